	.target	sm_80

	.elftype	@"ET_EXEC"


//--------------------- .note.nv.tkinfo           --------------------------
	.section	.note.nv.tkinfo,"",@"SHT_NOTE"
	.sectionflags	@"SHF_NOTE_NV_TKINFO"
	.tkinfo
        /*0018*/ 	.word	0x00000002
        /*0030*/ 	.string	""
        /*0030*/ 	.string	"ptxas"
        /*0030*/ 	.string	"Cuda compilation tools, release 13.0, V13.0.88"
        /*0030*/ 	.string	"Build cuda_13.0.r13.0/compiler.36424714_0"
        /*0030*/ 	.string	"-arch sm_80 -m 64 "



//--------------------- .note.nv.cuinfo           --------------------------
	.section	.note.nv.cuinfo,"",@"SHT_NOTE"
	.sectionflags	@"SHF_NOTE_NV_CUINFO"
        /*0018*/ 	.short	0x0002
        /*001a*/ 	.short	0x0050
        /*001c*/ 	.short	0x0082
	.zero		2


//--------------------- .nv.info                  --------------------------
	.section	.nv.info,"",@"SHT_CUDA_INFO"
	.align	4


	//----- nvinfo : EIATTR_REGCOUNT
	.align		4
        /*0000*/ 	.byte	0x04, 0x2f
        /*0002*/ 	.short	(.L_12 - .L_11)
	.align		4
.L_11:
        /*0004*/ 	.word	index@(_ZN7cutlass13device_kernelIN5flash19enable_sm80_to_sm89INS1_16FlashAttnFwdSm80INS1_25CollectiveMainloopFwdSm80ILi4ELi1ELb0EN4cute5tupleIJNS5_1CILi128EEENS7_ILi112EEENS7_ILi64EEEEEELi64ENS_6half_tEfNS_4arch4Sm80ELb1ELb0ELb0ELb1ELb0ELb1ELb1ELb0EEENS1_21CollectiveEpilogueFwdINS6_IJS8_SA_S9_EEENS6_IJNS7_ILi1EEESI_SI_EEESC_SE_Li128ELb1ELb1ELb0ELb0EEENS1_19SingleTileSchedulerILb1ELb0ELb1ELi128EEEEEEEEEvNT_6ParamsE)
        /*0008*/ 	.word	0x000000ff


	//----- nvinfo : EIATTR_FRAME_SIZE
	.align		4
.L_12:
        /*000c*/ 	.byte	0x04, 0x11
        /*000e*/ 	.short	(.L_14 - .L_13)
	.align		4
.L_13:
        /*0010*/ 	.word	index@(_ZN7cutlass13device_kernelIN5flash19enable_sm80_to_sm89INS1_16FlashAttnFwdSm80INS1_25CollectiveMainloopFwdSm80ILi4ELi1ELb0EN4cute5tupleIJNS5_1CILi128EEENS7_ILi112EEENS7_ILi64EEEEEELi64ENS_6half_tEfNS_4arch4Sm80ELb1ELb0ELb0ELb1ELb0ELb1ELb1ELb0EEENS1_21CollectiveEpilogueFwdINS6_IJS8_SA_S9_EEENS6_IJNS7_ILi1EEESI_SI_EEESC_SE_Li128ELb1ELb1ELb0ELb0EEENS1_19SingleTileSchedulerILb1ELb0ELb1ELi128EEEEEEEEEvNT_6ParamsE)
        /*0014*/ 	.word	0x000000b8


	//----- nvinfo : EIATTR_REGCOUNT
	.align		4
.L_14:
        /*0018*/ 	.byte	0x04, 0x2f
        /*001a*/ 	.short	(.L_16 - .L_15)
	.align		4
.L_15:
        /*001c*/ 	.word	index@(_ZN7cutlass13device_kernelIN5flash19enable_sm80_to_sm89INS1_16FlashAttnFwdSm80INS1_25CollectiveMainloopFwdSm80ILi4ELi1ELb0EN4cute5tupleIJNS5_1CILi128EEENS7_ILi112EEENS7_ILi64EEEEEELi64ENS_6half_tEfNS_4arch4Sm80ELb1ELb0ELb0ELb1ELb0ELb0ELb1ELb0EEENS1_21CollectiveEpilogueFwdINS6_IJS8_SA_S9_EEENS6_IJNS7_ILi1EEESI_SI_EEESC_SE_Li128ELb1ELb1ELb0ELb0EEENS1_19SingleTileSchedulerILb1ELb0ELb1ELi128EEEEEEEEEvNT_6ParamsE)
        /*0020*/ 	.word	0x000000ff


	//----- nvinfo : EIATTR_FRAME_SIZE
	.align		4
.L_16:
        /*0024*/ 	.byte	0x04, 0x11
        /*0026*/ 	.short	(.L_18 - .L_17)
	.align		4
.L_17:
        /*0028*/ 	.word	index@(_ZN7cutlass13device_kernelIN5flash19enable_sm80_to_sm89INS1_16FlashAttnFwdSm80INS1_25CollectiveMainloopFwdSm80ILi4ELi1ELb0EN4cute5tupleIJNS5_1CILi128EEENS7_ILi112EEENS7_ILi64EEEEEELi64ENS_6half_tEfNS_4arch4Sm80ELb1ELb0ELb0ELb1ELb0ELb0ELb1ELb0EEENS1_21CollectiveEpilogueFwdINS6_IJS8_SA_S9_EEENS6_IJNS7_ILi1EEESI_SI_EEESC_SE_Li128ELb1ELb1ELb0ELb0EEENS1_19SingleTileSchedulerILb1ELb0ELb1ELi128EEEEEEEEEvNT_6ParamsE)
        /*002c*/ 	.word	0x000000c8


	//----- nvinfo : EIATTR_REGCOUNT
	.align		4
.L_18:
        /*0030*/ 	.byte	0x04, 0x2f
        /*0032*/ 	.short	(.L_20 - .L_19)
	.align		4
.L_19:
        /*0034*/ 	.word	index@(_ZN7cutlass13device_kernelIN5flash19enable_sm80_to_sm89INS1_16FlashAttnFwdSm80INS1_25CollectiveMainloopFwdSm80ILi4ELi1ELb0EN4cute5tupleIJNS5_1CILi128EEENS7_ILi112EEENS7_ILi64EEEEEELi64ENS_6half_tEfNS_4arch4Sm80ELb1ELb0ELb0ELb0ELb0ELb0ELb1ELb0EEENS1_21CollectiveEpilogueFwdINS6_IJS8_SA_S9_EEENS6_IJNS7_ILi1EEESI_SI_EEESC_SE_Li128ELb0ELb1ELb0ELb0EEENS1_30DynamicPersistentTileSchedulerILi128ELi128ELb0ELb1ELb0EEEEEEEEEvNT_6ParamsE)
        /*0038*/ 	.word	0x000000ff


	//----- nvinfo : EIATTR_FRAME_SIZE
	.align		4
.L_20:
        /*003c*/ 	.byte	0x04, 0x11
        /*003e*/ 	.short	(.L_22 - .L_21)
	.align		4
.L_21:
        /*0040*/ 	.word	index@($__internal_3_$__cuda_sm70_shflsync_idx_p)
        /*0044*/ 	.word	0x00000000


	//----- nvinfo : EIATTR_FRAME_SIZE
	.align		4
.L_22:
        /*0048*/ 	.byte	0x04, 0x11
        /*004a*/ 	.short	(.L_24 - .L_23)
	.align		4
.L_23:
        /*004c*/ 	.word	index@($__internal_2_$__cuda_sm70_shflsync_bfly_p)
        /*0050*/ 	.word	0x00000000


	//----- nvinfo : EIATTR_FRAME_SIZE
	.align		4
.L_24:
        /*0054*/ 	.byte	0x04, 0x11
        /*0056*/ 	.short	(.L_26 - .L_25)
	.align		4
.L_25:
        /*0058*/ 	.word	index@(_ZN7cutlass13device_kernelIN5flash19enable_sm80_to_sm89INS1_16FlashAttnFwdSm80INS1_25CollectiveMainloopFwdSm80ILi4ELi1ELb0EN4cute5tupleIJNS5_1CILi128EEENS7_ILi112EEENS7_ILi64EEEEEELi64ENS_6half_tEfNS_4arch4Sm80ELb1ELb0ELb0ELb0ELb0ELb0ELb1ELb0EEENS1_21CollectiveEpilogueFwdINS6_IJS8_SA_S9_EEENS6_IJNS7_ILi1EEESI_SI_EEESC_SE_Li128ELb0ELb1ELb0ELb0EEENS1_30DynamicPersistentTileSchedulerILi128ELi128ELb0ELb1ELb0EEEEEEEEEvNT_6ParamsE)
        /*005c*/ 	.word	0x000000d8


	//----- nvinfo : EIATTR_REGCOUNT
	.align		4
.L_26:
        /*0060*/ 	.byte	0x04, 0x2f
        /*0062*/ 	.short	(.L_28 - .L_27)
	.align		4
.L_27:
        /*0064*/ 	.word	index@(_ZN7cutlass13device_kernelIN5flash19enable_sm80_to_sm89INS1_16FlashAttnFwdSm80INS1_25CollectiveMainloopFwdSm80ILi4ELi1ELb0EN4cute5tupleIJNS5_1CILi128EEENS7_ILi96EEENS7_ILi64EEEEEELi64ENS_6half_tEfNS_4arch4Sm80ELb0ELb1ELb0ELb1ELb0ELb1ELb1ELb0EEENS1_21CollectiveEpilogueFwdINS6_IJS8_SA_S9_EEENS6_IJNS7_ILi1EEESI_SI_EEESC_SE_Li128ELb1ELb1ELb0ELb0EEENS1_19SingleTileSchedulerILb1ELb0ELb1ELi128EEEEEEEEEvNT_6ParamsE)
        /*0068*/ 	.word	0x000000ff


	//----- nvinfo : EIATTR_FRAME_SIZE
	.align		4
.L_28:
        /*006c*/ 	.byte	0x04, 0x11
        /*006e*/ 	.short	(.L_30 - .L_29)
	.align		4
.L_29:
        /*0070*/ 	.word	index@(_ZN7cutlass13device_kernelIN5flash19enable_sm80_to_sm89INS1_16FlashAttnFwdSm80INS1_25CollectiveMainloopFwdSm80ILi4ELi1ELb0EN4cute5tupleIJNS5_1CILi128EEENS7_ILi96EEENS7_ILi64EEEEEELi64ENS_6half_tEfNS_4arch4Sm80ELb0ELb1ELb0ELb1ELb0ELb1ELb1ELb0EEENS1_21CollectiveEpilogueFwdINS6_IJS8_SA_S9_EEENS6_IJNS7_ILi1EEESI_SI_EEESC_SE_Li128ELb1ELb1ELb0ELb0EEENS1_19SingleTileSchedulerILb1ELb0ELb1ELi128EEEEEEEEEvNT_6ParamsE)
        /*0074*/ 	.word	0x00000088


	//----- nvinfo : EIATTR_REGCOUNT
	.align		4
.L_30:
        /*0078*/ 	.byte	0x04, 0x2f
        /*007a*/ 	.short	(.L_32 - .L_31)
	.align		4
.L_31:
        /*007c*/ 	.word	index@(_ZN7cutlass13device_kernelIN5flash19enable_sm80_to_sm89INS1_16FlashAttnFwdSm80INS1_25CollectiveMainloopFwdSm80ILi4ELi1ELb0EN4cute5tupleIJNS5_1CILi128EEENS7_ILi96EEENS7_ILi64EEEEEELi64ENS_6half_tEfNS_4arch4Sm80ELb0ELb1ELb0ELb1ELb0ELb0ELb1ELb0EEENS1_21CollectiveEpilogueFwdINS6_IJS8_SA_S9_EEENS6_IJNS7_ILi1EEESI_SI_EEESC_SE_Li128ELb1ELb1ELb0ELb0EEENS1_19SingleTileSchedulerILb1ELb0ELb1ELi128EEEEEEEEEvNT_6ParamsE)
        /*0080*/ 	.word	0x000000ff


	//----- nvinfo : EIATTR_FRAME_SIZE
	.align		4
.L_32:
        /*0084*/ 	.byte	0x04, 0x11
        /*0086*/ 	.short	(.L_34 - .L_33)
	.align		4
.L_33:
        /*0088*/ 	.word	index@(_ZN7cutlass13device_kernelIN5flash19enable_sm80_to_sm89INS1_16FlashAttnFwdSm80INS1_25CollectiveMainloopFwdSm80ILi4ELi1ELb0EN4cute5tupleIJNS5_1CILi128EEENS7_ILi96EEENS7_ILi64EEEEEELi64ENS_6half_tEfNS_4arch4Sm80ELb0ELb1ELb0ELb1ELb0ELb0ELb1ELb0EEENS1_21CollectiveEpilogueFwdINS6_IJS8_SA_S9_EEENS6_IJNS7_ILi1EEESI_SI_EEESC_SE_Li128ELb1ELb1ELb0ELb0EEENS1_19SingleTileSchedulerILb1ELb0ELb1ELi128EEEEEEEEEvNT_6ParamsE)
        /*008c*/ 	.word	0x00000048


	//----- nvinfo : EIATTR_REGCOUNT
	.align		4
.L_34:
        /*0090*/ 	.byte	0x04, 0x2f
        /*0092*/ 	.short	(.L_36 - .L_35)
	.align		4
.L_35:
        /*0094*/ 	.word	index@(_ZN7cutlass13device_kernelIN5flash19enable_sm80_to_sm89INS1_16FlashAttnFwdSm80INS1_25CollectiveMainloopFwdSm80ILi4ELi1ELb0EN4cute5tupleIJNS5_1CILi128EEENS7_ILi96EEENS7_ILi64EEEEEELi64ENS_6half_tEfNS_4arch4Sm80ELb0ELb1ELb0ELb0ELb0ELb0ELb1ELb0EEENS1_21CollectiveEpilogueFwdINS6_IJS8_SA_S9_EEENS6_IJNS7_ILi1EEESI_SI_EEESC_SE_Li128ELb0ELb1ELb0ELb0EEENS1_19SingleTileSchedulerILb0ELb0ELb1ELi128EEEEEEEEEvNT_6ParamsE)
        /*0098*/ 	.word	0x000000ff


	//----- nvinfo : EIATTR_FRAME_SIZE
	.align		4
.L_36:
        /*009c*/ 	.byte	0x04, 0x11
        /*009e*/ 	.short	(.L_38 - .L_37)
	.align		4
.L_37:
        /*00a0*/ 	.word	index@(_ZN7cutlass13device_kernelIN5flash19enable_sm80_to_sm89INS1_16FlashAttnFwdSm80INS1_25CollectiveMainloopFwdSm80ILi4ELi1ELb0EN4cute5tupleIJNS5_1CILi128EEENS7_ILi96EEENS7_ILi64EEEEEELi64ENS_6half_tEfNS_4arch4Sm80ELb0ELb1ELb0ELb0ELb0ELb0ELb1ELb0EEENS1_21CollectiveEpilogueFwdINS6_IJS8_SA_S9_EEENS6_IJNS7_ILi1EEESI_SI_EEESC_SE_Li128ELb0ELb1ELb0ELb0EEENS1_19SingleTileSchedulerILb0ELb0ELb1ELi128EEEEEEEEEvNT_6ParamsE)
        /*00a4*/ 	.word	0x00000068


	//----- nvinfo : EIATTR_REGCOUNT
	.align		4
.L_38:
        /*00a8*/ 	.byte	0x04, 0x2f
        /*00aa*/ 	.short	(.L_40 - .L_39)
	.align		4
.L_39:
        /*00ac*/ 	.word	index@(_ZN7cutlass13device_kernelIN5flash19enable_sm80_to_sm89INS1_16FlashAttnFwdSm80INS1_25CollectiveMainloopFwdSm80ILi4ELi1ELb0EN4cute5tupleIJNS5_1CILi128EEENS7_ILi112EEENS7_ILi64EEEEEELi64ENS_6half_tEfNS_4arch4Sm80ELb0ELb0ELb0ELb1ELb0ELb1ELb1ELb0EEENS1_21CollectiveEpilogueFwdINS6_IJS8_SA_S9_EEENS6_IJNS7_ILi1EEESI_SI_EEESC_SE_Li128ELb1ELb1ELb0ELb0EEENS1_19SingleTileSchedulerILb1ELb0ELb1ELi128EEEEEEEEEvNT_6ParamsE)
        /*00b0*/ 	.word	0x000000ff


	//----- nvinfo : EIATTR_FRAME_SIZE
	.align		4
.L_40:
        /*00b4*/ 	.byte	0x04, 0x11
        /*00b6*/ 	.short	(.L_42 - .L_41)
	.align		4
.L_41:
        /*00b8*/ 	.word	index@(_ZN7cutlass13device_kernelIN5flash19enable_sm80_to_sm89INS1_16FlashAttnFwdSm80INS1_25CollectiveMainloopFwdSm80ILi4ELi1ELb0EN4cute5tupleIJNS5_1CILi128EEENS7_ILi112EEENS7_ILi64EEEEEELi64ENS_6half_tEfNS_4arch4Sm80ELb0ELb0ELb0ELb1ELb0ELb1ELb1ELb0EEENS1_21CollectiveEpilogueFwdINS6_IJS8_SA_S9_EEENS6_IJNS7_ILi1EEESI_SI_EEESC_SE_Li128ELb1ELb1ELb0ELb0EEENS1_19SingleTileSchedulerILb1ELb0ELb1ELi128EEEEEEEEEvNT_6ParamsE)
        /*00bc*/ 	.word	0x00000078


	//----- nvinfo : EIATTR_REGCOUNT
	.align		4
.L_42:
        /*00c0*/ 	.byte	0x04, 0x2f
        /*00c2*/ 	.short	(.L_44 - .L_43)
	.align		4
.L_43:
        /*00c4*/ 	.word	index@(_ZN7cutlass13device_kernelIN5flash19enable_sm80_to_sm89INS1_16FlashAttnFwdSm80INS1_25CollectiveMainloopFwdSm80ILi4ELi1ELb0EN4cute5tupleIJNS5_1CILi128EEENS7_ILi112EEENS7_ILi64EEEEEELi64ENS_6half_tEfNS_4arch4Sm80ELb0ELb0ELb0ELb1ELb0ELb0ELb1ELb0EEENS1_21CollectiveEpilogueFwdINS6_IJS8_SA_S9_EEENS6_IJNS7_ILi1EEESI_SI_EEESC_SE_Li128ELb1ELb1ELb0ELb0EEENS1_19SingleTileSchedulerILb1ELb0ELb1ELi128EEEEEEEEEvNT_6ParamsE)
        /*00c8*/ 	.word	0x000000ff


	//----- nvinfo : EIATTR_FRAME_SIZE
	.align		4
.L_44:
        /*00cc*/ 	.byte	0x04, 0x11
        /*00ce*/ 	.short	(.L_46 - .L_45)
	.align		4
.L_45:
        /*00d0*/ 	.word	index@(_ZN7cutlass13device_kernelIN5flash19enable_sm80_to_sm89INS1_16FlashAttnFwdSm80INS1_25CollectiveMainloopFwdSm80ILi4ELi1ELb0EN4cute5tupleIJNS5_1CILi128EEENS7_ILi112EEENS7_ILi64EEEEEELi64ENS_6half_tEfNS_4arch4Sm80ELb0ELb0ELb0ELb1ELb0ELb0ELb1ELb0EEENS1_21CollectiveEpilogueFwdINS6_IJS8_SA_S9_EEENS6_IJNS7_ILi1EEESI_SI_EEESC_SE_Li128ELb1ELb1ELb0ELb0EEENS1_19SingleTileSchedulerILb1ELb0ELb1ELi128EEEEEEEEEvNT_6ParamsE)
        /*00d4*/ 	.word	0x00000048


	//----- nvinfo : EIATTR_REGCOUNT
	.align		4
.L_46:
        /*00d8*/ 	.byte	0x04, 0x2f
        /*00da*/ 	.short	(.L_48 - .L_47)
	.align		4
.L_47:
        /*00dc*/ 	.word	index@(_ZN7cutlass13device_kernelIN5flash19enable_sm80_to_sm89INS1_16FlashAttnFwdSm80INS1_25CollectiveMainloopFwdSm80ILi4ELi1ELb0EN4cute5tupleIJNS5_1CILi128EEENS7_ILi112EEENS7_ILi64EEEEEELi64ENS_6half_tEfNS_4arch4Sm80ELb0ELb0ELb0ELb0ELb0ELb0ELb1ELb0EEENS1_21CollectiveEpilogueFwdINS6_IJS8_SA_S9_EEENS6_IJNS7_ILi1EEESI_SI_EEESC_SE_Li128ELb0ELb1ELb0ELb0EEENS1_19SingleTileSchedulerILb0ELb0ELb1ELi128EEEEEEEEEvNT_6ParamsE)
        /*00e0*/ 	.word	0x000000ff


	//----- nvinfo : EIATTR_FRAME_SIZE
	.align		4
.L_48:
        /*00e4*/ 	.byte	0x04, 0x11
        /*00e6*/ 	.short	(.L_50 - .L_49)
	.align		4
.L_49:
        /*00e8*/ 	.word	index@(_ZN7cutlass13device_kernelIN5flash19enable_sm80_to_sm89INS1_16FlashAttnFwdSm80INS1_25CollectiveMainloopFwdSm80ILi4ELi1ELb0EN4cute5tupleIJNS5_1CILi128EEENS7_ILi112EEENS7_ILi64EEEEEELi64ENS_6half_tEfNS_4arch4Sm80ELb0ELb0ELb0ELb0ELb0ELb0ELb1ELb0EEENS1_21CollectiveEpilogueFwdINS6_IJS8_SA_S9_EEENS6_IJNS7_ILi1EEESI_SI_EEESC_SE_Li128ELb0ELb1ELb0ELb0EEENS1_19SingleTileSchedulerILb0ELb0ELb1ELi128EEEEEEEEEvNT_6ParamsE)
        /*00ec*/ 	.word	0x00000088


	//----- nvinfo : EIATTR_REGCOUNT
	.align		4
.L_50:
        /*00f0*/ 	.byte	0x04, 0x2f
        /*00f2*/ 	.short	(.L_52 - .L_51)
	.align		4
.L_51:
        /*00f4*/ 	.word	index@(_ZN7cutlass13device_kernelIN5flash19enable_sm80_to_sm89INS1_16FlashAttnFwdSm80INS1_25CollectiveMainloopFwdSm80ILi4ELi1ELb0EN4cute5tupleIJNS5_1CILi128EEENS7_ILi112EEENS7_ILi64EEEEEELi64ENS_6half_tEfNS_4arch4Sm80ELb1ELb0ELb1ELb1ELb0ELb1ELb1ELb0EEENS1_21CollectiveEpilogueFwdINS6_IJS8_SA_S9_EEENS6_IJNS7_ILi1EEESI_SI_EEESC_SE_Li128ELb1ELb1ELb0ELb0EEENS1_19SingleTileSchedulerILb1ELb0ELb1ELi128EEEEEEEEEvNT_6ParamsE)
        /*00f8*/ 	.word	0x000000ff


	//----- nvinfo : EIATTR_FRAME_SIZE
	.align		4
.L_52:
        /*00fc*/ 	.byte	0x04, 0x11
        /*00fe*/ 	.short	(.L_54 - .L_53)
	.align		4
.L_53:
        /*0100*/ 	.word	index@(_ZN7cutlass13device_kernelIN5flash19enable_sm80_to_sm89INS1_16FlashAttnFwdSm80INS1_25CollectiveMainloopFwdSm80ILi4ELi1ELb0EN4cute5tupleIJNS5_1CILi128EEENS7_ILi112EEENS7_ILi64EEEEEELi64ENS_6half_tEfNS_4arch4Sm80ELb1ELb0ELb1ELb1ELb0ELb1ELb1ELb0EEENS1_21CollectiveEpilogueFwdINS6_IJS8_SA_S9_EEENS6_IJNS7_ILi1EEESI_SI_EEESC_SE_Li128ELb1ELb1ELb0ELb0EEENS1_19SingleTileSchedulerILb1ELb0ELb1ELi128EEEEEEEEEvNT_6ParamsE)
        /*0104*/ 	.word	0x000000c8


	//----- nvinfo : EIATTR_REGCOUNT
	.align		4
.L_54:
        /*0108*/ 	.byte	0x04, 0x2f
        /*010a*/ 	.short	(.L_56 - .L_55)
	.align		4
.L_55:
        /*010c*/ 	.word	index@(_ZN7cutlass13device_kernelIN5flash19enable_sm80_to_sm89INS1_16FlashAttnFwdSm80INS1_25CollectiveMainloopFwdSm80ILi4ELi1ELb0EN4cute5tupleIJNS5_1CILi128EEENS7_ILi112EEENS7_ILi64EEEEEELi64ENS_6half_tEfNS_4arch4Sm80ELb1ELb0ELb1ELb1ELb0ELb0ELb1ELb0EEENS1_21CollectiveEpilogueFwdINS6_IJS8_SA_S9_EEENS6_IJNS7_ILi1EEESI_SI_EEESC_SE_Li128ELb1ELb1ELb0ELb0EEENS1_19SingleTileSchedulerILb1ELb0ELb1ELi128EEEEEEEEEvNT_6ParamsE)
        /*0110*/ 	.word	0x000000ff


	//----- nvinfo : EIATTR_FRAME_SIZE
	.align		4
.L_56:
        /*0114*/ 	.byte	0x04, 0x11
        /*0116*/ 	.short	(.L_58 - .L_57)
	.align		4
.L_57:
        /*0118*/ 	.word	index@(_ZN7cutlass13device_kernelIN5flash19enable_sm80_to_sm89INS1_16FlashAttnFwdSm80INS1_25CollectiveMainloopFwdSm80ILi4ELi1ELb0EN4cute5tupleIJNS5_1CILi128EEENS7_ILi112EEENS7_ILi64EEEEEELi64ENS_6half_tEfNS_4arch4Sm80ELb1ELb0ELb1ELb1ELb0ELb0ELb1ELb0EEENS1_21CollectiveEpilogueFwdINS6_IJS8_SA_S9_EEENS6_IJNS7_ILi1EEESI_SI_EEESC_SE_Li128ELb1ELb1ELb0ELb0EEENS1_19SingleTileSchedulerILb1ELb0ELb1ELi128EEEEEEEEEvNT_6ParamsE)
        /*011c*/ 	.word	0x000000b0


	//----- nvinfo : EIATTR_REGCOUNT
	.align		4
.L_58:
        /*0120*/ 	.byte	0x04, 0x2f
        /*0122*/ 	.short	(.L_60 - .L_59)
	.align		4
.L_59:
        /*0124*/ 	.word	index@(_ZN7cutlass13device_kernelIN5flash19enable_sm80_to_sm89INS1_16FlashAttnFwdSm80INS1_25CollectiveMainloopFwdSm80ILi4ELi1ELb0EN4cute5tupleIJNS5_1CILi128EEENS7_ILi112EEENS7_ILi64EEEEEELi64ENS_6half_tEfNS_4arch4Sm80ELb1ELb0ELb1ELb0ELb0ELb0ELb1ELb0EEENS1_21CollectiveEpilogueFwdINS6_IJS8_SA_S9_EEENS6_IJNS7_ILi1EEESI_SI_EEESC_SE_Li128ELb0ELb1ELb0ELb0EEENS1_30DynamicPersistentTileSchedulerILi128ELi128ELb0ELb1ELb0EEEEEEEEEvNT_6ParamsE)
        /*0128*/ 	.word	0x000000ff


	//----- nvinfo : EIATTR_FRAME_SIZE
	.align		4
.L_60:
        /*012c*/ 	.byte	0x04, 0x11
        /*012e*/ 	.short	(.L_62 - .L_61)
	.align		4
.L_61:
        /*0130*/ 	.word	index@($__internal_1_$__cuda_sm70_shflsync_idx_p)
        /*0134*/ 	.word	0x00000000


	//----- nvinfo : EIATTR_FRAME_SIZE
	.align		4
.L_62:
        /*0138*/ 	.byte	0x04, 0x11
        /*013a*/ 	.short	(.L_64 - .L_63)
	.align		4
.L_63:
        /*013c*/ 	.word	index@($__internal_0_$__cuda_sm70_shflsync_bfly_p)
        /*0140*/ 	.word	0x00000000


	//----- nvinfo : EIATTR_FRAME_SIZE
	.align		4
.L_64:
        /*0144*/ 	.byte	0x04, 0x11
        /*0146*/ 	.short	(.L_66 - .L_65)
	.align		4
.L_65:
        /*0148*/ 	.word	index@(_ZN7cutlass13device_kernelIN5flash19enable_sm80_to_sm89INS1_16FlashAttnFwdSm80INS1_25CollectiveMainloopFwdSm80ILi4ELi1ELb0EN4cute5tupleIJNS5_1CILi128EEENS7_ILi112EEENS7_ILi64EEEEEELi64ENS_6half_tEfNS_4arch4Sm80ELb1ELb0ELb1ELb0ELb0ELb0ELb1ELb0EEENS1_21CollectiveEpilogueFwdINS6_IJS8_SA_S9_EEENS6_IJNS7_ILi1EEESI_SI_EEESC_SE_Li128ELb0ELb1ELb0ELb0EEENS1_30DynamicPersistentTileSchedulerILi128ELi128ELb0ELb1ELb0EEEEEEEEEvNT_6ParamsE)
        /*014c*/ 	.word	0x000000b0


	//----- nvinfo : EIATTR_REGCOUNT
	.align		4
.L_66:
        /*0150*/ 	.byte	0x04, 0x2f
        /*0152*/ 	.short	(.L_68 - .L_67)
	.align		4
.L_67:
        /*0154*/ 	.word	index@(_ZN7cutlass13device_kernelIN5flash19enable_sm80_to_sm89INS1_16FlashAttnFwdSm80INS1_25CollectiveMainloopFwdSm80ILi4ELi1ELb0EN4cute5tupleIJNS5_1CILi128EEENS7_ILi96EEENS7_ILi64EEEEEELi64ENS_6half_tEfNS_4arch4Sm80ELb0ELb1ELb1ELb1ELb0ELb1ELb1ELb0EEENS1_21CollectiveEpilogueFwdINS6_IJS8_SA_S9_EEENS6_IJNS7_ILi1EEESI_SI_EEESC_SE_Li128ELb1ELb1ELb0ELb0EEENS1_19SingleTileSchedulerILb1ELb0ELb1ELi128EEEEEEEEEvNT_6ParamsE)
        /*0158*/ 	.word	0x000000ff


	//----- nvinfo : EIATTR_FRAME_SIZE
	.align		4
.L_68:
        /*015c*/ 	.byte	0x04, 0x11
        /*015e*/ 	.short	(.L_70 - .L_69)
	.align		4
.L_69:
        /*0160*/ 	.word	index@(_ZN7cutlass13device_kernelIN5flash19enable_sm80_to_sm89INS1_16FlashAttnFwdSm80INS1_25CollectiveMainloopFwdSm80ILi4ELi1ELb0EN4cute5tupleIJNS5_1CILi128EEENS7_ILi96EEENS7_ILi64EEEEEELi64ENS_6half_tEfNS_4arch4Sm80ELb0ELb1ELb1ELb1ELb0ELb1ELb1ELb0EEENS1_21CollectiveEpilogueFwdINS6_IJS8_SA_S9_EEENS6_IJNS7_ILi1EEESI_SI_EEESC_SE_Li128ELb1ELb1ELb0ELb0EEENS1_19SingleTileSchedulerILb1ELb0ELb1ELi128EEEEEEEEEvNT_6ParamsE)
        /*0164*/ 	.word	0x00000090


	//----- nvinfo : EIATTR_REGCOUNT
	.align		4
.L_70:
        /*0168*/ 	.byte	0x04, 0x2f
        /*016a*/ 	.short	(.L_72 - .L_71)
	.align		4
.L_71:
        /*016c*/ 	.word	index@(_ZN7cutlass13device_kernelIN5flash19enable_sm80_to_sm89INS1_16FlashAttnFwdSm80INS1_25CollectiveMainloopFwdSm80ILi4ELi1ELb0EN4cute5tupleIJNS5_1CILi128EEENS7_ILi96EEENS7_ILi64EEEEEELi64ENS_6half_tEfNS_4arch4Sm80ELb0ELb1ELb1ELb1ELb0ELb0ELb1ELb0EEENS1_21CollectiveEpilogueFwdINS6_IJS8_SA_S9_EEENS6_IJNS7_ILi1EEESI_SI_EEESC_SE_Li128ELb1ELb1ELb0ELb0EEENS1_19SingleTileSchedulerILb1ELb0ELb1ELi128EEEEEEEEEvNT_6ParamsE)
        /*0170*/ 	.word	0x000000ff


	//----- nvinfo : EIATTR_FRAME_SIZE
	.align		4
.L_72:
        /*0174*/ 	.byte	0x04, 0x11
        /*0176*/ 	.short	(.L_74 - .L_73)
	.align		4
.L_73:
        /*0178*/ 	.word	index@(_ZN7cutlass13device_kernelIN5flash19enable_sm80_to_sm89INS1_16FlashAttnFwdSm80INS1_25CollectiveMainloopFwdSm80ILi4ELi1ELb0EN4cute5tupleIJNS5_1CILi128EEENS7_ILi96EEENS7_ILi64EEEEEELi64ENS_6half_tEfNS_4arch4Sm80ELb0ELb1ELb1ELb1ELb0ELb0ELb1ELb0EEENS1_21CollectiveEpilogueFwdINS6_IJS8_SA_S9_EEENS6_IJNS7_ILi1EEESI_SI_EEESC_SE_Li128ELb1ELb1ELb0ELb0EEENS1_19SingleTileSchedulerILb1ELb0ELb1ELi128EEEEEEEEEvNT_6ParamsE)
        /*017c*/ 	.word	0x00000070


	//----- nvinfo : EIATTR_REGCOUNT
	.align		4
.L_74:
        /*0180*/ 	.byte	0x04, 0x2f
        /*0182*/ 	.short	(.L_76 - .L_75)
	.align		4
.L_75:
        /*0184*/ 	.word	index@(_ZN7cutlass13device_kernelIN5flash19enable_sm80_to_sm89INS1_16FlashAttnFwdSm80INS1_25CollectiveMainloopFwdSm80ILi4ELi1ELb0EN4cute5tupleIJNS5_1CILi128EEENS7_ILi96EEENS7_ILi64EEEEEELi64ENS_6half_tEfNS_4arch4Sm80ELb0ELb1ELb1ELb0ELb0ELb0ELb1ELb0EEENS1_21CollectiveEpilogueFwdINS6_IJS8_SA_S9_EEENS6_IJNS7_ILi1EEESI_SI_EEESC_SE_Li128ELb0ELb1ELb0ELb0EEENS1_19SingleTileSchedulerILb0ELb0ELb1ELi128EEEEEEEEEvNT_6ParamsE)
        /*0188*/ 	.word	0x000000ff


	//----- nvinfo : EIATTR_FRAME_SIZE
	.align		4
.L_76:
        /*018c*/ 	.byte	0x04, 0x11
        /*018e*/ 	.short	(.L_78 - .L_77)
	.align		4
.L_77:
        /*0190*/ 	.word	index@(_ZN7cutlass13device_kernelIN5flash19enable_sm80_to_sm89INS1_16FlashAttnFwdSm80INS1_25CollectiveMainloopFwdSm80ILi4ELi1ELb0EN4cute5tupleIJNS5_1CILi128EEENS7_ILi96EEENS7_ILi64EEEEEELi64ENS_6half_tEfNS_4arch4Sm80ELb0ELb1ELb1ELb0ELb0ELb0ELb1ELb0EEENS1_21CollectiveEpilogueFwdINS6_IJS8_SA_S9_EEENS6_IJNS7_ILi1EEESI_SI_EEESC_SE_Li128ELb0ELb1ELb0ELb0EEENS1_19SingleTileSchedulerILb0ELb0ELb1ELi128EEEEEEEEEvNT_6ParamsE)
        /*0194*/ 	.word	0x00000068


	//----- nvinfo : EIATTR_REGCOUNT
	.align		4
.L_78:
        /*0198*/ 	.byte	0x04, 0x2f
        /*019a*/ 	.short	(.L_80 - .L_79)
	.align		4
.L_79:
        /*019c*/ 	.word	index@(_ZN7cutlass13device_kernelIN5flash19enable_sm80_to_sm89INS1_16FlashAttnFwdSm80INS1_25CollectiveMainloopFwdSm80ILi4ELi1ELb0EN4cute5tupleIJNS5_1CILi128EEENS7_ILi112EEENS7_ILi64EEEEEELi64ENS_6half_tEfNS_4arch4Sm80ELb0ELb0ELb1ELb1ELb0ELb1ELb1ELb0EEENS1_21CollectiveEpilogueFwdINS6_IJS8_SA_S9_EEENS6_IJNS7_ILi1EEESI_SI_EEESC_SE_Li128ELb1ELb1ELb0ELb0EEENS1_19SingleTileSchedulerILb1ELb0ELb1ELi128EEEEEEEEEvNT_6ParamsE)
        /*01a0*/ 	.word	0x000000ff


	//----- nvinfo : EIATTR_FRAME_SIZE
	.align		4
.L_80:
        /*01a4*/ 	.byte	0x04, 0x11
        /*01a6*/ 	.short	(.L_82 - .L_81)
	.align		4
.L_81:
        /*01a8*/ 	.word	index@(_ZN7cutlass13device_kernelIN5flash19enable_sm80_to_sm89INS1_16FlashAttnFwdSm80INS1_25CollectiveMainloopFwdSm80ILi4ELi1ELb0EN4cute5tupleIJNS5_1CILi128EEENS7_ILi112EEENS7_ILi64EEEEEELi64ENS_6half_tEfNS_4arch4Sm80ELb0ELb0ELb1ELb1ELb0ELb1ELb1ELb0EEENS1_21CollectiveEpilogueFwdINS6_IJS8_SA_S9_EEENS6_IJNS7_ILi1EEESI_SI_EEESC_SE_Li128ELb1ELb1ELb0ELb0EEENS1_19SingleTileSchedulerILb1ELb0ELb1ELi128EEEEEEEEEvNT_6ParamsE)
        /*01ac*/ 	.word	0x00000088


	//----- nvinfo : EIATTR_REGCOUNT
	.align		4
.L_82:
        /*01b0*/ 	.byte	0x04, 0x2f
        /*01b2*/ 	.short	(.L_84 - .L_83)
	.align		4
.L_83:
        /*01b4*/ 	.word	index@(_ZN7cutlass13device_kernelIN5flash19enable_sm80_to_sm89INS1_16FlashAttnFwdSm80INS1_25CollectiveMainloopFwdSm80ILi4ELi1ELb0EN4cute5tupleIJNS5_1CILi128EEENS7_ILi112EEENS7_ILi64EEEEEELi64ENS_6half_tEfNS_4arch4Sm80ELb0ELb0ELb1ELb1ELb0ELb0ELb1ELb0EEENS1_21CollectiveEpilogueFwdINS6_IJS8_SA_S9_EEENS6_IJNS7_ILi1EEESI_SI_EEESC_SE_Li128ELb1ELb1ELb0ELb0EEENS1_19SingleTileSchedulerILb1ELb0ELb1ELi128EEEEEEEEEvNT_6ParamsE)
        /*01b8*/ 	.word	0x000000ff


	//----- nvinfo : EIATTR_FRAME_SIZE
	.align		4
.L_84:
        /*01bc*/ 	.byte	0x04, 0x11
        /*01be*/ 	.short	(.L_86 - .L_85)
	.align		4
.L_85:
        /*01c0*/ 	.word	index@(_ZN7cutlass13device_kernelIN5flash19enable_sm80_to_sm89INS1_16FlashAttnFwdSm80INS1_25CollectiveMainloopFwdSm80ILi4ELi1ELb0EN4cute5tupleIJNS5_1CILi128EEENS7_ILi112EEENS7_ILi64EEEEEELi64ENS_6half_tEfNS_4arch4Sm80ELb0ELb0ELb1ELb1ELb0ELb0ELb1ELb0EEENS1_21CollectiveEpilogueFwdINS6_IJS8_SA_S9_EEENS6_IJNS7_ILi1EEESI_SI_EEESC_SE_Li128ELb1ELb1ELb0ELb0EEENS1_19SingleTileSchedulerILb1ELb0ELb1ELi128EEEEEEEEEvNT_6ParamsE)
        /*01c4*/ 	.word	0x00000078


	//----- nvinfo : EIATTR_REGCOUNT
	.align		4
.L_86:
        /*01c8*/ 	.byte	0x04, 0x2f
        /*01ca*/ 	.short	(.L_88 - .L_87)
	.align		4
.L_87:
        /*01cc*/ 	.word	index@(_ZN7cutlass13device_kernelIN5flash19enable_sm80_to_sm89INS1_16FlashAttnFwdSm80INS1_25CollectiveMainloopFwdSm80ILi4ELi1ELb0EN4cute5tupleIJNS5_1CILi128EEENS7_ILi112EEENS7_ILi64EEEEEELi64ENS_6half_tEfNS_4arch4Sm80ELb0ELb0ELb1ELb0ELb0ELb0ELb1ELb0EEENS1_21CollectiveEpilogueFwdINS6_IJS8_SA_S9_EEENS6_IJNS7_ILi1EEESI_SI_EEESC_SE_Li128ELb0ELb1ELb0ELb0EEENS1_19SingleTileSchedulerILb0ELb0ELb1ELi128EEEEEEEEEvNT_6ParamsE)
        /*01d0*/ 	.word	0x000000ff


	//----- nvinfo : EIATTR_FRAME_SIZE
	.align		4
.L_88:
        /*01d4*/ 	.byte	0x04, 0x11
        /*01d6*/ 	.short	(.L_90 - .L_89)
	.align		4
.L_89:
        /*01d8*/ 	.word	index@(_ZN7cutlass13device_kernelIN5flash19enable_sm80_to_sm89INS1_16FlashAttnFwdSm80INS1_25CollectiveMainloopFwdSm80ILi4ELi1ELb0EN4cute5tupleIJNS5_1CILi128EEENS7_ILi112EEENS7_ILi64EEEEEELi64ENS_6half_tEfNS_4arch4Sm80ELb0ELb0ELb1ELb0ELb0ELb0ELb1ELb0EEENS1_21CollectiveEpilogueFwdINS6_IJS8_SA_S9_EEENS6_IJNS7_ILi1EEESI_SI_EEESC_SE_Li128ELb0ELb1ELb0ELb0EEENS1_19SingleTileSchedulerILb0ELb0ELb1ELi128EEEEEEEEEvNT_6ParamsE)
        /*01dc*/ 	.word	0x00000098


	//----- nvinfo : EIATTR_MIN_STACK_SIZE
	.align		4
.L_90:
        /*01e0*/ 	.byte	0x04, 0x12
        /*01e2*/ 	.short	(.L_92 - .L_91)
	.align		4
.L_91:
        /*01e4*/ 	.word	index@(_ZN7cutlass13device_kernelIN5flash19enable_sm80_to_sm89INS1_16FlashAttnFwdSm80INS1_25CollectiveMainloopFwdSm80ILi4ELi1ELb0EN4cute5tupleIJNS5_1CILi128EEENS7_ILi112EEENS7_ILi64EEEEEELi64ENS_6half_tEfNS_4arch4Sm80ELb0ELb0ELb1ELb0ELb0ELb0ELb1ELb0EEENS1_21CollectiveEpilogueFwdINS6_IJS8_SA_S9_EEENS6_IJNS7_ILi1EEESI_SI_EEESC_SE_Li128ELb0ELb1ELb0ELb0EEENS1_19SingleTileSchedulerILb0ELb0ELb1ELi128EEEEEEEEEvNT_6ParamsE)
        /*01e8*/ 	.word	0x00000098


	//----- nvinfo : EIATTR_MIN_STACK_SIZE
	.align		4
.L_92:
        /*01ec*/ 	.byte	0x04, 0x12
        /*01ee*/ 	.short	(.L_94 - .L_93)
	.align		4
.L_93:
        /*01f0*/ 	.word	index@(_ZN7cutlass13device_kernelIN5flash19enable_sm80_to_sm89INS1_16FlashAttnFwdSm80INS1_25CollectiveMainloopFwdSm80ILi4ELi1ELb0EN4cute5tupleIJNS5_1CILi128EEENS7_ILi112EEENS7_ILi64EEEEEELi64ENS_6half_tEfNS_4arch4Sm80ELb0ELb0ELb1ELb1ELb0ELb0ELb1ELb0EEENS1_21CollectiveEpilogueFwdINS6_IJS8_SA_S9_EEENS6_IJNS7_ILi1EEESI_SI_EEESC_SE_Li128ELb1ELb1ELb0ELb0EEENS1_19SingleTileSchedulerILb1ELb0ELb1ELi128EEEEEEEEEvNT_6ParamsE)
        /*01f4*/ 	.word	0x00000078


	//----- nvinfo : EIATTR_MIN_STACK_SIZE
	.align		4
.L_94:
        /*01f8*/ 	.byte	0x04, 0x12
        /*01fa*/ 	.short	(.L_96 - .L_95)
	.align		4
.L_95:
        /*01fc*/ 	.word	index@(_ZN7cutlass13device_kernelIN5flash19enable_sm80_to_sm89INS1_16FlashAttnFwdSm80INS1_25CollectiveMainloopFwdSm80ILi4ELi1ELb0EN4cute5tupleIJNS5_1CILi128EEENS7_ILi112EEENS7_ILi64EEEEEELi64ENS_6half_tEfNS_4arch4Sm80ELb0ELb0ELb1ELb1ELb0ELb1ELb1ELb0EEENS1_21CollectiveEpilogueFwdINS6_IJS8_SA_S9_EEENS6_IJNS7_ILi1EEESI_SI_EEESC_SE_Li128ELb1ELb1ELb0ELb0EEENS1_19SingleTileSchedulerILb1ELb0ELb1ELi128EEEEEEEEEvNT_6ParamsE)
        /*0200*/ 	.word	0x00000088


	//----- nvinfo : EIATTR_MIN_STACK_SIZE
	.align		4
.L_96:
        /*0204*/ 	.byte	0x04, 0x12
        /*0206*/ 	.short	(.L_98 - .L_97)
	.align		4
.L_97:
        /*0208*/ 	.word	index@(_ZN7cutlass13device_kernelIN5flash19enable_sm80_to_sm89INS1_16FlashAttnFwdSm80INS1_25CollectiveMainloopFwdSm80ILi4ELi1ELb0EN4cute5tupleIJNS5_1CILi128EEENS7_ILi96EEENS7_ILi64EEEEEELi64ENS_6half_tEfNS_4arch4Sm80ELb0ELb1ELb1ELb0ELb0ELb0ELb1ELb0EEENS1_21CollectiveEpilogueFwdINS6_IJS8_SA_S9_EEENS6_IJNS7_ILi1EEESI_SI_EEESC_SE_Li128ELb0ELb1ELb0ELb0EEENS1_19SingleTileSchedulerILb0ELb0ELb1ELi128EEEEEEEEEvNT_6ParamsE)
        /*020c*/ 	.word	0x00000068


	//----- nvinfo : EIATTR_MIN_STACK_SIZE
	.align		4
.L_98:
        /*0210*/ 	.byte	0x04, 0x12
        /*0212*/ 	.short	(.L_100 - .L_99)
	.align		4
.L_99:
        /*0214*/ 	.word	index@(_ZN7cutlass13device_kernelIN5flash19enable_sm80_to_sm89INS1_16FlashAttnFwdSm80INS1_25CollectiveMainloopFwdSm80ILi4ELi1ELb0EN4cute5tupleIJNS5_1CILi128EEENS7_ILi96EEENS7_ILi64EEEEEELi64ENS_6half_tEfNS_4arch4Sm80ELb0ELb1ELb1ELb1ELb0ELb0ELb1ELb0EEENS1_21CollectiveEpilogueFwdINS6_IJS8_SA_S9_EEENS6_IJNS7_ILi1EEESI_SI_EEESC_SE_Li128ELb1ELb1ELb0ELb0EEENS1_19SingleTileSchedulerILb1ELb0ELb1ELi128EEEEEEEEEvNT_6ParamsE)
        /*0218*/ 	.word	0x00000070


	//----- nvinfo : EIATTR_MIN_STACK_SIZE
	.align		4
.L_100:
        /*021c*/ 	.byte	0x04, 0x12
        /*021e*/ 	.short	(.L_102 - .L_101)
	.align		4
.L_101:
        /*0220*/ 	.word	index@(_ZN7cutlass13device_kernelIN5flash19enable_sm80_to_sm89INS1_16FlashAttnFwdSm80INS1_25CollectiveMainloopFwdSm80ILi4ELi1ELb0EN4cute5tupleIJNS5_1CILi128EEENS7_ILi96EEENS7_ILi64EEEEEELi64ENS_6half_tEfNS_4arch4Sm80ELb0ELb1ELb1ELb1ELb0ELb1ELb1ELb0EEENS1_21CollectiveEpilogueFwdINS6_IJS8_SA_S9_EEENS6_IJNS7_ILi1EEESI_SI_EEESC_SE_Li128ELb1ELb1ELb0ELb0EEENS1_19SingleTileSchedulerILb1ELb0ELb1ELi128EEEEEEEEEvNT_6ParamsE)
        /*0224*/ 	.word	0x00000090


	//----- nvinfo : EIATTR_MIN_STACK_SIZE
	.align		4
.L_102:
        /*0228*/ 	.byte	0x04, 0x12
        /*022a*/ 	.short	(.L_104 - .L_103)
	.align		4
.L_103:
        /*022c*/ 	.word	index@(_ZN7cutlass13device_kernelIN5flash19enable_sm80_to_sm89INS1_16FlashAttnFwdSm80INS1_25CollectiveMainloopFwdSm80ILi4ELi1ELb0EN4cute5tupleIJNS5_1CILi128EEENS7_ILi112EEENS7_ILi64EEEEEELi64ENS_6half_tEfNS_4arch4Sm80ELb1ELb0ELb1ELb0ELb0ELb0ELb1ELb0EEENS1_21CollectiveEpilogueFwdINS6_IJS8_SA_S9_EEENS6_IJNS7_ILi1EEESI_SI_EEESC_SE_Li128ELb0ELb1ELb0ELb0EEENS1_30DynamicPersistentTileSchedulerILi128ELi128ELb0ELb1ELb0EEEEEEEEEvNT_6ParamsE)
        /*0230*/ 	.word	0x000000b0


	//----- nvinfo : EIATTR_MIN_STACK_SIZE
	.align		4
.L_104:
        /*0234*/ 	.byte	0x04, 0x12
        /*0236*/ 	.short	(.L_106 - .L_105)
	.align		4
.L_105:
        /*0238*/ 	.word	index@(_ZN7cutlass13device_kernelIN5flash19enable_sm80_to_sm89INS1_16FlashAttnFwdSm80INS1_25CollectiveMainloopFwdSm80ILi4ELi1ELb0EN4cute5tupleIJNS5_1CILi128EEENS7_ILi112EEENS7_ILi64EEEEEELi64ENS_6half_tEfNS_4arch4Sm80ELb1ELb0ELb1ELb1ELb0ELb0ELb1ELb0EEENS1_21CollectiveEpilogueFwdINS6_IJS8_SA_S9_EEENS6_IJNS7_ILi1EEESI_SI_EEESC_SE_Li128ELb1ELb1ELb0ELb0EEENS1_19SingleTileSchedulerILb1ELb0ELb1ELi128EEEEEEEEEvNT_6ParamsE)
        /*023c*/ 	.word	0x000000b0


	//----- nvinfo : EIATTR_MIN_STACK_SIZE
	.align		4
.L_106:
        /*0240*/ 	.byte	0x04, 0x12
        /*0242*/ 	.short	(.L_108 - .L_107)
	.align		4
.L_107:
        /*0244*/ 	.word	index@(_ZN7cutlass13device_kernelIN5flash19enable_sm80_to_sm89INS1_16FlashAttnFwdSm80INS1_25CollectiveMainloopFwdSm80ILi4ELi1ELb0EN4cute5tupleIJNS5_1CILi128EEENS7_ILi112EEENS7_ILi64EEEEEELi64ENS_6half_tEfNS_4arch4Sm80ELb1ELb0ELb1ELb1ELb0ELb1ELb1ELb0EEENS1_21CollectiveEpilogueFwdINS6_IJS8_SA_S9_EEENS6_IJNS7_ILi1EEESI_SI_EEESC_SE_Li128ELb1ELb1ELb0ELb0EEENS1_19SingleTileSchedulerILb1ELb0ELb1ELi128EEEEEEEEEvNT_6ParamsE)
        /*0248*/ 	.word	0x000000c8


	//----- nvinfo : EIATTR_MIN_STACK_SIZE
	.align		4
.L_108:
        /*024c*/ 	.byte	0x04, 0x12
        /*024e*/ 	.short	(.L_110 - .L_109)
	.align		4
.L_109:
        /*0250*/ 	.word	index@(_ZN7cutlass13device_kernelIN5flash19enable_sm80_to_sm89INS1_16FlashAttnFwdSm80INS1_25CollectiveMainloopFwdSm80ILi4ELi1ELb0EN4cute5tupleIJNS5_1CILi128EEENS7_ILi112EEENS7_ILi64EEEEEELi64ENS_6half_tEfNS_4arch4Sm80ELb0ELb0ELb0ELb0ELb0ELb0ELb1ELb0EEENS1_21CollectiveEpilogueFwdINS6_IJS8_SA_S9_EEENS6_IJNS7_ILi1EEESI_SI_EEESC_SE_Li128ELb0ELb1ELb0ELb0EEENS1_19SingleTileSchedulerILb0ELb0ELb1ELi128EEEEEEEEEvNT_6ParamsE)
        /*0254*/ 	.word	0x00000088


	//----- nvinfo : EIATTR_MIN_STACK_SIZE
	.align		4
.L_110:
        /*0258*/ 	.byte	0x04, 0x12
        /*025a*/ 	.short	(.L_112 - .L_111)
	.align		4
.L_111:
        /*025c*/ 	.word	index@(_ZN7cutlass13device_kernelIN5flash19enable_sm80_to_sm89INS1_16FlashAttnFwdSm80INS1_25CollectiveMainloopFwdSm80ILi4ELi1ELb0EN4cute5tupleIJNS5_1CILi128EEENS7_ILi112EEENS7_ILi64EEEEEELi64ENS_6half_tEfNS_4arch4Sm80ELb0ELb0ELb0ELb1ELb0ELb0ELb1ELb0EEENS1_21CollectiveEpilogueFwdINS6_IJS8_SA_S9_EEENS6_IJNS7_ILi1EEESI_SI_EEESC_SE_Li128ELb1ELb1ELb0ELb0EEENS1_19SingleTileSchedulerILb1ELb0ELb1ELi128EEEEEEEEEvNT_6ParamsE)
        /*0260*/ 	.word	0x00000048


	//----- nvinfo : EIATTR_MIN_STACK_SIZE
	.align		4
.L_112:
        /*0264*/ 	.byte	0x04, 0x12
        /*0266*/ 	.short	(.L_114 - .L_113)
	.align		4
.L_113:
        /*0268*/ 	.word	index@(_ZN7cutlass13device_kernelIN5flash19enable_sm80_to_sm89INS1_16FlashAttnFwdSm80INS1_25CollectiveMainloopFwdSm80ILi4ELi1ELb0EN4cute5tupleIJNS5_1CILi128EEENS7_ILi112EEENS7_ILi64EEEEEELi64ENS_6half_tEfNS_4arch4Sm80ELb0ELb0ELb0ELb1ELb0ELb1ELb1ELb0EEENS1_21CollectiveEpilogueFwdINS6_IJS8_SA_S9_EEENS6_IJNS7_ILi1EEESI_SI_EEESC_SE_Li128ELb1ELb1ELb0ELb0EEENS1_19SingleTileSchedulerILb1ELb0ELb1ELi128EEEEEEEEEvNT_6ParamsE)
        /*026c*/ 	.word	0x00000078


	//----- nvinfo : EIATTR_MIN_STACK_SIZE
	.align		4
.L_114:
        /*0270*/ 	.byte	0x04, 0x12
        /*0272*/ 	.short	(.L_116 - .L_115)
	.align		4
.L_115:
        /*0274*/ 	.word	index@(_ZN7cutlass13device_kernelIN5flash19enable_sm80_to_sm89INS1_16FlashAttnFwdSm80INS1_25CollectiveMainloopFwdSm80ILi4ELi1ELb0EN4cute5tupleIJNS5_1CILi128EEENS7_ILi96EEENS7_ILi64EEEEEELi64ENS_6half_tEfNS_4arch4Sm80ELb0ELb1ELb0ELb0ELb0ELb0ELb1ELb0EEENS1_21CollectiveEpilogueFwdINS6_IJS8_SA_S9_EEENS6_IJNS7_ILi1EEESI_SI_EEESC_SE_Li128ELb0ELb1ELb0ELb0EEENS1_19SingleTileSchedulerILb0ELb0ELb1ELi128EEEEEEEEEvNT_6ParamsE)
        /*0278*/ 	.word	0x00000068


	//----- nvinfo : EIATTR_MIN_STACK_SIZE
	.align		4
.L_116:
        /*027c*/ 	.byte	0x04, 0x12
        /*027e*/ 	.short	(.L_118 - .L_117)
	.align		4
.L_117:
        /*0280*/ 	.word	index@(_ZN7cutlass13device_kernelIN5flash19enable_sm80_to_sm89INS1_16FlashAttnFwdSm80INS1_25CollectiveMainloopFwdSm80ILi4ELi1ELb0EN4cute5tupleIJNS5_1CILi128EEENS7_ILi96EEENS7_ILi64EEEEEELi64ENS_6half_tEfNS_4arch4Sm80ELb0ELb1ELb0ELb1ELb0ELb0ELb1ELb0EEENS1_21CollectiveEpilogueFwdINS6_IJS8_SA_S9_EEENS6_IJNS7_ILi1EEESI_SI_EEESC_SE_Li128ELb1ELb1ELb0ELb0EEENS1_19SingleTileSchedulerILb1ELb0ELb1ELi128EEEEEEEEEvNT_6ParamsE)
        /*0284*/ 	.word	0x00000048


	//----- nvinfo : EIATTR_MIN_STACK_SIZE
	.align		4
.L_118:
        /*0288*/ 	.byte	0x04, 0x12
        /*028a*/ 	.short	(.L_120 - .L_119)
	.align		4
.L_119:
        /*028c*/ 	.word	index@(_ZN7cutlass13device_kernelIN5flash19enable_sm80_to_sm89INS1_16FlashAttnFwdSm80INS1_25CollectiveMainloopFwdSm80ILi4ELi1ELb0EN4cute5tupleIJNS5_1CILi128EEENS7_ILi96EEENS7_ILi64EEEEEELi64ENS_6half_tEfNS_4arch4Sm80ELb0ELb1ELb0ELb1ELb0ELb1ELb1ELb0EEENS1_21CollectiveEpilogueFwdINS6_IJS8_SA_S9_EEENS6_IJNS7_ILi1EEESI_SI_EEESC_SE_Li128ELb1ELb1ELb0ELb0EEENS1_19SingleTileSchedulerILb1ELb0ELb1ELi128EEEEEEEEEvNT_6ParamsE)
        /*0290*/ 	.word	0x00000088


	//----- nvinfo : EIATTR_MIN_STACK_SIZE
	.align		4
.L_120:
        /*0294*/ 	.byte	0x04, 0x12
        /*0296*/ 	.short	(.L_122 - .L_121)
	.align		4
.L_121:
        /*0298*/ 	.word	index@(_ZN7cutlass13device_kernelIN5flash19enable_sm80_to_sm89INS1_16FlashAttnFwdSm80INS1_25CollectiveMainloopFwdSm80ILi4ELi1ELb0EN4cute5tupleIJNS5_1CILi128EEENS7_ILi112EEENS7_ILi64EEEEEELi64ENS_6half_tEfNS_4arch4Sm80ELb1ELb0ELb0ELb0ELb0ELb0ELb1ELb0EEENS1_21CollectiveEpilogueFwdINS6_IJS8_SA_S9_EEENS6_IJNS7_ILi1EEESI_SI_EEESC_SE_Li128ELb0ELb1ELb0ELb0EEENS1_30DynamicPersistentTileSchedulerILi128ELi128ELb0ELb1ELb0EEEEEEEEEvNT_6ParamsE)
        /*029c*/ 	.word	0x000000d8


	//----- nvinfo : EIATTR_MIN_STACK_SIZE
	.align		4
.L_122:
        /*02a0*/ 	.byte	0x04, 0x12
        /*02a2*/ 	.short	(.L_124 - .L_123)
	.align		4
.L_123:
        /*02a4*/ 	.word	index@(_ZN7cutlass13device_kernelIN5flash19enable_sm80_to_sm89INS1_16FlashAttnFwdSm80INS1_25CollectiveMainloopFwdSm80ILi4ELi1ELb0EN4cute5tupleIJNS5_1CILi128EEENS7_ILi112EEENS7_ILi64EEEEEELi64ENS_6half_tEfNS_4arch4Sm80ELb1ELb0ELb0ELb1ELb0ELb0ELb1ELb0EEENS1_21CollectiveEpilogueFwdINS6_IJS8_SA_S9_EEENS6_IJNS7_ILi1EEESI_SI_EEESC_SE_Li128ELb1ELb1ELb0ELb0EEENS1_19SingleTileSchedulerILb1ELb0ELb1ELi128EEEEEEEEEvNT_6ParamsE)
        /*02a8*/ 	.word	0x000000c8


	//----- nvinfo : EIATTR_MIN_STACK_SIZE
	.align		4
.L_124:
        /*02ac*/ 	.byte	0x04, 0x12
        /*02ae*/ 	.short	(.L_126 - .L_125)
	.align		4
.L_125:
        /*02b0*/ 	.word	index@(_ZN7cutlass13device_kernelIN5flash19enable_sm80_to_sm89INS1_16FlashAttnFwdSm80INS1_25CollectiveMainloopFwdSm80ILi4ELi1ELb0EN4cute5tupleIJNS5_1CILi128EEENS7_ILi112EEENS7_ILi64EEEEEELi64ENS_6half_tEfNS_4arch4Sm80ELb1ELb0ELb0ELb1ELb0ELb1ELb1ELb0EEENS1_21CollectiveEpilogueFwdINS6_IJS8_SA_S9_EEENS6_IJNS7_ILi1EEESI_SI_EEESC_SE_Li128ELb1ELb1ELb0ELb0EEENS1_19SingleTileSchedulerILb1ELb0ELb1ELi128EEEEEEEEEvNT_6ParamsE)
        /*02b4*/ 	.word	0x000000b8
.L_126:


//--------------------- .nv.info._ZN7cutlass13device_kernelIN5flash19enable_sm80_to_sm89INS1_16FlashAttnFwdSm80INS1_25CollectiveMainloopFwdSm80ILi4ELi1ELb0EN4cute5tupleIJNS5_1CILi128EEENS7_ILi112EEENS7_ILi64EEEEEELi64ENS_6half_tEfNS_4arch4Sm80ELb0ELb0ELb1ELb0ELb0ELb0ELb1ELb0EEENS1_21CollectiveEpilogueFwdINS6_IJS8_SA_S9_EEENS6_IJNS7_ILi1EEESI_SI_EEESC_SE_Li128ELb0ELb1ELb0ELb0EEENS1_19SingleTileSchedulerILb0ELb0ELb1ELi128EEEEEEEEEvNT_6ParamsE --------------------------
	.section	.nv.info._ZN7cutlass13device_kernelIN5flash19enable_sm80_to_sm89INS1_16FlashAttnFwdSm80INS1_25CollectiveMainloopFwdSm80ILi4ELi1ELb0EN4cute5tupleIJNS5_1CILi128EEENS7_ILi112EEENS7_ILi64EEEEEELi64ENS_6half_tEfNS_4arch4Sm80ELb0ELb0ELb1ELb0ELb0ELb0ELb1ELb0EEENS1_21CollectiveEpilogueFwdINS6_IJS8_SA_S9_EEENS6_IJNS7_ILi1EEESI_SI_EEESC_SE_Li128ELb0ELb1ELb0ELb0EEENS1_19SingleTileSchedulerILb0ELb0ELb1ELi128EEEEEEEEEvNT_6ParamsE,"",@"SHT_CUDA_INFO"
	.sectionflags	@""
	.align	4


	//----- nvinfo : EIATTR_CUDA_API_VERSION
	.align		4
        /*0000*/ 	.byte	0x04, 0x37
        /*0002*/ 	.short	(.L_128 - .L_127)
.L_127:
        /*0004*/ 	.word	0x00000082


	//----- nvinfo : EIATTR_SW2861232_WAR
	.align		4
.L_128:
        /*0008*/ 	.byte	0x01, 0x35
	.zero		2


	//----- nvinfo : EIATTR_PARAM_CBANK
	.align		4
        /*000c*/ 	.byte	0x04, 0x0a
        /*000e*/ 	.short	(.L_130 - .L_129)
	.align		4
.L_129:
        /*0010*/ 	.word	index@(.nv.constant0._ZN7cutlass13device_kernelIN5flash19enable_sm80_to_sm89INS1_16FlashAttnFwdSm80INS1_25CollectiveMainloopFwdSm80ILi4ELi1ELb0EN4cute5tupleIJNS5_1CILi128EEENS7_ILi112EEENS7_ILi64EEEEEELi64ENS_6half_tEfNS_4arch4Sm80ELb0ELb0ELb1ELb0ELb0ELb0ELb1ELb0EEENS1_21CollectiveEpilogueFwdINS6_IJS8_SA_S9_EEENS6_IJNS7_ILi1EEESI_SI_EEESC_SE_Li128ELb0ELb1ELb0ELb0EEENS1_19SingleTileSchedulerILb0ELb0ELb1ELi128EEEEEEEEEvNT_6ParamsE)
        /*0014*/ 	.short	0x0160
        /*0016*/ 	.short	0x0418


	//----- nvinfo : EIATTR_CBANK_PARAM_SIZE
	.align		4
.L_130:
        /*0018*/ 	.byte	0x03, 0x19
        /*001a*/ 	.short	0x0418


	//----- nvinfo : EIATTR_KPARAM_INFO
	.align		4
        /*001c*/ 	.byte	0x04, 0x17
        /*001e*/ 	.short	(.L_132 - .L_131)
.L_131:
        /*0020*/ 	.word	0x00000000
        /*0024*/ 	.short	0x0000
        /*0026*/ 	.short	0x0000
        /*0028*/ 	.byte	0x00, 0xf0, 0x61, 0x10


	//----- nvinfo : EIATTR_MAXREG_COUNT
	.align		4
.L_132:
        /*002c*/ 	.byte	0x03, 0x1b
        /*002e*/ 	.short	0x00ff


	//----- nvinfo : EIATTR_NUM_BARRIERS
	.align		4
        /*0030*/ 	.byte	0x02, 0x4c
        /*0032*/ 	.byte	0x02
	.zero		1


	//----- nvinfo : EIATTR_ANNOTATIONS
	.align		4
        /*0034*/ 	.byte	0x04, 0x55
        /*0036*/ 	.short	(.L_134 - .L_133)


	//   ....[0]....
.L_133:
        /*0038*/ 	.word	0x00000001
        /*003c*/ 	.byte	0x60, 0x02, 0x00, 0x00, 0x01, 0x00, 0x00, 0x00, 0x60, 0x06, 0x00, 0x00, 0x01, 0x00, 0x00, 0x00
        /* <DEDUP_REMOVED lines=37> */
        /*029c*/ 	.byte	0x90, 0xd8, 0x00, 0x00, 0x01, 0x00, 0x00, 0x00, 0xa0, 0xd8, 0x00, 0x00


	//----- nvinfo : EIATTR_MERCURY_ISA_VERSION
	.align		4
.L_134:
        /*02a8*/ 	.byte	0x03, 0x5f
        /*02aa*/ 	.short	0x0000


	//----- nvinfo : EIATTR_COOP_GROUP_MASK_REGIDS
	.align		4
        /*02ac*/ 	.byte	0x04, 0x29
        /*02ae*/ 	.short	(.L_136 - .L_135)


	//   ....[0]....
.L_135:
        /*02b0*/ 	.word	0xffffffff


	//   ....[1]....
        /*02b4*/ 	.word	0xffffffff


	//   ....[2]....
        /*02b8*/ 	.word	0xffffffff


	//   ....[3]....
        /*02bc*/ 	.word	0xffffffff


	//   ....[4]....
        /*02c0*/ 	.word	0xffffffff


	//   ....[5]....
        /*02c4*/ 	.word	0xffffffff


	//   ....[6]....
        /*02c8*/ 	.word	0xffffffff


	//   ....[7]....
        /*02cc*/ 	.word	0xffffffff


	//   ....[8]....
        /*02d0*/ 	.word	0xffffffff


	//   ....[9]....
        /*02d4*/ 	.word	0xffffffff


	//   ....[10]....
        /*02d8*/ 	.word	0xffffffff


	//   ....[11]....
        /*02dc*/ 	.word	0xffffffff


	//   ....[12]....
        /*02e0*/ 	.word	0xffffffff


	//   ....[13]....
        /*02e4*/ 	.word	0xffffffff


	//   ....[14]....
        /*02e8*/ 	.word	0xffffffff


	//   ....[15]....
        /*02ec*/ 	.word	0xffffffff


	//   ....[16]....
        /*02f0*/ 	.word	0xffffffff


	//   ....[17]....
        /*02f4*/ 	.word	0xffffffff


	//   ....[18]....
        /*02f8*/ 	.word	0xffffffff


	//   ....[19]....
        /*02fc*/ 	.word	0xffffffff


	//   ....[20]....
        /*0300*/ 	.word	0xffffffff


	//   ....[21]....
        /*0304*/ 	.word	0xffffffff


	//   ....[22]....
        /*0308*/ 	.word	0xffffffff


	//   ....[23]....
        /*030c*/ 	.word	0xffffffff


	//   ....[24]....
        /*0310*/ 	.word	0xffffffff


	//   ....[25]....
        /*0314*/ 	.word	0xffffffff


	//   ....[26]....
        /*0318*/ 	.word	0xffffffff


	//   ....[27]....
        /*031c*/ 	.word	0xffffffff


	//   ....[28]....
        /*0320*/ 	.word	0xffffffff


	//   ....[29]....
        /*0324*/ 	.word	0xffffffff


	//   ....[30]....
        /*0328*/ 	.word	0xffffffff


	//   ....[31]....
        /*032c*/ 	.word	0xffffffff


	//   ....[32]....
        /*0330*/ 	.word	0xffffffff


	//   ....[33]....
        /*0334*/ 	.word	0xffffffff


	//   ....[34]....
        /*0338*/ 	.word	0xffffffff


	//   ....[35]....
        /*033c*/ 	.word	0xffffffff


	//   ....[36]....
        /*0340*/ 	.word	0xffffffff


	//   ....[37]....
        /*0344*/ 	.word	0xffffffff


	//   ....[38]....
        /*0348*/ 	.word	0xffffffff


	//   ....[39]....
        /*034c*/ 	.word	0xffffffff


	//   ....[40]....
        /*0350*/ 	.word	0xffffffff


	//   ....[41]....
        /*0354*/ 	.word	0xffffffff


	//   ....[42]....
        /*0358*/ 	.word	0xffffffff


	//   ....[43]....
        /*035c*/ 	.word	0xffffffff


	//   ....[44]....
        /*0360*/ 	.word	0xffffffff


	//   ....[45]....
        /*0364*/ 	.word	0xffffffff


	//   ....[46]....
        /*0368*/ 	.word	0xffffffff


	//   ....[47]....
        /*036c*/ 	.word	0xffffffff


	//   ....[48]....
        /*0370*/ 	.word	0xffffffff


	//   ....[49]....
        /*0374*/ 	.word	0xffffffff


	//   ....[50]....
        /*0378*/ 	.word	0xffffffff


	//   ....[51]....
        /*037c*/ 	.word	0xffffffff


	//   ....[52]....
        /*0380*/ 	.word	0xffffffff


	//   ....[53]....
        /*0384*/ 	.word	0xffffffff


	//   ....[54]....
        /*0388*/ 	.word	0xffffffff


	//   ....[55]....
        /*038c*/ 	.word	0xffffffff


	//   ....[56]....
        /*0390*/ 	.word	0xffffffff


	//   ....[57]....
        /*0394*/ 	.word	0xffffffff


	//   ....[58]....
        /*0398*/ 	.word	0xffffffff


	//   ....[59]....
        /*039c*/ 	.word	0xffffffff


	//   ....[60]....
        /*03a0*/ 	.word	0xffffffff


	//   ....[61]....
        /*03a4*/ 	.word	0xffffffff


	//   ....[62]....
        /*03a8*/ 	.word	0xffffffff


	//   ....[63]....
        /*03ac*/ 	.word	0xffffffff


	//----- nvinfo : EIATTR_COOP_GROUP_INSTR_OFFSETS
	.align		4
.L_136:
        /*03b0*/ 	.byte	0x04, 0x28
        /*03b2*/ 	.short	(.L_138 - .L_137)


	//   ....[0]....
.L_137:
        /*03b4*/ 	.word	0x000003f0


	//   ....[1]....
        /*03b8*/ 	.word	0x00000420


	//   ....[2]....
        /*03bc*/ 	.word	0x00000450


	//   ....[3]....
        /*03c0*/ 	.word	0x00000480


	//   ....[4]....
        /*03c4*/ 	.word	0x000004d0


	//   ....[5]....
        /*03c8*/ 	.word	0x00000500


	//   ....[6]....
        /*03cc*/ 	.word	0x00000570


	//   ....[7]....
        /*03d0*/ 	.word	0x000005a0


	//   ....[8]....
        /*03d4*/ 	.word	0x000005f0


	//   ....[9]....
        /*03d8*/ 	.word	0x00000620


	//   ....[10]....
        /*03dc*/ 	.word	0x00000630


	//   ....[11]....
        /*03e0*/ 	.word	0x00000640


	//   ....[12]....
        /*03e4*/ 	.word	0x00000650


	//   ....[13]....
        /*03e8*/ 	.word	0x00000680


	//   ....[14]....
        /*03ec*/ 	.word	0x00000690


	//   ....[15]....
        /*03f0*/ 	.word	0x00000710


	//   ....[16]....
        /*03f4*/ 	.word	0x00004030


	//   ....[17]....
        /*03f8*/ 	.word	0x00004090


	//   ....[18]....
        /*03fc*/ 	.word	0x000041c0


	//   ....[19]....
        /*0400*/ 	.word	0x000041f0


	//   ....[20]....
        /*0404*/ 	.word	0x00004220


	//   ....[21]....
        /*0408*/ 	.word	0x00004320


	//   ....[22]....
        /*040c*/ 	.word	0x000043d0


	//   ....[23]....
        /*0410*/ 	.word	0x00004540


	//   ....[24]....
        /*0414*/ 	.word	0x000098c0


	//   ....[25]....
        /*0418*/ 	.word	0x00009940


	//   ....[26]....
        /*041c*/ 	.word	0x00009a00


	//   ....[27]....
        /*0420*/ 	.word	0x00009a30


	//   ....[28]....
        /*0424*/ 	.word	0x00009a60


	//   ....[29]....
        /*0428*/ 	.word	0x00009b80


	//   ....[30]....
        /*042c*/ 	.word	0x00009d20


	//   ....[31]....
        /*0430*/ 	.word	0x00009fc0


	//   ....[32]....
        /*0434*/ 	.word	0x0000cf10


	//   ....[33]....
        /*0438*/ 	.word	0x0000cf20


	//   ....[34]....
        /*043c*/ 	.word	0x0000cf30


	//   ....[35]....
        /*0440*/ 	.word	0x0000cf40


	//   ....[36]....
        /*0444*/ 	.word	0x0000cfa0


	//   ....[37]....
        /*0448*/ 	.word	0x0000cfc0


	//   ....[38]....
        /*044c*/ 	.word	0x0000cfd0


	//   ....[39]....
        /*0450*/ 	.word	0x0000cfe0


	//   ....[40]....
        /*0454*/ 	.word	0x0000dfa0


	//   ....[41]....
        /*0458*/ 	.word	0x0000dfe0


	//   ....[42]....
        /*045c*/ 	.word	0x0000e000


	//   ....[43]....
        /*0460*/ 	.word	0x0000e020


	//   ....[44]....
        /*0464*/ 	.word	0x0000e190


	//   ....[45]....
        /*0468*/ 	.word	0x0000e1b0


	//   ....[46]....
        /*046c*/ 	.word	0x0000e1c0


	//   ....[47]....
        /*0470*/ 	.word	0x0000e1d0


	//   ....[48]....
        /*0474*/ 	.word	0x0000e280


	//   ....[49]....
        /*0478*/ 	.word	0x0000e290


	//   ....[50]....
        /*047c*/ 	.word	0x0000e310


	//   ....[51]....
        /*0480*/ 	.word	0x0000e320


	//   ....[52]....
        /*0484*/ 	.word	0x0000e340


	//   ....[53]....
        /*0488*/ 	.word	0x0000e350


	//   ....[54]....
        /*048c*/ 	.word	0x0000e370


	//   ....[55]....
        /*0490*/ 	.word	0x0000e380


	//   ....[56]....
        /*0494*/ 	.word	0x0000e3a0


	//   ....[57]....
        /*0498*/ 	.word	0x0000e3b0


	//   ....[58]....
        /*049c*/ 	.word	0x0000e3d0


	//   ....[59]....
        /*04a0*/ 	.word	0x0000e3e0


	//   ....[60]....
        /*04a4*/ 	.word	0x0000e400


	//   ....[61]....
        /*04a8*/ 	.word	0x0000e410


	//   ....[62]....
        /*04ac*/ 	.word	0x0000e4c0


	//   ....[63]....
        /*04b0*/ 	.word	0x0000e500


	//----- nvinfo : EIATTR_EXIT_INSTR_OFFSETS
	.align		4
.L_138:
        /*04b4*/ 	.byte	0x04, 0x1c
        /*04b6*/ 	.short	(.L_140 - .L_139)


	//   ....[0]....
.L_139:
        /*04b8*/ 	.word	0x00000040


	//   ....[1]....
        /*04bc*/ 	.word	0x0000e5c0


	//   ....[2]....
        /*04c0*/ 	.word	0x0000e5f0


	//----- nvinfo : EIATTR_CTAIDZ_USED
	.align		4
.L_140:
        /*04c4*/ 	.byte	0x01, 0x04
	.zero		2


	//----- nvinfo : EIATTR_MAX_THREADS
	.align		4
        /*04c8*/ 	.byte	0x04, 0x05
        /*04ca*/ 	.short	(.L_142 - .L_141)
.L_141:
        /*04cc*/ 	.word	0x00000080
        /*04d0*/ 	.word	0x00000001
        /*04d4*/ 	.word	0x00000001
.L_142:


//--------------------- .nv.info._ZN7cutlass13device_kernelIN5flash19enable_sm80_to_sm89INS1_16FlashAttnFwdSm80INS1_25CollectiveMainloopFwdSm80ILi4ELi1ELb0EN4cute5tupleIJNS5_1CILi128EEENS7_ILi112EEENS7_ILi64EEEEEELi64ENS_6half_tEfNS_4arch4Sm80ELb0ELb0ELb1ELb1ELb0ELb0ELb1ELb0EEENS1_21CollectiveEpilogueFwdINS6_IJS8_SA_S9_EEENS6_IJNS7_ILi1EEESI_SI_EEESC_SE_Li128ELb1ELb1ELb0ELb0EEENS1_19SingleTileSchedulerILb1ELb0ELb1ELi128EEEEEEEEEvNT_6ParamsE --------------------------
	.section	.nv.info._ZN7cutlass13device_kernelIN5flash19enable_sm80_to_sm89INS1_16FlashAttnFwdSm80INS1_25CollectiveMainloopFwdSm80ILi4ELi1ELb0EN4cute5tupleIJNS5_1CILi128EEENS7_ILi112EEENS7_ILi64EEEEEELi64ENS_6half_tEfNS_4arch4Sm80ELb0ELb0ELb1ELb1ELb0ELb0ELb1ELb0EEENS1_21CollectiveEpilogueFwdINS6_IJS8_SA_S9_EEENS6_IJNS7_ILi1EEESI_SI_EEESC_SE_Li128ELb1ELb1ELb0ELb0EEENS1_19SingleTileSchedulerILb1ELb0ELb1ELi128EEEEEEEEEvNT_6ParamsE,"",@"SHT_CUDA_INFO"
	.sectionflags	@""
	.align	4


	//----- nvinfo : EIATTR_CUDA_API_VERSION
	.align		4
        /*0000*/ 	.byte	0x04, 0x37
        /*0002*/ 	.short	(.L_144 - .L_143)
.L_143:
        /*0004*/ 	.word	0x00000082


	//----- nvinfo : EIATTR_SW2861232_WAR
	.align		4
.L_144:
        /*0008*/ 	.byte	0x01, 0x35
	.zero		2


	//----- nvinfo : EIATTR_PARAM_CBANK
	.align		4
        /*000c*/ 	.byte	0x04, 0x0a
        /*000e*/ 	.short	(.L_146 - .L_145)
	.align		4
.L_145:
        /*0010*/ 	.word	index@(.nv.constant0._ZN7cutlass13device_kernelIN5flash19enable_sm80_to_sm89INS1_16FlashAttnFwdSm80INS1_25CollectiveMainloopFwdSm80ILi4ELi1ELb0EN4cute5tupleIJNS5_1CILi128EEENS7_ILi112EEENS7_ILi64EEEEEELi64ENS_6half_tEfNS_4arch4Sm80ELb0ELb0ELb1ELb1ELb0ELb0ELb1ELb0EEENS1_21CollectiveEpilogueFwdINS6_IJS8_SA_S9_EEENS6_IJNS7_ILi1EEESI_SI_EEESC_SE_Li128ELb1ELb1ELb0ELb0EEENS1_19SingleTileSchedulerILb1ELb0ELb1ELi128EEEEEEEEEvNT_6ParamsE)
        /*0014*/ 	.short	0x0160
        /*0016*/ 	.short	0x0418


	//----- nvinfo : EIATTR_CBANK_PARAM_SIZE
	.align		4
.L_146:
        /*0018*/ 	.byte	0x03, 0x19
        /*001a*/ 	.short	0x0418


	//----- nvinfo : EIATTR_KPARAM_INFO
	.align		4
        /*001c*/ 	.byte	0x04, 0x17
        /*001e*/ 	.short	(.L_148 - .L_147)
.L_147:
        /*0020*/ 	.word	0x00000000
        /*0024*/ 	.short	0x0000
        /*0026*/ 	.short	0x0000
        /*0028*/ 	.byte	0x00, 0xf0, 0x61, 0x10


	//----- nvinfo : EIATTR_MAXREG_COUNT
	.align		4
.L_148:
        /*002c*/ 	.byte	0x03, 0x1b
        /*002e*/ 	.short	0x00ff


	//----- nvinfo : EIATTR_NUM_BARRIERS
	.align		4
        /*0030*/ 	.byte	0x02, 0x4c
        /*0032*/ 	.byte	0x02
	.zero		1


	//----- nvinfo : EIATTR_ANNOTATIONS
	.align		4
        /*0034*/ 	.byte	0x04, 0x55
        /*0036*/ 	.short	(.L_150 - .L_149)


	//   ....[0]....
.L_149:
        /* <DEDUP_REMOVED lines=31> */
        /*021c*/ 	.byte	0x90, 0xe6, 0x00, 0x00


	//----- nvinfo : EIATTR_MERCURY_ISA_VERSION
	.align		4
.L_150:
        /*0220*/ 	.byte	0x03, 0x5f
        /*0222*/ 	.short	0x0000


	//----- nvinfo : EIATTR_COOP_GROUP_MASK_REGIDS
	.align		4
        /*0224*/ 	.byte	0x04, 0x29
        /*0226*/ 	.short	(.L_152 - .L_151)


	//   ....[0]....
.L_151:
        /*0228*/ 	.word	0xffffffff


	//   ....[1]....
        /*022c*/ 	.word	0xffffffff


	//   ....[2]....
        /*0230*/ 	.word	0xffffffff


	//   ....[3]....
        /*0234*/ 	.word	0xffffffff


	//   ....[4]....
        /*0238*/ 	.word	0xffffffff


	//   ....[5]....
        /*023c*/ 	.word	0xffffffff


	//   ....[6]....
        /*0240*/ 	.word	0xffffffff


	//   ....[7]....
        /*0244*/ 	.word	0xffffffff


	//   ....[8]....
        /*0248*/ 	.word	0xffffffff


	//   ....[9]....
        /*024c*/ 	.word	0xffffffff


	//   ....[10]....
        /*0250*/ 	.word	0xffffffff


	//   ....[11]....
        /*0254*/ 	.word	0xffffffff


	//   ....[12]....
        /*0258*/ 	.word	0xffffffff


	//   ....[13]....
        /*025c*/ 	.word	0xffffffff


	//   ....[14]....
        /*0260*/ 	.word	0xffffffff


	//   ....[15]....
        /*0264*/ 	.word	0xffffffff


	//   ....[16]....
        /*0268*/ 	.word	0xffffffff


	//   ....[17]....
        /*026c*/ 	.word	0xffffffff


	//   ....[18]....
        /*0270*/ 	.word	0xffffffff


	//   ....[19]....
        /*0274*/ 	.word	0xffffffff


	//   ....[20]....
        /*0278*/ 	.word	0xffffffff


	//   ....[21]....
        /*027c*/ 	.word	0xffffffff


	//   ....[22]....
        /*0280*/ 	.word	0xffffffff


	//   ....[23]....
        /*0284*/ 	.word	0xffffffff


	//   ....[24]....
        /*0288*/ 	.word	0xffffffff


	//   ....[25]....
        /*028c*/ 	.word	0xffffffff


	//   ....[26]....
        /*0290*/ 	.word	0xffffffff


	//   ....[27]....
        /*0294*/ 	.word	0xffffffff


	//   ....[28]....
        /*0298*/ 	.word	0xffffffff


	//   ....[29]....
        /*029c*/ 	.word	0xffffffff


	//   ....[30]....
        /*02a0*/ 	.word	0xffffffff


	//   ....[31]....
        /*02a4*/ 	.word	0xffffffff


	//   ....[32]....
        /*02a8*/ 	.word	0xffffffff


	//   ....[33]....
        /*02ac*/ 	.word	0xffffffff


	//   ....[34]....
        /*02b0*/ 	.word	0xffffffff


	//   ....[35]....
        /*02b4*/ 	.word	0xffffffff


	//   ....[36]....
        /*02b8*/ 	.word	0xffffffff


	//   ....[37]....
        /*02bc*/ 	.word	0xffffffff


	//   ....[38]....
        /*02c0*/ 	.word	0xffffffff


	//   ....[39]....
        /*02c4*/ 	.word	0xffffffff


	//   ....[40]....
        /*02c8*/ 	.word	0xffffffff


	//   ....[41]....
        /*02cc*/ 	.word	0xffffffff


	//   ....[42]....
        /*02d0*/ 	.word	0xffffffff


	//   ....[43]....
        /*02d4*/ 	.word	0xffffffff


	//   ....[44]....
        /*02d8*/ 	.word	0xffffffff


	//   ....[45]....
        /*02dc*/ 	.word	0xffffffff


	//   ....[46]....
        /*02e0*/ 	.word	0xffffffff


	//   ....[47]....
        /*02e4*/ 	.word	0xffffffff


	//   ....[48]....
        /*02e8*/ 	.word	0xffffffff


	//   ....[49]....
        /*02ec*/ 	.word	0xffffffff


	//   ....[50]....
        /*02f0*/ 	.word	0xffffffff


	//   ....[51]....
        /*02f4*/ 	.word	0xffffffff


	//   ....[52]....
        /*02f8*/ 	.word	0xffffffff


	//   ....[53]....
        /*02fc*/ 	.word	0xffffffff


	//   ....[54]....
        /*0300*/ 	.word	0xffffffff


	//   ....[55]....
        /*0304*/ 	.word	0xffffffff


	//   ....[56]....
        /*0308*/ 	.word	0xffffffff


	//   ....[57]....
        /*030c*/ 	.word	0xffffffff


	//   ....[58]....
        /*0310*/ 	.word	0xffffffff


	//   ....[59]....
        /*0314*/ 	.word	0xffffffff


	//   ....[60]....
        /*0318*/ 	.word	0xffffffff


	//   ....[61]....
        /*031c*/ 	.word	0xffffffff


	//   ....[62]....
        /*0320*/ 	.word	0xffffffff


	//   ....[63]....
        /*0324*/ 	.word	0xffffffff


	//   ....[64]....
        /*0328*/ 	.word	0xffffffff


	//   ....[65]....
        /*032c*/ 	.word	0xffffffff


	//   ....[66]....
        /*0330*/ 	.word	0xffffffff


	//   ....[67]....
        /*0334*/ 	.word	0xffffffff


	//   ....[68]....
        /*0338*/ 	.word	0xffffffff


	//   ....[69]....
        /*033c*/ 	.word	0xffffffff


	//   ....[70]....
        /*0340*/ 	.word	0xffffffff


	//   ....[71]....
        /*0344*/ 	.word	0xffffffff


	//   ....[72]....
        /*0348*/ 	.word	0xffffffff


	//   ....[73]....
        /*034c*/ 	.word	0xffffffff


	//   ....[74]....
        /*0350*/ 	.word	0xffffffff


	//   ....[75]....
        /*0354*/ 	.word	0xffffffff


	//   ....[76]....
        /*0358*/ 	.word	0xffffffff


	//   ....[77]....
        /*035c*/ 	.word	0xffffffff


	//   ....[78]....
        /*0360*/ 	.word	0xffffffff


	//   ....[79]....
        /*0364*/ 	.word	0xffffffff


	//   ....[80]....
        /*0368*/ 	.word	0xffffffff


	//----- nvinfo : EIATTR_COOP_GROUP_INSTR_OFFSETS
	.align		4
.L_152:
        /*036c*/ 	.byte	0x04, 0x28
        /*036e*/ 	.short	(.L_154 - .L_153)


	//   ....[0]....
.L_153:
        /*0370*/ 	.word	0x00000090


	//   ....[1]....
        /*0374*/ 	.word	0x00000e70


	//   ....[2]....
        /*0378*/ 	.word	0x00000e90


	//   ....[3]....
        /*037c*/ 	.word	0x000010d0


	//   ....[4]....
        /*0380*/ 	.word	0x00001100


	//   ....[5]....
        /*0384*/ 	.word	0x00001190


	//   ....[6]....
        /*0388*/ 	.word	0x000011c0


	//   ....[7]....
        /*038c*/ 	.word	0x00001250


	//   ....[8]....
        /*0390*/ 	.word	0x00001280


	//   ....[9]....
        /*0394*/ 	.word	0x00001310


	//   ....[10]....
        /*0398*/ 	.word	0x00001340


	//   ....[11]....
        /*039c*/ 	.word	0x000013d0


	//   ....[12]....
        /*03a0*/ 	.word	0x00001400


	//   ....[13]....
        /*03a4*/ 	.word	0x00001490


	//   ....[14]....
        /*03a8*/ 	.word	0x000014c0


	//   ....[15]....
        /*03ac*/ 	.word	0x00001540


	//   ....[16]....
        /*03b0*/ 	.word	0x00001580


	//   ....[17]....
        /*03b4*/ 	.word	0x00004560


	//   ....[18]....
        /*03b8*/ 	.word	0x00004670


	//   ....[19]....
        /*03bc*/ 	.word	0x00004a80


	//   ....[20]....
        /*03c0*/ 	.word	0x00004b50


	//   ....[21]....
        /*03c4*/ 	.word	0x00004bb0


	//   ....[22]....
        /*03c8*/ 	.word	0x00004c40


	//   ....[23]....
        /*03cc*/ 	.word	0x00004d70


	//   ....[24]....
        /*03d0*/ 	.word	0x00004ec0


	//   ....[25]....
        /*03d4*/ 	.word	0x00009230


	//   ....[26]....
        /*03d8*/ 	.word	0x000092a0


	//   ....[27]....
        /*03dc*/ 	.word	0x00009340


	//   ....[28]....
        /*03e0*/ 	.word	0x00009380


	//   ....[29]....
        /*03e4*/ 	.word	0x00009480


	//   ....[30]....
        /*03e8*/ 	.word	0x000095d0


	//   ....[31]....
        /*03ec*/ 	.word	0x00009730


	//   ....[32]....
        /*03f0*/ 	.word	0x000099c0


	//   ....[33]....
        /*03f4*/ 	.word	0x0000cc70


	//   ....[34]....
        /*03f8*/ 	.word	0x0000cc80


	//   ....[35]....
        /*03fc*/ 	.word	0x0000cc90


	//   ....[36]....
        /*0400*/ 	.word	0x0000cca0


	//   ....[37]....
        /*0404*/ 	.word	0x0000ccd0


	//   ....[38]....
        /*0408*/ 	.word	0x0000ccf0


	//   ....[39]....
        /*040c*/ 	.word	0x0000cd10


	//   ....[40]....
        /*0410*/ 	.word	0x0000cd20


	//   ....[41]....
        /*0414*/ 	.word	0x0000e000


	//   ....[42]....
        /*0418*/ 	.word	0x0000e050


	//   ....[43]....
        /*041c*/ 	.word	0x0000e080


	//   ....[44]....
        /*0420*/ 	.word	0x0000e0b0


	//   ....[45]....
        /*0424*/ 	.word	0x0000e0e0


	//   ....[46]....
        /*0428*/ 	.word	0x0000e120


	//   ....[47]....
        /*042c*/ 	.word	0x0000e150


	//   ....[48]....
        /*0430*/ 	.word	0x0000e180


	//   ....[49]....
        /*0434*/ 	.word	0x0000e260


	//   ....[50]....
        /*0438*/ 	.word	0x0000e290


	//   ....[51]....
        /*043c*/ 	.word	0x0000e2f0


	//   ....[52]....
        /*0440*/ 	.word	0x0000e350


	//   ....[53]....
        /*0444*/ 	.word	0x0000e360


	//   ....[54]....
        /*0448*/ 	.word	0x0000e370


	//   ....[55]....
        /*044c*/ 	.word	0x0000e380


	//   ....[56]....
        /*0450*/ 	.word	0x0000e3f0


	//   ....[57]....
        /*0454*/ 	.word	0x0000e4a0


	//   ....[58]....
        /*0458*/ 	.word	0x0000e4b0


	//   ....[59]....
        /*045c*/ 	.word	0x0000e4e0


	//   ....[60]....
        /*0460*/ 	.word	0x0000e4f0


	//   ....[61]....
        /*0464*/ 	.word	0x0000e500


	//   ....[62]....
        /*0468*/ 	.word	0x0000e510


	//   ....[63]....
        /*046c*/ 	.word	0x0000e590


	//   ....[64]....
        /*0470*/ 	.word	0x0000e5a0


	//   ....[65]....
        /*0474*/ 	.word	0x0000ed00


	//   ....[66]....
        /*0478*/ 	.word	0x0000ed40


	//   ....[67]....
        /*047c*/ 	.word	0x0000ed70


	//   ....[68]....
        /*0480*/ 	.word	0x0000eda0


	//   ....[69]....
        /*0484*/ 	.word	0x0000edd0


	//   ....[70]....
        /*0488*/ 	.word	0x0000ee00


	//   ....[71]....
        /*048c*/ 	.word	0x0000ee30


	//   ....[72]....
        /*0490*/ 	.word	0x0000ee50


	//   ....[73]....
        /*0494*/ 	.word	0x0000ee70


	//   ....[74]....
        /*0498*/ 	.word	0x0000eea0


	//   ....[75]....
        /*049c*/ 	.word	0x0000eeb0


	//   ....[76]....
        /*04a0*/ 	.word	0x0000eec0


	//   ....[77]....
        /*04a4*/ 	.word	0x0000eed0


	//   ....[78]....
        /*04a8*/ 	.word	0x0000eee0


	//   ....[79]....
        /*04ac*/ 	.word	0x0000ef10


	//   ....[80]....
        /*04b0*/ 	.word	0x0000ef30


	//----- nvinfo : EIATTR_EXIT_INSTR_OFFSETS
	.align		4
.L_154:
        /*04b4*/ 	.byte	0x04, 0x1c
        /*04b6*/ 	.short	(.L_156 - .L_155)


	//   ....[0]....
.L_155:
        /*04b8*/ 	.word	0x00000350


	//   ....[1]....
        /*04bc*/ 	.word	0x0000e640


	//   ....[2]....
        /*04c0*/ 	.word	0x0000e680


	//   ....[3]....
        /*04c4*/ 	.word	0x0000f090


	//   ....[4]....
        /*04c8*/ 	.word	0x0000f0d0


	//----- nvinfo : EIATTR_CTAIDZ_USED
	.align		4
.L_156:
        /*04cc*/ 	.byte	0x01, 0x04
	.zero		2


	//----- nvinfo : EIATTR_MAX_THREADS
	.align		4
        /*04d0*/ 	.byte	0x04, 0x05
        /*04d2*/ 	.short	(.L_158 - .L_157)
.L_157:
        /*04d4*/ 	.word	0x00000080
        /*04d8*/ 	.word	0x00000001
        /*04dc*/ 	.word	0x00000001


	//----- nvinfo : EIATTR_CRS_STACK_SIZE
	.align		4
.L_158:
        /*04e0*/ 	.byte	0x04, 0x1e
        /*04e2*/ 	.short	(.L_160 - .L_159)
.L_159:
        /*04e4*/ 	.word	0x00000000
.L_160:


//--------------------- .nv.info._ZN7cutlass13device_kernelIN5flash19enable_sm80_to_sm89INS1_16FlashAttnFwdSm80INS1_25CollectiveMainloopFwdSm80ILi4ELi1ELb0EN4cute5tupleIJNS5_1CILi128EEENS7_ILi112EEENS7_ILi64EEEEEELi64ENS_6half_tEfNS_4arch4Sm80ELb0ELb0ELb1ELb1ELb0ELb1ELb1ELb0EEENS1_21CollectiveEpilogueFwdINS6_IJS8_SA_S9_EEENS6_IJNS7_ILi1EEESI_SI_EEESC_SE_Li128ELb1ELb1ELb0ELb0EEENS1_19SingleTileSchedulerILb1ELb0ELb1ELi128EEEEEEEEEvNT_6ParamsE --------------------------
	.section	.nv.info._ZN7cutlass13device_kernelIN5flash19enable_sm80_to_sm89INS1_16FlashAttnFwdSm80INS1_25CollectiveMainloopFwdSm80ILi4ELi1ELb0EN4cute5tupleIJNS5_1CILi128EEENS7_ILi112EEENS7_ILi64EEEEEELi64ENS_6half_tEfNS_4arch4Sm80ELb0ELb0ELb1ELb1ELb0ELb1ELb1ELb0EEENS1_21CollectiveEpilogueFwdINS6_IJS8_SA_S9_EEENS6_IJNS7_ILi1EEESI_SI_EEESC_SE_Li128ELb1ELb1ELb0ELb0EEENS1_19SingleTileSchedulerILb1ELb0ELb1ELi128EEEEEEEEEvNT_6ParamsE,"",@"SHT_CUDA_INFO"
	.sectionflags	@""
	.align	4


	//----- nvinfo : EIATTR_CUDA_API_VERSION
	.align		4
        /*0000*/ 	.byte	0x04, 0x37
        /*0002*/ 	.short	(.L_162 - .L_161)
.L_161:
        /*0004*/ 	.word	0x00000082


	//----- nvinfo : EIATTR_SW2861232_WAR
	.align		4
.L_162:
        /*0008*/ 	.byte	0x01, 0x35
	.zero		2


	//----- nvinfo : EIATTR_PARAM_CBANK
	.align		4
        /*000c*/ 	.byte	0x04, 0x0a
        /*000e*/ 	.short	(.L_164 - .L_163)
	.align		4
.L_163:
        /*0010*/ 	.word	index@(.nv.constant0._ZN7cutlass13device_kernelIN5flash19enable_sm80_to_sm89INS1_16FlashAttnFwdSm80INS1_25CollectiveMainloopFwdSm80ILi4ELi1ELb0EN4cute5tupleIJNS5_1CILi128EEENS7_ILi112EEENS7_ILi64EEEEEELi64ENS_6half_tEfNS_4arch4Sm80ELb0ELb0ELb1ELb1ELb0ELb1ELb1ELb0EEENS1_21CollectiveEpilogueFwdINS6_IJS8_SA_S9_EEENS6_IJNS7_ILi1EEESI_SI_EEESC_SE_Li128ELb1ELb1ELb0ELb0EEENS1_19SingleTileSchedulerILb1ELb0ELb1ELi128EEEEEEEEEvNT_6ParamsE)
        /*0014*/ 	.short	0x0160
        /*0016*/ 	.short	0x0418


	//----- nvinfo : EIATTR_CBANK_PARAM_SIZE
	.align		4
.L_164:
        /*0018*/ 	.byte	0x03, 0x19
        /*001a*/ 	.short	0x0418


	//----- nvinfo : EIATTR_KPARAM_INFO
	.align		4
        /*001c*/ 	.byte	0x04, 0x17
        /*001e*/ 	.short	(.L_166 - .L_165)
.L_165:
        /*0020*/ 	.word	0x00000000
        /*0024*/ 	.short	0x0000
        /*0026*/ 	.short	0x0000
        /*0028*/ 	.byte	0x00, 0xf0, 0x61, 0x10


	//----- nvinfo : EIATTR_MAXREG_COUNT
	.align		4
.L_166:
        /*002c*/ 	.byte	0x03, 0x1b
        /*002e*/ 	.short	0x00ff


	//----- nvinfo : EIATTR_NUM_BARRIERS
	.align		4
        /*0030*/ 	.byte	0x02, 0x4c
        /*0032*/ 	.byte	0x02
	.zero		1


	//----- nvinfo : EIATTR_ANNOTATIONS
	.align		4
        /*0034*/ 	.byte	0x04, 0x55
        /*0036*/ 	.short	(.L_168 - .L_167)


	//   ....[0]....
.L_167:
        /* <DEDUP_REMOVED lines=39> */


	//----- nvinfo : EIATTR_MERCURY_ISA_VERSION
	.align		4
.L_168:
        /*0298*/ 	.byte	0x03, 0x5f
        /*029a*/ 	.short	0x0000


	//----- nvinfo : EIATTR_COOP_GROUP_MASK_REGIDS
	.align		4
        /*029c*/ 	.byte	0x04, 0x29
        /*029e*/ 	.short	(.L_170 - .L_169)


	//   ....[0]....
.L_169:
        /*02a0*/ 	.word	0xffffffff


	//   ....[1]....
        /*02a4*/ 	.word	0xffffffff


	//   ....[2]....
        /*02a8*/ 	.word	0xffffffff


	//   ....[3]....
        /*02ac*/ 	.word	0xffffffff


	//   ....[4]....
        /*02b0*/ 	.word	0xffffffff


	//   ....[5]....
        /*02b4*/ 	.word	0xffffffff


	//   ....[6]....
        /*02b8*/ 	.word	0xffffffff


	//   ....[7]....
        /*02bc*/ 	.word	0xffffffff


	//   ....[8]....
        /*02c0*/ 	.word	0xffffffff


	//   ....[9]....
        /*02c4*/ 	.word	0xffffffff


	//   ....[10]....
        /*02c8*/ 	.word	0xffffffff


	//   ....[11]....
        /*02cc*/ 	.word	0xffffffff


	//   ....[12]....
        /*02d0*/ 	.word	0xffffffff


	//   ....[13]....
        /*02d4*/ 	.word	0xffffffff


	//   ....[14]....
        /*02d8*/ 	.word	0xffffffff


	//   ....[15]....
        /*02dc*/ 	.word	0xffffffff


	//   ....[16]....
        /*02e0*/ 	.word	0xffffffff


	//   ....[17]....
        /*02e4*/ 	.word	0xffffffff


	//   ....[18]....
        /*02e8*/ 	.word	0xffffffff


	//   ....[19]....
        /*02ec*/ 	.word	0xffffffff


	//   ....[20]....
        /*02f0*/ 	.word	0xffffffff


	//   ....[21]....
        /*02f4*/ 	.word	0xffffffff


	//   ....[22]....
        /*02f8*/ 	.word	0xffffffff


	//   ....[23]....
        /*02fc*/ 	.word	0xffffffff


	//   ....[24]....
        /*0300*/ 	.word	0xffffffff


	//   ....[25]....
        /*0304*/ 	.word	0xffffffff


	//   ....[26]....
        /*0308*/ 	.word	0xffffffff


	//   ....[27]....
        /*030c*/ 	.word	0xffffffff


	//   ....[28]....
        /*0310*/ 	.word	0xffffffff


	//   ....[29]....
        /*0314*/ 	.word	0xffffffff


	//   ....[30]....
        /*0318*/ 	.word	0xffffffff


	//   ....[31]....
        /*031c*/ 	.word	0xffffffff


	//   ....[32]....
        /*0320*/ 	.word	0xffffffff


	//   ....[33]....
        /*0324*/ 	.word	0xffffffff


	//   ....[34]....
        /*0328*/ 	.word	0xffffffff


	//   ....[35]....
        /*032c*/ 	.word	0xffffffff


	//   ....[36]....
        /*0330*/ 	.word	0xffffffff


	//   ....[37]....
        /*0334*/ 	.word	0xffffffff


	//   ....[38]....
        /*0338*/ 	.word	0xffffffff


	//   ....[39]....
        /*033c*/ 	.word	0xffffffff


	//   ....[40]....
        /*0340*/ 	.word	0xffffffff


	//   ....[41]....
        /*0344*/ 	.word	0xffffffff


	//   ....[42]....
        /*0348*/ 	.word	0xffffffff


	//   ....[43]....
        /*034c*/ 	.word	0xffffffff


	//   ....[44]....
        /*0350*/ 	.word	0xffffffff


	//   ....[45]....
        /*0354*/ 	.word	0xffffffff


	//   ....[46]....
        /*0358*/ 	.word	0xffffffff


	//   ....[47]....
        /*035c*/ 	.word	0xffffffff


	//   ....[48]....
        /*0360*/ 	.word	0xffffffff


	//   ....[49]....
        /*0364*/ 	.word	0xffffffff


	//   ....[50]....
        /*0368*/ 	.word	0xffffffff


	//   ....[51]....
        /*036c*/ 	.word	0xffffffff


	//   ....[52]....
        /*0370*/ 	.word	0xffffffff


	//   ....[53]....
        /*0374*/ 	.word	0xffffffff


	//   ....[54]....
        /*0378*/ 	.word	0xffffffff


	//   ....[55]....
        /*037c*/ 	.word	0xffffffff


	//   ....[56]....
        /*0380*/ 	.word	0xffffffff


	//   ....[57]....
        /*0384*/ 	.word	0xffffffff


	//   ....[58]....
        /*0388*/ 	.word	0xffffffff


	//   ....[59]....
        /*038c*/ 	.word	0xffffffff


	//   ....[60]....
        /*0390*/ 	.word	0xffffffff


	//   ....[61]....
        /*0394*/ 	.word	0xffffffff


	//   ....[62]....
        /*0398*/ 	.word	0xffffffff


	//   ....[63]....
        /*039c*/ 	.word	0xffffffff


	//   ....[64]....
        /*03a0*/ 	.word	0xffffffff


	//   ....[65]....
        /*03a4*/ 	.word	0xffffffff


	//   ....[66]....
        /*03a8*/ 	.word	0xffffffff


	//   ....[67]....
        /*03ac*/ 	.word	0xffffffff


	//   ....[68]....
        /*03b0*/ 	.word	0xffffffff


	//   ....[69]....
        /*03b4*/ 	.word	0xffffffff


	//   ....[70]....
        /*03b8*/ 	.word	0xffffffff


	//   ....[71]....
        /*03bc*/ 	.word	0xffffffff


	//   ....[72]....
        /*03c0*/ 	.word	0xffffffff


	//   ....[73]....
        /*03c4*/ 	.word	0xffffffff


	//   ....[74]....
        /*03c8*/ 	.word	0xffffffff


	//   ....[75]....
        /*03cc*/ 	.word	0xffffffff


	//   ....[76]....
        /*03d0*/ 	.word	0xffffffff


	//   ....[77]....
        /*03d4*/ 	.word	0xffffffff


	//   ....[78]....
        /*03d8*/ 	.word	0xffffffff


	//   ....[79]....
        /*03dc*/ 	.word	0xffffffff


	//   ....[80]....
        /*03e0*/ 	.word	0xffffffff


	//----- nvinfo : EIATTR_COOP_GROUP_INSTR_OFFSETS
	.align		4
.L_170:
        /*03e4*/ 	.byte	0x04, 0x28
        /*03e6*/ 	.short	(.L_172 - .L_171)


	//   ....[0]....
.L_171:
        /*03e8*/ 	.word	0x00000090


	//   ....[1]....
        /*03ec*/ 	.word	0x000086e0


	//   ....[2]....
        /*03f0*/ 	.word	0x00008710


	//   ....[3]....
        /*03f4*/ 	.word	0x00008740


	//   ....[4]....
        /*03f8*/ 	.word	0x00008770


	//   ....[5]....
        /*03fc*/ 	.word	0x00008790


	//   ....[6]....
        /*0400*/ 	.word	0x000087d0


	//   ....[7]....
        /*0404*/ 	.word	0x000087f0


	//   ....[8]....
        /*0408*/ 	.word	0x00008830


	//   ....[9]....
        /*040c*/ 	.word	0x00008860


	//   ....[10]....
        /*0410*/ 	.word	0x000088b0


	//   ....[11]....
        /*0414*/ 	.word	0x000088d0


	//   ....[12]....
        /*0418*/ 	.word	0x000088e0


	//   ....[13]....
        /*041c*/ 	.word	0x000088f0


	//   ....[14]....
        /*0420*/ 	.word	0x00008940


	//   ....[15]....
        /*0424*/ 	.word	0x00008970


	//   ....[16]....
        /*0428*/ 	.word	0x000089b0


	//   ....[17]....
        /*042c*/ 	.word	0x0000f890


	//   ....[18]....
        /*0430*/ 	.word	0x0000f950


	//   ....[19]....
        /*0434*/ 	.word	0x0000fa70


	//   ....[20]....
        /*0438*/ 	.word	0x0000faa0


	//   ....[21]....
        /*043c*/ 	.word	0x0000fad0


	//   ....[22]....
        /*0440*/ 	.word	0x0000fbc0


	//   ....[23]....
        /*0444*/ 	.word	0x0000fca0


	//   ....[24]....
        /*0448*/ 	.word	0x0000fe10


	//   ....[25]....
        /*044c*/ 	.word	0x00015060


	//   ....[26]....
        /*0450*/ 	.word	0x000150e0


	//   ....[27]....
        /*0454*/ 	.word	0x000151a0


	//   ....[28]....
        /*0458*/ 	.word	0x000151d0


	//   ....[29]....
        /*045c*/ 	.word	0x00015200


	//   ....[30]....
        /*0460*/ 	.word	0x00015320


	//   ....[31]....
        /*0464*/ 	.word	0x000154c0


	//   ....[32]....
        /*0468*/ 	.word	0x00015760


	//   ....[33]....
        /*046c*/ 	.word	0x00018640


	//   ....[34]....
        /*0470*/ 	.word	0x00018650


	//   ....[35]....
        /*0474*/ 	.word	0x00018660


	//   ....[36]....
        /*0478*/ 	.word	0x00018670


	//   ....[37]....
        /*047c*/ 	.word	0x000186a0


	//   ....[38]....
        /*0480*/ 	.word	0x000186c0


	//   ....[39]....
        /*0484*/ 	.word	0x000186e0


	//   ....[40]....
        /*0488*/ 	.word	0x000186f0


	//   ....[41]....
        /*048c*/ 	.word	0x000199e0


	//   ....[42]....
        /*0490*/ 	.word	0x00019a10


	//   ....[43]....
        /*0494*/ 	.word	0x00019a70


	//   ....[44]....
        /*0498*/ 	.word	0x00019aa0


	//   ....[45]....
        /*049c*/ 	.word	0x00019ae0


	//   ....[46]....
        /*04a0*/ 	.word	0x00019b20


	//   ....[47]....
        /*04a4*/ 	.word	0x00019b50


	//   ....[48]....
        /*04a8*/ 	.word	0x00019b70


	//   ....[49]....
        /*04ac*/ 	.word	0x00019b90


	//   ....[50]....
        /*04b0*/ 	.word	0x00019bd0


	//   ....[51]....
        /*04b4*/ 	.word	0x00019bf0


	//   ....[52]....
        /*04b8*/ 	.word	0x00019c20


	//   ....[53]....
        /*04bc*/ 	.word	0x00019c70


	//   ....[54]....
        /*04c0*/ 	.word	0x00019ca0


	//   ....[55]....
        /*04c4*/ 	.word	0x00019cf0


	//   ....[56]....
        /*04c8*/ 	.word	0x00019d40


	//   ....[57]....
        /*04cc*/ 	.word	0x00019d70


	//   ....[58]....
        /*04d0*/ 	.word	0x00019dc0


	//   ....[59]....
        /*04d4*/ 	.word	0x00019e70


	//   ....[60]....
        /*04d8*/ 	.word	0x00019e90


	//   ....[61]....
        /*04dc*/ 	.word	0x00019ec0


	//   ....[62]....
        /*04e0*/ 	.word	0x00019ef0


	//   ....[63]....
        /*04e4*/ 	.word	0x00019f90


	//   ....[64]....
        /*04e8*/ 	.word	0x00019fa0


	//   ....[65]....
        /*04ec*/ 	.word	0x0001a6c0


	//   ....[66]....
        /*04f0*/ 	.word	0x0001a700


	//   ....[67]....
        /*04f4*/ 	.word	0x0001a730


	//   ....[68]....
        /*04f8*/ 	.word	0x0001a760


	//   ....[69]....
        /*04fc*/ 	.word	0x0001a790


	//   ....[70]....
        /*0500*/ 	.word	0x0001a7c0


	//   ....[71]....
        /*0504*/ 	.word	0x0001a7f0


	//   ....[72]....
        /*0508*/ 	.word	0x0001a820


	//   ....[73]....
        /*050c*/ 	.word	0x0001a840


	//   ....[74]....
        /*0510*/ 	.word	0x0001a860


	//   ....[75]....
        /*0514*/ 	.word	0x0001a870


	//   ....[76]....
        /*0518*/ 	.word	0x0001a880


	//   ....[77]....
        /*051c*/ 	.word	0x0001a890


	//   ....[78]....
        /*0520*/ 	.word	0x0001a8a0


	//   ....[79]....
        /*0524*/ 	.word	0x0001a8b0


	//   ....[80]....
        /*0528*/ 	.word	0x0001a8e0


	//----- nvinfo : EIATTR_EXIT_INSTR_OFFSETS
	.align		4
.L_172:
        /*052c*/ 	.byte	0x04, 0x1c
        /*052e*/ 	.short	(.L_174 - .L_173)


	//   ....[0]....
.L_173:
        /*0530*/ 	.word	0x00000350


	//   ....[1]....
        /*0534*/ 	.word	0x0001a040


	//   ....[2]....
        /*0538*/ 	.word	0x0001a080


	//   ....[3]....
        /*053c*/ 	.word	0x0001aa70


	//   ....[4]....
        /*0540*/ 	.word	0x0001aab0


	//----- nvinfo : EIATTR_CTAIDZ_USED
	.align		4
.L_174:
        /*0544*/ 	.byte	0x01, 0x04
	.zero		2


	//----- nvinfo : EIATTR_MAX_THREADS
	.align		4
        /*0548*/ 	.byte	0x04, 0x05
        /*054a*/ 	.short	(.L_176 - .L_175)
.L_175:
        /*054c*/ 	.word	0x00000080
        /*0550*/ 	.word	0x00000001
        /*0554*/ 	.word	0x00000001


	//----- nvinfo : EIATTR_CRS_STACK_SIZE
	.align		4
.L_176:
        /*0558*/ 	.byte	0x04, 0x1e
        /*055a*/ 	.short	(.L_178 - .L_177)
.L_177:
        /*055c*/ 	.word	0x00000000
.L_178:


//--------------------- .nv.info._ZN7cutlass13device_kernelIN5flash19enable_sm80_to_sm89INS1_16FlashAttnFwdSm80INS1_25CollectiveMainloopFwdSm80ILi4ELi1ELb0EN4cute5tupleIJNS5_1CILi128EEENS7_ILi96EEENS7_ILi64EEEEEELi64ENS_6half_tEfNS_4arch4Sm80ELb0ELb1ELb1ELb0ELb0ELb0ELb1ELb0EEENS1_21CollectiveEpilogueFwdINS6_IJS8_SA_S9_EEENS6_IJNS7_ILi1EEESI_SI_EEESC_SE_Li128ELb0ELb1ELb0ELb0EEENS1_19SingleTileSchedulerILb0ELb0ELb1ELi128EEEEEEEEEvNT_6ParamsE --------------------------
	.section	.nv.info._ZN7cutlass13device_kernelIN5flash19enable_sm80_to_sm89INS1_16FlashAttnFwdSm80INS1_25CollectiveMainloopFwdSm80ILi4ELi1ELb0EN4cute5tupleIJNS5_1CILi128EEENS7_ILi96EEENS7_ILi64EEEEEELi64ENS_6half_tEfNS_4arch4Sm80ELb0ELb1ELb1ELb0ELb0ELb0ELb1ELb0EEENS1_21CollectiveEpilogueFwdINS6_IJS8_SA_S9_EEENS6_IJNS7_ILi1EEESI_SI_EEESC_SE_Li128ELb0ELb1ELb0ELb0EEENS1_19SingleTileSchedulerILb0ELb0ELb1ELi128EEEEEEEEEvNT_6ParamsE,"",@"SHT_CUDA_INFO"
	.sectionflags	@""
	.align	4


	//----- nvinfo : EIATTR_CUDA_API_VERSION
	.align		4
        /*0000*/ 	.byte	0x04, 0x37
        /*0002*/ 	.short	(.L_180 - .L_179)
.L_179:
        /*0004*/ 	.word	0x00000082


	//----- nvinfo : EIATTR_SW2861232_WAR
	.align		4
.L_180:
        /*0008*/ 	.byte	0x01, 0x35
	.zero		2


	//----- nvinfo : EIATTR_PARAM_CBANK
	.align		4
        /*000c*/ 	.byte	0x04, 0x0a
        /*000e*/ 	.short	(.L_182 - .L_181)
	.align		4
.L_181:
        /*0010*/ 	.word	index@(.nv.constant0._ZN7cutlass13device_kernelIN5flash19enable_sm80_to_sm89INS1_16FlashAttnFwdSm80INS1_25CollectiveMainloopFwdSm80ILi4ELi1ELb0EN4cute5tupleIJNS5_1CILi128EEENS7_ILi96EEENS7_ILi64EEEEEELi64ENS_6half_tEfNS_4arch4Sm80ELb0ELb1ELb1ELb0ELb0ELb0ELb1ELb0EEENS1_21CollectiveEpilogueFwdINS6_IJS8_SA_S9_EEENS6_IJNS7_ILi1EEESI_SI_EEESC_SE_Li128ELb0ELb1ELb0ELb0EEENS1_19SingleTileSchedulerILb0ELb0ELb1ELi128EEEEEEEEEvNT_6ParamsE)
        /*0014*/ 	.short	0x0160
        /*0016*/ 	.short	0x0418


	//----- nvinfo : EIATTR_CBANK_PARAM_SIZE
	.align		4
.L_182:
        /*0018*/ 	.byte	0x03, 0x19
        /*001a*/ 	.short	0x0418


	//----- nvinfo : EIATTR_KPARAM_INFO
	.align		4
        /*001c*/ 	.byte	0x04, 0x17
        /*001e*/ 	.short	(.L_184 - .L_183)
.L_183:
        /*0020*/ 	.word	0x00000000
        /*0024*/ 	.short	0x0000
        /*0026*/ 	.short	0x0000
        /*0028*/ 	.byte	0x00, 0xf0, 0x61, 0x10


	//----- nvinfo : EIATTR_MAXREG_COUNT
	.align		4
.L_184:
        /*002c*/ 	.byte	0x03, 0x1b
        /*002e*/ 	.short	0x00ff


	//----- nvinfo : EIATTR_NUM_BARRIERS
	.align		4
        /*0030*/ 	.byte	0x02, 0x4c
        /*0032*/ 	.byte	0x02
	.zero		1


	//----- nvinfo : EIATTR_ANNOTATIONS
	.align		4
        /*0034*/ 	.byte	0x04, 0x55
        /*0036*/ 	.short	(.L_186 - .L_185)


	//   ....[0]....
.L_185:
        /* <DEDUP_REMOVED lines=45> */


	//----- nvinfo : EIATTR_MERCURY_ISA_VERSION
	.align		4
.L_186:
        /*02f0*/ 	.byte	0x03, 0x5f
        /*02f2*/ 	.short	0x0000


	//----- nvinfo : EIATTR_COOP_GROUP_MASK_REGIDS
	.align		4
        /*02f4*/ 	.byte	0x04, 0x29
        /*02f6*/ 	.short	(.L_188 - .L_187)


	//   ....[0]....
.L_187:
        /*02f8*/ 	.word	0xffffffff


	//   ....[1]....
        /*02fc*/ 	.word	0xffffffff


	//   ....[2]....
        /*0300*/ 	.word	0xffffffff


	//   ....[3]....
        /*0304*/ 	.word	0xffffffff


	//   ....[4]....
        /*0308*/ 	.word	0xffffffff


	//   ....[5]....
        /*030c*/ 	.word	0xffffffff


	//   ....[6]....
        /*0310*/ 	.word	0xffffffff


	//   ....[7]....
        /*0314*/ 	.word	0xffffffff


	//   ....[8]....
        /*0318*/ 	.word	0xffffffff


	//   ....[9]....
        /*031c*/ 	.word	0xffffffff


	//   ....[10]....
        /*0320*/ 	.word	0xffffffff


	//   ....[11]....
        /*0324*/ 	.word	0xffffffff


	//   ....[12]....
        /*0328*/ 	.word	0xffffffff


	//   ....[13]....
        /*032c*/ 	.word	0xffffffff


	//   ....[14]....
        /*0330*/ 	.word	0xffffffff


	//   ....[15]....
        /*0334*/ 	.word	0xffffffff


	//   ....[16]....
        /*0338*/ 	.word	0xffffffff


	//   ....[17]....
        /*033c*/ 	.word	0xffffffff


	//   ....[18]....
        /*0340*/ 	.word	0xffffffff


	//   ....[19]....
        /*0344*/ 	.word	0xffffffff


	//   ....[20]....
        /*0348*/ 	.word	0xffffffff


	//   ....[21]....
        /*034c*/ 	.word	0xffffffff


	//   ....[22]....
        /*0350*/ 	.word	0xffffffff


	//   ....[23]....
        /*0354*/ 	.word	0xffffffff


	//   ....[24]....
        /*0358*/ 	.word	0xffffffff


	//   ....[25]....
        /*035c*/ 	.word	0xffffffff


	//   ....[26]....
        /*0360*/ 	.word	0xffffffff


	//   ....[27]....
        /*0364*/ 	.word	0xffffffff


	//   ....[28]....
        /*0368*/ 	.word	0xffffffff


	//   ....[29]....
        /*036c*/ 	.word	0xffffffff


	//   ....[30]....
        /*0370*/ 	.word	0xffffffff


	//   ....[31]....
        /*0374*/ 	.word	0xffffffff


	//   ....[32]....
        /*0378*/ 	.word	0xffffffff


	//   ....[33]....
        /*037c*/ 	.word	0xffffffff


	//   ....[34]....
        /*0380*/ 	.word	0xffffffff


	//   ....[35]....
        /*0384*/ 	.word	0xffffffff


	//   ....[36]....
        /*0388*/ 	.word	0xffffffff


	//   ....[37]....
        /*038c*/ 	.word	0xffffffff


	//   ....[38]....
        /*0390*/ 	.word	0xffffffff


	//   ....[39]....
        /*0394*/ 	.word	0xffffffff


	//   ....[40]....
        /*0398*/ 	.word	0xffffffff


	//   ....[41]....
        /*039c*/ 	.word	0xffffffff


	//   ....[42]....
        /*03a0*/ 	.word	0xffffffff


	//   ....[43]....
        /*03a4*/ 	.word	0xffffffff


	//   ....[44]....
        /*03a8*/ 	.word	0xffffffff


	//   ....[45]....
        /*03ac*/ 	.word	0xffffffff


	//   ....[46]....
        /*03b0*/ 	.word	0xffffffff


	//   ....[47]....
        /*03b4*/ 	.word	0xffffffff


	//   ....[48]....
        /*03b8*/ 	.word	0xffffffff


	//   ....[49]....
        /*03bc*/ 	.word	0xffffffff


	//   ....[50]....
        /*03c0*/ 	.word	0xffffffff


	//   ....[51]....
        /*03c4*/ 	.word	0xffffffff


	//   ....[52]....
        /*03c8*/ 	.word	0xffffffff


	//   ....[53]....
        /*03cc*/ 	.word	0xffffffff


	//   ....[54]....
        /*03d0*/ 	.word	0xffffffff


	//   ....[55]....
        /*03d4*/ 	.word	0xffffffff


	//   ....[56]....
        /*03d8*/ 	.word	0xffffffff


	//   ....[57]....
        /*03dc*/ 	.word	0xffffffff


	//   ....[58]....
        /*03e0*/ 	.word	0xffffffff


	//   ....[59]....
        /*03e4*/ 	.word	0xffffffff


	//   ....[60]....
        /*03e8*/ 	.word	0xffffffff


	//   ....[61]....
        /*03ec*/ 	.word	0xffffffff


	//   ....[62]....
        /*03f0*/ 	.word	0xffffffff


	//   ....[63]....
        /*03f4*/ 	.word	0xffffffff


	//   ....[64]....
        /*03f8*/ 	.word	0xffffffff


	//   ....[65]....
        /*03fc*/ 	.word	0xffffffff


	//   ....[66]....
        /*0400*/ 	.word	0xffffffff


	//   ....[67]....
        /*0404*/ 	.word	0xffffffff


	//   ....[68]....
        /*0408*/ 	.word	0xffffffff


	//   ....[69]....
        /*040c*/ 	.word	0xffffffff


	//   ....[70]....
        /*0410*/ 	.word	0xffffffff


	//   ....[71]....
        /*0414*/ 	.word	0xffffffff


	//   ....[72]....
        /*0418*/ 	.word	0xffffffff


	//   ....[73]....
        /*041c*/ 	.word	0xffffffff


	//   ....[74]....
        /*0420*/ 	.word	0xffffffff


	//   ....[75]....
        /*0424*/ 	.word	0xffffffff


	//   ....[76]....
        /*0428*/ 	.word	0xffffffff


	//   ....[77]....
        /*042c*/ 	.word	0xffffffff


	//   ....[78]....
        /*0430*/ 	.word	0xffffffff


	//   ....[79]....
        /*0434*/ 	.word	0xffffffff


	//   ....[80]....
        /*0438*/ 	.word	0xffffffff


	//   ....[81]....
        /*043c*/ 	.word	0xffffffff


	//   ....[82]....
        /*0440*/ 	.word	0xffffffff


	//   ....[83]....
        /*0444*/ 	.word	0xffffffff


	//   ....[84]....
        /*0448*/ 	.word	0xffffffff


	//   ....[85]....
        /*044c*/ 	.word	0xffffffff


	//   ....[86]....
        /*0450*/ 	.word	0xffffffff


	//   ....[87]....
        /*0454*/ 	.word	0xffffffff


	//   ....[88]....
        /*0458*/ 	.word	0xffffffff


	//   ....[89]....
        /*045c*/ 	.word	0xffffffff


	//   ....[90]....
        /*0460*/ 	.word	0xffffffff


	//   ....[91]....
        /*0464*/ 	.word	0xffffffff


	//   ....[92]....
        /*0468*/ 	.word	0xffffffff


	//   ....[93]....
        /*046c*/ 	.word	0xffffffff


	//   ....[94]....
        /*0470*/ 	.word	0xffffffff


	//   ....[95]....
        /*0474*/ 	.word	0xffffffff


	//   ....[96]....
        /*0478*/ 	.word	0xffffffff


	//   ....[97]....
        /*047c*/ 	.word	0xffffffff


	//   ....[98]....
        /*0480*/ 	.word	0xffffffff


	//   ....[99]....
        /*0484*/ 	.word	0xffffffff


	//   ....[100]....
        /*0488*/ 	.word	0xffffffff


	//   ....[101]....
        /*048c*/ 	.word	0xffffffff


	//   ....[102]....
        /*0490*/ 	.word	0xffffffff


	//   ....[103]....
        /*0494*/ 	.word	0xffffffff


	//   ....[104]....
        /*0498*/ 	.word	0xffffffff


	//   ....[105]....
        /*049c*/ 	.word	0xffffffff


	//   ....[106]....
        /*04a0*/ 	.word	0xffffffff


	//   ....[107]....
        /*04a4*/ 	.word	0xffffffff


	//----- nvinfo : EIATTR_COOP_GROUP_INSTR_OFFSETS
	.align		4
.L_188:
        /*04a8*/ 	.byte	0x04, 0x28
        /*04aa*/ 	.short	(.L_190 - .L_189)


	//   ....[0]....
.L_189:
        /*04ac*/ 	.word	0x00000c30


	//   ....[1]....
        /*04b0*/ 	.word	0x00000c60


	//   ....[2]....
        /*04b4*/ 	.word	0x00000c90


	//   ....[3]....
        /*04b8*/ 	.word	0x00000cb0


	//   ....[4]....
        /*04bc*/ 	.word	0x00000ce0


	//   ....[5]....
        /*04c0*/ 	.word	0x00000d00


	//   ....[6]....
        /*04c4*/ 	.word	0x00000d40


	//   ....[7]....
        /*04c8*/ 	.word	0x00000d70


	//   ....[8]....
        /*04cc*/ 	.word	0x00000da0


	//   ....[9]....
        /*04d0*/ 	.word	0x00000e20


	//   ....[10]....
        /*04d4*/ 	.word	0x00000e30


	//   ....[11]....
        /*04d8*/ 	.word	0x00000e70


	//   ....[12]....
        /*04dc*/ 	.word	0x00000e90


	//   ....[13]....
        /*04e0*/ 	.word	0x00000ec0


	//   ....[14]....
        /*04e4*/ 	.word	0x00000ee0


	//   ....[15]....
        /*04e8*/ 	.word	0x00000f00


	//   ....[16]....
        /*04ec*/ 	.word	0x00002a30


	//   ....[17]....
        /*04f0*/ 	.word	0x00002cc0


	//   ....[18]....
        /*04f4*/ 	.word	0x000038a0


	//   ....[19]....
        /*04f8*/ 	.word	0x00004300


	//   ....[20]....
        /*04fc*/ 	.word	0x00005260


	//   ....[21]....
        /*0500*/ 	.word	0x00005390


	//   ....[22]....
        /*0504*/ 	.word	0x00005490


	//   ....[23]....
        /*0508*/ 	.word	0x000055b0


	//   ....[24]....
        /*050c*/ 	.word	0x00005ec0


	//   ....[25]....
        /*0510*/ 	.word	0x00005f40


	//   ....[26]....
        /*0514*/ 	.word	0x00006030


	//   ....[27]....
        /*0518*/ 	.word	0x000060d0


	//   ....[28]....
        /*051c*/ 	.word	0x00009990


	//   ....[29]....
        /*0520*/ 	.word	0x0000a4d0


	//   ....[30]....
        /*0524*/ 	.word	0x0000a6f0


	//   ....[31]....
        /*0528*/ 	.word	0x0000ae90


	//   ....[32]....
        /*052c*/ 	.word	0x0000bc00


	//   ....[33]....
        /*0530*/ 	.word	0x0000bca0


	//   ....[34]....
        /*0534*/ 	.word	0x0000bd60


	//   ....[35]....
        /*0538*/ 	.word	0x0000bdb0


	//   ....[36]....
        /*053c*/ 	.word	0x0000c2a0


	//   ....[37]....
        /*0540*/ 	.word	0x0000c3f0


	//   ....[38]....
        /*0544*/ 	.word	0x0000c490


	//   ....[39]....
        /*0548*/ 	.word	0x0000c5f0


	//   ....[40]....
        /*054c*/ 	.word	0x000106e0


	//   ....[41]....
        /*0550*/ 	.word	0x00010720


	//   ....[42]....
        /*0554*/ 	.word	0x000107b0


	//   ....[43]....
        /*0558*/ 	.word	0x00010800


	//   ....[44]....
        /*055c*/ 	.word	0x00010a20


	//   ....[45]....
        /*0560*/ 	.word	0x00010ac0


	//   ....[46]....
        /*0564*/ 	.word	0x00010b50


	//   ....[47]....
        /*0568*/ 	.word	0x00010dc0


	//   ....[48]....
        /*056c*/ 	.word	0x00014fd0


	//   ....[49]....
        /*0570*/ 	.word	0x00015cc0


	//   ....[50]....
        /*0574*/ 	.word	0x00015eb0


	//   ....[51]....
        /*0578*/ 	.word	0x00016640


	//   ....[52]....
        /*057c*/ 	.word	0x00017370


	//   ....[53]....
        /*0580*/ 	.word	0x00017410


	//   ....[54]....
        /*0584*/ 	.word	0x000174d0


	//   ....[55]....
        /*0588*/ 	.word	0x00017520


	//   ....[56]....
        /*058c*/ 	.word	0x000179f0


	//   ....[57]....
        /*0590*/ 	.word	0x00017b40


	//   ....[58]....
        /*0594*/ 	.word	0x00017c20


	//   ....[59]....
        /*0598*/ 	.word	0x00017d80


	//   ....[60]....
        /*059c*/ 	.word	0x0001a1a0


	//   ....[61]....
        /*05a0*/ 	.word	0x0001a1b0


	//   ....[62]....
        /*05a4*/ 	.word	0x0001a1c0


	//   ....[63]....
        /*05a8*/ 	.word	0x0001a1d0


	//   ....[64]....
        /*05ac*/ 	.word	0x0001a200


	//   ....[65]....
        /*05b0*/ 	.word	0x0001a220


	//   ....[66]....
        /*05b4*/ 	.word	0x0001a240


	//   ....[67]....
        /*05b8*/ 	.word	0x0001a250


	//   ....[68]....
        /*05bc*/ 	.word	0x0001b300


	//   ....[69]....
        /*05c0*/ 	.word	0x0001b330


	//   ....[70]....
        /*05c4*/ 	.word	0x0001b360


	//   ....[71]....
        /*05c8*/ 	.word	0x0001b390


	//   ....[72]....
        /*05cc*/ 	.word	0x0001b3d0


	//   ....[73]....
        /*05d0*/ 	.word	0x0001b4b0


	//   ....[74]....
        /*05d4*/ 	.word	0x0001b4c0


	//   ....[75]....
        /*05d8*/ 	.word	0x0001b4f0


	//   ....[76]....
        /*05dc*/ 	.word	0x0001b520


	//   ....[77]....
        /*05e0*/ 	.word	0x0001b560


	//   ....[78]....
        /*05e4*/ 	.word	0x0001b580


	//   ....[79]....
        /*05e8*/ 	.word	0x0001b590


	//   ....[80]....
        /*05ec*/ 	.word	0x0001b5a0


	//   ....[81]....
        /*05f0*/ 	.word	0x0001b6c0


	//   ....[82]....
        /*05f4*/ 	.word	0x0001b6d0


	//   ....[83]....
        /*05f8*/ 	.word	0x0001b750


	//   ....[84]....
        /*05fc*/ 	.word	0x0001b770


	//   ....[85]....
        /*0600*/ 	.word	0x0001b7b0


	//   ....[86]....
        /*0604*/ 	.word	0x0001b7c0


	//   ....[87]....
        /*0608*/ 	.word	0x0001b7d0


	//   ....[88]....
        /*060c*/ 	.word	0x0001b8c0


	//   ....[89]....
        /*0610*/ 	.word	0x0001b8f0


	//   ....[90]....
        /*0614*/ 	.word	0x0001ba20


	//   ....[91]....
        /*0618*/ 	.word	0x0001ba30


	//   ....[92]....
        /*061c*/ 	.word	0x0001bf90


	//   ....[93]....
        /*0620*/ 	.word	0x0001bfd0


	//   ....[94]....
        /*0624*/ 	.word	0x0001c000


	//   ....[95]....
        /*0628*/ 	.word	0x0001c030


	//   ....[96]....
        /*062c*/ 	.word	0x0001c060


	//   ....[97]....
        /*0630*/ 	.word	0x0001c090


	//   ....[98]....
        /*0634*/ 	.word	0x0001c0c0


	//   ....[99]....
        /*0638*/ 	.word	0x0001c0f0


	//   ....[100]....
        /*063c*/ 	.word	0x0001c110


	//   ....[101]....
        /*0640*/ 	.word	0x0001c130


	//   ....[102]....
        /*0644*/ 	.word	0x0001c140


	//   ....[103]....
        /*0648*/ 	.word	0x0001c150


	//   ....[104]....
        /*064c*/ 	.word	0x0001c160


	//   ....[105]....
        /*0650*/ 	.word	0x0001c170


	//   ....[106]....
        /*0654*/ 	.word	0x0001c180


	//   ....[107]....
        /*0658*/ 	.word	0x0001c1b0


	//----- nvinfo : EIATTR_EXIT_INSTR_OFFSETS
	.align		4
.L_190:
        /*065c*/ 	.byte	0x04, 0x1c
        /*065e*/ 	.short	(.L_192 - .L_191)


	//   ....[0]....
.L_191:
        /*0660*/ 	.word	0x00000040


	//   ....[1]....
        /*0664*/ 	.word	0x0001ba50


	//   ....[2]....
        /*0668*/ 	.word	0x0001ba90


	//   ....[3]....
        /*066c*/ 	.word	0x0001c340


	//   ....[4]....
        /*0670*/ 	.word	0x0001c380


	//----- nvinfo : EIATTR_CTAIDZ_USED
	.align		4
.L_192:
        /*0674*/ 	.byte	0x01, 0x04
	.zero		2


	//----- nvinfo : EIATTR_MAX_THREADS
	.align		4
        /*0678*/ 	.byte	0x04, 0x05
        /*067a*/ 	.short	(.L_194 - .L_193)
.L_193:
        /*067c*/ 	.word	0x00000080
        /*0680*/ 	.word	0x00000001
        /*0684*/ 	.word	0x00000001


	//----- nvinfo : EIATTR_CRS_STACK_SIZE
	.align		4
.L_194:
        /*0688*/ 	.byte	0x04, 0x1e
        /*068a*/ 	.short	(.L_196 - .L_195)
.L_195:
        /*068c*/ 	.word	0x00000000
.L_196:


//--------------------- .nv.info._ZN7cutlass13device_kernelIN5flash19enable_sm80_to_sm89INS1_16FlashAttnFwdSm80INS1_25CollectiveMainloopFwdSm80ILi4ELi1ELb0EN4cute5tupleIJNS5_1CILi128EEENS7_ILi96EEENS7_ILi64EEEEEELi64ENS_6half_tEfNS_4arch4Sm80ELb0ELb1ELb1ELb1ELb0ELb0ELb1ELb0EEENS1_21CollectiveEpilogueFwdINS6_IJS8_SA_S9_EEENS6_IJNS7_ILi1EEESI_SI_EEESC_SE_Li128ELb1ELb1ELb0ELb0EEENS1_19SingleTileSchedulerILb1ELb0ELb1ELi128EEEEEEEEEvNT_6ParamsE --------------------------
	.section	.nv.info._ZN7cutlass13device_kernelIN5flash19enable_sm80_to_sm89INS1_16FlashAttnFwdSm80INS1_25CollectiveMainloopFwdSm80ILi4ELi1ELb0EN4cute5tupleIJNS5_1CILi128EEENS7_ILi96EEENS7_ILi64EEEEEELi64ENS_6half_tEfNS_4arch4Sm80ELb0ELb1ELb1ELb1ELb0ELb0ELb1ELb0EEENS1_21CollectiveEpilogueFwdINS6_IJS8_SA_S9_EEENS6_IJNS7_ILi1EEESI_SI_EEESC_SE_Li128ELb1ELb1ELb0ELb0EEENS1_19SingleTileSchedulerILb1ELb0ELb1ELi128EEEEEEEEEvNT_6ParamsE,"",@"SHT_CUDA_INFO"
	.sectionflags	@""
	.align	4


	//----- nvinfo : EIATTR_CUDA_API_VERSION
	.align		4
        /*0000*/ 	.byte	0x04, 0x37
        /*0002*/ 	.short	(.L_198 - .L_197)
.L_197:
        /*0004*/ 	.word	0x00000082


	//----- nvinfo : EIATTR_SW2861232_WAR
	.align		4
.L_198:
        /*0008*/ 	.byte	0x01, 0x35
	.zero		2


	//----- nvinfo : EIATTR_PARAM_CBANK
	.align		4
        /*000c*/ 	.byte	0x04, 0x0a
        /*000e*/ 	.short	(.L_200 - .L_199)
	.align		4
.L_199:
        /*0010*/ 	.word	index@(.nv.constant0._ZN7cutlass13device_kernelIN5flash19enable_sm80_to_sm89INS1_16FlashAttnFwdSm80INS1_25CollectiveMainloopFwdSm80ILi4ELi1ELb0EN4cute5tupleIJNS5_1CILi128EEENS7_ILi96EEENS7_ILi64EEEEEELi64ENS_6half_tEfNS_4arch4Sm80ELb0ELb1ELb1ELb1ELb0ELb0ELb1ELb0EEENS1_21CollectiveEpilogueFwdINS6_IJS8_SA_S9_EEENS6_IJNS7_ILi1EEESI_SI_EEESC_SE_Li128ELb1ELb1ELb0ELb0EEENS1_19SingleTileSchedulerILb1ELb0ELb1ELi128EEEEEEEEEvNT_6ParamsE)
        /*0014*/ 	.short	0x0160
        /*0016*/ 	.short	0x0418


	//----- nvinfo : EIATTR_CBANK_PARAM_SIZE
	.align		4
.L_200:
        /*0018*/ 	.byte	0x03, 0x19
        /*001a*/ 	.short	0x0418


	//----- nvinfo : EIATTR_KPARAM_INFO
	.align		4
        /*001c*/ 	.byte	0x04, 0x17
        /*001e*/ 	.short	(.L_202 - .L_201)
.L_201:
        /*0020*/ 	.word	0x00000000
        /*0024*/ 	.short	0x0000
        /*0026*/ 	.short	0x0000
        /*0028*/ 	.byte	0x00, 0xf0, 0x61, 0x10


	//----- nvinfo : EIATTR_MAXREG_COUNT
	.align		4
.L_202:
        /*002c*/ 	.byte	0x03, 0x1b
        /*002e*/ 	.short	0x00ff


	//----- nvinfo : EIATTR_NUM_BARRIERS
	.align		4
        /*0030*/ 	.byte	0x02, 0x4c
        /*0032*/ 	.byte	0x02
	.zero		1


	//----- nvinfo : EIATTR_ANNOTATIONS
	.align		4
        /*0034*/ 	.byte	0x04, 0x55
        /*0036*/ 	.short	(.L_204 - .L_203)


	//   ....[0]....
.L_203:
        /* <DEDUP_REMOVED lines=43> */


	//----- nvinfo : EIATTR_MERCURY_ISA_VERSION
	.align		4
.L_204:
        /*02d8*/ 	.byte	0x03, 0x5f
        /*02da*/ 	.short	0x0000


	//----- nvinfo : EIATTR_COOP_GROUP_MASK_REGIDS
	.align		4
        /*02dc*/ 	.byte	0x04, 0x29
        /*02de*/ 	.short	(.L_206 - .L_205)


	//   ....[0]....
.L_205:
        /*02e0*/ 	.word	0xffffffff


	//   ....[1]....
        /*02e4*/ 	.word	0xffffffff


	//   ....[2]....
        /*02e8*/ 	.word	0xffffffff


	//   ....[3]....
        /*02ec*/ 	.word	0xffffffff


	//   ....[4]....
        /*02f0*/ 	.word	0xffffffff


	//   ....[5]....
        /*02f4*/ 	.word	0xffffffff


	//   ....[6]....
        /*02f8*/ 	.word	0xffffffff


	//   ....[7]....
        /*02fc*/ 	.word	0xffffffff


	//   ....[8]....
        /*0300*/ 	.word	0xffffffff


	//   ....[9]....
        /*0304*/ 	.word	0xffffffff


	//   ....[10]....
        /*0308*/ 	.word	0xffffffff


	//   ....[11]....
        /*030c*/ 	.word	0xffffffff


	//   ....[12]....
        /*0310*/ 	.word	0xffffffff


	//   ....[13]....
        /*0314*/ 	.word	0xffffffff


	//   ....[14]....
        /*0318*/ 	.word	0xffffffff


	//   ....[15]....
        /*031c*/ 	.word	0xffffffff


	//   ....[16]....
        /*0320*/ 	.word	0xffffffff


	//   ....[17]....
        /*0324*/ 	.word	0xffffffff


	//   ....[18]....
        /*0328*/ 	.word	0xffffffff


	//   ....[19]....
        /*032c*/ 	.word	0xffffffff


	//   ....[20]....
        /*0330*/ 	.word	0xffffffff


	//   ....[21]....
        /*0334*/ 	.word	0xffffffff


	//   ....[22]....
        /*0338*/ 	.word	0xffffffff


	//   ....[23]....
        /*033c*/ 	.word	0xffffffff


	//   ....[24]....
        /*0340*/ 	.word	0xffffffff


	//   ....[25]....
        /*0344*/ 	.word	0xffffffff


	//   ....[26]....
        /*0348*/ 	.word	0xffffffff


	//   ....[27]....
        /*034c*/ 	.word	0xffffffff


	//   ....[28]....
        /*0350*/ 	.word	0xffffffff


	//   ....[29]....
        /*0354*/ 	.word	0xffffffff


	//   ....[30]....
        /*0358*/ 	.word	0xffffffff


	//   ....[31]....
        /*035c*/ 	.word	0xffffffff


	//   ....[32]....
        /*0360*/ 	.word	0xffffffff


	//   ....[33]....
        /*0364*/ 	.word	0xffffffff


	//   ....[34]....
        /*0368*/ 	.word	0xffffffff


	//   ....[35]....
        /*036c*/ 	.word	0xffffffff


	//   ....[36]....
        /*0370*/ 	.word	0xffffffff


	//   ....[37]....
        /*0374*/ 	.word	0xffffffff


	//   ....[38]....
        /*0378*/ 	.word	0xffffffff


	//   ....[39]....
        /*037c*/ 	.word	0xffffffff


	//   ....[40]....
        /*0380*/ 	.word	0xffffffff


	//   ....[41]....
        /*0384*/ 	.word	0xffffffff


	//   ....[42]....
        /*0388*/ 	.word	0xffffffff


	//   ....[43]....
        /*038c*/ 	.word	0xffffffff


	//   ....[44]....
        /*0390*/ 	.word	0xffffffff


	//   ....[45]....
        /*0394*/ 	.word	0xffffffff


	//   ....[46]....
        /*0398*/ 	.word	0xffffffff


	//   ....[47]....
        /*039c*/ 	.word	0xffffffff


	//   ....[48]....
        /*03a0*/ 	.word	0xffffffff


	//   ....[49]....
        /*03a4*/ 	.word	0xffffffff


	//   ....[50]....
        /*03a8*/ 	.word	0xffffffff


	//   ....[51]....
        /*03ac*/ 	.word	0xffffffff


	//   ....[52]....
        /*03b0*/ 	.word	0xffffffff


	//   ....[53]....
        /*03b4*/ 	.word	0xffffffff


	//   ....[54]....
        /*03b8*/ 	.word	0xffffffff


	//   ....[55]....
        /*03bc*/ 	.word	0xffffffff


	//   ....[56]....
        /*03c0*/ 	.word	0xffffffff


	//   ....[57]....
        /*03c4*/ 	.word	0xffffffff


	//   ....[58]....
        /*03c8*/ 	.word	0xffffffff


	//   ....[59]....
        /*03cc*/ 	.word	0xffffffff


	//   ....[60]....
        /*03d0*/ 	.word	0xffffffff


	//   ....[61]....
        /*03d4*/ 	.word	0xffffffff


	//   ....[62]....
        /*03d8*/ 	.word	0xffffffff


	//   ....[63]....
        /*03dc*/ 	.word	0xffffffff


	//   ....[64]....
        /*03e0*/ 	.word	0xffffffff


	//   ....[65]....
        /*03e4*/ 	.word	0xffffffff


	//   ....[66]....
        /*03e8*/ 	.word	0xffffffff


	//   ....[67]....
        /*03ec*/ 	.word	0xffffffff


	//   ....[68]....
        /*03f0*/ 	.word	0xffffffff


	//   ....[69]....
        /*03f4*/ 	.word	0xffffffff


	//   ....[70]....
        /*03f8*/ 	.word	0xffffffff


	//   ....[71]....
        /*03fc*/ 	.word	0xffffffff


	//   ....[72]....
        /*0400*/ 	.word	0xffffffff


	//   ....[73]....
        /*0404*/ 	.word	0xffffffff


	//   ....[74]....
        /*0408*/ 	.word	0xffffffff


	//   ....[75]....
        /*040c*/ 	.word	0xffffffff


	//   ....[76]....
        /*0410*/ 	.word	0xffffffff


	//   ....[77]....
        /*0414*/ 	.word	0xffffffff


	//   ....[78]....
        /*0418*/ 	.word	0xffffffff


	//   ....[79]....
        /*041c*/ 	.word	0xffffffff


	//   ....[80]....
        /*0420*/ 	.word	0xffffffff


	//   ....[81]....
        /*0424*/ 	.word	0xffffffff


	//   ....[82]....
        /*0428*/ 	.word	0xffffffff


	//   ....[83]....
        /*042c*/ 	.word	0xffffffff


	//   ....[84]....
        /*0430*/ 	.word	0xffffffff


	//   ....[85]....
        /*0434*/ 	.word	0xffffffff


	//   ....[86]....
        /*0438*/ 	.word	0xffffffff


	//   ....[87]....
        /*043c*/ 	.word	0xffffffff


	//   ....[88]....
        /*0440*/ 	.word	0xffffffff


	//   ....[89]....
        /*0444*/ 	.word	0xffffffff


	//   ....[90]....
        /*0448*/ 	.word	0xffffffff


	//   ....[91]....
        /*044c*/ 	.word	0xffffffff


	//   ....[92]....
        /*0450*/ 	.word	0xffffffff


	//   ....[93]....
        /*0454*/ 	.word	0xffffffff


	//   ....[94]....
        /*0458*/ 	.word	0xffffffff


	//   ....[95]....
        /*045c*/ 	.word	0xffffffff


	//   ....[96]....
        /*0460*/ 	.word	0xffffffff


	//   ....[97]....
        /*0464*/ 	.word	0xffffffff


	//   ....[98]....
        /*0468*/ 	.word	0xffffffff


	//   ....[99]....
        /*046c*/ 	.word	0xffffffff


	//   ....[100]....
        /*0470*/ 	.word	0xffffffff


	//   ....[101]....
        /*0474*/ 	.word	0xffffffff


	//   ....[102]....
        /*0478*/ 	.word	0xffffffff


	//   ....[103]....
        /*047c*/ 	.word	0xffffffff


	//   ....[104]....
        /*0480*/ 	.word	0xffffffff


	//   ....[105]....
        /*0484*/ 	.word	0xffffffff


	//   ....[106]....
        /*0488*/ 	.word	0xffffffff


	//   ....[107]....
        /*048c*/ 	.word	0xffffffff


	//   ....[108]....
        /*0490*/ 	.word	0xffffffff


	//----- nvinfo : EIATTR_COOP_GROUP_INSTR_OFFSETS
	.align		4
.L_206:
        /*0494*/ 	.byte	0x04, 0x28
        /*0496*/ 	.short	(.L_208 - .L_207)


	//   ....[0]....
.L_207:
        /*0498*/ 	.word	0x00000090


	//   ....[1]....
        /*049c*/ 	.word	0x00001400


	//   ....[2]....
        /*04a0*/ 	.word	0x000014e0


	//   ....[3]....
        /*04a4*/ 	.word	0x00001680


	//   ....[4]....
        /*04a8*/ 	.word	0x000016b0


	//   ....[5]....
        /*04ac*/ 	.word	0x00001740


	//   ....[6]....
        /*04b0*/ 	.word	0x00001770


	//   ....[7]....
        /*04b4*/ 	.word	0x00001800


	//   ....[8]....
        /*04b8*/ 	.word	0x00001830


	//   ....[9]....
        /*04bc*/ 	.word	0x000018c0


	//   ....[10]....
        /*04c0*/ 	.word	0x000018f0


	//   ....[11]....
        /*04c4*/ 	.word	0x00001980


	//   ....[12]....
        /*04c8*/ 	.word	0x000019b0


	//   ....[13]....
        /*04cc*/ 	.word	0x00001a40


	//   ....[14]....
        /*04d0*/ 	.word	0x00001a70


	//   ....[15]....
        /*04d4*/ 	.word	0x00001af0


	//   ....[16]....
        /*04d8*/ 	.word	0x00001b30


	//   ....[17]....
        /*04dc*/ 	.word	0x00003430


	//   ....[18]....
        /*04e0*/ 	.word	0x00003ed0


	//   ....[19]....
        /*04e4*/ 	.word	0x00004f70


	//   ....[20]....
        /*04e8*/ 	.word	0x00005c30


	//   ....[21]....
        /*04ec*/ 	.word	0x00006240


	//   ....[22]....
        /*04f0*/ 	.word	0x00006280


	//   ....[23]....
        /*04f4*/ 	.word	0x000063a0


	//   ....[24]....
        /*04f8*/ 	.word	0x000063e0


	//   ....[25]....
        /*04fc*/ 	.word	0x00007180


	//   ....[26]....
        /*0500*/ 	.word	0x00007230


	//   ....[27]....
        /*0504*/ 	.word	0x00007460


	//   ....[28]....
        /*0508*/ 	.word	0x00007510


	//   ....[29]....
        /*050c*/ 	.word	0x0000ac70


	//   ....[30]....
        /*0510*/ 	.word	0x0000b860


	//   ....[31]....
        /*0514*/ 	.word	0x0000ba80


	//   ....[32]....
        /*0518*/ 	.word	0x0000c240


	//   ....[33]....
        /*051c*/ 	.word	0x0000d1f0


	//   ....[34]....
        /*0520*/ 	.word	0x0000d240


	//   ....[35]....
        /*0524*/ 	.word	0x0000d340


	//   ....[36]....
        /*0528*/ 	.word	0x0000d390


	//   ....[37]....
        /*052c*/ 	.word	0x0000d5e0


	//   ....[38]....
        /*0530*/ 	.word	0x0000d700


	//   ....[39]....
        /*0534*/ 	.word	0x0000d820


	//   ....[40]....
        /*0538*/ 	.word	0x0000d960


	//   ....[41]....
        /*053c*/ 	.word	0x00011ac0


	//   ....[42]....
        /*0540*/ 	.word	0x00011b00


	//   ....[43]....
        /*0544*/ 	.word	0x00011b90


	//   ....[44]....
        /*0548*/ 	.word	0x00011bd0


	//   ....[45]....
        /*054c*/ 	.word	0x00011de0


	//   ....[46]....
        /*0550*/ 	.word	0x00011e90


	//   ....[47]....
        /*0554*/ 	.word	0x00011f40


	//   ....[48]....
        /*0558*/ 	.word	0x000121b0


	//   ....[49]....
        /*055c*/ 	.word	0x00016180


	//   ....[50]....
        /*0560*/ 	.word	0x000170c0


	//   ....[51]....
        /*0564*/ 	.word	0x000172b0


	//   ....[52]....
        /*0568*/ 	.word	0x00017a40


	//   ....[53]....
        /*056c*/ 	.word	0x000187c0


	//   ....[54]....
        /*0570*/ 	.word	0x000188f0


	//   ....[55]....
        /*0574*/ 	.word	0x00018940


	//   ....[56]....
        /*0578*/ 	.word	0x00018aa0


	//   ....[57]....
        /*057c*/ 	.word	0x00018dd0


	//   ....[58]....
        /*0580*/ 	.word	0x00018f20


	//   ....[59]....
        /*0584*/ 	.word	0x00019070


	//   ....[60]....
        /*0588*/ 	.word	0x00019180


	//   ....[61]....
        /*058c*/ 	.word	0x0001b5e0


	//   ....[62]....
        /*0590*/ 	.word	0x0001b5f0


	//   ....[63]....
        /*0594*/ 	.word	0x0001b600


	//   ....[64]....
        /*0598*/ 	.word	0x0001b610


	//   ....[65]....
        /*059c*/ 	.word	0x0001b640


	//   ....[66]....
        /*05a0*/ 	.word	0x0001b660


	//   ....[67]....
        /*05a4*/ 	.word	0x0001b680


	//   ....[68]....
        /*05a8*/ 	.word	0x0001b690


	//   ....[69]....
        /*05ac*/ 	.word	0x0001c970


	//   ....[70]....
        /*05b0*/ 	.word	0x0001c9e0


	//   ....[71]....
        /*05b4*/ 	.word	0x0001ca10


	//   ....[72]....
        /*05b8*/ 	.word	0x0001ca40


	//   ....[73]....
        /*05bc*/ 	.word	0x0001ca80


	//   ....[74]....
        /*05c0*/ 	.word	0x0001cab0


	//   ....[75]....
        /*05c4*/ 	.word	0x0001cae0


	//   ....[76]....
        /*05c8*/ 	.word	0x0001caf0


	//   ....[77]....
        /*05cc*/ 	.word	0x0001cbd0


	//   ....[78]....
        /*05d0*/ 	.word	0x0001cc30


	//   ....[79]....
        /*05d4*/ 	.word	0x0001cc60


	//   ....[80]....
        /*05d8*/ 	.word	0x0001ccc0


	//   ....[81]....
        /*05dc*/ 	.word	0x0001ccd0


	//   ....[82]....
        /*05e0*/ 	.word	0x0001cce0


	//   ....[83]....
        /*05e4*/ 	.word	0x0001cd00


	//   ....[84]....
        /*05e8*/ 	.word	0x0001cd60


	//   ....[85]....
        /*05ec*/ 	.word	0x0001ce10


	//   ....[86]....
        /*05f0*/ 	.word	0x0001ce20


	//   ....[87]....
        /*05f4*/ 	.word	0x0001ce50


	//   ....[88]....
        /*05f8*/ 	.word	0x0001ce60


	//   ....[89]....
        /*05fc*/ 	.word	0x0001ce70


	//   ....[90]....
        /*0600*/ 	.word	0x0001ce80


	//   ....[91]....
        /*0604*/ 	.word	0x0001cf00


	//   ....[92]....
        /*0608*/ 	.word	0x0001cf10


	//   ....[93]....
        /*060c*/ 	.word	0x0001d670


	//   ....[94]....
        /*0610*/ 	.word	0x0001d6b0


	//   ....[95]....
        /*0614*/ 	.word	0x0001d6e0


	//   ....[96]....
        /*0618*/ 	.word	0x0001d710


	//   ....[97]....
        /*061c*/ 	.word	0x0001d740


	//   ....[98]....
        /*0620*/ 	.word	0x0001d770


	//   ....[99]....
        /*0624*/ 	.word	0x0001d7a0


	//   ....[100]....
        /*0628*/ 	.word	0x0001d7c0


	//   ....[101]....
        /*062c*/ 	.word	0x0001d7e0


	//   ....[102]....
        /*0630*/ 	.word	0x0001d810


	//   ....[103]....
        /*0634*/ 	.word	0x0001d820


	//   ....[104]....
        /*0638*/ 	.word	0x0001d830


	//   ....[105]....
        /*063c*/ 	.word	0x0001d840


	//   ....[106]....
        /*0640*/ 	.word	0x0001d850


	//   ....[107]....
        /*0644*/ 	.word	0x0001d880


	//   ....[108]....
        /*0648*/ 	.word	0x0001d8a0


	//----- nvinfo : EIATTR_EXIT_INSTR_OFFSETS
	.align		4
.L_208:
        /*064c*/ 	.byte	0x04, 0x1c
        /*064e*/ 	.short	(.L_210 - .L_209)


	//   ....[0]....
.L_209:
        /*0650*/ 	.word	0x00000370


	//   ....[1]....
        /*0654*/ 	.word	0x0001cfb0


	//   ....[2]....
        /*0658*/ 	.word	0x0001cff0


	//   ....[3]....
        /*065c*/ 	.word	0x0001da00


	//   ....[4]....
        /*0660*/ 	.word	0x0001da40


	//----- nvinfo : EIATTR_CTAIDZ_USED
	.align		4
.L_210:
        /*0664*/ 	.byte	0x01, 0x04
	.zero		2


	//----- nvinfo : EIATTR_MAX_THREADS
	.align		4
        /*0668*/ 	.byte	0x04, 0x05
        /*066a*/ 	.short	(.L_212 - .L_211)
.L_211:
        /*066c*/ 	.word	0x00000080
        /*0670*/ 	.word	0x00000001
        /*0674*/ 	.word	0x00000001


	//----- nvinfo : EIATTR_CRS_STACK_SIZE
	.align		4
.L_212:
        /*0678*/ 	.byte	0x04, 0x1e
        /*067a*/ 	.short	(.L_214 - .L_213)
.L_213:
        /*067c*/ 	.word	0x00000000
.L_214:


//--------------------- .nv.info._ZN7cutlass13device_kernelIN5flash19enable_sm80_to_sm89INS1_16FlashAttnFwdSm80INS1_25CollectiveMainloopFwdSm80ILi4ELi1ELb0EN4cute5tupleIJNS5_1CILi128EEENS7_ILi96EEENS7_ILi64EEEEEELi64ENS_6half_tEfNS_4arch4Sm80ELb0ELb1ELb1ELb1ELb0ELb1ELb1ELb0EEENS1_21CollectiveEpilogueFwdINS6_IJS8_SA_S9_EEENS6_IJNS7_ILi1EEESI_SI_EEESC_SE_Li128ELb1ELb1ELb0ELb0EEENS1_19SingleTileSchedulerILb1ELb0ELb1ELi128EEEEEEEEEvNT_6ParamsE --------------------------
	.section	.nv.info._ZN7cutlass13device_kernelIN5flash19enable_sm80_to_sm89INS1_16FlashAttnFwdSm80INS1_25CollectiveMainloopFwdSm80ILi4ELi1ELb0EN4cute5tupleIJNS5_1CILi128EEENS7_ILi96EEENS7_ILi64EEEEEELi64ENS_6half_tEfNS_4arch4Sm80ELb0ELb1ELb1ELb1ELb0ELb1ELb1ELb0EEENS1_21CollectiveEpilogueFwdINS6_IJS8_SA_S9_EEENS6_IJNS7_ILi1EEESI_SI_EEESC_SE_Li128ELb1ELb1ELb0ELb0EEENS1_19SingleTileSchedulerILb1ELb0ELb1ELi128EEEEEEEEEvNT_6ParamsE,"",@"SHT_CUDA_INFO"
	.sectionflags	@""
	.align	4


	//----- nvinfo : EIATTR_CUDA_API_VERSION
	.align		4
        /*0000*/ 	.byte	0x04, 0x37
        /*0002*/ 	.short	(.L_216 - .L_215)
.L_215:
        /*0004*/ 	.word	0x00000082


	//----- nvinfo : EIATTR_SW2861232_WAR
	.align		4
.L_216:
        /*0008*/ 	.byte	0x01, 0x35
	.zero		2


	//----- nvinfo : EIATTR_PARAM_CBANK
	.align		4
        /*000c*/ 	.byte	0x04, 0x0a
        /*000e*/ 	.short	(.L_218 - .L_217)
	.align		4
.L_217:
        /*0010*/ 	.word	index@(.nv.constant0._ZN7cutlass13device_kernelIN5flash19enable_sm80_to_sm89INS1_16FlashAttnFwdSm80INS1_25CollectiveMainloopFwdSm80ILi4ELi1ELb0EN4cute5tupleIJNS5_1CILi128EEENS7_ILi96EEENS7_ILi64EEEEEELi64ENS_6half_tEfNS_4arch4Sm80ELb0ELb1ELb1ELb1ELb0ELb1ELb1ELb0EEENS1_21CollectiveEpilogueFwdINS6_IJS8_SA_S9_EEENS6_IJNS7_ILi1EEESI_SI_EEESC_SE_Li128ELb1ELb1ELb0ELb0EEENS1_19SingleTileSchedulerILb1ELb0ELb1ELi128EEEEEEEEEvNT_6ParamsE)
        /*0014*/ 	.short	0x0160
        /*0016*/ 	.short	0x0418


	//----- nvinfo : EIATTR_CBANK_PARAM_SIZE
	.align		4
.L_218:
        /*0018*/ 	.byte	0x03, 0x19
        /*001a*/ 	.short	0x0418


	//----- nvinfo : EIATTR_KPARAM_INFO
	.align		4
        /*001c*/ 	.byte	0x04, 0x17
        /*001e*/ 	.short	(.L_220 - .L_219)
.L_219:
        /*0020*/ 	.word	0x00000000
        /*0024*/ 	.short	0x0000
        /*0026*/ 	.short	0x0000
        /*0028*/ 	.byte	0x00, 0xf0, 0x61, 0x10


	//----- nvinfo : EIATTR_MAXREG_COUNT
	.align		4
.L_220:
        /*002c*/ 	.byte	0x03, 0x1b
        /*002e*/ 	.short	0x00ff


	//----- nvinfo : EIATTR_NUM_BARRIERS
	.align		4
        /*0030*/ 	.byte	0x02, 0x4c
        /*0032*/ 	.byte	0x02
	.zero		1


	//----- nvinfo : EIATTR_ANNOTATIONS
	.align		4
        /*0034*/ 	.byte	0x04, 0x55
        /*0036*/ 	.short	(.L_222 - .L_221)


	//   ....[0]....
.L_221:
        /* <DEDUP_REMOVED lines=62> */


	//----- nvinfo : EIATTR_MERCURY_ISA_VERSION
	.align		4
.L_222:
        /*0400*/ 	.byte	0x03, 0x5f
        /*0402*/ 	.short	0x0000


	//----- nvinfo : EIATTR_COOP_GROUP_MASK_REGIDS
	.align		4
        /*0404*/ 	.byte	0x04, 0x29
        /*0406*/ 	.short	(.L_224 - .L_223)


	//   ....[0]....
.L_223:
        /*0408*/ 	.word	0xffffffff


	//   ....[1]....
        /*040c*/ 	.word	0xffffffff


	//   ....[2]....
        /*0410*/ 	.word	0xffffffff


	//   ....[3]....
        /*0414*/ 	.word	0xffffffff


	//   ....[4]....
        /*0418*/ 	.word	0xffffffff


	//   ....[5]....
        /*041c*/ 	.word	0xffffffff


	//   ....[6]....
        /*0420*/ 	.word	0xffffffff


	//   ....[7]....
        /*0424*/ 	.word	0xffffffff


	//   ....[8]....
        /*0428*/ 	.word	0xffffffff


	//   ....[9]....
        /*042c*/ 	.word	0xffffffff


	//   ....[10]....
        /*0430*/ 	.word	0xffffffff


	//   ....[11]....
        /*0434*/ 	.word	0xffffffff


	//   ....[12]....
        /*0438*/ 	.word	0xffffffff


	//   ....[13]....
        /*043c*/ 	.word	0xffffffff


	//   ....[14]....
        /*0440*/ 	.word	0xffffffff


	//   ....[15]....
        /*0444*/ 	.word	0xffffffff


	//   ....[16]....
        /*0448*/ 	.word	0xffffffff


	//   ....[17]....
        /*044c*/ 	.word	0xffffffff


	//   ....[18]....
        /*0450*/ 	.word	0xffffffff


	//   ....[19]....
        /*0454*/ 	.word	0xffffffff


	//   ....[20]....
        /*0458*/ 	.word	0xffffffff


	//   ....[21]....
        /*045c*/ 	.word	0xffffffff


	//   ....[22]....
        /*0460*/ 	.word	0xffffffff


	//   ....[23]....
        /*0464*/ 	.word	0xffffffff


	//   ....[24]....
        /*0468*/ 	.word	0xffffffff


	//   ....[25]....
        /*046c*/ 	.word	0xffffffff


	//   ....[26]....
        /*0470*/ 	.word	0xffffffff


	//   ....[27]....
        /*0474*/ 	.word	0xffffffff


	//   ....[28]....
        /*0478*/ 	.word	0xffffffff


	//   ....[29]....
        /*047c*/ 	.word	0xffffffff


	//   ....[30]....
        /*0480*/ 	.word	0xffffffff


	//   ....[31]....
        /*0484*/ 	.word	0xffffffff


	//   ....[32]....
        /*0488*/ 	.word	0xffffffff


	//   ....[33]....
        /*048c*/ 	.word	0xffffffff


	//   ....[34]....
        /*0490*/ 	.word	0xffffffff


	//   ....[35]....
        /*0494*/ 	.word	0xffffffff


	//   ....[36]....
        /*0498*/ 	.word	0xffffffff


	//   ....[37]....
        /*049c*/ 	.word	0xffffffff


	//   ....[38]....
        /*04a0*/ 	.word	0xffffffff


	//   ....[39]....
        /*04a4*/ 	.word	0xffffffff


	//   ....[40]....
        /*04a8*/ 	.word	0xffffffff


	//   ....[41]....
        /*04ac*/ 	.word	0xffffffff


	//   ....[42]....
        /*04b0*/ 	.word	0xffffffff


	//   ....[43]....
        /*04b4*/ 	.word	0xffffffff


	//   ....[44]....
        /*04b8*/ 	.word	0xffffffff


	//   ....[45]....
        /*04bc*/ 	.word	0xffffffff


	//   ....[46]....
        /*04c0*/ 	.word	0xffffffff


	//   ....[47]....
        /*04c4*/ 	.word	0xffffffff


	//   ....[48]....
        /*04c8*/ 	.word	0xffffffff


	//   ....[49]....
        /*04cc*/ 	.word	0xffffffff


	//   ....[50]....
        /*04d0*/ 	.word	0xffffffff


	//   ....[51]....
        /*04d4*/ 	.word	0xffffffff


	//   ....[52]....
        /*04d8*/ 	.word	0xffffffff


	//   ....[53]....
        /*04dc*/ 	.word	0xffffffff


	//   ....[54]....
        /*04e0*/ 	.word	0xffffffff


	//   ....[55]....
        /*04e4*/ 	.word	0xffffffff


	//   ....[56]....
        /*04e8*/ 	.word	0xffffffff


	//   ....[57]....
        /*04ec*/ 	.word	0xffffffff


	//   ....[58]....
        /*04f0*/ 	.word	0xffffffff


	//   ....[59]....
        /*04f4*/ 	.word	0xffffffff


	//   ....[60]....
        /*04f8*/ 	.word	0xffffffff


	//   ....[61]....
        /*04fc*/ 	.word	0xffffffff


	//   ....[62]....
        /*0500*/ 	.word	0xffffffff


	//   ....[63]....
        /*0504*/ 	.word	0xffffffff


	//   ....[64]....
        /*0508*/ 	.word	0xffffffff


	//   ....[65]....
        /*050c*/ 	.word	0xffffffff


	//   ....[66]....
        /*0510*/ 	.word	0xffffffff


	//   ....[67]....
        /*0514*/ 	.word	0xffffffff


	//   ....[68]....
        /*0518*/ 	.word	0xffffffff


	//   ....[69]....
        /*051c*/ 	.word	0xffffffff


	//   ....[70]....
        /*0520*/ 	.word	0xffffffff


	//   ....[71]....
        /*0524*/ 	.word	0xffffffff


	//   ....[72]....
        /*0528*/ 	.word	0xffffffff


	//   ....[73]....
        /*052c*/ 	.word	0xffffffff


	//   ....[74]....
        /*0530*/ 	.word	0xffffffff


	//   ....[75]....
        /*0534*/ 	.word	0xffffffff


	//   ....[76]....
        /*0538*/ 	.word	0xffffffff


	//   ....[77]....
        /*053c*/ 	.word	0xffffffff


	//   ....[78]....
        /*0540*/ 	.word	0xffffffff


	//   ....[79]....
        /*0544*/ 	.word	0xffffffff


	//   ....[80]....
        /*0548*/ 	.word	0xffffffff


	//   ....[81]....
        /*054c*/ 	.word	0xffffffff


	//   ....[82]....
        /*0550*/ 	.word	0xffffffff


	//   ....[83]....
        /*0554*/ 	.word	0xffffffff


	//   ....[84]....
        /*0558*/ 	.word	0xffffffff


	//   ....[85]....
        /*055c*/ 	.word	0xffffffff


	//   ....[86]....
        /*0560*/ 	.word	0xffffffff


	//   ....[87]....
        /*0564*/ 	.word	0xffffffff


	//   ....[88]....
        /*0568*/ 	.word	0xffffffff


	//   ....[89]....
        /*056c*/ 	.word	0xffffffff


	//   ....[90]....
        /*0570*/ 	.word	0xffffffff


	//   ....[91]....
        /*0574*/ 	.word	0xffffffff


	//   ....[92]....
        /*0578*/ 	.word	0xffffffff


	//   ....[93]....
        /*057c*/ 	.word	0xffffffff


	//   ....[94]....
        /*0580*/ 	.word	0xffffffff


	//   ....[95]....
        /*0584*/ 	.word	0xffffffff


	//   ....[96]....
        /*0588*/ 	.word	0xffffffff


	//   ....[97]....
        /*058c*/ 	.word	0xffffffff


	//   ....[98]....
        /*0590*/ 	.word	0xffffffff


	//   ....[99]....
        /*0594*/ 	.word	0xffffffff


	//   ....[100]....
        /*0598*/ 	.word	0xffffffff


	//   ....[101]....
        /*059c*/ 	.word	0xffffffff


	//   ....[102]....
        /*05a0*/ 	.word	0xffffffff


	//   ....[103]....
        /*05a4*/ 	.word	0xffffffff


	//   ....[104]....
        /*05a8*/ 	.word	0xffffffff


	//   ....[105]....
        /*05ac*/ 	.word	0xffffffff


	//   ....[106]....
        /*05b0*/ 	.word	0xffffffff


	//   ....[107]....
        /*05b4*/ 	.word	0xffffffff


	//   ....[108]....
        /*05b8*/ 	.word	0xffffffff


	//   ....[109]....
        /*05bc*/ 	.word	0xffffffff


	//   ....[110]....
        /*05c0*/ 	.word	0xffffffff


	//   ....[111]....
        /*05c4*/ 	.word	0xffffffff


	//   ....[112]....
        /*05c8*/ 	.word	0xffffffff


	//   ....[113]....
        /*05cc*/ 	.word	0xffffffff


	//   ....[114]....
        /*05d0*/ 	.word	0xffffffff


	//   ....[115]....
        /*05d4*/ 	.word	0xffffffff


	//   ....[116]....
        /*05d8*/ 	.word	0xffffffff


	//   ....[117]....
        /*05dc*/ 	.word	0xffffffff


	//   ....[118]....
        /*05e0*/ 	.word	0xffffffff


	//   ....[119]....
        /*05e4*/ 	.word	0xffffffff


	//   ....[120]....
        /*05e8*/ 	.word	0xffffffff


	//   ....[121]....
        /*05ec*/ 	.word	0xffffffff


	//   ....[122]....
        /*05f0*/ 	.word	0xffffffff


	//   ....[123]....
        /*05f4*/ 	.word	0xffffffff


	//   ....[124]....
        /*05f8*/ 	.word	0xffffffff


	//   ....[125]....
        /*05fc*/ 	.word	0xffffffff


	//   ....[126]....
        /*0600*/ 	.word	0xffffffff


	//   ....[127]....
        /*0604*/ 	.word	0xffffffff


	//   ....[128]....
        /*0608*/ 	.word	0xffffffff


	//   ....[129]....
        /*060c*/ 	.word	0xffffffff


	//   ....[130]....
        /*0610*/ 	.word	0xffffffff


	//   ....[131]....
        /*0614*/ 	.word	0xffffffff


	//   ....[132]....
        /*0618*/ 	.word	0xffffffff


	//   ....[133]....
        /*061c*/ 	.word	0xffffffff


	//   ....[134]....
        /*0620*/ 	.word	0xffffffff


	//   ....[135]....
        /*0624*/ 	.word	0xffffffff


	//   ....[136]....
        /*0628*/ 	.word	0xffffffff


	//   ....[137]....
        /*062c*/ 	.word	0xffffffff


	//   ....[138]....
        /*0630*/ 	.word	0xffffffff


	//   ....[139]....
        /*0634*/ 	.word	0xffffffff


	//   ....[140]....
        /*0638*/ 	.word	0xffffffff


	//----- nvinfo : EIATTR_COOP_GROUP_INSTR_OFFSETS
	.align		4
.L_224:
        /*063c*/ 	.byte	0x04, 0x28
        /*063e*/ 	.short	(.L_226 - .L_225)


	//   ....[0]....
.L_225:
        /*0640*/ 	.word	0x00000090


	//   ....[1]....
        /*0644*/ 	.word	0x000076e0


	//   ....[2]....
        /*0648*/ 	.word	0x00007700


	//   ....[3]....
        /*064c*/ 	.word	0x00007910


	//   ....[4]....
        /*0650*/ 	.word	0x00007940


	//   ....[5]....
        /*0654*/ 	.word	0x000079d0


	//   ....[6]....
        /*0658*/ 	.word	0x00007a00


	//   ....[7]....
        /*065c*/ 	.word	0x00007a90


	//   ....[8]....
        /*0660*/ 	.word	0x00007ac0


	//   ....[9]....
        /*0664*/ 	.word	0x00007b50


	//   ....[10]....
        /*0668*/ 	.word	0x00007b80


	//   ....[11]....
        /*066c*/ 	.word	0x00007c10


	//   ....[12]....
        /*0670*/ 	.word	0x00007c40


	//   ....[13]....
        /*0674*/ 	.word	0x00007cd0


	//   ....[14]....
        /*0678*/ 	.word	0x00007d00


	//   ....[15]....
        /*067c*/ 	.word	0x00007db0


	//   ....[16]....
        /*0680*/ 	.word	0x00007dd0


	//   ....[17]....
        /*0684*/ 	.word	0x000085a0


	//   ....[18]....
        /*0688*/ 	.word	0x000085c0


	//   ....[19]....
        /*068c*/ 	.word	0x000085d0


	//   ....[20]....
        /*0690*/ 	.word	0x000085e0


	//   ....[21]....
        /*0694*/ 	.word	0x00008750


	//   ....[22]....
        /*0698*/ 	.word	0x00008810


	//   ....[23]....
        /*069c*/ 	.word	0x00008850


	//   ....[24]....
        /*06a0*/ 	.word	0x00008890


	//   ....[25]....
        /*06a4*/ 	.word	0x00008a30


	//   ....[26]....
        /*06a8*/ 	.word	0x00008af0


	//   ....[27]....
        /*06ac*/ 	.word	0x00008b30


	//   ....[28]....
        /*06b0*/ 	.word	0x00008b70


	//   ....[29]....
        /*06b4*/ 	.word	0x00008d30


	//   ....[30]....
        /*06b8*/ 	.word	0x00008df0


	//   ....[31]....
        /*06bc*/ 	.word	0x00008e30


	//   ....[32]....
        /*06c0*/ 	.word	0x00008e70


	//   ....[33]....
        /*06c4*/ 	.word	0x0000ab10


	//   ....[34]....
        /*06c8*/ 	.word	0x0000ab30


	//   ....[35]....
        /*06cc*/ 	.word	0x0000ab60


	//   ....[36]....
        /*06d0*/ 	.word	0x0000ab70


	//   ....[37]....
        /*06d4*/ 	.word	0x0000ac50


	//   ....[38]....
        /*06d8*/ 	.word	0x0000ac90


	//   ....[39]....
        /*06dc*/ 	.word	0x0000acb0


	//   ....[40]....
        /*06e0*/ 	.word	0x0000acc0


	//   ....[41]....
        /*06e4*/ 	.word	0x0000ae90


	//   ....[42]....
        /*06e8*/ 	.word	0x0000aed0


	//   ....[43]....
        /*06ec*/ 	.word	0x0000aef0


	//   ....[44]....
        /*06f0*/ 	.word	0x0000af00


	//   ....[45]....
        /*06f4*/ 	.word	0x0000b030


	//   ....[46]....
        /*06f8*/ 	.word	0x0000b080


	//   ....[47]....
        /*06fc*/ 	.word	0x0000b0c0


	//   ....[48]....
        /*0700*/ 	.word	0x0000b0f0


	//   ....[49]....
        /*0704*/ 	.word	0x0000e1e0


	//   ....[50]....
        /*0708*/ 	.word	0x0000e420


	//   ....[51]....
        /*070c*/ 	.word	0x0000eff0


	//   ....[52]....
        /*0710*/ 	.word	0x0000fa40


	//   ....[53]....
        /*0714*/ 	.word	0x00010a30


	//   ....[54]....
        /*0718*/ 	.word	0x00010b70


	//   ....[55]....
        /*071c*/ 	.word	0x00010ca0


	//   ....[56]....
        /*0720*/ 	.word	0x00010dd0


	//   ....[57]....
        /*0724*/ 	.word	0x000114b0


	//   ....[58]....
        /*0728*/ 	.word	0x00011540


	//   ....[59]....
        /*072c*/ 	.word	0x000115c0


	//   ....[60]....
        /*0730*/ 	.word	0x000116b0


	//   ....[61]....
        /*0734*/ 	.word	0x000151f0


	//   ....[62]....
        /*0738*/ 	.word	0x00015e70


	//   ....[63]....
        /*073c*/ 	.word	0x00016080


	//   ....[64]....
        /*0740*/ 	.word	0x00016830


	//   ....[65]....
        /*0744*/ 	.word	0x00017600


	//   ....[66]....
        /*0748*/ 	.word	0x000177b0


	//   ....[67]....
        /*074c*/ 	.word	0x00017a20


	//   ....[68]....
        /*0750*/ 	.word	0x00017ad0


	//   ....[69]....
        /*0754*/ 	.word	0x00017b50


	//   ....[70]....
        /*0758*/ 	.word	0x00017c00


	//   ....[71]....
        /*075c*/ 	.word	0x00017ec0


	//   ....[72]....
        /*0760*/ 	.word	0x00017fc0


	//   ....[73]....
        /*0764*/ 	.word	0x0001bf60


	//   ....[74]....
        /*0768*/ 	.word	0x0001bff0


	//   ....[75]....
        /*076c*/ 	.word	0x0001c0e0


	//   ....[76]....
        /*0770*/ 	.word	0x0001c110


	//   ....[77]....
        /*0774*/ 	.word	0x0001c2c0


	//   ....[78]....
        /*0778*/ 	.word	0x0001c360


	//   ....[79]....
        /*077c*/ 	.word	0x0001c470


	//   ....[80]....
        /*0780*/ 	.word	0x0001c710


	//   ....[81]....
        /*0784*/ 	.word	0x00020880


	//   ....[82]....
        /*0788*/ 	.word	0x00021180


	//   ....[83]....
        /*078c*/ 	.word	0x00021360


	//   ....[84]....
        /*0790*/ 	.word	0x00021ae0


	//   ....[85]....
        /*0794*/ 	.word	0x000228e0


	//   ....[86]....
        /*0798*/ 	.word	0x00022970


	//   ....[87]....
        /*079c*/ 	.word	0x00022a60


	//   ....[88]....
        /*07a0*/ 	.word	0x00022ab0


	//   ....[89]....
        /*07a4*/ 	.word	0x00022e70


	//   ....[90]....
        /*07a8*/ 	.word	0x00022fb0


	//   ....[91]....
        /*07ac*/ 	.word	0x000230b0


	//   ....[92]....
        /*07b0*/ 	.word	0x00023210


	//   ....[93]....
        /*07b4*/ 	.word	0x000255a0


	//   ....[94]....
        /*07b8*/ 	.word	0x000255b0


	//   ....[95]....
        /*07bc*/ 	.word	0x000255c0


	//   ....[96]....
        /*07c0*/ 	.word	0x000255d0


	//   ....[97]....
        /*07c4*/ 	.word	0x00025600


	//   ....[98]....
        /*07c8*/ 	.word	0x00025620


	//   ....[99]....
        /*07cc*/ 	.word	0x00025640


	//   ....[100]....
        /*07d0*/ 	.word	0x00025650


	//   ....[101]....
        /*07d4*/ 	.word	0x00026930


	//   ....[102]....
        /*07d8*/ 	.word	0x00026990


	//   ....[103]....
        /*07dc*/ 	.word	0x000269b0


	//   ....[104]....
        /*07e0*/ 	.word	0x000269e0


	//   ....[105]....
        /*07e4*/ 	.word	0x00026a20


	//   ....[106]....
        /*07e8*/ 	.word	0x00026a50


	//   ....[107]....
        /*07ec*/ 	.word	0x00026a80


	//   ....[108]....
        /*07f0*/ 	.word	0x00026ab0


	//   ....[109]....
        /*07f4*/ 	.word	0x00026ba0


	//   ....[110]....
        /*07f8*/ 	.word	0x00026bb0


	//   ....[111]....
        /*07fc*/ 	.word	0x00026bf0


	//   ....[112]....
        /*0800*/ 	.word	0x00026c20


	//   ....[113]....
        /*0804*/ 	.word	0x00026c70


	//   ....[114]....
        /*0808*/ 	.word	0x00026c90


	//   ....[115]....
        /*080c*/ 	.word	0x00026ca0


	//   ....[116]....
        /*0810*/ 	.word	0x00026d00


	//   ....[117]....
        /*0814*/ 	.word	0x00026db0


	//   ....[118]....
        /*0818*/ 	.word	0x00026de0


	//   ....[119]....
        /*081c*/ 	.word	0x00026e10


	//   ....[120]....
        /*0820*/ 	.word	0x00026e30


	//   ....[121]....
        /*0824*/ 	.word	0x00026e40


	//   ....[122]....
        /*0828*/ 	.word	0x00026e50


	//   ....[123]....
        /*082c*/ 	.word	0x00026ed0


	//   ....[124]....
        /*0830*/ 	.word	0x00026ee0


	//   ....[125]....
        /*0834*/ 	.word	0x00027600


	//   ....[126]....
        /*0838*/ 	.word	0x00027640


	//   ....[127]....
        /*083c*/ 	.word	0x00027670


	//   ....[128]....
        /*0840*/ 	.word	0x000276a0


	//   ....[129]....
        /*0844*/ 	.word	0x000276d0


	//   ....[130]....
        /*0848*/ 	.word	0x00027700


	//   ....[131]....
        /*084c*/ 	.word	0x00027730


	//   ....[132]....
        /*0850*/ 	.word	0x00027760


	//   ....[133]....
        /*0854*/ 	.word	0x00027780


	//   ....[134]....
        /*0858*/ 	.word	0x000277a0


	//   ....[135]....
        /*085c*/ 	.word	0x000277b0


	//   ....[136]....
        /*0860*/ 	.word	0x000277c0


	//   ....[137]....
        /*0864*/ 	.word	0x000277d0


	//   ....[138]....
        /*0868*/ 	.word	0x000277e0


	//   ....[139]....
        /*086c*/ 	.word	0x000277f0


	//   ....[140]....
        /*0870*/ 	.word	0x00027820


	//----- nvinfo : EIATTR_EXIT_INSTR_OFFSETS
	.align		4
.L_226:
        /*0874*/ 	.byte	0x04, 0x1c
        /*0876*/ 	.short	(.L_228 - .L_227)


	//   ....[0]....
.L_227:
        /*0878*/ 	.word	0x00000370


	//   ....[1]....
        /*087c*/ 	.word	0x00026f80


	//   ....[2]....
        /*0880*/ 	.word	0x00026fc0


	//   ....[3]....
        /*0884*/ 	.word	0x000279b0


	//   ....[4]....
        /*0888*/ 	.word	0x000279f0


	//----- nvinfo : EIATTR_CTAIDZ_USED
	.align		4
.L_228:
        /*088c*/ 	.byte	0x01, 0x04
	.zero		2


	//----- nvinfo : EIATTR_MAX_THREADS
	.align		4
        /*0890*/ 	.byte	0x04, 0x05
        /*0892*/ 	.short	(.L_230 - .L_229)
.L_229:
        /*0894*/ 	.word	0x00000080
        /*0898*/ 	.word	0x00000001
        /*089c*/ 	.word	0x00000001


	//----- nvinfo : EIATTR_CRS_STACK_SIZE
	.align		4
.L_230:
        /*08a0*/ 	.byte	0x04, 0x1e
        /*08a2*/ 	.short	(.L_232 - .L_231)
.L_231:
        /*08a4*/ 	.word	0x00000000
.L_232:


//--------------------- .nv.info._ZN7cutlass13device_kernelIN5flash19enable_sm80_to_sm89INS1_16FlashAttnFwdSm80INS1_25CollectiveMainloopFwdSm80ILi4ELi1ELb0EN4cute5tupleIJNS5_1CILi128EEENS7_ILi112EEENS7_ILi64EEEEEELi64ENS_6half_tEfNS_4arch4Sm80ELb1ELb0ELb1ELb0ELb0ELb0ELb1ELb0EEENS1_21CollectiveEpilogueFwdINS6_IJS8_SA_S9_EEENS6_IJNS7_ILi1EEESI_SI_EEESC_SE_Li128ELb0ELb1ELb0ELb0EEENS1_30DynamicPersistentTileSchedulerILi128ELi128ELb0ELb1ELb0EEEEEEEEEvNT_6ParamsE --------------------------
	.section	.nv.info._ZN7cutlass13device_kernelIN5flash19enable_sm80_to_sm89INS1_16FlashAttnFwdSm80INS1_25CollectiveMainloopFwdSm80ILi4ELi1ELb0EN4cute5tupleIJNS5_1CILi128EEENS7_ILi112EEENS7_ILi64EEEEEELi64ENS_6half_tEfNS_4arch4Sm80ELb1ELb0ELb1ELb0ELb0ELb0ELb1ELb0EEENS1_21CollectiveEpilogueFwdINS6_IJS8_SA_S9_EEENS6_IJNS7_ILi1EEESI_SI_EEESC_SE_Li128ELb0ELb1ELb0ELb0EEENS1_30DynamicPersistentTileSchedulerILi128ELi128ELb0ELb1ELb0EEEEEEEEEvNT_6ParamsE,"",@"SHT_CUDA_INFO"
	.sectionflags	@""
	.align	4


	//----- nvinfo : EIATTR_CUDA_API_VERSION
	.align		4
        /*0000*/ 	.byte	0x04, 0x37
        /*0002*/ 	.short	(.L_234 - .L_233)
.L_233:
        /*0004*/ 	.word	0x00000082


	//----- nvinfo : EIATTR_SW2861232_WAR
	.align		4
.L_234:
        /*0008*/ 	.byte	0x01, 0x35
	.zero		2


	//----- nvinfo : EIATTR_PARAM_CBANK
	.align		4
        /*000c*/ 	.byte	0x04, 0x0a
        /*000e*/ 	.short	(.L_236 - .L_235)
	.align		4
.L_235:
        /*0010*/ 	.word	index@(.nv.constant0._ZN7cutlass13device_kernelIN5flash19enable_sm80_to_sm89INS1_16FlashAttnFwdSm80INS1_25CollectiveMainloopFwdSm80ILi4ELi1ELb0EN4cute5tupleIJNS5_1CILi128EEENS7_ILi112EEENS7_ILi64EEEEEELi64ENS_6half_tEfNS_4arch4Sm80ELb1ELb0ELb1ELb0ELb0ELb0ELb1ELb0EEENS1_21CollectiveEpilogueFwdINS6_IJS8_SA_S9_EEENS6_IJNS7_ILi1EEESI_SI_EEESC_SE_Li128ELb0ELb1ELb0ELb0EEENS1_30DynamicPersistentTileSchedulerILi128ELi128ELb0ELb1ELb0EEEEEEEEEvNT_6ParamsE)
        /*0014*/ 	.short	0x0160
        /*0016*/ 	.short	0x0428


	//----- nvinfo : EIATTR_CBANK_PARAM_SIZE
	.align		4
.L_236:
        /*0018*/ 	.byte	0x03, 0x19
        /*001a*/ 	.short	0x0428


	//----- nvinfo : EIATTR_KPARAM_INFO
	.align		4
        /*001c*/ 	.byte	0x04, 0x17
        /*001e*/ 	.short	(.L_238 - .L_237)
.L_237:
        /*0020*/ 	.word	0x00000000
        /*0024*/ 	.short	0x0000
        /*0026*/ 	.short	0x0000
        /*0028*/ 	.byte	0x00, 0xf0, 0xa1, 0x10


	//----- nvinfo : EIATTR_MAXREG_COUNT
	.align		4
.L_238:
        /*002c*/ 	.byte	0x03, 0x1b
        /*002e*/ 	.short	0x00ff


	//----- nvinfo : EIATTR_NUM_BARRIERS
	.align		4
        /*0030*/ 	.byte	0x02, 0x4c
        /*0032*/ 	.byte	0x06
	.zero		1


	//----- nvinfo : EIATTR_ANNOTATIONS
	.align		4
        /*0034*/ 	.byte	0x04, 0x55
        /*0036*/ 	.short	(.L_240 - .L_239)


	//   ....[0]....
.L_239:
        /* <DEDUP_REMOVED lines=86> */


	//----- nvinfo : EIATTR_MERCURY_ISA_VERSION
	.align		4
.L_240:
        /*0580*/ 	.byte	0x03, 0x5f
        /*0582*/ 	.short	0x0000


	//----- nvinfo : EIATTR_INT_WARP_WIDE_INSTR_OFFSETS
	.align		4
        /*0584*/ 	.byte	0x04, 0x31
        /*0586*/ 	.short	(.L_242 - .L_241)


	//   ....[0]....
.L_241:
        /*0588*/ 	.word	0x000142f0


	//   ....[1]....
        /*058c*/ 	.word	0x00014370


	//----- nvinfo : EIATTR_COOP_GROUP_MASK_REGIDS
	.align		4
.L_242:
        /*0590*/ 	.byte	0x04, 0x29
        /*0592*/ 	.short	(.L_244 - .L_243)


	//   ....[0]....
.L_243:
        /*0594*/ 	.word	0xffffffff


	//   ....[1]....
        /*0598*/ 	.word	0xffffffff


	//   ....[2]....
        /*059c*/ 	.word	0xffffffff


	//   ....[3]....
        /*05a0*/ 	.word	0xffffffff


	//   ....[4]....
        /*05a4*/ 	.word	0xffffffff


	//   ....[5]....
        /*05a8*/ 	.word	0xffffffff


	//   ....[6]....
        /*05ac*/ 	.word	0xffffffff


	//   ....[7]....
        /*05b0*/ 	.word	0xffffffff


	//   ....[8]....
        /*05b4*/ 	.word	0xffffffff


	//   ....[9]....
        /*05b8*/ 	.word	0xffffffff


	//   ....[10]....
        /*05bc*/ 	.word	0xffffffff


	//   ....[11]....
        /*05c0*/ 	.word	0xffffffff


	//   ....[12]....
        /*05c4*/ 	.word	0xffffffff


	//   ....[13]....
        /*05c8*/ 	.word	0xffffffff


	//   ....[14]....
        /*05cc*/ 	.word	0xffffffff


	//   ....[15]....
        /*05d0*/ 	.word	0xffffffff


	//   ....[16]....
        /*05d4*/ 	.word	0xffffffff


	//   ....[17]....
        /*05d8*/ 	.word	0xffffffff


	//   ....[18]....
        /*05dc*/ 	.word	0xffffffff


	//   ....[19]....
        /*05e0*/ 	.word	0xffffffff


	//   ....[20]....
        /*05e4*/ 	.word	0xffffffff


	//   ....[21]....
        /*05e8*/ 	.word	0xffffffff


	//   ....[22]....
        /*05ec*/ 	.word	0xffffffff


	//   ....[23]....
        /*05f0*/ 	.word	0xffffffff


	//   ....[24]....
        /*05f4*/ 	.word	0xffffffff


	//   ....[25]....
        /*05f8*/ 	.word	0xffffffff


	//   ....[26]....
        /*05fc*/ 	.word	0xffffffff


	//   ....[27]....
        /*0600*/ 	.word	0xffffffff


	//   ....[28]....
        /*0604*/ 	.word	0xffffffff


	//   ....[29]....
        /*0608*/ 	.word	0xffffffff


	//   ....[30]....
        /*060c*/ 	.word	0xffffffff


	//   ....[31]....
        /*0610*/ 	.word	0xffffffff


	//   ....[32]....
        /*0614*/ 	.word	0xffffffff


	//   ....[33]....
        /*0618*/ 	.word	0xffffffff


	//   ....[34]....
        /*061c*/ 	.word	0xffffffff


	//   ....[35]....
        /*0620*/ 	.word	0xffffffff


	//   ....[36]....
        /*0624*/ 	.word	0xffffffff


	//   ....[37]....
        /*0628*/ 	.word	0xffffffff


	//   ....[38]....
        /*062c*/ 	.word	0xffffffff


	//   ....[39]....
        /*0630*/ 	.word	0xffffffff


	//   ....[40]....
        /*0634*/ 	.word	0xffffffff


	//   ....[41]....
        /*0638*/ 	.word	0xffffffff


	//   ....[42]....
        /*063c*/ 	.word	0xffffffff


	//   ....[43]....
        /*0640*/ 	.word	0xffffffff


	//   ....[44]....
        /*0644*/ 	.word	0xffffffff


	//   ....[45]....
        /*0648*/ 	.word	0xffffffff


	//   ....[46]....
        /*064c*/ 	.word	0xffffffff


	//   ....[47]....
        /*0650*/ 	.word	0xffffffff


	//   ....[48]....
        /*0654*/ 	.word	0xffffffff


	//   ....[49]....
        /*0658*/ 	.word	0xffffffff


	//   ....[50]....
        /*065c*/ 	.word	0xffffffff


	//   ....[51]....
        /*0660*/ 	.word	0xffffffff


	//   ....[52]....
        /*0664*/ 	.word	0xffffffff


	//   ....[53]....
        /*0668*/ 	.word	0xffffffff


	//   ....[54]....
        /*066c*/ 	.word	0xffffffff


	//   ....[55]....
        /*0670*/ 	.word	0xffffffff


	//   ....[56]....
        /*0674*/ 	.word	0xffffffff


	//   ....[57]....
        /*0678*/ 	.word	0xffffffff


	//   ....[58]....
        /*067c*/ 	.word	0xffffffff


	//   ....[59]....
        /*0680*/ 	.word	0xffffffff


	//   ....[60]....
        /*0684*/ 	.word	0xffffffff


	//   ....[61]....
        /*0688*/ 	.word	0xffffffff


	//   ....[62]....
        /*068c*/ 	.word	0xffffffff


	//   ....[63]....
        /*0690*/ 	.word	0xffffffff


	//   ....[64]....
        /*0694*/ 	.word	0xffffffff


	//   ....[65]....
        /*0698*/ 	.word	0xffffffff


	//   ....[66]....
        /*069c*/ 	.word	0xffffffff


	//   ....[67]....
        /*06a0*/ 	.word	0xffffffff


	//   ....[68]....
        /*06a4*/ 	.word	0xffffffff


	//   ....[69]....
        /*06a8*/ 	.word	0xffffffff


	//   ....[70]....
        /*06ac*/ 	.word	0xffffffff


	//   ....[71]....
        /*06b0*/ 	.word	0xffffffff


	//   ....[72]....
        /*06b4*/ 	.word	0xffffffff


	//   ....[73]....
        /*06b8*/ 	.word	0xffffffff


	//   ....[74]....
        /*06bc*/ 	.word	0xffffffff


	//   ....[75]....
        /*06c0*/ 	.word	0xffffffff


	//   ....[76]....
        /*06c4*/ 	.word	0xffffffff


	//   ....[77]....
        /*06c8*/ 	.word	0xffffffff


	//   ....[78]....
        /*06cc*/ 	.word	0xffffffff


	//   ....[79]....
        /*06d0*/ 	.word	0xffffffff


	//   ....[80]....
        /*06d4*/ 	.word	0xffffffff


	//   ....[81]....
        /*06d8*/ 	.word	0xffffffff


	//   ....[82]....
        /*06dc*/ 	.word	0xffffffff


	//   ....[83]....
        /*06e0*/ 	.word	0xffffffff


	//   ....[84]....
        /*06e4*/ 	.word	0xffffffff


	//   ....[85]....
        /*06e8*/ 	.word	0xffffffff


	//   ....[86]....
        /*06ec*/ 	.word	0xffffffff


	//   ....[87]....
        /*06f0*/ 	.word	0xffffffff


	//   ....[88]....
        /*06f4*/ 	.word	0xffffffff


	//   ....[89]....
        /*06f8*/ 	.word	0xffffffff


	//   ....[90]....
        /*06fc*/ 	.word	0xffffffff


	//   ....[91]....
        /*0700*/ 	.word	0xffffffff


	//   ....[92]....
        /*0704*/ 	.word	0xffffffff


	//   ....[93]....
        /*0708*/ 	.word	0xffffffff


	//   ....[94]....
        /*070c*/ 	.word	0xffffffff


	//   ....[95]....
        /*0710*/ 	.word	0xffffffff


	//   ....[96]....
        /*0714*/ 	.word	0xffffffff


	//   ....[97]....
        /*0718*/ 	.word	0xffffffff


	//   ....[98]....
        /*071c*/ 	.word	0xffffffff


	//   ....[99]....
        /*0720*/ 	.word	0xffffffff


	//   ....[100]....
        /*0724*/ 	.word	0xffffffff


	//   ....[101]....
        /*0728*/ 	.word	0xffffffff


	//   ....[102]....
        /*072c*/ 	.word	0xffffffff


	//   ....[103]....
        /*0730*/ 	.word	0xffffffff


	//   ....[104]....
        /*0734*/ 	.word	0xffffffff


	//   ....[105]....
        /*0738*/ 	.word	0xffffffff


	//   ....[106]....
        /*073c*/ 	.word	0xffffffff


	//   ....[107]....
        /*0740*/ 	.word	0xffffffff


	//   ....[108]....
        /*0744*/ 	.word	0xffffffff


	//   ....[109]....
        /*0748*/ 	.word	0xffffffff


	//   ....[110]....
        /*074c*/ 	.word	0xffffffff


	//   ....[111]....
        /*0750*/ 	.word	0xffffffff


	//   ....[112]....
        /*0754*/ 	.word	0xffffffff


	//   ....[113]....
        /*0758*/ 	.word	0xffffffff


	//   ....[114]....
        /*075c*/ 	.word	0xffffffff


	//   ....[115]....
        /*0760*/ 	.word	0xffffffff


	//   ....[116]....
        /*0764*/ 	.word	0xffffffff


	//   ....[117]....
        /*0768*/ 	.word	0xffffffff


	//   ....[118]....
        /*076c*/ 	.word	0xffffffff


	//   ....[119]....
        /*0770*/ 	.word	0xffffffff


	//   ....[120]....
        /*0774*/ 	.word	0xffffffff


	//   ....[121]....
        /*0778*/ 	.word	0xffffffff


	//   ....[122]....
        /*077c*/ 	.word	0xffffffff


	//   ....[123]....
        /*0780*/ 	.word	0xffffffff


	//   ....[124]....
        /*0784*/ 	.word	0xffffffff


	//   ....[125]....
        /*0788*/ 	.word	0xffffffff


	//   ....[126]....
        /*078c*/ 	.word	0xffffffff


	//   ....[127]....
        /*0790*/ 	.word	0xffffffff


	//   ....[128]....
        /*0794*/ 	.word	0xffffffff


	//   ....[129]....
        /*0798*/ 	.word	0xffffffff


	//   ....[130]....
        /*079c*/ 	.word	0xffffffff


	//   ....[131]....
        /*07a0*/ 	.word	0xffffffff


	//   ....[132]....
        /*07a4*/ 	.word	0xffffffff


	//   ....[133]....
        /*07a8*/ 	.word	0xffffffff


	//   ....[134]....
        /*07ac*/ 	.word	0xffffffff


	//   ....[135]....
        /*07b0*/ 	.word	0xffffffff


	//   ....[136]....
        /*07b4*/ 	.word	0xffffffff


	//   ....[137]....
        /*07b8*/ 	.word	0xffffffff


	//   ....[138]....
        /*07bc*/ 	.word	0xffffffff


	//   ....[139]....
        /*07c0*/ 	.word	0xffffffff


	//----- nvinfo : EIATTR_COOP_GROUP_INSTR_OFFSETS
	.align		4
.L_244:
        /*07c4*/ 	.byte	0x04, 0x28
        /*07c6*/ 	.short	(.L_246 - .L_245)


	//   ....[0]....
.L_245:
        /*07c8*/ 	.word	0x00000050


	//   ....[1]....
        /*07cc*/ 	.word	0x00001560


	//   ....[2]....
        /*07d0*/ 	.word	0x00001580


	//   ....[3]....
        /*07d4*/ 	.word	0x00001670


	//   ....[4]....
        /*07d8*/ 	.word	0x00001680


	//   ....[5]....
        /*07dc*/ 	.word	0x00001760


	//   ....[6]....
        /*07e0*/ 	.word	0x00001780


	//   ....[7]....
        /*07e4*/ 	.word	0x00001860


	//   ....[8]....
        /*07e8*/ 	.word	0x00001870


	//   ....[9]....
        /*07ec*/ 	.word	0x00001950


	//   ....[10]....
        /*07f0*/ 	.word	0x00001970


	//   ....[11]....
        /*07f4*/ 	.word	0x00001a50


	//   ....[12]....
        /*07f8*/ 	.word	0x00001a60


	//   ....[13]....
        /*07fc*/ 	.word	0x00001b40


	//   ....[14]....
        /*0800*/ 	.word	0x00001b60


	//   ....[15]....
        /*0804*/ 	.word	0x00001c40


	//   ....[16]....
        /*0808*/ 	.word	0x00001c50


	//   ....[17]....
        /*080c*/ 	.word	0x00004020


	//   ....[18]....
        /*0810*/ 	.word	0x00004050


	//   ....[19]....
        /*0814*/ 	.word	0x00004af0


	//   ....[20]....
        /*0818*/ 	.word	0x00004b70


	//   ....[21]....
        /*081c*/ 	.word	0x00004b90


	//   ....[22]....
        /*0820*/ 	.word	0x00004bb0


	//   ....[23]....
        /*0824*/ 	.word	0x00004c80


	//   ....[24]....
        /*0828*/ 	.word	0x00004fb0


	//   ....[25]....
        /*082c*/ 	.word	0x00005a40


	//   ....[26]....
        /*0830*/ 	.word	0x00005be0


	//   ....[27]....
        /*0834*/ 	.word	0x00005c30


	//   ....[28]....
        /*0838*/ 	.word	0x00005cb0


	//   ....[29]....
        /*083c*/ 	.word	0x00008c90


	//   ....[30]....
        /*0840*/ 	.word	0x00008f80


	//   ....[31]....
        /*0844*/ 	.word	0x00009860


	//   ....[32]....
        /*0848*/ 	.word	0x00009890


	//   ....[33]....
        /*084c*/ 	.word	0x0000adb0


	//   ....[34]....
        /*0850*/ 	.word	0x0000b140


	//   ....[35]....
        /*0854*/ 	.word	0x0000b210


	//   ....[36]....
        /*0858*/ 	.word	0x0000b4a0


	//   ....[37]....
        /*085c*/ 	.word	0x0000b520


	//   ....[38]....
        /*0860*/ 	.word	0x0000b6f0


	//   ....[39]....
        /*0864*/ 	.word	0x0000b7b0


	//   ....[40]....
        /*0868*/ 	.word	0x0000b960


	//   ....[41]....
        /*086c*/ 	.word	0x00010410


	//   ....[42]....
        /*0870*/ 	.word	0x00010450


	//   ....[43]....
        /*0874*/ 	.word	0x00010490


	//   ....[44]....
        /*0878*/ 	.word	0x00010500


	//   ....[45]....
        /*087c*/ 	.word	0x00010860


	//   ....[46]....
        /*0880*/ 	.word	0x00010af0


	//   ....[47]....
        /*0884*/ 	.word	0x00010b50


	//   ....[48]....
        /*0888*/ 	.word	0x00010d80


	//   ....[49]....
        /*088c*/ 	.word	0x00013af0


	//   ....[50]....
        /*0890*/ 	.word	0x00013b60


	//   ....[51]....
        /*0894*/ 	.word	0x00013b70


	//   ....[52]....
        /*0898*/ 	.word	0x00013b80


	//   ....[53]....
        /*089c*/ 	.word	0x00013bb0


	//   ....[54]....
        /*08a0*/ 	.word	0x00013bd0


	//   ....[55]....
        /*08a4*/ 	.word	0x00013be0


	//   ....[56]....
        /*08a8*/ 	.word	0x00013bf0


	//   ....[57]....
        /*08ac*/ 	.word	0x00014950


	//   ....[58]....
        /*08b0*/ 	.word	0x00014d70


	//   ....[59]....
        /*08b4*/ 	.word	0x00014d90


	//   ....[60]....
        /*08b8*/ 	.word	0x00014da0


	//   ....[61]....
        /*08bc*/ 	.word	0x00014db0


	//   ....[62]....
        /*08c0*/ 	.word	0x00014dc0


	//   ....[63]....
        /*08c4*/ 	.word	0x00014dd0


	//   ....[64]....
        /*08c8*/ 	.word	0x00014de0


	//   ....[65]....
        /*08cc*/ 	.word	0x00014df0


	//   ....[66]....
        /*08d0*/ 	.word	0x00014f60


	//   ....[67]....
        /*08d4*/ 	.word	0x00014f90


	//   ....[68]....
        /*08d8*/ 	.word	0x00014fb0


	//   ....[69]....
        /*08dc*/ 	.word	0x00014fc0


	//   ....[70]....
        /*08e0*/ 	.word	0x00014fe0


	//   ....[71]....
        /*08e4*/ 	.word	0x00015000


	//   ....[72]....
        /*08e8*/ 	.word	0x00015090


	//   ....[73]....
        /*08ec*/ 	.word	0x000150c0


	//   ....[74]....
        /*08f0*/ 	.word	0x00015150


	//   ....[75]....
        /*08f4*/ 	.word	0x00015180


	//   ....[76]....
        /*08f8*/ 	.word	0x00015190


	//   ....[77]....
        /*08fc*/ 	.word	0x000151a0


	//   ....[78]....
        /*0900*/ 	.word	0x000151b0


	//   ....[79]....
        /*0904*/ 	.word	0x000151c0


	//   ....[80]....
        /*0908*/ 	.word	0x00015310


	//   ....[81]....
        /*090c*/ 	.word	0x00015320


	//   ....[82]....
        /*0910*/ 	.word	0x00015850


	//   ....[83]....
        /*0914*/ 	.word	0x00015870


	//   ....[84]....
        /*0918*/ 	.word	0x00015900


	//   ....[85]....
        /*091c*/ 	.word	0x00015910


	//   ....[86]....
        /*0920*/ 	.word	0x00015990


	//   ....[87]....
        /*0924*/ 	.word	0x000159b0


	//   ....[88]....
        /*0928*/ 	.word	0x00015a30


	//   ....[89]....
        /*092c*/ 	.word	0x00015a40


	//   ....[90]....
        /*0930*/ 	.word	0x00015ac0


	//   ....[91]....
        /*0934*/ 	.word	0x00015ae0


	//   ....[92]....
        /*0938*/ 	.word	0x00015b60


	//   ....[93]....
        /*093c*/ 	.word	0x00015b70


	//   ....[94]....
        /*0940*/ 	.word	0x00015bf0


	//   ....[95]....
        /*0944*/ 	.word	0x00015c10


	//   ....[96]....
        /*0948*/ 	.word	0x00015c90


	//   ....[97]....
        /*094c*/ 	.word	0x00015ca0


	//   ....[98]....
        /*0950*/ 	.word	0x00015db0


	//   ....[99]....
        /*0954*/ 	.word	0x00015ea0


	//   ....[100]....
        /*0958*/ 	.word	0x00015f10


	//   ....[101]....
        /*095c*/ 	.word	0x00015f80


	//   ....[102]....
        /*0960*/ 	.word	0x00015fe0


	//   ....[103]....
        /*0964*/ 	.word	0x00016050


	//   ....[104]....
        /*0968*/ 	.word	0x000160c0


	//   ....[105]....
        /*096c*/ 	.word	0x00016130


	//   ....[106]....
        /*0970*/ 	.word	0x00016190


	//   ....[107]....
        /*0974*/ 	.word	0x00016200


	//   ....[108]....
        /*0978*/ 	.word	0x00016270


	//   ....[109]....
        /*097c*/ 	.word	0x000162e0


	//   ....[110]....
        /*0980*/ 	.word	0x00016340


	//   ....[111]....
        /*0984*/ 	.word	0x000163b0


	//   ....[112]....
        /*0988*/ 	.word	0x00016420


	//   ....[113]....
        /*098c*/ 	.word	0x00016490


	//   ....[114]....
        /*0990*/ 	.word	0x000164f0


	//   ....[115]....
        /*0994*/ 	.word	0x00016550


	//   ....[116]....
        /*0998*/ 	.word	0x000165b0


	//   ....[117]....
        /*099c*/ 	.word	0x00016600


	//   ....[118]....
        /*09a0*/ 	.word	0x00016660


	//   ....[119]....
        /*09a4*/ 	.word	0x000166b0


	//   ....[120]....
        /*09a8*/ 	.word	0x00016710


	//   ....[121]....
        /*09ac*/ 	.word	0x00016760


	//   ....[122]....
        /*09b0*/ 	.word	0x000167c0


	//   ....[123]....
        /*09b4*/ 	.word	0x00016830


	//   ....[124]....
        /*09b8*/ 	.word	0x000168a0


	//   ....[125]....
        /*09bc*/ 	.word	0x00016910


	//   ....[126]....
        /*09c0*/ 	.word	0x00016970


	//   ....[127]....
        /*09c4*/ 	.word	0x000169e0


	//   ....[128]....
        /*09c8*/ 	.word	0x00016a50


	//   ....[129]....
        /*09cc*/ 	.word	0x00016ac0


	//   ....[130]....
        /*09d0*/ 	.word	0x00016b20


	//   ....[131]....
        /*09d4*/ 	.word	0x00016b90


	//   ....[132]....
        /*09d8*/ 	.word	0x00016c00


	//   ....[133]....
        /*09dc*/ 	.word	0x00016c70


	//   ....[134]....
        /*09e0*/ 	.word	0x00016cd0


	//   ....[135]....
        /*09e4*/ 	.word	0x00016d40


	//   ....[136]....
        /*09e8*/ 	.word	0x00016db0


	//   ....[137]....
        /*09ec*/ 	.word	0x00016e20


	//   ....[138]....
        /*09f0*/ 	.word	0x00016e80


	//   ....[139]....
        /*09f4*/ 	.word	0x00016ef0


	//----- nvinfo : EIATTR_EXIT_INSTR_OFFSETS
	.align		4
.L_246:
        /*09f8*/ 	.byte	0x04, 0x1c
        /*09fa*/ 	.short	(.L_248 - .L_247)


	//   ....[0]....
.L_247:
        /*09fc*/ 	.word	0x000000a0


	//   ....[1]....
        /*0a00*/ 	.word	0x00015e50


	//----- nvinfo : EIATTR_MAX_THREADS
	.align		4
.L_248:
        /*0a04*/ 	.byte	0x04, 0x05
        /*0a06*/ 	.short	(.L_250 - .L_249)
.L_249:
        /*0a08*/ 	.word	0x00000080
        /*0a0c*/ 	.word	0x00000001
        /*0a10*/ 	.word	0x00000001


	//----- nvinfo : EIATTR_CRS_STACK_SIZE
	.align		4
.L_250:
        /*0a14*/ 	.byte	0x04, 0x1e
        /*0a16*/ 	.short	(.L_252 - .L_251)
.L_251:
        /*0a18*/ 	.word	0x00000000
.L_252:


//--------------------- .nv.info._ZN7cutlass13device_kernelIN5flash19enable_sm80_to_sm89INS1_16FlashAttnFwdSm80INS1_25CollectiveMainloopFwdSm80ILi4ELi1ELb0EN4cute5tupleIJNS5_1CILi128EEENS7_ILi112EEENS7_ILi64EEEEEELi64ENS_6half_tEfNS_4arch4Sm80ELb1ELb0ELb1ELb1ELb0ELb0ELb1ELb0EEENS1_21CollectiveEpilogueFwdINS6_IJS8_SA_S9_EEENS6_IJNS7_ILi1EEESI_SI_EEESC_SE_Li128ELb1ELb1ELb0ELb0EEENS1_19SingleTileSchedulerILb1ELb0ELb1ELi128EEEEEEEEEvNT_6ParamsE --------------------------
	.section	.nv.info._ZN7cutlass13device_kernelIN5flash19enable_sm80_to_sm89INS1_16FlashAttnFwdSm80INS1_25CollectiveMainloopFwdSm80ILi4ELi1ELb0EN4cute5tupleIJNS5_1CILi128EEENS7_ILi112EEENS7_ILi64EEEEEELi64ENS_6half_tEfNS_4arch4Sm80ELb1ELb0ELb1ELb1ELb0ELb0ELb1ELb0EEENS1_21CollectiveEpilogueFwdINS6_IJS8_SA_S9_EEENS6_IJNS7_ILi1EEESI_SI_EEESC_SE_Li128ELb1ELb1ELb0ELb0EEENS1_19SingleTileSchedulerILb1ELb0ELb1ELi128EEEEEEEEEvNT_6ParamsE,"",@"SHT_CUDA_INFO"
	.sectionflags	@""
	.align	4


	//----- nvinfo : EIATTR_CUDA_API_VERSION
	.align		4
        /*0000*/ 	.byte	0x04, 0x37
        /*0002*/ 	.short	(.L_254 - .L_253)
.L_253:
        /*0004*/ 	.word	0x00000082


	//----- nvinfo : EIATTR_SW2861232_WAR
	.align		4
.L_254:
        /*0008*/ 	.byte	0x01, 0x35
	.zero		2


	//----- nvinfo : EIATTR_PARAM_CBANK
	.align		4
        /*000c*/ 	.byte	0x04, 0x0a
        /*000e*/ 	.short	(.L_256 - .L_255)
	.align		4
.L_255:
        /*0010*/ 	.word	index@(.nv.constant0._ZN7cutlass13device_kernelIN5flash19enable_sm80_to_sm89INS1_16FlashAttnFwdSm80INS1_25CollectiveMainloopFwdSm80ILi4ELi1ELb0EN4cute5tupleIJNS5_1CILi128EEENS7_ILi112EEENS7_ILi64EEEEEELi64ENS_6half_tEfNS_4arch4Sm80ELb1ELb0ELb1ELb1ELb0ELb0ELb1ELb0EEENS1_21CollectiveEpilogueFwdINS6_IJS8_SA_S9_EEENS6_IJNS7_ILi1EEESI_SI_EEESC_SE_Li128ELb1ELb1ELb0ELb0EEENS1_19SingleTileSchedulerILb1ELb0ELb1ELi128EEEEEEEEEvNT_6ParamsE)
        /*0014*/ 	.short	0x0160
        /*0016*/ 	.short	0x0418


	//----- nvinfo : EIATTR_CBANK_PARAM_SIZE
	.align		4
.L_256:
        /*0018*/ 	.byte	0x03, 0x19
        /*001a*/ 	.short	0x0418


	//----- nvinfo : EIATTR_KPARAM_INFO
	.align		4
        /*001c*/ 	.byte	0x04, 0x17
        /*001e*/ 	.short	(.L_258 - .L_257)
.L_257:
        /*0020*/ 	.word	0x00000000
        /*0024*/ 	.short	0x0000
        /*0026*/ 	.short	0x0000
        /*0028*/ 	.byte	0x00, 0xf0, 0x61, 0x10


	//----- nvinfo : EIATTR_MAXREG_COUNT
	.align		4
.L_258:
        /*002c*/ 	.byte	0x03, 0x1b
        /*002e*/ 	.short	0x00ff


	//----- nvinfo : EIATTR_NUM_BARRIERS
	.align		4
        /*0030*/ 	.byte	0x02, 0x4c
        /*0032*/ 	.byte	0x02
	.zero		1


	//----- nvinfo : EIATTR_ANNOTATIONS
	.align		4
        /*0034*/ 	.byte	0x04, 0x55
        /*0036*/ 	.short	(.L_260 - .L_259)


	//   ....[0]....
.L_259:
        /* <DEDUP_REMOVED lines=86> */


	//----- nvinfo : EIATTR_MERCURY_ISA_VERSION
	.align		4
.L_260:
        /*0588*/ 	.byte	0x03, 0x5f
        /*058a*/ 	.short	0x0000


	//----- nvinfo : EIATTR_COOP_GROUP_MASK_REGIDS
	.align		4
        /*058c*/ 	.byte	0x04, 0x29
        /*058e*/ 	.short	(.L_262 - .L_261)


	//   ....[0]....
.L_261:
        /*0590*/ 	.word	0xffffffff


	//   ....[1]....
        /*0594*/ 	.word	0xffffffff


	//   ....[2]....
        /*0598*/ 	.word	0xffffffff


	//   ....[3]....
        /*059c*/ 	.word	0xffffffff


	//   ....[4]....
        /*05a0*/ 	.word	0xffffffff


	//   ....[5]....
        /*05a4*/ 	.word	0xffffffff


	//   ....[6]....
        /*05a8*/ 	.word	0xffffffff


	//   ....[7]....
        /*05ac*/ 	.word	0xffffffff


	//   ....[8]....
        /*05b0*/ 	.word	0xffffffff


	//   ....[9]....
        /*05b4*/ 	.word	0xffffffff


	//   ....[10]....
        /*05b8*/ 	.word	0xffffffff


	//   ....[11]....
        /*05bc*/ 	.word	0xffffffff


	//   ....[12]....
        /*05c0*/ 	.word	0xffffffff


	//   ....[13]....
        /*05c4*/ 	.word	0xffffffff


	//   ....[14]....
        /*05c8*/ 	.word	0xffffffff


	//   ....[15]....
        /*05cc*/ 	.word	0xffffffff


	//   ....[16]....
        /*05d0*/ 	.word	0xffffffff


	//   ....[17]....
        /*05d4*/ 	.word	0xffffffff


	//   ....[18]....
        /*05d8*/ 	.word	0xffffffff


	//   ....[19]....
        /*05dc*/ 	.word	0xffffffff


	//   ....[20]....
        /*05e0*/ 	.word	0xffffffff


	//   ....[21]....
        /*05e4*/ 	.word	0xffffffff


	//   ....[22]....
        /*05e8*/ 	.word	0xffffffff


	//   ....[23]....
        /*05ec*/ 	.word	0xffffffff


	//   ....[24]....
        /*05f0*/ 	.word	0xffffffff


	//   ....[25]....
        /*05f4*/ 	.word	0xffffffff


	//   ....[26]....
        /*05f8*/ 	.word	0xffffffff


	//   ....[27]....
        /*05fc*/ 	.word	0xffffffff


	//   ....[28]....
        /*0600*/ 	.word	0xffffffff


	//   ....[29]....
        /*0604*/ 	.word	0xffffffff


	//   ....[30]....
        /*0608*/ 	.word	0xffffffff


	//   ....[31]....
        /*060c*/ 	.word	0xffffffff


	//   ....[32]....
        /*0610*/ 	.word	0xffffffff


	//   ....[33]....
        /*0614*/ 	.word	0xffffffff


	//   ....[34]....
        /*0618*/ 	.word	0xffffffff


	//   ....[35]....
        /*061c*/ 	.word	0xffffffff


	//   ....[36]....
        /*0620*/ 	.word	0xffffffff


	//   ....[37]....
        /*0624*/ 	.word	0xffffffff


	//   ....[38]....
        /*0628*/ 	.word	0xffffffff


	//   ....[39]....
        /*062c*/ 	.word	0xffffffff


	//   ....[40]....
        /*0630*/ 	.word	0xffffffff


	//   ....[41]....
        /*0634*/ 	.word	0xffffffff


	//   ....[42]....
        /*0638*/ 	.word	0xffffffff


	//   ....[43]....
        /*063c*/ 	.word	0xffffffff


	//   ....[44]....
        /*0640*/ 	.word	0xffffffff


	//   ....[45]....
        /*0644*/ 	.word	0xffffffff


	//   ....[46]....
        /*0648*/ 	.word	0xffffffff


	//   ....[47]....
        /*064c*/ 	.word	0xffffffff


	//   ....[48]....
        /*0650*/ 	.word	0xffffffff


	//   ....[49]....
        /*0654*/ 	.word	0xffffffff


	//   ....[50]....
        /*0658*/ 	.word	0xffffffff


	//   ....[51]....
        /*065c*/ 	.word	0xffffffff


	//   ....[52]....
        /*0660*/ 	.word	0xffffffff


	//   ....[53]....
        /*0664*/ 	.word	0xffffffff


	//   ....[54]....
        /*0668*/ 	.word	0xffffffff


	//   ....[55]....
        /*066c*/ 	.word	0xffffffff


	//   ....[56]....
        /*0670*/ 	.word	0xffffffff


	//   ....[57]....
        /*0674*/ 	.word	0xffffffff


	//   ....[58]....
        /*0678*/ 	.word	0xffffffff


	//   ....[59]....
        /*067c*/ 	.word	0xffffffff


	//   ....[60]....
        /*0680*/ 	.word	0xffffffff


	//   ....[61]....
        /*0684*/ 	.word	0xffffffff


	//   ....[62]....
        /*0688*/ 	.word	0xffffffff


	//   ....[63]....
        /*068c*/ 	.word	0xffffffff


	//   ....[64]....
        /*0690*/ 	.word	0xffffffff


	//   ....[65]....
        /*0694*/ 	.word	0xffffffff


	//   ....[66]....
        /*0698*/ 	.word	0xffffffff


	//   ....[67]....
        /*069c*/ 	.word	0xffffffff


	//   ....[68]....
        /*06a0*/ 	.word	0xffffffff


	//   ....[69]....
        /*06a4*/ 	.word	0xffffffff


	//   ....[70]....
        /*06a8*/ 	.word	0xffffffff


	//   ....[71]....
        /*06ac*/ 	.word	0xffffffff


	//   ....[72]....
        /*06b0*/ 	.word	0xffffffff


	//   ....[73]....
        /*06b4*/ 	.word	0xffffffff


	//   ....[74]....
        /*06b8*/ 	.word	0xffffffff


	//   ....[75]....
        /*06bc*/ 	.word	0xffffffff


	//   ....[76]....
        /*06c0*/ 	.word	0xffffffff


	//   ....[77]....
        /*06c4*/ 	.word	0xffffffff


	//   ....[78]....
        /*06c8*/ 	.word	0xffffffff


	//   ....[79]....
        /*06cc*/ 	.word	0xffffffff


	//   ....[80]....
        /*06d0*/ 	.word	0xffffffff


	//   ....[81]....
        /*06d4*/ 	.word	0xffffffff


	//   ....[82]....
        /*06d8*/ 	.word	0xffffffff


	//   ....[83]....
        /*06dc*/ 	.word	0xffffffff


	//   ....[84]....
        /*06e0*/ 	.word	0xffffffff


	//   ....[85]....
        /*06e4*/ 	.word	0xffffffff


	//   ....[86]....
        /*06e8*/ 	.word	0xffffffff


	//   ....[87]....
        /*06ec*/ 	.word	0xffffffff


	//   ....[88]....
        /*06f0*/ 	.word	0xffffffff


	//   ....[89]....
        /*06f4*/ 	.word	0xffffffff


	//   ....[90]....
        /*06f8*/ 	.word	0xffffffff


	//   ....[91]....
        /*06fc*/ 	.word	0xffffffff


	//   ....[92]....
        /*0700*/ 	.word	0xffffffff


	//   ....[93]....
        /*0704*/ 	.word	0xffffffff


	//   ....[94]....
        /*0708*/ 	.word	0xffffffff


	//   ....[95]....
        /*070c*/ 	.word	0xffffffff


	//   ....[96]....
        /*0710*/ 	.word	0xffffffff


	//----- nvinfo : EIATTR_COOP_GROUP_INSTR_OFFSETS
	.align		4
.L_262:
        /*0714*/ 	.byte	0x04, 0x28
        /*0716*/ 	.short	(.L_264 - .L_263)


	//   ....[0]....
.L_263:
        /*0718*/ 	.word	0x00000090


	//   ....[1]....
        /*071c*/ 	.word	0x00001020


	//   ....[2]....
        /*0720*/ 	.word	0x00001050


	//   ....[3]....
        /*0724*/ 	.word	0x000011f0


	//   ....[4]....
        /*0728*/ 	.word	0x00001220


	//   ....[5]....
        /*072c*/ 	.word	0x000012b0


	//   ....[6]....
        /*0730*/ 	.word	0x000012e0


	//   ....[7]....
        /*0734*/ 	.word	0x00001370


	//   ....[8]....
        /*0738*/ 	.word	0x000013a0


	//   ....[9]....
        /*073c*/ 	.word	0x00001430


	//   ....[10]....
        /*0740*/ 	.word	0x00001460


	//   ....[11]....
        /*0744*/ 	.word	0x000014f0


	//   ....[12]....
        /*0748*/ 	.word	0x00001520


	//   ....[13]....
        /*074c*/ 	.word	0x000015b0


	//   ....[14]....
        /*0750*/ 	.word	0x000015e0


	//   ....[15]....
        /*0754*/ 	.word	0x00001660


	//   ....[16]....
        /*0758*/ 	.word	0x000016a0


	//   ....[17]....
        /*075c*/ 	.word	0x00003be0


	//   ....[18]....
        /*0760*/ 	.word	0x00003bf0


	//   ....[19]....
        /*0764*/ 	.word	0x00003c10


	//   ....[20]....
        /*0768*/ 	.word	0x00004d70


	//   ....[21]....
        /*076c*/ 	.word	0x00004da0


	//   ....[22]....
        /*0770*/ 	.word	0x00004db0


	//   ....[23]....
        /*0774*/ 	.word	0x00004df0


	//   ....[24]....
        /*0778*/ 	.word	0x00004e20


	//   ....[25]....
        /*077c*/ 	.word	0x00004e60


	//   ....[26]....
        /*0780*/ 	.word	0x00004e70


	//   ....[27]....
        /*0784*/ 	.word	0x000057a0


	//   ....[28]....
        /*0788*/ 	.word	0x00005820


	//   ....[29]....
        /*078c*/ 	.word	0x00009370


	//   ....[30]....
        /*0790*/ 	.word	0x000094f0


	//   ....[31]....
        /*0794*/ 	.word	0x00009530


	//   ....[32]....
        /*0798*/ 	.word	0x00009600


	//   ....[33]....
        /*079c*/ 	.word	0x0000acf0


	//   ....[34]....
        /*07a0*/ 	.word	0x0000ae00


	//   ....[35]....
        /*07a4*/ 	.word	0x0000b4d0


	//   ....[36]....
        /*07a8*/ 	.word	0x0000b530


	//   ....[37]....
        /*07ac*/ 	.word	0x0000b670


	//   ....[38]....
        /*07b0*/ 	.word	0x0000b7c0


	//   ....[39]....
        /*07b4*/ 	.word	0x0000b800


	//   ....[40]....
        /*07b8*/ 	.word	0x0000b8f0


	//   ....[41]....
        /*07bc*/ 	.word	0x000105c0


	//   ....[42]....
        /*07c0*/ 	.word	0x00010670


	//   ....[43]....
        /*07c4*/ 	.word	0x000106c0


	//   ....[44]....
        /*07c8*/ 	.word	0x00010750


	//   ....[45]....
        /*07cc*/ 	.word	0x000109c0


	//   ....[46]....
        /*07d0*/ 	.word	0x00010a60


	//   ....[47]....
        /*07d4*/ 	.word	0x00010b90


	//   ....[48]....
        /*07d8*/ 	.word	0x00010d80


	//   ....[49]....
        /*07dc*/ 	.word	0x00014550


	//   ....[50]....
        /*07e0*/ 	.word	0x00014560


	//   ....[51]....
        /*07e4*/ 	.word	0x00014570


	//   ....[52]....
        /*07e8*/ 	.word	0x00014580


	//   ....[53]....
        /*07ec*/ 	.word	0x000145b0


	//   ....[54]....
        /*07f0*/ 	.word	0x000145d0


	//   ....[55]....
        /*07f4*/ 	.word	0x000145f0


	//   ....[56]....
        /*07f8*/ 	.word	0x00014600


	//   ....[57]....
        /*07fc*/ 	.word	0x000158d0


	//   ....[58]....
        /*0800*/ 	.word	0x00015940


	//   ....[59]....
        /*0804*/ 	.word	0x00015970


	//   ....[60]....
        /*0808*/ 	.word	0x000159a0


	//   ....[61]....
        /*080c*/ 	.word	0x000159e0


	//   ....[62]....
        /*0810*/ 	.word	0x00015a10


	//   ....[63]....
        /*0814*/ 	.word	0x00015a40


	//   ....[64]....
        /*0818*/ 	.word	0x00015a50


	//   ....[65]....
        /*081c*/ 	.word	0x00015b30


	//   ....[66]....
        /*0820*/ 	.word	0x00015b90


	//   ....[67]....
        /*0824*/ 	.word	0x00015bc0


	//   ....[68]....
        /*0828*/ 	.word	0x00015c20


	//   ....[69]....
        /*082c*/ 	.word	0x00015c30


	//   ....[70]....
        /*0830*/ 	.word	0x00015c40


	//   ....[71]....
        /*0834*/ 	.word	0x00015c60


	//   ....[72]....
        /*0838*/ 	.word	0x00015cc0


	//   ....[73]....
        /*083c*/ 	.word	0x00015d70


	//   ....[74]....
        /*0840*/ 	.word	0x00015d80


	//   ....[75]....
        /*0844*/ 	.word	0x00015db0


	//   ....[76]....
        /*0848*/ 	.word	0x00015dc0


	//   ....[77]....
        /*084c*/ 	.word	0x00015dd0


	//   ....[78]....
        /*0850*/ 	.word	0x00015de0


	//   ....[79]....
        /*0854*/ 	.word	0x00015e60


	//   ....[80]....
        /*0858*/ 	.word	0x00015e70


	//   ....[81]....
        /*085c*/ 	.word	0x000165d0


	//   ....[82]....
        /*0860*/ 	.word	0x00016610


	//   ....[83]....
        /*0864*/ 	.word	0x00016640


	//   ....[84]....
        /*0868*/ 	.word	0x00016670


	//   ....[85]....
        /*086c*/ 	.word	0x000166a0


	//   ....[86]....
        /*0870*/ 	.word	0x000166d0


	//   ....[87]....
        /*0874*/ 	.word	0x00016700


	//   ....[88]....
        /*0878*/ 	.word	0x00016720


	//   ....[89]....
        /*087c*/ 	.word	0x00016740


	//   ....[90]....
        /*0880*/ 	.word	0x00016770


	//   ....[91]....
        /*0884*/ 	.word	0x00016780


	//   ....[92]....
        /*0888*/ 	.word	0x00016790


	//   ....[93]....
        /*088c*/ 	.word	0x000167a0


	//   ....[94]....
        /*0890*/ 	.word	0x000167b0


	//   ....[95]....
        /*0894*/ 	.word	0x000167e0


	//   ....[96]....
        /*0898*/ 	.word	0x00016800


	//----- nvinfo : EIATTR_EXIT_INSTR_OFFSETS
	.align		4
.L_264:
        /*089c*/ 	.byte	0x04, 0x1c
        /*089e*/ 	.short	(.L_266 - .L_265)


	//   ....[0]....
.L_265:
        /*08a0*/ 	.word	0x00000370


	//   ....[1]....
        /*08a4*/ 	.word	0x00015f10


	//   ....[2]....
        /*08a8*/ 	.word	0x00015f50


	//   ....[3]....
        /*08ac*/ 	.word	0x00016960


	//   ....[4]....
        /*08b0*/ 	.word	0x000169a0


	//----- nvinfo : EIATTR_CTAIDZ_USED
	.align		4
.L_266:
        /*08b4*/ 	.byte	0x01, 0x04
	.zero		2


	//----- nvinfo : EIATTR_MAX_THREADS
	.align		4
        /*08b8*/ 	.byte	0x04, 0x05
        /*08ba*/ 	.short	(.L_268 - .L_267)
.L_267:
        /*08bc*/ 	.word	0x00000080
        /*08c0*/ 	.word	0x00000001
        /*08c4*/ 	.word	0x00000001


	//----- nvinfo : EIATTR_CRS_STACK_SIZE
	.align		4
.L_268:
        /*08c8*/ 	.byte	0x04, 0x1e
        /*08ca*/ 	.short	(.L_270 - .L_269)
.L_269:
        /*08cc*/ 	.word	0x00000000
.L_270:


//--------------------- .nv.info._ZN7cutlass13device_kernelIN5flash19enable_sm80_to_sm89INS1_16FlashAttnFwdSm80INS1_25CollectiveMainloopFwdSm80ILi4ELi1ELb0EN4cute5tupleIJNS5_1CILi128EEENS7_ILi112EEENS7_ILi64EEEEEELi64ENS_6half_tEfNS_4arch4Sm80ELb1ELb0ELb1ELb1ELb0ELb1ELb1ELb0EEENS1_21CollectiveEpilogueFwdINS6_IJS8_SA_S9_EEENS6_IJNS7_ILi1EEESI_SI_EEESC_SE_Li128ELb1ELb1ELb0ELb0EEENS1_19SingleTileSchedulerILb1ELb0ELb1ELi128EEEEEEEEEvNT_6ParamsE --------------------------
	.section	.nv.info._ZN7cutlass13device_kernelIN5flash19enable_sm80_to_sm89INS1_16FlashAttnFwdSm80INS1_25CollectiveMainloopFwdSm80ILi4ELi1ELb0EN4cute5tupleIJNS5_1CILi128EEENS7_ILi112EEENS7_ILi64EEEEEELi64ENS_6half_tEfNS_4arch4Sm80ELb1ELb0ELb1ELb1ELb0ELb1ELb1ELb0EEENS1_21CollectiveEpilogueFwdINS6_IJS8_SA_S9_EEENS6_IJNS7_ILi1EEESI_SI_EEESC_SE_Li128ELb1ELb1ELb0ELb0EEENS1_19SingleTileSchedulerILb1ELb0ELb1ELi128EEEEEEEEEvNT_6ParamsE,"",@"SHT_CUDA_INFO"
	.sectionflags	@""
	.align	4


	//----- nvinfo : EIATTR_CUDA_API_VERSION
	.align		4
        /*0000*/ 	.byte	0x04, 0x37
        /*0002*/ 	.short	(.L_272 - .L_271)
.L_271:
        /*0004*/ 	.word	0x00000082


	//----- nvinfo : EIATTR_SW2861232_WAR
	.align		4
.L_272:
        /*0008*/ 	.byte	0x01, 0x35
	.zero		2


	//----- nvinfo : EIATTR_PARAM_CBANK
	.align		4
        /*000c*/ 	.byte	0x04, 0x0a
        /*000e*/ 	.short	(.L_274 - .L_273)
	.align		4
.L_273:
        /*0010*/ 	.word	index@(.nv.constant0._ZN7cutlass13device_kernelIN5flash19enable_sm80_to_sm89INS1_16FlashAttnFwdSm80INS1_25CollectiveMainloopFwdSm80ILi4ELi1ELb0EN4cute5tupleIJNS5_1CILi128EEENS7_ILi112EEENS7_ILi64EEEEEELi64ENS_6half_tEfNS_4arch4Sm80ELb1ELb0ELb1ELb1ELb0ELb1ELb1ELb0EEENS1_21CollectiveEpilogueFwdINS6_IJS8_SA_S9_EEENS6_IJNS7_ILi1EEESI_SI_EEESC_SE_Li128ELb1ELb1ELb0ELb0EEENS1_19SingleTileSchedulerILb1ELb0ELb1ELi128EEEEEEEEEvNT_6ParamsE)
        /*0014*/ 	.short	0x0160
        /*0016*/ 	.short	0x0418


	//----- nvinfo : EIATTR_CBANK_PARAM_SIZE
	.align		4
.L_274:
        /*0018*/ 	.byte	0x03, 0x19
        /*001a*/ 	.short	0x0418


	//----- nvinfo : EIATTR_KPARAM_INFO
	.align		4
        /*001c*/ 	.byte	0x04, 0x17
        /*001e*/ 	.short	(.L_276 - .L_275)
.L_275:
        /*0020*/ 	.word	0x00000000
        /*0024*/ 	.short	0x0000
        /*0026*/ 	.short	0x0000
        /*0028*/ 	.byte	0x00, 0xf0, 0x61, 0x10


	//----- nvinfo : EIATTR_MAXREG_COUNT
	.align		4
.L_276:
        /*002c*/ 	.byte	0x03, 0x1b
        /*002e*/ 	.short	0x00ff


	//----- nvinfo : EIATTR_NUM_BARRIERS
	.align		4
        /*0030*/ 	.byte	0x02, 0x4c
        /*0032*/ 	.byte	0x02
	.zero		1


	//----- nvinfo : EIATTR_ANNOTATIONS
	.align		4
        /*0034*/ 	.byte	0x04, 0x55
        /*0036*/ 	.short	(.L_278 - .L_277)


	//   ....[0]....
.L_277:
        /* <DEDUP_REMOVED lines=91> */


	//----- nvinfo : EIATTR_MERCURY_ISA_VERSION
	.align		4
.L_278:
        /*05d0*/ 	.byte	0x03, 0x5f
        /*05d2*/ 	.short	0x0000


	//----- nvinfo : EIATTR_COOP_GROUP_MASK_REGIDS
	.align		4
        /*05d4*/ 	.byte	0x04, 0x29
        /*05d6*/ 	.short	(.L_280 - .L_279)


	//   ....[0]....
.L_279:
        /*05d8*/ 	.word	0xffffffff


	//   ....[1]....
        /*05dc*/ 	.word	0xffffffff


	//   ....[2]....
        /*05e0*/ 	.word	0xffffffff


	//   ....[3]....
        /*05e4*/ 	.word	0xffffffff


	//   ....[4]....
        /*05e8*/ 	.word	0xffffffff


	//   ....[5]....
        /*05ec*/ 	.word	0xffffffff


	//   ....[6]....
        /*05f0*/ 	.word	0xffffffff


	//   ....[7]....
        /*05f4*/ 	.word	0xffffffff


	//   ....[8]....
        /*05f8*/ 	.word	0xffffffff


	//   ....[9]....
        /*05fc*/ 	.word	0xffffffff


	//   ....[10]....
        /*0600*/ 	.word	0xffffffff


	//   ....[11]....
        /*0604*/ 	.word	0xffffffff


	//   ....[12]....
        /*0608*/ 	.word	0xffffffff


	//   ....[13]....
        /*060c*/ 	.word	0xffffffff


	//   ....[14]....
        /*0610*/ 	.word	0xffffffff


	//   ....[15]....
        /*0614*/ 	.word	0xffffffff


	//   ....[16]....
        /*0618*/ 	.word	0xffffffff


	//   ....[17]....
        /*061c*/ 	.word	0xffffffff


	//   ....[18]....
        /*0620*/ 	.word	0xffffffff


	//   ....[19]....
        /*0624*/ 	.word	0xffffffff


	//   ....[20]....
        /*0628*/ 	.word	0xffffffff


	//   ....[21]....
        /*062c*/ 	.word	0xffffffff


	//   ....[22]....
        /*0630*/ 	.word	0xffffffff


	//   ....[23]....
        /*0634*/ 	.word	0xffffffff


	//   ....[24]....
        /*0638*/ 	.word	0xffffffff


	//   ....[25]....
        /*063c*/ 	.word	0xffffffff


	//   ....[26]....
        /*0640*/ 	.word	0xffffffff


	//   ....[27]....
        /*0644*/ 	.word	0xffffffff


	//   ....[28]....
        /*0648*/ 	.word	0xffffffff


	//   ....[29]....
        /*064c*/ 	.word	0xffffffff


	//   ....[30]....
        /*0650*/ 	.word	0xffffffff


	//   ....[31]....
        /*0654*/ 	.word	0xffffffff


	//   ....[32]....
        /*0658*/ 	.word	0xffffffff


	//   ....[33]....
        /*065c*/ 	.word	0xffffffff


	//   ....[34]....
        /*0660*/ 	.word	0xffffffff


	//   ....[35]....
        /*0664*/ 	.word	0xffffffff


	//   ....[36]....
        /*0668*/ 	.word	0xffffffff


	//   ....[37]....
        /*066c*/ 	.word	0xffffffff


	//   ....[38]....
        /*0670*/ 	.word	0xffffffff


	//   ....[39]....
        /*0674*/ 	.word	0xffffffff


	//   ....[40]....
        /*0678*/ 	.word	0xffffffff


	//   ....[41]....
        /*067c*/ 	.word	0xffffffff


	//   ....[42]....
        /*0680*/ 	.word	0xffffffff


	//   ....[43]....
        /*0684*/ 	.word	0xffffffff


	//   ....[44]....
        /*0688*/ 	.word	0xffffffff


	//   ....[45]....
        /*068c*/ 	.word	0xffffffff


	//   ....[46]....
        /*0690*/ 	.word	0xffffffff


	//   ....[47]....
        /*0694*/ 	.word	0xffffffff


	//   ....[48]....
        /*0698*/ 	.word	0xffffffff


	//   ....[49]....
        /*069c*/ 	.word	0xffffffff


	//   ....[50]....
        /*06a0*/ 	.word	0xffffffff


	//   ....[51]....
        /*06a4*/ 	.word	0xffffffff


	//   ....[52]....
        /*06a8*/ 	.word	0xffffffff


	//   ....[53]....
        /*06ac*/ 	.word	0xffffffff


	//   ....[54]....
        /*06b0*/ 	.word	0xffffffff


	//   ....[55]....
        /*06b4*/ 	.word	0xffffffff


	//   ....[56]....
        /*06b8*/ 	.word	0xffffffff


	//   ....[57]....
        /*06bc*/ 	.word	0xffffffff


	//   ....[58]....
        /*06c0*/ 	.word	0xffffffff


	//   ....[59]....
        /*06c4*/ 	.word	0xffffffff


	//   ....[60]....
        /*06c8*/ 	.word	0xffffffff


	//   ....[61]....
        /*06cc*/ 	.word	0xffffffff


	//   ....[62]....
        /*06d0*/ 	.word	0xffffffff


	//   ....[63]....
        /*06d4*/ 	.word	0xffffffff


	//   ....[64]....
        /*06d8*/ 	.word	0xffffffff


	//   ....[65]....
        /*06dc*/ 	.word	0xffffffff


	//   ....[66]....
        /*06e0*/ 	.word	0xffffffff


	//   ....[67]....
        /*06e4*/ 	.word	0xffffffff


	//   ....[68]....
        /*06e8*/ 	.word	0xffffffff


	//   ....[69]....
        /*06ec*/ 	.word	0xffffffff


	//   ....[70]....
        /*06f0*/ 	.word	0xffffffff


	//   ....[71]....
        /*06f4*/ 	.word	0xffffffff


	//   ....[72]....
        /*06f8*/ 	.word	0xffffffff


	//   ....[73]....
        /*06fc*/ 	.word	0xffffffff


	//   ....[74]....
        /*0700*/ 	.word	0xffffffff


	//   ....[75]....
        /*0704*/ 	.word	0xffffffff


	//   ....[76]....
        /*0708*/ 	.word	0xffffffff


	//   ....[77]....
        /*070c*/ 	.word	0xffffffff


	//   ....[78]....
        /*0710*/ 	.word	0xffffffff


	//   ....[79]....
        /*0714*/ 	.word	0xffffffff


	//   ....[80]....
        /*0718*/ 	.word	0xffffffff


	//   ....[81]....
        /*071c*/ 	.word	0xffffffff


	//   ....[82]....
        /*0720*/ 	.word	0xffffffff


	//   ....[83]....
        /*0724*/ 	.word	0xffffffff


	//   ....[84]....
        /*0728*/ 	.word	0xffffffff


	//   ....[85]....
        /*072c*/ 	.word	0xffffffff


	//   ....[86]....
        /*0730*/ 	.word	0xffffffff


	//   ....[87]....
        /*0734*/ 	.word	0xffffffff


	//   ....[88]....
        /*0738*/ 	.word	0xffffffff


	//   ....[89]....
        /*073c*/ 	.word	0xffffffff


	//   ....[90]....
        /*0740*/ 	.word	0xffffffff


	//   ....[91]....
        /*0744*/ 	.word	0xffffffff


	//   ....[92]....
        /*0748*/ 	.word	0xffffffff


	//   ....[93]....
        /*074c*/ 	.word	0xffffffff


	//   ....[94]....
        /*0750*/ 	.word	0xffffffff


	//   ....[95]....
        /*0754*/ 	.word	0xffffffff


	//   ....[96]....
        /*0758*/ 	.word	0xffffffff


	//   ....[97]....
        /*075c*/ 	.word	0xffffffff


	//   ....[98]....
        /*0760*/ 	.word	0xffffffff


	//   ....[99]....
        /*0764*/ 	.word	0xffffffff


	//   ....[100]....
        /*0768*/ 	.word	0xffffffff


	//   ....[101]....
        /*076c*/ 	.word	0xffffffff


	//   ....[102]....
        /*0770*/ 	.word	0xffffffff


	//   ....[103]....
        /*0774*/ 	.word	0xffffffff


	//   ....[104]....
        /*0778*/ 	.word	0xffffffff


	//   ....[105]....
        /*077c*/ 	.word	0xffffffff


	//   ....[106]....
        /*0780*/ 	.word	0xffffffff


	//   ....[107]....
        /*0784*/ 	.word	0xffffffff


	//   ....[108]....
        /*0788*/ 	.word	0xffffffff


	//   ....[109]....
        /*078c*/ 	.word	0xffffffff


	//   ....[110]....
        /*0790*/ 	.word	0xffffffff


	//   ....[111]....
        /*0794*/ 	.word	0xffffffff


	//   ....[112]....
        /*0798*/ 	.word	0xffffffff


	//   ....[113]....
        /*079c*/ 	.word	0xffffffff


	//   ....[114]....
        /*07a0*/ 	.word	0xffffffff


	//   ....[115]....
        /*07a4*/ 	.word	0xffffffff


	//   ....[116]....
        /*07a8*/ 	.word	0xffffffff


	//   ....[117]....
        /*07ac*/ 	.word	0xffffffff


	//   ....[118]....
        /*07b0*/ 	.word	0xffffffff


	//   ....[119]....
        /*07b4*/ 	.word	0xffffffff


	//   ....[120]....
        /*07b8*/ 	.word	0xffffffff


	//   ....[121]....
        /*07bc*/ 	.word	0xffffffff


	//   ....[122]....
        /*07c0*/ 	.word	0xffffffff


	//   ....[123]....
        /*07c4*/ 	.word	0xffffffff


	//   ....[124]....
        /*07c8*/ 	.word	0xffffffff


	//   ....[125]....
        /*07cc*/ 	.word	0xffffffff


	//   ....[126]....
        /*07d0*/ 	.word	0xffffffff


	//   ....[127]....
        /*07d4*/ 	.word	0xffffffff


	//   ....[128]....
        /*07d8*/ 	.word	0xffffffff


	//----- nvinfo : EIATTR_COOP_GROUP_INSTR_OFFSETS
	.align		4
.L_280:
        /*07dc*/ 	.byte	0x04, 0x28
        /*07de*/ 	.short	(.L_282 - .L_281)


	//   ....[0]....
.L_281:
        /*07e0*/ 	.word	0x00000090


	//   ....[1]....
        /*07e4*/ 	.word	0x00008a90


	//   ....[2]....
        /*07e8*/ 	.word	0x00008ac0


	//   ....[3]....
        /*07ec*/ 	.word	0x00008ce0


	//   ....[4]....
        /*07f0*/ 	.word	0x00008d10


	//   ....[5]....
        /*07f4*/ 	.word	0x00008da0


	//   ....[6]....
        /*07f8*/ 	.word	0x00008dd0


	//   ....[7]....
        /*07fc*/ 	.word	0x00008e60


	//   ....[8]....
        /*0800*/ 	.word	0x00008e90


	//   ....[9]....
        /*0804*/ 	.word	0x00008f20


	//   ....[10]....
        /*0808*/ 	.word	0x00008f50


	//   ....[11]....
        /*080c*/ 	.word	0x00008fe0


	//   ....[12]....
        /*0810*/ 	.word	0x00009010


	//   ....[13]....
        /*0814*/ 	.word	0x000090a0


	//   ....[14]....
        /*0818*/ 	.word	0x000090d0


	//   ....[15]....
        /*081c*/ 	.word	0x00009190


	//   ....[16]....
        /*0820*/ 	.word	0x000091d0


	//   ....[17]....
        /*0824*/ 	.word	0x00009aa0


	//   ....[18]....
        /*0828*/ 	.word	0x00009ac0


	//   ....[19]....
        /*082c*/ 	.word	0x00009ad0


	//   ....[20]....
        /*0830*/ 	.word	0x00009ae0


	//   ....[21]....
        /*0834*/ 	.word	0x00009c50


	//   ....[22]....
        /*0838*/ 	.word	0x00009d10


	//   ....[23]....
        /*083c*/ 	.word	0x00009d50


	//   ....[24]....
        /*0840*/ 	.word	0x00009d90


	//   ....[25]....
        /*0844*/ 	.word	0x00009f30


	//   ....[26]....
        /*0848*/ 	.word	0x00009ff0


	//   ....[27]....
        /*084c*/ 	.word	0x0000a030


	//   ....[28]....
        /*0850*/ 	.word	0x0000a070


	//   ....[29]....
        /*0854*/ 	.word	0x0000a230


	//   ....[30]....
        /*0858*/ 	.word	0x0000a2f0


	//   ....[31]....
        /*085c*/ 	.word	0x0000a330


	//   ....[32]....
        /*0860*/ 	.word	0x0000a370


	//   ....[33]....
        /*0864*/ 	.word	0x0000c000


	//   ....[34]....
        /*0868*/ 	.word	0x0000c020


	//   ....[35]....
        /*086c*/ 	.word	0x0000c050


	//   ....[36]....
        /*0870*/ 	.word	0x0000c060


	//   ....[37]....
        /*0874*/ 	.word	0x0000c140


	//   ....[38]....
        /*0878*/ 	.word	0x0000c180


	//   ....[39]....
        /*087c*/ 	.word	0x0000c1a0


	//   ....[40]....
        /*0880*/ 	.word	0x0000c1b0


	//   ....[41]....
        /*0884*/ 	.word	0x0000c3a0


	//   ....[42]....
        /*0888*/ 	.word	0x0000c3e0


	//   ....[43]....
        /*088c*/ 	.word	0x0000c400


	//   ....[44]....
        /*0890*/ 	.word	0x0000c410


	//   ....[45]....
        /*0894*/ 	.word	0x0000c590


	//   ....[46]....
        /*0898*/ 	.word	0x0000c5d0


	//   ....[47]....
        /*089c*/ 	.word	0x0000c610


	//   ....[48]....
        /*08a0*/ 	.word	0x0000c630


	//   ....[49]....
        /*08a4*/ 	.word	0x00010260


	//   ....[50]....
        /*08a8*/ 	.word	0x000103c0


	//   ....[51]....
        /*08ac*/ 	.word	0x000106e0


	//   ....[52]....
        /*08b0*/ 	.word	0x00011440


	//   ....[53]....
        /*08b4*/ 	.word	0x000114a0


	//   ....[54]....
        /*08b8*/ 	.word	0x000114c0


	//   ....[55]....
        /*08bc*/ 	.word	0x00011560


	//   ....[56]....
        /*08c0*/ 	.word	0x000116e0


	//   ....[57]....
        /*08c4*/ 	.word	0x00011720


	//   ....[58]....
        /*08c8*/ 	.word	0x00011790


	//   ....[59]....
        /*08cc*/ 	.word	0x00011ea0


	//   ....[60]....
        /*08d0*/ 	.word	0x00011f20


	//   ....[61]....
        /*08d4*/ 	.word	0x00015cb0


	//   ....[62]....
        /*08d8*/ 	.word	0x00015d00


	//   ....[63]....
        /*08dc*/ 	.word	0x00015d50


	//   ....[64]....
        /*08e0*/ 	.word	0x00015da0


	//   ....[65]....
        /*08e4*/ 	.word	0x000174c0


	//   ....[66]....
        /*08e8*/ 	.word	0x00017610


	//   ....[67]....
        /*08ec*/ 	.word	0x00017a30


	//   ....[68]....
        /*08f0*/ 	.word	0x00017b70


	//   ....[69]....
        /*08f4*/ 	.word	0x00017e50


	//   ....[70]....
        /*08f8*/ 	.word	0x00017fe0


	//   ....[71]....
        /*08fc*/ 	.word	0x00018070


	//   ....[72]....
        /*0900*/ 	.word	0x000181b0


	//   ....[73]....
        /*0904*/ 	.word	0x0001cd30


	//   ....[74]....
        /*0908*/ 	.word	0x0001cdc0


	//   ....[75]....
        /*090c*/ 	.word	0x0001cdf0


	//   ....[76]....
        /*0910*/ 	.word	0x0001ce90


	//   ....[77]....
        /*0914*/ 	.word	0x0001d190


	//   ....[78]....
        /*0918*/ 	.word	0x0001d230


	//   ....[79]....
        /*091c*/ 	.word	0x0001d380


	//   ....[80]....
        /*0920*/ 	.word	0x0001d4e0


	//   ....[81]....
        /*0924*/ 	.word	0x00020a00


	//   ....[82]....
        /*0928*/ 	.word	0x00020a10


	//   ....[83]....
        /*092c*/ 	.word	0x00020a20


	//   ....[84]....
        /*0930*/ 	.word	0x00020a30


	//   ....[85]....
        /*0934*/ 	.word	0x00020a60


	//   ....[86]....
        /*0938*/ 	.word	0x00020a80


	//   ....[87]....
        /*093c*/ 	.word	0x00020aa0


	//   ....[88]....
        /*0940*/ 	.word	0x00020ab0


	//   ....[89]....
        /*0944*/ 	.word	0x00021d80


	//   ....[90]....
        /*0948*/ 	.word	0x00021de0


	//   ....[91]....
        /*094c*/ 	.word	0x00021e00


	//   ....[92]....
        /*0950*/ 	.word	0x00021e30


	//   ....[93]....
        /*0954*/ 	.word	0x00021e70


	//   ....[94]....
        /*0958*/ 	.word	0x00021ea0


	//   ....[95]....
        /*095c*/ 	.word	0x00021ed0


	//   ....[96]....
        /*0960*/ 	.word	0x00021f00


	//   ....[97]....
        /*0964*/ 	.word	0x00021ff0


	//   ....[98]....
        /*0968*/ 	.word	0x00022000


	//   ....[99]....
        /*096c*/ 	.word	0x00022040


	//   ....[100]....
        /*0970*/ 	.word	0x00022070


	//   ....[101]....
        /*0974*/ 	.word	0x000220c0


	//   ....[102]....
        /*0978*/ 	.word	0x000220e0


	//   ....[103]....
        /*097c*/ 	.word	0x000220f0


	//   ....[104]....
        /*0980*/ 	.word	0x00022150


	//   ....[105]....
        /*0984*/ 	.word	0x00022200


	//   ....[106]....
        /*0988*/ 	.word	0x00022230


	//   ....[107]....
        /*098c*/ 	.word	0x00022260


	//   ....[108]....
        /*0990*/ 	.word	0x00022280


	//   ....[109]....
        /*0994*/ 	.word	0x00022290


	//   ....[110]....
        /*0998*/ 	.word	0x000222a0


	//   ....[111]....
        /*099c*/ 	.word	0x00022320


	//   ....[112]....
        /*09a0*/ 	.word	0x00022330


	//   ....[113]....
        /*09a4*/ 	.word	0x00022a50


	//   ....[114]....
        /*09a8*/ 	.word	0x00022a90


	//   ....[115]....
        /*09ac*/ 	.word	0x00022ac0


	//   ....[116]....
        /*09b0*/ 	.word	0x00022af0


	//   ....[117]....
        /*09b4*/ 	.word	0x00022b20


	//   ....[118]....
        /*09b8*/ 	.word	0x00022b50


	//   ....[119]....
        /*09bc*/ 	.word	0x00022b80


	//   ....[120]....
        /*09c0*/ 	.word	0x00022bb0


	//   ....[121]....
        /*09c4*/ 	.word	0x00022bd0


	//   ....[122]....
        /*09c8*/ 	.word	0x00022bf0


	//   ....[123]....
        /*09cc*/ 	.word	0x00022c00


	//   ....[124]....
        /*09d0*/ 	.word	0x00022c10


	//   ....[125]....
        /*09d4*/ 	.word	0x00022c20


	//   ....[126]....
        /*09d8*/ 	.word	0x00022c30


	//   ....[127]....
        /*09dc*/ 	.word	0x00022c40


	//   ....[128]....
        /*09e0*/ 	.word	0x00022c70


	//----- nvinfo : EIATTR_EXIT_INSTR_OFFSETS
	.align		4
.L_282:
        /*09e4*/ 	.byte	0x04, 0x1c
        /*09e6*/ 	.short	(.L_284 - .L_283)


	//   ....[0]....
.L_283:
        /*09e8*/ 	.word	0x00000370


	//   ....[1]....
        /*09ec*/ 	.word	0x000223d0


	//   ....[2]....
        /*09f0*/ 	.word	0x00022410


	//   ....[3]....
        /*09f4*/ 	.word	0x00022e00


	//   ....[4]....
        /*09f8*/ 	.word	0x00022e40


	//----- nvinfo : EIATTR_CTAIDZ_USED
	.align		4
.L_284:
        /*09fc*/ 	.byte	0x01, 0x04
	.zero		2


	//----- nvinfo : EIATTR_MAX_THREADS
	.align		4
        /*0a00*/ 	.byte	0x04, 0x05
        /*0a02*/ 	.short	(.L_286 - .L_285)
.L_285:
        /*0a04*/ 	.word	0x00000080
        /*0a08*/ 	.word	0x00000001
        /*0a0c*/ 	.word	0x00000001


	//----- nvinfo : EIATTR_CRS_STACK_SIZE
	.align		4
.L_286:
        /*0a10*/ 	.byte	0x04, 0x1e
        /*0a12*/ 	.short	(.L_288 - .L_287)
.L_287:
        /*0a14*/ 	.word	0x00000000
.L_288:


//--------------------- .nv.info._ZN7cutlass13device_kernelIN5flash19enable_sm80_to_sm89INS1_16FlashAttnFwdSm80INS1_25CollectiveMainloopFwdSm80ILi4ELi1ELb0EN4cute5tupleIJNS5_1CILi128EEENS7_ILi112EEENS7_ILi64EEEEEELi64ENS_6half_tEfNS_4arch4Sm80ELb0ELb0ELb0ELb0ELb0ELb0ELb1ELb0EEENS1_21CollectiveEpilogueFwdINS6_IJS8_SA_S9_EEENS6_IJNS7_ILi1EEESI_SI_EEESC_SE_Li128ELb0ELb1ELb0ELb0EEENS1_19SingleTileSchedulerILb0ELb0ELb1ELi128EEEEEEEEEvNT_6ParamsE --------------------------
	.section	.nv.info._ZN7cutlass13device_kernelIN5flash19enable_sm80_to_sm89INS1_16FlashAttnFwdSm80INS1_25CollectiveMainloopFwdSm80ILi4ELi1ELb0EN4cute5tupleIJNS5_1CILi128EEENS7_ILi112EEENS7_ILi64EEEEEELi64ENS_6half_tEfNS_4arch4Sm80ELb0ELb0ELb0ELb0ELb0ELb0ELb1ELb0EEENS1_21CollectiveEpilogueFwdINS6_IJS8_SA_S9_EEENS6_IJNS7_ILi1EEESI_SI_EEESC_SE_Li128ELb0ELb1ELb0ELb0EEENS1_19SingleTileSchedulerILb0ELb0ELb1ELi128EEEEEEEEEvNT_6ParamsE,"",@"SHT_CUDA_INFO"
	.sectionflags	@""
	.align	4


	//----- nvinfo : EIATTR_CUDA_API_VERSION
	.align		4
        /*0000*/ 	.byte	0x04, 0x37
        /*0002*/ 	.short	(.L_290 - .L_289)
.L_289:
        /*0004*/ 	.word	0x00000082


	//----- nvinfo : EIATTR_SW2861232_WAR
	.align		4
.L_290:
        /*0008*/ 	.byte	0x01, 0x35
	.zero		2


	//----- nvinfo : EIATTR_PARAM_CBANK
	.align		4
        /*000c*/ 	.byte	0x04, 0x0a
        /*000e*/ 	.short	(.L_292 - .L_291)
	.align		4
.L_291:
        /*0010*/ 	.word	index@(.nv.constant0._ZN7cutlass13device_kernelIN5flash19enable_sm80_to_sm89INS1_16FlashAttnFwdSm80INS1_25CollectiveMainloopFwdSm80ILi4ELi1ELb0EN4cute5tupleIJNS5_1CILi128EEENS7_ILi112EEENS7_ILi64EEEEEELi64ENS_6half_tEfNS_4arch4Sm80ELb0ELb0ELb0ELb0ELb0ELb0ELb1ELb0EEENS1_21CollectiveEpilogueFwdINS6_IJS8_SA_S9_EEENS6_IJNS7_ILi1EEESI_SI_EEESC_SE_Li128ELb0ELb1ELb0ELb0EEENS1_19SingleTileSchedulerILb0ELb0ELb1ELi128EEEEEEEEEvNT_6ParamsE)
        /*0014*/ 	.short	0x0160
        /*0016*/ 	.short	0x0418


	//----- nvinfo : EIATTR_CBANK_PARAM_SIZE
	.align		4
.L_292:
        /*0018*/ 	.byte	0x03, 0x19
        /*001a*/ 	.short	0x0418


	//----- nvinfo : EIATTR_KPARAM_INFO
	.align		4
        /*001c*/ 	.byte	0x04, 0x17
        /*001e*/ 	.short	(.L_294 - .L_293)
.L_293:
        /*0020*/ 	.word	0x00000000
        /*0024*/ 	.short	0x0000
        /*0026*/ 	.short	0x0000
        /*0028*/ 	.byte	0x00, 0xf0, 0x61, 0x10


	//----- nvinfo : EIATTR_MAXREG_COUNT
	.align		4
.L_294:
        /*002c*/ 	.byte	0x03, 0x1b
        /*002e*/ 	.short	0x00ff


	//----- nvinfo : EIATTR_NUM_BARRIERS
	.align		4
        /*0030*/ 	.byte	0x02, 0x4c
        /*0032*/ 	.byte	0x02
	.zero		1


	//----- nvinfo : EIATTR_ANNOTATIONS
	.align		4
        /*0034*/ 	.byte	0x04, 0x55
        /*0036*/ 	.short	(.L_296 - .L_295)


	//   ....[0]....
.L_295:
        /* <DEDUP_REMOVED lines=32> */


	//----- nvinfo : EIATTR_MERCURY_ISA_VERSION
	.align		4
.L_296:
        /*0228*/ 	.byte	0x03, 0x5f
        /*022a*/ 	.short	0x0000


	//----- nvinfo : EIATTR_COOP_GROUP_MASK_REGIDS
	.align		4
        /*022c*/ 	.byte	0x04, 0x29
        /*022e*/ 	.short	(.L_298 - .L_297)


	//   ....[0]....
.L_297:
        /*0230*/ 	.word	0xffffffff


	//   ....[1]....
        /*0234*/ 	.word	0xffffffff


	//   ....[2]....
        /*0238*/ 	.word	0xffffffff


	//   ....[3]....
        /*023c*/ 	.word	0xffffffff


	//   ....[4]....
        /*0240*/ 	.word	0xffffffff


	//   ....[5]....
        /*0244*/ 	.word	0xffffffff


	//   ....[6]....
        /*0248*/ 	.word	0xffffffff


	//   ....[7]....
        /*024c*/ 	.word	0xffffffff


	//   ....[8]....
        /*0250*/ 	.word	0xffffffff


	//   ....[9]....
        /*0254*/ 	.word	0xffffffff


	//   ....[10]....
        /*0258*/ 	.word	0xffffffff


	//   ....[11]....
        /*025c*/ 	.word	0xffffffff


	//   ....[12]....
        /*0260*/ 	.word	0xffffffff


	//   ....[13]....
        /*0264*/ 	.word	0xffffffff


	//   ....[14]....
        /*0268*/ 	.word	0xffffffff


	//   ....[15]....
        /*026c*/ 	.word	0xffffffff


	//   ....[16]....
        /*0270*/ 	.word	0xffffffff


	//   ....[17]....
        /*0274*/ 	.word	0xffffffff


	//   ....[18]....
        /*0278*/ 	.word	0xffffffff


	//   ....[19]....
        /*027c*/ 	.word	0xffffffff


	//   ....[20]....
        /*0280*/ 	.word	0xffffffff


	//   ....[21]....
        /*0284*/ 	.word	0xffffffff


	//   ....[22]....
        /*0288*/ 	.word	0xffffffff


	//   ....[23]....
        /*028c*/ 	.word	0xffffffff


	//   ....[24]....
        /*0290*/ 	.word	0xffffffff


	//   ....[25]....
        /*0294*/ 	.word	0xffffffff


	//   ....[26]....
        /*0298*/ 	.word	0xffffffff


	//   ....[27]....
        /*029c*/ 	.word	0xffffffff


	//   ....[28]....
        /*02a0*/ 	.word	0xffffffff


	//   ....[29]....
        /*02a4*/ 	.word	0xffffffff


	//   ....[30]....
        /*02a8*/ 	.word	0xffffffff


	//   ....[31]....
        /*02ac*/ 	.word	0xffffffff


	//   ....[32]....
        /*02b0*/ 	.word	0xffffffff


	//   ....[33]....
        /*02b4*/ 	.word	0xffffffff


	//   ....[34]....
        /*02b8*/ 	.word	0xffffffff


	//   ....[35]....
        /*02bc*/ 	.word	0xffffffff


	//   ....[36]....
        /*02c0*/ 	.word	0xffffffff


	//   ....[37]....
        /*02c4*/ 	.word	0xffffffff


	//   ....[38]....
        /*02c8*/ 	.word	0xffffffff


	//   ....[39]....
        /*02cc*/ 	.word	0xffffffff


	//   ....[40]....
        /*02d0*/ 	.word	0xffffffff


	//   ....[41]....
        /*02d4*/ 	.word	0xffffffff


	//   ....[42]....
        /*02d8*/ 	.word	0xffffffff


	//   ....[43]....
        /*02dc*/ 	.word	0xffffffff


	//   ....[44]....
        /*02e0*/ 	.word	0xffffffff


	//   ....[45]....
        /*02e4*/ 	.word	0xffffffff


	//   ....[46]....
        /*02e8*/ 	.word	0xffffffff


	//   ....[47]....
        /*02ec*/ 	.word	0xffffffff


	//   ....[48]....
        /*02f0*/ 	.word	0xffffffff


	//   ....[49]....
        /*02f4*/ 	.word	0xffffffff


	//   ....[50]....
        /*02f8*/ 	.word	0xffffffff


	//   ....[51]....
        /*02fc*/ 	.word	0xffffffff


	//   ....[52]....
        /*0300*/ 	.word	0xffffffff


	//   ....[53]....
        /*0304*/ 	.word	0xffffffff


	//   ....[54]....
        /*0308*/ 	.word	0xffffffff


	//   ....[55]....
        /*030c*/ 	.word	0xffffffff


	//   ....[56]....
        /*0310*/ 	.word	0xffffffff


	//   ....[57]....
        /*0314*/ 	.word	0xffffffff


	//   ....[58]....
        /*0318*/ 	.word	0xffffffff


	//   ....[59]....
        /*031c*/ 	.word	0xffffffff


	//   ....[60]....
        /*0320*/ 	.word	0xffffffff


	//   ....[61]....
        /*0324*/ 	.word	0xffffffff


	//   ....[62]....
        /*0328*/ 	.word	0xffffffff


	//   ....[63]....
        /*032c*/ 	.word	0xffffffff


	//----- nvinfo : EIATTR_COOP_GROUP_INSTR_OFFSETS
	.align		4
.L_298:
        /*0330*/ 	.byte	0x04, 0x28
        /*0332*/ 	.short	(.L_300 - .L_299)


	//   ....[0]....
.L_299:
        /*0334*/ 	.word	0x000003f0


	//   ....[1]....
        /*0338*/ 	.word	0x00000420


	//   ....[2]....
        /*033c*/ 	.word	0x00000450


	//   ....[3]....
        /*0340*/ 	.word	0x00000480


	//   ....[4]....
        /*0344*/ 	.word	0x000004d0


	//   ....[5]....
        /*0348*/ 	.word	0x00000500


	//   ....[6]....
        /*034c*/ 	.word	0x00000570


	//   ....[7]....
        /*0350*/ 	.word	0x000005a0


	//   ....[8]....
        /*0354*/ 	.word	0x000005f0


	//   ....[9]....
        /*0358*/ 	.word	0x00000620


	//   ....[10]....
        /*035c*/ 	.word	0x00000630


	//   ....[11]....
        /*0360*/ 	.word	0x00000640


	//   ....[12]....
        /*0364*/ 	.word	0x00000650


	//   ....[13]....
        /*0368*/ 	.word	0x00000680


	//   ....[14]....
        /*036c*/ 	.word	0x00000690


	//   ....[15]....
        /*0370*/ 	.word	0x00000710


	//   ....[16]....
        /*0374*/ 	.word	0x00003070


	//   ....[17]....
        /*0378*/ 	.word	0x00003170


	//   ....[18]....
        /*037c*/ 	.word	0x00003260


	//   ....[19]....
        /*0380*/ 	.word	0x00003290


	//   ....[20]....
        /*0384*/ 	.word	0x000032c0


	//   ....[21]....
        /*0388*/ 	.word	0x00003380


	//   ....[22]....
        /*038c*/ 	.word	0x00003470


	//   ....[23]....
        /*0390*/ 	.word	0x000035d0


	//   ....[24]....
        /*0394*/ 	.word	0x000078f0


	//   ....[25]....
        /*0398*/ 	.word	0x00007970


	//   ....[26]....
        /*039c*/ 	.word	0x00007a30


	//   ....[27]....
        /*03a0*/ 	.word	0x00007a90


	//   ....[28]....
        /*03a4*/ 	.word	0x00007ac0


	//   ....[29]....
        /*03a8*/ 	.word	0x00007ba0


	//   ....[30]....
        /*03ac*/ 	.word	0x00007d20


	//   ....[31]....
        /*03b0*/ 	.word	0x00008010


	//   ....[32]....
        /*03b4*/ 	.word	0x0000a730


	//   ....[33]....
        /*03b8*/ 	.word	0x0000a740


	//   ....[34]....
        /*03bc*/ 	.word	0x0000a750


	//   ....[35]....
        /*03c0*/ 	.word	0x0000a760


	//   ....[36]....
        /*03c4*/ 	.word	0x0000a7b0


	//   ....[37]....
        /*03c8*/ 	.word	0x0000a7f0


	//   ....[38]....
        /*03cc*/ 	.word	0x0000a800


	//   ....[39]....
        /*03d0*/ 	.word	0x0000a810


	//   ....[40]....
        /*03d4*/ 	.word	0x0000b7e0


	//   ....[41]....
        /*03d8*/ 	.word	0x0000b820


	//   ....[42]....
        /*03dc*/ 	.word	0x0000b840


	//   ....[43]....
        /*03e0*/ 	.word	0x0000b860


	//   ....[44]....
        /*03e4*/ 	.word	0x0000b9d0


	//   ....[45]....
        /*03e8*/ 	.word	0x0000b9f0


	//   ....[46]....
        /*03ec*/ 	.word	0x0000ba00


	//   ....[47]....
        /*03f0*/ 	.word	0x0000ba10


	//   ....[48]....
        /*03f4*/ 	.word	0x0000bac0


	//   ....[49]....
        /*03f8*/ 	.word	0x0000bad0


	//   ....[50]....
        /*03fc*/ 	.word	0x0000bb50


	//   ....[51]....
        /*0400*/ 	.word	0x0000bb60


	//   ....[52]....
        /*0404*/ 	.word	0x0000bb80


	//   ....[53]....
        /*0408*/ 	.word	0x0000bb90


	//   ....[54]....
        /*040c*/ 	.word	0x0000bbb0


	//   ....[55]....
        /*0410*/ 	.word	0x0000bbc0


	//   ....[56]....
        /*0414*/ 	.word	0x0000bbe0


	//   ....[57]....
        /*0418*/ 	.word	0x0000bbf0


	//   ....[58]....
        /*041c*/ 	.word	0x0000bc10


	//   ....[59]....
        /*0420*/ 	.word	0x0000bc20


	//   ....[60]....
        /*0424*/ 	.word	0x0000bc40


	//   ....[61]....
        /*0428*/ 	.word	0x0000bc50


	//   ....[62]....
        /*042c*/ 	.word	0x0000bd00


	//   ....[63]....
        /*0430*/ 	.word	0x0000bd40


	//----- nvinfo : EIATTR_EXIT_INSTR_OFFSETS
	.align		4
.L_300:
        /*0434*/ 	.byte	0x04, 0x1c
        /*0436*/ 	.short	(.L_302 - .L_301)


	//   ....[0]....
.L_301:
        /*0438*/ 	.word	0x00000040


	//   ....[1]....
        /*043c*/ 	.word	0x0000be00


	//   ....[2]....
        /*0440*/ 	.word	0x0000be30


	//----- nvinfo : EIATTR_CTAIDZ_USED
	.align		4
.L_302:
        /*0444*/ 	.byte	0x01, 0x04
	.zero		2


	//----- nvinfo : EIATTR_MAX_THREADS
	.align		4
        /*0448*/ 	.byte	0x04, 0x05
        /*044a*/ 	.short	(.L_304 - .L_303)
.L_303:
        /*044c*/ 	.word	0x00000080
        /*0450*/ 	.word	0x00000001
        /*0454*/ 	.word	0x00000001
.L_304:


//--------------------- .nv.info._ZN7cutlass13device_kernelIN5flash19enable_sm80_to_sm89INS1_16FlashAttnFwdSm80INS1_25CollectiveMainloopFwdSm80ILi4ELi1ELb0EN4cute5tupleIJNS5_1CILi128EEENS7_ILi112EEENS7_ILi64EEEEEELi64ENS_6half_tEfNS_4arch4Sm80ELb0ELb0ELb0ELb1ELb0ELb0ELb1ELb0EEENS1_21CollectiveEpilogueFwdINS6_IJS8_SA_S9_EEENS6_IJNS7_ILi1EEESI_SI_EEESC_SE_Li128ELb1ELb1ELb0ELb0EEENS1_19SingleTileSchedulerILb1ELb0ELb1ELi128EEEEEEEEEvNT_6ParamsE --------------------------
	.section	.nv.info._ZN7cutlass13device_kernelIN5flash19enable_sm80_to_sm89INS1_16FlashAttnFwdSm80INS1_25CollectiveMainloopFwdSm80ILi4ELi1ELb0EN4cute5tupleIJNS5_1CILi128EEENS7_ILi112EEENS7_ILi64EEEEEELi64ENS_6half_tEfNS_4arch4Sm80ELb0ELb0ELb0ELb1ELb0ELb0ELb1ELb0EEENS1_21CollectiveEpilogueFwdINS6_IJS8_SA_S9_EEENS6_IJNS7_ILi1EEESI_SI_EEESC_SE_Li128ELb1ELb1ELb0ELb0EEENS1_19SingleTileSchedulerILb1ELb0ELb1ELi128EEEEEEEEEvNT_6ParamsE,"",@"SHT_CUDA_INFO"
	.sectionflags	@""
	.align	4


	//----- nvinfo : EIATTR_CUDA_API_VERSION
	.align		4
        /*0000*/ 	.byte	0x04, 0x37
        /*0002*/ 	.short	(.L_306 - .L_305)
.L_305:
        /*0004*/ 	.word	0x00000082


	//----- nvinfo : EIATTR_SW2861232_WAR
	.align		4
.L_306:
        /*0008*/ 	.byte	0x01, 0x35
	.zero		2


	//----- nvinfo : EIATTR_PARAM_CBANK
	.align		4
        /*000c*/ 	.byte	0x04, 0x0a
        /*000e*/ 	.short	(.L_308 - .L_307)
	.align		4
.L_307:
        /*0010*/ 	.word	index@(.nv.constant0._ZN7cutlass13device_kernelIN5flash19enable_sm80_to_sm89INS1_16FlashAttnFwdSm80INS1_25CollectiveMainloopFwdSm80ILi4ELi1ELb0EN4cute5tupleIJNS5_1CILi128EEENS7_ILi112EEENS7_ILi64EEEEEELi64ENS_6half_tEfNS_4arch4Sm80ELb0ELb0ELb0ELb1ELb0ELb0ELb1ELb0EEENS1_21CollectiveEpilogueFwdINS6_IJS8_SA_S9_EEENS6_IJNS7_ILi1EEESI_SI_EEESC_SE_Li128ELb1ELb1ELb0ELb0EEENS1_19SingleTileSchedulerILb1ELb0ELb1ELi128EEEEEEEEEvNT_6ParamsE)
        /*0014*/ 	.short	0x0160
        /*0016*/ 	.short	0x0418


	//----- nvinfo : EIATTR_CBANK_PARAM_SIZE
	.align		4
.L_308:
        /*0018*/ 	.byte	0x03, 0x19
        /*001a*/ 	.short	0x0418


	//----- nvinfo : EIATTR_KPARAM_INFO
	.align		4
        /*001c*/ 	.byte	0x04, 0x17
        /*001e*/ 	.short	(.L_310 - .L_309)
.L_309:
        /*0020*/ 	.word	0x00000000
        /*0024*/ 	.short	0x0000
        /*0026*/ 	.short	0x0000
        /*0028*/ 	.byte	0x00, 0xf0, 0x61, 0x10


	//----- nvinfo : EIATTR_MAXREG_COUNT
	.align		4
.L_310:
        /*002c*/ 	.byte	0x03, 0x1b
        /*002e*/ 	.short	0x00ff


	//----- nvinfo : EIATTR_NUM_BARRIERS
	.align		4
        /*0030*/ 	.byte	0x02, 0x4c
        /*0032*/ 	.byte	0x02
	.zero		1


	//----- nvinfo : EIATTR_ANNOTATIONS
	.align		4
        /*0034*/ 	.byte	0x04, 0x55
        /*0036*/ 	.short	(.L_312 - .L_311)


	//   ....[0]....
.L_311:
        /* <DEDUP_REMOVED lines=19> */


	//----- nvinfo : EIATTR_MERCURY_ISA_VERSION
	.align		4
.L_312:
        /*0150*/ 	.byte	0x03, 0x5f
        /*0152*/ 	.short	0x0000


	//----- nvinfo : EIATTR_COOP_GROUP_MASK_REGIDS
	.align		4
        /*0154*/ 	.byte	0x04, 0x29
        /*0156*/ 	.short	(.L_314 - .L_313)


	//   ....[0]....
.L_313:
        /*0158*/ 	.word	0xffffffff


	//   ....[1]....
        /*015c*/ 	.word	0xffffffff


	//   ....[2]....
        /*0160*/ 	.word	0xffffffff


	//   ....[3]....
        /*0164*/ 	.word	0xffffffff


	//   ....[4]....
        /*0168*/ 	.word	0xffffffff


	//   ....[5]....
        /*016c*/ 	.word	0xffffffff


	//   ....[6]....
        /*0170*/ 	.word	0xffffffff


	//   ....[7]....
        /*0174*/ 	.word	0xffffffff


	//   ....[8]....
        /*0178*/ 	.word	0xffffffff


	//   ....[9]....
        /*017c*/ 	.word	0xffffffff


	//   ....[10]....
        /*0180*/ 	.word	0xffffffff


	//   ....[11]....
        /*0184*/ 	.word	0xffffffff


	//   ....[12]....
        /*0188*/ 	.word	0xffffffff


	//   ....[13]....
        /*018c*/ 	.word	0xffffffff


	//   ....[14]....
        /*0190*/ 	.word	0xffffffff


	//   ....[15]....
        /*0194*/ 	.word	0xffffffff


	//   ....[16]....
        /*0198*/ 	.word	0xffffffff


	//   ....[17]....
        /*019c*/ 	.word	0xffffffff


	//   ....[18]....
        /*01a0*/ 	.word	0xffffffff


	//   ....[19]....
        /*01a4*/ 	.word	0xffffffff


	//   ....[20]....
        /*01a8*/ 	.word	0xffffffff


	//   ....[21]....
        /*01ac*/ 	.word	0xffffffff


	//   ....[22]....
        /*01b0*/ 	.word	0xffffffff


	//   ....[23]....
        /*01b4*/ 	.word	0xffffffff


	//   ....[24]....
        /*01b8*/ 	.word	0xffffffff


	//   ....[25]....
        /*01bc*/ 	.word	0xffffffff


	//   ....[26]....
        /*01c0*/ 	.word	0xffffffff


	//   ....[27]....
        /*01c4*/ 	.word	0xffffffff


	//   ....[28]....
        /*01c8*/ 	.word	0xffffffff


	//   ....[29]....
        /*01cc*/ 	.word	0xffffffff


	//   ....[30]....
        /*01d0*/ 	.word	0xffffffff


	//   ....[31]....
        /*01d4*/ 	.word	0xffffffff


	//   ....[32]....
        /*01d8*/ 	.word	0xffffffff


	//   ....[33]....
        /*01dc*/ 	.word	0xffffffff


	//   ....[34]....
        /*01e0*/ 	.word	0xffffffff


	//   ....[35]....
        /*01e4*/ 	.word	0xffffffff


	//   ....[36]....
        /*01e8*/ 	.word	0xffffffff


	//   ....[37]....
        /*01ec*/ 	.word	0xffffffff


	//   ....[38]....
        /*01f0*/ 	.word	0xffffffff


	//   ....[39]....
        /*01f4*/ 	.word	0xffffffff


	//   ....[40]....
        /*01f8*/ 	.word	0xffffffff


	//   ....[41]....
        /*01fc*/ 	.word	0xffffffff


	//   ....[42]....
        /*0200*/ 	.word	0xffffffff


	//   ....[43]....
        /*0204*/ 	.word	0xffffffff


	//   ....[44]....
        /*0208*/ 	.word	0xffffffff


	//   ....[45]....
        /*020c*/ 	.word	0xffffffff


	//   ....[46]....
        /*0210*/ 	.word	0xffffffff


	//   ....[47]....
        /*0214*/ 	.word	0xffffffff


	//   ....[48]....
        /*0218*/ 	.word	0xffffffff


	//   ....[49]....
        /*021c*/ 	.word	0xffffffff


	//   ....[50]....
        /*0220*/ 	.word	0xffffffff


	//   ....[51]....
        /*0224*/ 	.word	0xffffffff


	//   ....[52]....
        /*0228*/ 	.word	0xffffffff


	//   ....[53]....
        /*022c*/ 	.word	0xffffffff


	//   ....[54]....
        /*0230*/ 	.word	0xffffffff


	//   ....[55]....
        /*0234*/ 	.word	0xffffffff


	//   ....[56]....
        /*0238*/ 	.word	0xffffffff


	//   ....[57]....
        /*023c*/ 	.word	0xffffffff


	//   ....[58]....
        /*0240*/ 	.word	0xffffffff


	//   ....[59]....
        /*0244*/ 	.word	0xffffffff


	//   ....[60]....
        /*0248*/ 	.word	0xffffffff


	//   ....[61]....
        /*024c*/ 	.word	0xffffffff


	//   ....[62]....
        /*0250*/ 	.word	0xffffffff


	//   ....[63]....
        /*0254*/ 	.word	0xffffffff


	//   ....[64]....
        /*0258*/ 	.word	0xffffffff


	//   ....[65]....
        /*025c*/ 	.word	0xffffffff


	//   ....[66]....
        /*0260*/ 	.word	0xffffffff


	//   ....[67]....
        /*0264*/ 	.word	0xffffffff


	//   ....[68]....
        /*0268*/ 	.word	0xffffffff


	//   ....[69]....
        /*026c*/ 	.word	0xffffffff


	//   ....[70]....
        /*0270*/ 	.word	0xffffffff


	//   ....[71]....
        /*0274*/ 	.word	0xffffffff


	//   ....[72]....
        /*0278*/ 	.word	0xffffffff


	//   ....[73]....
        /*027c*/ 	.word	0xffffffff


	//   ....[74]....
        /*0280*/ 	.word	0xffffffff


	//   ....[75]....
        /*0284*/ 	.word	0xffffffff


	//   ....[76]....
        /*0288*/ 	.word	0xffffffff


	//   ....[77]....
        /*028c*/ 	.word	0xffffffff


	//   ....[78]....
        /*0290*/ 	.word	0xffffffff


	//   ....[79]....
        /*0294*/ 	.word	0xffffffff


	//   ....[80]....
        /*0298*/ 	.word	0xffffffff


	//----- nvinfo : EIATTR_COOP_GROUP_INSTR_OFFSETS
	.align		4
.L_314:
        /*029c*/ 	.byte	0x04, 0x28
        /*029e*/ 	.short	(.L_316 - .L_315)


	//   ....[0]....
.L_315:
        /*02a0*/ 	.word	0x00000090


	//   ....[1]....
        /*02a4*/ 	.word	0x00000e80


	//   ....[2]....
        /*02a8*/ 	.word	0x00000ea0


	//   ....[3]....
        /*02ac*/ 	.word	0x000010d0


	//   ....[4]....
        /*02b0*/ 	.word	0x00001100


	//   ....[5]....
        /*02b4*/ 	.word	0x00001190


	//   ....[6]....
        /*02b8*/ 	.word	0x000011c0


	//   ....[7]....
        /*02bc*/ 	.word	0x00001250


	//   ....[8]....
        /*02c0*/ 	.word	0x00001280


	//   ....[9]....
        /*02c4*/ 	.word	0x00001310


	//   ....[10]....
        /*02c8*/ 	.word	0x00001340


	//   ....[11]....
        /*02cc*/ 	.word	0x000013d0


	//   ....[12]....
        /*02d0*/ 	.word	0x00001400


	//   ....[13]....
        /*02d4*/ 	.word	0x00001490


	//   ....[14]....
        /*02d8*/ 	.word	0x000014c0


	//   ....[15]....
        /*02dc*/ 	.word	0x00001540


	//   ....[16]....
        /*02e0*/ 	.word	0x00001580


	//   ....[17]....
        /*02e4*/ 	.word	0x00003630


	//   ....[18]....
        /*02e8*/ 	.word	0x00003730


	//   ....[19]....
        /*02ec*/ 	.word	0x00003b60


	//   ....[20]....
        /*02f0*/ 	.word	0x00003c10


	//   ....[21]....
        /*02f4*/ 	.word	0x00003c60


	//   ....[22]....
        /*02f8*/ 	.word	0x00003cc0


	//   ....[23]....
        /*02fc*/ 	.word	0x00003e00


	//   ....[24]....
        /*0300*/ 	.word	0x00003f60


	//   ....[25]....
        /*0304*/ 	.word	0x00007570


	//   ....[26]....
        /*0308*/ 	.word	0x000075f0


	//   ....[27]....
        /*030c*/ 	.word	0x000076b0


	//   ....[28]....
        /*0310*/ 	.word	0x00007710


	//   ....[29]....
        /*0314*/ 	.word	0x00007740


	//   ....[30]....
        /*0318*/ 	.word	0x00007820


	//   ....[31]....
        /*031c*/ 	.word	0x000079a0


	//   ....[32]....
        /*0320*/ 	.word	0x00007cc0


	//   ....[33]....
        /*0324*/ 	.word	0x0000a340


	//   ....[34]....
        /*0328*/ 	.word	0x0000a350


	//   ....[35]....
        /*032c*/ 	.word	0x0000a360


	//   ....[36]....
        /*0330*/ 	.word	0x0000a380


	//   ....[37]....
        /*0334*/ 	.word	0x0000a3a0


	//   ....[38]....
        /*0338*/ 	.word	0x0000a3b0


	//   ....[39]....
        /*033c*/ 	.word	0x0000a3d0


	//   ....[40]....
        /*0340*/ 	.word	0x0000a400


	//   ....[41]....
        /*0344*/ 	.word	0x0000b6d0


	//   ....[42]....
        /*0348*/ 	.word	0x0000b720


	//   ....[43]....
        /*034c*/ 	.word	0x0000b750


	//   ....[44]....
        /*0350*/ 	.word	0x0000b780


	//   ....[45]....
        /*0354*/ 	.word	0x0000b7b0


	//   ....[46]....
        /*0358*/ 	.word	0x0000b7f0


	//   ....[47]....
        /*035c*/ 	.word	0x0000b820


	//   ....[48]....
        /*0360*/ 	.word	0x0000b850


	//   ....[49]....
        /*0364*/ 	.word	0x0000b930


	//   ....[50]....
        /*0368*/ 	.word	0x0000b960


	//   ....[51]....
        /*036c*/ 	.word	0x0000b9c0


	//   ....[52]....
        /*0370*/ 	.word	0x0000ba20


	//   ....[53]....
        /*0374*/ 	.word	0x0000ba30


	//   ....[54]....
        /*0378*/ 	.word	0x0000ba40


	//   ....[55]....
        /*037c*/ 	.word	0x0000ba50


	//   ....[56]....
        /*0380*/ 	.word	0x0000bac0


	//   ....[57]....
        /*0384*/ 	.word	0x0000bb70


	//   ....[58]....
        /*0388*/ 	.word	0x0000bb80


	//   ....[59]....
        /*038c*/ 	.word	0x0000bbb0


	//   ....[60]....
        /*0390*/ 	.word	0x0000bbc0


	//   ....[61]....
        /*0394*/ 	.word	0x0000bbd0


	//   ....[62]....
        /*0398*/ 	.word	0x0000bbe0


	//   ....[63]....
        /*039c*/ 	.word	0x0000bc60


	//   ....[64]....
        /*03a0*/ 	.word	0x0000bc70


	//   ....[65]....
        /*03a4*/ 	.word	0x0000c3d0


	//   ....[66]....
        /*03a8*/ 	.word	0x0000c410


	//   ....[67]....
        /*03ac*/ 	.word	0x0000c440


	//   ....[68]....
        /*03b0*/ 	.word	0x0000c470


	//   ....[69]....
        /*03b4*/ 	.word	0x0000c4a0


	//   ....[70]....
        /*03b8*/ 	.word	0x0000c4d0


	//   ....[71]....
        /*03bc*/ 	.word	0x0000c500


	//   ....[72]....
        /*03c0*/ 	.word	0x0000c520


	//   ....[73]....
        /*03c4*/ 	.word	0x0000c540


	//   ....[74]....
        /*03c8*/ 	.word	0x0000c570


	//   ....[75]....
        /*03cc*/ 	.word	0x0000c580


	//   ....[76]....
        /*03d0*/ 	.word	0x0000c590


	//   ....[77]....
        /*03d4*/ 	.word	0x0000c5a0


	//   ....[78]....
        /*03d8*/ 	.word	0x0000c5b0


	//   ....[79]....
        /*03dc*/ 	.word	0x0000c5e0


	//   ....[80]....
        /*03e0*/ 	.word	0x0000c600


	//----- nvinfo : EIATTR_EXIT_INSTR_OFFSETS
	.align		4
.L_316:
        /*03e4*/ 	.byte	0x04, 0x1c
        /*03e6*/ 	.short	(.L_318 - .L_317)


	//   ....[0]....
.L_317:
        /*03e8*/ 	.word	0x00000350


	//   ....[1]....
        /*03ec*/ 	.word	0x0000bd10


	//   ....[2]....
        /*03f0*/ 	.word	0x0000bd50


	//   ....[3]....
        /*03f4*/ 	.word	0x0000c760


	//   ....[4]....
        /*03f8*/ 	.word	0x0000c7a0


	//----- nvinfo : EIATTR_CTAIDZ_USED
	.align		4
.L_318:
        /*03fc*/ 	.byte	0x01, 0x04
	.zero		2


	//----- nvinfo : EIATTR_MAX_THREADS
	.align		4
        /*0400*/ 	.byte	0x04, 0x05
        /*0402*/ 	.short	(.L_320 - .L_319)
.L_319:
        /*0404*/ 	.word	0x00000080
        /*0408*/ 	.word	0x00000001
        /*040c*/ 	.word	0x00000001


	//----- nvinfo : EIATTR_CRS_STACK_SIZE
	.align		4
.L_320:
        /*0410*/ 	.byte	0x04, 0x1e
        /*0412*/ 	.short	(.L_322 - .L_321)
.L_321:
        /*0414*/ 	.word	0x00000000
.L_322:


//--------------------- .nv.info._ZN7cutlass13device_kernelIN5flash19enable_sm80_to_sm89INS1_16FlashAttnFwdSm80INS1_25CollectiveMainloopFwdSm80ILi4ELi1ELb0EN4cute5tupleIJNS5_1CILi128EEENS7_ILi112EEENS7_ILi64EEEEEELi64ENS_6half_tEfNS_4arch4Sm80ELb0ELb0ELb0ELb1ELb0ELb1ELb1ELb0EEENS1_21CollectiveEpilogueFwdINS6_IJS8_SA_S9_EEENS6_IJNS7_ILi1EEESI_SI_EEESC_SE_Li128ELb1ELb1ELb0ELb0EEENS1_19SingleTileSchedulerILb1ELb0ELb1ELi128EEEEEEEEEvNT_6ParamsE --------------------------
	.section	.nv.info._ZN7cutlass13device_kernelIN5flash19enable_sm80_to_sm89INS1_16FlashAttnFwdSm80INS1_25CollectiveMainloopFwdSm80ILi4ELi1ELb0EN4cute5tupleIJNS5_1CILi128EEENS7_ILi112EEENS7_ILi64EEEEEELi64ENS_6half_tEfNS_4arch4Sm80ELb0ELb0ELb0ELb1ELb0ELb1ELb1ELb0EEENS1_21CollectiveEpilogueFwdINS6_IJS8_SA_S9_EEENS6_IJNS7_ILi1EEESI_SI_EEESC_SE_Li128ELb1ELb1ELb0ELb0EEENS1_19SingleTileSchedulerILb1ELb0ELb1ELi128EEEEEEEEEvNT_6ParamsE,"",@"SHT_CUDA_INFO"
	.sectionflags	@""
	.align	4


	//----- nvinfo : EIATTR_CUDA_API_VERSION
	.align		4
        /*0000*/ 	.byte	0x04, 0x37
        /*0002*/ 	.short	(.L_324 - .L_323)
.L_323:
        /*0004*/ 	.word	0x00000082


	//----- nvinfo : EIATTR_SW2861232_WAR
	.align		4
.L_324:
        /*0008*/ 	.byte	0x01, 0x35
	.zero		2


	//----- nvinfo : EIATTR_PARAM_CBANK
	.align		4
        /*000c*/ 	.byte	0x04, 0x0a
        /*000e*/ 	.short	(.L_326 - .L_325)
	.align		4
.L_325:
        /*0010*/ 	.word	index@(.nv.constant0._ZN7cutlass13device_kernelIN5flash19enable_sm80_to_sm89INS1_16FlashAttnFwdSm80INS1_25CollectiveMainloopFwdSm80ILi4ELi1ELb0EN4cute5tupleIJNS5_1CILi128EEENS7_ILi112EEENS7_ILi64EEEEEELi64ENS_6half_tEfNS_4arch4Sm80ELb0ELb0ELb0ELb1ELb0ELb1ELb1ELb0EEENS1_21CollectiveEpilogueFwdINS6_IJS8_SA_S9_EEENS6_IJNS7_ILi1EEESI_SI_EEESC_SE_Li128ELb1ELb1ELb0ELb0EEENS1_19SingleTileSchedulerILb1ELb0ELb1ELi128EEEEEEEEEvNT_6ParamsE)
        /*0014*/ 	.short	0x0160
        /*0016*/ 	.short	0x0418


	//----- nvinfo : EIATTR_CBANK_PARAM_SIZE
	.align		4
.L_326:
        /*0018*/ 	.byte	0x03, 0x19
        /*001a*/ 	.short	0x0418


	//----- nvinfo : EIATTR_KPARAM_INFO
	.align		4
        /*001c*/ 	.byte	0x04, 0x17
        /*001e*/ 	.short	(.L_328 - .L_327)
.L_327:
        /*0020*/ 	.word	0x00000000
        /*0024*/ 	.short	0x0000
        /*0026*/ 	.short	0x0000
        /*0028*/ 	.byte	0x00, 0xf0, 0x61, 0x10


	//----- nvinfo : EIATTR_MAXREG_COUNT
	.align		4
.L_328:
        /*002c*/ 	.byte	0x03, 0x1b
        /*002e*/ 	.short	0x00ff


	//----- nvinfo : EIATTR_NUM_BARRIERS
	.align		4
        /*0030*/ 	.byte	0x02, 0x4c
        /*0032*/ 	.byte	0x02
	.zero		1


	//----- nvinfo : EIATTR_ANNOTATIONS
	.align		4
        /*0034*/ 	.byte	0x04, 0x55
        /*0036*/ 	.short	(.L_330 - .L_329)


	//   ....[0]....
.L_329:
        /* <DEDUP_REMOVED lines=30> */


	//----- nvinfo : EIATTR_MERCURY_ISA_VERSION
	.align		4
.L_330:
        /*0208*/ 	.byte	0x03, 0x5f
        /*020a*/ 	.short	0x0000


	//----- nvinfo : EIATTR_COOP_GROUP_MASK_REGIDS
	.align		4
        /*020c*/ 	.byte	0x04, 0x29
        /*020e*/ 	.short	(.L_332 - .L_331)


	//   ....[0]....
.L_331:
        /*0210*/ 	.word	0xffffffff


	//   ....[1]....
        /*0214*/ 	.word	0xffffffff


	//   ....[2]....
        /*0218*/ 	.word	0xffffffff


	//   ....[3]....
        /*021c*/ 	.word	0xffffffff


	//   ....[4]....
        /*0220*/ 	.word	0xffffffff


	//   ....[5]....
        /*0224*/ 	.word	0xffffffff


	//   ....[6]....
        /*0228*/ 	.word	0xffffffff


	//   ....[7]....
        /*022c*/ 	.word	0xffffffff


	//   ....[8]....
        /*0230*/ 	.word	0xffffffff


	//   ....[9]....
        /*0234*/ 	.word	0xffffffff


	//   ....[10]....
        /*0238*/ 	.word	0xffffffff


	//   ....[11]....
        /*023c*/ 	.word	0xffffffff


	//   ....[12]....
        /*0240*/ 	.word	0xffffffff


	//   ....[13]....
        /*0244*/ 	.word	0xffffffff


	//   ....[14]....
        /*0248*/ 	.word	0xffffffff


	//   ....[15]....
        /*024c*/ 	.word	0xffffffff


	//   ....[16]....
        /*0250*/ 	.word	0xffffffff


	//   ....[17]....
        /*0254*/ 	.word	0xffffffff


	//   ....[18]....
        /*0258*/ 	.word	0xffffffff


	//   ....[19]....
        /*025c*/ 	.word	0xffffffff


	//   ....[20]....
        /*0260*/ 	.word	0xffffffff


	//   ....[21]....
        /*0264*/ 	.word	0xffffffff


	//   ....[22]....
        /*0268*/ 	.word	0xffffffff


	//   ....[23]....
        /*026c*/ 	.word	0xffffffff


	//   ....[24]....
        /*0270*/ 	.word	0xffffffff


	//   ....[25]....
        /*0274*/ 	.word	0xffffffff


	//   ....[26]....
        /*0278*/ 	.word	0xffffffff


	//   ....[27]....
        /*027c*/ 	.word	0xffffffff


	//   ....[28]....
        /*0280*/ 	.word	0xffffffff


	//   ....[29]....
        /*0284*/ 	.word	0xffffffff


	//   ....[30]....
        /*0288*/ 	.word	0xffffffff


	//   ....[31]....
        /*028c*/ 	.word	0xffffffff


	//   ....[32]....
        /*0290*/ 	.word	0xffffffff


	//   ....[33]....
        /*0294*/ 	.word	0xffffffff


	//   ....[34]....
        /*0298*/ 	.word	0xffffffff


	//   ....[35]....
        /*029c*/ 	.word	0xffffffff


	//   ....[36]....
        /*02a0*/ 	.word	0xffffffff


	//   ....[37]....
        /*02a4*/ 	.word	0xffffffff


	//   ....[38]....
        /*02a8*/ 	.word	0xffffffff


	//   ....[39]....
        /*02ac*/ 	.word	0xffffffff


	//   ....[40]....
        /*02b0*/ 	.word	0xffffffff


	//   ....[41]....
        /*02b4*/ 	.word	0xffffffff


	//   ....[42]....
        /*02b8*/ 	.word	0xffffffff


	//   ....[43]....
        /*02bc*/ 	.word	0xffffffff


	//   ....[44]....
        /*02c0*/ 	.word	0xffffffff


	//   ....[45]....
        /*02c4*/ 	.word	0xffffffff


	//   ....[46]....
        /*02c8*/ 	.word	0xffffffff


	//   ....[47]....
        /*02cc*/ 	.word	0xffffffff


	//   ....[48]....
        /*02d0*/ 	.word	0xffffffff


	//   ....[49]....
        /*02d4*/ 	.word	0xffffffff


	//   ....[50]....
        /*02d8*/ 	.word	0xffffffff


	//   ....[51]....
        /*02dc*/ 	.word	0xffffffff


	//   ....[52]....
        /*02e0*/ 	.word	0xffffffff


	//   ....[53]....
        /*02e4*/ 	.word	0xffffffff


	//   ....[54]....
        /*02e8*/ 	.word	0xffffffff


	//   ....[55]....
        /*02ec*/ 	.word	0xffffffff


	//   ....[56]....
        /*02f0*/ 	.word	0xffffffff


	//   ....[57]....
        /*02f4*/ 	.word	0xffffffff


	//   ....[58]....
        /*02f8*/ 	.word	0xffffffff


	//   ....[59]....
        /*02fc*/ 	.word	0xffffffff


	//   ....[60]....
        /*0300*/ 	.word	0xffffffff


	//   ....[61]....
        /*0304*/ 	.word	0xffffffff


	//   ....[62]....
        /*0308*/ 	.word	0xffffffff


	//   ....[63]....
        /*030c*/ 	.word	0xffffffff


	//   ....[64]....
        /*0310*/ 	.word	0xffffffff


	//   ....[65]....
        /*0314*/ 	.word	0xffffffff


	//   ....[66]....
        /*0318*/ 	.word	0xffffffff


	//   ....[67]....
        /*031c*/ 	.word	0xffffffff


	//   ....[68]....
        /*0320*/ 	.word	0xffffffff


	//   ....[69]....
        /*0324*/ 	.word	0xffffffff


	//   ....[70]....
        /*0328*/ 	.word	0xffffffff


	//   ....[71]....
        /*032c*/ 	.word	0xffffffff


	//   ....[72]....
        /*0330*/ 	.word	0xffffffff


	//   ....[73]....
        /*0334*/ 	.word	0xffffffff


	//   ....[74]....
        /*0338*/ 	.word	0xffffffff


	//   ....[75]....
        /*033c*/ 	.word	0xffffffff


	//   ....[76]....
        /*0340*/ 	.word	0xffffffff


	//   ....[77]....
        /*0344*/ 	.word	0xffffffff


	//   ....[78]....
        /*0348*/ 	.word	0xffffffff


	//   ....[79]....
        /*034c*/ 	.word	0xffffffff


	//   ....[80]....
        /*0350*/ 	.word	0xffffffff


	//----- nvinfo : EIATTR_COOP_GROUP_INSTR_OFFSETS
	.align		4
.L_332:
        /*0354*/ 	.byte	0x04, 0x28
        /*0356*/ 	.short	(.L_334 - .L_333)


	//   ....[0]....
.L_333:
        /*0358*/ 	.word	0x00000090


	//   ....[1]....
        /*035c*/ 	.word	0x000086e0


	//   ....[2]....
        /*0360*/ 	.word	0x00008710


	//   ....[3]....
        /*0364*/ 	.word	0x00008740


	//   ....[4]....
        /*0368*/ 	.word	0x00008770


	//   ....[5]....
        /*036c*/ 	.word	0x00008790


	//   ....[6]....
        /*0370*/ 	.word	0x000087d0


	//   ....[7]....
        /*0374*/ 	.word	0x000087f0


	//   ....[8]....
        /*0378*/ 	.word	0x00008830


	//   ....[9]....
        /*037c*/ 	.word	0x00008860


	//   ....[10]....
        /*0380*/ 	.word	0x000088b0


	//   ....[11]....
        /*0384*/ 	.word	0x000088d0


	//   ....[12]....
        /*0388*/ 	.word	0x000088e0


	//   ....[13]....
        /*038c*/ 	.word	0x000088f0


	//   ....[14]....
        /*0390*/ 	.word	0x00008940


	//   ....[15]....
        /*0394*/ 	.word	0x00008970


	//   ....[16]....
        /*0398*/ 	.word	0x000089b0


	//   ....[17]....
        /*039c*/ 	.word	0x0000e8d0


	//   ....[18]....
        /*03a0*/ 	.word	0x0000e9d0


	//   ....[19]....
        /*03a4*/ 	.word	0x0000eac0


	//   ....[20]....
        /*03a8*/ 	.word	0x0000eaf0


	//   ....[21]....
        /*03ac*/ 	.word	0x0000eb20


	//   ....[22]....
        /*03b0*/ 	.word	0x0000ebe0


	//   ....[23]....
        /*03b4*/ 	.word	0x0000ece0


	//   ....[24]....
        /*03b8*/ 	.word	0x0000ee40


	//   ....[25]....
        /*03bc*/ 	.word	0x00013270


	//   ....[26]....
        /*03c0*/ 	.word	0x000132f0


	//   ....[27]....
        /*03c4*/ 	.word	0x000133b0


	//   ....[28]....
        /*03c8*/ 	.word	0x00013410


	//   ....[29]....
        /*03cc*/ 	.word	0x00013440


	//   ....[30]....
        /*03d0*/ 	.word	0x00013520


	//   ....[31]....
        /*03d4*/ 	.word	0x000136a0


	//   ....[32]....
        /*03d8*/ 	.word	0x00013990


	//   ....[33]....
        /*03dc*/ 	.word	0x00016060


	//   ....[34]....
        /*03e0*/ 	.word	0x00016070


	//   ....[35]....
        /*03e4*/ 	.word	0x00016080


	//   ....[36]....
        /*03e8*/ 	.word	0x000160a0


	//   ....[37]....
        /*03ec*/ 	.word	0x000160c0


	//   ....[38]....
        /*03f0*/ 	.word	0x000160d0


	//   ....[39]....
        /*03f4*/ 	.word	0x000160f0


	//   ....[40]....
        /*03f8*/ 	.word	0x00016120


	//   ....[41]....
        /*03fc*/ 	.word	0x00017400


	//   ....[42]....
        /*0400*/ 	.word	0x00017460


	//   ....[43]....
        /*0404*/ 	.word	0x00017480


	//   ....[44]....
        /*0408*/ 	.word	0x000174b0


	//   ....[45]....
        /*040c*/ 	.word	0x000174f0


	//   ....[46]....
        /*0410*/ 	.word	0x00017520


	//   ....[47]....
        /*0414*/ 	.word	0x00017550


	//   ....[48]....
        /*0418*/ 	.word	0x00017580


	//   ....[49]....
        /*041c*/ 	.word	0x00017670


	//   ....[50]....
        /*0420*/ 	.word	0x00017680


	//   ....[51]....
        /*0424*/ 	.word	0x000176c0


	//   ....[52]....
        /*0428*/ 	.word	0x000176f0


	//   ....[53]....
        /*042c*/ 	.word	0x00017740


	//   ....[54]....
        /*0430*/ 	.word	0x00017760


	//   ....[55]....
        /*0434*/ 	.word	0x00017770


	//   ....[56]....
        /*0438*/ 	.word	0x000177d0


	//   ....[57]....
        /*043c*/ 	.word	0x00017880


	//   ....[58]....
        /*0440*/ 	.word	0x000178b0


	//   ....[59]....
        /*0444*/ 	.word	0x000178e0


	//   ....[60]....
        /*0448*/ 	.word	0x00017900


	//   ....[61]....
        /*044c*/ 	.word	0x00017910


	//   ....[62]....
        /*0450*/ 	.word	0x00017920


	//   ....[63]....
        /*0454*/ 	.word	0x000179a0


	//   ....[64]....
        /*0458*/ 	.word	0x000179b0


	//   ....[65]....
        /*045c*/ 	.word	0x000180d0


	//   ....[66]....
        /*0460*/ 	.word	0x00018110


	//   ....[67]....
        /*0464*/ 	.word	0x00018140


	//   ....[68]....
        /*0468*/ 	.word	0x00018170


	//   ....[69]....
        /*046c*/ 	.word	0x000181a0


	//   ....[70]....
        /*0470*/ 	.word	0x000181d0


	//   ....[71]....
        /*0474*/ 	.word	0x00018200


	//   ....[72]....
        /*0478*/ 	.word	0x00018230


	//   ....[73]....
        /*047c*/ 	.word	0x00018250


	//   ....[74]....
        /*0480*/ 	.word	0x00018270


	//   ....[75]....
        /*0484*/ 	.word	0x00018280


	//   ....[76]....
        /*0488*/ 	.word	0x00018290


	//   ....[77]....
        /*048c*/ 	.word	0x000182a0


	//   ....[78]....
        /*0490*/ 	.word	0x000182b0


	//   ....[79]....
        /*0494*/ 	.word	0x000182c0


	//   ....[80]....
        /*0498*/ 	.word	0x000182f0


	//----- nvinfo : EIATTR_EXIT_INSTR_OFFSETS
	.align		4
.L_334:
        /*049c*/ 	.byte	0x04, 0x1c
        /*049e*/ 	.short	(.L_336 - .L_335)


	//   ....[0]....
.L_335:
        /*04a0*/ 	.word	0x00000350


	//   ....[1]....
        /*04a4*/ 	.word	0x00017a50


	//   ....[2]....
        /*04a8*/ 	.word	0x00017a90


	//   ....[3]....
        /*04ac*/ 	.word	0x00018480


	//   ....[4]....
        /*04b0*/ 	.word	0x000184c0


	//----- nvinfo : EIATTR_CTAIDZ_USED
	.align		4
.L_336:
        /*04b4*/ 	.byte	0x01, 0x04
	.zero		2


	//----- nvinfo : EIATTR_MAX_THREADS
	.align		4
        /*04b8*/ 	.byte	0x04, 0x05
        /*04ba*/ 	.short	(.L_338 - .L_337)
.L_337:
        /*04bc*/ 	.word	0x00000080
        /*04c0*/ 	.word	0x00000001
        /*04c4*/ 	.word	0x00000001


	//----- nvinfo : EIATTR_CRS_STACK_SIZE
	.align		4
.L_338:
        /*04c8*/ 	.byte	0x04, 0x1e
        /*04ca*/ 	.short	(.L_340 - .L_339)
.L_339:
        /*04cc*/ 	.word	0x00000000
.L_340:


//--------------------- .nv.info._ZN7cutlass13device_kernelIN5flash19enable_sm80_to_sm89INS1_16FlashAttnFwdSm80INS1_25CollectiveMainloopFwdSm80ILi4ELi1ELb0EN4cute5tupleIJNS5_1CILi128EEENS7_ILi96EEENS7_ILi64EEEEEELi64ENS_6half_tEfNS_4arch4Sm80ELb0ELb1ELb0ELb0ELb0ELb0ELb1ELb0EEENS1_21CollectiveEpilogueFwdINS6_IJS8_SA_S9_EEENS6_IJNS7_ILi1EEESI_SI_EEESC_SE_Li128ELb0ELb1ELb0ELb0EEENS1_19SingleTileSchedulerILb0ELb0ELb1ELi128EEEEEEEEEvNT_6ParamsE --------------------------
	.section	.nv.info._ZN7cutlass13device_kernelIN5flash19enable_sm80_to_sm89INS1_16FlashAttnFwdSm80INS1_25CollectiveMainloopFwdSm80ILi4ELi1ELb0EN4cute5tupleIJNS5_1CILi128EEENS7_ILi96EEENS7_ILi64EEEEEELi64ENS_6half_tEfNS_4arch4Sm80ELb0ELb1ELb0ELb0ELb0ELb0ELb1ELb0EEENS1_21CollectiveEpilogueFwdINS6_IJS8_SA_S9_EEENS6_IJNS7_ILi1EEESI_SI_EEESC_SE_Li128ELb0ELb1ELb0ELb0EEENS1_19SingleTileSchedulerILb0ELb0ELb1ELi128EEEEEEEEEvNT_6ParamsE,"",@"SHT_CUDA_INFO"
	.sectionflags	@""
	.align	4


	//----- nvinfo : EIATTR_CUDA_API_VERSION
	.align		4
        /*0000*/ 	.byte	0x04, 0x37
        /*0002*/ 	.short	(.L_342 - .L_341)
.L_341:
        /*0004*/ 	.word	0x00000082


	//----- nvinfo : EIATTR_SW2861232_WAR
	.align		4
.L_342:
        /*0008*/ 	.byte	0x01, 0x35
	.zero		2


	//----- nvinfo : EIATTR_PARAM_CBANK
	.align		4
        /*000c*/ 	.byte	0x04, 0x0a
        /*000e*/ 	.short	(.L_344 - .L_343)
	.align		4
.L_343:
        /*0010*/ 	.word	index@(.nv.constant0._ZN7cutlass13device_kernelIN5flash19enable_sm80_to_sm89INS1_16FlashAttnFwdSm80INS1_25CollectiveMainloopFwdSm80ILi4ELi1ELb0EN4cute5tupleIJNS5_1CILi128EEENS7_ILi96EEENS7_ILi64EEEEEELi64ENS_6half_tEfNS_4arch4Sm80ELb0ELb1ELb0ELb0ELb0ELb0ELb1ELb0EEENS1_21CollectiveEpilogueFwdINS6_IJS8_SA_S9_EEENS6_IJNS7_ILi1EEESI_SI_EEESC_SE_Li128ELb0ELb1ELb0ELb0EEENS1_19SingleTileSchedulerILb0ELb0ELb1ELi128EEEEEEEEEvNT_6ParamsE)
        /*0014*/ 	.short	0x0160
        /*0016*/ 	.short	0x0418


	//----- nvinfo : EIATTR_CBANK_PARAM_SIZE
	.align		4
.L_344:
        /*0018*/ 	.byte	0x03, 0x19
        /*001a*/ 	.short	0x0418


	//----- nvinfo : EIATTR_KPARAM_INFO
	.align		4
        /*001c*/ 	.byte	0x04, 0x17
        /*001e*/ 	.short	(.L_346 - .L_345)
.L_345:
        /*0020*/ 	.word	0x00000000
        /*0024*/ 	.short	0x0000
        /*0026*/ 	.short	0x0000
        /*0028*/ 	.byte	0x00, 0xf0, 0x61, 0x10


	//----- nvinfo : EIATTR_MAXREG_COUNT
	.align		4
.L_346:
        /*002c*/ 	.byte	0x03, 0x1b
        /*002e*/ 	.short	0x00ff


	//----- nvinfo : EIATTR_NUM_BARRIERS
	.align		4
        /*0030*/ 	.byte	0x02, 0x4c
        /*0032*/ 	.byte	0x02
	.zero		1


	//----- nvinfo : EIATTR_ANNOTATIONS
	.align		4
        /*0034*/ 	.byte	0x04, 0x55
        /*0036*/ 	.short	(.L_348 - .L_347)


	//   ....[0]....
.L_347:
        /* <DEDUP_REMOVED lines=38> */


	//----- nvinfo : EIATTR_MERCURY_ISA_VERSION
	.align		4
.L_348:
        /*0280*/ 	.byte	0x03, 0x5f
        /*0282*/ 	.short	0x0000


	//----- nvinfo : EIATTR_COOP_GROUP_MASK_REGIDS
	.align		4
        /*0284*/ 	.byte	0x04, 0x29
        /*0286*/ 	.short	(.L_350 - .L_349)


	//   ....[0]....
.L_349:
        /*0288*/ 	.word	0xffffffff


	//   ....[1]....
        /*028c*/ 	.word	0xffffffff


	//   ....[2]....
        /*0290*/ 	.word	0xffffffff


	//   ....[3]....
        /*0294*/ 	.word	0xffffffff


	//   ....[4]....
        /*0298*/ 	.word	0xffffffff


	//   ....[5]....
        /*029c*/ 	.word	0xffffffff


	//   ....[6]....
        /*02a0*/ 	.word	0xffffffff


	//   ....[7]....
        /*02a4*/ 	.word	0xffffffff


	//   ....[8]....
        /*02a8*/ 	.word	0xffffffff


	//   ....[9]....
        /*02ac*/ 	.word	0xffffffff


	//   ....[10]....
        /*02b0*/ 	.word	0xffffffff


	//   ....[11]....
        /*02b4*/ 	.word	0xffffffff


	//   ....[12]....
        /*02b8*/ 	.word	0xffffffff


	//   ....[13]....
        /*02bc*/ 	.word	0xffffffff


	//   ....[14]....
        /*02c0*/ 	.word	0xffffffff


	//   ....[15]....
        /*02c4*/ 	.word	0xffffffff


	//   ....[16]....
        /*02c8*/ 	.word	0xffffffff


	//   ....[17]....
        /*02cc*/ 	.word	0xffffffff


	//   ....[18]....
        /*02d0*/ 	.word	0xffffffff


	//   ....[19]....
        /*02d4*/ 	.word	0xffffffff


	//   ....[20]....
        /*02d8*/ 	.word	0xffffffff


	//   ....[21]....
        /*02dc*/ 	.word	0xffffffff


	//   ....[22]....
        /*02e0*/ 	.word	0xffffffff


	//   ....[23]....
        /*02e4*/ 	.word	0xffffffff


	//   ....[24]....
        /*02e8*/ 	.word	0xffffffff


	//   ....[25]....
        /*02ec*/ 	.word	0xffffffff


	//   ....[26]....
        /*02f0*/ 	.word	0xffffffff


	//   ....[27]....
        /*02f4*/ 	.word	0xffffffff


	//   ....[28]....
        /*02f8*/ 	.word	0xffffffff


	//   ....[29]....
        /*02fc*/ 	.word	0xffffffff


	//   ....[30]....
        /*0300*/ 	.word	0xffffffff


	//   ....[31]....
        /*0304*/ 	.word	0xffffffff


	//   ....[32]....
        /*0308*/ 	.word	0xffffffff


	//   ....[33]....
        /*030c*/ 	.word	0xffffffff


	//   ....[34]....
        /*0310*/ 	.word	0xffffffff


	//   ....[35]....
        /*0314*/ 	.word	0xffffffff


	//   ....[36]....
        /*0318*/ 	.word	0xffffffff


	//   ....[37]....
        /*031c*/ 	.word	0xffffffff


	//   ....[38]....
        /*0320*/ 	.word	0xffffffff


	//   ....[39]....
        /*0324*/ 	.word	0xffffffff


	//   ....[40]....
        /*0328*/ 	.word	0xffffffff


	//   ....[41]....
        /*032c*/ 	.word	0xffffffff


	//   ....[42]....
        /*0330*/ 	.word	0xffffffff


	//   ....[43]....
        /*0334*/ 	.word	0xffffffff


	//   ....[44]....
        /*0338*/ 	.word	0xffffffff


	//   ....[45]....
        /*033c*/ 	.word	0xffffffff


	//   ....[46]....
        /*0340*/ 	.word	0xffffffff


	//   ....[47]....
        /*0344*/ 	.word	0xffffffff


	//   ....[48]....
        /*0348*/ 	.word	0xffffffff


	//   ....[49]....
        /*034c*/ 	.word	0xffffffff


	//   ....[50]....
        /*0350*/ 	.word	0xffffffff


	//   ....[51]....
        /*0354*/ 	.word	0xffffffff


	//   ....[52]....
        /*0358*/ 	.word	0xffffffff


	//   ....[53]....
        /*035c*/ 	.word	0xffffffff


	//   ....[54]....
        /*0360*/ 	.word	0xffffffff


	//   ....[55]....
        /*0364*/ 	.word	0xffffffff


	//   ....[56]....
        /*0368*/ 	.word	0xffffffff


	//   ....[57]....
        /*036c*/ 	.word	0xffffffff


	//   ....[58]....
        /*0370*/ 	.word	0xffffffff


	//   ....[59]....
        /*0374*/ 	.word	0xffffffff


	//   ....[60]....
        /*0378*/ 	.word	0xffffffff


	//   ....[61]....
        /*037c*/ 	.word	0xffffffff


	//   ....[62]....
        /*0380*/ 	.word	0xffffffff


	//   ....[63]....
        /*0384*/ 	.word	0xffffffff


	//   ....[64]....
        /*0388*/ 	.word	0xffffffff


	//   ....[65]....
        /*038c*/ 	.word	0xffffffff


	//   ....[66]....
        /*0390*/ 	.word	0xffffffff


	//   ....[67]....
        /*0394*/ 	.word	0xffffffff


	//   ....[68]....
        /*0398*/ 	.word	0xffffffff


	//   ....[69]....
        /*039c*/ 	.word	0xffffffff


	//   ....[70]....
        /*03a0*/ 	.word	0xffffffff


	//   ....[71]....
        /*03a4*/ 	.word	0xffffffff


	//   ....[72]....
        /*03a8*/ 	.word	0xffffffff


	//   ....[73]....
        /*03ac*/ 	.word	0xffffffff


	//   ....[74]....
        /*03b0*/ 	.word	0xffffffff


	//   ....[75]....
        /*03b4*/ 	.word	0xffffffff


	//   ....[76]....
        /*03b8*/ 	.word	0xffffffff


	//   ....[77]....
        /*03bc*/ 	.word	0xffffffff


	//   ....[78]....
        /*03c0*/ 	.word	0xffffffff


	//   ....[79]....
        /*03c4*/ 	.word	0xffffffff


	//   ....[80]....
        /*03c8*/ 	.word	0xffffffff


	//   ....[81]....
        /*03cc*/ 	.word	0xffffffff


	//   ....[82]....
        /*03d0*/ 	.word	0xffffffff


	//   ....[83]....
        /*03d4*/ 	.word	0xffffffff


	//   ....[84]....
        /*03d8*/ 	.word	0xffffffff


	//   ....[85]....
        /*03dc*/ 	.word	0xffffffff


	//   ....[86]....
        /*03e0*/ 	.word	0xffffffff


	//   ....[87]....
        /*03e4*/ 	.word	0xffffffff


	//   ....[88]....
        /*03e8*/ 	.word	0xffffffff


	//   ....[89]....
        /*03ec*/ 	.word	0xffffffff


	//   ....[90]....
        /*03f0*/ 	.word	0xffffffff


	//   ....[91]....
        /*03f4*/ 	.word	0xffffffff


	//   ....[92]....
        /*03f8*/ 	.word	0xffffffff


	//   ....[93]....
        /*03fc*/ 	.word	0xffffffff


	//   ....[94]....
        /*0400*/ 	.word	0xffffffff


	//   ....[95]....
        /*0404*/ 	.word	0xffffffff


	//   ....[96]....
        /*0408*/ 	.word	0xffffffff


	//   ....[97]....
        /*040c*/ 	.word	0xffffffff


	//   ....[98]....
        /*0410*/ 	.word	0xffffffff


	//   ....[99]....
        /*0414*/ 	.word	0xffffffff


	//   ....[100]....
        /*0418*/ 	.word	0xffffffff


	//   ....[101]....
        /*041c*/ 	.word	0xffffffff


	//   ....[102]....
        /*0420*/ 	.word	0xffffffff


	//   ....[103]....
        /*0424*/ 	.word	0xffffffff


	//   ....[104]....
        /*0428*/ 	.word	0xffffffff


	//   ....[105]....
        /*042c*/ 	.word	0xffffffff


	//   ....[106]....
        /*0430*/ 	.word	0xffffffff


	//   ....[107]....
        /*0434*/ 	.word	0xffffffff


	//----- nvinfo : EIATTR_COOP_GROUP_INSTR_OFFSETS
	.align		4
.L_350:
        /*0438*/ 	.byte	0x04, 0x28
        /*043a*/ 	.short	(.L_352 - .L_351)


	//   ....[0]....
.L_351:
        /*043c*/ 	.word	0x00000c30


	//   ....[1]....
        /*0440*/ 	.word	0x00000c60


	//   ....[2]....
        /*0444*/ 	.word	0x00000c90


	//   ....[3]....
        /*0448*/ 	.word	0x00000cb0


	//   ....[4]....
        /*044c*/ 	.word	0x00000ce0


	//   ....[5]....
        /*0450*/ 	.word	0x00000d00


	//   ....[6]....
        /*0454*/ 	.word	0x00000d40


	//   ....[7]....
        /*0458*/ 	.word	0x00000d70


	//   ....[8]....
        /*045c*/ 	.word	0x00000da0


	//   ....[9]....
        /*0460*/ 	.word	0x00000e20


	//   ....[10]....
        /*0464*/ 	.word	0x00000e30


	//   ....[11]....
        /*0468*/ 	.word	0x00000e70


	//   ....[12]....
        /*046c*/ 	.word	0x00000e90


	//   ....[13]....
        /*0470*/ 	.word	0x00000ec0


	//   ....[14]....
        /*0474*/ 	.word	0x00000ee0


	//   ....[15]....
        /*0478*/ 	.word	0x00000f00


	//   ....[16]....
        /*047c*/ 	.word	0x00002780


	//   ....[17]....
        /*0480*/ 	.word	0x000029c0


	//   ....[18]....
        /*0484*/ 	.word	0x00002b80


	//   ....[19]....
        /*0488*/ 	.word	0x00003a00


	//   ....[20]....
        /*048c*/ 	.word	0x000046b0


	//   ....[21]....
        /*0490*/ 	.word	0x000047d0


	//   ....[22]....
        /*0494*/ 	.word	0x000048e0


	//   ....[23]....
        /*0498*/ 	.word	0x00004a10


	//   ....[24]....
        /*049c*/ 	.word	0x00005300


	//   ....[25]....
        /*04a0*/ 	.word	0x000053a0


	//   ....[26]....
        /*04a4*/ 	.word	0x00005450


	//   ....[27]....
        /*04a8*/ 	.word	0x000054c0


	//   ....[28]....
        /*04ac*/ 	.word	0x000084d0


	//   ....[29]....
        /*04b0*/ 	.word	0x000086b0


	//   ....[30]....
        /*04b4*/ 	.word	0x00008890


	//   ....[31]....
        /*04b8*/ 	.word	0x00009ba0


	//   ....[32]....
        /*04bc*/ 	.word	0x0000a320


	//   ....[33]....
        /*04c0*/ 	.word	0x0000a4f0


	//   ....[34]....
        /*04c4*/ 	.word	0x0000a5c0


	//   ....[35]....
        /*04c8*/ 	.word	0x0000a790


	//   ....[36]....
        /*04cc*/ 	.word	0x0000a820


	//   ....[37]....
        /*04d0*/ 	.word	0x0000a970


	//   ....[38]....
        /*04d4*/ 	.word	0x0000adc0


	//   ....[39]....
        /*04d8*/ 	.word	0x0000ae20


	//   ....[40]....
        /*04dc*/ 	.word	0x0000e430


	//   ....[41]....
        /*04e0*/ 	.word	0x0000e490


	//   ....[42]....
        /*04e4*/ 	.word	0x0000e540


	//   ....[43]....
        /*04e8*/ 	.word	0x0000e5a0


	//   ....[44]....
        /*04ec*/ 	.word	0x0000e5d0


	//   ....[45]....
        /*04f0*/ 	.word	0x0000e6a0


	//   ....[46]....
        /*04f4*/ 	.word	0x0000e8e0


	//   ....[47]....
        /*04f8*/ 	.word	0x0000ebc0


	//   ....[48]....
        /*04fc*/ 	.word	0x00011990


	//   ....[49]....
        /*0500*/ 	.word	0x00011bc0


	//   ....[50]....
        /*0504*/ 	.word	0x00012470


	//   ....[51]....
        /*0508*/ 	.word	0x00012c30


	//   ....[52]....
        /*050c*/ 	.word	0x00013b20


	//   ....[53]....
        /*0510*/ 	.word	0x00013c20


	//   ....[54]....
        /*0514*/ 	.word	0x00013c70


	//   ....[55]....
        /*0518*/ 	.word	0x00013d80


	//   ....[56]....
        /*051c*/ 	.word	0x00013e70


	//   ....[57]....
        /*0520*/ 	.word	0x00013fd0


	//   ....[58]....
        /*0524*/ 	.word	0x00014300


	//   ....[59]....
        /*0528*/ 	.word	0x000143a0


	//   ....[60]....
        /*052c*/ 	.word	0x000166e0


	//   ....[61]....
        /*0530*/ 	.word	0x000166f0


	//   ....[62]....
        /*0534*/ 	.word	0x00016700


	//   ....[63]....
        /*0538*/ 	.word	0x00016710


	//   ....[64]....
        /*053c*/ 	.word	0x00016740


	//   ....[65]....
        /*0540*/ 	.word	0x00016760


	//   ....[66]....
        /*0544*/ 	.word	0x00016780


	//   ....[67]....
        /*0548*/ 	.word	0x00016790


	//   ....[68]....
        /*054c*/ 	.word	0x00017840


	//   ....[69]....
        /*0550*/ 	.word	0x00017870


	//   ....[70]....
        /*0554*/ 	.word	0x000178a0


	//   ....[71]....
        /*0558*/ 	.word	0x000178d0


	//   ....[72]....
        /*055c*/ 	.word	0x00017910


	//   ....[73]....
        /*0560*/ 	.word	0x000179f0


	//   ....[74]....
        /*0564*/ 	.word	0x00017a00


	//   ....[75]....
        /*0568*/ 	.word	0x00017a30


	//   ....[76]....
        /*056c*/ 	.word	0x00017a60


	//   ....[77]....
        /*0570*/ 	.word	0x00017aa0


	//   ....[78]....
        /*0574*/ 	.word	0x00017ac0


	//   ....[79]....
        /*0578*/ 	.word	0x00017ad0


	//   ....[80]....
        /*057c*/ 	.word	0x00017ae0


	//   ....[81]....
        /*0580*/ 	.word	0x00017c00


	//   ....[82]....
        /*0584*/ 	.word	0x00017c10


	//   ....[83]....
        /*0588*/ 	.word	0x00017c90


	//   ....[84]....
        /*058c*/ 	.word	0x00017cb0


	//   ....[85]....
        /*0590*/ 	.word	0x00017cf0


	//   ....[86]....
        /*0594*/ 	.word	0x00017d00


	//   ....[87]....
        /*0598*/ 	.word	0x00017d10


	//   ....[88]....
        /*059c*/ 	.word	0x00017e00


	//   ....[89]....
        /*05a0*/ 	.word	0x00017e30


	//   ....[90]....
        /*05a4*/ 	.word	0x00017f60


	//   ....[91]....
        /*05a8*/ 	.word	0x00017f70


	//   ....[92]....
        /*05ac*/ 	.word	0x000184d0


	//   ....[93]....
        /*05b0*/ 	.word	0x00018510


	//   ....[94]....
        /*05b4*/ 	.word	0x00018540


	//   ....[95]....
        /*05b8*/ 	.word	0x00018570


	//   ....[96]....
        /*05bc*/ 	.word	0x000185a0


	//   ....[97]....
        /*05c0*/ 	.word	0x000185d0


	//   ....[98]....
        /*05c4*/ 	.word	0x00018600


	//   ....[99]....
        /*05c8*/ 	.word	0x00018630


	//   ....[100]....
        /*05cc*/ 	.word	0x00018650


	//   ....[101]....
        /*05d0*/ 	.word	0x00018670


	//   ....[102]....
        /*05d4*/ 	.word	0x00018680


	//   ....[103]....
        /*05d8*/ 	.word	0x00018690


	//   ....[104]....
        /*05dc*/ 	.word	0x000186a0


	//   ....[105]....
        /*05e0*/ 	.word	0x000186b0


	//   ....[106]....
        /*05e4*/ 	.word	0x000186c0


	//   ....[107]....
        /*05e8*/ 	.word	0x000186f0


	//----- nvinfo : EIATTR_EXIT_INSTR_OFFSETS
	.align		4
.L_352:
        /*05ec*/ 	.byte	0x04, 0x1c
        /*05ee*/ 	.short	(.L_354 - .L_353)


	//   ....[0]....
.L_353:
        /*05f0*/ 	.word	0x00000040


	//   ....[1]....
        /*05f4*/ 	.word	0x00017f90


	//   ....[2]....
        /*05f8*/ 	.word	0x00017fd0


	//   ....[3]....
        /*05fc*/ 	.word	0x00018880


	//   ....[4]....
        /*0600*/ 	.word	0x000188c0


	//----- nvinfo : EIATTR_CTAIDZ_USED
	.align		4
.L_354:
        /*0604*/ 	.byte	0x01, 0x04
	.zero		2


	//----- nvinfo : EIATTR_MAX_THREADS
	.align		4
        /*0608*/ 	.byte	0x04, 0x05
        /*060a*/ 	.short	(.L_356 - .L_355)
.L_355:
        /*060c*/ 	.word	0x00000080
        /*0610*/ 	.word	0x00000001
        /*0614*/ 	.word	0x00000001


	//----- nvinfo : EIATTR_CRS_STACK_SIZE
	.align		4
.L_356:
        /*0618*/ 	.byte	0x04, 0x1e
        /*061a*/ 	.short	(.L_358 - .L_357)
.L_357:
        /*061c*/ 	.word	0x00000000
.L_358:


//--------------------- .nv.info._ZN7cutlass13device_kernelIN5flash19enable_sm80_to_sm89INS1_16FlashAttnFwdSm80INS1_25CollectiveMainloopFwdSm80ILi4ELi1ELb0EN4cute5tupleIJNS5_1CILi128EEENS7_ILi96EEENS7_ILi64EEEEEELi64ENS_6half_tEfNS_4arch4Sm80ELb0ELb1ELb0ELb1ELb0ELb0ELb1ELb0EEENS1_21CollectiveEpilogueFwdINS6_IJS8_SA_S9_EEENS6_IJNS7_ILi1EEESI_SI_EEESC_SE_Li128ELb1ELb1ELb0ELb0EEENS1_19SingleTileSchedulerILb1ELb0ELb1ELi128EEEEEEEEEvNT_6ParamsE --------------------------
	.section	.nv.info._ZN7cutlass13device_kernelIN5flash19enable_sm80_to_sm89INS1_16FlashAttnFwdSm80INS1_25CollectiveMainloopFwdSm80ILi4ELi1ELb0EN4cute5tupleIJNS5_1CILi128EEENS7_ILi96EEENS7_ILi64EEEEEELi64ENS_6half_tEfNS_4arch4Sm80ELb0ELb1ELb0ELb1ELb0ELb0ELb1ELb0EEENS1_21CollectiveEpilogueFwdINS6_IJS8_SA_S9_EEENS6_IJNS7_ILi1EEESI_SI_EEESC_SE_Li128ELb1ELb1ELb0ELb0EEENS1_19SingleTileSchedulerILb1ELb0ELb1ELi128EEEEEEEEEvNT_6ParamsE,"",@"SHT_CUDA_INFO"
	.sectionflags	@""
	.align	4


	//----- nvinfo : EIATTR_CUDA_API_VERSION
	.align		4
        /*0000*/ 	.byte	0x04, 0x37
        /*0002*/ 	.short	(.L_360 - .L_359)
.L_359:
        /*0004*/ 	.word	0x00000082


	//----- nvinfo : EIATTR_SW2861232_WAR
	.align		4
.L_360:
        /*0008*/ 	.byte	0x01, 0x35
	.zero		2


	//----- nvinfo : EIATTR_PARAM_CBANK
	.align		4
        /*000c*/ 	.byte	0x04, 0x0a
        /*000e*/ 	.short	(.L_362 - .L_361)
	.align		4
.L_361:
        /*0010*/ 	.word	index@(.nv.constant0._ZN7cutlass13device_kernelIN5flash19enable_sm80_to_sm89INS1_16FlashAttnFwdSm80INS1_25CollectiveMainloopFwdSm80ILi4ELi1ELb0EN4cute5tupleIJNS5_1CILi128EEENS7_ILi96EEENS7_ILi64EEEEEELi64ENS_6half_tEfNS_4arch4Sm80ELb0ELb1ELb0ELb1ELb0ELb0ELb1ELb0EEENS1_21CollectiveEpilogueFwdINS6_IJS8_SA_S9_EEENS6_IJNS7_ILi1EEESI_SI_EEESC_SE_Li128ELb1ELb1ELb0ELb0EEENS1_19SingleTileSchedulerILb1ELb0ELb1ELi128EEEEEEEEEvNT_6ParamsE)
        /*0014*/ 	.short	0x0160
        /*0016*/ 	.short	0x0418


	//----- nvinfo : EIATTR_CBANK_PARAM_SIZE
	.align		4
.L_362:
        /*0018*/ 	.byte	0x03, 0x19
        /*001a*/ 	.short	0x0418


	//----- nvinfo : EIATTR_KPARAM_INFO
	.align		4
        /*001c*/ 	.byte	0x04, 0x17
        /*001e*/ 	.short	(.L_364 - .L_363)
.L_363:
        /*0020*/ 	.word	0x00000000
        /*0024*/ 	.short	0x0000
        /*0026*/ 	.short	0x0000
        /*0028*/ 	.byte	0x00, 0xf0, 0x61, 0x10


	//----- nvinfo : EIATTR_MAXREG_COUNT
	.align		4
.L_364:
        /*002c*/ 	.byte	0x03, 0x1b
        /*002e*/ 	.short	0x00ff


	//----- nvinfo : EIATTR_NUM_BARRIERS
	.align		4
        /*0030*/ 	.byte	0x02, 0x4c
        /*0032*/ 	.byte	0x02
	.zero		1


	//----- nvinfo : EIATTR_ANNOTATIONS
	.align		4
        /*0034*/ 	.byte	0x04, 0x55
        /*0036*/ 	.short	(.L_366 - .L_365)


	//   ....[0]....
.L_365:
        /* <DEDUP_REMOVED lines=34> */


	//----- nvinfo : EIATTR_MERCURY_ISA_VERSION
	.align		4
.L_366:
        /*0248*/ 	.byte	0x03, 0x5f
        /*024a*/ 	.short	0x0000


	//----- nvinfo : EIATTR_COOP_GROUP_MASK_REGIDS
	.align		4
        /*024c*/ 	.byte	0x04, 0x29
        /*024e*/ 	.short	(.L_368 - .L_367)


	//   ....[0]....
.L_367:
        /*0250*/ 	.word	0xffffffff


	//   ....[1]....
        /*0254*/ 	.word	0xffffffff


	//   ....[2]....
        /*0258*/ 	.word	0xffffffff


	//   ....[3]....
        /*025c*/ 	.word	0xffffffff


	//   ....[4]....
        /*0260*/ 	.word	0xffffffff


	//   ....[5]....
        /*0264*/ 	.word	0xffffffff


	//   ....[6]....
        /*0268*/ 	.word	0xffffffff


	//   ....[7]....
        /*026c*/ 	.word	0xffffffff


	//   ....[8]....
        /*0270*/ 	.word	0xffffffff


	//   ....[9]....
        /*0274*/ 	.word	0xffffffff


	//   ....[10]....
        /*0278*/ 	.word	0xffffffff


	//   ....[11]....
        /*027c*/ 	.word	0xffffffff


	//   ....[12]....
        /*0280*/ 	.word	0xffffffff


	//   ....[13]....
        /*0284*/ 	.word	0xffffffff


	//   ....[14]....
        /*0288*/ 	.word	0xffffffff


	//   ....[15]....
        /*028c*/ 	.word	0xffffffff


	//   ....[16]....
        /*0290*/ 	.word	0xffffffff


	//   ....[17]....
        /*0294*/ 	.word	0xffffffff


	//   ....[18]....
        /*0298*/ 	.word	0xffffffff


	//   ....[19]....
        /*029c*/ 	.word	0xffffffff


	//   ....[20]....
        /*02a0*/ 	.word	0xffffffff


	//   ....[21]....
        /*02a4*/ 	.word	0xffffffff


	//   ....[22]....
        /*02a8*/ 	.word	0xffffffff


	//   ....[23]....
        /*02ac*/ 	.word	0xffffffff


	//   ....[24]....
        /*02b0*/ 	.word	0xffffffff


	//   ....[25]....
        /*02b4*/ 	.word	0xffffffff


	//   ....[26]....
        /*02b8*/ 	.word	0xffffffff


	//   ....[27]....
        /*02bc*/ 	.word	0xffffffff


	//   ....[28]....
        /*02c0*/ 	.word	0xffffffff


	//   ....[29]....
        /*02c4*/ 	.word	0xffffffff


	//   ....[30]....
        /*02c8*/ 	.word	0xffffffff


	//   ....[31]....
        /*02cc*/ 	.word	0xffffffff


	//   ....[32]....
        /*02d0*/ 	.word	0xffffffff


	//   ....[33]....
        /*02d4*/ 	.word	0xffffffff


	//   ....[34]....
        /*02d8*/ 	.word	0xffffffff


	//   ....[35]....
        /*02dc*/ 	.word	0xffffffff


	//   ....[36]....
        /*02e0*/ 	.word	0xffffffff


	//   ....[37]....
        /*02e4*/ 	.word	0xffffffff


	//   ....[38]....
        /*02e8*/ 	.word	0xffffffff


	//   ....[39]....
        /*02ec*/ 	.word	0xffffffff


	//   ....[40]....
        /*02f0*/ 	.word	0xffffffff


	//   ....[41]....
        /*02f4*/ 	.word	0xffffffff


	//   ....[42]....
        /*02f8*/ 	.word	0xffffffff


	//   ....[43]....
        /*02fc*/ 	.word	0xffffffff


	//   ....[44]....
        /*0300*/ 	.word	0xffffffff


	//   ....[45]....
        /*0304*/ 	.word	0xffffffff


	//   ....[46]....
        /*0308*/ 	.word	0xffffffff


	//   ....[47]....
        /*030c*/ 	.word	0xffffffff


	//   ....[48]....
        /*0310*/ 	.word	0xffffffff


	//   ....[49]....
        /*0314*/ 	.word	0xffffffff


	//   ....[50]....
        /*0318*/ 	.word	0xffffffff


	//   ....[51]....
        /*031c*/ 	.word	0xffffffff


	//   ....[52]....
        /*0320*/ 	.word	0xffffffff


	//   ....[53]....
        /*0324*/ 	.word	0xffffffff


	//   ....[54]....
        /*0328*/ 	.word	0xffffffff


	//   ....[55]....
        /*032c*/ 	.word	0xffffffff


	//   ....[56]....
        /*0330*/ 	.word	0xffffffff


	//   ....[57]....
        /*0334*/ 	.word	0xffffffff


	//   ....[58]....
        /*0338*/ 	.word	0xffffffff


	//   ....[59]....
        /*033c*/ 	.word	0xffffffff


	//   ....[60]....
        /*0340*/ 	.word	0xffffffff


	//   ....[61]....
        /*0344*/ 	.word	0xffffffff


	//   ....[62]....
        /*0348*/ 	.word	0xffffffff


	//   ....[63]....
        /*034c*/ 	.word	0xffffffff


	//   ....[64]....
        /*0350*/ 	.word	0xffffffff


	//   ....[65]....
        /*0354*/ 	.word	0xffffffff


	//   ....[66]....
        /*0358*/ 	.word	0xffffffff


	//   ....[67]....
        /*035c*/ 	.word	0xffffffff


	//   ....[68]....
        /*0360*/ 	.word	0xffffffff


	//   ....[69]....
        /*0364*/ 	.word	0xffffffff


	//   ....[70]....
        /*0368*/ 	.word	0xffffffff


	//   ....[71]....
        /*036c*/ 	.word	0xffffffff


	//   ....[72]....
        /*0370*/ 	.word	0xffffffff


	//   ....[73]....
        /*0374*/ 	.word	0xffffffff


	//   ....[74]....
        /*0378*/ 	.word	0xffffffff


	//   ....[75]....
        /*037c*/ 	.word	0xffffffff


	//   ....[76]....
        /*0380*/ 	.word	0xffffffff


	//   ....[77]....
        /*0384*/ 	.word	0xffffffff


	//   ....[78]....
        /*0388*/ 	.word	0xffffffff


	//   ....[79]....
        /*038c*/ 	.word	0xffffffff


	//   ....[80]....
        /*0390*/ 	.word	0xffffffff


	//   ....[81]....
        /*0394*/ 	.word	0xffffffff


	//   ....[82]....
        /*0398*/ 	.word	0xffffffff


	//   ....[83]....
        /*039c*/ 	.word	0xffffffff


	//   ....[84]....
        /*03a0*/ 	.word	0xffffffff


	//   ....[85]....
        /*03a4*/ 	.word	0xffffffff


	//   ....[86]....
        /*03a8*/ 	.word	0xffffffff


	//   ....[87]....
        /*03ac*/ 	.word	0xffffffff


	//   ....[88]....
        /*03b0*/ 	.word	0xffffffff


	//   ....[89]....
        /*03b4*/ 	.word	0xffffffff


	//   ....[90]....
        /*03b8*/ 	.word	0xffffffff


	//   ....[91]....
        /*03bc*/ 	.word	0xffffffff


	//   ....[92]....
        /*03c0*/ 	.word	0xffffffff


	//   ....[93]....
        /*03c4*/ 	.word	0xffffffff


	//   ....[94]....
        /*03c8*/ 	.word	0xffffffff


	//   ....[95]....
        /*03cc*/ 	.word	0xffffffff


	//   ....[96]....
        /*03d0*/ 	.word	0xffffffff


	//   ....[97]....
        /*03d4*/ 	.word	0xffffffff


	//   ....[98]....
        /*03d8*/ 	.word	0xffffffff


	//   ....[99]....
        /*03dc*/ 	.word	0xffffffff


	//   ....[100]....
        /*03e0*/ 	.word	0xffffffff


	//   ....[101]....
        /*03e4*/ 	.word	0xffffffff


	//   ....[102]....
        /*03e8*/ 	.word	0xffffffff


	//   ....[103]....
        /*03ec*/ 	.word	0xffffffff


	//   ....[104]....
        /*03f0*/ 	.word	0xffffffff


	//   ....[105]....
        /*03f4*/ 	.word	0xffffffff


	//   ....[106]....
        /*03f8*/ 	.word	0xffffffff


	//   ....[107]....
        /*03fc*/ 	.word	0xffffffff


	//   ....[108]....
        /*0400*/ 	.word	0xffffffff


	//----- nvinfo : EIATTR_COOP_GROUP_INSTR_OFFSETS
	.align		4
.L_368:
        /*0404*/ 	.byte	0x04, 0x28
        /*0406*/ 	.short	(.L_370 - .L_369)


	//   ....[0]....
.L_369:
        /*0408*/ 	.word	0x00000090


	//   ....[1]....
        /*040c*/ 	.word	0x00001400


	//   ....[2]....
        /*0410*/ 	.word	0x000014e0


	//   ....[3]....
        /*0414*/ 	.word	0x00001680


	//   ....[4]....
        /*0418*/ 	.word	0x000016b0


	//   ....[5]....
        /*041c*/ 	.word	0x00001740


	//   ....[6]....
        /*0420*/ 	.word	0x00001770


	//   ....[7]....
        /*0424*/ 	.word	0x00001800


	//   ....[8]....
        /*0428*/ 	.word	0x00001830


	//   ....[9]....
        /*042c*/ 	.word	0x000018c0


	//   ....[10]....
        /*0430*/ 	.word	0x000018f0


	//   ....[11]....
        /*0434*/ 	.word	0x00001980


	//   ....[12]....
        /*0438*/ 	.word	0x000019b0


	//   ....[13]....
        /*043c*/ 	.word	0x00001a40


	//   ....[14]....
        /*0440*/ 	.word	0x00001a70


	//   ....[15]....
        /*0444*/ 	.word	0x00001af0


	//   ....[16]....
        /*0448*/ 	.word	0x00001b30


	//   ....[17]....
        /*044c*/ 	.word	0x00003180


	//   ....[18]....
        /*0450*/ 	.word	0x000033f0


	//   ....[19]....
        /*0454*/ 	.word	0x000035b0


	//   ....[20]....
        /*0458*/ 	.word	0x000049e0


	//   ....[21]....
        /*045c*/ 	.word	0x000056d0


	//   ....[22]....
        /*0460*/ 	.word	0x00005710


	//   ....[23]....
        /*0464*/ 	.word	0x00005830


	//   ....[24]....
        /*0468*/ 	.word	0x00005870


	//   ....[25]....
        /*046c*/ 	.word	0x000065c0


	//   ....[26]....
        /*0470*/ 	.word	0x00006670


	//   ....[27]....
        /*0474*/ 	.word	0x00006880


	//   ....[28]....
        /*0478*/ 	.word	0x00006900


	//   ....[29]....
        /*047c*/ 	.word	0x00009530


	//   ....[30]....
        /*0480*/ 	.word	0x000097b0


	//   ....[31]....
        /*0484*/ 	.word	0x00009990


	//   ....[32]....
        /*0488*/ 	.word	0x0000a710


	//   ....[33]....
        /*048c*/ 	.word	0x0000b5f0


	//   ....[34]....
        /*0490*/ 	.word	0x0000b6c0


	//   ....[35]....
        /*0494*/ 	.word	0x0000b7d0


	//   ....[36]....
        /*0498*/ 	.word	0x0000b880


	//   ....[37]....
        /*049c*/ 	.word	0x0000b8d0


	//   ....[38]....
        /*04a0*/ 	.word	0x0000b9f0


	//   ....[39]....
        /*04a4*/ 	.word	0x0000beb0


	//   ....[40]....
        /*04a8*/ 	.word	0x0000bf30


	//   ....[41]....
        /*04ac*/ 	.word	0x0000f650


	//   ....[42]....
        /*04b0*/ 	.word	0x0000f6b0


	//   ....[43]....
        /*04b4*/ 	.word	0x0000f760


	//   ....[44]....
        /*04b8*/ 	.word	0x0000f7c0


	//   ....[45]....
        /*04bc*/ 	.word	0x0000f7f0


	//   ....[46]....
        /*04c0*/ 	.word	0x0000f8c0


	//   ....[47]....
        /*04c4*/ 	.word	0x0000fb00


	//   ....[48]....
        /*04c8*/ 	.word	0x0000fde0


	//   ....[49]....
        /*04cc*/ 	.word	0x00012ba0


	//   ....[50]....
        /*04d0*/ 	.word	0x00012de0


	//   ....[51]....
        /*04d4*/ 	.word	0x000136a0


	//   ....[52]....
        /*04d8*/ 	.word	0x00013e50


	//   ....[53]....
        /*04dc*/ 	.word	0x00014df0


	//   ....[54]....
        /*04e0*/ 	.word	0x00014e60


	//   ....[55]....
        /*04e4*/ 	.word	0x00015060


	//   ....[56]....
        /*04e8*/ 	.word	0x000150e0


	//   ....[57]....
        /*04ec*/ 	.word	0x00015120


	//   ....[58]....
        /*04f0*/ 	.word	0x000151e0


	//   ....[59]....
        /*04f4*/ 	.word	0x00015520


	//   ....[60]....
        /*04f8*/ 	.word	0x000155e0


	//   ....[61]....
        /*04fc*/ 	.word	0x000178d0


	//   ....[62]....
        /*0500*/ 	.word	0x000178e0


	//   ....[63]....
        /*0504*/ 	.word	0x000178f0


	//   ....[64]....
        /*0508*/ 	.word	0x00017900


	//   ....[65]....
        /*050c*/ 	.word	0x00017930


	//   ....[66]....
        /*0510*/ 	.word	0x00017950


	//   ....[67]....
        /*0514*/ 	.word	0x00017970


	//   ....[68]....
        /*0518*/ 	.word	0x00017980


	//   ....[69]....
        /*051c*/ 	.word	0x00018c60


	//   ....[70]....
        /*0520*/ 	.word	0x00018cd0


	//   ....[71]....
        /*0524*/ 	.word	0x00018d00


	//   ....[72]....
        /*0528*/ 	.word	0x00018d30


	//   ....[73]....
        /*052c*/ 	.word	0x00018d70


	//   ....[74]....
        /*0530*/ 	.word	0x00018da0


	//   ....[75]....
        /*0534*/ 	.word	0x00018dd0


	//   ....[76]....
        /*0538*/ 	.word	0x00018de0


	//   ....[77]....
        /*053c*/ 	.word	0x00018ec0


	//   ....[78]....
        /*0540*/ 	.word	0x00018f20


	//   ....[79]....
        /*0544*/ 	.word	0x00018f50


	//   ....[80]....
        /*0548*/ 	.word	0x00018fb0


	//   ....[81]....
        /*054c*/ 	.word	0x00018fc0


	//   ....[82]....
        /*0550*/ 	.word	0x00018fd0


	//   ....[83]....
        /*0554*/ 	.word	0x00018ff0


	//   ....[84]....
        /*0558*/ 	.word	0x00019050


	//   ....[85]....
        /*055c*/ 	.word	0x00019100


	//   ....[86]....
        /*0560*/ 	.word	0x00019110


	//   ....[87]....
        /*0564*/ 	.word	0x00019140


	//   ....[88]....
        /*0568*/ 	.word	0x00019150


	//   ....[89]....
        /*056c*/ 	.word	0x00019160


	//   ....[90]....
        /*0570*/ 	.word	0x00019170


	//   ....[91]....
        /*0574*/ 	.word	0x000191f0


	//   ....[92]....
        /*0578*/ 	.word	0x00019200


	//   ....[93]....
        /*057c*/ 	.word	0x00019960


	//   ....[94]....
        /*0580*/ 	.word	0x000199a0


	//   ....[95]....
        /*0584*/ 	.word	0x000199d0


	//   ....[96]....
        /*0588*/ 	.word	0x00019a00


	//   ....[97]....
        /*058c*/ 	.word	0x00019a30


	//   ....[98]....
        /*0590*/ 	.word	0x00019a60


	//   ....[99]....
        /*0594*/ 	.word	0x00019a90


	//   ....[100]....
        /*0598*/ 	.word	0x00019ab0


	//   ....[101]....
        /*059c*/ 	.word	0x00019ad0


	//   ....[102]....
        /*05a0*/ 	.word	0x00019b00


	//   ....[103]....
        /*05a4*/ 	.word	0x00019b10


	//   ....[104]....
        /*05a8*/ 	.word	0x00019b20


	//   ....[105]....
        /*05ac*/ 	.word	0x00019b30


	//   ....[106]....
        /*05b0*/ 	.word	0x00019b40


	//   ....[107]....
        /*05b4*/ 	.word	0x00019b70


	//   ....[108]....
        /*05b8*/ 	.word	0x00019b90


	//----- nvinfo : EIATTR_EXIT_INSTR_OFFSETS
	.align		4
.L_370:
        /*05bc*/ 	.byte	0x04, 0x1c
        /*05be*/ 	.short	(.L_372 - .L_371)


	//   ....[0]....
.L_371:
        /*05c0*/ 	.word	0x00000370


	//   ....[1]....
        /*05c4*/ 	.word	0x000192a0


	//   ....[2]....
        /*05c8*/ 	.word	0x000192e0


	//   ....[3]....
        /*05cc*/ 	.word	0x00019cf0


	//   ....[4]....
        /*05d0*/ 	.word	0x00019d30


	//----- nvinfo : EIATTR_CTAIDZ_USED
	.align		4
.L_372:
        /*05d4*/ 	.byte	0x01, 0x04
	.zero		2


	//----- nvinfo : EIATTR_MAX_THREADS
	.align		4
        /*05d8*/ 	.byte	0x04, 0x05
        /*05da*/ 	.short	(.L_374 - .L_373)
.L_373:
        /*05dc*/ 	.word	0x00000080
        /*05e0*/ 	.word	0x00000001
        /*05e4*/ 	.word	0x00000001


	//----- nvinfo : EIATTR_CRS_STACK_SIZE
	.align		4
.L_374:
        /*05e8*/ 	.byte	0x04, 0x1e
        /*05ea*/ 	.short	(.L_376 - .L_375)
.L_375:
        /*05ec*/ 	.word	0x00000000
.L_376:


//--------------------- .nv.info._ZN7cutlass13device_kernelIN5flash19enable_sm80_to_sm89INS1_16FlashAttnFwdSm80INS1_25CollectiveMainloopFwdSm80ILi4ELi1ELb0EN4cute5tupleIJNS5_1CILi128EEENS7_ILi96EEENS7_ILi64EEEEEELi64ENS_6half_tEfNS_4arch4Sm80ELb0ELb1ELb0ELb1ELb0ELb1ELb1ELb0EEENS1_21CollectiveEpilogueFwdINS6_IJS8_SA_S9_EEENS6_IJNS7_ILi1EEESI_SI_EEESC_SE_Li128ELb1ELb1ELb0ELb0EEENS1_19SingleTileSchedulerILb1ELb0ELb1ELi128EEEEEEEEEvNT_6ParamsE --------------------------
	.section	.nv.info._ZN7cutlass13device_kernelIN5flash19enable_sm80_to_sm89INS1_16FlashAttnFwdSm80INS1_25CollectiveMainloopFwdSm80ILi4ELi1ELb0EN4cute5tupleIJNS5_1CILi128EEENS7_ILi96EEENS7_ILi64EEEEEELi64ENS_6half_tEfNS_4arch4Sm80ELb0ELb1ELb0ELb1ELb0ELb1ELb1ELb0EEENS1_21CollectiveEpilogueFwdINS6_IJS8_SA_S9_EEENS6_IJNS7_ILi1EEESI_SI_EEESC_SE_Li128ELb1ELb1ELb0ELb0EEENS1_19SingleTileSchedulerILb1ELb0ELb1ELi128EEEEEEEEEvNT_6ParamsE,"",@"SHT_CUDA_INFO"
	.sectionflags	@""
	.align	4


	//----- nvinfo : EIATTR_CUDA_API_VERSION
	.align		4
        /*0000*/ 	.byte	0x04, 0x37
        /*0002*/ 	.short	(.L_378 - .L_377)
.L_377:
        /*0004*/ 	.word	0x00000082


	//----- nvinfo : EIATTR_SW2861232_WAR
	.align		4
.L_378:
        /*0008*/ 	.byte	0x01, 0x35
	.zero		2


	//----- nvinfo : EIATTR_PARAM_CBANK
	.align		4
        /*000c*/ 	.byte	0x04, 0x0a
        /*000e*/ 	.short	(.L_380 - .L_379)
	.align		4
.L_379:
        /*0010*/ 	.word	index@(.nv.constant0._ZN7cutlass13device_kernelIN5flash19enable_sm80_to_sm89INS1_16FlashAttnFwdSm80INS1_25CollectiveMainloopFwdSm80ILi4ELi1ELb0EN4cute5tupleIJNS5_1CILi128EEENS7_ILi96EEENS7_ILi64EEEEEELi64ENS_6half_tEfNS_4arch4Sm80ELb0ELb1ELb0ELb1ELb0ELb1ELb1ELb0EEENS1_21CollectiveEpilogueFwdINS6_IJS8_SA_S9_EEENS6_IJNS7_ILi1EEESI_SI_EEESC_SE_Li128ELb1ELb1ELb0ELb0EEENS1_19SingleTileSchedulerILb1ELb0ELb1ELi128EEEEEEEEEvNT_6ParamsE)
        /*0014*/ 	.short	0x0160
        /*0016*/ 	.short	0x0418


	//----- nvinfo : EIATTR_CBANK_PARAM_SIZE
	.align		4
.L_380:
        /*0018*/ 	.byte	0x03, 0x19
        /*001a*/ 	.short	0x0418


	//----- nvinfo : EIATTR_KPARAM_INFO
	.align		4
        /*001c*/ 	.byte	0x04, 0x17
        /*001e*/ 	.short	(.L_382 - .L_381)
.L_381:
        /*0020*/ 	.word	0x00000000
        /*0024*/ 	.short	0x0000
        /*0026*/ 	.short	0x0000
        /*0028*/ 	.byte	0x00, 0xf0, 0x61, 0x10


	//----- nvinfo : EIATTR_MAXREG_COUNT
	.align		4
.L_382:
        /*002c*/ 	.byte	0x03, 0x1b
        /*002e*/ 	.short	0x00ff


	//----- nvinfo : EIATTR_NUM_BARRIERS
	.align		4
        /*0030*/ 	.byte	0x02, 0x4c
        /*0032*/ 	.byte	0x02
	.zero		1


	//----- nvinfo : EIATTR_ANNOTATIONS
	.align		4
        /*0034*/ 	.byte	0x04, 0x55
        /*0036*/ 	.short	(.L_384 - .L_383)


	//   ....[0]....
.L_383:
        /* <DEDUP_REMOVED lines=56> */


	//----- nvinfo : EIATTR_MERCURY_ISA_VERSION
	.align		4
.L_384:
        /*03a0*/ 	.byte	0x03, 0x5f
        /*03a2*/ 	.short	0x0000


	//----- nvinfo : EIATTR_COOP_GROUP_MASK_REGIDS
	.align		4
        /*03a4*/ 	.byte	0x04, 0x29
        /*03a6*/ 	.short	(.L_386 - .L_385)


	//   ....[0]....
.L_385:
        /*03a8*/ 	.word	0xffffffff


	//   ....[1]....
        /*03ac*/ 	.word	0xffffffff


	//   ....[2]....
        /*03b0*/ 	.word	0xffffffff


	//   ....[3]....
        /*03b4*/ 	.word	0xffffffff


	//   ....[4]....
        /*03b8*/ 	.word	0xffffffff


	//   ....[5]....
        /*03bc*/ 	.word	0xffffffff


	//   ....[6]....
        /*03c0*/ 	.word	0xffffffff


	//   ....[7]....
        /*03c4*/ 	.word	0xffffffff


	//   ....[8]....
        /*03c8*/ 	.word	0xffffffff


	//   ....[9]....
        /*03cc*/ 	.word	0xffffffff


	//   ....[10]....
        /*03d0*/ 	.word	0xffffffff


	//   ....[11]....
        /*03d4*/ 	.word	0xffffffff


	//   ....[12]....
        /*03d8*/ 	.word	0xffffffff


	//   ....[13]....
        /*03dc*/ 	.word	0xffffffff


	//   ....[14]....
        /*03e0*/ 	.word	0xffffffff


	//   ....[15]....
        /*03e4*/ 	.word	0xffffffff


	//   ....[16]....
        /*03e8*/ 	.word	0xffffffff


	//   ....[17]....
        /*03ec*/ 	.word	0xffffffff


	//   ....[18]....
        /*03f0*/ 	.word	0xffffffff


	//   ....[19]....
        /*03f4*/ 	.word	0xffffffff


	//   ....[20]....
        /*03f8*/ 	.word	0xffffffff


	//   ....[21]....
        /*03fc*/ 	.word	0xffffffff


	//   ....[22]....
        /*0400*/ 	.word	0xffffffff


	//   ....[23]....
        /*0404*/ 	.word	0xffffffff


	//   ....[24]....
        /*0408*/ 	.word	0xffffffff


	//   ....[25]....
        /*040c*/ 	.word	0xffffffff


	//   ....[26]....
        /*0410*/ 	.word	0xffffffff


	//   ....[27]....
        /*0414*/ 	.word	0xffffffff


	//   ....[28]....
        /*0418*/ 	.word	0xffffffff


	//   ....[29]....
        /*041c*/ 	.word	0xffffffff


	//   ....[30]....
        /*0420*/ 	.word	0xffffffff


	//   ....[31]....
        /*0424*/ 	.word	0xffffffff


	//   ....[32]....
        /*0428*/ 	.word	0xffffffff


	//   ....[33]....
        /*042c*/ 	.word	0xffffffff


	//   ....[34]....
        /*0430*/ 	.word	0xffffffff


	//   ....[35]....
        /*0434*/ 	.word	0xffffffff


	//   ....[36]....
        /*0438*/ 	.word	0xffffffff


	//   ....[37]....
        /*043c*/ 	.word	0xffffffff


	//   ....[38]....
        /*0440*/ 	.word	0xffffffff


	//   ....[39]....
        /*0444*/ 	.word	0xffffffff


	//   ....[40]....
        /*0448*/ 	.word	0xffffffff


	//   ....[41]....
        /*044c*/ 	.word	0xffffffff


	//   ....[42]....
        /*0450*/ 	.word	0xffffffff


	//   ....[43]....
        /*0454*/ 	.word	0xffffffff


	//   ....[44]....
        /*0458*/ 	.word	0xffffffff


	//   ....[45]....
        /*045c*/ 	.word	0xffffffff


	//   ....[46]....
        /*0460*/ 	.word	0xffffffff


	//   ....[47]....
        /*0464*/ 	.word	0xffffffff


	//   ....[48]....
        /*0468*/ 	.word	0xffffffff


	//   ....[49]....
        /*046c*/ 	.word	0xffffffff


	//   ....[50]....
        /*0470*/ 	.word	0xffffffff


	//   ....[51]....
        /*0474*/ 	.word	0xffffffff


	//   ....[52]....
        /*0478*/ 	.word	0xffffffff


	//   ....[53]....
        /*047c*/ 	.word	0xffffffff


	//   ....[54]....
        /*0480*/ 	.word	0xffffffff


	//   ....[55]....
        /*0484*/ 	.word	0xffffffff


	//   ....[56]....
        /*0488*/ 	.word	0xffffffff


	//   ....[57]....
        /*048c*/ 	.word	0xffffffff


	//   ....[58]....
        /*0490*/ 	.word	0xffffffff


	//   ....[59]....
        /*0494*/ 	.word	0xffffffff


	//   ....[60]....
        /*0498*/ 	.word	0xffffffff


	//   ....[61]....
        /*049c*/ 	.word	0xffffffff


	//   ....[62]....
        /*04a0*/ 	.word	0xffffffff


	//   ....[63]....
        /*04a4*/ 	.word	0xffffffff


	//   ....[64]....
        /*04a8*/ 	.word	0xffffffff


	//   ....[65]....
        /*04ac*/ 	.word	0xffffffff


	//   ....[66]....
        /*04b0*/ 	.word	0xffffffff


	//   ....[67]....
        /*04b4*/ 	.word	0xffffffff


	//   ....[68]....
        /*04b8*/ 	.word	0xffffffff


	//   ....[69]....
        /*04bc*/ 	.word	0xffffffff


	//   ....[70]....
        /*04c0*/ 	.word	0xffffffff


	//   ....[71]....
        /*04c4*/ 	.word	0xffffffff


	//   ....[72]....
        /*04c8*/ 	.word	0xffffffff


	//   ....[73]....
        /*04cc*/ 	.word	0xffffffff


	//   ....[74]....
        /*04d0*/ 	.word	0xffffffff


	//   ....[75]....
        /*04d4*/ 	.word	0xffffffff


	//   ....[76]....
        /*04d8*/ 	.word	0xffffffff


	//   ....[77]....
        /*04dc*/ 	.word	0xffffffff


	//   ....[78]....
        /*04e0*/ 	.word	0xffffffff


	//   ....[79]....
        /*04e4*/ 	.word	0xffffffff


	//   ....[80]....
        /*04e8*/ 	.word	0xffffffff


	//   ....[81]....
        /*04ec*/ 	.word	0xffffffff


	//   ....[82]....
        /*04f0*/ 	.word	0xffffffff


	//   ....[83]....
        /*04f4*/ 	.word	0xffffffff


	//   ....[84]....
        /*04f8*/ 	.word	0xffffffff


	//   ....[85]....
        /*04fc*/ 	.word	0xffffffff


	//   ....[86]....
        /*0500*/ 	.word	0xffffffff


	//   ....[87]....
        /*0504*/ 	.word	0xffffffff


	//   ....[88]....
        /*0508*/ 	.word	0xffffffff


	//   ....[89]....
        /*050c*/ 	.word	0xffffffff


	//   ....[90]....
        /*0510*/ 	.word	0xffffffff


	//   ....[91]....
        /*0514*/ 	.word	0xffffffff


	//   ....[92]....
        /*0518*/ 	.word	0xffffffff


	//   ....[93]....
        /*051c*/ 	.word	0xffffffff


	//   ....[94]....
        /*0520*/ 	.word	0xffffffff


	//   ....[95]....
        /*0524*/ 	.word	0xffffffff


	//   ....[96]....
        /*0528*/ 	.word	0xffffffff


	//   ....[97]....
        /*052c*/ 	.word	0xffffffff


	//   ....[98]....
        /*0530*/ 	.word	0xffffffff


	//   ....[99]....
        /*0534*/ 	.word	0xffffffff


	//   ....[100]....
        /*0538*/ 	.word	0xffffffff


	//   ....[101]....
        /*053c*/ 	.word	0xffffffff


	//   ....[102]....
        /*0540*/ 	.word	0xffffffff


	//   ....[103]....
        /*0544*/ 	.word	0xffffffff


	//   ....[104]....
        /*0548*/ 	.word	0xffffffff


	//   ....[105]....
        /*054c*/ 	.word	0xffffffff


	//   ....[106]....
        /*0550*/ 	.word	0xffffffff


	//   ....[107]....
        /*0554*/ 	.word	0xffffffff


	//   ....[108]....
        /*0558*/ 	.word	0xffffffff


	//   ....[109]....
        /*055c*/ 	.word	0xffffffff


	//   ....[110]....
        /*0560*/ 	.word	0xffffffff


	//   ....[111]....
        /*0564*/ 	.word	0xffffffff


	//   ....[112]....
        /*0568*/ 	.word	0xffffffff


	//   ....[113]....
        /*056c*/ 	.word	0xffffffff


	//   ....[114]....
        /*0570*/ 	.word	0xffffffff


	//   ....[115]....
        /*0574*/ 	.word	0xffffffff


	//   ....[116]....
        /*0578*/ 	.word	0xffffffff


	//   ....[117]....
        /*057c*/ 	.word	0xffffffff


	//   ....[118]....
        /*0580*/ 	.word	0xffffffff


	//   ....[119]....
        /*0584*/ 	.word	0xffffffff


	//   ....[120]....
        /*0588*/ 	.word	0xffffffff


	//   ....[121]....
        /*058c*/ 	.word	0xffffffff


	//   ....[122]....
        /*0590*/ 	.word	0xffffffff


	//   ....[123]....
        /*0594*/ 	.word	0xffffffff


	//   ....[124]....
        /*0598*/ 	.word	0xffffffff


	//   ....[125]....
        /*059c*/ 	.word	0xffffffff


	//   ....[126]....
        /*05a0*/ 	.word	0xffffffff


	//   ....[127]....
        /*05a4*/ 	.word	0xffffffff


	//   ....[128]....
        /*05a8*/ 	.word	0xffffffff


	//   ....[129]....
        /*05ac*/ 	.word	0xffffffff


	//   ....[130]....
        /*05b0*/ 	.word	0xffffffff


	//   ....[131]....
        /*05b4*/ 	.word	0xffffffff


	//   ....[132]....
        /*05b8*/ 	.word	0xffffffff


	//   ....[133]....
        /*05bc*/ 	.word	0xffffffff


	//   ....[134]....
        /*05c0*/ 	.word	0xffffffff


	//   ....[135]....
        /*05c4*/ 	.word	0xffffffff


	//   ....[136]....
        /*05c8*/ 	.word	0xffffffff


	//   ....[137]....
        /*05cc*/ 	.word	0xffffffff


	//   ....[138]....
        /*05d0*/ 	.word	0xffffffff


	//   ....[139]....
        /*05d4*/ 	.word	0xffffffff


	//   ....[140]....
        /*05d8*/ 	.word	0xffffffff


	//----- nvinfo : EIATTR_COOP_GROUP_INSTR_OFFSETS
	.align		4
.L_386:
        /*05dc*/ 	.byte	0x04, 0x28
        /*05de*/ 	.short	(.L_388 - .L_387)


	//   ....[0]....
.L_387:
        /*05e0*/ 	.word	0x00000090


	//   ....[1]....
        /*05e4*/ 	.word	0x000076e0


	//   ....[2]....
        /*05e8*/ 	.word	0x00007700


	//   ....[3]....
        /*05ec*/ 	.word	0x00007910


	//   ....[4]....
        /*05f0*/ 	.word	0x00007940


	//   ....[5]....
        /*05f4*/ 	.word	0x000079d0


	//   ....[6]....
        /*05f8*/ 	.word	0x00007a00


	//   ....[7]....
        /*05fc*/ 	.word	0x00007a90


	//   ....[8]....
        /*0600*/ 	.word	0x00007ac0


	//   ....[9]....
        /*0604*/ 	.word	0x00007b50


	//   ....[10]....
        /*0608*/ 	.word	0x00007b80


	//   ....[11]....
        /*060c*/ 	.word	0x00007c10


	//   ....[12]....
        /*0610*/ 	.word	0x00007c40


	//   ....[13]....
        /*0614*/ 	.word	0x00007cd0


	//   ....[14]....
        /*0618*/ 	.word	0x00007d00


	//   ....[15]....
        /*061c*/ 	.word	0x00007db0


	//   ....[16]....
        /*0620*/ 	.word	0x00007dd0


	//   ....[17]....
        /*0624*/ 	.word	0x000085a0


	//   ....[18]....
        /*0628*/ 	.word	0x000085c0


	//   ....[19]....
        /*062c*/ 	.word	0x000085d0


	//   ....[20]....
        /*0630*/ 	.word	0x000085e0


	//   ....[21]....
        /*0634*/ 	.word	0x00008750


	//   ....[22]....
        /*0638*/ 	.word	0x00008810


	//   ....[23]....
        /*063c*/ 	.word	0x00008850


	//   ....[24]....
        /*0640*/ 	.word	0x00008890


	//   ....[25]....
        /*0644*/ 	.word	0x00008a30


	//   ....[26]....
        /*0648*/ 	.word	0x00008af0


	//   ....[27]....
        /*064c*/ 	.word	0x00008b30


	//   ....[28]....
        /*0650*/ 	.word	0x00008b70


	//   ....[29]....
        /*0654*/ 	.word	0x00008d30


	//   ....[30]....
        /*0658*/ 	.word	0x00008df0


	//   ....[31]....
        /*065c*/ 	.word	0x00008e30


	//   ....[32]....
        /*0660*/ 	.word	0x00008e70


	//   ....[33]....
        /*0664*/ 	.word	0x0000ab10


	//   ....[34]....
        /*0668*/ 	.word	0x0000ab30


	//   ....[35]....
        /*066c*/ 	.word	0x0000ab60


	//   ....[36]....
        /*0670*/ 	.word	0x0000ab70


	//   ....[37]....
        /*0674*/ 	.word	0x0000ac50


	//   ....[38]....
        /*0678*/ 	.word	0x0000ac90


	//   ....[39]....
        /*067c*/ 	.word	0x0000acb0


	//   ....[40]....
        /*0680*/ 	.word	0x0000acc0


	//   ....[41]....
        /*0684*/ 	.word	0x0000ae90


	//   ....[42]....
        /*0688*/ 	.word	0x0000aed0


	//   ....[43]....
        /*068c*/ 	.word	0x0000aef0


	//   ....[44]....
        /*0690*/ 	.word	0x0000af00


	//   ....[45]....
        /*0694*/ 	.word	0x0000b030


	//   ....[46]....
        /*0698*/ 	.word	0x0000b080


	//   ....[47]....
        /*069c*/ 	.word	0x0000b0c0


	//   ....[48]....
        /*06a0*/ 	.word	0x0000b0f0


	//   ....[49]....
        /*06a4*/ 	.word	0x0000ded0


	//   ....[50]....
        /*06a8*/ 	.word	0x0000e100


	//   ....[51]....
        /*06ac*/ 	.word	0x0000e2a0


	//   ....[52]....
        /*06b0*/ 	.word	0x0000f110


	//   ....[53]....
        /*06b4*/ 	.word	0x0000ff00


	//   ....[54]....
        /*06b8*/ 	.word	0x00010020


	//   ....[55]....
        /*06bc*/ 	.word	0x00010120


	//   ....[56]....
        /*06c0*/ 	.word	0x00010240


	//   ....[57]....
        /*06c4*/ 	.word	0x000108a0


	//   ....[58]....
        /*06c8*/ 	.word	0x00010930


	//   ....[59]....
        /*06cc*/ 	.word	0x000109b0


	//   ....[60]....
        /*06d0*/ 	.word	0x00010a90


	//   ....[61]....
        /*06d4*/ 	.word	0x00013bd0


	//   ....[62]....
        /*06d8*/ 	.word	0x00013d90


	//   ....[63]....
        /*06dc*/ 	.word	0x00013f50


	//   ....[64]....
        /*06e0*/ 	.word	0x00015380


	//   ....[65]....
        /*06e4*/ 	.word	0x00015b50


	//   ....[66]....
        /*06e8*/ 	.word	0x00015d10


	//   ....[67]....
        /*06ec*/ 	.word	0x00015fa0


	//   ....[68]....
        /*06f0*/ 	.word	0x00016070


	//   ....[69]....
        /*06f4*/ 	.word	0x000160c0


	//   ....[70]....
        /*06f8*/ 	.word	0x00016180


	//   ....[71]....
        /*06fc*/ 	.word	0x000164f0


	//   ....[72]....
        /*0700*/ 	.word	0x000165e0


	//   ....[73]....
        /*0704*/ 	.word	0x00019b50


	//   ....[74]....
        /*0708*/ 	.word	0x00019bb0


	//   ....[75]....
        /*070c*/ 	.word	0x00019c60


	//   ....[76]....
        /*0710*/ 	.word	0x00019cc0


	//   ....[77]....
        /*0714*/ 	.word	0x00019cf0


	//   ....[78]....
        /*0718*/ 	.word	0x00019d70


	//   ....[79]....
        /*071c*/ 	.word	0x00019fc0


	//   ....[80]....
        /*0720*/ 	.word	0x0001a240


	//   ....[81]....
        /*0724*/ 	.word	0x0001cf60


	//   ....[82]....
        /*0728*/ 	.word	0x0001d400


	//   ....[83]....
        /*072c*/ 	.word	0x0001ddd0


	//   ....[84]....
        /*0730*/ 	.word	0x0001e5a0


	//   ....[85]....
        /*0734*/ 	.word	0x0001f340


	//   ....[86]....
        /*0738*/ 	.word	0x0001f4f0


	//   ....[87]....
        /*073c*/ 	.word	0x0001f5d0


	//   ....[88]....
        /*0740*/ 	.word	0x0001f770


	//   ....[89]....
        /*0744*/ 	.word	0x0001f820


	//   ....[90]....
        /*0748*/ 	.word	0x0001f960


	//   ....[91]....
        /*074c*/ 	.word	0x0001fc40


	//   ....[92]....
        /*0750*/ 	.word	0x0001fcd0


	//   ....[93]....
        /*0754*/ 	.word	0x00022070


	//   ....[94]....
        /*0758*/ 	.word	0x00022080


	//   ....[95]....
        /*075c*/ 	.word	0x00022090


	//   ....[96]....
        /*0760*/ 	.word	0x000220a0


	//   ....[97]....
        /*0764*/ 	.word	0x000220d0


	//   ....[98]....
        /*0768*/ 	.word	0x000220f0


	//   ....[99]....
        /*076c*/ 	.word	0x00022110


	//   ....[100]....
        /*0770*/ 	.word	0x00022120


	//   ....[101]....
        /*0774*/ 	.word	0x00023400


	//   ....[102]....
        /*0778*/ 	.word	0x00023460


	//   ....[103]....
        /*077c*/ 	.word	0x00023480


	//   ....[104]....
        /*0780*/ 	.word	0x000234b0


	//   ....[105]....
        /*0784*/ 	.word	0x000234f0


	//   ....[106]....
        /*0788*/ 	.word	0x00023520


	//   ....[107]....
        /*078c*/ 	.word	0x00023550


	//   ....[108]....
        /*0790*/ 	.word	0x00023580


	//   ....[109]....
        /*0794*/ 	.word	0x00023670


	//   ....[110]....
        /*0798*/ 	.word	0x00023680


	//   ....[111]....
        /*079c*/ 	.word	0x000236c0


	//   ....[112]....
        /*07a0*/ 	.word	0x000236f0


	//   ....[113]....
        /*07a4*/ 	.word	0x00023740


	//   ....[114]....
        /*07a8*/ 	.word	0x00023760


	//   ....[115]....
        /*07ac*/ 	.word	0x00023770


	//   ....[116]....
        /*07b0*/ 	.word	0x000237d0


	//   ....[117]....
        /*07b4*/ 	.word	0x00023880


	//   ....[118]....
        /*07b8*/ 	.word	0x000238b0


	//   ....[119]....
        /*07bc*/ 	.word	0x000238e0


	//   ....[120]....
        /*07c0*/ 	.word	0x00023900


	//   ....[121]....
        /*07c4*/ 	.word	0x00023910


	//   ....[122]....
        /*07c8*/ 	.word	0x00023920


	//   ....[123]....
        /*07cc*/ 	.word	0x000239a0


	//   ....[124]....
        /*07d0*/ 	.word	0x000239b0


	//   ....[125]....
        /*07d4*/ 	.word	0x000240d0


	//   ....[126]....
        /*07d8*/ 	.word	0x00024110


	//   ....[127]....
        /*07dc*/ 	.word	0x00024140


	//   ....[128]....
        /*07e0*/ 	.word	0x00024170


	//   ....[129]....
        /*07e4*/ 	.word	0x000241a0


	//   ....[130]....
        /*07e8*/ 	.word	0x000241d0


	//   ....[131]....
        /*07ec*/ 	.word	0x00024200


	//   ....[132]....
        /*07f0*/ 	.word	0x00024230


	//   ....[133]....
        /*07f4*/ 	.word	0x00024250


	//   ....[134]....
        /*07f8*/ 	.word	0x00024270


	//   ....[135]....
        /*07fc*/ 	.word	0x00024280


	//   ....[136]....
        /*0800*/ 	.word	0x00024290


	//   ....[137]....
        /*0804*/ 	.word	0x000242a0


	//   ....[138]....
        /*0808*/ 	.word	0x000242b0


	//   ....[139]....
        /*080c*/ 	.word	0x000242c0


	//   ....[140]....
        /*0810*/ 	.word	0x000242f0


	//----- nvinfo : EIATTR_EXIT_INSTR_OFFSETS
	.align		4
.L_388:
        /*0814*/ 	.byte	0x04, 0x1c
        /*0816*/ 	.short	(.L_390 - .L_389)


	//   ....[0]....
.L_389:
        /*0818*/ 	.word	0x00000370


	//   ....[1]....
        /*081c*/ 	.word	0x00023a50


	//   ....[2]....
        /*0820*/ 	.word	0x00023a90


	//   ....[3]....
        /*0824*/ 	.word	0x00024480


	//   ....[4]....
        /*0828*/ 	.word	0x000244c0


	//----- nvinfo : EIATTR_CTAIDZ_USED
	.align		4
.L_390:
        /*082c*/ 	.byte	0x01, 0x04
	.zero		2


	//----- nvinfo : EIATTR_MAX_THREADS
	.align		4
        /*0830*/ 	.byte	0x04, 0x05
        /*0832*/ 	.short	(.L_392 - .L_391)
.L_391:
        /*0834*/ 	.word	0x00000080
        /*0838*/ 	.word	0x00000001
        /*083c*/ 	.word	0x00000001


	//----- nvinfo : EIATTR_CRS_STACK_SIZE
	.align		4
.L_392:
        /*0840*/ 	.byte	0x04, 0x1e
        /*0842*/ 	.short	(.L_394 - .L_393)
.L_393:
        /*0844*/ 	.word	0x00000000
.L_394:


//--------------------- .nv.info._ZN7cutlass13device_kernelIN5flash19enable_sm80_to_sm89INS1_16FlashAttnFwdSm80INS1_25CollectiveMainloopFwdSm80ILi4ELi1ELb0EN4cute5tupleIJNS5_1CILi128EEENS7_ILi112EEENS7_ILi64EEEEEELi64ENS_6half_tEfNS_4arch4Sm80ELb1ELb0ELb0ELb0ELb0ELb0ELb1ELb0EEENS1_21CollectiveEpilogueFwdINS6_IJS8_SA_S9_EEENS6_IJNS7_ILi1EEESI_SI_EEESC_SE_Li128ELb0ELb1ELb0ELb0EEENS1_30DynamicPersistentTileSchedulerILi128ELi128ELb0ELb1ELb0EEEEEEEEEvNT_6ParamsE --------------------------
	.section	.nv.info._ZN7cutlass13device_kernelIN5flash19enable_sm80_to_sm89INS1_16FlashAttnFwdSm80INS1_25CollectiveMainloopFwdSm80ILi4ELi1ELb0EN4cute5tupleIJNS5_1CILi128EEENS7_ILi112EEENS7_ILi64EEEEEELi64ENS_6half_tEfNS_4arch4Sm80ELb1ELb0ELb0ELb0ELb0ELb0ELb1ELb0EEENS1_21CollectiveEpilogueFwdINS6_IJS8_SA_S9_EEENS6_IJNS7_ILi1EEESI_SI_EEESC_SE_Li128ELb0ELb1ELb0ELb0EEENS1_30DynamicPersistentTileSchedulerILi128ELi128ELb0ELb1ELb0EEEEEEEEEvNT_6ParamsE,"",@"SHT_CUDA_INFO"
	.sectionflags	@""
	.align	4


	//----- nvinfo : EIATTR_CUDA_API_VERSION
	.align		4
        /*0000*/ 	.byte	0x04, 0x37
        /*0002*/ 	.short	(.L_396 - .L_395)
.L_395:
        /*0004*/ 	.word	0x00000082


	//----- nvinfo : EIATTR_SW2861232_WAR
	.align		4
.L_396:
        /*0008*/ 	.byte	0x01, 0x35
	.zero		2


	//----- nvinfo : EIATTR_PARAM_CBANK
	.align		4
        /*000c*/ 	.byte	0x04, 0x0a
        /*000e*/ 	.short	(.L_398 - .L_397)
	.align		4
.L_397:
        /*0010*/ 	.word	index@(.nv.constant0._ZN7cutlass13device_kernelIN5flash19enable_sm80_to_sm89INS1_16FlashAttnFwdSm80INS1_25CollectiveMainloopFwdSm80ILi4ELi1ELb0EN4cute5tupleIJNS5_1CILi128EEENS7_ILi112EEENS7_ILi64EEEEEELi64ENS_6half_tEfNS_4arch4Sm80ELb1ELb0ELb0ELb0ELb0ELb0ELb1ELb0EEENS1_21CollectiveEpilogueFwdINS6_IJS8_SA_S9_EEENS6_IJNS7_ILi1EEESI_SI_EEESC_SE_Li128ELb0ELb1ELb0ELb0EEENS1_30DynamicPersistentTileSchedulerILi128ELi128ELb0ELb1ELb0EEEEEEEEEvNT_6ParamsE)
        /*0014*/ 	.short	0x0160
        /*0016*/ 	.short	0x0428


	//----- nvinfo : EIATTR_CBANK_PARAM_SIZE
	.align		4
.L_398:
        /*0018*/ 	.byte	0x03, 0x19
        /*001a*/ 	.short	0x0428


	//----- nvinfo : EIATTR_KPARAM_INFO
	.align		4
        /*001c*/ 	.byte	0x04, 0x17
        /*001e*/ 	.short	(.L_400 - .L_399)
.L_399:
        /*0020*/ 	.word	0x00000000
        /*0024*/ 	.short	0x0000
        /*0026*/ 	.short	0x0000
        /*0028*/ 	.byte	0x00, 0xf0, 0xa1, 0x10


	//----- nvinfo : EIATTR_MAXREG_COUNT
	.align		4
.L_400:
        /*002c*/ 	.byte	0x03, 0x1b
        /*002e*/ 	.short	0x00ff


	//----- nvinfo : EIATTR_NUM_BARRIERS
	.align		4
        /*0030*/ 	.byte	0x02, 0x4c
        /*0032*/ 	.byte	0x06
	.zero		1


	//----- nvinfo : EIATTR_ANNOTATIONS
	.align		4
        /*0034*/ 	.byte	0x04, 0x55
        /*0036*/ 	.short	(.L_402 - .L_401)


	//   ....[0]....
.L_401:
        /* <DEDUP_REMOVED lines=98> */


	//----- nvinfo : EIATTR_MERCURY_ISA_VERSION
	.align		4
.L_402:
        /*0640*/ 	.byte	0x03, 0x5f
        /*0642*/ 	.short	0x0000


	//----- nvinfo : EIATTR_INT_WARP_WIDE_INSTR_OFFSETS
	.align		4
        /*0644*/ 	.byte	0x04, 0x31
        /*0646*/ 	.short	(.L_404 - .L_403)


	//   ....[0]....
.L_403:
        /*0648*/ 	.word	0x00011ba0


	//   ....[1]....
        /*064c*/ 	.word	0x00011c20


	//----- nvinfo : EIATTR_COOP_GROUP_MASK_REGIDS
	.align		4
.L_404:
        /*0650*/ 	.byte	0x04, 0x29
        /*0652*/ 	.short	(.L_406 - .L_405)


	//   ....[0]....
.L_405:
        /*0654*/ 	.word	0xffffffff


	//   ....[1]....
        /*0658*/ 	.word	0xffffffff


	//   ....[2]....
        /*065c*/ 	.word	0xffffffff


	//   ....[3]....
        /*0660*/ 	.word	0xffffffff


	//   ....[4]....
        /*0664*/ 	.word	0xffffffff


	//   ....[5]....
        /*0668*/ 	.word	0xffffffff


	//   ....[6]....
        /*066c*/ 	.word	0xffffffff


	//   ....[7]....
        /*0670*/ 	.word	0xffffffff


	//   ....[8]....
        /*0674*/ 	.word	0xffffffff


	//   ....[9]....
        /*0678*/ 	.word	0xffffffff


	//   ....[10]....
        /*067c*/ 	.word	0xffffffff


	//   ....[11]....
        /*0680*/ 	.word	0xffffffff


	//   ....[12]....
        /*0684*/ 	.word	0xffffffff


	//   ....[13]....
        /*0688*/ 	.word	0xffffffff


	//   ....[14]....
        /*068c*/ 	.word	0xffffffff


	//   ....[15]....
        /*0690*/ 	.word	0xffffffff


	//   ....[16]....
        /*0694*/ 	.word	0xffffffff


	//   ....[17]....
        /*0698*/ 	.word	0xffffffff


	//   ....[18]....
        /*069c*/ 	.word	0xffffffff


	//   ....[19]....
        /*06a0*/ 	.word	0xffffffff


	//   ....[20]....
        /*06a4*/ 	.word	0xffffffff


	//   ....[21]....
        /*06a8*/ 	.word	0xffffffff


	//   ....[22]....
        /*06ac*/ 	.word	0xffffffff


	//   ....[23]....
        /*06b0*/ 	.word	0xffffffff


	//   ....[24]....
        /*06b4*/ 	.word	0xffffffff


	//   ....[25]....
        /*06b8*/ 	.word	0xffffffff


	//   ....[26]....
        /*06bc*/ 	.word	0xffffffff


	//   ....[27]....
        /*06c0*/ 	.word	0xffffffff


	//   ....[28]....
        /*06c4*/ 	.word	0xffffffff


	//   ....[29]....
        /*06c8*/ 	.word	0xffffffff


	//   ....[30]....
        /*06cc*/ 	.word	0xffffffff


	//   ....[31]....
        /*06d0*/ 	.word	0xffffffff


	//   ....[32]....
        /*06d4*/ 	.word	0xffffffff


	//   ....[33]....
        /*06d8*/ 	.word	0xffffffff


	//   ....[34]....
        /*06dc*/ 	.word	0xffffffff


	//   ....[35]....
        /*06e0*/ 	.word	0xffffffff


	//   ....[36]....
        /*06e4*/ 	.word	0xffffffff


	//   ....[37]....
        /*06e8*/ 	.word	0xffffffff


	//   ....[38]....
        /*06ec*/ 	.word	0xffffffff


	//   ....[39]....
        /*06f0*/ 	.word	0xffffffff


	//   ....[40]....
        /*06f4*/ 	.word	0xffffffff


	//   ....[41]....
        /*06f8*/ 	.word	0xffffffff


	//   ....[42]....
        /*06fc*/ 	.word	0xffffffff


	//   ....[43]....
        /*0700*/ 	.word	0xffffffff


	//   ....[44]....
        /*0704*/ 	.word	0xffffffff


	//   ....[45]....
        /*0708*/ 	.word	0xffffffff


	//   ....[46]....
        /*070c*/ 	.word	0xffffffff


	//   ....[47]....
        /*0710*/ 	.word	0xffffffff


	//   ....[48]....
        /*0714*/ 	.word	0xffffffff


	//   ....[49]....
        /*0718*/ 	.word	0xffffffff


	//   ....[50]....
        /*071c*/ 	.word	0xffffffff


	//   ....[51]....
        /*0720*/ 	.word	0xffffffff


	//   ....[52]....
        /*0724*/ 	.word	0xffffffff


	//   ....[53]....
        /*0728*/ 	.word	0xffffffff


	//   ....[54]....
        /*072c*/ 	.word	0xffffffff


	//   ....[55]....
        /*0730*/ 	.word	0xffffffff


	//   ....[56]....
        /*0734*/ 	.word	0xffffffff


	//   ....[57]....
        /*0738*/ 	.word	0xffffffff


	//   ....[58]....
        /*073c*/ 	.word	0xffffffff


	//   ....[59]....
        /*0740*/ 	.word	0xffffffff


	//   ....[60]....
        /*0744*/ 	.word	0xffffffff


	//   ....[61]....
        /*0748*/ 	.word	0xffffffff


	//   ....[62]....
        /*074c*/ 	.word	0xffffffff


	//   ....[63]....
        /*0750*/ 	.word	0xffffffff


	//   ....[64]....
        /*0754*/ 	.word	0xffffffff


	//   ....[65]....
        /*0758*/ 	.word	0xffffffff


	//   ....[66]....
        /*075c*/ 	.word	0xffffffff


	//   ....[67]....
        /*0760*/ 	.word	0xffffffff


	//   ....[68]....
        /*0764*/ 	.word	0xffffffff


	//   ....[69]....
        /*0768*/ 	.word	0xffffffff


	//   ....[70]....
        /*076c*/ 	.word	0xffffffff


	//   ....[71]....
        /*0770*/ 	.word	0xffffffff


	//   ....[72]....
        /*0774*/ 	.word	0xffffffff


	//   ....[73]....
        /*0778*/ 	.word	0xffffffff


	//   ....[74]....
        /*077c*/ 	.word	0xffffffff


	//   ....[75]....
        /*0780*/ 	.word	0xffffffff


	//   ....[76]....
        /*0784*/ 	.word	0xffffffff


	//   ....[77]....
        /*0788*/ 	.word	0xffffffff


	//   ....[78]....
        /*078c*/ 	.word	0xffffffff


	//   ....[79]....
        /*0790*/ 	.word	0xffffffff


	//   ....[80]....
        /*0794*/ 	.word	0xffffffff


	//   ....[81]....
        /*0798*/ 	.word	0xffffffff


	//   ....[82]....
        /*079c*/ 	.word	0xffffffff


	//   ....[83]....
        /*07a0*/ 	.word	0xffffffff


	//   ....[84]....
        /*07a4*/ 	.word	0xffffffff


	//   ....[85]....
        /*07a8*/ 	.word	0xffffffff


	//   ....[86]....
        /*07ac*/ 	.word	0xffffffff


	//   ....[87]....
        /*07b0*/ 	.word	0xffffffff


	//   ....[88]....
        /*07b4*/ 	.word	0xffffffff


	//   ....[89]....
        /*07b8*/ 	.word	0xffffffff


	//   ....[90]....
        /*07bc*/ 	.word	0xffffffff


	//   ....[91]....
        /*07c0*/ 	.word	0xffffffff


	//   ....[92]....
        /*07c4*/ 	.word	0xffffffff


	//   ....[93]....
        /*07c8*/ 	.word	0xffffffff


	//   ....[94]....
        /*07cc*/ 	.word	0xffffffff


	//   ....[95]....
        /*07d0*/ 	.word	0xffffffff


	//   ....[96]....
        /*07d4*/ 	.word	0xffffffff


	//   ....[97]....
        /*07d8*/ 	.word	0xffffffff


	//   ....[98]....
        /*07dc*/ 	.word	0xffffffff


	//   ....[99]....
        /*07e0*/ 	.word	0xffffffff


	//   ....[100]....
        /*07e4*/ 	.word	0xffffffff


	//   ....[101]....
        /*07e8*/ 	.word	0xffffffff


	//   ....[102]....
        /*07ec*/ 	.word	0xffffffff


	//   ....[103]....
        /*07f0*/ 	.word	0xffffffff


	//   ....[104]....
        /*07f4*/ 	.word	0xffffffff


	//   ....[105]....
        /*07f8*/ 	.word	0xffffffff


	//   ....[106]....
        /*07fc*/ 	.word	0xffffffff


	//   ....[107]....
        /*0800*/ 	.word	0xffffffff


	//   ....[108]....
        /*0804*/ 	.word	0xffffffff


	//   ....[109]....
        /*0808*/ 	.word	0xffffffff


	//   ....[110]....
        /*080c*/ 	.word	0xffffffff


	//   ....[111]....
        /*0810*/ 	.word	0xffffffff


	//   ....[112]....
        /*0814*/ 	.word	0xffffffff


	//   ....[113]....
        /*0818*/ 	.word	0xffffffff


	//   ....[114]....
        /*081c*/ 	.word	0xffffffff


	//   ....[115]....
        /*0820*/ 	.word	0xffffffff


	//   ....[116]....
        /*0824*/ 	.word	0xffffffff


	//   ....[117]....
        /*0828*/ 	.word	0xffffffff


	//   ....[118]....
        /*082c*/ 	.word	0xffffffff


	//   ....[119]....
        /*0830*/ 	.word	0xffffffff


	//   ....[120]....
        /*0834*/ 	.word	0xffffffff


	//   ....[121]....
        /*0838*/ 	.word	0xffffffff


	//   ....[122]....
        /*083c*/ 	.word	0xffffffff


	//   ....[123]....
        /*0840*/ 	.word	0xffffffff


	//   ....[124]....
        /*0844*/ 	.word	0xffffffff


	//   ....[125]....
        /*0848*/ 	.word	0xffffffff


	//   ....[126]....
        /*084c*/ 	.word	0xffffffff


	//   ....[127]....
        /*0850*/ 	.word	0xffffffff


	//   ....[128]....
        /*0854*/ 	.word	0xffffffff


	//   ....[129]....
        /*0858*/ 	.word	0xffffffff


	//   ....[130]....
        /*085c*/ 	.word	0xffffffff


	//   ....[131]....
        /*0860*/ 	.word	0xffffffff


	//   ....[132]....
        /*0864*/ 	.word	0xffffffff


	//   ....[133]....
        /*0868*/ 	.word	0xffffffff


	//   ....[134]....
        /*086c*/ 	.word	0xffffffff


	//   ....[135]....
        /*0870*/ 	.word	0xffffffff


	//   ....[136]....
        /*0874*/ 	.word	0xffffffff


	//   ....[137]....
        /*0878*/ 	.word	0xffffffff


	//   ....[138]....
        /*087c*/ 	.word	0xffffffff


	//   ....[139]....
        /*0880*/ 	.word	0xffffffff


	//----- nvinfo : EIATTR_COOP_GROUP_INSTR_OFFSETS
	.align		4
.L_406:
        /*0884*/ 	.byte	0x04, 0x28
        /*0886*/ 	.short	(.L_408 - .L_407)


	//   ....[0]....
.L_407:
        /*0888*/ 	.word	0x00000050


	//   ....[1]....
        /*088c*/ 	.word	0x00001560


	//   ....[2]....
        /*0890*/ 	.word	0x00001580


	//   ....[3]....
        /*0894*/ 	.word	0x00001670


	//   ....[4]....
        /*0898*/ 	.word	0x00001680


	//   ....[5]....
        /*089c*/ 	.word	0x00001760


	//   ....[6]....
        /*08a0*/ 	.word	0x00001780


	//   ....[7]....
        /*08a4*/ 	.word	0x00001860


	//   ....[8]....
        /*08a8*/ 	.word	0x00001870


	//   ....[9]....
        /*08ac*/ 	.word	0x00001950


	//   ....[10]....
        /*08b0*/ 	.word	0x00001970


	//   ....[11]....
        /*08b4*/ 	.word	0x00001a50


	//   ....[12]....
        /*08b8*/ 	.word	0x00001a60


	//   ....[13]....
        /*08bc*/ 	.word	0x00001b40


	//   ....[14]....
        /*08c0*/ 	.word	0x00001b60


	//   ....[15]....
        /*08c4*/ 	.word	0x00001c40


	//   ....[16]....
        /*08c8*/ 	.word	0x00001c50


	//   ....[17]....
        /*08cc*/ 	.word	0x000032d0


	//   ....[18]....
        /*08d0*/ 	.word	0x00003300


	//   ....[19]....
        /*08d4*/ 	.word	0x00003d30


	//   ....[20]....
        /*08d8*/ 	.word	0x00003df0


	//   ....[21]....
        /*08dc*/ 	.word	0x00003e00


	//   ....[22]....
        /*08e0*/ 	.word	0x00003e30


	//   ....[23]....
        /*08e4*/ 	.word	0x00003ea0


	//   ....[24]....
        /*08e8*/ 	.word	0x00004210


	//   ....[25]....
        /*08ec*/ 	.word	0x00004c30


	//   ....[26]....
        /*08f0*/ 	.word	0x00004df0


	//   ....[27]....
        /*08f4*/ 	.word	0x00004e40


	//   ....[28]....
        /*08f8*/ 	.word	0x00004eb0


	//   ....[29]....
        /*08fc*/ 	.word	0x000080e0


	//   ....[30]....
        /*0900*/ 	.word	0x00008100


	//   ....[31]....
        /*0904*/ 	.word	0x00008420


	//   ....[32]....
        /*0908*/ 	.word	0x00008440


	//   ....[33]....
        /*090c*/ 	.word	0x00009240


	//   ....[34]....
        /*0910*/ 	.word	0x000097a0


	//   ....[35]....
        /*0914*/ 	.word	0x00009900


	//   ....[36]....
        /*0918*/ 	.word	0x00009b00


	//   ....[37]....
        /*091c*/ 	.word	0x00009bf0


	//   ....[38]....
        /*0920*/ 	.word	0x00009d10


	//   ....[39]....
        /*0924*/ 	.word	0x00009e30


	//   ....[40]....
        /*0928*/ 	.word	0x00009ea0


	//   ....[41]....
        /*092c*/ 	.word	0x0000e4d0


	//   ....[42]....
        /*0930*/ 	.word	0x0000e560


	//   ....[43]....
        /*0934*/ 	.word	0x0000e620


	//   ....[44]....
        /*0938*/ 	.word	0x0000e680


	//   ....[45]....
        /*093c*/ 	.word	0x0000e6c0


	//   ....[46]....
        /*0940*/ 	.word	0x0000e810


	//   ....[47]....
        /*0944*/ 	.word	0x0000e930


	//   ....[48]....
        /*0948*/ 	.word	0x0000ec20


	//   ....[49]....
        /*094c*/ 	.word	0x000113a0


	//   ....[50]....
        /*0950*/ 	.word	0x00011410


	//   ....[51]....
        /*0954*/ 	.word	0x00011420


	//   ....[52]....
        /*0958*/ 	.word	0x00011430


	//   ....[53]....
        /*095c*/ 	.word	0x00011460


	//   ....[54]....
        /*0960*/ 	.word	0x00011480


	//   ....[55]....
        /*0964*/ 	.word	0x00011490


	//   ....[56]....
        /*0968*/ 	.word	0x000114a0


	//   ....[57]....
        /*096c*/ 	.word	0x00012200


	//   ....[58]....
        /*0970*/ 	.word	0x00012620


	//   ....[59]....
        /*0974*/ 	.word	0x00012640


	//   ....[60]....
        /*0978*/ 	.word	0x00012650


	//   ....[61]....
        /*097c*/ 	.word	0x00012660


	//   ....[62]....
        /*0980*/ 	.word	0x00012670


	//   ....[63]....
        /*0984*/ 	.word	0x00012680


	//   ....[64]....
        /*0988*/ 	.word	0x00012690


	//   ....[65]....
        /*098c*/ 	.word	0x000126a0


	//   ....[66]....
        /*0990*/ 	.word	0x00012810


	//   ....[67]....
        /*0994*/ 	.word	0x00012840


	//   ....[68]....
        /*0998*/ 	.word	0x00012860


	//   ....[69]....
        /*099c*/ 	.word	0x00012870


	//   ....[70]....
        /*09a0*/ 	.word	0x00012890


	//   ....[71]....
        /*09a4*/ 	.word	0x000128b0


	//   ....[72]....
        /*09a8*/ 	.word	0x00012940


	//   ....[73]....
        /*09ac*/ 	.word	0x00012970


	//   ....[74]....
        /*09b0*/ 	.word	0x00012a00


	//   ....[75]....
        /*09b4*/ 	.word	0x00012a30


	//   ....[76]....
        /*09b8*/ 	.word	0x00012a40


	//   ....[77]....
        /*09bc*/ 	.word	0x00012a50


	//   ....[78]....
        /*09c0*/ 	.word	0x00012a60


	//   ....[79]....
        /*09c4*/ 	.word	0x00012a70


	//   ....[80]....
        /*09c8*/ 	.word	0x00012bc0


	//   ....[81]....
        /*09cc*/ 	.word	0x00012bd0


	//   ....[82]....
        /*09d0*/ 	.word	0x00013100


	//   ....[83]....
        /*09d4*/ 	.word	0x00013120


	//   ....[84]....
        /*09d8*/ 	.word	0x000131b0


	//   ....[85]....
        /*09dc*/ 	.word	0x000131c0


	//   ....[86]....
        /*09e0*/ 	.word	0x00013240


	//   ....[87]....
        /*09e4*/ 	.word	0x00013260


	//   ....[88]....
        /*09e8*/ 	.word	0x000132e0


	//   ....[89]....
        /*09ec*/ 	.word	0x000132f0


	//   ....[90]....
        /*09f0*/ 	.word	0x00013370


	//   ....[91]....
        /*09f4*/ 	.word	0x00013390


	//   ....[92]....
        /*09f8*/ 	.word	0x00013410


	//   ....[93]....
        /*09fc*/ 	.word	0x00013420


	//   ....[94]....
        /*0a00*/ 	.word	0x000134a0


	//   ....[95]....
        /*0a04*/ 	.word	0x000134c0


	//   ....[96]....
        /*0a08*/ 	.word	0x00013540


	//   ....[97]....
        /*0a0c*/ 	.word	0x00013550


	//   ....[98]....
        /*0a10*/ 	.word	0x00013660


	//   ....[99]....
        /*0a14*/ 	.word	0x00013750


	//   ....[100]....
        /*0a18*/ 	.word	0x000137c0


	//   ....[101]....
        /*0a1c*/ 	.word	0x00013830


	//   ....[102]....
        /*0a20*/ 	.word	0x00013890


	//   ....[103]....
        /*0a24*/ 	.word	0x00013900


	//   ....[104]....
        /*0a28*/ 	.word	0x00013970


	//   ....[105]....
        /*0a2c*/ 	.word	0x000139e0


	//   ....[106]....
        /*0a30*/ 	.word	0x00013a40


	//   ....[107]....
        /*0a34*/ 	.word	0x00013ab0


	//   ....[108]....
        /*0a38*/ 	.word	0x00013b20


	//   ....[109]....
        /*0a3c*/ 	.word	0x00013b90


	//   ....[110]....
        /*0a40*/ 	.word	0x00013bf0


	//   ....[111]....
        /*0a44*/ 	.word	0x00013c60


	//   ....[112]....
        /*0a48*/ 	.word	0x00013cd0


	//   ....[113]....
        /*0a4c*/ 	.word	0x00013d40


	//   ....[114]....
        /*0a50*/ 	.word	0x00013da0


	//   ....[115]....
        /*0a54*/ 	.word	0x00013e00


	//   ....[116]....
        /*0a58*/ 	.word	0x00013e60


	//   ....[117]....
        /*0a5c*/ 	.word	0x00013eb0


	//   ....[118]....
        /*0a60*/ 	.word	0x00013f10


	//   ....[119]....
        /*0a64*/ 	.word	0x00013f60


	//   ....[120]....
        /*0a68*/ 	.word	0x00013fc0


	//   ....[121]....
        /*0a6c*/ 	.word	0x00014010


	//   ....[122]....
        /*0a70*/ 	.word	0x00014070


	//   ....[123]....
        /*0a74*/ 	.word	0x000140e0


	//   ....[124]....
        /*0a78*/ 	.word	0x00014150


	//   ....[125]....
        /*0a7c*/ 	.word	0x000141c0


	//   ....[126]....
        /*0a80*/ 	.word	0x00014220


	//   ....[127]....
        /*0a84*/ 	.word	0x00014290


	//   ....[128]....
        /*0a88*/ 	.word	0x00014300


	//   ....[129]....
        /*0a8c*/ 	.word	0x00014370


	//   ....[130]....
        /*0a90*/ 	.word	0x000143d0


	//   ....[131]....
        /*0a94*/ 	.word	0x00014440


	//   ....[132]....
        /*0a98*/ 	.word	0x000144b0


	//   ....[133]....
        /*0a9c*/ 	.word	0x00014520


	//   ....[134]....
        /*0aa0*/ 	.word	0x00014580


	//   ....[135]....
        /*0aa4*/ 	.word	0x000145f0


	//   ....[136]....
        /*0aa8*/ 	.word	0x00014660


	//   ....[137]....
        /*0aac*/ 	.word	0x000146d0


	//   ....[138]....
        /*0ab0*/ 	.word	0x00014730


	//   ....[139]....
        /*0ab4*/ 	.word	0x000147a0


	//----- nvinfo : EIATTR_EXIT_INSTR_OFFSETS
	.align		4
.L_408:
        /*0ab8*/ 	.byte	0x04, 0x1c
        /*0aba*/ 	.short	(.L_410 - .L_409)


	//   ....[0]....
.L_409:
        /*0abc*/ 	.word	0x000000a0


	//   ....[1]....
        /*0ac0*/ 	.word	0x00013700


	//----- nvinfo : EIATTR_MAX_THREADS
	.align		4
.L_410:
        /*0ac4*/ 	.byte	0x04, 0x05
        /*0ac6*/ 	.short	(.L_412 - .L_411)
.L_411:
        /*0ac8*/ 	.word	0x00000080
        /*0acc*/ 	.word	0x00000001
        /*0ad0*/ 	.word	0x00000001


	//----- nvinfo : EIATTR_CRS_STACK_SIZE
	.align		4
.L_412:
        /*0ad4*/ 	.byte	0x04, 0x1e
        /*0ad6*/ 	.short	(.L_414 - .L_413)
.L_413:
        /*0ad8*/ 	.word	0x00000000
.L_414:


//--------------------- .nv.info._ZN7cutlass13device_kernelIN5flash19enable_sm80_to_sm89INS1_16FlashAttnFwdSm80INS1_25CollectiveMainloopFwdSm80ILi4ELi1ELb0EN4cute5tupleIJNS5_1CILi128EEENS7_ILi112EEENS7_ILi64EEEEEELi64ENS_6half_tEfNS_4arch4Sm80ELb1ELb0ELb0ELb1ELb0ELb0ELb1ELb0EEENS1_21CollectiveEpilogueFwdINS6_IJS8_SA_S9_EEENS6_IJNS7_ILi1EEESI_SI_EEESC_SE_Li128ELb1ELb1ELb0ELb0EEENS1_19SingleTileSchedulerILb1ELb0ELb1ELi128EEEEEEEEEvNT_6ParamsE --------------------------
	.section	.nv.info._ZN7cutlass13device_kernelIN5flash19enable_sm80_to_sm89INS1_16FlashAttnFwdSm80INS1_25CollectiveMainloopFwdSm80ILi4ELi1ELb0EN4cute5tupleIJNS5_1CILi128EEENS7_ILi112EEENS7_ILi64EEEEEELi64ENS_6half_tEfNS_4arch4Sm80ELb1ELb0ELb0ELb1ELb0ELb0ELb1ELb0EEENS1_21CollectiveEpilogueFwdINS6_IJS8_SA_S9_EEENS6_IJNS7_ILi1EEESI_SI_EEESC_SE_Li128ELb1ELb1ELb0ELb0EEENS1_19SingleTileSchedulerILb1ELb0ELb1ELi128EEEEEEEEEvNT_6ParamsE,"",@"SHT_CUDA_INFO"
	.sectionflags	@""
	.align	4


	//----- nvinfo : EIATTR_CUDA_API_VERSION
	.align		4
        /*0000*/ 	.byte	0x04, 0x37
        /*0002*/ 	.short	(.L_416 - .L_415)
.L_415:
        /*0004*/ 	.word	0x00000082


	//----- nvinfo : EIATTR_SW2861232_WAR
	.align		4
.L_416:
        /*0008*/ 	.byte	0x01, 0x35
	.zero		2


	//----- nvinfo : EIATTR_PARAM_CBANK
	.align		4
        /*000c*/ 	.byte	0x04, 0x0a
        /*000e*/ 	.short	(.L_418 - .L_417)
	.align		4
.L_417:
        /*0010*/ 	.word	index@(.nv.constant0._ZN7cutlass13device_kernelIN5flash19enable_sm80_to_sm89INS1_16FlashAttnFwdSm80INS1_25CollectiveMainloopFwdSm80ILi4ELi1ELb0EN4cute5tupleIJNS5_1CILi128EEENS7_ILi112EEENS7_ILi64EEEEEELi64ENS_6half_tEfNS_4arch4Sm80ELb1ELb0ELb0ELb1ELb0ELb0ELb1ELb0EEENS1_21CollectiveEpilogueFwdINS6_IJS8_SA_S9_EEENS6_IJNS7_ILi1EEESI_SI_EEESC_SE_Li128ELb1ELb1ELb0ELb0EEENS1_19SingleTileSchedulerILb1ELb0ELb1ELi128EEEEEEEEEvNT_6ParamsE)
        /*0014*/ 	.short	0x0160
        /*0016*/ 	.short	0x0418


	//----- nvinfo : EIATTR_CBANK_PARAM_SIZE
	.align		4
.L_418:
        /*0018*/ 	.byte	0x03, 0x19
        /*001a*/ 	.short	0x0418


	//----- nvinfo : EIATTR_KPARAM_INFO
	.align		4
        /*001c*/ 	.byte	0x04, 0x17
        /*001e*/ 	.short	(.L_420 - .L_419)
.L_419:
        /*0020*/ 	.word	0x00000000
        /*0024*/ 	.short	0x0000
        /*0026*/ 	.short	0x0000
        /*0028*/ 	.byte	0x00, 0xf0, 0x61, 0x10


	//----- nvinfo : EIATTR_MAXREG_COUNT
	.align		4
.L_420:
        /*002c*/ 	.byte	0x03, 0x1b
        /*002e*/ 	.short	0x00ff


	//----- nvinfo : EIATTR_NUM_BARRIERS
	.align		4
        /*0030*/ 	.byte	0x02, 0x4c
        /*0032*/ 	.byte	0x02
	.zero		1


	//----- nvinfo : EIATTR_ANNOTATIONS
	.align		4
        /*0034*/ 	.byte	0x04, 0x55
        /*0036*/ 	.short	(.L_422 - .L_421)


	//   ....[0]....
.L_421:
        /* <DEDUP_REMOVED lines=80> */


	//----- nvinfo : EIATTR_MERCURY_ISA_VERSION
	.align		4
.L_422:
        /*0520*/ 	.byte	0x03, 0x5f
        /*0522*/ 	.short	0x0000


	//----- nvinfo : EIATTR_COOP_GROUP_MASK_REGIDS
	.align		4
        /*0524*/ 	.byte	0x04, 0x29
        /*0526*/ 	.short	(.L_424 - .L_423)


	//   ....[0]....
.L_423:
        /*0528*/ 	.word	0xffffffff


	//   ....[1]....
        /*052c*/ 	.word	0xffffffff


	//   ....[2]....
        /*0530*/ 	.word	0xffffffff


	//   ....[3]....
        /*0534*/ 	.word	0xffffffff


	//   ....[4]....
        /*0538*/ 	.word	0xffffffff


	//   ....[5]....
        /*053c*/ 	.word	0xffffffff


	//   ....[6]....
        /*0540*/ 	.word	0xffffffff


	//   ....[7]....
        /*0544*/ 	.word	0xffffffff


	//   ....[8]....
        /*0548*/ 	.word	0xffffffff


	//   ....[9]....
        /*054c*/ 	.word	0xffffffff


	//   ....[10]....
        /*0550*/ 	.word	0xffffffff


	//   ....[11]....
        /*0554*/ 	.word	0xffffffff


	//   ....[12]....
        /*0558*/ 	.word	0xffffffff


	//   ....[13]....
        /*055c*/ 	.word	0xffffffff


	//   ....[14]....
        /*0560*/ 	.word	0xffffffff


	//   ....[15]....
        /*0564*/ 	.word	0xffffffff


	//   ....[16]....
        /*0568*/ 	.word	0xffffffff


	//   ....[17]....
        /*056c*/ 	.word	0xffffffff


	//   ....[18]....
        /*0570*/ 	.word	0xffffffff


	//   ....[19]....
        /*0574*/ 	.word	0xffffffff


	//   ....[20]....
        /*0578*/ 	.word	0xffffffff


	//   ....[21]....
        /*057c*/ 	.word	0xffffffff


	//   ....[22]....
        /*0580*/ 	.word	0xffffffff


	//   ....[23]....
        /*0584*/ 	.word	0xffffffff


	//   ....[24]....
        /*0588*/ 	.word	0xffffffff


	//   ....[25]....
        /*058c*/ 	.word	0xffffffff


	//   ....[26]....
        /*0590*/ 	.word	0xffffffff


	//   ....[27]....
        /*0594*/ 	.word	0xffffffff


	//   ....[28]....
        /*0598*/ 	.word	0xffffffff


	//   ....[29]....
        /*059c*/ 	.word	0xffffffff


	//   ....[30]....
        /*05a0*/ 	.word	0xffffffff


	//   ....[31]....
        /*05a4*/ 	.word	0xffffffff


	//   ....[32]....
        /*05a8*/ 	.word	0xffffffff


	//   ....[33]....
        /*05ac*/ 	.word	0xffffffff


	//   ....[34]....
        /*05b0*/ 	.word	0xffffffff


	//   ....[35]....
        /*05b4*/ 	.word	0xffffffff


	//   ....[36]....
        /*05b8*/ 	.word	0xffffffff


	//   ....[37]....
        /*05bc*/ 	.word	0xffffffff


	//   ....[38]....
        /*05c0*/ 	.word	0xffffffff


	//   ....[39]....
        /*05c4*/ 	.word	0xffffffff


	//   ....[40]....
        /*05c8*/ 	.word	0xffffffff


	//   ....[41]....
        /*05cc*/ 	.word	0xffffffff


	//   ....[42]....
        /*05d0*/ 	.word	0xffffffff


	//   ....[43]....
        /*05d4*/ 	.word	0xffffffff


	//   ....[44]....
        /*05d8*/ 	.word	0xffffffff


	//   ....[45]....
        /*05dc*/ 	.word	0xffffffff


	//   ....[46]....
        /*05e0*/ 	.word	0xffffffff


	//   ....[47]....
        /*05e4*/ 	.word	0xffffffff


	//   ....[48]....
        /*05e8*/ 	.word	0xffffffff


	//   ....[49]....
        /*05ec*/ 	.word	0xffffffff


	//   ....[50]....
        /*05f0*/ 	.word	0xffffffff


	//   ....[51]....
        /*05f4*/ 	.word	0xffffffff


	//   ....[52]....
        /*05f8*/ 	.word	0xffffffff


	//   ....[53]....
        /*05fc*/ 	.word	0xffffffff


	//   ....[54]....
        /*0600*/ 	.word	0xffffffff


	//   ....[55]....
        /*0604*/ 	.word	0xffffffff


	//   ....[56]....
        /*0608*/ 	.word	0xffffffff


	//   ....[57]....
        /*060c*/ 	.word	0xffffffff


	//   ....[58]....
        /*0610*/ 	.word	0xffffffff


	//   ....[59]....
        /*0614*/ 	.word	0xffffffff


	//   ....[60]....
        /*0618*/ 	.word	0xffffffff


	//   ....[61]....
        /*061c*/ 	.word	0xffffffff


	//   ....[62]....
        /*0620*/ 	.word	0xffffffff


	//   ....[63]....
        /*0624*/ 	.word	0xffffffff


	//   ....[64]....
        /*0628*/ 	.word	0xffffffff


	//   ....[65]....
        /*062c*/ 	.word	0xffffffff


	//   ....[66]....
        /*0630*/ 	.word	0xffffffff


	//   ....[67]....
        /*0634*/ 	.word	0xffffffff


	//   ....[68]....
        /*0638*/ 	.word	0xffffffff


	//   ....[69]....
        /*063c*/ 	.word	0xffffffff


	//   ....[70]....
        /*0640*/ 	.word	0xffffffff


	//   ....[71]....
        /*0644*/ 	.word	0xffffffff


	//   ....[72]....
        /*0648*/ 	.word	0xffffffff


	//   ....[73]....
        /*064c*/ 	.word	0xffffffff


	//   ....[74]....
        /*0650*/ 	.word	0xffffffff


	//   ....[75]....
        /*0654*/ 	.word	0xffffffff


	//   ....[76]....
        /*0658*/ 	.word	0xffffffff


	//   ....[77]....
        /*065c*/ 	.word	0xffffffff


	//   ....[78]....
        /*0660*/ 	.word	0xffffffff


	//   ....[79]....
        /*0664*/ 	.word	0xffffffff


	//   ....[80]....
        /*0668*/ 	.word	0xffffffff


	//   ....[81]....
        /*066c*/ 	.word	0xffffffff


	//   ....[82]....
        /*0670*/ 	.word	0xffffffff


	//   ....[83]....
        /*0674*/ 	.word	0xffffffff


	//   ....[84]....
        /*0678*/ 	.word	0xffffffff


	//   ....[85]....
        /*067c*/ 	.word	0xffffffff


	//   ....[86]....
        /*0680*/ 	.word	0xffffffff


	//   ....[87]....
        /*0684*/ 	.word	0xffffffff


	//   ....[88]....
        /*0688*/ 	.word	0xffffffff


	//   ....[89]....
        /*068c*/ 	.word	0xffffffff


	//   ....[90]....
        /*0690*/ 	.word	0xffffffff


	//   ....[91]....
        /*0694*/ 	.word	0xffffffff


	//   ....[92]....
        /*0698*/ 	.word	0xffffffff


	//   ....[93]....
        /*069c*/ 	.word	0xffffffff


	//   ....[94]....
        /*06a0*/ 	.word	0xffffffff


	//   ....[95]....
        /*06a4*/ 	.word	0xffffffff


	//   ....[96]....
        /*06a8*/ 	.word	0xffffffff


	//----- nvinfo : EIATTR_COOP_GROUP_INSTR_OFFSETS
	.align		4
.L_424:
        /*06ac*/ 	.byte	0x04, 0x28
        /*06ae*/ 	.short	(.L_426 - .L_425)


	//   ....[0]....
.L_425:
        /*06b0*/ 	.word	0x00000090


	//   ....[1]....
        /*06b4*/ 	.word	0x00001020


	//   ....[2]....
        /*06b8*/ 	.word	0x00001050


	//   ....[3]....
        /*06bc*/ 	.word	0x000011f0


	//   ....[4]....
        /*06c0*/ 	.word	0x00001220


	//   ....[5]....
        /*06c4*/ 	.word	0x000012b0


	//   ....[6]....
        /*06c8*/ 	.word	0x000012e0


	//   ....[7]....
        /*06cc*/ 	.word	0x00001370


	//   ....[8]....
        /*06d0*/ 	.word	0x000013a0


	//   ....[9]....
        /*06d4*/ 	.word	0x00001430


	//   ....[10]....
        /*06d8*/ 	.word	0x00001460


	//   ....[11]....
        /*06dc*/ 	.word	0x000014f0


	//   ....[12]....
        /*06e0*/ 	.word	0x00001520


	//   ....[13]....
        /*06e4*/ 	.word	0x000015b0


	//   ....[14]....
        /*06e8*/ 	.word	0x000015e0


	//   ....[15]....
        /*06ec*/ 	.word	0x00001660


	//   ....[16]....
        /*06f0*/ 	.word	0x000016a0


	//   ....[17]....
        /*06f4*/ 	.word	0x00002ee0


	//   ....[18]....
        /*06f8*/ 	.word	0x00002ef0


	//   ....[19]....
        /*06fc*/ 	.word	0x00002f00


	//   ....[20]....
        /*0700*/ 	.word	0x00002f10


	//   ....[21]....
        /*0704*/ 	.word	0x00003db0


	//   ....[22]....
        /*0708*/ 	.word	0x00003ff0


	//   ....[23]....
        /*070c*/ 	.word	0x00004010


	//   ....[24]....
        /*0710*/ 	.word	0x000040f0


	//   ....[25]....
        /*0714*/ 	.word	0x00004270


	//   ....[26]....
        /*0718*/ 	.word	0x000044a0


	//   ....[27]....
        /*071c*/ 	.word	0x00004910


	//   ....[28]....
        /*0720*/ 	.word	0x00004990


	//   ....[29]....
        /*0724*/ 	.word	0x00008210


	//   ....[30]....
        /*0728*/ 	.word	0x00008230


	//   ....[31]....
        /*072c*/ 	.word	0x00008250


	//   ....[32]....
        /*0730*/ 	.word	0x00008270


	//   ....[33]....
        /*0734*/ 	.word	0x00009400


	//   ....[34]....
        /*0738*/ 	.word	0x00009500


	//   ....[35]....
        /*073c*/ 	.word	0x00009a10


	//   ....[36]....
        /*0740*/ 	.word	0x00009b70


	//   ....[37]....
        /*0744*/ 	.word	0x00009cb0


	//   ....[38]....
        /*0748*/ 	.word	0x00009cd0


	//   ....[39]....
        /*074c*/ 	.word	0x00009d20


	//   ....[40]....
        /*0750*/ 	.word	0x00009d90


	//   ....[41]....
        /*0754*/ 	.word	0x0000df30


	//   ....[42]....
        /*0758*/ 	.word	0x0000dfb0


	//   ....[43]....
        /*075c*/ 	.word	0x0000e070


	//   ....[44]....
        /*0760*/ 	.word	0x0000e0d0


	//   ....[45]....
        /*0764*/ 	.word	0x0000e100


	//   ....[46]....
        /*0768*/ 	.word	0x0000e1e0


	//   ....[47]....
        /*076c*/ 	.word	0x0000e360


	//   ....[48]....
        /*0770*/ 	.word	0x0000e6d0


	//   ....[49]....
        /*0774*/ 	.word	0x00010c50


	//   ....[50]....
        /*0778*/ 	.word	0x00010c60


	//   ....[51]....
        /*077c*/ 	.word	0x00010c70


	//   ....[52]....
        /*0780*/ 	.word	0x00010c90


	//   ....[53]....
        /*0784*/ 	.word	0x00010cb0


	//   ....[54]....
        /*0788*/ 	.word	0x00010cc0


	//   ....[55]....
        /*078c*/ 	.word	0x00010cf0


	//   ....[56]....
        /*0790*/ 	.word	0x00010d20


	//   ....[57]....
        /*0794*/ 	.word	0x00011fd0


	//   ....[58]....
        /*0798*/ 	.word	0x00012020


	//   ....[59]....
        /*079c*/ 	.word	0x00012050


	//   ....[60]....
        /*07a0*/ 	.word	0x00012080


	//   ....[61]....
        /*07a4*/ 	.word	0x000120b0


	//   ....[62]....
        /*07a8*/ 	.word	0x000120f0


	//   ....[63]....
        /*07ac*/ 	.word	0x00012120


	//   ....[64]....
        /*07b0*/ 	.word	0x00012150


	//   ....[65]....
        /*07b4*/ 	.word	0x00012230


	//   ....[66]....
        /*07b8*/ 	.word	0x00012290


	//   ....[67]....
        /*07bc*/ 	.word	0x000122c0


	//   ....[68]....
        /*07c0*/ 	.word	0x00012320


	//   ....[69]....
        /*07c4*/ 	.word	0x00012330


	//   ....[70]....
        /*07c8*/ 	.word	0x00012340


	//   ....[71]....
        /*07cc*/ 	.word	0x00012360


	//   ....[72]....
        /*07d0*/ 	.word	0x000123c0


	//   ....[73]....
        /*07d4*/ 	.word	0x00012470


	//   ....[74]....
        /*07d8*/ 	.word	0x00012480


	//   ....[75]....
        /*07dc*/ 	.word	0x000124b0


	//   ....[76]....
        /*07e0*/ 	.word	0x000124c0


	//   ....[77]....
        /*07e4*/ 	.word	0x000124d0


	//   ....[78]....
        /*07e8*/ 	.word	0x000124e0


	//   ....[79]....
        /*07ec*/ 	.word	0x00012560


	//   ....[80]....
        /*07f0*/ 	.word	0x00012570


	//   ....[81]....
        /*07f4*/ 	.word	0x00012cd0


	//   ....[82]....
        /*07f8*/ 	.word	0x00012d10


	//   ....[83]....
        /*07fc*/ 	.word	0x00012d40


	//   ....[84]....
        /*0800*/ 	.word	0x00012d70


	//   ....[85]....
        /*0804*/ 	.word	0x00012da0


	//   ....[86]....
        /*0808*/ 	.word	0x00012dd0


	//   ....[87]....
        /*080c*/ 	.word	0x00012e00


	//   ....[88]....
        /*0810*/ 	.word	0x00012e20


	//   ....[89]....
        /*0814*/ 	.word	0x00012e40


	//   ....[90]....
        /*0818*/ 	.word	0x00012e70


	//   ....[91]....
        /*081c*/ 	.word	0x00012e80


	//   ....[92]....
        /*0820*/ 	.word	0x00012e90


	//   ....[93]....
        /*0824*/ 	.word	0x00012ea0


	//   ....[94]....
        /*0828*/ 	.word	0x00012eb0


	//   ....[95]....
        /*082c*/ 	.word	0x00012ee0


	//   ....[96]....
        /*0830*/ 	.word	0x00012f00


	//----- nvinfo : EIATTR_EXIT_INSTR_OFFSETS
	.align		4
.L_426:
        /*0834*/ 	.byte	0x04, 0x1c
        /*0836*/ 	.short	(.L_428 - .L_427)


	//   ....[0]....
.L_427:
        /*0838*/ 	.word	0x00000370


	//   ....[1]....
        /*083c*/ 	.word	0x00012610


	//   ....[2]....
        /*0840*/ 	.word	0x00012650


	//   ....[3]....
        /*0844*/ 	.word	0x00013060


	//   ....[4]....
        /*0848*/ 	.word	0x000130a0


	//----- nvinfo : EIATTR_CTAIDZ_USED
	.align		4
.L_428:
        /*084c*/ 	.byte	0x01, 0x04
	.zero		2


	//----- nvinfo : EIATTR_MAX_THREADS
	.align		4
        /*0850*/ 	.byte	0x04, 0x05
        /*0852*/ 	.short	(.L_430 - .L_429)
.L_429:
        /*0854*/ 	.word	0x00000080
        /*0858*/ 	.word	0x00000001
        /*085c*/ 	.word	0x00000001


	//----- nvinfo : EIATTR_CRS_STACK_SIZE
	.align		4
.L_430:
        /*0860*/ 	.byte	0x04, 0x1e
        /*0862*/ 	.short	(.L_432 - .L_431)
.L_431:
        /*0864*/ 	.word	0x00000000
.L_432:


//--------------------- .nv.info._ZN7cutlass13device_kernelIN5flash19enable_sm80_to_sm89INS1_16FlashAttnFwdSm80INS1_25CollectiveMainloopFwdSm80ILi4ELi1ELb0EN4cute5tupleIJNS5_1CILi128EEENS7_ILi112EEENS7_ILi64EEEEEELi64ENS_6half_tEfNS_4arch4Sm80ELb1ELb0ELb0ELb1ELb0ELb1ELb1ELb0EEENS1_21CollectiveEpilogueFwdINS6_IJS8_SA_S9_EEENS6_IJNS7_ILi1EEESI_SI_EEESC_SE_Li128ELb1ELb1ELb0ELb0EEENS1_19SingleTileSchedulerILb1ELb0ELb1ELi128EEEEEEEEEvNT_6ParamsE --------------------------
	.section	.nv.info._ZN7cutlass13device_kernelIN5flash19enable_sm80_to_sm89INS1_16FlashAttnFwdSm80INS1_25CollectiveMainloopFwdSm80ILi4ELi1ELb0EN4cute5tupleIJNS5_1CILi128EEENS7_ILi112EEENS7_ILi64EEEEEELi64ENS_6half_tEfNS_4arch4Sm80ELb1ELb0ELb0ELb1ELb0ELb1ELb1ELb0EEENS1_21CollectiveEpilogueFwdINS6_IJS8_SA_S9_EEENS6_IJNS7_ILi1EEESI_SI_EEESC_SE_Li128ELb1ELb1ELb0ELb0EEENS1_19SingleTileSchedulerILb1ELb0ELb1ELi128EEEEEEEEEvNT_6ParamsE,"",@"SHT_CUDA_INFO"
	.sectionflags	@""
	.align	4


	//----- nvinfo : EIATTR_CUDA_API_VERSION
	.align		4
        /*0000*/ 	.byte	0x04, 0x37
        /*0002*/ 	.short	(.L_434 - .L_433)
.L_433:
        /*0004*/ 	.word	0x00000082


	//----- nvinfo : EIATTR_SW2861232_WAR
	.align		4
.L_434:
        /*0008*/ 	.byte	0x01, 0x35
	.zero		2


	//----- nvinfo : EIATTR_PARAM_CBANK
	.align		4
        /*000c*/ 	.byte	0x04, 0x0a
        /*000e*/ 	.short	(.L_436 - .L_435)
	.align		4
.L_435:
        /*0010*/ 	.word	index@(.nv.constant0._ZN7cutlass13device_kernelIN5flash19enable_sm80_to_sm89INS1_16FlashAttnFwdSm80INS1_25CollectiveMainloopFwdSm80ILi4ELi1ELb0EN4cute5tupleIJNS5_1CILi128EEENS7_ILi112EEENS7_ILi64EEEEEELi64ENS_6half_tEfNS_4arch4Sm80ELb1ELb0ELb0ELb1ELb0ELb1ELb1ELb0EEENS1_21CollectiveEpilogueFwdINS6_IJS8_SA_S9_EEENS6_IJNS7_ILi1EEESI_SI_EEESC_SE_Li128ELb1ELb1ELb0ELb0EEENS1_19SingleTileSchedulerILb1ELb0ELb1ELi128EEEEEEEEEvNT_6ParamsE)
        /*0014*/ 	.short	0x0160
        /*0016*/ 	.short	0x0418


	//----- nvinfo : EIATTR_CBANK_PARAM_SIZE
	.align		4
.L_436:
        /*0018*/ 	.byte	0x03, 0x19
        /*001a*/ 	.short	0x0418


	//----- nvinfo : EIATTR_KPARAM_INFO
	.align		4
        /*001c*/ 	.byte	0x04, 0x17
        /*001e*/ 	.short	(.L_438 - .L_437)
.L_437:
        /*0020*/ 	.word	0x00000000
        /*0024*/ 	.short	0x0000
        /*0026*/ 	.short	0x0000
        /*0028*/ 	.byte	0x00, 0xf0, 0x61, 0x10


	//----- nvinfo : EIATTR_MAXREG_COUNT
	.align		4
.L_438:
        /*002c*/ 	.byte	0x03, 0x1b
        /*002e*/ 	.short	0x00ff


	//----- nvinfo : EIATTR_NUM_BARRIERS
	.align		4
        /*0030*/ 	.byte	0x02, 0x4c
        /*0032*/ 	.byte	0x02
	.zero		1


	//----- nvinfo : EIATTR_ANNOTATIONS
	.align		4
        /*0034*/ 	.byte	0x04, 0x55
        /*0036*/ 	.short	(.L_440 - .L_439)


	//   ....[0]....
.L_439:
        /* <DEDUP_REMOVED lines=74> */


	//----- nvinfo : EIATTR_MERCURY_ISA_VERSION
	.align		4
.L_440:
        /*04c8*/ 	.byte	0x03, 0x5f
        /*04ca*/ 	.short	0x0000


	//----- nvinfo : EIATTR_COOP_GROUP_MASK_REGIDS
	.align		4
        /*04cc*/ 	.byte	0x04, 0x29
        /*04ce*/ 	.short	(.L_442 - .L_441)


	//   ....[0]....
.L_441:
        /*04d0*/ 	.word	0xffffffff


	//   ....[1]....
        /*04d4*/ 	.word	0xffffffff


	//   ....[2]....
        /*04d8*/ 	.word	0xffffffff


	//   ....[3]....
        /*04dc*/ 	.word	0xffffffff


	//   ....[4]....
        /*04e0*/ 	.word	0xffffffff


	//   ....[5]....
        /*04e4*/ 	.word	0xffffffff


	//   ....[6]....
        /*04e8*/ 	.word	0xffffffff


	//   ....[7]....
        /*04ec*/ 	.word	0xffffffff


	//   ....[8]....
        /*04f0*/ 	.word	0xffffffff


	//   ....[9]....
        /*04f4*/ 	.word	0xffffffff


	//   ....[10]....
        /*04f8*/ 	.word	0xffffffff


	//   ....[11]....
        /*04fc*/ 	.word	0xffffffff


	//   ....[12]....
        /*0500*/ 	.word	0xffffffff


	//   ....[13]....
        /*0504*/ 	.word	0xffffffff


	//   ....[14]....
        /*0508*/ 	.word	0xffffffff


	//   ....[15]....
        /*050c*/ 	.word	0xffffffff


	//   ....[16]....
        /*0510*/ 	.word	0xffffffff


	//   ....[17]....
        /*0514*/ 	.word	0xffffffff


	//   ....[18]....
        /*0518*/ 	.word	0xffffffff


	//   ....[19]....
        /*051c*/ 	.word	0xffffffff


	//   ....[20]....
        /*0520*/ 	.word	0xffffffff


	//   ....[21]....
        /*0524*/ 	.word	0xffffffff


	//   ....[22]....
        /*0528*/ 	.word	0xffffffff


	//   ....[23]....
        /*052c*/ 	.word	0xffffffff


	//   ....[24]....
        /*0530*/ 	.word	0xffffffff


	//   ....[25]....
        /*0534*/ 	.word	0xffffffff


	//   ....[26]....
        /*0538*/ 	.word	0xffffffff


	//   ....[27]....
        /*053c*/ 	.word	0xffffffff


	//   ....[28]....
        /*0540*/ 	.word	0xffffffff


	//   ....[29]....
        /*0544*/ 	.word	0xffffffff


	//   ....[30]....
        /*0548*/ 	.word	0xffffffff


	//   ....[31]....
        /*054c*/ 	.word	0xffffffff


	//   ....[32]....
        /*0550*/ 	.word	0xffffffff


	//   ....[33]....
        /*0554*/ 	.word	0xffffffff


	//   ....[34]....
        /*0558*/ 	.word	0xffffffff


	//   ....[35]....
        /*055c*/ 	.word	0xffffffff


	//   ....[36]....
        /*0560*/ 	.word	0xffffffff


	//   ....[37]....
        /*0564*/ 	.word	0xffffffff


	//   ....[38]....
        /*0568*/ 	.word	0xffffffff


	//   ....[39]....
        /*056c*/ 	.word	0xffffffff


	//   ....[40]....
        /*0570*/ 	.word	0xffffffff


	//   ....[41]....
        /*0574*/ 	.word	0xffffffff


	//   ....[42]....
        /*0578*/ 	.word	0xffffffff


	//   ....[43]....
        /*057c*/ 	.word	0xffffffff


	//   ....[44]....
        /*0580*/ 	.word	0xffffffff


	//   ....[45]....
        /*0584*/ 	.word	0xffffffff


	//   ....[46]....
        /*0588*/ 	.word	0xffffffff


	//   ....[47]....
        /*058c*/ 	.word	0xffffffff


	//   ....[48]....
        /*0590*/ 	.word	0xffffffff


	//   ....[49]....
        /*0594*/ 	.word	0xffffffff


	//   ....[50]....
        /*0598*/ 	.word	0xffffffff


	//   ....[51]....
        /*059c*/ 	.word	0xffffffff


	//   ....[52]....
        /*05a0*/ 	.word	0xffffffff


	//   ....[53]....
        /*05a4*/ 	.word	0xffffffff


	//   ....[54]....
        /*05a8*/ 	.word	0xffffffff


	//   ....[55]....
        /*05ac*/ 	.word	0xffffffff


	//   ....[56]....
        /*05b0*/ 	.word	0xffffffff


	//   ....[57]....
        /*05b4*/ 	.word	0xffffffff


	//   ....[58]....
        /*05b8*/ 	.word	0xffffffff


	//   ....[59]....
        /*05bc*/ 	.word	0xffffffff


	//   ....[60]....
        /*05c0*/ 	.word	0xffffffff


	//   ....[61]....
        /*05c4*/ 	.word	0xffffffff


	//   ....[62]....
        /*05c8*/ 	.word	0xffffffff


	//   ....[63]....
        /*05cc*/ 	.word	0xffffffff


	//   ....[64]....
        /*05d0*/ 	.word	0xffffffff


	//   ....[65]....
        /*05d4*/ 	.word	0xffffffff


	//   ....[66]....
        /*05d8*/ 	.word	0xffffffff


	//   ....[67]....
        /*05dc*/ 	.word	0xffffffff


	//   ....[68]....
        /*05e0*/ 	.word	0xffffffff


	//   ....[69]....
        /*05e4*/ 	.word	0xffffffff


	//   ....[70]....
        /*05e8*/ 	.word	0xffffffff


	//   ....[71]....
        /*05ec*/ 	.word	0xffffffff


	//   ....[72]....
        /*05f0*/ 	.word	0xffffffff


	//   ....[73]....
        /*05f4*/ 	.word	0xffffffff


	//   ....[74]....
        /*05f8*/ 	.word	0xffffffff


	//   ....[75]....
        /*05fc*/ 	.word	0xffffffff


	//   ....[76]....
        /*0600*/ 	.word	0xffffffff


	//   ....[77]....
        /*0604*/ 	.word	0xffffffff


	//   ....[78]....
        /*0608*/ 	.word	0xffffffff


	//   ....[79]....
        /*060c*/ 	.word	0xffffffff


	//   ....[80]....
        /*0610*/ 	.word	0xffffffff


	//   ....[81]....
        /*0614*/ 	.word	0xffffffff


	//   ....[82]....
        /*0618*/ 	.word	0xffffffff


	//   ....[83]....
        /*061c*/ 	.word	0xffffffff


	//   ....[84]....
        /*0620*/ 	.word	0xffffffff


	//   ....[85]....
        /*0624*/ 	.word	0xffffffff


	//   ....[86]....
        /*0628*/ 	.word	0xffffffff


	//   ....[87]....
        /*062c*/ 	.word	0xffffffff


	//   ....[88]....
        /*0630*/ 	.word	0xffffffff


	//   ....[89]....
        /*0634*/ 	.word	0xffffffff


	//   ....[90]....
        /*0638*/ 	.word	0xffffffff


	//   ....[91]....
        /*063c*/ 	.word	0xffffffff


	//   ....[92]....
        /*0640*/ 	.word	0xffffffff


	//   ....[93]....
        /*0644*/ 	.word	0xffffffff


	//   ....[94]....
        /*0648*/ 	.word	0xffffffff


	//   ....[95]....
        /*064c*/ 	.word	0xffffffff


	//   ....[96]....
        /*0650*/ 	.word	0xffffffff


	//   ....[97]....
        /*0654*/ 	.word	0xffffffff


	//   ....[98]....
        /*0658*/ 	.word	0xffffffff


	//   ....[99]....
        /*065c*/ 	.word	0xffffffff


	//   ....[100]....
        /*0660*/ 	.word	0xffffffff


	//   ....[101]....
        /*0664*/ 	.word	0xffffffff


	//   ....[102]....
        /*0668*/ 	.word	0xffffffff


	//   ....[103]....
        /*066c*/ 	.word	0xffffffff


	//   ....[104]....
        /*0670*/ 	.word	0xffffffff


	//   ....[105]....
        /*0674*/ 	.word	0xffffffff


	//   ....[106]....
        /*0678*/ 	.word	0xffffffff


	//   ....[107]....
        /*067c*/ 	.word	0xffffffff


	//   ....[108]....
        /*0680*/ 	.word	0xffffffff


	//   ....[109]....
        /*0684*/ 	.word	0xffffffff


	//   ....[110]....
        /*0688*/ 	.word	0xffffffff


	//   ....[111]....
        /*068c*/ 	.word	0xffffffff


	//   ....[112]....
        /*0690*/ 	.word	0xffffffff


	//   ....[113]....
        /*0694*/ 	.word	0xffffffff


	//   ....[114]....
        /*0698*/ 	.word	0xffffffff


	//   ....[115]....
        /*069c*/ 	.word	0xffffffff


	//   ....[116]....
        /*06a0*/ 	.word	0xffffffff


	//   ....[117]....
        /*06a4*/ 	.word	0xffffffff


	//   ....[118]....
        /*06a8*/ 	.word	0xffffffff


	//   ....[119]....
        /*06ac*/ 	.word	0xffffffff


	//   ....[120]....
        /*06b0*/ 	.word	0xffffffff


	//   ....[121]....
        /*06b4*/ 	.word	0xffffffff


	//   ....[122]....
        /*06b8*/ 	.word	0xffffffff


	//   ....[123]....
        /*06bc*/ 	.word	0xffffffff


	//   ....[124]....
        /*06c0*/ 	.word	0xffffffff


	//   ....[125]....
        /*06c4*/ 	.word	0xffffffff


	//   ....[126]....
        /*06c8*/ 	.word	0xffffffff


	//   ....[127]....
        /*06cc*/ 	.word	0xffffffff


	//   ....[128]....
        /*06d0*/ 	.word	0xffffffff


	//----- nvinfo : EIATTR_COOP_GROUP_INSTR_OFFSETS
	.align		4
.L_442:
        /*06d4*/ 	.byte	0x04, 0x28
        /*06d6*/ 	.short	(.L_444 - .L_443)


	//   ....[0]....
.L_443:
        /*06d8*/ 	.word	0x00000090


	//   ....[1]....
        /*06dc*/ 	.word	0x00008a90


	//   ....[2]....
        /*06e0*/ 	.word	0x00008ac0


	//   ....[3]....
        /*06e4*/ 	.word	0x00008ce0


	//   ....[4]....
        /*06e8*/ 	.word	0x00008d10


	//   ....[5]....
        /*06ec*/ 	.word	0x00008da0


	//   ....[6]....
        /*06f0*/ 	.word	0x00008dd0


	//   ....[7]....
        /*06f4*/ 	.word	0x00008e60


	//   ....[8]....
        /*06f8*/ 	.word	0x00008e90


	//   ....[9]....
        /*06fc*/ 	.word	0x00008f20


	//   ....[10]....
        /*0700*/ 	.word	0x00008f50


	//   ....[11]....
        /*0704*/ 	.word	0x00008fe0


	//   ....[12]....
        /*0708*/ 	.word	0x00009010


	//   ....[13]....
        /*070c*/ 	.word	0x000090a0


	//   ....[14]....
        /*0710*/ 	.word	0x000090d0


	//   ....[15]....
        /*0714*/ 	.word	0x00009190


	//   ....[16]....
        /*0718*/ 	.word	0x000091d0


	//   ....[17]....
        /*071c*/ 	.word	0x00009aa0


	//   ....[18]....
        /*0720*/ 	.word	0x00009ac0


	//   ....[19]....
        /*0724*/ 	.word	0x00009ad0


	//   ....[20]....
        /*0728*/ 	.word	0x00009ae0


	//   ....[21]....
        /*072c*/ 	.word	0x00009c50


	//   ....[22]....
        /*0730*/ 	.word	0x00009d10


	//   ....[23]....
        /*0734*/ 	.word	0x00009d50


	//   ....[24]....
        /*0738*/ 	.word	0x00009d90


	//   ....[25]....
        /*073c*/ 	.word	0x00009f30


	//   ....[26]....
        /*0740*/ 	.word	0x00009ff0


	//   ....[27]....
        /*0744*/ 	.word	0x0000a030


	//   ....[28]....
        /*0748*/ 	.word	0x0000a070


	//   ....[29]....
        /*074c*/ 	.word	0x0000a230


	//   ....[30]....
        /*0750*/ 	.word	0x0000a2f0


	//   ....[31]....
        /*0754*/ 	.word	0x0000a330


	//   ....[32]....
        /*0758*/ 	.word	0x0000a370


	//   ....[33]....
        /*075c*/ 	.word	0x0000c000


	//   ....[34]....
        /*0760*/ 	.word	0x0000c020


	//   ....[35]....
        /*0764*/ 	.word	0x0000c050


	//   ....[36]....
        /*0768*/ 	.word	0x0000c060


	//   ....[37]....
        /*076c*/ 	.word	0x0000c140


	//   ....[38]....
        /*0770*/ 	.word	0x0000c180


	//   ....[39]....
        /*0774*/ 	.word	0x0000c1a0


	//   ....[40]....
        /*0778*/ 	.word	0x0000c1b0


	//   ....[41]....
        /*077c*/ 	.word	0x0000c3a0


	//   ....[42]....
        /*0780*/ 	.word	0x0000c3e0


	//   ....[43]....
        /*0784*/ 	.word	0x0000c400


	//   ....[44]....
        /*0788*/ 	.word	0x0000c410


	//   ....[45]....
        /*078c*/ 	.word	0x0000c590


	//   ....[46]....
        /*0790*/ 	.word	0x0000c5d0


	//   ....[47]....
        /*0794*/ 	.word	0x0000c610


	//   ....[48]....
        /*0798*/ 	.word	0x0000c630


	//   ....[49]....
        /*079c*/ 	.word	0x0000f760


	//   ....[50]....
        /*07a0*/ 	.word	0x0000f770


	//   ....[51]....
        /*07a4*/ 	.word	0x0000f780


	//   ....[52]....
        /*07a8*/ 	.word	0x0000f790


	//   ....[53]....
        /*07ac*/ 	.word	0x000106c0


	//   ....[54]....
        /*07b0*/ 	.word	0x00010870


	//   ....[55]....
        /*07b4*/ 	.word	0x000108c0


	//   ....[56]....
        /*07b8*/ 	.word	0x00010900


	//   ....[57]....
        /*07bc*/ 	.word	0x00010990


	//   ....[58]....
        /*07c0*/ 	.word	0x00010a50


	//   ....[59]....
        /*07c4*/ 	.word	0x00011130


	//   ....[60]....
        /*07c8*/ 	.word	0x000111b0


	//   ....[61]....
        /*07cc*/ 	.word	0x00014830


	//   ....[62]....
        /*07d0*/ 	.word	0x00014850


	//   ....[63]....
        /*07d4*/ 	.word	0x00014870


	//   ....[64]....
        /*07d8*/ 	.word	0x00014890


	//   ....[65]....
        /*07dc*/ 	.word	0x00015a10


	//   ....[66]....
        /*07e0*/ 	.word	0x00015b90


	//   ....[67]....
        /*07e4*/ 	.word	0x00015f00


	//   ....[68]....
        /*07e8*/ 	.word	0x00016030


	//   ....[69]....
        /*07ec*/ 	.word	0x00016360


	//   ....[70]....
        /*07f0*/ 	.word	0x00016380


	//   ....[71]....
        /*07f4*/ 	.word	0x000163d0


	//   ....[72]....
        /*07f8*/ 	.word	0x00016420


	//   ....[73]....
        /*07fc*/ 	.word	0x0001a450


	//   ....[74]....
        /*0800*/ 	.word	0x0001a4d0


	//   ....[75]....
        /*0804*/ 	.word	0x0001a590


	//   ....[76]....
        /*0808*/ 	.word	0x0001a5f0


	//   ....[77]....
        /*080c*/ 	.word	0x0001a620


	//   ....[78]....
        /*0810*/ 	.word	0x0001a700


	//   ....[79]....
        /*0814*/ 	.word	0x0001a880


	//   ....[80]....
        /*0818*/ 	.word	0x0001ab90


	//   ....[81]....
        /*081c*/ 	.word	0x0001d1f0


	//   ....[82]....
        /*0820*/ 	.word	0x0001d200


	//   ....[83]....
        /*0824*/ 	.word	0x0001d210


	//   ....[84]....
        /*0828*/ 	.word	0x0001d230


	//   ....[85]....
        /*082c*/ 	.word	0x0001d250


	//   ....[86]....
        /*0830*/ 	.word	0x0001d260


	//   ....[87]....
        /*0834*/ 	.word	0x0001d290


	//   ....[88]....
        /*0838*/ 	.word	0x0001d2c0


	//   ....[89]....
        /*083c*/ 	.word	0x0001e570


	//   ....[90]....
        /*0840*/ 	.word	0x0001e5d0


	//   ....[91]....
        /*0844*/ 	.word	0x0001e5f0


	//   ....[92]....
        /*0848*/ 	.word	0x0001e620


	//   ....[93]....
        /*084c*/ 	.word	0x0001e660


	//   ....[94]....
        /*0850*/ 	.word	0x0001e690


	//   ....[95]....
        /*0854*/ 	.word	0x0001e6c0


	//   ....[96]....
        /*0858*/ 	.word	0x0001e6f0


	//   ....[97]....
        /*085c*/ 	.word	0x0001e7e0


	//   ....[98]....
        /*0860*/ 	.word	0x0001e7f0


	//   ....[99]....
        /*0864*/ 	.word	0x0001e830


	//   ....[100]....
        /*0868*/ 	.word	0x0001e860


	//   ....[101]....
        /*086c*/ 	.word	0x0001e8b0


	//   ....[102]....
        /*0870*/ 	.word	0x0001e8d0


	//   ....[103]....
        /*0874*/ 	.word	0x0001e8e0


	//   ....[104]....
        /*0878*/ 	.word	0x0001e940


	//   ....[105]....
        /*087c*/ 	.word	0x0001e9f0


	//   ....[106]....
        /*0880*/ 	.word	0x0001ea20


	//   ....[107]....
        /*0884*/ 	.word	0x0001ea50


	//   ....[108]....
        /*0888*/ 	.word	0x0001ea70


	//   ....[109]....
        /*088c*/ 	.word	0x0001ea80


	//   ....[110]....
        /*0890*/ 	.word	0x0001ea90


	//   ....[111]....
        /*0894*/ 	.word	0x0001eb10


	//   ....[112]....
        /*0898*/ 	.word	0x0001eb20


	//   ....[113]....
        /*089c*/ 	.word	0x0001f240


	//   ....[114]....
        /*08a0*/ 	.word	0x0001f280


	//   ....[115]....
        /*08a4*/ 	.word	0x0001f2b0


	//   ....[116]....
        /*08a8*/ 	.word	0x0001f2e0


	//   ....[117]....
        /*08ac*/ 	.word	0x0001f310


	//   ....[118]....
        /*08b0*/ 	.word	0x0001f340


	//   ....[119]....
        /*08b4*/ 	.word	0x0001f370


	//   ....[120]....
        /*08b8*/ 	.word	0x0001f3a0


	//   ....[121]....
        /*08bc*/ 	.word	0x0001f3c0


	//   ....[122]....
        /*08c0*/ 	.word	0x0001f3e0


	//   ....[123]....
        /*08c4*/ 	.word	0x0001f3f0


	//   ....[124]....
        /*08c8*/ 	.word	0x0001f400


	//   ....[125]....
        /*08cc*/ 	.word	0x0001f410


	//   ....[126]....
        /*08d0*/ 	.word	0x0001f420


	//   ....[127]....
        /*08d4*/ 	.word	0x0001f430


	//   ....[128]....
        /*08d8*/ 	.word	0x0001f460


	//----- nvinfo : EIATTR_EXIT_INSTR_OFFSETS
	.align		4
.L_444:
        /*08dc*/ 	.byte	0x04, 0x1c
        /*08de*/ 	.short	(.L_446 - .L_445)


	//   ....[0]....
.L_445:
        /*08e0*/ 	.word	0x00000370


	//   ....[1]....
        /*08e4*/ 	.word	0x0001ebc0


	//   ....[2]....
        /*08e8*/ 	.word	0x0001ec00


	//   ....[3]....
        /*08ec*/ 	.word	0x0001f5f0


	//   ....[4]....
        /*08f0*/ 	.word	0x0001f630


	//----- nvinfo : EIATTR_CTAIDZ_USED
	.align		4
.L_446:
        /*08f4*/ 	.byte	0x01, 0x04
	.zero		2


	//----- nvinfo : EIATTR_MAX_THREADS
	.align		4
        /*08f8*/ 	.byte	0x04, 0x05
        /*08fa*/ 	.short	(.L_448 - .L_447)
.L_447:
        /*08fc*/ 	.word	0x00000080
        /*0900*/ 	.word	0x00000001
        /*0904*/ 	.word	0x00000001


	//----- nvinfo : EIATTR_CRS_STACK_SIZE
	.align		4
.L_448:
        /*0908*/ 	.byte	0x04, 0x1e
        /*090a*/ 	.short	(.L_450 - .L_449)
.L_449:
        /*090c*/ 	.word	0x00000000
.L_450:


//--------------------- .nv.callgraph             --------------------------
	.section	.nv.callgraph,"",@"SHT_CUDA_CALLGRAPH"
	.align	4
	.sectionentsize	8
	.align		4
        /*0000*/ 	.word	0x00000000
	.align		4
        /*0004*/ 	.word	0xffffffff
	.align		4
        /*0008*/ 	.word	0x00000000
	.align		4
        /*000c*/ 	.word	0xfffffffe
	.align		4
        /*0010*/ 	.word	0x00000000
	.align		4
        /*0014*/ 	.word	0xfffffffd
	.align		4
        /*0018*/ 	.word	0x00000000
	.align		4
        /*001c*/ 	.word	0xfffffffc


//--------------------- .nv.rel.action            --------------------------
	.section	.nv.rel.action,"",@"SHT_CUDA_RELOCINFO"
	.align	8
	.sectionentsize	8
        /*0000*/ 	.byte	0x73, 0x00, 0x00, 0x00, 0x00, 0x00, 0x00, 0x00, 0x00, 0x00, 0x00, 0x11, 0x25, 0x00, 0x05, 0x36


//--------------------- .nv.constant4             --------------------------
	.section	.nv.constant4,"a",@progbits
	.align	8
	.align		8
.nv.constant4:
        /*0000*/ 	.dword	_ZN76_INTERNAL_461801e1_40_flash_fwd_hdim64_fp16_softcapall_sm80_cu_f3e6f9ee_36034cuda3std3__45__cpo5beginE
	.align		8
        /*0008*/ 	.dword	_ZN76_INTERNAL_461801e1_40_flash_fwd_hdim64_fp16_softcapall_sm80_cu_f3e6f9ee_36034cuda3std3__45__cpo3endE
	.align		8
        /*0010*/ 	.dword	_ZN76_INTERNAL_461801e1_40_flash_fwd_hdim64_fp16_softcapall_sm80_cu_f3e6f9ee_36034cuda3std3__45__cpo6cbeginE
	.align		8
        /*0018*/ 	.dword	_ZN76_INTERNAL_461801e1_40_flash_fwd_hdim64_fp16_softcapall_sm80_cu_f3e6f9ee_36034cuda3std3__45__cpo4cendE
	.align		8
        /*0020*/ 	.dword	_ZN76_INTERNAL_461801e1_40_flash_fwd_hdim64_fp16_softcapall_sm80_cu_f3e6f9ee_36034cuda3std3__478_GLOBAL__N__461801e1_40_flash_fwd_hdim64_fp16_softcapall_sm80_cu_f3e6f9ee_36036ignoreE
	.align		8
        /*0028*/ 	.dword	_ZN76_INTERNAL_461801e1_40_flash_fwd_hdim64_fp16_softcapall_sm80_cu_f3e6f9ee_36034cuda3std3__419piecewise_constructE
	.align		8
        /*0030*/ 	.dword	_ZN76_INTERNAL_461801e1_40_flash_fwd_hdim64_fp16_softcapall_sm80_cu_f3e6f9ee_36034cuda3std3__48in_placeE
	.align		8
        /*0038*/ 	.dword	_ZN76_INTERNAL_461801e1_40_flash_fwd_hdim64_fp16_softcapall_sm80_cu_f3e6f9ee_36034cuda3std6ranges3__45__cpo4swapE
	.align		8
        /*0040*/ 	.dword	_ZN76_INTERNAL_461801e1_40_flash_fwd_hdim64_fp16_softcapall_sm80_cu_f3e6f9ee_36034cuda3std6ranges3__45__cpo9iter_moveE
	.align		8
        /*0048*/ 	.dword	_ZN76_INTERNAL_461801e1_40_flash_fwd_hdim64_fp16_softcapall_sm80_cu_f3e6f9ee_36034cute7productE
	.align		8
        /*0050*/ 	.dword	_ZN76_INTERNAL_461801e1_40_flash_fwd_hdim64_fp16_softcapall_sm80_cu_f3e6f9ee_36034cute1_E


//--------------------- .nv.constant0._ZN7cutlass13device_kernelIN5flash19enable_sm80_to_sm89INS1_16FlashAttnFwdSm80INS1_25CollectiveMainloopFwdSm80ILi4ELi1ELb0EN4cute5tupleIJNS5_1CILi128EEENS7_ILi112EEENS7_ILi64EEEEEELi64ENS_6half_tEfNS_4arch4Sm80ELb0ELb0ELb1ELb0ELb0ELb0ELb1ELb0EEENS1_21CollectiveEpilogueFwdINS6_IJS8_SA_S9_EEENS6_IJNS7_ILi1EEESI_SI_EEESC_SE_Li128ELb0ELb1ELb0ELb0EEENS1_19SingleTileSchedulerILb0ELb0ELb1ELi128EEEEEEEEEvNT_6ParamsE --------------------------
	.section	.nv.constant0._ZN7cutlass13device_kernelIN5flash19enable_sm80_to_sm89INS1_16FlashAttnFwdSm80INS1_25CollectiveMainloopFwdSm80ILi4ELi1ELb0EN4cute5tupleIJNS5_1CILi128EEENS7_ILi112EEENS7_ILi64EEEEEELi64ENS_6half_tEfNS_4arch4Sm80ELb0ELb0ELb1ELb0ELb0ELb0ELb1ELb0EEENS1_21CollectiveEpilogueFwdINS6_IJS8_SA_S9_EEENS6_IJNS7_ILi1EEESI_SI_EEESC_SE_Li128ELb0ELb1ELb0ELb0EEENS1_19SingleTileSchedulerILb0ELb0ELb1ELi128EEEEEEEEEvNT_6ParamsE,"a",@progbits
	.sectionflags	@""
	.align	4
.nv.constant0._ZN7cutlass13device_kernelIN5flash19enable_sm80_to_sm89INS1_16FlashAttnFwdSm80INS1_25CollectiveMainloopFwdSm80ILi4ELi1ELb0EN4cute5tupleIJNS5_1CILi128EEENS7_ILi112EEENS7_ILi64EEEEEELi64ENS_6half_tEfNS_4arch4Sm80ELb0ELb0ELb1ELb0ELb0ELb0ELb1ELb0EEENS1_21CollectiveEpilogueFwdINS6_IJS8_SA_S9_EEENS6_IJNS7_ILi1EEESI_SI_EEESC_SE_Li128ELb0ELb1ELb0ELb0EEENS1_19SingleTileSchedulerILb0ELb0ELb1ELi128EEEEEEEEEvNT_6ParamsE:
	.zero		1400


//--------------------- .nv.constant0._ZN7cutlass13device_kernelIN5flash19enable_sm80_to_sm89INS1_16FlashAttnFwdSm80INS1_25CollectiveMainloopFwdSm80ILi4ELi1ELb0EN4cute5tupleIJNS5_1CILi128EEENS7_ILi112EEENS7_ILi64EEEEEELi64ENS_6half_tEfNS_4arch4Sm80ELb0ELb0ELb1ELb1ELb0ELb0ELb1ELb0EEENS1_21CollectiveEpilogueFwdINS6_IJS8_SA_S9_EEENS6_IJNS7_ILi1EEESI_SI_EEESC_SE_Li128ELb1ELb1ELb0ELb0EEENS1_19SingleTileSchedulerILb1ELb0ELb1ELi128EEEEEEEEEvNT_6ParamsE --------------------------
	.section	.nv.constant0._ZN7cutlass13device_kernelIN5flash19enable_sm80_to_sm89INS1_16FlashAttnFwdSm80INS1_25CollectiveMainloopFwdSm80ILi4ELi1ELb0EN4cute5tupleIJNS5_1CILi128EEENS7_ILi112EEENS7_ILi64EEEEEELi64ENS_6half_tEfNS_4arch4Sm80ELb0ELb0ELb1ELb1ELb0ELb0ELb1ELb0EEENS1_21CollectiveEpilogueFwdINS6_IJS8_SA_S9_EEENS6_IJNS7_ILi1EEESI_SI_EEESC_SE_Li128ELb1ELb1ELb0ELb0EEENS1_19SingleTileSchedulerILb1ELb0ELb1ELi128EEEEEEEEEvNT_6ParamsE,"a",@progbits
	.sectionflags	@""
	.align	4
.nv.constant0._ZN7cutlass13device_kernelIN5flash19enable_sm80_to_sm89INS1_16FlashAttnFwdSm80INS1_25CollectiveMainloopFwdSm80ILi4ELi1ELb0EN4cute5tupleIJNS5_1CILi128EEENS7_ILi112EEENS7_ILi64EEEEEELi64ENS_6half_tEfNS_4arch4Sm80ELb0ELb0ELb1ELb1ELb0ELb0ELb1ELb0EEENS1_21CollectiveEpilogueFwdINS6_IJS8_SA_S9_EEENS6_IJNS7_ILi1EEESI_SI_EEESC_SE_Li128ELb1ELb1ELb0ELb0EEENS1_19SingleTileSchedulerILb1ELb0ELb1ELi128EEEEEEEEEvNT_6ParamsE:
	.zero		1400


//--------------------- .nv.constant0._ZN7cutlass13device_kernelIN5flash19enable_sm80_to_sm89INS1_16FlashAttnFwdSm80INS1_25CollectiveMainloopFwdSm80ILi4ELi1ELb0EN4cute5tupleIJNS5_1CILi128EEENS7_ILi112EEENS7_ILi64EEEEEELi64ENS_6half_tEfNS_4arch4Sm80ELb0ELb0ELb1ELb1ELb0ELb1ELb1ELb0EEENS1_21CollectiveEpilogueFwdINS6_IJS8_SA_S9_EEENS6_IJNS7_ILi1EEESI_SI_EEESC_SE_Li128ELb1ELb1ELb0ELb0EEENS1_19SingleTileSchedulerILb1ELb0ELb1ELi128EEEEEEEEEvNT_6ParamsE --------------------------
	.section	.nv.constant0._ZN7cutlass13device_kernelIN5flash19enable_sm80_to_sm89INS1_16FlashAttnFwdSm80INS1_25CollectiveMainloopFwdSm80ILi4ELi1ELb0EN4cute5tupleIJNS5_1CILi128EEENS7_ILi112EEENS7_ILi64EEEEEELi64ENS_6half_tEfNS_4arch4Sm80ELb0ELb0ELb1ELb1ELb0ELb1ELb1ELb0EEENS1_21CollectiveEpilogueFwdINS6_IJS8_SA_S9_EEENS6_IJNS7_ILi1EEESI_SI_EEESC_SE_Li128ELb1ELb1ELb0ELb0EEENS1_19SingleTileSchedulerILb1ELb0ELb1ELi128EEEEEEEEEvNT_6ParamsE,"a",@progbits
	.sectionflags	@""
	.align	4
.nv.constant0._ZN7cutlass13device_kernelIN5flash19enable_sm80_to_sm89INS1_16FlashAttnFwdSm80INS1_25CollectiveMainloopFwdSm80ILi4ELi1ELb0EN4cute5tupleIJNS5_1CILi128EEENS7_ILi112EEENS7_ILi64EEEEEELi64ENS_6half_tEfNS_4arch4Sm80ELb0ELb0ELb1ELb1ELb0ELb1ELb1ELb0EEENS1_21CollectiveEpilogueFwdINS6_IJS8_SA_S9_EEENS6_IJNS7_ILi1EEESI_SI_EEESC_SE_Li128ELb1ELb1ELb0ELb0EEENS1_19SingleTileSchedulerILb1ELb0ELb1ELi128EEEEEEEEEvNT_6ParamsE:
	.zero		1400


//--------------------- .nv.constant0._ZN7cutlass13device_kernelIN5flash19enable_sm80_to_sm89INS1_16FlashAttnFwdSm80INS1_25CollectiveMainloopFwdSm80ILi4ELi1ELb0EN4cute5tupleIJNS5_1CILi128EEENS7_ILi96EEENS7_ILi64EEEEEELi64ENS_6half_tEfNS_4arch4Sm80ELb0ELb1ELb1ELb0ELb0ELb0ELb1ELb0EEENS1_21CollectiveEpilogueFwdINS6_IJS8_SA_S9_EEENS6_IJNS7_ILi1EEESI_SI_EEESC_SE_Li128ELb0ELb1ELb0ELb0EEENS1_19SingleTileSchedulerILb0ELb0ELb1ELi128EEEEEEEEEvNT_6ParamsE --------------------------
	.section	.nv.constant0._ZN7cutlass13device_kernelIN5flash19enable_sm80_to_sm89INS1_16FlashAttnFwdSm80INS1_25CollectiveMainloopFwdSm80ILi4ELi1ELb0EN4cute5tupleIJNS5_1CILi128EEENS7_ILi96EEENS7_ILi64EEEEEELi64ENS_6half_tEfNS_4arch4Sm80ELb0ELb1ELb1ELb0ELb0ELb0ELb1ELb0EEENS1_21CollectiveEpilogueFwdINS6_IJS8_SA_S9_EEENS6_IJNS7_ILi1EEESI_SI_EEESC_SE_Li128ELb0ELb1ELb0ELb0EEENS1_19SingleTileSchedulerILb0ELb0ELb1ELi128EEEEEEEEEvNT_6ParamsE,"a",@progbits
	.sectionflags	@""
	.align	4
.nv.constant0._ZN7cutlass13device_kernelIN5flash19enable_sm80_to_sm89INS1_16FlashAttnFwdSm80INS1_25CollectiveMainloopFwdSm80ILi4ELi1ELb0EN4cute5tupleIJNS5_1CILi128EEENS7_ILi96EEENS7_ILi64EEEEEELi64ENS_6half_tEfNS_4arch4Sm80ELb0ELb1ELb1ELb0ELb0ELb0ELb1ELb0EEENS1_21CollectiveEpilogueFwdINS6_IJS8_SA_S9_EEENS6_IJNS7_ILi1EEESI_SI_EEESC_SE_Li128ELb0ELb1ELb0ELb0EEENS1_19SingleTileSchedulerILb0ELb0ELb1ELi128EEEEEEEEEvNT_6ParamsE:
	.zero		1400


//--------------------- .nv.constant0._ZN7cutlass13device_kernelIN5flash19enable_sm80_to_sm89INS1_16FlashAttnFwdSm80INS1_25CollectiveMainloopFwdSm80ILi4ELi1ELb0EN4cute5tupleIJNS5_1CILi128EEENS7_ILi96EEENS7_ILi64EEEEEELi64ENS_6half_tEfNS_4arch4Sm80ELb0ELb1ELb1ELb1ELb0ELb0ELb1ELb0EEENS1_21CollectiveEpilogueFwdINS6_IJS8_SA_S9_EEENS6_IJNS7_ILi1EEESI_SI_EEESC_SE_Li128ELb1ELb1ELb0ELb0EEENS1_19SingleTileSchedulerILb1ELb0ELb1ELi128EEEEEEEEEvNT_6ParamsE --------------------------
	.section	.nv.constant0._ZN7cutlass13device_kernelIN5flash19enable_sm80_to_sm89INS1_16FlashAttnFwdSm80INS1_25CollectiveMainloopFwdSm80ILi4ELi1ELb0EN4cute5tupleIJNS5_1CILi128EEENS7_ILi96EEENS7_ILi64EEEEEELi64ENS_6half_tEfNS_4arch4Sm80ELb0ELb1ELb1ELb1ELb0ELb0ELb1ELb0EEENS1_21CollectiveEpilogueFwdINS6_IJS8_SA_S9_EEENS6_IJNS7_ILi1EEESI_SI_EEESC_SE_Li128ELb1ELb1ELb0ELb0EEENS1_19SingleTileSchedulerILb1ELb0ELb1ELi128EEEEEEEEEvNT_6ParamsE,"a",@progbits
	.sectionflags	@""
	.align	4
.nv.constant0._ZN7cutlass13device_kernelIN5flash19enable_sm80_to_sm89INS1_16FlashAttnFwdSm80INS1_25CollectiveMainloopFwdSm80ILi4ELi1ELb0EN4cute5tupleIJNS5_1CILi128EEENS7_ILi96EEENS7_ILi64EEEEEELi64ENS_6half_tEfNS_4arch4Sm80ELb0ELb1ELb1ELb1ELb0ELb0ELb1ELb0EEENS1_21CollectiveEpilogueFwdINS6_IJS8_SA_S9_EEENS6_IJNS7_ILi1EEESI_SI_EEESC_SE_Li128ELb1ELb1ELb0ELb0EEENS1_19SingleTileSchedulerILb1ELb0ELb1ELi128EEEEEEEEEvNT_6ParamsE:
	.zero		1400


//--------------------- .nv.constant0._ZN7cutlass13device_kernelIN5flash19enable_sm80_to_sm89INS1_16FlashAttnFwdSm80INS1_25CollectiveMainloopFwdSm80ILi4ELi1ELb0EN4cute5tupleIJNS5_1CILi128EEENS7_ILi96EEENS7_ILi64EEEEEELi64ENS_6half_tEfNS_4arch4Sm80ELb0ELb1ELb1ELb1ELb0ELb1ELb1ELb0EEENS1_21CollectiveEpilogueFwdINS6_IJS8_SA_S9_EEENS6_IJNS7_ILi1EEESI_SI_EEESC_SE_Li128ELb1ELb1ELb0ELb0EEENS1_19SingleTileSchedulerILb1ELb0ELb1ELi128EEEEEEEEEvNT_6ParamsE --------------------------
	.section	.nv.constant0._ZN7cutlass13device_kernelIN5flash19enable_sm80_to_sm89INS1_16FlashAttnFwdSm80INS1_25CollectiveMainloopFwdSm80ILi4ELi1ELb0EN4cute5tupleIJNS5_1CILi128EEENS7_ILi96EEENS7_ILi64EEEEEELi64ENS_6half_tEfNS_4arch4Sm80ELb0ELb1ELb1ELb1ELb0ELb1ELb1ELb0EEENS1_21CollectiveEpilogueFwdINS6_IJS8_SA_S9_EEENS6_IJNS7_ILi1EEESI_SI_EEESC_SE_Li128ELb1ELb1ELb0ELb0EEENS1_19SingleTileSchedulerILb1ELb0ELb1ELi128EEEEEEEEEvNT_6ParamsE,"a",@progbits
	.sectionflags	@""
	.align	4
.nv.constant0._ZN7cutlass13device_kernelIN5flash19enable_sm80_to_sm89INS1_16FlashAttnFwdSm80INS1_25CollectiveMainloopFwdSm80ILi4ELi1ELb0EN4cute5tupleIJNS5_1CILi128EEENS7_ILi96EEENS7_ILi64EEEEEELi64ENS_6half_tEfNS_4arch4Sm80ELb0ELb1ELb1ELb1ELb0ELb1ELb1ELb0EEENS1_21CollectiveEpilogueFwdINS6_IJS8_SA_S9_EEENS6_IJNS7_ILi1EEESI_SI_EEESC_SE_Li128ELb1ELb1ELb0ELb0EEENS1_19SingleTileSchedulerILb1ELb0ELb1ELi128EEEEEEEEEvNT_6ParamsE:
	.zero		1400


//--------------------- .nv.constant0._ZN7cutlass13device_kernelIN5flash19enable_sm80_to_sm89INS1_16FlashAttnFwdSm80INS1_25CollectiveMainloopFwdSm80ILi4ELi1ELb0EN4cute5tupleIJNS5_1CILi128EEENS7_ILi112EEENS7_ILi64EEEEEELi64ENS_6half_tEfNS_4arch4Sm80ELb1ELb0ELb1ELb0ELb0ELb0ELb1ELb0EEENS1_21CollectiveEpilogueFwdINS6_IJS8_SA_S9_EEENS6_IJNS7_ILi1EEESI_SI_EEESC_SE_Li128ELb0ELb1ELb0ELb0EEENS1_30DynamicPersistentTileSchedulerILi128ELi128ELb0ELb1ELb0EEEEEEEEEvNT_6ParamsE --------------------------
	.section	.nv.constant0._ZN7cutlass13device_kernelIN5flash19enable_sm80_to_sm89INS1_16FlashAttnFwdSm80INS1_25CollectiveMainloopFwdSm80ILi4ELi1ELb0EN4cute5tupleIJNS5_1CILi128EEENS7_ILi112EEENS7_ILi64EEEEEELi64ENS_6half_tEfNS_4arch4Sm80ELb1ELb0ELb1ELb0ELb0ELb0ELb1ELb0EEENS1_21CollectiveEpilogueFwdINS6_IJS8_SA_S9_EEENS6_IJNS7_ILi1EEESI_SI_EEESC_SE_Li128ELb0ELb1ELb0ELb0EEENS1_30DynamicPersistentTileSchedulerILi128ELi128ELb0ELb1ELb0EEEEEEEEEvNT_6ParamsE,"a",@progbits
	.sectionflags	@""
	.align	4
.nv.constant0._ZN7cutlass13device_kernelIN5flash19enable_sm80_to_sm89INS1_16FlashAttnFwdSm80INS1_25CollectiveMainloopFwdSm80ILi4ELi1ELb0EN4cute5tupleIJNS5_1CILi128EEENS7_ILi112EEENS7_ILi64EEEEEELi64ENS_6half_tEfNS_4arch4Sm80ELb1ELb0ELb1ELb0ELb0ELb0ELb1ELb0EEENS1_21CollectiveEpilogueFwdINS6_IJS8_SA_S9_EEENS6_IJNS7_ILi1EEESI_SI_EEESC_SE_Li128ELb0ELb1ELb0ELb0EEENS1_30DynamicPersistentTileSchedulerILi128ELi128ELb0ELb1ELb0EEEEEEEEEvNT_6ParamsE:
	.zero		1416


//--------------------- .nv.constant0._ZN7cutlass13device_kernelIN5flash19enable_sm80_to_sm89INS1_16FlashAttnFwdSm80INS1_25CollectiveMainloopFwdSm80ILi4ELi1ELb0EN4cute5tupleIJNS5_1CILi128EEENS7_ILi112EEENS7_ILi64EEEEEELi64ENS_6half_tEfNS_4arch4Sm80ELb1ELb0ELb1ELb1ELb0ELb0ELb1ELb0EEENS1_21CollectiveEpilogueFwdINS6_IJS8_SA_S9_EEENS6_IJNS7_ILi1EEESI_SI_EEESC_SE_Li128ELb1ELb1ELb0ELb0EEENS1_19SingleTileSchedulerILb1ELb0ELb1ELi128EEEEEEEEEvNT_6ParamsE --------------------------
	.section	.nv.constant0._ZN7cutlass13device_kernelIN5flash19enable_sm80_to_sm89INS1_16FlashAttnFwdSm80INS1_25CollectiveMainloopFwdSm80ILi4ELi1ELb0EN4cute5tupleIJNS5_1CILi128EEENS7_ILi112EEENS7_ILi64EEEEEELi64ENS_6half_tEfNS_4arch4Sm80ELb1ELb0ELb1ELb1ELb0ELb0ELb1ELb0EEENS1_21CollectiveEpilogueFwdINS6_IJS8_SA_S9_EEENS6_IJNS7_ILi1EEESI_SI_EEESC_SE_Li128ELb1ELb1ELb0ELb0EEENS1_19SingleTileSchedulerILb1ELb0ELb1ELi128EEEEEEEEEvNT_6ParamsE,"a",@progbits
	.sectionflags	@""
	.align	4
.nv.constant0._ZN7cutlass13device_kernelIN5flash19enable_sm80_to_sm89INS1_16FlashAttnFwdSm80INS1_25CollectiveMainloopFwdSm80ILi4ELi1ELb0EN4cute5tupleIJNS5_1CILi128EEENS7_ILi112EEENS7_ILi64EEEEEELi64ENS_6half_tEfNS_4arch4Sm80ELb1ELb0ELb1ELb1ELb0ELb0ELb1ELb0EEENS1_21CollectiveEpilogueFwdINS6_IJS8_SA_S9_EEENS6_IJNS7_ILi1EEESI_SI_EEESC_SE_Li128ELb1ELb1ELb0ELb0EEENS1_19SingleTileSchedulerILb1ELb0ELb1ELi128EEEEEEEEEvNT_6ParamsE:
	.zero		1400


//--------------------- .nv.constant0._ZN7cutlass13device_kernelIN5flash19enable_sm80_to_sm89INS1_16FlashAttnFwdSm80INS1_25CollectiveMainloopFwdSm80ILi4ELi1ELb0EN4cute5tupleIJNS5_1CILi128EEENS7_ILi112EEENS7_ILi64EEEEEELi64ENS_6half_tEfNS_4arch4Sm80ELb1ELb0ELb1ELb1ELb0ELb1ELb1ELb0EEENS1_21CollectiveEpilogueFwdINS6_IJS8_SA_S9_EEENS6_IJNS7_ILi1EEESI_SI_EEESC_SE_Li128ELb1ELb1ELb0ELb0EEENS1_19SingleTileSchedulerILb1ELb0ELb1ELi128EEEEEEEEEvNT_6ParamsE --------------------------
	.section	.nv.constant0._ZN7cutlass13device_kernelIN5flash19enable_sm80_to_sm89INS1_16FlashAttnFwdSm80INS1_25CollectiveMainloopFwdSm80ILi4ELi1ELb0EN4cute5tupleIJNS5_1CILi128EEENS7_ILi112EEENS7_ILi64EEEEEELi64ENS_6half_tEfNS_4arch4Sm80ELb1ELb0ELb1ELb1ELb0ELb1ELb1ELb0EEENS1_21CollectiveEpilogueFwdINS6_IJS8_SA_S9_EEENS6_IJNS7_ILi1EEESI_SI_EEESC_SE_Li128ELb1ELb1ELb0ELb0EEENS1_19SingleTileSchedulerILb1ELb0ELb1ELi128EEEEEEEEEvNT_6ParamsE,"a",@progbits
	.sectionflags	@""
	.align	4
.nv.constant0._ZN7cutlass13device_kernelIN5flash19enable_sm80_to_sm89INS1_16FlashAttnFwdSm80INS1_25CollectiveMainloopFwdSm80ILi4ELi1ELb0EN4cute5tupleIJNS5_1CILi128EEENS7_ILi112EEENS7_ILi64EEEEEELi64ENS_6half_tEfNS_4arch4Sm80ELb1ELb0ELb1ELb1ELb0ELb1ELb1ELb0EEENS1_21CollectiveEpilogueFwdINS6_IJS8_SA_S9_EEENS6_IJNS7_ILi1EEESI_SI_EEESC_SE_Li128ELb1ELb1ELb0ELb0EEENS1_19SingleTileSchedulerILb1ELb0ELb1ELi128EEEEEEEEEvNT_6ParamsE:
	.zero		1400


//--------------------- .nv.constant0._ZN7cutlass13device_kernelIN5flash19enable_sm80_to_sm89INS1_16FlashAttnFwdSm80INS1_25CollectiveMainloopFwdSm80ILi4ELi1ELb0EN4cute5tupleIJNS5_1CILi128EEENS7_ILi112EEENS7_ILi64EEEEEELi64ENS_6half_tEfNS_4arch4Sm80ELb0ELb0ELb0ELb0ELb0ELb0ELb1ELb0EEENS1_21CollectiveEpilogueFwdINS6_IJS8_SA_S9_EEENS6_IJNS7_ILi1EEESI_SI_EEESC_SE_Li128ELb0ELb1ELb0ELb0EEENS1_19SingleTileSchedulerILb0ELb0ELb1ELi128EEEEEEEEEvNT_6ParamsE --------------------------
	.section	.nv.constant0._ZN7cutlass13device_kernelIN5flash19enable_sm80_to_sm89INS1_16FlashAttnFwdSm80INS1_25CollectiveMainloopFwdSm80ILi4ELi1ELb0EN4cute5tupleIJNS5_1CILi128EEENS7_ILi112EEENS7_ILi64EEEEEELi64ENS_6half_tEfNS_4arch4Sm80ELb0ELb0ELb0ELb0ELb0ELb0ELb1ELb0EEENS1_21CollectiveEpilogueFwdINS6_IJS8_SA_S9_EEENS6_IJNS7_ILi1EEESI_SI_EEESC_SE_Li128ELb0ELb1ELb0ELb0EEENS1_19SingleTileSchedulerILb0ELb0ELb1ELi128EEEEEEEEEvNT_6ParamsE,"a",@progbits
	.sectionflags	@""
	.align	4
.nv.constant0._ZN7cutlass13device_kernelIN5flash19enable_sm80_to_sm89INS1_16FlashAttnFwdSm80INS1_25CollectiveMainloopFwdSm80ILi4ELi1ELb0EN4cute5tupleIJNS5_1CILi128EEENS7_ILi112EEENS7_ILi64EEEEEELi64ENS_6half_tEfNS_4arch4Sm80ELb0ELb0ELb0ELb0ELb0ELb0ELb1ELb0EEENS1_21CollectiveEpilogueFwdINS6_IJS8_SA_S9_EEENS6_IJNS7_ILi1EEESI_SI_EEESC_SE_Li128ELb0ELb1ELb0ELb0EEENS1_19SingleTileSchedulerILb0ELb0ELb1ELi128EEEEEEEEEvNT_6ParamsE:
	.zero		1400


//--------------------- .nv.constant0._ZN7cutlass13device_kernelIN5flash19enable_sm80_to_sm89INS1_16FlashAttnFwdSm80INS1_25CollectiveMainloopFwdSm80ILi4ELi1ELb0EN4cute5tupleIJNS5_1CILi128EEENS7_ILi112EEENS7_ILi64EEEEEELi64ENS_6half_tEfNS_4arch4Sm80ELb0ELb0ELb0ELb1ELb0ELb0ELb1ELb0EEENS1_21CollectiveEpilogueFwdINS6_IJS8_SA_S9_EEENS6_IJNS7_ILi1EEESI_SI_EEESC_SE_Li128ELb1ELb1ELb0ELb0EEENS1_19SingleTileSchedulerILb1ELb0ELb1ELi128EEEEEEEEEvNT_6ParamsE --------------------------
	.section	.nv.constant0._ZN7cutlass13device_kernelIN5flash19enable_sm80_to_sm89INS1_16FlashAttnFwdSm80INS1_25CollectiveMainloopFwdSm80ILi4ELi1ELb0EN4cute5tupleIJNS5_1CILi128EEENS7_ILi112EEENS7_ILi64EEEEEELi64ENS_6half_tEfNS_4arch4Sm80ELb0ELb0ELb0ELb1ELb0ELb0ELb1ELb0EEENS1_21CollectiveEpilogueFwdINS6_IJS8_SA_S9_EEENS6_IJNS7_ILi1EEESI_SI_EEESC_SE_Li128ELb1ELb1ELb0ELb0EEENS1_19SingleTileSchedulerILb1ELb0ELb1ELi128EEEEEEEEEvNT_6ParamsE,"a",@progbits
	.sectionflags	@""
	.align	4
.nv.constant0._ZN7cutlass13device_kernelIN5flash19enable_sm80_to_sm89INS1_16FlashAttnFwdSm80INS1_25CollectiveMainloopFwdSm80ILi4ELi1ELb0EN4cute5tupleIJNS5_1CILi128EEENS7_ILi112EEENS7_ILi64EEEEEELi64ENS_6half_tEfNS_4arch4Sm80ELb0ELb0ELb0ELb1ELb0ELb0ELb1ELb0EEENS1_21CollectiveEpilogueFwdINS6_IJS8_SA_S9_EEENS6_IJNS7_ILi1EEESI_SI_EEESC_SE_Li128ELb1ELb1ELb0ELb0EEENS1_19SingleTileSchedulerILb1ELb0ELb1ELi128EEEEEEEEEvNT_6ParamsE:
	.zero		1400


//--------------------- .nv.constant0._ZN7cutlass13device_kernelIN5flash19enable_sm80_to_sm89INS1_16FlashAttnFwdSm80INS1_25CollectiveMainloopFwdSm80ILi4ELi1ELb0EN4cute5tupleIJNS5_1CILi128EEENS7_ILi112EEENS7_ILi64EEEEEELi64ENS_6half_tEfNS_4arch4Sm80ELb0ELb0ELb0ELb1ELb0ELb1ELb1ELb0EEENS1_21CollectiveEpilogueFwdINS6_IJS8_SA_S9_EEENS6_IJNS7_ILi1EEESI_SI_EEESC_SE_Li128ELb1ELb1ELb0ELb0EEENS1_19SingleTileSchedulerILb1ELb0ELb1ELi128EEEEEEEEEvNT_6ParamsE --------------------------
	.section	.nv.constant0._ZN7cutlass13device_kernelIN5flash19enable_sm80_to_sm89INS1_16FlashAttnFwdSm80INS1_25CollectiveMainloopFwdSm80ILi4ELi1ELb0EN4cute5tupleIJNS5_1CILi128EEENS7_ILi112EEENS7_ILi64EEEEEELi64ENS_6half_tEfNS_4arch4Sm80ELb0ELb0ELb0ELb1ELb0ELb1ELb1ELb0EEENS1_21CollectiveEpilogueFwdINS6_IJS8_SA_S9_EEENS6_IJNS7_ILi1EEESI_SI_EEESC_SE_Li128ELb1ELb1ELb0ELb0EEENS1_19SingleTileSchedulerILb1ELb0ELb1ELi128EEEEEEEEEvNT_6ParamsE,"a",@progbits
	.sectionflags	@""
	.align	4
.nv.constant0._ZN7cutlass13device_kernelIN5flash19enable_sm80_to_sm89INS1_16FlashAttnFwdSm80INS1_25CollectiveMainloopFwdSm80ILi4ELi1ELb0EN4cute5tupleIJNS5_1CILi128EEENS7_ILi112EEENS7_ILi64EEEEEELi64ENS_6half_tEfNS_4arch4Sm80ELb0ELb0ELb0ELb1ELb0ELb1ELb1ELb0EEENS1_21CollectiveEpilogueFwdINS6_IJS8_SA_S9_EEENS6_IJNS7_ILi1EEESI_SI_EEESC_SE_Li128ELb1ELb1ELb0ELb0EEENS1_19SingleTileSchedulerILb1ELb0ELb1ELi128EEEEEEEEEvNT_6ParamsE:
	.zero		1400


//--------------------- .nv.constant0._ZN7cutlass13device_kernelIN5flash19enable_sm80_to_sm89INS1_16FlashAttnFwdSm80INS1_25CollectiveMainloopFwdSm80ILi4ELi1ELb0EN4cute5tupleIJNS5_1CILi128EEENS7_ILi96EEENS7_ILi64EEEEEELi64ENS_6half_tEfNS_4arch4Sm80ELb0ELb1ELb0ELb0ELb0ELb0ELb1ELb0EEENS1_21CollectiveEpilogueFwdINS6_IJS8_SA_S9_EEENS6_IJNS7_ILi1EEESI_SI_EEESC_SE_Li128ELb0ELb1ELb0ELb0EEENS1_19SingleTileSchedulerILb0ELb0ELb1ELi128EEEEEEEEEvNT_6ParamsE --------------------------
	.section	.nv.constant0._ZN7cutlass13device_kernelIN5flash19enable_sm80_to_sm89INS1_16FlashAttnFwdSm80INS1_25CollectiveMainloopFwdSm80ILi4ELi1ELb0EN4cute5tupleIJNS5_1CILi128EEENS7_ILi96EEENS7_ILi64EEEEEELi64ENS_6half_tEfNS_4arch4Sm80ELb0ELb1ELb0ELb0ELb0ELb0ELb1ELb0EEENS1_21CollectiveEpilogueFwdINS6_IJS8_SA_S9_EEENS6_IJNS7_ILi1EEESI_SI_EEESC_SE_Li128ELb0ELb1ELb0ELb0EEENS1_19SingleTileSchedulerILb0ELb0ELb1ELi128EEEEEEEEEvNT_6ParamsE,"a",@progbits
	.sectionflags	@""
	.align	4
.nv.constant0._ZN7cutlass13device_kernelIN5flash19enable_sm80_to_sm89INS1_16FlashAttnFwdSm80INS1_25CollectiveMainloopFwdSm80ILi4ELi1ELb0EN4cute5tupleIJNS5_1CILi128EEENS7_ILi96EEENS7_ILi64EEEEEELi64ENS_6half_tEfNS_4arch4Sm80ELb0ELb1ELb0ELb0ELb0ELb0ELb1ELb0EEENS1_21CollectiveEpilogueFwdINS6_IJS8_SA_S9_EEENS6_IJNS7_ILi1EEESI_SI_EEESC_SE_Li128ELb0ELb1ELb0ELb0EEENS1_19SingleTileSchedulerILb0ELb0ELb1ELi128EEEEEEEEEvNT_6ParamsE:
	.zero		1400


//--------------------- .nv.constant0._ZN7cutlass13device_kernelIN5flash19enable_sm80_to_sm89INS1_16FlashAttnFwdSm80INS1_25CollectiveMainloopFwdSm80ILi4ELi1ELb0EN4cute5tupleIJNS5_1CILi128EEENS7_ILi96EEENS7_ILi64EEEEEELi64ENS_6half_tEfNS_4arch4Sm80ELb0ELb1ELb0ELb1ELb0ELb0ELb1ELb0EEENS1_21CollectiveEpilogueFwdINS6_IJS8_SA_S9_EEENS6_IJNS7_ILi1EEESI_SI_EEESC_SE_Li128ELb1ELb1ELb0ELb0EEENS1_19SingleTileSchedulerILb1ELb0ELb1ELi128EEEEEEEEEvNT_6ParamsE --------------------------
	.section	.nv.constant0._ZN7cutlass13device_kernelIN5flash19enable_sm80_to_sm89INS1_16FlashAttnFwdSm80INS1_25CollectiveMainloopFwdSm80ILi4ELi1ELb0EN4cute5tupleIJNS5_1CILi128EEENS7_ILi96EEENS7_ILi64EEEEEELi64ENS_6half_tEfNS_4arch4Sm80ELb0ELb1ELb0ELb1ELb0ELb0ELb1ELb0EEENS1_21CollectiveEpilogueFwdINS6_IJS8_SA_S9_EEENS6_IJNS7_ILi1EEESI_SI_EEESC_SE_Li128ELb1ELb1ELb0ELb0EEENS1_19SingleTileSchedulerILb1ELb0ELb1ELi128EEEEEEEEEvNT_6ParamsE,"a",@progbits
	.sectionflags	@""
	.align	4
.nv.constant0._ZN7cutlass13device_kernelIN5flash19enable_sm80_to_sm89INS1_16FlashAttnFwdSm80INS1_25CollectiveMainloopFwdSm80ILi4ELi1ELb0EN4cute5tupleIJNS5_1CILi128EEENS7_ILi96EEENS7_ILi64EEEEEELi64ENS_6half_tEfNS_4arch4Sm80ELb0ELb1ELb0ELb1ELb0ELb0ELb1ELb0EEENS1_21CollectiveEpilogueFwdINS6_IJS8_SA_S9_EEENS6_IJNS7_ILi1EEESI_SI_EEESC_SE_Li128ELb1ELb1ELb0ELb0EEENS1_19SingleTileSchedulerILb1ELb0ELb1ELi128EEEEEEEEEvNT_6ParamsE:
	.zero		1400


//--------------------- .nv.constant0._ZN7cutlass13device_kernelIN5flash19enable_sm80_to_sm89INS1_16FlashAttnFwdSm80INS1_25CollectiveMainloopFwdSm80ILi4ELi1ELb0EN4cute5tupleIJNS5_1CILi128EEENS7_ILi96EEENS7_ILi64EEEEEELi64ENS_6half_tEfNS_4arch4Sm80ELb0ELb1ELb0ELb1ELb0ELb1ELb1ELb0EEENS1_21CollectiveEpilogueFwdINS6_IJS8_SA_S9_EEENS6_IJNS7_ILi1EEESI_SI_EEESC_SE_Li128ELb1ELb1ELb0ELb0EEENS1_19SingleTileSchedulerILb1ELb0ELb1ELi128EEEEEEEEEvNT_6ParamsE --------------------------
	.section	.nv.constant0._ZN7cutlass13device_kernelIN5flash19enable_sm80_to_sm89INS1_16FlashAttnFwdSm80INS1_25CollectiveMainloopFwdSm80ILi4ELi1ELb0EN4cute5tupleIJNS5_1CILi128EEENS7_ILi96EEENS7_ILi64EEEEEELi64ENS_6half_tEfNS_4arch4Sm80ELb0ELb1ELb0ELb1ELb0ELb1ELb1ELb0EEENS1_21CollectiveEpilogueFwdINS6_IJS8_SA_S9_EEENS6_IJNS7_ILi1EEESI_SI_EEESC_SE_Li128ELb1ELb1ELb0ELb0EEENS1_19SingleTileSchedulerILb1ELb0ELb1ELi128EEEEEEEEEvNT_6ParamsE,"a",@progbits
	.sectionflags	@""
	.align	4
.nv.constant0._ZN7cutlass13device_kernelIN5flash19enable_sm80_to_sm89INS1_16FlashAttnFwdSm80INS1_25CollectiveMainloopFwdSm80ILi4ELi1ELb0EN4cute5tupleIJNS5_1CILi128EEENS7_ILi96EEENS7_ILi64EEEEEELi64ENS_6half_tEfNS_4arch4Sm80ELb0ELb1ELb0ELb1ELb0ELb1ELb1ELb0EEENS1_21CollectiveEpilogueFwdINS6_IJS8_SA_S9_EEENS6_IJNS7_ILi1EEESI_SI_EEESC_SE_Li128ELb1ELb1ELb0ELb0EEENS1_19SingleTileSchedulerILb1ELb0ELb1ELi128EEEEEEEEEvNT_6ParamsE:
	.zero		1400


//--------------------- .nv.constant0._ZN7cutlass13device_kernelIN5flash19enable_sm80_to_sm89INS1_16FlashAttnFwdSm80INS1_25CollectiveMainloopFwdSm80ILi4ELi1ELb0EN4cute5tupleIJNS5_1CILi128EEENS7_ILi112EEENS7_ILi64EEEEEELi64ENS_6half_tEfNS_4arch4Sm80ELb1ELb0ELb0ELb0ELb0ELb0ELb1ELb0EEENS1_21CollectiveEpilogueFwdINS6_IJS8_SA_S9_EEENS6_IJNS7_ILi1EEESI_SI_EEESC_SE_Li128ELb0ELb1ELb0ELb0EEENS1_30DynamicPersistentTileSchedulerILi128ELi128ELb0ELb1ELb0EEEEEEEEEvNT_6ParamsE --------------------------
	.section	.nv.constant0._ZN7cutlass13device_kernelIN5flash19enable_sm80_to_sm89INS1_16FlashAttnFwdSm80INS1_25CollectiveMainloopFwdSm80ILi4ELi1ELb0EN4cute5tupleIJNS5_1CILi128EEENS7_ILi112EEENS7_ILi64EEEEEELi64ENS_6half_tEfNS_4arch4Sm80ELb1ELb0ELb0ELb0ELb0ELb0ELb1ELb0EEENS1_21CollectiveEpilogueFwdINS6_IJS8_SA_S9_EEENS6_IJNS7_ILi1EEESI_SI_EEESC_SE_Li128ELb0ELb1ELb0ELb0EEENS1_30DynamicPersistentTileSchedulerILi128ELi128ELb0ELb1ELb0EEEEEEEEEvNT_6ParamsE,"a",@progbits
	.sectionflags	@""
	.align	4
.nv.constant0._ZN7cutlass13device_kernelIN5flash19enable_sm80_to_sm89INS1_16FlashAttnFwdSm80INS1_25CollectiveMainloopFwdSm80ILi4ELi1ELb0EN4cute5tupleIJNS5_1CILi128EEENS7_ILi112EEENS7_ILi64EEEEEELi64ENS_6half_tEfNS_4arch4Sm80ELb1ELb0ELb0ELb0ELb0ELb0ELb1ELb0EEENS1_21CollectiveEpilogueFwdINS6_IJS8_SA_S9_EEENS6_IJNS7_ILi1EEESI_SI_EEESC_SE_Li128ELb0ELb1ELb0ELb0EEENS1_30DynamicPersistentTileSchedulerILi128ELi128ELb0ELb1ELb0EEEEEEEEEvNT_6ParamsE:
	.zero		1416


//--------------------- .nv.constant0._ZN7cutlass13device_kernelIN5flash19enable_sm80_to_sm89INS1_16FlashAttnFwdSm80INS1_25CollectiveMainloopFwdSm80ILi4ELi1ELb0EN4cute5tupleIJNS5_1CILi128EEENS7_ILi112EEENS7_ILi64EEEEEELi64ENS_6half_tEfNS_4arch4Sm80ELb1ELb0ELb0ELb1ELb0ELb0ELb1ELb0EEENS1_21CollectiveEpilogueFwdINS6_IJS8_SA_S9_EEENS6_IJNS7_ILi1EEESI_SI_EEESC_SE_Li128ELb1ELb1ELb0ELb0EEENS1_19SingleTileSchedulerILb1ELb0ELb1ELi128EEEEEEEEEvNT_6ParamsE --------------------------
	.section	.nv.constant0._ZN7cutlass13device_kernelIN5flash19enable_sm80_to_sm89INS1_16FlashAttnFwdSm80INS1_25CollectiveMainloopFwdSm80ILi4ELi1ELb0EN4cute5tupleIJNS5_1CILi128EEENS7_ILi112EEENS7_ILi64EEEEEELi64ENS_6half_tEfNS_4arch4Sm80ELb1ELb0ELb0ELb1ELb0ELb0ELb1ELb0EEENS1_21CollectiveEpilogueFwdINS6_IJS8_SA_S9_EEENS6_IJNS7_ILi1EEESI_SI_EEESC_SE_Li128ELb1ELb1ELb0ELb0EEENS1_19SingleTileSchedulerILb1ELb0ELb1ELi128EEEEEEEEEvNT_6ParamsE,"a",@progbits
	.sectionflags	@""
	.align	4
.nv.constant0._ZN7cutlass13device_kernelIN5flash19enable_sm80_to_sm89INS1_16FlashAttnFwdSm80INS1_25CollectiveMainloopFwdSm80ILi4ELi1ELb0EN4cute5tupleIJNS5_1CILi128EEENS7_ILi112EEENS7_ILi64EEEEEELi64ENS_6half_tEfNS_4arch4Sm80ELb1ELb0ELb0ELb1ELb0ELb0ELb1ELb0EEENS1_21CollectiveEpilogueFwdINS6_IJS8_SA_S9_EEENS6_IJNS7_ILi1EEESI_SI_EEESC_SE_Li128ELb1ELb1ELb0ELb0EEENS1_19SingleTileSchedulerILb1ELb0ELb1ELi128EEEEEEEEEvNT_6ParamsE:
	.zero		1400


//--------------------- .nv.constant0._ZN7cutlass13device_kernelIN5flash19enable_sm80_to_sm89INS1_16FlashAttnFwdSm80INS1_25CollectiveMainloopFwdSm80ILi4ELi1ELb0EN4cute5tupleIJNS5_1CILi128EEENS7_ILi112EEENS7_ILi64EEEEEELi64ENS_6half_tEfNS_4arch4Sm80ELb1ELb0ELb0ELb1ELb0ELb1ELb1ELb0EEENS1_21CollectiveEpilogueFwdINS6_IJS8_SA_S9_EEENS6_IJNS7_ILi1EEESI_SI_EEESC_SE_Li128ELb1ELb1ELb0ELb0EEENS1_19SingleTileSchedulerILb1ELb0ELb1ELi128EEEEEEEEEvNT_6ParamsE --------------------------
	.section	.nv.constant0._ZN7cutlass13device_kernelIN5flash19enable_sm80_to_sm89INS1_16FlashAttnFwdSm80INS1_25CollectiveMainloopFwdSm80ILi4ELi1ELb0EN4cute5tupleIJNS5_1CILi128EEENS7_ILi112EEENS7_ILi64EEEEEELi64ENS_6half_tEfNS_4arch4Sm80ELb1ELb0ELb0ELb1ELb0ELb1ELb1ELb0EEENS1_21CollectiveEpilogueFwdINS6_IJS8_SA_S9_EEENS6_IJNS7_ILi1EEESI_SI_EEESC_SE_Li128ELb1ELb1ELb0ELb0EEENS1_19SingleTileSchedulerILb1ELb0ELb1ELi128EEEEEEEEEvNT_6ParamsE,"a",@progbits
	.sectionflags	@""
	.align	4
.nv.constant0._ZN7cutlass13device_kernelIN5flash19enable_sm80_to_sm89INS1_16FlashAttnFwdSm80INS1_25CollectiveMainloopFwdSm80ILi4ELi1ELb0EN4cute5tupleIJNS5_1CILi128EEENS7_ILi112EEENS7_ILi64EEEEEELi64ENS_6half_tEfNS_4arch4Sm80ELb1ELb0ELb0ELb1ELb0ELb1ELb1ELb0EEENS1_21CollectiveEpilogueFwdINS6_IJS8_SA_S9_EEENS6_IJNS7_ILi1EEESI_SI_EEESC_SE_Li128ELb1ELb1ELb0ELb0EEENS1_19SingleTileSchedulerILb1ELb0ELb1ELi128EEEEEEEEEvNT_6ParamsE:
	.zero		1400


//--------------------- .text._ZN7cutlass13device_kernelIN5flash19enable_sm80_to_sm89INS1_16FlashAttnFwdSm80INS1_25CollectiveMainloopFwdSm80ILi4ELi1ELb0EN4cute5tupleIJNS5_1CILi128EEENS7_ILi112EEENS7_ILi64EEEEEELi64ENS_6half_tEfNS_4arch4Sm80ELb0ELb0ELb1ELb0ELb0ELb0ELb1ELb0EEENS1_21CollectiveEpilogueFwdINS6_IJS8_SA_S9_EEENS6_IJNS7_ILi1EEESI_SI_EEESC_SE_Li128ELb0ELb1ELb0ELb0EEENS1_19SingleTileSchedulerILb0ELb0ELb1ELi128EEEEEEEEEvNT_6ParamsE --------------------------
	.section	.text._ZN7cutlass13device_kernelIN5flash19enable_sm80_to_sm89INS1_16FlashAttnFwdSm80INS1_25CollectiveMainloopFwdSm80ILi4ELi1ELb0EN4cute5tupleIJNS5_1CILi128EEENS7_ILi112EEENS7_ILi64EEEEEELi64ENS_6half_tEfNS_4arch4Sm80ELb0ELb0ELb1ELb0ELb0ELb0ELb1ELb0EEENS1_21CollectiveEpilogueFwdINS6_IJS8_SA_S9_EEENS6_IJNS7_ILi1EEESI_SI_EEESC_SE_Li128ELb0ELb1ELb0ELb0EEENS1_19SingleTileSchedulerILb0ELb0ELb1ELi128EEEEEEEEEvNT_6ParamsE,"ax",@progbits
	.sectioninfo	@"SHI_REGISTERS=255"
	.align	128
.text._ZN7cutlass13device_kernelIN5flash19enable_sm80_to_sm89INS1_16FlashAttnFwdSm80INS1_25CollectiveMainloopFwdSm80ILi4ELi1ELb0EN4cute5tupleIJNS5_1CILi128EEENS7_ILi112EEENS7_ILi64EEEEEELi64ENS_6half_tEfNS_4arch4Sm80ELb0ELb0ELb1ELb0ELb0ELb0ELb1ELb0EEENS1_21CollectiveEpilogueFwdINS6_IJS8_SA_S9_EEENS6_IJNS7_ILi1EEESI_SI_EEESC_SE_Li128ELb0ELb1ELb0ELb0EEENS1_19SingleTileSchedulerILb0ELb0ELb1ELi128EEEEEEEEEvNT_6ParamsE:
        .type           _ZN7cutlass13device_kernelIN5flash19enable_sm80_to_sm89INS1_16FlashAttnFwdSm80INS1_25CollectiveMainloopFwdSm80ILi4ELi1ELb0EN4cute5tupleIJNS5_1CILi128EEENS7_ILi112EEENS7_ILi64EEEEEELi64ENS_6half_tEfNS_4arch4Sm80ELb0ELb0ELb1ELb0ELb0ELb0ELb1ELb0EEENS1_21CollectiveEpilogueFwdINS6_IJS8_SA_S9_EEENS6_IJNS7_ILi1EEESI_SI_EEESC_SE_Li128ELb0ELb1ELb0ELb0EEENS1_19SingleTileSchedulerILb0ELb0ELb1ELi128EEEEEEEEEvNT_6ParamsE,@function
        .size           _ZN7cutlass13device_kernelIN5flash19enable_sm80_to_sm89INS1_16FlashAttnFwdSm80INS1_25CollectiveMainloopFwdSm80ILi4ELi1ELb0EN4cute5tupleIJNS5_1CILi128EEENS7_ILi112EEENS7_ILi64EEEEEELi64ENS_6half_tEfNS_4arch4Sm80ELb0ELb0ELb1ELb0ELb0ELb0ELb1ELb0EEENS1_21CollectiveEpilogueFwdINS6_IJS8_SA_S9_EEENS6_IJNS7_ILi1EEESI_SI_EEESC_SE_Li128ELb0ELb1ELb0ELb0EEENS1_19SingleTileSchedulerILb0ELb0ELb1ELi128EEEEEEEEEvNT_6ParamsE,(.L_x_1470 - _ZN7cutlass13device_kernelIN5flash19enable_sm80_to_sm89INS1_16FlashAttnFwdSm80INS1_25CollectiveMainloopFwdSm80ILi4ELi1ELb0EN4cute5tupleIJNS5_1CILi128EEENS7_ILi112EEENS7_ILi64EEEEEELi64ENS_6half_tEfNS_4arch4Sm80ELb0ELb0ELb1ELb0ELb0ELb0ELb1ELb0EEENS1_21CollectiveEpilogueFwdINS6_IJS8_SA_S9_EEENS6_IJNS7_ILi1EEESI_SI_EEESC_SE_Li128ELb0ELb1ELb0ELb0EEENS1_19SingleTileSchedulerILb0ELb0ELb1ELi128EEEEEEEEEvNT_6ParamsE)
        .other          _ZN7cutlass13device_kernelIN5flash19enable_sm80_to_sm89INS1_16FlashAttnFwdSm80INS1_25CollectiveMainloopFwdSm80ILi4ELi1ELb0EN4cute5tupleIJNS5_1CILi128EEENS7_ILi112EEENS7_ILi64EEEEEELi64ENS_6half_tEfNS_4arch4Sm80ELb0ELb0ELb1ELb0ELb0ELb0ELb1ELb0EEENS1_21CollectiveEpilogueFwdINS6_IJS8_SA_S9_EEENS6_IJNS7_ILi1EEESI_SI_EEESC_SE_Li128ELb0ELb1ELb0ELb0EEENS1_19SingleTileSchedulerILb0ELb0ELb1ELi128EEEEEEEEEvNT_6ParamsE,@"STO_CUDA_ENTRY STV_DEFAULT"
_ZN7cutlass13device_kernelIN5flash19enable_sm80_to_sm89INS1_16FlashAttnFwdSm80INS1_25CollectiveMainloopFwdSm80ILi4ELi1ELb0EN4cute5tupleIJNS5_1CILi128EEENS7_ILi112EEENS7_ILi64EEEEEELi64ENS_6half_tEfNS_4arch4Sm80ELb0ELb0ELb1ELb0ELb0ELb0ELb1ELb0EEENS1_21CollectiveEpilogueFwdINS6_IJS8_SA_S9_EEENS6_IJNS7_ILi1EEESI_SI_EEESC_SE_Li128ELb0ELb1ELb0ELb0EEENS1_19SingleTileSchedulerILb0ELb0ELb1ELi128EEEEEEEEEvNT_6ParamsE:
[----:B------:R-:W-:-:S03]  /*0000*/  MOV R1, c[0x0][0x28] ;  /* 0x00000a0000017a02 */ /* 0x000fc60000000f00 */
[----:B------:R-:W1:Y:S01]  /*0010*/  S2R R22, SR_CTAID.Z ;  /* 0x0000000000167919 */ /* 0x000e620000002700 */
[----:B------:R-:W-:Y:S02]  /*0020*/  IADD3 R1, R1, -0x98, RZ ;  /* 0xffffff6801017810 */ /* 0x000fe40007ffe0ff */
[----:B-1----:R-:W-:-:S13]  /*0030*/  ISETP.GE.AND P0, PT, R22, RZ, PT ;  /* 0x000000ff1600720c */ /* 0x002fda0003f06270 */
[----:B------:R-:W-:Y:S05]  /*0040*/  @!P0 EXIT ;  /* 0x000000000000894d */ /* 0x000fea0003800000 */
[----:B------:R-:W-:Y:S01]  /*0050*/  ISETP.NE.U32.AND P6, PT, RZ, c[0x0][0x340], PT ;  /* 0x0000d000ff007a0c */ /* 0x000fe20003fc5070 */
[----:B------:R-:W-:-:S03]  /*0060*/  ULDC.64 UR8, c[0x0][0x118] ;  /* 0x0000460000087ab9 */ /* 0x000fc60000000a00 */
[----:B------:R-:W-:-:S13]  /*0070*/  ISETP.NE.AND.EX P6, PT, RZ, c[0x0][0x344], PT, P6 ;  /* 0x0000d100ff007a0c */ /* 0x000fda0003fc5360 */
[----:B------:R-:W-:-:S04]  /*0080*/  @P6 IMAD.MOV.U32 R2, RZ, RZ, 0x4 ;  /* 0x00000004ff026424 */ /* 0x000fc800078e00ff */
[----:B------:R-:W-:-:S05]  /*0090*/  @P6 IMAD.WIDE R2, R22, R2, c[0x0][0x340] ;  /* 0x0000d00016026625 */ /* 0x000fca00078e0202 */
[----:B------:R1:W2:Y:S01]  /*00a0*/  @P6 LDG.E R21, [R2.64] ;  /* 0x0000000802156981 */ /* 0x0002a2000c1e1900 */
[----:B------:R-:W-:Y:S01]  /*00b0*/  IMAD.MOV.U32 R20, RZ, RZ, c[0x0][0x2c4] ;  /* 0x0000b100ff147624 */ /* 0x000fe200078e00ff */
[----:B------:R-:W-:Y:S01]  /*00c0*/  SHF.R.S32.HI R23, RZ, 0x1f, R22 ;  /* 0x0000001fff177819 */ /* 0x000fe20000011416 */
[----:B------:R-:W-:Y:S01]  /*00d0*/  IMAD.MOV.U32 R194, RZ, RZ, c[0x0][0x1d0] ;  /* 0x00007400ffc27624 */ /* 0x000fe200078e00ff */
[----:B------:R-:W3:Y:S01]  /*00e0*/  S2R R43, SR_TID.X ;  /* 0x00000000002b7919 */ /* 0x000ee20000002100 */
[----:B------:R-:W-:Y:S01]  /*00f0*/  IMAD.MOV.U32 R190, RZ, RZ, c[0x0][0x1e0] ;  /* 0x00007800ffbe7624 */ /* 0x000fe200078e00ff */
[C---:B------:R-:W-:Y:S01]  /*0100*/  ISETP.NE.AND P0, PT, R20.reuse, 0x1, PT ;  /* 0x000000011400780c */ /* 0x040fe20003f05270 */
[----:B------:R-:W-:Y:S01]  /*0110*/  IMAD R5, R23, c[0x0][0x1c0], RZ ;  /* 0x0000700017057a24 */ /* 0x000fe200078e02ff */
[----:B------:R-:W4:Y:S01]  /*0120*/  S2R R44, SR_CTAID.Y ;  /* 0x00000000002c7919 */ /* 0x000f220000002600 */
[----:B------:R-:W-:Y:S02]  /*0130*/  IMAD R20, R20, c[0x0][0x168], RZ ;  /* 0x00005a0014147a24 */ /* 0x000fe400078e02ff */
[----:B------:R-:W-:Y:S01]  /*0140*/  IMAD R5, R22, c[0x0][0x1c4], R5 ;  /* 0x0000710016057a24 */ /* 0x000fe200078e0205 */
[----:B------:R-:W5:Y:S01]  /*0150*/  S2R R9, SR_CTAID.X ;  /* 0x0000000000097919 */ /* 0x000f620000002500 */
[----:B------:R-:W-:Y:S01]  /*0160*/  IMAD.MOV.U32 R191, RZ, RZ, c[0x0][0x1e4] ;  /* 0x00007900ffbf7624 */ /* 0x000fe200078e00ff */
[----:B---3--:R-:W-:-:S04]  /*0170*/  SHF.R.S32.HI R25, RZ, 0x1f, R43 ;  /* 0x0000001fff197819 */ /* 0x008fc8000001142b */
[----:B-1----:R-:W-:Y:S01]  /*0180*/  LEA.HI R2, R25, R43, RZ, 0x3 ;  /* 0x0000002b19027211 */ /* 0x002fe200078f18ff */
[----:B----4-:R-:W-:Y:S01]  /*0190*/  IMAD.WIDE.U32 R6, R44, c[0x0][0x1b8], RZ ;  /* 0x00006e002c067a25 */ /* 0x010fe200078e00ff */
[----:B------:R-:W-:Y:S02]  /*01a0*/  SHF.R.S32.HI R45, RZ, 0x1f, R44 ;  /* 0x0000001fff2d7819 */ /* 0x000fe4000001142c */
[----:B------:R-:W-:Y:S02]  /*01b0*/  LOP3.LUT R0, R2, 0xfffffff8, RZ, 0xc0, !PT ;  /* 0xfffffff802007812 */ /* 0x000fe400078ec0ff */
[----:B------:R-:W-:Y:S01]  /*01c0*/  SHF.R.S32.HI R19, RZ, 0x3, R2 ;  /* 0x00000003ff137819 */ /* 0x000fe20000011402 */
[----:B------:R-:W-:Y:S02]  /*01d0*/  IMAD R2, R45, c[0x0][0x1b8], RZ ;  /* 0x00006e002d027a24 */ /* 0x000fe400078e02ff */
[----:B------:R-:W-:Y:S01]  /*01e0*/  IMAD.IADD R40, R43, 0x1, -R0 ;  /* 0x000000012b287824 */ /* 0x000fe200078e0a00 */
[----:B------:R-:W-:Y:S01]  /*01f0*/  SHF.R.S32.HI R24, RZ, 0x1f, R19 ;  /* 0x0000001fff187819 */ /* 0x000fe20000011413 */
[----:B------:R-:W-:-:S02]  /*0200*/  IMAD R2, R44, c[0x0][0x1bc], R2 ;  /* 0x00006f002c027a24 */ /* 0x000fc400078e0202 */
[----:B------:R-:W-:Y:S02]  /*0210*/  IMAD R0, R40, 0x10, R19 ;  /* 0x0000001028007824 */ /* 0x000fe400078e0213 */
[----:B------:R-:W-:Y:S02]  /*0220*/  IMAD.IADD R3, R7, 0x1, R2 ;  /* 0x0000000107037824 */ /* 0x000fe400078e0202 */
[----:B-----5:R-:W-:Y:S02]  /*0230*/  IMAD R8, R9, 0x80, R0 ;  /* 0x0000008009087824 */ /* 0x020fe400078e0200 */
[----:B------:R-:W-:Y:S02]  /*0240*/  IMAD.MOV.U32 R2, RZ, RZ, R6 ;  /* 0x000000ffff027224 */ /* 0x000fe400078e0006 */
[----:B------:R-:W-:Y:S01]  /*0250*/  @P0 IMAD.HI.U32 R4, R8, c[0x0][0x2c8], RZ ;  /* 0x0000b20008040a27 */ /* 0x000fe200078e00ff */
[----:B------:R-:W-:Y:S03]  /*0260*/  STL [R1+0x50], R8 ;  /* 0x0000500801007387 */ /* 0x000fe60000100800 */
[----:B------:R-:W-:Y:S01]  /*0270*/  IMAD.MOV.U32 R0, RZ, RZ, R8 ;  /* 0x000000ffff007224 */ /* 0x000fe200078e0008 */
[----:B------:R-:W-:Y:S01]  /*0280*/  @P0 SHF.R.U32.HI R0, RZ, c[0x0][0x2cc], R4 ;  /* 0x0000b300ff000a19 */ /* 0x000fe20000011604 */
[----:B------:R-:W-:-:S03]  /*0290*/  IMAD.WIDE.U32 R2, R22, c[0x0][0x1c0], R2 ;  /* 0x0000700016027a25 */ /* 0x000fc600078e0002 */
[--C-:B------:R-:W-:Y:S01]  /*02a0*/  SHF.R.S32.HI R6, RZ, 0x1f, R0.reuse ;  /* 0x0000001fff067819 */ /* 0x100fe20000011400 */
[----:B------:R-:W-:Y:S02]  /*02b0*/  IMAD.MOV R4, RZ, RZ, -R0 ;  /* 0x000000ffff047224 */ /* 0x000fe400078e0a00 */
[----:B------:R-:W-:Y:S02]  /*02c0*/  IMAD.IADD R3, R3, 0x1, R5 ;  /* 0x0000000103037824 */ /* 0x000fe400078e0205 */
[----:B------:R-:W-:Y:S02]  /*02d0*/  IMAD R5, R4, c[0x0][0x2c4], R8 ;  /* 0x0000b10004057a24 */ /* 0x000fe400078e0208 */
[----:B------:R-:W-:Y:S02]  /*02e0*/  IMAD R6, R6, c[0x0][0x1b0], RZ ;  /* 0x00006c0006067a24 */ /* 0x000fe400078e02ff */
[----:B------:R-:W-:Y:S01]  /*02f0*/  IMAD.WIDE.U32 R2, R0, c[0x0][0x1b0], R2 ;  /* 0x00006c0000027a25 */ /* 0x000fe200078e0002 */
[----:B------:R-:W-:-:S03]  /*0300*/  SHF.R.S32.HI R4, RZ, 0x1f, R5 ;  /* 0x0000001fff047819 */ /* 0x000fc60000011405 */
[----:B------:R-:W-:Y:S02]  /*0310*/  IMAD R0, R0, c[0x0][0x1b4], R6 ;  /* 0x00006d0000007a24 */ /* 0x000fe400078e0206 */
[----:B------:R-:W-:Y:S02]  /*0320*/  IMAD.SHL.U32 R46, R40, 0x8, RZ ;  /* 0x00000008282e7824 */ /* 0x000fe400078e00ff */
[----:B------:R-:W-:Y:S02]  /*0330*/  IMAD.IADD R3, R3, 0x1, R0 ;  /* 0x0000000103037824 */ /* 0x000fe400078e0200 */
[----:B------:R-:W-:Y:S01]  /*0340*/  IMAD R0, R4, c[0x0][0x1a8], RZ ;  /* 0x00006a0004007a24 */ /* 0x000fe200078e02ff */
[----:B------:R-:W-:Y:S01]  /*0350*/  ISETP.GE.AND P3, PT, R46, c[0x0][0x198], PT ;  /* 0x000066002e007a0c */ /* 0x000fe20003f66270 */
[----:B------:R-:W-:Y:S01]  /*0360*/  IMAD.WIDE.U32 R2, R5, c[0x0][0x1a8], R2 ;  /* 0x00006a0005027a25 */ /* 0x000fe200078e0002 */
[----:B------:R-:W-:-:S03]  /*0370*/  SHF.R.S32.HI R47, RZ, 0x1f, R46 ;  /* 0x0000001fff2f7819 */ /* 0x000fc6000001142e */
[----:B------:R-:W-:Y:S01]  /*0380*/  IMAD R0, R5, c[0x0][0x1ac], R0 ;  /* 0x00006b0005007a24 */ /* 0x000fe200078e0200 */
[----:B------:R-:W-:Y:S01]  /*0390*/  LEA R7, P0, R2, c[0x0][0x160], 0x1 ;  /* 0x0000580002077a11 */ /* 0x000fe200078008ff */
[----:B------:R-:W-:Y:S02]  /*03a0*/  IMAD.SHL.U32 R4, R19, 0x40, RZ ;  /* 0x0000004013047824 */ /* 0x000fe400078e00ff */
[----:B------:R-:W-:Y:S01]  /*03b0*/  IMAD.IADD R6, R3, 0x1, R0 ;  /* 0x0000000103067824 */ /* 0x000fe200078e0200 */
[----:B------:R-:W-:Y:S01]  /*03c0*/  IADD3 R3, R194, 0x6f, RZ ;  /* 0x0000006fc2037810 */ /* 0x000fe20007ffe0ff */
[----:B------:R-:W-:Y:S01]  /*03d0*/  IMAD R9, R9, 0x80, R19 ;  /* 0x0000008009097824 */ /* 0x000fe200078e0213 */
[----:B------:R-:W-:Y:S01]  /*03e0*/  LOP3.LUT R0, R4, 0x1c0, RZ, 0xc0, !PT ;  /* 0x000001c004007812 */ /* 0x000fe200078ec0ff */
[----:B------:R-:W-:Y:S01]  /*03f0*/  SHFL.IDX PT, R8, R7, 0x1, 0x181f ;  /* 0x00381f0007087f89 */ /* 0x000fe200000e0000 */
[----:B------:R-:W-:Y:S02]  /*0400*/  LEA.HI.X R6, R2, c[0x0][0x164], R6, 0x1, P0 ;  /* 0x0000590002067a11 */ /* 0x000fe400000f0c06 */
[----:B------:R-:W-:Y:S01]  /*0410*/  SHF.R.U32.HI R2, RZ, 0x3, R0 ;  /* 0x00000003ff027819 */ /* 0x000fe20000011600 */
[----:B------:R-:W1:Y:S01]  /*0420*/  SHFL.IDX PT, R4, R7, RZ, 0x181f ;  /* 0x00181fff07047589 */ /* 0x000e6200000e0000 */
[----:B------:R-:W-:-:S02]  /*0430*/  LOP3.LUT R0, R0, 0x38, R46, 0xf8, !PT ;  /* 0x0000003800007812 */ /* 0x000fc400078ef82e */
[----:B------:R-:W-:Y:S01]  /*0440*/  ISETP.GE.AND P4, PT, R9, R20, PT ;  /* 0x000000140900720c */ /* 0x000fe20003f86270 */
[----:B------:R-:W3:Y:S01]  /*0450*/  SHFL.IDX PT, R5, R6, RZ, 0x181f ;  /* 0x00181fff06057589 */ /* 0x000ee200000e0000 */
[----:B------:R-:W-:Y:S02]  /*0460*/  LOP3.LUT R0, R0, R2, RZ, 0x3c, !PT ;  /* 0x0000000200007212 */ /* 0x000fe400078e3cff */
[----:B------:R-:W-:Y:S01]  /*0470*/  LEA.HI R2, R25, R43, RZ, 0x6 ;  /* 0x0000002b19027211 */ /* 0x000fe200078f30ff */
[----:B------:R-:W4:Y:S01]  /*0480*/  SHFL.IDX PT, R11, R6, 0x1, 0x181f ;  /* 0x00381f00060b7f89 */ /* 0x000f2200000e0000 */
[C---:B------:R-:W-:Y:S02]  /*0490*/  IADD3 R10, R9.reuse, 0x10, RZ ;  /* 0x00000010090a7810 */ /* 0x040fe40007ffe0ff */
[C---:B------:R-:W-:Y:S01]  /*04a0*/  IADD3 R14, R9.reuse, 0x20, RZ ;  /* 0x00000020090e7810 */ /* 0x040fe20007ffe0ff */
[----:B------:R-:W-:Y:S01]  /*04b0*/  IMAD.SHL.U32 R2, R2, 0x8, RZ ;  /* 0x0000000802027824 */ /* 0x000fe200078e00ff */
[----:B------:R-:W-:Y:S01]  /*04c0*/  ISETP.GE.AND P2, PT, R10, R20, PT ;  /* 0x000000140a00720c */ /* 0x000fe20003f46270 */
[----:B------:R-:W-:Y:S01]  /*04d0*/  SHFL.IDX PT, R12, R6, 0x2, 0x181f ;  /* 0x00581f00060c7f89 */ /* 0x000fe200000e0000 */
[----:B------:R-:W-:-:S02]  /*04e0*/  IADD3 R13, R9, 0x30, RZ ;  /* 0x00000030090d7810 */ /* 0x000fc40007ffe0ff */
[----:B------:R-:W-:Y:S01]  /*04f0*/  LOP3.LUT R195, R0, 0xfffffe00, R2, 0xf8, !PT ;  /* 0xfffffe0000c37812 */ /* 0x000fe200078ef802 */
[----:B------:R-:W5:Y:S01]  /*0500*/  SHFL.IDX PT, R10, R7, 0x2, 0x181f ;  /* 0x00581f00070a7f89 */ /* 0x000f6200000e0000 */
[----:B------:R-:W-:Y:S01]  /*0510*/  IMAD.MOV.U32 R2, RZ, RZ, RZ ;  /* 0x000000ffff027224 */ /* 0x000fe200078e00ff */
[----:B------:R-:W-:Y:S02]  /*0520*/  ISETP.GE.AND P1, PT, R13, R20, PT ;  /* 0x000000140d00720c */ /* 0x000fe40003f26270 */
[----:B------:R-:W-:Y:S01]  /*0530*/  @!P4 IMAD.SHL.U32 R0, R195, 0x2, RZ ;  /* 0x00000002c300c824 */ /* 0x000fe200078e00ff */
[----:B------:R-:W-:Y:S01]  /*0540*/  IADD3 R13, R9, 0x40, RZ ;  /* 0x00000040090d7810 */ /* 0x000fe20007ffe0ff */
[----:B------:R-:W-:Y:S01]  /*0550*/  IMAD.HI R18, R3, -0x6db6db6d, R2 ;  /* 0x9249249303127827 */ /* 0x000fe200078e0202 */
[----:B-1----:R-:W-:Y:S01]  /*0560*/  @!P4 LEA R4, P0, R46, R4, 0x1 ;  /* 0x000000042e04c211 */ /* 0x002fe200078008ff */
[----:B------:R-:W-:Y:S01]  /*0570*/  SHFL.IDX PT, R17, R6, 0x5, 0x181f ;  /* 0x00b81f0006117f89 */ /* 0x000fe200000e0000 */
[----:B------:R-:W-:-:S02]  /*0580*/  ISETP.GE.AND P5, PT, R13, R20, PT ;  /* 0x000000140d00720c */ /* 0x000fc40003fa6270 */
[----:B---3--:R-:W-:Y:S01]  /*0590*/  @!P4 LEA.HI.X R5, R46, R5, R47, 0x1, P0 ;  /* 0x000000052e05c211 */ /* 0x008fe200000f0c2f */
[----:B------:R-:W-:Y:S01]  /*05a0*/  SHFL.IDX PT, R15, R7, 0x6, 0x181f ;  /* 0x00d81f00070f7f89 */ /* 0x000fe200000e0000 */
[----:B------:R-:W-:-:S03]  /*05b0*/  ISETP.GE.AND P0, PT, R14, R20, PT ;  /* 0x000000140e00720c */ /* 0x000fc60003f06270 */
[----:B------:R1:W-:Y:S01]  /*05c0*/  @!P4 LDGSTS.E.BYPASS.LTC128B.128 [R0+0x7100], [R4.64], !P3 ;  /* 0x071000000400cfae */ /* 0x0003e2000d901d48 */
[C---:B------:R-:W-:Y:S02]  /*05d0*/  @!P2 LEA R2, P4, R46.reuse, R8, 0x1 ;  /* 0x000000082e02a211 */ /* 0x040fe400078808ff */
[----:B------:R-:W-:Y:S01]  /*05e0*/  IADD3 R8, R9, 0x50, RZ ;  /* 0x0000005009087810 */ /* 0x000fe20007ffe0ff */
[----:B------:R-:W-:Y:S01]  /*05f0*/  SHFL.IDX PT, R16, R6, 0x6, 0x181f ;  /* 0x00d81f0006107f89 */ /* 0x000fe200000e0000 */
[----:B----4-:R-:W-:Y:S02]  /*0600*/  @!P2 LEA.HI.X R3, R46, R11, R47, 0x1, P4 ;  /* 0x0000000b2e03a211 */ /* 0x010fe400020f0c2f */
[----:B------:R-:W-:Y:S01]  /*0610*/  ISETP.GE.AND P4, PT, R8, R20, PT ;  /* 0x000000140800720c */ /* 0x000fe20003f86270 */
[----:B------:R-:W-:Y:S04]  /*0620*/  SHFL.IDX PT, R11, R7, 0x5, 0x181f ;  /* 0x00b81f00070b7f89 */ /* 0x000fe800000e0000 */
[----:B------:R-:W-:Y:S04]  /*0630*/  SHFL.IDX PT, R8, R7, 0x4, 0x181f ;  /* 0x00981f0007087f89 */ /* 0x000fe800000e0000 */
[----:B------:R-:W-:Y:S04]  /*0640*/  SHFL.IDX PT, R14, R6, 0x7, 0x181f ;  /* 0x00f81f00060e7f89 */ /* 0x000fe800000e0000 */
[----:B------:R-:W-:Y:S04]  /*0650*/  SHFL.IDX PT, R13, R7, 0x7, 0x181f ;  /* 0x00f81f00070d7f89 */ /* 0x000fe800000e0000 */
[----:B------:R-:W-:Y:S01]  /*0660*/  STL [R1+0x28], R195 ;  /* 0x000028c301007387 */ /* 0x000fe20000100800 */
[----:B-1----:R-:W-:-:S03]  /*0670*/  @!P2 IMAD.SHL.U32 R0, R195, 0x2, RZ ;  /* 0x00000002c300a824 */ /* 0x002fc600078e00ff */
[----:B------:R-:W1:Y:S04]  /*0680*/  SHFL.IDX PT, R4, R7, 0x3, 0x181f ;  /* 0x00781f0007047f89 */ /* 0x000e6800000e0000 */
[----:B------:R-:W3:Y:S04]  /*0690*/  SHFL.IDX PT, R5, R6, 0x3, 0x181f ;  /* 0x00781f0006057f89 */ /* 0x000ee800000e0000 */
[----:B------:R5:W-:Y:S04]  /*06a0*/  @!P2 LDGSTS.E.BYPASS.LTC128B.128 [R0+0x7900], [R2.64], !P3 ;  /* 0x079000000200afae */ /* 0x000be8000d901d48 */
[----:B------:R-:W-:Y:S01]  /*06b0*/  STL.64 [R1+0x30], R46 ;  /* 0x0000302e01007387 */ /* 0x000fe20000100a00 */
[----:B-----5:R-:W-:Y:S01]  /*06c0*/  @!P0 LEA R2, P2, R46, R10, 0x1 ;  /* 0x0000000a2e028211 */ /* 0x020fe200078408ff */
[----:B------:R-:W-:Y:S01]  /*06d0*/  IMAD R10, R24, c[0x0][0x1e0], RZ ;  /* 0x00007800180a7a24 */ /* 0x000fe200078e02ff */
[----:B------:R-:W-:-:S02]  /*06e0*/  IADD3 R0, R9, 0x60, RZ ;  /* 0x0000006009007810 */ /* 0x000fc40007ffe0ff */
[----:B------:R-:W-:Y:S01]  /*06f0*/  @!P0 LEA.HI.X R3, R46, R12, R47, 0x1, P2 ;  /* 0x0000000c2e038211 */ /* 0x000fe200010f0c2f */
[----:B------:R-:W-:Y:S01]  /*0700*/  IMAD R10, R19, c[0x0][0x1e4], R10 ;  /* 0x00007900130a7a24 */ /* 0x000fe200078e020a */
[----:B------:R4:W5:Y:S01]  /*0710*/  SHFL.IDX PT, R12, R6, 0x4, 0x181f ;  /* 0x00981f00060c7f89 */ /* 0x00096200000e0000 */
[----:B------:R-:W-:Y:S01]  /*0720*/  ISETP.GE.AND P2, PT, R0, R20, PT ;  /* 0x000000140000720c */ /* 0x000fe20003f46270 */
[----:B------:R-:W-:-:S05]  /*0730*/  @!P0 IMAD.SHL.U32 R0, R195, 0x2, RZ ;  /* 0x00000002c3008824 */ /* 0x000fca00078e00ff */
[----:B------:R1:W-:Y:S01]  /*0740*/  @!P0 LDGSTS.E.BYPASS.LTC128B.128 [R0+0x8100], [R2.64], !P3 ;  /* 0x0810000002008fae */ /* 0x0003e2000d901d48 */
[----:B----4-:R-:W-:Y:S02]  /*0750*/  IADD3 R6, R9, 0x70, RZ ;  /* 0x0000007009067810 */ /* 0x010fe40007ffe0ff */
[----:B-1----:R-:W-:Y:S01]  /*0760*/  @!P1 LEA R2, P0, R46, R4, 0x1 ;  /* 0x000000042e029211 */ /* 0x002fe200078008ff */
[----:B------:R-:W-:-:S03]  /*0770*/  @!P1 IMAD.SHL.U32 R0, R195, 0x2, RZ ;  /* 0x00000002c3009824 */ /* 0x000fc600078e00ff */
[--C-:B---3--:R-:W-:Y:S01]  /*0780*/  @!P1 LEA.HI.X R3, R46, R5, R47.reuse, 0x1, P0 ;  /* 0x000000052e039211 */ /* 0x108fe200000f0c2f */
[----:B------:R-:W-:Y:S01]  /*0790*/  IMAD.WIDE.U32 R4, R19, c[0x0][0x1e0], R46 ;  /* 0x0000780013047a25 */ /* 0x000fe200078e002e */
[----:B------:R-:W-:-:S03]  /*07a0*/  ISETP.GE.AND P0, PT, R6, R20, PT ;  /* 0x000000140600720c */ /* 0x000fc60003f06270 */
[----:B------:R1:W-:Y:S01]  /*07b0*/  @!P1 LDGSTS.E.BYPASS.LTC128B.128 [R0+0x8900], [R2.64], !P3 ;  /* 0x0890000002009fae */ /* 0x0003e2000d901d48 */
[----:B------:R-:W-:-:S04]  /*07c0*/  @!P5 LEA R8, P1, R46, R8, 0x1 ;  /* 0x000000082e08d211 */ /* 0x000fc800078208ff */
[C-C-:B-----5:R-:W-:Y:S01]  /*07d0*/  @!P5 LEA.HI.X R9, R46.reuse, R12, R47.reuse, 0x1, P1 ;  /* 0x0000000c2e09d211 */ /* 0x160fe200008f0c2f */
[----:B------:R-:W-:Y:S01]  /*07e0*/  @!P4 IMAD.SHL.U32 R12, R195, 0x2, RZ ;  /* 0x00000002c30cc824 */ /* 0x000fe200078e00ff */
[C---:B------:R-:W-:Y:S02]  /*07f0*/  @!P4 LEA R6, P1, R46.reuse, R11, 0x1 ;  /* 0x0000000b2e06c211 */ /* 0x040fe400078208ff */
[----:B------:R-:W-:Y:S02]  /*0800*/  SHF.R.U32.HI R11, RZ, 0x1f, R18 ;  /* 0x0000001fff0b7819 */ /* 0x000fe40000011612 */
[----:B------:R-:W-:Y:S02]  /*0810*/  @!P4 LEA.HI.X R7, R46, R17, R47, 0x1, P1 ;  /* 0x000000112e07c211 */ /* 0x000fe400008f0c2f */
[----:B------:R-:W-:Y:S01]  /*0820*/  LEA.HI.SX32 R198, R18, R11, 0x1a ;  /* 0x0000000b12c67211 */ /* 0x000fe200078fd2ff */
[----:B------:R-:W-:-:S03]  /*0830*/  IMAD.SHL.U32 R18, R19, 0x8, RZ ;  /* 0x0000000813127824 */ /* 0x000fc600078e00ff */
[----:B------:R-:W-:Y:S01]  /*0840*/  IADD3 R41, R198, -0x1, RZ ;  /* 0xffffffffc6297810 */ /* 0x000fe20007ffe0ff */
[----:B------:R3:W-:Y:S03]  /*0850*/  STL [R1], R198 ;  /* 0x000000c601007387 */ /* 0x0007e60000100800 */
[----:B------:R-:W-:Y:S01]  /*0860*/  SHF.R.S32.HI R42, RZ, 0x1f, R41 ;  /* 0x0000001fff2a7819 */ /* 0x000fe20000011429 */
[----:B-1----:R-:W-:Y:S02]  /*0870*/  IMAD.IADD R3, R5, 0x1, R10 ;  /* 0x0000000105037824 */ /* 0x002fe400078e020a */
[----:B------:R-:W-:Y:S02]  /*0880*/  IMAD R0, R45, c[0x0][0x1e8], RZ ;  /* 0x00007a002d007a24 */ /* 0x000fe400078e02ff */
[----:B------:R-:W-:Y:S01]  /*0890*/  IMAD.MOV.U32 R2, RZ, RZ, R4 ;  /* 0x000000ffff027224 */ /* 0x000fe200078e0004 */
[----:B------:R-:W-:Y:S01]  /*08a0*/  @!P2 LEA R4, P1, R46, R15, 0x1 ;  /* 0x0000000f2e04a211 */ /* 0x000fe200078208ff */
[----:B------:R-:W-:-:S02]  /*08b0*/  IMAD R0, R44, c[0x0][0x1ec], R0 ;  /* 0x00007b002c007a24 */ /* 0x000fc400078e0200 */
[----:B------:R-:W-:Y:S01]  /*08c0*/  IMAD.WIDE.U32 R2, R44, c[0x0][0x1e8], R2 ;  /* 0x00007a002c027a25 */ /* 0x000fe200078e0002 */
[C-C-:B------:R-:W-:Y:S02]  /*08d0*/  @!P2 LEA.HI.X R5, R46.reuse, R16, R47.reuse, 0x1, P1 ;  /* 0x000000102e05a211 */ /* 0x140fe400008f0c2f */
[C---:B------:R-:W-:Y:S01]  /*08e0*/  @!P0 LEA R10, P1, R46.reuse, R13, 0x1 ;  /* 0x0000000d2e0a8211 */ /* 0x040fe200078208ff */
[----:B------:R-:W-:Y:S01]  /*08f0*/  IMAD.IADD R3, R3, 0x1, R0 ;  /* 0x0000000103037824 */ /* 0x000fe200078e0200 */
[----:B------:R-:W-:Y:S01]  /*0900*/  LEA.HI R13, R25, R43, RZ, 0x4 ;  /* 0x0000002b190d7211 */ /* 0x000fe200078f20ff */
[----:B------:R-:W-:Y:S01]  /*0910*/  @!P5 IMAD.SHL.U32 R0, R195, 0x2, RZ ;  /* 0x00000002c300d824 */ /* 0x000fe200078e00ff */
[----:B------:R-:W-:-:S04]  /*0920*/  @!P0 LEA.HI.X R11, R46, R14, R47, 0x1, P1 ;  /* 0x0000000e2e0b8211 */ /* 0x000fc800008f0c2f */
[----:B------:R1:W-:Y:S04]  /*0930*/  @!P5 LDGSTS.E.BYPASS.LTC128B.128 [R0+0x9100], [R8.64], !P3 ;  /* 0x091000000800dfae */ /* 0x0003e8000d901d48 */
[----:B------:R4:W-:Y:S01]  /*0940*/  @!P4 LDGSTS.E.BYPASS.LTC128B.128 [R12+0x9900], [R6.64], !P3 ;  /* 0x09900000060ccfae */ /* 0x0009e2000d901d48 */
[----:B--2---:R-:W-:Y:S01]  /*0950*/  @P6 SHF.R.S32.HI R17, RZ, 0x1f, R21 ;  /* 0x0000001fff116819 */ /* 0x004fe20000011415 */
[----:B------:R-:W-:Y:S02]  /*0960*/  @!P6 IMAD.MOV.U32 R17, RZ, RZ, R23 ;  /* 0x000000ffff11e224 */ /* 0x000fe400078e0017 */
[----:B------:R-:W-:Y:S02]  /*0970*/  @P6 IMAD.MOV.U32 R16, RZ, RZ, R21 ;  /* 0x000000ffff106224 */ /* 0x000fe400078e0015 */
[----:B------:R-:W-:-:S04]  /*0980*/  @!P6 IMAD.MOV.U32 R16, RZ, RZ, R22 ;  /* 0x000000ffff10e224 */ /* 0x000fc800078e0016 */
[----:B------:R-:W-:-:S04]  /*0990*/  IMAD.WIDE.U32 R26, R16, c[0x0][0x1f0], R2 ;  /* 0x00007c00101a7a25 */ /* 0x000fc800078e0002 */
[----:B------:R-:W-:Y:S01]  /*09a0*/  IMAD.MOV.U32 R196, RZ, RZ, R26 ;  /* 0x000000ffffc47224 */ /* 0x000fe200078e001a */
[----:B------:R3:W-:Y:S01]  /*09b0*/  STL.64 [R1+0x48], R26 ;  /* 0x0000481a01007387 */ /* 0x0007e20000100a00 */
[----:B-1----:R-:W-:Y:S02]  /*09c0*/  @!P2 IMAD.SHL.U32 R0, R195, 0x2, RZ ;  /* 0x00000002c300a824 */ /* 0x002fe400078e00ff */
[----:B------:R-:W-:Y:S02]  /*09d0*/  IMAD.MOV.U32 R8, RZ, RZ, 0x70 ;  /* 0x00000070ff087424 */ /* 0x000fe400078e00ff */
[----:B----4-:R-:W-:Y:S01]  /*09e0*/  IMAD.SHL.U32 R7, R191, 0x20, RZ ;  /* 0x00000020bf077824 */ /* 0x010fe200078e00ff */
[----:B------:R1:W-:Y:S01]  /*09f0*/  @!P2 LDGSTS.E.BYPASS.LTC128B.128 [R0+0xa100], [R4.64], !P3 ;  /* 0x0a1000000400afae */ /* 0x0003e2000d901d48 */
[----:B------:R-:W-:-:S04]  /*0a00*/  IMAD.WIDE.U32 R192, R8, c[0x0][0x1e0], RZ ;  /* 0x0000780008c07a25 */ /* 0x000fc800078e00ff */
[----:B------:R-:W-:-:S05]  /*0a10*/  IMAD R160, R198, -0x70, R8 ;  /* 0xffffff90c6a07824 */ /* 0x000fca00078e0208 */
[----:B------:R-:W-:-:S04]  /*0a20*/  IADD3 R23, R160, c[0x0][0x1d0], -R19 ;  /* 0x00007400a0177a10 */ /* 0x000fc80007ffe813 */
[C---:B------:R-:W-:Y:S02]  /*0a30*/  ISETP.GE.AND P6, PT, R23.reuse, 0x21, PT ;  /* 0x000000211700780c */ /* 0x040fe40003fc6270 */
[C---:B------:R-:W-:Y:S02]  /*0a40*/  ISETP.GE.AND P2, PT, R23.reuse, 0x1, PT ;  /* 0x000000011700780c */ /* 0x040fe40003f46270 */
[----:B------:R-:W-:Y:S01]  /*0a50*/  ISETP.GE.AND P1, PT, R23, 0x11, PT ;  /* 0x000000111700780c */ /* 0x000fe20003f26270 */
[----:B-1----:R-:W-:Y:S02]  /*0a60*/  IMAD R4, R8, c[0x0][0x1e4], RZ ;  /* 0x0000790008047a24 */ /* 0x002fe400078e02ff */
[----:B------:R-:W-:Y:S02]  /*0a70*/  IMAD R0, R17, c[0x0][0x1f0], RZ ;  /* 0x00007c0011007a24 */ /* 0x000fe400078e02ff */
[----:B------:R-:W-:Y:S02]  /*0a80*/  IMAD.IADD R189, R193, 0x1, R4 ;  /* 0x00000001c1bd7824 */ /* 0x000fe400078e0204 */
[----:B------:R-:W-:-:S02]  /*0a90*/  IMAD R4, R16, c[0x0][0x1f4], R0 ;  /* 0x00007d0010047a24 */ /* 0x000fc400078e0200 */
[----:B------:R-:W-:Y:S02]  /*0aa0*/  IMAD R0, R189, R41, RZ ;  /* 0x00000029bd007224 */ /* 0x000fe400078e02ff */
[----:B------:R-:W-:Y:S02]  /*0ab0*/  IMAD.IADD R197, R27, 0x1, R4 ;  /* 0x000000011bc57824 */ /* 0x000fe400078e0204 */
[-C--:B------:R-:W-:Y:S02]  /*0ac0*/  IMAD R4, R42, R192.reuse, R0 ;  /* 0x000000c02a047224 */ /* 0x080fe400078e0200 */
[----:B------:R-:W-:Y:S01]  /*0ad0*/  @!P0 IMAD.SHL.U32 R0, R195, 0x2, RZ ;  /* 0x00000002c3008824 */ /* 0x000fe200078e00ff */
[----:B------:R3:W-:Y:S01]  /*0ae0*/  STL.64 [R1+0x40], R196 ;  /* 0x000040c401007387 */ /* 0x0007e20000100a00 */
[----:B------:R-:W-:-:S03]  /*0af0*/  IMAD.WIDE.U32 R2, R41, R192, R196 ;  /* 0x000000c029027225 */ /* 0x000fc600078e00c4 */
[----:B------:R1:W-:Y:S01]  /*0b00*/  @!P0 LDGSTS.E.BYPASS.LTC128B.128 [R0+0xa900], [R10.64], !P3 ;  /* 0x0a9000000a008fae */ /* 0x0003e2000d901d48 */
[----:B------:R-:W-:Y:S01]  /*0b10*/  IMAD.IADD R3, R3, 0x1, R4 ;  /* 0x0000000103037824 */ /* 0x000fe200078e0204 */
[----:B------:R-:W-:Y:S01]  /*0b20*/  @P2 LEA R6, P5, R2, c[0x0][0x1c8], 0x1 ;  /* 0x0000720002062a11 */ /* 0x000fe200078a08ff */
[----:B------:R-:W-:Y:S01]  /*0b30*/  @P2 IMAD.SHL.U32 R9, R195, 0x2, RZ ;  /* 0x00000002c3092824 */ /* 0x000fe200078e00ff */
[----:B------:R-:W0:Y:S04]  /*0b40*/  LDGDEPBAR ;  /* 0x00000000000079af */ /* 0x000e280000000000 */
[----:B------:R-:W-:Y:S01]  /*0b50*/  BAR.SYNC.DEFER_BLOCKING 0x0 ;  /* 0x0000000000007b1d */ /* 0x000fe20000010000 */
[----:B------:R-:W-:Y:S01]  /*0b60*/  ISETP.GE.AND P0, PT, R46, c[0x0][0x1d4], PT ;  /* 0x000075002e007a0c */ /* 0x000fe20003f06270 */
[C---:B-1----:R-:W-:Y:S01]  /*0b70*/  IMAD.WIDE.U32 R10, R190.reuse, 0x20, RZ ;  /* 0x00000020be0a7825 */ /* 0x042fe200078e00ff */
[----:B------:R-:W-:-:S04]  /*0b80*/  @P1 LEA R0, P4, R190, R2, 0x4 ;  /* 0x00000002be001211 */ /* 0x000fc800078820ff */
[----:B------:R-:W-:Y:S02]  /*0b90*/  @P6 IADD3 R8, P3, R2, R10, RZ ;  /* 0x0000000a02086210 */ /* 0x000fe40007f7e0ff */
[----:B------:R-:W-:Y:S02]  /*0ba0*/  @P1 LEA.HI.X R5, R190, R3, R191, 0x4, P4 ;  /* 0x00000003be051211 */ /* 0x000fe400020f24bf */
[----:B------:R-:W-:Y:S02]  /*0bb0*/  @P6 IADD3.X R10, R3, R11, R7, P3, !PT ;  /* 0x0000000b030a6210 */ /* 0x000fe40001ffe407 */
[----:B------:R-:W-:Y:S02]  /*0bc0*/  @P2 LEA.HI.X R7, R2, c[0x0][0x1cc], R3, 0x1, P5 ;  /* 0x0000730002072a11 */ /* 0x000fe400028f0c03 */
[----:B------:R-:W-:Y:S02]  /*0bd0*/  ISETP.GE.AND P5, PT, R23, 0x31, PT ;  /* 0x000000311700780c */ /* 0x000fe40003fa6270 */
[----:B------:R-:W-:Y:S01]  /*0be0*/  @P1 LEA R4, P4, R0, c[0x0][0x1c8], 0x1 ;  /* 0x0000720000041a11 */ /* 0x000fe200078808ff */
[----:B------:R-:W-:Y:S01]  /*0bf0*/  @!PT LDS RZ, [RZ] ;  /* 0x00000000fffff984 */ /* 0x000fe20000000800 */
[----:B------:R-:W-:Y:S01]  /*0c00*/  @!PT LDS RZ, [RZ] ;  /* 0x00000000fffff984 */ /* 0x000fe20000000800 */
[----:B------:R-:W-:Y:S01]  /*0c10*/  @!PT LDS RZ, [RZ] ;  /* 0x00000000fffff984 */ /* 0x000fe20000000800 */
[----:B------:R1:W-:Y:S01]  /*0c20*/  @P2 LDGSTS.E.BYPASS.LTC128B.128 [R9+0x3900], [R6.64], !P0 ;  /* 0x0390000006092fae */ /* 0x0003e2000c101d48 */
[----:B------:R-:W-:-:S02]  /*0c30*/  SHF.R.S32.HI R11, RZ, 0x4, R13 ;  /* 0x00000004ff0b7819 */ /* 0x000fc4000001140d */
[----:B------:R-:W-:Y:S01]  /*0c40*/  @P1 LEA.HI.X R5, R0, c[0x0][0x1cc], R5, 0x1, P4 ;  /* 0x0000730000051a11 */ /* 0x000fe200020f0c05 */
[----:B------:R-:W-:Y:S01]  /*0c50*/  @P1 IMAD.SHL.U32 R0, R195, 0x2, RZ ;  /* 0x00000002c3001824 */ /* 0x000fe200078e00ff */
[C---:B------:R-:W-:Y:S02]  /*0c60*/  ISETP.GE.AND P4, PT, R23.reuse, 0x41, PT ;  /* 0x000000411700780c */ /* 0x040fe40003f86270 */
[C---:B------:R-:W-:Y:S02]  /*0c70*/  ISETP.GE.AND P2, PT, R23.reuse, 0x61, PT ;  /* 0x000000611700780c */ /* 0x040fe40003f46270 */
[----:B------:R2:W-:Y:S01]  /*0c80*/  @P1 LDGSTS.E.BYPASS.LTC128B.128 [R0+0x4100], [R4.64], !P0 ;  /* 0x0410000004001fae */ /* 0x0005e2000c101d48 */
[C---:B------:R-:W-:Y:S02]  /*0c90*/  @P6 LEA R14, P1, R8.reuse, c[0x0][0x1c8], 0x1 ;  /* 0x00007200080e6a11 */ /* 0x040fe400078208ff */
[----:B------:R-:W-:Y:S02]  /*0ca0*/  ISETP.GE.AND P3, PT, R23, 0x51, PT ;  /* 0x000000511700780c */ /* 0x000fe40003f66270 */
[----:B------:R-:W-:-:S02]  /*0cb0*/  @P6 LEA.HI.X R15, R8, c[0x0][0x1cc], R10, 0x1, P1 ;  /* 0x00007300080f6a11 */ /* 0x000fc400008f0c0a */
[----:B------:R-:W-:-:S04]  /*0cc0*/  LOP3.LUT R10, R13, 0xfffffff0, RZ, 0xc0, !PT ;  /* 0xfffffff00d0a7812 */ /* 0x000fc800078ec0ff */
[----:B------:R-:W-:Y:S02]  /*0cd0*/  @P2 IMAD R21, R191, 0x60, RZ ;  /* 0x00000060bf152824 */ /* 0x000fe400078e02ff */
[----:B------:R-:W-:Y:S01]  /*0ce0*/  IMAD.IADD R10, R43, 0x1, -R10 ;  /* 0x000000012b0a7824 */ /* 0x000fe200078e0a0a */
[----:B-1----:R-:W-:Y:S02]  /*0cf0*/  LEA.HI R6, R13, R11, RZ, 0x1 ;  /* 0x0000000b0d067211 */ /* 0x002fe400078f08ff */
[C---:B------:R-:W-:Y:S02]  /*0d00*/  @P3 IMAD R7, R191.reuse, 0x50, RZ ;  /* 0x00000050bf073824 */ /* 0x040fe400078e02ff */
[----:B------:R-:W-:Y:S02]  /*0d10*/  SHF.R.S32.HI R20, RZ, 0x1f, R10 ;  /* 0x0000001fff147819 */ /* 0x000fe4000001140a */
[----:B------:R-:W-:Y:S02]  /*0d20*/  LOP3.LUT R6, R6, 0xfffffffe, RZ, 0xc0, !PT ;  /* 0xfffffffe06067812 */ /* 0x000fe400078ec0ff */
[----:B------:R-:W-:Y:S01]  /*0d30*/  LEA.HI R20, R20, R10, RZ, 0x3 ;  /* 0x0000000a14147211 */ /* 0x000fe200078f18ff */
[----:B--2---:R-:W-:-:S02]  /*0d40*/  @P5 IMAD R0, R191, 0x30, RZ ;  /* 0x00000030bf005824 */ /* 0x004fc400078e02ff */
[----:B------:R-:W-:-:S04]  /*0d50*/  @P5 IMAD.WIDE.U32 R4, R190, 0x30, R2 ;  /* 0x00000030be045825 */ /* 0x000fc800078e0002 */
[----:B------:R-:W-:Y:S01]  /*0d60*/  @P5 IMAD.IADD R0, R5, 0x1, R0 ;  /* 0x0000000105005824 */ /* 0x000fe200078e0200 */
[----:B------:R-:W-:Y:S01]  /*0d70*/  @P5 LEA R12, P1, R4, c[0x0][0x1c8], 0x1 ;  /* 0x00007200040c5a11 */ /* 0x000fe200078208ff */
[----:B------:R-:W-:Y:S01]  /*0d80*/  IMAD.IADD R22, R11, 0x1, -R6 ;  /* 0x000000010b167824 */ /* 0x000fe200078e0a06 */
[----:B------:R-:W-:Y:S01]  /*0d90*/  LOP3.LUT R11, R20, 0xfffffff8, RZ, 0xc0, !PT ;  /* 0xfffffff8140b7812 */ /* 0x000fe200078ec0ff */
[----:B------:R-:W-:Y:S01]  /*0da0*/  @P2 IMAD.MOV.U32 R5, RZ, RZ, R3 ;  /* 0x000000ffff052224 */ /* 0x000fe200078e0003 */
[----:B------:R-:W-:Y:S01]  /*0db0*/  @P5 LEA.HI.X R13, R4, c[0x0][0x1cc], R0, 0x1, P1 ;  /* 0x00007300040d5a11 */ /* 0x000fe200008f0c00 */
[----:B------:R-:W-:Y:S01]  /*0dc0*/  @P2 IMAD.MOV.U32 R4, RZ, RZ, R2 ;  /* 0x000000ffff042224 */ /* 0x000fe200078e0002 */
[----:B------:R-:W-:Y:S01]  /*0dd0*/  @P4 LEA R0, P1, R190, R2, 0x6 ;  /* 0x00000002be004211 */ /* 0x000fe200078230ff */
[----:B------:R-:W-:Y:S02]  /*0de0*/  IMAD.IADD R11, R10, 0x1, -R11 ;  /* 0x000000010a0b7824 */ /* 0x000fe400078e0a0b */
[C---:B------:R-:W-:Y:S01]  /*0df0*/  @P2 IMAD.WIDE.U32 R4, R190.reuse, 0x60, R4 ;  /* 0x00000060be042825 */ /* 0x040fe200078e0004 */
[----:B------:R-:W-:-:S02]  /*0e00*/  @P4 LEA.HI.X R6, R190, R3, R191, 0x6, P1 ;  /* 0x00000003be064211 */ /* 0x000fc400008f34bf */
[----:B------:R-:W-:Y:S01]  /*0e10*/  @P4 LEA R8, P1, R0, c[0x0][0x1c8], 0x1 ;  /* 0x0000720000084a11 */ /* 0x000fe200078208ff */
[----:B------:R-:W-:-:S03]  /*0e20*/  @P3 IMAD.WIDE.U32 R2, R190, 0x50, R2 ;  /* 0x00000050be023825 */ /* 0x000fc600078e0002 */
[----:B------:R-:W-:Y:S01]  /*0e30*/  @P4 LEA.HI.X R9, R0, c[0x0][0x1cc], R6, 0x1, P1 ;  /* 0x0000730000094a11 */ /* 0x000fe200008f0c06 */
[----:B------:R-:W-:Y:S01]  /*0e40*/  IMAD.SHL.U32 R0, R40, 0x40, RZ ;  /* 0x0000004028007824 */ /* 0x000fe200078e00ff */
[----:B------:R-:W-:Y:S01]  /*0e50*/  @P3 LEA R6, P1, R2, c[0x0][0x1c8], 0x1 ;  /* 0x0000720002063a11 */ /* 0x000fe200078208ff */
[----:B------:R-:W-:-:S03]  /*0e60*/  @P3 IMAD.IADD R3, R3, 0x1, R7 ;  /* 0x0000000103033824 */ /* 0x000fc600078e0207 */
[----:B------:R-:W-:Y:S02]  /*0e70*/  LOP3.LUT R0, R0, 0x1c0, RZ, 0xc0, !PT ;  /* 0x000001c000007812 */ /* 0x000fe400078ec0ff */
[----:B------:R-:W-:Y:S02]  /*0e80*/  @P3 LEA.HI.X R7, R2, c[0x0][0x1cc], R3, 0x1, P1 ;  /* 0x0000730002073a11 */ /* 0x000fe400008f0c03 */
[----:B------:R-:W-:Y:S02]  /*0e90*/  LOP3.LUT R18, R0, 0x8, R18, 0xf8, !PT ;  /* 0x0000000800127812 */ /* 0x000fe400078ef812 */
[----:B------:R-:W-:Y:S01]  /*0ea0*/  SHF.R.U32.HI R3, RZ, 0x3, R0 ;  /* 0x00000003ff037819 */ /* 0x000fe20000011600 */
[----:B------:R-:W-:Y:S01]  /*0eb0*/  @P2 IMAD.IADD R0, R5, 0x1, R21 ;  /* 0x0000000105002824 */ /* 0x000fe200078e0215 */
[----:B------:R-:W-:Y:S01]  /*0ec0*/  @P2 LEA R2, P1, R4, c[0x0][0x1c8], 0x1 ;  /* 0x0000720004022a11 */ /* 0x000fe200078208ff */
[----:B------:R-:W-:Y:S01]  /*0ed0*/  @P6 IMAD.SHL.U32 R5, R195, 0x2, RZ ;  /* 0x00000002c3056824 */ /* 0x000fe200078e00ff */
[----:B------:R-:W-:-:S02]  /*0ee0*/  LOP3.LUT R18, R18, R3, RZ, 0x3c, !PT ;  /* 0x0000000312127212 */ /* 0x000fc400078e3cff */
[----:B------:R-:W-:Y:S01]  /*0ef0*/  @P2 LEA.HI.X R3, R4, c[0x0][0x1cc], R0, 0x1, P1 ;  /* 0x0000730004032a11 */ /* 0x000fe200008f0c00 */
[C---:B------:R-:W-:Y:S01]  /*0f00*/  @P5 IMAD.SHL.U32 R0, R195.reuse, 0x2, RZ ;  /* 0x00000002c3005824 */ /* 0x040fe200078e00ff */
[----:B------:R1:W-:Y:S01]  /*0f10*/  @P6 LDGSTS.E.BYPASS.LTC128B.128 [R5+0x4900], [R14.64], !P0 ;  /* 0x049000000e056fae */ /* 0x0003e2000c101d48 */
[----:B------:R-:W-:-:S03]  /*0f20*/  @P3 IMAD.SHL.U32 R4, R195, 0x2, RZ ;  /* 0x00000002c3043824 */ /* 0x000fc600078e00ff */
[----:B------:R2:W-:Y:S01]  /*0f30*/  @P5 LDGSTS.E.BYPASS.LTC128B.128 [R0+0x5100], [R12.64], !P0 ;  /* 0x051000000c005fae */ /* 0x0005e2000c101d48 */
[C---:B-1----:R-:W-:Y:S02]  /*0f40*/  @P4 IMAD.SHL.U32 R5, R195.reuse, 0x2, RZ ;  /* 0x00000002c3054824 */ /* 0x042fe400078e00ff */
[----:B--2---:R-:W-:-:S03]  /*0f50*/  @P2 IMAD.SHL.U32 R0, R195, 0x2, RZ ;  /* 0x00000002c3002824 */ /* 0x004fc600078e00ff */
[----:B------:R1:W-:Y:S04]  /*0f60*/  @P4 LDGSTS.E.BYPASS.LTC128B.128 [R5+0x5900], [R8.64], !P0 ;  /* 0x0590000008054fae */ /* 0x0003e8000c101d48 */
[----:B------:R2:W-:Y:S04]  /*0f70*/  @P3 LDGSTS.E.BYPASS.LTC128B.128 [R4+0x6100], [R6.64], !P0 ;  /* 0x0610000006043fae */ /* 0x0005e8000c101d48 */
[----:B------:R4:W-:Y:S01]  /*0f80*/  @P2 LDGSTS.E.BYPASS.LTC128B.128 [R0+0x6900], [R2.64], !P0 ;  /* 0x0690000002002fae */ /* 0x0009e2000c101d48 */
[----:B------:R-:W-:Y:S02]  /*0f90*/  R2P PR, R11, 0x6 ;  /* 0x000000060b007804 */ /* 0x000fe40000000000 */
[----:B------:R-:W-:Y:S01]  /*0fa0*/  LOP3.LUT P3, RZ, R40, 0x2, RZ, 0xc0, !PT ;  /* 0x0000000228ff7812 */ /* 0x000fe2000786c0ff */
[----:B------:R-:W0:Y:S01]  /*0fb0*/  LDGDEPBAR ;  /* 0x00000000000079af */ /* 0x000e220000000000 */
[----:B--2---:R-:W-:Y:S01]  /*0fc0*/  IMAD.SHL.U32 R4, R20, 0x40, RZ ;  /* 0x0000004014047824 */ /* 0x004fe200078e00ff */
[----:B------:R-:W-:Y:S01]  /*0fd0*/  LEA.HI R6, R25, R43, RZ, 0x5 ;  /* 0x0000002b19067211 */ /* 0x000fe200078f28ff */
[----:B----4-:R-:W-:-:S03]  /*0fe0*/  IMAD.SHL.U32 R2, R11, 0x40, RZ ;  /* 0x000000400b027824 */ /* 0x010fc600078e00ff */
[----:B-1----:R-:W-:Y:S01]  /*0ff0*/  SHF.R.S32.HI R5, RZ, 0x5, R6 ;  /* 0x00000005ff057819 */ /* 0x002fe20000011406 */
[----:B------:R-:W-:Y:S01]  /*1000*/  IMAD.SHL.U32 R3, R22, 0x8, RZ ;  /* 0x0000000816037824 */ /* 0x000fe200078e00ff */
[----:B------:R-:W-:Y:S01]  /*1010*/  LOP3.LUT R117, R4, 0xfffffe00, RZ, 0xc0, !PT ;  /* 0xfffffe0004757812 */ /* 0x000fe200078ec0ff */
[----:B------:R-:W-:Y:S01]  /*1020*/  IMAD R0, R22, 0x200, R18 ;  /* 0x0000020016007824 */ /* 0x000fe200078e0212 */
[----:B------:R-:W-:Y:S01]  /*1030*/  LOP3.LUT R2, R2, 0x1c0, RZ, 0xc0, !PT ;  /* 0x000001c002027812 */ /* 0x000fe200078ec0ff */
[----:B------:R-:W-:Y:S01]  /*1040*/  IMAD R4, R24, c[0x0][0x208], RZ ;  /* 0x0000820018047a24 */ /* 0x000fe200078e02ff */
[----:B------:R-:W-:-:S04]  /*1050*/  DEPBAR.LE SB0, 0x1 ;  /* 0x000080400000791a */ /* 0x000fc80000000000 */
[----:B------:R-:W-:Y:S01]  /*1060*/  LOP3.LUT R3, R2, 0x8, R3, 0xf8, !PT ;  /* 0x0000000802037812 */ /* 0x000fe200078ef803 */
[----:B------:R-:W-:Y:S01]  /*1070*/  IMAD.SHL.U32 R119, R0, 0x2, RZ ;  /* 0x0000000200777824 */ /* 0x000fe200078e00ff */
[----:B------:R-:W-:Y:S01]  /*1080*/  SHF.R.U32.HI R2, RZ, 0x3, R2 ;  /* 0x00000003ff027819 */ /* 0x000fe20000011602 */
[----:B------:R-:W-:-:S04]  /*1090*/  DEPBAR.LE SB0, 0x0 ;  /* 0x000080000000791a */ /* 0x000fc80000000000 */
[----:B------:R-:W-:Y:S01]  /*10a0*/  LOP3.LUT R116, R3, R2, RZ, 0x3c, !PT ;  /* 0x0000000203747212 */ /* 0x000fe200078e3cff */
[----:B------:R-:W-:Y:S01]  /*10b0*/  IMAD R2, R5, 0x400, R117 ;  /* 0x0000040005027824 */ /* 0x000fe200078e0275 */
[----:B------:R-:W-:Y:S01]  /*10c0*/  BAR.SYNC.DEFER_BLOCKING 0x0 ;  /* 0x0000000000007b1d */ /* 0x000fe20000010000 */
[----:B------:R-:W-:Y:S01]  /*10d0*/  IMAD.MOV.U32 R3, RZ, RZ, 0x10 ;  /* 0x00000010ff037424 */ /* 0x000fe200078e00ff */
[C---:B------:R-:W-:Y:S01]  /*10e0*/  IADD3 R234, R119.reuse, 0x3920, RZ ;  /* 0x0000392077ea7810 */ /* 0x040fe20007ffe0ff */
[----:B------:R-:W-:Y:S01]  /*10f0*/  IMAD.IADD R0, R116, 0x1, R2 ;  /* 0x0000000174007824 */ /* 0x000fe200078e0202 */
[----:B------:R-:W-:Y:S02]  /*1100*/  IADD3 R2, R119, 0x3900, RZ ;  /* 0x0000390077027810 */ /* 0x000fe40007ffe0ff */
[----:B------:R-:W-:Y:S01]  /*1110*/  SEL R3, R3, 0xfffffff0, !P1 ;  /* 0xfffffff003037807 */ /* 0x000fe20004800000 */
[----:B------:R-:W-:Y:S01]  /*1120*/  IMAD.SHL.U32 R230, R0, 0x2, RZ ;  /* 0x0000000200e67824 */ /* 0x000fe200078e00ff */
[----:B------:R-:W-:Y:S01]  /*1130*/  ISETP.GE.AND P1, PT, R194, 0x1, PT ;  /* 0x00000001c200780c */ /* 0x000fe20003f26270 */
[C---:B------:R-:W-:Y:S01]  /*1140*/  IMAD R0, R19.reuse, c[0x0][0x20c], R4 ;  /* 0x0000830013007a24 */ /* 0x040fe200078e0204 */
[----:B------:R-:W-:Y:S01]  /*1150*/  @P3 IADD3 R234, R2, -0x20, RZ ;  /* 0xffffffe002ea3810 */ /* 0x000fe20007ffe0ff */
[----:B------:R-:W-:Y:S01]  /*1160*/  IMAD.WIDE.U32 R4, R19, c[0x0][0x208], R46 ;  /* 0x0000820013047a25 */ /* 0x000fe200078e002e */
[----:B------:R-:W-:-:S02]  /*1170*/  LOP3.LUT R2, R6, 0xffffffe0, RZ, 0xc0, !PT ;  /* 0xffffffe006027812 */ /* 0x000fc400078ec0ff */
[C---:B------:R-:W-:Y:S01]  /*1180*/  IADD3 R240, R234.reuse, 0x800, RZ ;  /* 0x00000800eaf07810 */ /* 0x040fe20007ffe0ff */
[----:B------:R-:W-:Y:S01]  /*1190*/  IMAD.IADD R5, R5, 0x1, R0 ;  /* 0x0000000105057824 */ /* 0x000fe200078e0200 */
[C---:B------:R-:W-:Y:S01]  /*11a0*/  IADD3 R239, R234.reuse, 0x1000, RZ ;  /* 0x00001000eaef7810 */ /* 0x040fe20007ffe0ff */
[----:B------:R-:W-:Y:S01]  /*11b0*/  IMAD R0, R45, c[0x0][0x210], RZ ;  /* 0x000084002d007a24 */ /* 0x000fe200078e02ff */
[----:B------:R-:W-:Y:S01]  /*11c0*/  IADD3 R238, R234, 0x1800, RZ ;  /* 0x00001800eaee7810 */ /* 0x000fe20007ffe0ff */
[----:B------:R-:W-:Y:S01]  /*11d0*/  IMAD.WIDE.U32 R4, R44, c[0x0][0x210], R4 ;  /* 0x000084002c047a25 */ /* 0x000fe200078e0004 */
[C---:B------:R-:W-:Y:S02]  /*11e0*/  IADD3 R237, R234.reuse, 0x2000, RZ ;  /* 0x00002000eaed7810 */ /* 0x040fe40007ffe0ff */
[----:B------:R-:W-:Y:S01]  /*11f0*/  IADD3 R236, R234, 0x2800, RZ ;  /* 0x00002800eaec7810 */ /* 0x000fe20007ffe0ff */
[----:B------:R-:W-:Y:S01]  /*1200*/  IMAD R0, R44, c[0x0][0x214], R0 ;  /* 0x000085002c007a24 */ /* 0x000fe200078e0200 */
[----:B------:R3:W1:Y:S01]  /*1210*/  LDSM.16.M88.4 R36, [R230+0x7100] ;  /* 0x00710000e624783b */ /* 0x0006620000000200 */
[----:B------:R-:W-:Y:S01]  /*1220*/  IMAD R233, R3, 0x2, R230 ;  /* 0x0000000203e97824 */ /* 0x000fe200078e02e6 */
[----:B------:R-:W-:Y:S01]  /*1230*/  IADD3 R235, R234, 0x3000, RZ ;  /* 0x00003000eaeb7810 */ /* 0x000fe20007ffe0ff */
[----:B------:R-:W-:Y:S01]  /*1240*/  IMAD.IADD R5, R5, 0x1, R0 ;  /* 0x0000000105057824 */ /* 0x000fe200078e0200 */
[----:B------:R3:W2:Y:S01]  /*1250*/  LDSM.16.M88.4 R32, [R230+0x9100] ;  /* 0x00910000e620783b */ /* 0x0006a20000000200 */
[----:B------:R-:W-:-:S02]  /*1260*/  IMAD R0, R17, c[0x0][0x218], RZ ;  /* 0x0000860011007a24 */ /* 0x000fc400078e02ff */
[C---:B------:R-:W-:Y:S01]  /*1270*/  IMAD.WIDE.U32 R48, R16.reuse, c[0x0][0x218], R4 ;  /* 0x0000860010307a25 */ /* 0x040fe200078e0004 */
[----:B------:R3:W4:Y:S03]  /*1280*/  LDSM.16.M88.4 R52, [R119+0x3900] ;  /* 0x003900007734783b */ /* 0x0007260000000200 */
[----:B------:R-:W-:Y:S01]  /*1290*/  IMAD R0, R16, c[0x0][0x21c], R0 ;  /* 0x0000870010007a24 */ /* 0x000fe200078e0200 */
[----:B------:R3:W-:Y:S01]  /*12a0*/  STL.64 [R1+0x10], R48 ;  /* 0x0000103001007387 */ /* 0x0007e20000100a00 */
[----:B------:R-:W-:Y:S02]  /*12b0*/  IMAD.IADD R112, R43, 0x1, -R2 ;  /* 0x000000012b707824 */ /* 0x000fe400078e0a02 */
[----:B------:R-:W-:Y:S01]  /*12c0*/  IMAD.IADD R51, R49, 0x1, R0 ;  /* 0x0000000131337824 */ /* 0x000fe200078e0200 */
[----:B------:R3:W1:Y:S01]  /*12d0*/  LDSM.16.M88.4 R80, [R119+0x4100] ;  /* 0x004100007750783b */ /* 0x0006620000000200 */
[----:B------:R-:W-:-:S03]  /*12e0*/  IMAD.MOV.U32 R2, RZ, RZ, 0x20 ;  /* 0x00000020ff027424 */ /* 0x000fc600078e00ff */
[----:B------:R3:W-:Y:S02]  /*12f0*/  STL [R1+0xc], R51 ;  /* 0x00000c3301007387 */ /* 0x0007e40000100800 */
[----:B------:R-:W-:Y:S02]  /*1300*/  SEL R4, R2, 0xffffffe0, !P2 ;  /* 0xffffffe002047807 */ /* 0x000fe40005000000 */
[----:B------:R3:W1:Y:S04]  /*1310*/  LDSM.16.M88.4 R88, [R119+0x4900] ;  /* 0x004900007758783b */ /* 0x0006680000000200 */
[----:B------:R3:W1:Y:S04]  /*1320*/  LDSM.16.M88.4 R96, [R119+0x5100] ;  /* 0x005100007760783b */ /* 0x0006680000000200 */
[----:B------:R3:W1:Y:S04]  /*1330*/  LDSM.16.M88.4 R104, [R119+0x5900] ;  /* 0x005900007768783b */ /* 0x0006680000000200 */
[----:B------:R3:W1:Y:S04]  /*1340*/  LDSM.16.M88.4 R120, [R119+0x6100] ;  /* 0x006100007778783b */ /* 0x0006680000000200 */
[----:B------:R3:W1:Y:S04]  /*1350*/  LDSM.16.M88.4 R128, [R119+0x6900] ;  /* 0x006900007780783b */ /* 0x0006680000000200 */
[----:B------:R3:W1:Y:S04]  /*1360*/  LDSM.16.M88.4 R28, [R233+0x7100] ;  /* 0x00710000e91c783b */ /* 0x0006680000000200 */
[----:B------:R3:W1:Y:S04]  /*1370*/  LDSM.16.M88.4 R24, [R233+0x9100] ;  /* 0x00910000e918783b */ /* 0x0006680000000200 */
[----:B------:R3:W1:Y:S04]  /*1380*/  LDSM.16.M88.4 R68, [R234] ;  /* 0x00000000ea44783b */ /* 0x0006680000000200 */
[----:B------:R3:W1:Y:S04]  /*1390*/  LDSM.16.M88.4 R84, [R234+0x800] ;  /* 0x00080000ea54783b */ /* 0x0006680000000200 */
[----:B------:R3:W1:Y:S04]  /*13a0*/  LDSM.16.M88.4 R92, [R234+0x1000] ;  /* 0x00100000ea5c783b */ /* 0x0006680000000200 */
[----:B------:R3:W1:Y:S04]  /*13b0*/  LDSM.16.M88.4 R100, [R234+0x1800] ;  /* 0x00180000ea64783b */ /* 0x0006680000000200 */
[----:B------:R3:W1:Y:S04]  /*13c0*/  LDSM.16.M88.4 R108, [R234+0x2000] ;  /* 0x00200000ea6c783b */ /* 0x0006680000000200 */
[----:B------:R3:W1:Y:S04]  /*13d0*/  LDSM.16.M88.4 R124, [R234+0x2800] ;  /* 0x00280000ea7c783b */ /* 0x0006680000000200 */
[----:B------:R3:W1:Y:S01]  /*13e0*/  LDSM.16.M88.4 R132, [R234+0x3000] ;  /* 0x00300000ea84783b */ /* 0x0006620000000200 */
[----:B------:R-:W-:Y:S05]  /*13f0*/  @!P1 BRA `(.L_x_0) ;  /* 0x000002f000009947 */ /* 0x000fea0003800000 */
[----:B--2-4-:R-:W-:Y:S01]  /*1400*/  IMAD R0, R42, c[0x0][0x208], RZ ;  /* 0x000082002a007a24 */ /* 0x014fe200078e02ff */
[----:B------:R-:W-:Y:S01]  /*1410*/  ISETP.GE.AND P3, PT, R46, c[0x0][0x1d4], PT ;  /* 0x000075002e007a0c */ /* 0x000fe20003f66270 */
[----:B------:R-:W-:-:S03]  /*1420*/  IMAD.WIDE.U32 R6, R41, c[0x0][0x208], RZ ;  /* 0x0000820029067a25 */ /* 0x000fc600078e00ff */
[----:B------:R-:W-:Y:S01]  /*1430*/  ISETP.LT.OR P6, PT, R23, 0x1, P3 ;  /* 0x000000011700780c */ /* 0x000fe20001fc1670 */
[----:B------:R-:W-:Y:S01]  /*1440*/  IMAD R0, R41, c[0x0][0x20c], R0 ;  /* 0x0000830029007a24 */ /* 0x000fe200078e0200 */
[C---:B------:R-:W-:Y:S01]  /*1450*/  ISETP.LT.OR P5, PT, R23.reuse, 0x11, P3 ;  /* 0x000000111700780c */ /* 0x040fe20001fa1670 */
[----:B------:R-:W-:Y:S01]  /*1460*/  IMAD.MOV.U32 R8, RZ, RZ, R50 ;  /* 0x000000ffff087224 */ /* 0x000fe200078e0032 */
[----:B------:R-:W-:Y:S01]  /*1470*/  ISETP.LT.OR P4, PT, R23, 0x21, P3 ;  /* 0x000000211700780c */ /* 0x000fe20001f81670 */
[----:B------:R-:W-:Y:S02]  /*1480*/  IMAD.MOV.U32 R9, RZ, RZ, R51 ;  /* 0x000000ffff097224 */ /* 0x000fe400078e0033 */
[----:B------:R-:W-:Y:S02]  /*1490*/  IMAD.IADD R0, R7, 0x1, R0 ;  /* 0x0000000107007824 */ /* 0x000fe400078e0200 */
[----:B------:R-:W-:Y:S02]  /*14a0*/  IMAD.MOV.U32 R8, RZ, RZ, R48 ;  /* 0x000000ffff087224 */ /* 0x000fe400078e0030 */
[----:B------:R-:W-:-:S02]  /*14b0*/  IMAD R0, R0, 0x70, RZ ;  /* 0x0000007000007824 */ /* 0x000fc400078e02ff */
[----:B------:R-:W-:Y:S01]  /*14c0*/  IMAD.WIDE.U32 R6, R6, 0x70, R8 ;  /* 0x0000007006067825 */ /* 0x000fe200078e0008 */
[----:B------:R2:W-:Y:S03]  /*14d0*/  STL.64 [R1+0x8], R8 ;  /* 0x0000080801007387 */ /* 0x0005e60000100a00 */
[----:B------:R-:W-:Y:S01]  /*14e0*/  IMAD.WIDE.U32 R14, R2, c[0x0][0x208], RZ ;  /* 0x00008200020e7a25 */ /* 0x000fe200078e00ff */
[----:B------:R-:W-:-:S03]  /*14f0*/  IADD3 R0, R7, R0, RZ ;  /* 0x0000000007007210 */ /* 0x000fc60007ffe0ff */
[----:B------:R-:W-:Y:S02]  /*1500*/  IMAD R5, R2, c[0x0][0x20c], RZ ;  /* 0x0000830002057a24 */ /* 0x000fe400078e02ff */
[----:B------:R-:W-:Y:S01]  /*1510*/  IMAD.SHL.U32 R2, R195, 0x2, RZ ;  /* 0x00000002c3027824 */ /* 0x000fe200078e00ff */
[----:B--2---:R-:W-:-:S04]  /*1520*/  LEA R8, P1, R6, c[0x0][0x1f8], 0x1 ;  /* 0x00007e0006087a11 */ /* 0x004fc800078208ff */
[----:B------:R-:W-:Y:S01]  /*1530*/  LEA.HI.X R9, R6, c[0x0][0x1fc], R0, 0x1, P1 ;  /* 0x00007f0006097a11 */ /* 0x000fe200008f0c00 */
[----:B------:R-:W-:Y:S01]  /*1540*/  IMAD.IADD R0, R15, 0x1, R5 ;  /* 0x000000010f007824 */ /* 0x000fe200078e0205 */
[----:B------:R-:W-:-:S03]  /*1550*/  IADD3 R6, P2, R8, R14, RZ ;  /* 0x0000000e08067210 */ /* 0x000fc60007f5e0ff */
[----:B------:R-:W-:Y:S01]  /*1560*/  @!PT LDS RZ, [RZ] ;  /* 0x00000000fffff984 */ /* 0x000fe20000000800 */
[----:B------:R-:W-:Y:S01]  /*1570*/  @!PT LDS RZ, [RZ] ;  /* 0x00000000fffff984 */ /* 0x000fe20000000800 */
[----:B------:R-:W-:Y:S01]  /*1580*/  @!PT LDS RZ, [RZ] ;  /* 0x00000000fffff984 */ /* 0x000fe20000000800 */
[----:B------:R2:W-:Y:S01]  /*1590*/  LDGSTS.E.BYPASS.LTC128B.128 [R2+0x100], [R8.64], !P6 ;  /* 0x0010000008027fae */ /* 0x0005e2000f101d48 */
[-C--:B------:R-:W-:Y:S01]  /*15a0*/  IADD3 R12, P1, R6, R14.reuse, RZ ;  /* 0x0000000e060c7210 */ /* 0x080fe20007f3e0ff */
[----:B------:R-:W-:Y:S01]  /*15b0*/  IMAD.X R7, R0, 0x1, R9, P2 ;  /* 0x0000000100077824 */ /* 0x000fe200010e0609 */
[----:B------:R-:W-:Y:S02]  /*15c0*/  ISETP.LT.OR P6, PT, R23, 0x31, P3 ;  /* 0x000000311700780c */ /* 0x000fe40001fc1670 */
[----:B------:R-:W-:Y:S02]  /*15d0*/  IADD3 R10, P2, R12, R14, RZ ;  /* 0x0000000e0c0a7210 */ /* 0x000fe40007f5e0ff */
[----:B------:R-:W-:Y:S01]  /*15e0*/  IADD3.X R13, R7, R0, RZ, P1, !PT ;  /* 0x00000000070d7210 */ /* 0x000fe20000ffe4ff */
[----:B------:R4:W-:Y:S01]  /*15f0*/  LDGSTS.E.BYPASS.LTC128B.128 [R2+0x900], [R6.64], !P5 ;  /* 0x0090000006027fae */ /* 0x0009e2000e901d48 */
[----:B------:R-:W-:-:S03]  /*1600*/  ISETP.LT.OR P5, PT, R23, 0x41, P3 ;  /* 0x000000411700780c */ /* 0x000fc60001fa1670 */
[----:B------:R-:W-:Y:S01]  /*1610*/  IMAD.X R11, R13, 0x1, R0, P2 ;  /* 0x000000010d0b7824 */ /* 0x000fe200010e0600 */
[----:B------:R5:W-:Y:S01]  /*1620*/  LDGSTS.E.BYPASS.LTC128B.128 [R2+0x1100], [R12.64], !P4 ;  /* 0x011000000c027fae */ /* 0x000be2000e101d48 */
[C---:B------:R-:W-:Y:S02]  /*1630*/  ISETP.LT.OR P4, PT, R23.reuse, 0x51, P3 ;  /* 0x000000511700780c */ /* 0x040fe40001f81670 */
[----:B------:R-:W-:Y:S01]  /*1640*/  ISETP.LT.OR P3, PT, R23, 0x61, P3 ;  /* 0x000000611700780c */ /* 0x000fe20001f61670 */
[----:B------:R3:W-:Y:S01]  /*1650*/  LDGSTS.E.BYPASS.LTC128B.128 [R2+0x1900], [R10.64], !P6 ;  /* 0x019000000a027fae */ /* 0x0007e2000f101d48 */
[----:B--2---:R-:W-:-:S05]  /*1660*/  IADD3 R8, P1, R10, R14, RZ ;  /* 0x0000000e0a087210 */ /* 0x004fca0007f3e0ff */
[----:B------:R-:W-:Y:S01]  /*1670*/  IMAD.X R9, R11, 0x1, R0, P1 ;  /* 0x000000010b097824 */ /* 0x000fe200008e0600 */
[----:B----4-:R-:W-:-:S04]  /*1680*/  IADD3 R6, P2, R8, R14, RZ ;  /* 0x0000000e08067210 */ /* 0x010fc80007f5e0ff */
[----:B------:R3:W-:Y:S01]  /*1690*/  LDGSTS.E.BYPASS.LTC128B.128 [R2+0x2100], [R8.64], !P5 ;  /* 0x0210000008027fae */ /* 0x0007e2000e901d48 */
[----:B------:R-:W-:Y:S02]  /*16a0*/  IADD3.X R7, R9, R0, RZ, P2, !PT ;  /* 0x0000000009077210 */ /* 0x000fe400017fe4ff */
[----:B-----5:R-:W-:-:S03]  /*16b0*/  IADD3 R12, P1, R6, R14, RZ ;  /* 0x0000000e060c7210 */ /* 0x020fc60007f3e0ff */
[----:B------:R3:W-:Y:S02]  /*16c0*/  LDGSTS.E.BYPASS.LTC128B.128 [R2+0x2900], [R6.64], !P4 ;  /* 0x0290000006027fae */ /* 0x0007e4000e101d48 */
[----:B------:R-:W-:-:S05]  /*16d0*/  IMAD.X R13, R7, 0x1, R0, P1 ;  /* 0x00000001070d7824 */ /* 0x000fca00008e0600 */
[----:B------:R3:W-:Y:S03]  /*16e0*/  LDGSTS.E.BYPASS.LTC128B.128 [R2+0x3100], [R12.64], !P3 ;  /* 0x031000000c027fae */ /* 0x0007e6000d901d48 */
.L_x_0:
[----:B--2-4-:R-:W-:Y:S01]  /*16f0*/  LOP3.LUT P1, RZ, R40, 0x4, RZ, 0xc0, !PT ;  /* 0x0000000428ff7812 */ /* 0x014fe2000782c0ff */
[-C--:B-1-3--:R-:W-:Y:S01]  /*1700*/  HMMA.16816.F32 R8, R36, R52.reuse, RZ ;  /* 0x000000342408723c */ /* 0x08afe200000018ff */
[----:B------:R-:W-:Y:S01]  /*1710*/  MOV R0, 0x40 ;  /* 0x0000004000007802 */ /* 0x000fe20000000f00 */
[----:B------:R-:W0:Y:S01]  /*1720*/  LDGDEPBAR ;  /* 0x00000000000079af */ /* 0x000e220000000000 */
[----:B------:R-:W-:Y:S02]  /*1730*/  LEA R231, R4, R230, 0x1 ;  /* 0x000000e604e77211 */ /* 0x000fe400078e08ff */
[----:B------:R-:W-:Y:S02]  /*1740*/  SEL R0, R0, 0xffffffc0, !P1 ;  /* 0xffffffc000007807 */ /* 0x000fe40004800000 */
[----:B------:R-:W-:Y:S01]  /*1750*/  LEA R232, R3, R231, 0x1 ;  /* 0x000000e703e87211 */ /* 0x000fe200078e08ff */
[----:B------:R-:W-:Y:S01]  /*1760*/  LDSM.16.M88.4 R20, [R231+0x7100] ;  /* 0x00710000e714783b */ /* 0x000fe20000000200 */
[-C--:B------:R-:W-:Y:S01]  /*1770*/  IADD3 R229, R119, R0.reuse, RZ ;  /* 0x0000000077e57210 */ /* 0x080fe20007ffe0ff */
[----:B------:R-:W-:Y:S01]  /*1780*/  HMMA.16816.F32 R48, R32, R52, RZ ;  /* 0x000000342030723c */ /* 0x000fe200000018ff */
[----:B------:R-:W-:Y:S01]  /*1790*/  IADD3 R228, R234, R0, RZ ;  /* 0x00000000eae47210 */ /* 0x000fe20007ffe0ff */
[----:B------:R-:W-:Y:S01]  /*17a0*/  LDSM.16.M88.4 R16, [R231+0x9100] ;  /* 0x00910000e710783b */ /* 0x000fe20000000200 */
[----:B------:R-:W-:-:S03]  /*17b0*/  ISETP.GE.AND P1, PT, R194, 0x71, PT ;  /* 0x00000071c200780c */ /* 0x000fc60003f26270 */
[----:B------:R-:W1:Y:S02]  /*17c0*/  LDSM.16.M88.4 R40, [R229+0x3900] ;  /* 0x00390000e528783b */ /* 0x000e640000000200 */
[----:B------:R-:W-:Y:S02]  /*17d0*/  HMMA.16816.F32 R64, R36, R54, RZ ;  /* 0x000000362440723c */ /* 0x000fe400000018ff */
[----:B------:R-:W-:Y:S04]  /*17e0*/  LDSM.16.M88.4 R12, [R232+0x7100] ;  /* 0x00710000e80c783b */ /* 0x000fe80000000200 */
[----:B------:R-:W2:Y:S02]  /*17f0*/  LDSM.16.M88.4 R44, [R228] ;  /* 0x00000000e42c783b */ /* 0x000ea40000000200 */
[-C--:B------:R-:W-:Y:S02]  /*1800*/  HMMA.16816.F32 R56, R28, R68.reuse, R8 ;  /* 0x000000441c38723c */ /* 0x080fe40000001808 */
[----:B------:R-:W3:Y:S06]  /*1810*/  LDSM.16.M88.4 R8, [R232+0x9100] ;  /* 0x00910000e808783b */ /* 0x000eec0000000200 */
[----:B------:R-:W-:Y:S11]  /*1820*/  HMMA.16816.F32 R48, R24, R68, R48 ;  /* 0x000000441830723c */ /* 0x000ff60000001830 */
[----:B------:R-:W-:Y:S05]  /*1830*/  @!UPT UIADD3 URZ, URZ, URZ, URZ ;  /* 0x0000003f3f3ff290 */ /* 0x000fea000fffe03f */
[----:B-1----:R-:W-:Y:S08]  /*1840*/  HMMA.16816.F32 R60, R20, R40, R56 ;  /* 0x00000028143c723c */ /* 0x002ff00000001838 */
[----:B------:R-:W-:Y:S08]  /*1850*/  HMMA.16816.F32 R56, R32, R54, RZ ;  /* 0x000000362038723c */ /* 0x000ff000000018ff */
[----:B------:R-:W-:Y:S08]  /*1860*/  HMMA.16816.F32 R48, R16, R40, R48 ;  /* 0x000000281030723c */ /* 0x000ff00000001830 */
[----:B------:R-:W-:Y:S08]  /*1870*/  HMMA.16816.F32 R52, R28, R70, R64 ;  /* 0x000000461c34723c */ /* 0x000ff00000001840 */
[----:B--2---:R-:W-:Y:S08]  /*1880*/  HMMA.16816.F32 R72, R12, R44, R60 ;  /* 0x0000002c0c48723c */ /* 0x004ff0000000183c */
[----:B------:R-:W-:Y:S08]  /*1890*/  HMMA.16816.F32 R60, R36, R80, RZ ;  /* 0x00000050243c723c */ /* 0x000ff000000018ff */
[----:B------:R-:W-:Y:S08]  /*18a0*/  HMMA.16816.F32 R64, R24, R70, R56 ;  /* 0x000000461840723c */ /* 0x000ff00000001838 */
[----:B---3--:R-:W-:Y:S01]  /*18b0*/  HMMA.16816.F32 R76, R8, R44, R48 ;  /* 0x0000002c084c723c */ /* 0x008fe20000001830 */
[----:B------:R-:W1:Y:S01]  /*18c0*/  LDSM.16.M88.4 R48, [R229+0x4100] ;  /* 0x00410000e530783b */ /* 0x000e620000000200 */
[----:B------:R-:W-:-:S04]  /*18d0*/  FMUL.FTZ R0, R72, c[0x0][0x320] ;  /* 0x0000c80048007a20 */ /* 0x000fc80000410000 */
[----:B------:R2:W3:Y:S02]  /*18e0*/  MUFU.TANH R188, R0 ;  /* 0x0000000000bc7308 */ /* 0x0004e40000002400 */
[----:B------:R-:W-:Y:S08]  /*18f0*/  HMMA.16816.F32 R52, R20, R42, R52 ;  /* 0x0000002a1434723c */ /* 0x000ff00000001834 */
[----:B------:R-:W-:Y:S01]  /*1900*/  HMMA.16816.F32 R56, R32, R80, RZ ;  /* 0x000000502038723c */ /* 0x000fe200000018ff */
[----:B--2---:R-:W-:-:S07]  /*1910*/  FMUL.FTZ R0, R73, c[0x0][0x320] ;  /* 0x0000c80049007a20 */ /* 0x004fce0000410000 */
[----:B------:R-:W-:Y:S01]  /*1920*/  HMMA.16816.F32 R60, R28, R84, R60 ;  /* 0x000000541c3c723c */ /* 0x000fe2000000183c */
[----:B------:R2:W4:Y:S07]  /*1930*/  MUFU.TANH R187, R0 ;  /* 0x0000000000bb7308 */ /* 0x00052e0000002400 */
[----:B------:R-:W-:Y:S01]  /*1940*/  HMMA.16816.F32 R64, R16, R42, R64 ;  /* 0x0000002a1040723c */ /* 0x000fe20000001840 */
[----:B------:R-:W5:Y:S07]  /*1950*/  LDSM.16.M88.4 R40, [R228+0x800] ;  /* 0x00080000e428783b */ /* 0x000f6e0000000200 */
[----:B------:R-:W-:Y:S01]  /*1960*/  HMMA.16816.F32 R68, R12, R46, R52 ;  /* 0x0000002e0c44723c */ /* 0x000fe20000001834 */
[----:B--2---:R-:W-:-:S04]  /*1970*/  FMUL.FTZ R0, R74, c[0x0][0x320] ;  /* 0x0000c8004a007a20 */ /* 0x004fc80000410000 */
[----:B------:R2:W1:Y:S03]  /*1980*/  MUFU.TANH R186, R0 ;  /* 0x0000000000ba7308 */ /* 0x0004660000002400 */
[----:B------:R-:W-:Y:S08]  /*1990*/  HMMA.16816.F32 R52, R24, R84, R56 ;  /* 0x000000541834723c */ /* 0x000ff00000001838 */
[----:B------:R-:W-:Y:S01]  /*19a0*/  HMMA.16816.F32 R56, R36, R82, RZ ;  /* 0x000000522438723c */ /* 0x000fe200000018ff */
[----:B--2---:R-:W-:-:S07]  /*19b0*/  FMUL.FTZ R0, R75, c[0x0][0x320] ;  /* 0x0000c8004b007a20 */ /* 0x004fce0000410000 */
[----:B-1----:R-:W-:Y:S01]  /*19c0*/  HMMA.16816.F32 R60, R20, R48, R60 ;  /* 0x00000030143c723c */ /* 0x002fe2000000183c */
[----:B------:R1:W2:Y:S07]  /*19d0*/  MUFU.TANH R185, R0 ;  /* 0x0000000000b97308 */ /* 0x0002ae0000002400 */
[----:B------:R-:W-:Y:S08]  /*19e0*/  HMMA.16816.F32 R72, R8, R46, R64 ;  /* 0x0000002e0848723c */ /* 0x000ff00000001840 */
[----:B------:R-:W-:Y:S01]  /*19f0*/  HMMA.16816.F32 R64, R32, R82, RZ ;  /* 0x000000522040723c */ /* 0x000fe200000018ff */
[----:B-1----:R-:W-:-:S04]  /*1a00*/  FMUL.FTZ R0, R76, c[0x0][0x320] ;  /* 0x0000c8004c007a20 */ /* 0x002fc80000410000 */
[----:B------:R1:W1:Y:S03]  /*1a10*/  MUFU.TANH R184, R0 ;  /* 0x0000000000b87308 */ /* 0x0002660000002400 */
[----:B------:R-:W-:Y:S08]  /*1a20*/  HMMA.16816.F32 R44, R16, R48, R52 ;  /* 0x00000030102c723c */ /* 0x000ff00000001834 */
[----:B------:R-:W-:Y:S01]  /*1a30*/  HMMA.16816.F32 R52, R28, R86, R56 ;  /* 0x000000561c34723c */ /* 0x000fe20000001838 */
[----:B-1----:R-:W-:-:S07]  /*1a40*/  FMUL.FTZ R0, R77, c[0x0][0x320] ;  /* 0x0000c8004d007a20 */ /* 0x002fce0000410000 */
[----:B------:R-:W-:Y:S01]  /*1a50*/  HMMA.16816.F32 R64, R24, R86, R64 ;  /* 0x000000561840723c */ /* 0x000fe20000001840 */
[----:B------:R1:W1:Y:S07]  /*1a60*/  MUFU.TANH R183, R0 ;  /* 0x0000000000b77308 */ /* 0x00026e0000002400 */
[----:B------:R-:W-:Y:S08]  /*1a70*/  HMMA.16816.F32 R56, R32, R88, RZ ;  /* 0x000000582038723c */ /* 0x000ff000000018ff */
[----:B------:R-:W-:Y:S01]  /*1a80*/  HMMA.16816.F32 R52, R20, R50, R52 ;  /* 0x000000321434723c */ /* 0x000fe20000001834 */
[----:B-1----:R-:W-:-:S04]  /*1a90*/  FMUL.FTZ R0, R78, c[0x0][0x320] ;  /* 0x0000c8004e007a20 */ /* 0x002fc80000410000 */
[----:B------:R1:W1:Y:S03]  /*1aa0*/  MUFU.TANH R179, R0 ;  /* 0x0000000000b37308 */ /* 0x0002660000002400 */
[----:B------:R-:W-:Y:S01]  /*1ab0*/  HMMA.16816.F32 R64, R16, R50, R64 ;  /* 0x000000321040723c */ /* 0x000fe20000001840 */
[----:B------:R-:W-:Y:S01]  /*1ac0*/  LDSM.16.M88.4 R48, [R228+0x1000] ;  /* 0x00100000e430783b */ /* 0x000fe20000000200 */
[----:B-1----:R-:W-:-:S06]  /*1ad0*/  FMUL.FTZ R0, R79, c[0x0][0x320] ;  /* 0x0000c8004f007a20 */ /* 0x002fcc0000410000 */
[----:B-----5:R-:W-:Y:S01]  /*1ae0*/  HMMA.16816.F32 R76, R8, R40, R44 ;  /* 0x00000028084c723c */ /* 0x020fe2000000182c */
[----:B------:R-:W1:Y:S01]  /*1af0*/  LDSM.16.M88.4 R44, [R229+0x4900] ;  /* 0x00490000e52c783b */ /* 0x000e620000000200 */
[----:B------:R5:W1:Y:S02]  /*1b00*/  MUFU.TANH R180, R0 ;  /* 0x0000000000b47308 */ /* 0x000a640000002400 */
[----:B-----5:R-:W-:-:S06]  /*1b10*/  FMUL.FTZ R0, R68, c[0x0][0x320] ;  /* 0x0000c80044007a20 */ /* 0x020fcc0000410000 */
[----:B------:R5:W1:Y:S02]  /*1b20*/  MUFU.TANH R182, R0 ;  /* 0x0000000000b67308 */ /* 0x000a640000002400 */
[----:B-----5:R-:W-:-:S06]  /*1b30*/  FMUL.FTZ R0, R69, c[0x0][0x320] ;  /* 0x0000c80045007a20 */ /* 0x020fcc0000410000 */
[----:B------:R5:W1:Y:S02]  /*1b40*/  MUFU.TANH R181, R0 ;  /* 0x0000000000b57308 */ /* 0x000a640000002400 */
[----:B-----5:R-:W-:-:S06]  /*1b50*/  FMUL.FTZ R0, R70, c[0x0][0x320] ;  /* 0x0000c80046007a20 */ /* 0x020fcc0000410000 */
[----:B------:R5:W1:Y:S02]  /*1b60*/  MUFU.TANH R178, R0 ;  /* 0x0000000000b27308 */ /* 0x000a640000002400 */
[----:B-----5:R-:W-:Y:S02]  /*1b70*/  FMUL.FTZ R0, R71, c[0x0][0x320] ;  /* 0x0000c80047007a20 */ /* 0x020fe40000410000 */
[----:B------:R-:W-:Y:S04]  /*1b80*/  HMMA.16816.F32 R68, R12, R40, R60 ;  /* 0x000000280c44723c */ /* 0x000fe8000000183c */
[----:B------:R5:W1:Y:S04]  /*1b90*/  MUFU.TANH R177, R0 ;  /* 0x0000000000b17308 */ /* 0x000a680000002400 */
[----:B------:R-:W-:Y:S01]  /*1ba0*/  HMMA.16816.F32 R60, R36, R88, RZ ;  /* 0x00000058243c723c */ /* 0x000fe200000018ff */
[----:B-----5:R-:W-:-:S04]  /*1bb0*/  FMUL.FTZ R0, R72, c[0x0][0x320] ;  /* 0x0000c80048007a20 */ /* 0x020fc80000410000 */
[----:B------:R5:W1:Y:S11]  /*1bc0*/  MUFU.TANH R176, R0 ;  /* 0x0000000000b07308 */ /* 0x000a760000002400 */
[----:B------:R-:W-:Y:S08]  /*1bd0*/  @!UPT UIADD3 URZ, URZ, URZ, URZ ;  /* 0x0000003f3f3ff290 */ /* 0x000ff0000fffe03f */
[----:B------:R-:W-:Y:S01]  /*1be0*/  HMMA.16816.F32 R60, R28, R92, R60 ;  /* 0x0000005c1c3c723c */ /* 0x000fe2000000183c */
[----:B-----5:R-:W-:-:S04]  /*1bf0*/  FMUL.FTZ R0, R73, c[0x0][0x320] ;  /* 0x0000c80049007a20 */ /* 0x020fc80000410000 */
[----:B------:R5:W2:Y:S11]  /*1c00*/  MUFU.TANH R175, R0 ;  /* 0x0000000000af7308 */ /* 0x000ab60000002400 */
[----:B------:R-:W-:Y:S08]  /*1c10*/  @!UPT UIADD3 URZ, URZ, URZ, URZ ;  /* 0x0000003f3f3ff290 */ /* 0x000ff0000fffe03f */
[----:B-1----:R-:W-:Y:S01]  /*1c20*/  HMMA.16816.F32 R60, R20, R44, R60 ;  /* 0x0000002c143c723c */ /* 0x002fe2000000183c */
[----:B-----5:R-:W-:-:S04]  /*1c30*/  FMUL.FTZ R0, R74, c[0x0][0x320] ;  /* 0x0000c8004a007a20 */ /* 0x020fc80000410000 */
[----:B------:R1:W1:Y:S02]  /*1c40*/  MUFU.TANH R171, R0 ;  /* 0x0000000000ab7308 */ /* 0x0002640000002400 */
[----:B-1----:R-:W-:Y:S02]  /*1c50*/  FMUL.FTZ R0, R75, c[0x0][0x320] ;  /* 0x0000c8004b007a20 */ /* 0x002fe40000410000 */
[----:B------:R-:W-:Y:S04]  /*1c60*/  HMMA.16816.F32 R72, R8, R42, R64 ;  /* 0x0000002a0848723c */ /* 0x000fe80000001840 */
[----:B------:R1:W1:Y:S04]  /*1c70*/  MUFU.TANH R172, R0 ;  /* 0x0000000000ac7308 */ /* 0x0002680000002400 */
[----:B------:R-:W-:Y:S01]  /*1c80*/  HMMA.16816.F32 R64, R32, R90, RZ ;  /* 0x0000005a2040723c */ /* 0x000fe200000018ff */
[----:B-1----:R-:W-:-:S04]  /*1c90*/  FMUL.FTZ R0, R68, c[0x0][0x320] ;  /* 0x0000c80044007a20 */ /* 0x002fc80000410000 */
[----:B------:R1:W1:Y:S11]  /*1ca0*/  MUFU.TANH R174, R0 ;  /* 0x0000000000ae7308 */ /* 0x0002760000002400 */
[----:B------:R-:W-:Y:S08]  /*1cb0*/  @!UPT UIADD3 URZ, URZ, URZ, URZ ;  /* 0x0000003f3f3ff290 */ /* 0x000ff0000fffe03f */
[----:B------:R-:W-:Y:S01]  /*1cc0*/  HMMA.16816.F32 R64, R24, R94, R64 ;  /* 0x0000005e1840723c */ /* 0x000fe20000001840 */
[----:B-1----:R-:W-:-:S04]  /*1cd0*/  FMUL.FTZ R0, R69, c[0x0][0x320] ;  /* 0x0000c80045007a20 */ /* 0x002fc80000410000 */
[----:B------:R1:W1:Y:S11]  /*1ce0*/  MUFU.TANH R173, R0 ;  /* 0x0000000000ad7308 */ /* 0x0002760000002400 */
[----:B------:R-:W-:Y:S08]  /*1cf0*/  @!UPT UIADD3 URZ, URZ, URZ, URZ ;  /* 0x0000003f3f3ff290 */ /* 0x000ff0000fffe03f */
[----:B------:R-:W-:Y:S01]  /*1d00*/  HMMA.16816.F32 R64, R16, R46, R64 ;  /* 0x0000002e1040723c */ /* 0x000fe20000001840 */
[----:B-1----:R-:W-:-:S04]  /*1d10*/  FMUL.FTZ R0, R70, c[0x0][0x320] ;  /* 0x0000c80046007a20 */ /* 0x002fc80000410000 */
[----:B------:R1:W1:Y:S02]  /*1d20*/  MUFU.TANH R170, R0 ;  /* 0x0000000000aa7308 */ /* 0x0002640000002400 */
[----:B-1----:R-:W-:Y:S02]  /*1d30*/  FMUL.FTZ R0, R71, c[0x0][0x320] ;  /* 0x0000c80047007a20 */ /* 0x002fe40000410000 */
[----:B------:R-:W-:Y:S04]  /*1d40*/  HMMA.16816.F32 R68, R12, R42, R52 ;  /* 0x0000002a0c44723c */ /* 0x000fe80000001834 */
[----:B------:R1:W1:Y:S04]  /*1d50*/  MUFU.TANH R169, R0 ;  /* 0x0000000000a97308 */ /* 0x0002680000002400 */
[----:B------:R-:W-:Y:S08]  /*1d60*/  HMMA.16816.F32 R52, R24, R92, R56 ;  /* 0x0000005c1834723c */ /* 0x000ff00000001838 */
[----:B------:R-:W-:Y:S01]  /*1d70*/  HMMA.16816.F32 R56, R36, R90, RZ ;  /* 0x0000005a2438723c */ /* 0x000fe200000018ff */
[----:B-1----:R-:W-:-:S04]  /*1d80*/  FMUL.FTZ R0, R76, c[0x0][0x320] ;  /* 0x0000c8004c007a20 */ /* 0x002fc80000410000 */
[----:B------:R1:W1:Y:S11]  /*1d90*/  MUFU.TANH R168, R0 ;  /* 0x0000000000a87308 */ /* 0x0002760000002400 */
[----:B------:R-:W-:Y:S01]  /*1da0*/  HMMA.16816.F32 R40, R16, R44, R52 ;  /* 0x0000002c1028723c */ /* 0x000fe20000001834 */
[----:B-1----:R-:W-:-:S07]  /*1db0*/  FMUL.FTZ R0, R77, c[0x0][0x320] ;  /* 0x0000c8004d007a20 */ /* 0x002fce0000410000 */
[----:B------:R-:W-:Y:S01]  /*1dc0*/  HMMA.16816.F32 R52, R28, R94, R56 ;  /* 0x0000005e1c34723c */ /* 0x000fe20000001838 */
[----:B------:R1:W1:Y:S07]  /*1dd0*/  MUFU.TANH R167, R0 ;  /* 0x0000000000a77308 */ /* 0x00026e0000002400 */
[----:B------:R-:W-:Y:S01]  /*1de0*/  HMMA.16816.F32 R56, R32, R96, RZ ;  /* 0x000000602038723c */ /* 0x000fe200000018ff */
[----:B-1----:R-:W-:-:S04]  /*1df0*/  FMUL.FTZ R0, R78, c[0x0][0x320] ;  /* 0x0000c8004e007a20 */ /* 0x002fc80000410000 */
[----:B------:R1:W1:Y:S02]  /*1e00*/  MUFU.TANH R163, R0 ;  /* 0x0000000000a37308 */ /* 0x0002640000002400 */
[----:B-1----:R-:W-:Y:S02]  /*1e10*/  FMUL.FTZ R0, R79, c[0x0][0x320] ;  /* 0x0000c8004f007a20 */ /* 0x002fe40000410000 */
[----:B------:R-:W-:Y:S04]  /*1e20*/  HMMA.16816.F32 R76, R8, R48, R40 ;  /* 0x00000030084c723c */ /* 0x000fe80000001828 */
[----:B------:R1:W1:Y:S04]  /*1e30*/  MUFU.TANH R164, R0 ;  /* 0x0000000000a47308 */ /* 0x0002680000002400 */
[----:B------:R-:W-:Y:S01]  /*1e40*/  HMMA.16816.F32 R40, R20, R46, R52 ;  /* 0x0000002e1428723c */ /* 0x000fe20000001834 */
[----:B------:R-:W5:Y:S07]  /*1e50*/  LDSM.16.M88.4 R52, [R229+0x5100] ;  /* 0x00510000e534783b */ /* 0x000f6e0000000200 */
[----:B------:R-:W-:Y:S01]  /*1e60*/  HMMA.16816.F32 R44, R24, R100, R56 ;  /* 0x00000064182c723c */ /* 0x000fe20000001838 */
[----:B-1----:R-:W-:-:S04]  /*1e70*/  FMUL.FTZ R0, R68, c[0x0][0x320] ;  /* 0x0000c80044007a20 */ /* 0x002fc80000410000 */
[----:B------:R1:W1:Y:S02]  /*1e80*/  MUFU.TANH R166, R0 ;  /* 0x0000000000a67308 */ /* 0x0002640000002400 */
[----:B-1----:R-:W-:-:S06]  /*1e90*/  FMUL.FTZ R0, R69, c[0x0][0x320] ;  /* 0x0000c80045007a20 */ /* 0x002fcc0000410000 */
[----:B------:R1:W1:Y:S11]  /*1ea0*/  MUFU.TANH R165, R0 ;  /* 0x0000000000a57308 */ /* 0x0002760000002400 */
[----:B-----5:R-:W-:Y:S01]  /*1eb0*/  HMMA.16816.F32 R44, R16, R52, R44 ;  /* 0x00000034102c723c */ /* 0x020fe2000000182c */
[----:B-1----:R-:W-:-:S04]  /*1ec0*/  FMUL.FTZ R0, R70, c[0x0][0x320] ;  /* 0x0000c80046007a20 */ /* 0x002fc80000410000 */
        /* <DEDUP_REMOVED lines=14> */
[----:B------:R1:W1:Y:S03]  /*1fb0*/  MUFU.TANH R118, R0 ;  /* 0x0000000000767308 */ /* 0x0002660000002400 */
[----:B------:R-:W-:Y:S01]  /*1fc0*/  HMMA.16816.F32 R60, R32, R98, RZ ;  /* 0x00000062203c723c */ /* 0x000fe200000018ff */
[----:B-1----:R-:W-:-:S07]  /*1fd0*/  FMUL.FTZ R0, R75, c[0x0][0x320] ;  /* 0x0000c8004b007a20 */ /* 0x002fce0000410000 */
[----:B------:R-:W-:Y:S01]  /*1fe0*/  HMMA.16816.F32 R72, R8, R50, R64 ;  /* 0x000000320848723c */ /* 0x000fe20000001840 */
[----:B------:R1:W1:Y:S11]  /*1ff0*/  MUFU.TANH R155, R0 ;  /* 0x00000000009b7308 */ /* 0x0002760000002400 */
[----:B------:R-:W-:Y:S04]  /*2000*/  @!UPT UIADD3 URZ, URZ, URZ, URZ ;  /* 0x0000003f3f3ff290 */ /* 0x000fe8000fffe03f */
[----:B------:R-:W-:Y:S08]  /*2010*/  HMMA.16816.F32 R64, R24, R102, R60 ;  /* 0x000000661840723c */ /* 0x000ff0000000183c */
[----:B------:R-:W-:Y:S01]  /*2020*/  HMMA.16816.F32 R60, R36, R104, RZ ;  /* 0x00000068243c723c */ /* 0x000fe200000018ff */
[----:B-1----:R-:W-:-:S04]  /*2030*/  FMUL.FTZ R0, R68, c[0x0][0x320] ;  /* 0x0000c80044007a20 */ /* 0x002fc80000410000 */
[----:B------:R1:W1:Y:S11]  /*2040*/  MUFU.TANH R157, R0 ;  /* 0x00000000009d7308 */ /* 0x0002760000002400 */
[----:B------:R-:W-:Y:S01]  /*2050*/  HMMA.16816.F32 R64, R16, R54, R64 ;  /* 0x000000361040723c */ /* 0x000fe20000001840 */
[----:B-1----:R-:W-:-:S07]  /*2060*/  FMUL.FTZ R0, R69, c[0x0][0x320] ;  /* 0x0000c80045007a20 */ /* 0x002fce0000410000 */
[----:B------:R-:W-:Y:S01]  /*2070*/  HMMA.16816.F32 R60, R28, R108, R60 ;  /* 0x0000006c1c3c723c */ /* 0x000fe2000000183c */
[----:B------:R1:W1:Y:S02]  /*2080*/  MUFU.TANH R156, R0 ;  /* 0x00000000009c7308 */ /* 0x0002640000002400 */
[----:B-1----:R-:W-:-:S06]  /*2090*/  FMUL.FTZ R0, R70, c[0x0][0x320] ;  /* 0x0000c80046007a20 */ /* 0x002fcc0000410000 */
[----:B------:R1:W1:Y:S02]  /*20a0*/  MUFU.TANH R152, R0 ;  /* 0x0000000000987308 */ /* 0x0002640000002400 */
[----:B-1----:R-:W-:Y:S02]  /*20b0*/  FMUL.FTZ R0, R71, c[0x0][0x320] ;  /* 0x0000c80047007a20 */ /* 0x002fe40000410000 */
[----:B------:R-:W-:Y:S01]  /*20c0*/  HMMA.16816.F32 R68, R12, R50, R40 ;  /* 0x000000320c44723c */ /* 0x000fe20000001828 */
[----:B------:R-:W1:Y:S03]  /*20d0*/  LDSM.16.M88.4 R40, [R228+0x1800] ;  /* 0x00180000e428783b */ /* 0x000e660000000200 */
[----:B------:R5:W1:Y:S04]  /*20e0*/  MUFU.TANH R151, R0 ;  /* 0x0000000000977308 */ /* 0x000a680000002400 */
[----:B------:R-:W-:Y:S01]  /*20f0*/  HMMA.16816.F32 R48, R36, R98, RZ ;  /* 0x000000622430723c */ /* 0x000fe200000018ff */
[----:B-----5:R-:W-:-:S04]  /*2100*/  FMUL.FTZ R0, R76, c[0x0][0x320] ;  /* 0x0000c8004c007a20 */ /* 0x020fc80000410000 */
[----:B------:R5:W1:Y:S11]  /*2110*/  MUFU.TANH R148, R0 ;  /* 0x0000000000947308 */ /* 0x000a760000002400 */
[----:B------:R-:W-:Y:S08]  /*2120*/  @!UPT UIADD3 URZ, URZ, URZ, URZ ;  /* 0x0000003f3f3ff290 */ /* 0x000ff0000fffe03f */
[----:B------:R-:W-:Y:S01]  /*2130*/  HMMA.16816.F32 R48, R28, R102, R48 ;  /* 0x000000661c30723c */ /* 0x000fe20000001830 */
[----:B-----5:R-:W-:-:S04]  /*2140*/  FMUL.FTZ R0, R77, c[0x0][0x320] ;  /* 0x0000c8004d007a20 */ /* 0x020fc80000410000 */
[----:B------:R5:W1:Y:S11]  /*2150*/  MUFU.TANH R147, R0 ;  /* 0x0000000000937308 */ /* 0x000a760000002400 */
[----:B------:R-:W-:Y:S08]  /*2160*/  @!UPT UIADD3 URZ, URZ, URZ, URZ ;  /* 0x0000003f3f3ff290 */ /* 0x000ff0000fffe03f */
[----:B------:R-:W-:Y:S01]  /*2170*/  HMMA.16816.F32 R48, R20, R54, R48 ;  /* 0x000000361430723c */ /* 0x000fe20000001830 */
[----:B-----5:R-:W-:-:S04]  /*2180*/  FMUL.FTZ R0, R78, c[0x0][0x320] ;  /* 0x0000c8004e007a20 */ /* 0x020fc80000410000 */
[----:B------:R5:W1:Y:S02]  /*2190*/  MUFU.TANH R137, R0 ;  /* 0x0000000000897308 */ /* 0x000a640000002400 */
[----:B-----5:R-:W-:Y:S02]  /*21a0*/  FMUL.FTZ R0, R79, c[0x0][0x320] ;  /* 0x0000c8004f007a20 */ /* 0x020fe40000410000 */
[----:B-1----:R-:W-:Y:S01]  /*21b0*/  HMMA.16816.F32 R76, R8, R40, R44 ;  /* 0x00000028084c723c */ /* 0x002fe2000000182c */
[----:B------:R-:W1:Y:S03]  /*21c0*/  LDSM.16.M88.4 R44, [R229+0x5900] ;  /* 0x00590000e52c783b */ /* 0x000e660000000200 */
[----:B------:R5:W1:Y:S02]  /*21d0*/  MUFU.TANH R138, R0 ;  /* 0x00000000008a7308 */ /* 0x000a640000002400 */
[----:B-----5:R-:W-:-:S06]  /*21e0*/  FMUL.FTZ R0, R68, c[0x0][0x320] ;  /* 0x0000c80044007a20 */ /* 0x020fcc0000410000 */
[----:B------:R5:W1:Y:S02]  /*21f0*/  MUFU.TANH R146, R0 ;  /* 0x0000000000927308 */ /* 0x000a640000002400 */
[----:B-----5:R-:W-:Y:S01]  /*2200*/  FMUL.FTZ R0, R69, c[0x0][0x320] ;  /* 0x0000c80045007a20 */ /* 0x020fe20000410000 */
[----:B-1----:R-:W-:Y:S05]  /*2210*/  HMMA.16816.F32 R60, R20, R44, R60 ;  /* 0x0000002c143c723c */ /* 0x002fea000000183c */
[----:B------:R1:W1:Y:S02]  /*2220*/  MUFU.TANH R145, R0 ;  /* 0x0000000000917308 */ /* 0x0002640000002400 */
[----:B-1----:R-:W-:-:S06]  /*2230*/  FMUL.FTZ R0, R70, c[0x0][0x320] ;  /* 0x0000c80046007a20 */ /* 0x002fcc0000410000 */
        /* <DEDUP_REMOVED lines=9> */
[----:B-1----:R-:W-:-:S07]  /*22d0*/  FMUL.FTZ R0, R73, c[0x0][0x320] ;  /* 0x0000c80049007a20 */ /* 0x002fce0000410000 */
[----:B------:R-:W-:Y:S01]  /*22e0*/  HMMA.16816.F32 R56, R36, R106, RZ ;  /* 0x0000006a2438723c */ /* 0x000fe200000018ff */
        /* <DEDUP_REMOVED lines=18> */
[----:B------:R-:W-:Y:S01]  /*2410*/  HMMA.16816.F32 R68, R12, R42, R48 ;  /* 0x0000002a0c44723c */ /* 0x000fe20000001830 */
[----:B------:R-:W1:Y:S03]  /*2420*/  LDSM.16.M88.4 R48, [R228+0x2000] ;  /* 0x00200000e430783b */ /* 0x000e660000000200 */
[----:B------:R5:W1:Y:S04]  /*2430*/  MUFU.TANH R154, R0 ;  /* 0x00000000009a7308 */ /* 0x000a680000002400 */
[----:B------:R-:W-:Y:S08]  /*2440*/  HMMA.16816.F32 R40, R16, R44, R52 ;  /* 0x0000002c1028723c */ /* 0x000ff00000001834 */
[----:B------:R-:W-:Y:S01]  /*2450*/  HMMA.16816.F32 R52, R28, R110, R56 ;  /* 0x0000006e1c34723c */ /* 0x000fe20000001838 */
[----:B-----5:R-:W-:-:S04]  /*2460*/  FMUL.FTZ R0, R76, c[0x0][0x320] ;  /* 0x0000c8004c007a20 */ /* 0x020fc80000410000 */
[----:B------:R5:W1:Y:S03]  /*2470*/  MUFU.TANH R141, R0 ;  /* 0x00000000008d7308 */ /* 0x000a660000002400 */
[----:B------:R-:W-:Y:S01]  /*2480*/  HMMA.16816.F32 R56, R32, R120, RZ ;  /* 0x000000782038723c */ /* 0x000fe200000018ff */
[----:B-----5:R-:W-:-:S04]  /*2490*/  FMUL.FTZ R0, R77, c[0x0][0x320] ;  /* 0x0000c8004d007a20 */ /* 0x020fc80000410000 */
[----:B------:R5:W1:Y:S02]  /*24a0*/  MUFU.TANH R115, R0 ;  /* 0x0000000000737308 */ /* 0x000a640000002400 */
[----:B-----5:R-:W-:-:S06]  /*24b0*/  FMUL.FTZ R0, R78, c[0x0][0x320] ;  /* 0x0000c8004e007a20 */ /* 0x020fcc0000410000 */
[----:B------:R5:W1:Y:S02]  /*24c0*/  MUFU.TANH R103, R0 ;  /* 0x0000000000677308 */ /* 0x000a640000002400 */
[----:B-----5:R-:W-:Y:S02]  /*24d0*/  FMUL.FTZ R0, R79, c[0x0][0x320] ;  /* 0x0000c8004f007a20 */ /* 0x020fe40000410000 */
[----:B-1----:R-:W-:Y:S04]  /*24e0*/  HMMA.16816.F32 R76, R8, R48, R40 ;  /* 0x00000030084c723c */ /* 0x002fe80000001828 */
        /* <DEDUP_REMOVED lines=33> */
[----:B------:R1:W1:Y:S02]  /*2700*/  MUFU.TANH R96, R0 ;  /* 0x0000000000607308 */ /* 0x0002640000002400 */
[----:B-1----:R-:W-:Y:S11]  /*2710*/  FMUL.FTZ R0, R69, c[0x0][0x320] ;  /* 0x0000c80045007a20 */ /* 0x002ff60000410000 */
[----:B------:R-:W-:Y:S06]  /*2720*/  @!UPT UIADD3 URZ, URZ, URZ, URZ ;  /* 0x0000003f3f3ff290 */ /* 0x000fec000fffe03f */
        /* <DEDUP_REMOVED lines=8> */
[C---:B------:R-:W-:Y:S08]  /*27b0*/  HMMA.16816.F32 R48, R36.reuse, R122, RZ ;  /* 0x0000007a2430723c */ /* 0x040ff000000018ff */
[----:B------:R-:W-:Y:S01]  /*27c0*/  HMMA.16816.F32 R36, R36, R130, RZ ;  /* 0x000000822424723c */ /* 0x000fe200000018ff */
[----:B-----5:R-:W-:-:S04]  /*27d0*/  FMUL.FTZ R0, R76, c[0x0][0x320] ;  /* 0x0000c8004c007a20 */ /* 0x020fc80000410000 */
[----:B------:R5:W1:Y:S11]  /*27e0*/  MUFU.TANH R92, R0 ;  /* 0x00000000005c7308 */ /* 0x000a760000002400 */
[----:B------:R-:W-:Y:S01]  /*27f0*/  HMMA.16816.F32 R48, R28, R126, R48 ;  /* 0x0000007e1c30723c */ /* 0x000fe20000001830 */
[----:B-----5:R-:W-:-:S07]  /*2800*/  FMUL.FTZ R0, R77, c[0x0][0x320] ;  /* 0x0000c8004d007a20 */ /* 0x020fce0000410000 */
[----:B------:R-:W-:Y:S01]  /*2810*/  HMMA.16816.F32 R28, R28, R134, R36 ;  /* 0x000000861c1c723c */ /* 0x000fe20000001824 */
[----:B------:R5:W1:Y:S11]  /*2820*/  MUFU.TANH R91, R0 ;  /* 0x00000000005b7308 */ /* 0x000a760000002400 */
[----:B------:R-:W-:Y:S04]  /*2830*/  @!UPT UIADD3 URZ, URZ, URZ, URZ ;  /* 0x0000003f3f3ff290 */ /* 0x000fe8000fffe03f */
[----:B------:R-:W-:Y:S01]  /*2840*/  HMMA.16816.F32 R48, R20, R54, R48 ;  /* 0x000000361430723c */ /* 0x000fe20000001830 */
[----:B-----5:R-:W-:-:S04]  /*2850*/  FMUL.FTZ R0, R78, c[0x0][0x320] ;  /* 0x0000c8004e007a20 */ /* 0x020fc80000410000 */
[----:B------:R5:W1:Y:S03]  /*2860*/  MUFU.TANH R90, R0 ;  /* 0x00000000005a7308 */ /* 0x000a660000002400 */
[----:B------:R-:W-:Y:S01]  /*2870*/  HMMA.16816.F32 R52, R16, R54, R64 ;  /* 0x000000361034723c */ /* 0x000fe20000001840 */
[----:B-----5:R-:W-:-:S07]  /*2880*/  FMUL.FTZ R0, R79, c[0x0][0x320] ;  /* 0x0000c8004f007a20 */ /* 0x020fce0000410000 */
[C---:B-1----:R-:W-:Y:S01]  /*2890*/  HMMA.16816.F32 R76, R8.reuse, R40, R44 ;  /* 0x00000028084c723c */ /* 0x042fe2000000182c */
[----:B------:R-:W1:Y:S01]  /*28a0*/  LDSM.16.M88.4 R44, [R229+0x6900] ;  /* 0x00690000e52c783b */ /* 0x000e620000000200 */
[----:B------:R5:W1:Y:S11]  /*28b0*/  MUFU.TANH R89, R0 ;  /* 0x0000000000597308 */ /* 0x000a760000002400 */
[----:B------:R-:W-:Y:S03]  /*28c0*/  @!UPT UIADD3 URZ, URZ, URZ, URZ ;  /* 0x0000003f3f3ff290 */ /* 0x000fe6000fffe03f */
[----:B------:R-:W-:Y:S08]  /*28d0*/  HMMA.16816.F32 R64, R8, R42, R52 ;  /* 0x0000002a0840723c */ /* 0x000ff00000001834 */
[----:B------:R-:W-:Y:S01]  /*28e0*/  HMMA.16816.F32 R52, R32, R130, RZ ;  /* 0x000000822034723c */ /* 0x000fe200000018ff */
[----:B-----5:R-:W-:-:S04]  /*28f0*/  FMUL.FTZ R0, R68, c[0x0][0x320] ;  /* 0x0000c80044007a20 */ /* 0x020fc80000410000 */
[----:B------:R5:W1:Y:S01]  /*2900*/  MUFU.TANH R88, R0 ;  /* 0x0000000000587308 */ /* 0x000a620000002400 */
[----:B------:R-:W-:Y:S02]  /*2910*/  FMUL.FTZ R77, R77, c[0x0][0x320] ;  /* 0x0000c8004d4d7a20 */ /* 0x000fe40000410000 */
[----:B------:R-:W-:Y:S02]  /*2920*/  FMUL.FTZ R78, R78, c[0x0][0x320] ;  /* 0x0000c8004e4e7a20 */ /* 0x000fe40000410000 */
[----:B------:R-:W-:-:S03]  /*2930*/  FMUL.FTZ R79, R79, c[0x0][0x320] ;  /* 0x0000c8004f4f7a20 */ /* 0x000fc60000410000 */
[----:B------:R-:W1:Y:S03]  /*2940*/  MUFU.TANH R77, R77 ;  /* 0x0000004d004d7308 */ /* 0x000e660000002400 */
[----:B------:R-:W-:Y:S02]  /*2950*/  FMUL.FTZ R64, R64, c[0x0][0x320] ;  /* 0x0000c80040407a20 */ /* 0x000fe40000410000 */
[----:B------:R-:W-:Y:S02]  /*2960*/  FMUL.FTZ R65, R65, c[0x0][0x320] ;  /* 0x0000c80041417a20 */ /* 0x000fe40000410000 */
[----:B------:R-:W-:Y:S02]  /*2970*/  FMUL.FTZ R66, R66, c[0x0][0x320] ;  /* 0x0000c80042427a20 */ /* 0x000fe40000410000 */
[----:B-----5:R-:W-:Y:S01]  /*2980*/  FMUL.FTZ R0, R69, c[0x0][0x320] ;  /* 0x0000c80045007a20 */ /* 0x020fe20000410000 */
[----:B------:R-:W1:Y:S01]  /*2990*/  MUFU.TANH R78, R78 ;  /* 0x0000004e004e7308 */ /* 0x000e620000002400 */
[----:B------:R-:W-:Y:S07]  /*29a0*/  HMMA.16816.F32 R36, R24, R134, R52 ;  /* 0x000000861824723c */ /* 0x000fee0000001834 */
[----:B------:R5:W1:Y:S08]  /*29b0*/  MUFU.TANH R87, R0 ;  /* 0x0000000000577308 */ /* 0x000a700000002400 */
[----:B------:R-:W1:Y:S01]  /*29c0*/  MUFU.TANH R79, R79 ;  /* 0x0000004f004f7308 */ /* 0x000e620000002400 */
[----:B-----5:R-:W-:-:S07]  /*29d0*/  FMUL.FTZ R0, R70, c[0x0][0x320] ;  /* 0x0000c80046007a20 */ /* 0x020fce0000410000 */
[----:B------:R-:W1:Y:S08]  /*29e0*/  MUFU.TANH R64, R64 ;  /* 0x0000004000407308 */ /* 0x000e700000002400 */
[----:B------:R5:W1:Y:S08]  /*29f0*/  MUFU.TANH R86, R0 ;  /* 0x0000000000567308 */ /* 0x000a700000002400 */
[----:B------:R-:W1:Y:S01]  /*2a00*/  MUFU.TANH R65, R65 ;  /* 0x0000004100417308 */ /* 0x000e620000002400 */
[----:B-----5:R-:W-:-:S07]  /*2a10*/  FMUL.FTZ R0, R71, c[0x0][0x320] ;  /* 0x0000c80047007a20 */ /* 0x020fce0000410000 */
[----:B------:R-:W1:Y:S01]  /*2a20*/  MUFU.TANH R66, R66 ;  /* 0x0000004200427308 */ /* 0x000e620000002400 */
[----:B------:R-:W-:Y:S07]  /*2a30*/  HMMA.16816.F32 R68, R12, R40, R56 ;  /* 0x000000280c44723c */ /* 0x000fee0000001838 */
[----:B------:R5:W1:Y:S01]  /*2a40*/  MUFU.TANH R85, R0 ;  /* 0x0000000000557308 */ /* 0x000a620000002400 */
[----:B------:R-:W-:Y:S01]  /*2a50*/  HMMA.16816.F32 R56, R32, R128, RZ ;  /* 0x000000802038723c */ /* 0x000fe200000018ff */
[----:B-----5:R-:W-:-:S06]  /*2a60*/  FMUL.FTZ R0, R72, c[0x0][0x320] ;  /* 0x0000c80048007a20 */ /* 0x020fcc0000410000 */
[----:B------:R5:W1:Y:S11]  /*2a70*/  MUFU.TANH R84, R0 ;  /* 0x0000000000547308 */ /* 0x000a760000002400 */
[----:B------:R-:W-:Y:S06]  /*2a80*/  @!UPT UIADD3 URZ, URZ, URZ, URZ ;  /* 0x0000003f3f3ff290 */ /* 0x000fec000fffe03f */
[----:B------:R-:W-:Y:S01]  /*2a90*/  HMMA.16816.F32 R56, R24, R132, R56 ;  /* 0x000000841838723c */ /* 0x000fe20000001838 */
[----:B-----5:R-:W-:-:S04]  /*2aa0*/  FMUL.FTZ R0, R73, c[0x0][0x320] ;  /* 0x0000c80049007a20 */ /* 0x020fc80000410000 */
[----:B------:R5:W2:Y:S11]  /*2ab0*/  MUFU.TANH R83, R0 ;  /* 0x0000000000537308 */ /* 0x000ab60000002400 */
[----:B------:R-:W-:Y:S08]  /*2ac0*/  @!UPT UIADD3 URZ, URZ, URZ, URZ ;  /* 0x0000003f3f3ff290 */ /* 0x000ff0000fffe03f */
[----:B-1----:R-:W-:Y:S01]  /*2ad0*/  HMMA.16816.F32 R32, R16, R44, R56 ;  /* 0x0000002c1020723c */ /* 0x002fe20000001838 */
[----:B-----5:R-:W-:-:S07]  /*2ae0*/  FMUL.FTZ R0, R74, c[0x0][0x320] ;  /* 0x0000c8004a007a20 */ /* 0x020fce0000410000 */
[----:B------:R-:W-:Y:S01]  /*2af0*/  HMMA.16816.F32 R16, R16, R46, R36 ;  /* 0x0000002e1010723c */ /* 0x000fe20000001824 */
[----:B------:R1:W1:Y:S02]  /*2b00*/  MUFU.TANH R82, R0 ;  /* 0x0000000000527308 */ /* 0x0002640000002400 */
[----:B-1----:R-:W-:-:S06]  /*2b10*/  FMUL.FTZ R0, R75, c[0x0][0x320] ;  /* 0x0000c8004b007a20 */ /* 0x002fcc0000410000 */
[----:B------:R1:W1:Y:S02]  /*2b20*/  MUFU.TANH R80, R0 ;  /* 0x0000000000507308 */ /* 0x0002640000002400 */
[----:B-1----:R-:W-:-:S06]  /*2b30*/  FMUL.FTZ R0, R68, c[0x0][0x320] ;  /* 0x0000c80044007a20 */ /* 0x002fcc0000410000 */
[----:B------:R1:W1:Y:S02]  /*2b40*/  MUFU.TANH R75, R0 ;  /* 0x00000000004b7308 */ /* 0x0002640000002400 */
[----:B-1----:R-:W-:-:S06]  /*2b50*/  FMUL.FTZ R0, R69, c[0x0][0x320] ;  /* 0x0000c80045007a20 */ /* 0x002fcc0000410000 */
[----:B------:R1:W1:Y:S02]  /*2b60*/  MUFU.TANH R81, R0 ;  /* 0x0000000000517308 */ /* 0x0002640000002400 */
[----:B-1----:R-:W-:-:S06]  /*2b70*/  FMUL.FTZ R0, R70, c[0x0][0x320] ;  /* 0x0000c80046007a20 */ /* 0x002fcc0000410000 */
[----:B------:R1:W1:Y:S02]  /*2b80*/  MUFU.TANH R74, R0 ;  /* 0x00000000004a7308 */ /* 0x0002640000002400 */
[----:B-1----:R-:W-:Y:S02]  /*2b90*/  FMUL.FTZ R0, R71, c[0x0][0x320] ;  /* 0x0000c80047007a20 */ /* 0x002fe40000410000 */
[----:B------:R-:W-:Y:S01]  /*2ba0*/  HMMA.16816.F32 R68, R12, R42, R48 ;  /* 0x0000002a0c44723c */ /* 0x000fe20000001830 */
[----:B------:R-:W1:Y:S03]  /*2bb0*/  LDSM.16.M88.4 R48, [R228+0x3000] ;  /* 0x00300000e430783b */ /* 0x000e660000000200 */
[----:B------:R5:W1:Y:S01]  /*2bc0*/  MUFU.TANH R73, R0 ;  /* 0x0000000000497308 */ /* 0x000a620000002400 */
[----:B------:R-:W-:-:S04]  /*2bd0*/  DEPBAR.LE SB0, 0x0 ;  /* 0x000080000000791a */ /* 0x000fc80000000000 */
[C---:B------:R-:W-:Y:S08]  /*2be0*/  HMMA.16816.F32 R40, R20.reuse, R44, R60 ;  /* 0x0000002c1428723c */ /* 0x040ff0000000183c */
[----:B------:R-:W-:Y:S01]  /*2bf0*/  HMMA.16816.F32 R20, R20, R46, R28 ;  /* 0x0000002e1414723c */ /* 0x000fe2000000181c */
[----:B-----5:R-:W-:-:S04]  /*2c00*/  FMUL.FTZ R0, R76, c[0x0][0x320] ;  /* 0x0000c8004c007a20 */ /* 0x020fc80000410000 */
[----:B------:R5:W1:Y:S02]  /*2c10*/  MUFU.TANH R72, R0 ;  /* 0x0000000000487308 */ /* 0x000a640000002400 */
[----:B------:R-:W-:Y:S02]  /*2c20*/  FMUL.FTZ R68, R68, c[0x0][0x320] ;  /* 0x0000c80044447a20 */ /* 0x000fe40000410000 */
[----:B------:R-:W-:Y:S02]  /*2c30*/  FMUL.FTZ R70, R70, c[0x0][0x320] ;  /* 0x0000c80046467a20 */ /* 0x000fe40000410000 */
[----:B------:R-:W-:Y:S02]  /*2c40*/  FMUL.FTZ R69, R69, c[0x0][0x320] ;  /* 0x0000c80045457a20 */ /* 0x000fe40000410000 */
[----:B------:R-:W-:Y:S01]  /*2c50*/  FMUL.FTZ R71, R71, c[0x0][0x320] ;  /* 0x0000c80047477a20 */ /* 0x000fe20000410000 */
[----:B------:R-:W2:Y:S01]  /*2c60*/  MUFU.TANH R68, R68 ;  /* 0x0000004400447308 */ /* 0x000ea20000002400 */
[----:B-----5:R-:W-:-:S07]  /*2c70*/  FMUL.FTZ R0, R67, c[0x0][0x320] ;  /* 0x0000c80043007a20 */ /* 0x020fce0000410000 */
[----:B------:R-:W2:Y:S01]  /*2c80*/  MUFU.TANH R60, R69 ;  /* 0x00000045003c7308 */ /* 0x000ea20000002400 */
[-C--:B-1----:R-:W-:Y:S07]  /*2c90*/  HMMA.16816.F32 R40, R12, R48.reuse, R40 ;  /* 0x000000300c28723c */ /* 0x082fee0000001828 */
[----:B------:R-:W1:Y:S01]  /*2ca0*/  MUFU.TANH R70, R70 ;  /* 0x0000004600467308 */ /* 0x000e620000002400 */
[----:B------:R-:W-:Y:S07]  /*2cb0*/  HMMA.16816.F32 R24, R8, R48, R32 ;  /* 0x000000300818723c */ /* 0x000fee0000001820 */
[----:B------:R-:W1:Y:S01]  /*2cc0*/  MUFU.TANH R56, R71 ;  /* 0x0000004700387308 */ /* 0x000e620000002400 */
[-C--:B------:R-:W-:Y:S07]  /*2cd0*/  HMMA.16816.F32 R12, R12, R50.reuse, R20 ;  /* 0x000000320c0c723c */ /* 0x080fee0000001814 */
[----:B------:R5:W1:Y:S01]  /*2ce0*/  MUFU.TANH R52, R0 ;  /* 0x0000000000347308 */ /* 0x000a620000002400 */
[----:B------:R-:W-:Y:S01]  /*2cf0*/  HMMA.16816.F32 R8, R8, R50, R16 ;  /* 0x000000320808723c */ /* 0x000fe20000001810 */
[----:B------:R-:W-:-:S02]  /*2d00*/  FMUL.FTZ R40, R40, c[0x0][0x320] ;  /* 0x0000c80028287a20 */ /* 0x000fc40000410000 */
[----:B------:R-:W-:Y:S02]  /*2d10*/  FMUL.FTZ R41, R41, c[0x0][0x320] ;  /* 0x0000c80029297a20 */ /* 0x000fe40000410000 */
[----:B------:R-:W-:Y:S02]  /*2d20*/  FMUL.FTZ R42, R42, c[0x0][0x320] ;  /* 0x0000c8002a2a7a20 */ /* 0x000fe40000410000 */
[----:B------:R-:W-:Y:S01]  /*2d30*/  FMUL.FTZ R43, R43, c[0x0][0x320] ;  /* 0x0000c8002b2b7a20 */ /* 0x000fe20000410000 */
[----:B------:R-:W1:Y:S01]  /*2d40*/  MUFU.TANH R40, R40 ;  /* 0x0000002800287308 */ /* 0x000e620000002400 */
[----:B------:R-:W-:Y:S02]  /*2d50*/  FMUL.FTZ R24, R24, c[0x0][0x320] ;  /* 0x0000c80018187a20 */ /* 0x000fe40000410000 */
[----:B------:R-:W-:Y:S02]  /*2d60*/  FMUL.FTZ R25, R25, c[0x0][0x320] ;  /* 0x0000c80019197a20 */ /* 0x000fe40000410000 */
[----:B------:R-:W-:Y:S01]  /*2d70*/  FMUL.FTZ R26, R26, c[0x0][0x320] ;  /* 0x0000c8001a1a7a20 */ /* 0x000fe20000410000 */
[----:B-----5:R-:W-:Y:S01]  /*2d80*/  IADD3 R0, R117, R116, RZ ;  /* 0x0000007475007210 */ /* 0x020fe20007ffe0ff */
[----:B------:R-:W-:Y:S01]  /*2d90*/  FMUL.FTZ R27, R27, c[0x0][0x320] ;  /* 0x0000c8001b1b7a20 */ /* 0x000fe20000410000 */
[----:B------:R1:W1:Y:S01]  /*2da0*/  MUFU.TANH R53, R42 ;  /* 0x0000002a00357308 */ /* 0x0002620000002400 */
[----:B------:R-:W-:-:S02]  /*2db0*/  FMUL.FTZ R12, R12, c[0x0][0x320] ;  /* 0x0000c8000c0c7a20 */ /* 0x000fc40000410000 */
[----:B------:R-:W-:Y:S02]  /*2dc0*/  FMUL.FTZ R13, R13, c[0x0][0x320] ;  /* 0x0000c8000d0d7a20 */ /* 0x000fe40000410000 */
[----:B------:R-:W-:Y:S02]  /*2dd0*/  FMUL.FTZ R14, R14, c[0x0][0x320] ;  /* 0x0000c8000e0e7a20 */ /* 0x000fe40000410000 */
[----:B------:R-:W-:Y:S01]  /*2de0*/  FMUL.FTZ R15, R15, c[0x0][0x320] ;  /* 0x0000c8000f0f7a20 */ /* 0x000fe20000410000 */
[----:B------:R1:W1:Y:S01]  /*2df0*/  MUFU.TANH R49, R43 ;  /* 0x0000002b00317308 */ /* 0x0002620000002400 */
[----:B------:R-:W-:Y:S02]  /*2e00*/  FMUL.FTZ R8, R8, c[0x0][0x320] ;  /* 0x0000c80008087a20 */ /* 0x000fe40000410000 */
[----:B------:R-:W-:Y:S02]  /*2e10*/  FMUL.FTZ R9, R9, c[0x0][0x320] ;  /* 0x0000c80009097a20 */ /* 0x000fe40000410000 */
[----:B------:R-:W-:-:S02]  /*2e20*/  FMUL.FTZ R10, R10, c[0x0][0x320] ;  /* 0x0000c8000a0a7a20 */ /* 0x000fc40000410000 */
[----:B------:R-:W-:Y:S01]  /*2e30*/  FMUL.FTZ R11, R11, c[0x0][0x320] ;  /* 0x0000c8000b0b7a20 */ /* 0x000fe20000410000 */
[----:B------:R-:W1:Y:S08]  /*2e40*/  MUFU.TANH R41, R41 ;  /* 0x0000002900297308 */ /* 0x000e700000002400 */
[----:B------:R-:W1:Y:S08]  /*2e50*/  MUFU.TANH R24, R24 ;  /* 0x0000001800187308 */ /* 0x000e700000002400 */
[----:B------:R1:W1:Y:S08]  /*2e60*/  MUFU.TANH R23, R25 ;  /* 0x0000001900177308 */ /* 0x0002700000002400 */
        /* <DEDUP_REMOVED lines=9> */
[----:B------:R1:W1:Y:S01]  /*2f00*/  MUFU.TANH R33, R11 ;  /* 0x0000000b00217308 */ /* 0x0002620000002400 */
[----:B------:R-:W-:Y:S06]  /*2f10*/  BAR.SYNC.DEFER_BLOCKING 0x0 ;  /* 0x0000000000007b1d */ /* 0x000fec0000010000 */
[----:B------:R-:W-:Y:S05]  /*2f20*/  @!P1 BRA `(.L_x_1) ;  /* 0x0000021000009947 */ /* 0x000fea0003800000 */
[----:B-1234-:R-:W-:Y:S01]  /*2f30*/  IADD3 R8, R198, -0x2, RZ ;  /* 0xfffffffec6087810 */ /* 0x01efe20007ffe0ff */
[----:B------:R-:W-:-:S03]  /*2f40*/  IMAD.SHL.U32 R17, R190, 0x20, RZ ;  /* 0x00000020be117824 */ /* 0x000fc600078e00ff */
[----:B------:R-:W-:Y:S01]  /*2f50*/  SHF.R.S32.HI R5, RZ, 0x1f, R8 ;  /* 0x0000001fff057819 */ /* 0x000fe20000011408 */
[----:B------:R-:W-:Y:S02]  /*2f60*/  IMAD R2, R189, R8, RZ ;  /* 0x00000008bd027224 */ /* 0x000fe400078e02ff */
[----:B------:R-:W-:-:S04]  /*2f70*/  IMAD.WIDE.U32 R8, R8, R192, R196 ;  /* 0x000000c008087225 */ /* 0x000fc800078e00c4 */
[----:B------:R-:W-:Y:S01]  /*2f80*/  IMAD R2, R5, R192, R2 ;  /* 0x000000c005027224 */ /* 0x000fe200078e0202 */
[----:B------:R-:W-:Y:S02]  /*2f90*/  LEA R6, P2, R8, c[0x0][0x1c8], 0x1 ;  /* 0x0000720008067a11 */ /* 0x000fe400078408ff */
[----:B------:R-:W-:Y:S01]  /*2fa0*/  SHF.L.U64.HI R5, R190, 0x5, R191 ;  /* 0x00000005be057819 */ /* 0x000fe200000102bf */
[----:B------:R-:W-:Y:S01]  /*2fb0*/  IMAD.IADD R2, R9, 0x1, R2 ;  /* 0x0000000109027824 */ /* 0x000fe200078e0202 */
[----:B------:R-:W-:-:S04]  /*2fc0*/  IADD3 R14, P3, R17, R6, RZ ;  /* 0x00000006110e7210 */ /* 0x000fc80007f7e0ff */
[----:B------:R-:W-:Y:S01]  /*2fd0*/  LEA.HI.X R7, R8, c[0x0][0x1cc], R2, 0x1, P2 ;  /* 0x0000730008077a11 */ /* 0x000fe200010f0c02 */
[----:B------:R-:W-:Y:S01]  /*2fe0*/  IMAD.SHL.U32 R2, R195, 0x2, RZ ;  /* 0x00000002c3027824 */ /* 0x000fe200078e00ff */
[----:B------:R-:W-:-:S03]  /*2ff0*/  IADD3 R12, P2, R14, R17, RZ ;  /* 0x000000110e0c7210 */ /* 0x000fc60007f5e0ff */
[----:B------:R-:W-:Y:S01]  /*3000*/  IMAD.X R15, R5, 0x1, R7, P3 ;  /* 0x00000001050f7824 */ /* 0x000fe200018e0607 */
[----:B------:R-:W-:Y:S01]  /*3010*/  IADD3 R10, P3, R12, R17, RZ ;  /* 0x000000110c0a7210 */ /* 0x000fe20007f7e0ff */
[----:B------:R-:W-:Y:S01]  /*3020*/  @!PT LDS RZ, [RZ] ;  /* 0x00000000fffff984 */ /* 0x000fe20000000800 */
[----:B------:R-:W-:Y:S01]  /*3030*/  @!PT LDS RZ, [RZ] ;  /* 0x00000000fffff984 */ /* 0x000fe20000000800 */
[----:B------:R-:W-:Y:S01]  /*3040*/  @!PT LDS RZ, [RZ] ;  /* 0x00000000fffff984 */ /* 0x000fe20000000800 */
[----:B------:R1:W-:Y:S03]  /*3050*/  LDGSTS.E.BYPASS.LTC128B.128 [R2+0x3900], [R6.64], !P0 ;  /* 0x0390000006027fae */ /* 0x0003e6000c101d48 */
[----:B------:R-:W-:Y:S01]  /*3060*/  IADD3.X R13, R15, R5, RZ, P2, !PT ;  /* 0x000000050f0d7210 */ /* 0x000fe200017fe4ff */
[----:B------:R2:W-:Y:S01]  /*3070*/  LDGSTS.E.BYPASS.LTC128B.128 [R2+0x4100], [R14.64], !P0 ;  /* 0x041000000e027fae */ /* 0x0005e2000c101d48 */
[----:B------:R-:W-:-:S03]  /*3080*/  IADD3 R8, P2, R10, R17, RZ ;  /* 0x000000110a087210 */ /* 0x000fc60007f5e0ff */
[--C-:B------:R-:W-:Y:S01]  /*3090*/  IMAD.X R11, R13, 0x1, R5.reuse, P3 ;  /* 0x000000010d0b7824 */ /* 0x100fe200018e0605 */
[----:B------:R3:W-:Y:S03]  /*30a0*/  LDGSTS.E.BYPASS.LTC128B.128 [R2+0x4900], [R12.64], !P0 ;  /* 0x049000000c027fae */ /* 0x0007e6000c101d48 */
[----:B------:R-:W-:Y:S01]  /*30b0*/  IMAD.X R9, R11, 0x1, R5, P2 ;  /* 0x000000010b097824 */ /* 0x000fe200010e0605 */
[----:B------:R3:W-:Y:S04]  /*30c0*/  LDGSTS.E.BYPASS.LTC128B.128 [R2+0x5100], [R10.64], !P0 ;  /* 0x051000000a027fae */ /* 0x0007e8000c101d48 */
[----:B------:R3:W-:Y:S01]  /*30d0*/  LDGSTS.E.BYPASS.LTC128B.128 [R2+0x5900], [R8.64], !P0 ;  /* 0x0590000008027fae */ /* 0x0007e2000c101d48 */
[----:B-1----:R-:W-:-:S04]  /*30e0*/  IADD3 R6, P3, R8, R17, RZ ;  /* 0x0000001108067210 */ /* 0x002fc80007f7e0ff */
[----:B--2---:R-:W-:Y:S02]  /*30f0*/  IADD3 R14, P2, R6, R17, RZ ;  /* 0x00000011060e7210 */ /* 0x004fe40007f5e0ff */
[----:B------:R-:W-:-:S05]  /*3100*/  IADD3.X R7, R9, R5, RZ, P3, !PT ;  /* 0x0000000509077210 */ /* 0x000fca0001ffe4ff */
[----:B------:R-:W-:Y:S01]  /*3110*/  IMAD.X R15, R7, 0x1, R5, P2 ;  /* 0x00000001070f7824 */ /* 0x000fe200010e0605 */
[----:B------:R3:W-:Y:S04]  /*3120*/  LDGSTS.E.BYPASS.LTC128B.128 [R2+0x6100], [R6.64], !P0 ;  /* 0x0610000006027fae */ /* 0x0007e8000c101d48 */
[----:B------:R3:W-:Y:S02]  /*3130*/  LDGSTS.E.BYPASS.LTC128B.128 [R2+0x6900], [R14.64], !P0 ;  /* 0x069000000e027fae */ /* 0x0007e4000c101d48 */
.L_x_1:
[----:B--234-:R-:W-:Y:S01]  /*3140*/  STL [R1+0x8c], R240 ;  /* 0x00008cf001007387 */ /* 0x01cfe20000100800 */
[----:B------:R-:W-:Y:S01]  /*3150*/  SHF.R.S32.HI R2, RZ, 0x1f, R112 ;  /* 0x0000001fff027819 */ /* 0x000fe20000011470 */
[----:B------:R-:W-:Y:S02]  /*3160*/  IMAD.SHL.U32 R224, R0, 0x2, RZ ;  /* 0x0000000200e07824 */ /* 0x000fe400078e00ff */
[----:B------:R-:W-:Y:S01]  /*3170*/  STL [R1+0x88], R239 ;  /* 0x000088ef01007387 */ /* 0x000fe20000100800 */
[----:B------:R-:W-:Y:S01]  /*3180*/  LEA.HI R5, R2, R112, RZ, 0x2 ;  /* 0x0000007002057211 */ /* 0x000fe200078f10ff */
[----:B------:R-:W-:Y:S01]  /*3190*/  IMAD R227, R3, 0x2, R224 ;  /* 0x0000000203e37824 */ /* 0x000fe200078e02e0 */
[----:B------:R-:W-:Y:S01]  /*31a0*/  LEA R225, R4, R224, 0x1 ;  /* 0x000000e004e17211 */ /* 0x000fe200078e08ff */
[----:B------:R-:W-:Y:S01]  /*31b0*/  STL [R1+0x84], R238 ;  /* 0x000084ee01007387 */ /* 0x000fe20000100800 */
[----:B------:R-:W-:-:S03]  /*31c0*/  LOP3.LUT R2, R5, 0x7ffffffc, RZ, 0xc0, !PT ;  /* 0x7ffffffc05027812 */ /* 0x000fc600078ec0ff */
[----:B------:R-:W-:Y:S01]  /*31d0*/  STL [R1+0x80], R237 ;  /* 0x000080ed01007387 */ /* 0x000fe20000100800 */
[----:B------:R-:W-:Y:S02]  /*31e0*/  IMAD R226, R3, 0x2, R225 ;  /* 0x0000000203e27824 */ /* 0x000fe400078e02e1 */
[----:B------:R-:W-:Y:S01]  /*31f0*/  IMAD.IADD R2, R112, 0x1, -R2 ;  /* 0x0000000170027824 */ /* 0x000fe200078e0a02 */
[----:B------:R-:W-:Y:S04]  /*3200*/  STL [R1+0x7c], R236 ;  /* 0x00007cec01007387 */ /* 0x000fe80000100800 */
        /* <DEDUP_REMOVED lines=9> */
[----:B------:R2:W-:Y:S04]  /*32a0*/  STL [R1+0x54], R5 ;  /* 0x0000540501007387 */ /* 0x0005e80000100800 */
[----:B------:R-:W0:Y:S01]  /*32b0*/  LDGDEPBAR ;  /* 0x00000000000079af */ /* 0x000e220000000000 */
[----:B--2---:R-:W-:-:S05]  /*32c0*/  IADD3 R5, R160, c[0x0][0x1d0], RZ ;  /* 0x00007400a0057a10 */ /* 0x004fca0007ffe0ff */
[----:B------:R-:W-:-:S05]  /*32d0*/  IMAD R2, R2, -0x2, R5 ;  /* 0xfffffffe02027824 */ /* 0x000fca00078e0205 */
[C---:B------:R-:W-:Y:S02]  /*32e0*/  ISETP.GT.AND P5, PT, R2.reuse, RZ, PT ;  /* 0x000000ff0200720c */ /* 0x040fe40003fa4270 */
[C---:B------:R-:W-:Y:S02]  /*32f0*/  ISETP.GT.AND P4, PT, R2.reuse, 0x1, PT ;  /* 0x000000010200780c */ /* 0x040fe40003f84270 */
[----:B------:R-:W-:Y:S02]  /*3300*/  ISETP.GT.AND P3, PT, R2, 0x8, PT ;  /* 0x000000080200780c */ /* 0x000fe40003f64270 */
[----:B-1----:R-:W-:Y:S02]  /*3310*/  FSEL R10, R188, -INF , P5 ;  /* 0xff800000bc0a7808 */ /* 0x002fe40002800000 */
[----:B------:R-:W-:Y:S02]  /*3320*/  FSEL R12, R187, -INF , P4 ;  /* 0xff800000bb0c7808 */ /* 0x000fe40002000000 */
[----:B------:R-:W-:-:S02]  /*3330*/  ISETP.GT.AND P2, PT, R2, 0x9, PT ;  /* 0x000000090200780c */ /* 0x000fc40003f44270 */
[----:B------:R-:W-:Y:S02]  /*3340*/  FSEL R26, R182, -INF , P3 ;  /* 0xff800000b61a7808 */ /* 0x000fe40001800000 */
[----:B------:R-:W-:Y:S02]  /*3350*/  FMNMX.FTZ R5, R10, R12, !PT ;  /* 0x0000000c0a057209 */ /* 0x000fe40007810000 */
[----:B------:R-:W-:Y:S02]  /*3360*/  FSEL R13, R184, -INF , P5 ;  /* 0xff800000b80d7808 */ /* 0x000fe40002800000 */
[----:B------:R-:W-:Y:S02]  /*3370*/  FSEL R14, R183, -INF , P4 ;  /* 0xff800000b70e7808 */ /* 0x000fe40002000000 */
[----:B------:R-:W-:Y:S02]  /*3380*/  ISETP.GT.AND P6, PT, R2, 0x10, PT ;  /* 0x000000100200780c */ /* 0x000fe40003fc4270 */
[----:B------:R-:W-:-:S02]  /*3390*/  FSEL R27, R181, -INF , P2 ;  /* 0xff800000b51b7808 */ /* 0x000fc40001000000 */
[----:B------:R-:W-:Y:S02]  /*33a0*/  FMNMX.FTZ R5, R26, R5, !PT ;  /* 0x000000051a057209 */ /* 0x000fe40007810000 */
[----:B------:R-:W-:Y:S02]  /*33b0*/  FSEL R15, R176, -INF , P3 ;  /* 0xff800000b00f7808 */ /* 0x000fe40001800000 */
[----:B------:R-:W-:Y:S02]  /*33c0*/  FMNMX.FTZ R6, R13, R14, !PT ;  /* 0x0000000e0d067209 */ /* 0x000fe40007810000 */
[----:B------:R-:W-:Y:S02]  /*33d0*/  FSEL R18, R179, -INF , P5 ;  /* 0xff800000b3127808 */ /* 0x000fe40002800000 */
[----:B------:R-:W-:Y:S02]  /*33e0*/  FSEL R29, R186, -INF , P5 ;  /* 0xff800000ba1d7808 */ /* 0x000fe40002800000 */
[----:B------:R-:W-:-:S02]  /*33f0*/  ISETP.GT.AND P5, PT, R2, 0x11, PT ;  /* 0x000000110200780c */ /* 0x000fc40003fa4270 */
[----:B------:R-:W-:Y:S02]  /*3400*/  FSEL R28, R174, -INF , P6 ;  /* 0xff800000ae1c7808 */ /* 0x000fe40003000000 */
[----:B------:R-:W-:Y:S02]  /*3410*/  FMNMX.FTZ R5, R27, R5, !PT ;  /* 0x000000051b057209 */ /* 0x000fe40007810000 */
[----:B------:R-:W-:Y:S02]  /*3420*/  FSEL R17, R175, -INF , P2 ;  /* 0xff800000af117808 */ /* 0x000fe40001000000 */
[----:B------:R-:W-:Y:S02]  /*3430*/  FMNMX.FTZ R6, R15, R6, !PT ;  /* 0x000000060f067209 */ /* 0x000fe40007810000 */
[----:B------:R-:W-:Y:S02]  /*3440*/  FSEL R19, R180, -INF , P4 ;  /* 0xff800000b4137808 */ /* 0x000fe40002000000 */
[----:B------:R-:W-:-:S02]  /*3450*/  FSEL R30, R185, -INF , P4 ;  /* 0xff800000b91e7808 */ /* 0x000fc40002000000 */
[----:B------:R-:W-:Y:S02]  /*3460*/  ISETP.GT.AND P4, PT, R2, 0x18, PT ;  /* 0x000000180200780c */ /* 0x000fe40003f84270 */
[----:B------:R-:W-:Y:S02]  /*3470*/  FSEL R104, R173, -INF , P5 ;  /* 0xff800000ad687808 */ /* 0x000fe40002800000 */
[----:B------:R-:W-:Y:S02]  /*3480*/  FMNMX.FTZ R5, R28, R5, !PT ;  /* 0x000000051c057209 */ /* 0x000fe40007810000 */
[----:B------:R-:W-:Y:S02]  /*3490*/  FSEL R37, R168, -INF , P6 ;  /* 0xff800000a8257808 */ /* 0x000fe40003000000 */
[----:B------:R-:W-:Y:S02]  /*34a0*/  FMNMX.FTZ R6, R17, R6, !PT ;  /* 0x0000000611067209 */ /* 0x000fe40007810000 */
[----:B------:R-:W-:-:S02]  /*34b0*/  FSEL R21, R171, -INF , P3 ;  /* 0xff800000ab157808 */ /* 0x000fc40001800000 */
[----:B------:R-:W-:Y:S02]  /*34c0*/  FSEL R31, R178, -INF , P3 ;  /* 0xff800000b21f7808 */ /* 0x000fe40001800000 */
[----:B------:R-:W-:Y:S02]  /*34d0*/  ISETP.GT.AND P3, PT, R2, 0x19, PT ;  /* 0x000000190200780c */ /* 0x000fe40003f64270 */
[----:B------:R-:W-:Y:S02]  /*34e0*/  FSEL R105, R166, -INF , P4 ;  /* 0xff800000a6697808 */ /* 0x000fe40002000000 */
[----:B------:R-:W-:Y:S02]  /*34f0*/  FMNMX.FTZ R5, R104, R5, !PT ;  /* 0x0000000568057209 */ /* 0x000fe40007810000 */
[----:B------:R-:W-:Y:S02]  /*3500*/  FSEL R38, R167, -INF , P5 ;  /* 0xff800000a7267808 */ /* 0x000fe40002800000 */
[----:B------:R-:W-:-:S02]  /*3510*/  FMNMX.FTZ R6, R37, R6, !PT ;  /* 0x0000000625067209 */ /* 0x000fc40007810000 */
[----:B------:R-:W-:Y:S02]  /*3520*/  FSEL R25, R172, -INF , P2 ;  /* 0xff800000ac197808 */ /* 0x000fe40001000000 */
[----:B------:R-:W-:Y:S02]  /*3530*/  FSEL R36, R177, -INF , P2 ;  /* 0xff800000b1247808 */ /* 0x000fe40001000000 */
[----:B------:R-:W-:Y:S02]  /*3540*/  ISETP.GT.AND P2, PT, R2, 0x20, PT ;  /* 0x000000200200780c */ /* 0x000fe40003f44270 */
[----:B------:R-:W-:Y:S02]  /*3550*/  FSEL R106, R165, -INF , P3 ;  /* 0xff800000a56a7808 */ /* 0x000fe40001800000 */
[----:B------:R-:W-:Y:S02]  /*3560*/  FMNMX.FTZ R5, R105, R5, !PT ;  /* 0x0000000569057209 */ /* 0x000fe40007810000 */
[----:B------:R-:W-:-:S02]  /*3570*/  FSEL R46, R164, -INF , P5 ;  /* 0xff800000a42e7808 */ /* 0x000fc40002800000 */
[----:B------:R-:W-:Y:S02]  /*3580*/  FSEL R116, R169, -INF , P5 ;  /* 0xff800000a9747808 */ /* 0x000fe40002800000 */
[----:B------:R-:W-:Y:S02]  /*3590*/  FSEL R39, R159, -INF , P4 ;  /* 0xff8000009f277808 */ /* 0x000fe40002000000 */
[----:B------:R-:W-:Y:S02]  /*35a0*/  FMNMX.FTZ R6, R38, R6, !PT ;  /* 0x0000000626067209 */ /* 0x000fe40007810000 */
[----:B------:R-:W-:Y:S02]  /*35b0*/  FSEL R45, R163, -INF , P6 ;  /* 0xff800000a32d7808 */ /* 0x000fe40003000000 */
[----:B------:R-:W-:Y:S02]  /*35c0*/  FSEL R108, R170, -INF , P6 ;  /* 0xff800000aa6c7808 */ /* 0x000fe40003000000 */
[----:B------:R-:W-:-:S02]  /*35d0*/  ISETP.GT.AND P5, PT, R2, 0x28, PT ;  /* 0x000000280200780c */ /* 0x000fc40003fa4270 */
[----:B------:R-:W-:Y:S02]  /*35e0*/  FSEL R47, R118, -INF , P4 ;  /* 0xff800000762f7808 */ /* 0x000fe40002000000 */
[----:B------:R-:W-:Y:S02]  /*35f0*/  FSEL R117, R162, -INF , P4 ;  /* 0xff800000a2757808 */ /* 0x000fe40002000000 */
[C---:B------:R-:W-:Y:S02]  /*3600*/  ISETP.GT.AND P6, PT, R2.reuse, 0x21, PT ;  /* 0x000000210200780c */ /* 0x040fe40003fc4270 */
[----:B------:R-:W-:Y:S02]  /*3610*/  ISETP.GT.AND P4, PT, R2, 0x29, PT ;  /* 0x000000290200780c */ /* 0x000fe40003f84270 */
[----:B------:R-:W-:Y:S02]  /*3620*/  FSEL R69, R155, -INF , P3 ;  /* 0xff8000009b457808 */ /* 0x000fe40001800000 */
[----:B------:R-:W-:-:S02]  /*3630*/  FSEL R44, R158, -INF , P3 ;  /* 0xff8000009e2c7808 */ /* 0x000fc40001800000 */
[----:B------:R-:W-:Y:S02]  /*3640*/  FSEL R118, R161, -INF , P3 ;  /* 0xff800000a1767808 */ /* 0x000fe40001800000 */
[----:B------:R-:W-:Y:S02]  /*3650*/  ISETP.GT.AND P3, PT, R2, 0x30, PT ;  /* 0x000000300200780c */ /* 0x000fe40003f64270 */
[----:B------:R-:W-:Y:S02]  /*3660*/  FSEL R107, R157, -INF , P2 ;  /* 0xff8000009d6b7808 */ /* 0x000fe40001000000 */
[----:B------:R-:W-:Y:S02]  /*3670*/  FMNMX.FTZ R5, R106, R5, !PT ;  /* 0x000000056a057209 */ /* 0x000fe40007810000 */
[----:B------:R-:W-:Y:S02]  /*3680*/  FMNMX.FTZ R6, R39, R6, !PT ;  /* 0x0000000627067209 */ /* 0x000fe40007810000 */
[----:B------:R-:W-:-:S02]  /*3690*/  FSEL R135, R136, -INF , P5 ;  /* 0xff80000088877808 */ /* 0x000fc40002800000 */
[----:B------:R-:W-:Y:S02]  /*36a0*/  FMNMX.FTZ R7, R18, R19, !PT ;  /* 0x0000001312077209 */ /* 0x000fe40007810000 */
[----:B------:R-:W-:Y:S02]  /*36b0*/  FSEL R133, R137, -INF , P2 ;  /* 0xff80000089857808 */ /* 0x000fe40001000000 */
[----:B------:R-:W-:Y:S02]  /*36c0*/  FSEL R134, R138, -INF , P6 ;  /* 0xff8000008a867808 */ /* 0x000fe40003000000 */
[----:B------:R-:W-:Y:S02]  /*36d0*/  FSEL R129, R139, -INF , P5 ;  /* 0xff8000008b817808 */ /* 0x000fe40002800000 */
[----:B------:R-:W-:Y:S02]  /*36e0*/  FSEL R136, R140, -INF , P4 ;  /* 0xff8000008c887808 */ /* 0x000fe40002000000 */
[----:B------:R-:W-:-:S02]  /*36f0*/  FSEL R126, R145, -INF , P4 ;  /* 0xff800000917e7808 */ /* 0x000fc40002000000 */
[----:B------:R-:W-:Y:S02]  /*3700*/  FSEL R127, R148, -INF , P2 ;  /* 0xff800000947f7808 */ /* 0x000fe40001000000 */
        /* <DEDUP_REMOVED lines=12> */
[----:B------:R-:W-:Y:S02]  /*37d0*/  FMNMX.FTZ R5, R107, R5, !PT ;  /* 0x000000056b057209 */ /* 0x000fe40007810000 */
[C---:B------:R-:W-:Y:S02]  /*37e0*/  ISETP.GT.AND P2, PT, R2.reuse, 0x31, PT ;  /* 0x000000310200780c */ /* 0x040fe40003f44270 */
[C---:B------:R-:W-:Y:S02]  /*37f0*/  ISETP.GT.AND P6, PT, R2.reuse, 0x38, PT ;  /* 0x000000380200780c */ /* 0x040fe40003fc4270 */
[C---:B------:R-:W-:Y:S02]  /*3800*/  ISETP.GT.AND P5, PT, R2.reuse, 0x39, PT ;  /* 0x000000390200780c */ /* 0x040fe40003fa4270 */
[----:B------:R-:W-:-:S02]  /*3810*/  ISETP.GT.AND P4, PT, R2, 0x40, PT ;  /* 0x000000400200780c */ /* 0x000fc40003f84270 */
[----:B------:R-:W-:Y:S02]  /*3820*/  ISETP.GT.AND P3, PT, R2, 0x41, PT ;  /* 0x000000410200780c */ /* 0x000fe40003f64270 */
[----:B------:R-:W-:Y:S02]  /*3830*/  FMNMX.FTZ R6, R44, R6, !PT ;  /* 0x000000062c067209 */ /* 0x000fe40007810000 */
[----:B------:R-:W-:Y:S02]  /*3840*/  FMNMX.FTZ R7, R21, R7, !PT ;  /* 0x0000000715077209 */ /* 0x000fe40007810000 */
[----:B------:R-:W-:Y:S02]  /*3850*/  FMNMX.FTZ R5, R124, R5, !PT ;  /* 0x000000057c057209 */ /* 0x000fe40007810000 */
        /* <DEDUP_REMOVED lines=20> */
[----:B------:R-:W-:Y:S02]  /*39a0*/  FMNMX.FTZ R6, R127, R6, !PT ;  /* 0x000000067f067209 */ /* 0x000fe40007810000 */
[C---:B------:R-:W-:Y:S02]  /*39b0*/  ISETP.GT.AND P2, PT, R2.reuse, 0x48, PT ;  /* 0x000000480200780c */ /* 0x040fe40003f44270 */
[C---:B------:R-:W-:Y:S02]  /*39c0*/  ISETP.GT.AND P6, PT, R2.reuse, 0x49, PT ;  /* 0x000000490200780c */ /* 0x040fe40003fc4270 */
[C---:B------:R-:W-:Y:S02]  /*39d0*/  ISETP.GT.AND P5, PT, R2.reuse, 0x50, PT ;  /* 0x000000500200780c */ /* 0x040fe40003fa4270 */
[C---:B------:R-:W-:Y:S02]  /*39e0*/  ISETP.GT.AND P4, PT, R2.reuse, 0x51, PT ;  /* 0x000000510200780c */ /* 0x040fe40003f84270 */
[----:B------:R-:W-:-:S02]  /*39f0*/  ISETP.GT.AND P3, PT, R2, 0x58, PT ;  /* 0x000000580200780c */ /* 0x000fc40003f64270 */
[----:B------:R-:W-:Y:S02]  /*3a00*/  FMNMX.FTZ R7, R25, R7, !PT ;  /* 0x0000000719077209 */ /* 0x000fe40007810000 */
[----:B------:R-:W-:Y:S02]  /*3a10*/  FMNMX.FTZ R5, R125, R5, !PT ;  /* 0x000000057d057209 */ /* 0x000fe40007810000 */
[----:B------:R-:W-:Y:S02]  /*3a20*/  FMNMX.FTZ R6, R128, R6, !PT ;  /* 0x0000000680067209 */ /* 0x000fe40007810000 */
        /* <DEDUP_REMOVED lines=20> */
[----:B------:R-:W-:-:S02]  /*3b70*/  FMNMX.FTZ R7, R45, R7, !PT ;  /* 0x000000072d077209 */ /* 0x000fc40007810000 */
[C---:B------:R-:W-:Y:S02]  /*3b80*/  ISETP.GT.AND P2, PT, R2.reuse, 0x59, PT ;  /* 0x000000590200780c */ /* 0x040fe40003f44270 */
[C---:B------:R-:W-:Y:S02]  /*3b90*/  ISETP.GT.AND P6, PT, R2.reuse, 0x60, PT ;  /* 0x000000600200780c */ /* 0x040fe40003fc4270 */
[C---:B------:R-:W-:Y:S02]  /*3ba0*/  ISETP.GT.AND P5, PT, R2.reuse, 0x61, PT ;  /* 0x000000610200780c */ /* 0x040fe40003fa4270 */
[C---:B------:R-:W-:Y:S02]  /*3bb0*/  ISETP.GT.AND P4, PT, R2.reuse, 0x68, PT ;  /* 0x000000680200780c */ /* 0x040fe40003f84270 */
[----:B------:R-:W-:Y:S02]  /*3bc0*/  ISETP.GT.AND P3, PT, R2, 0x69, PT ;  /* 0x000000690200780c */ /* 0x000fe40003f64270 */
[----:B------:R-:W-:-:S02]  /*3bd0*/  FMNMX.FTZ R2, R126, R5, !PT ;  /* 0x000000057e027209 */ /* 0x000fc40007810000 */
[----:B------:R-:W-:Y:S02]  /*3be0*/  FMNMX.FTZ R5, R129, R6, !PT ;  /* 0x0000000681057209 */ /* 0x000fe40007810000 */
[----:B------:R-:W-:Y:S02]  /*3bf0*/  FMNMX.FTZ R6, R46, R7, !PT ;  /* 0x000000072e067209 */ /* 0x000fe40007810000 */
[----:B------:R-:W-:Y:S02]  /*3c00*/  FMNMX.FTZ R2, R149, R2, !PT ;  /* 0x0000000295027209 */ /* 0x000fe40007810000 */
[----:B------:R-:W-:Y:S02]  /*3c10*/  FMNMX.FTZ R5, R132, R5, !PT ;  /* 0x0000000584057209 */ /* 0x000fe40007810000 */
[----:B------:R-:W-:Y:S02]  /*3c20*/  FMNMX.FTZ R6, R47, R6, !PT ;  /* 0x000000062f067209 */ /* 0x000fe40007810000 */
        /* <DEDUP_REMOVED lines=30> */
[----:B------:R-:W-:-:S02]  /*3e10*/  FSEL R172, R60, -INF , P2 ;  /* 0xff8000003cac7808 */ /* 0x000fc40001000000 */
[----:B------:R-:W-:Y:S02]  /*3e20*/  FMNMX.FTZ R2, R173, R2, !PT ;  /* 0x00000002ad027209 */ /* 0x000fe40007810000 */
[----:B------:R-:W-:Y:S02]  /*3e30*/  FMNMX.FTZ R5, R183, R5, !PT ;  /* 0x00000005b7057209 */ /* 0x000fe40007810000 */
[----:B------:R-:W-:Y:S02]  /*3e40*/  FMNMX.FTZ R6, R162, R6, !PT ;  /* 0x00000006a2067209 */ /* 0x000fe40007810000 */
[----:B------:R-:W-:Y:S02]  /*3e50*/  FMNMX.FTZ R7, R108, R7, !PT ;  /* 0x000000076c077209 */ /* 0x000fe40007810000 */
[----:B------:R-:W-:Y:S02]  /*3e60*/  FSEL R202, R40, -INF , P6 ;  /* 0xff80000028ca7808 */ /* 0x000fe40003000000 */
[----:B------:R-:W-:-:S02]  /*3e70*/  FMNMX.FTZ R2, R172, R2, !PT ;  /* 0x00000002ac027209 */ /* 0x000fc40007810000 */
[----:B------:R-:W-:Y:S01]  /*3e80*/  FSEL R179, R65, -INF , P2 ;  /* 0xff80000041b37808 */ /* 0x000fe20001000000 */
[----:B------:R-:W-:Y:S01]  /*3e90*/  IMAD.MOV.U32 R4, RZ, RZ, R202 ;  /* 0x000000ffff047224 */ /* 0x000fe200078e00ca */
[----:B------:R-:W-:Y:S02]  /*3ea0*/  FMNMX.FTZ R5, R182, R5, !PT ;  /* 0x00000005b6057209 */ /* 0x000fe40007810000 */
[----:B------:R-:W-:Y:S02]  /*3eb0*/  FMNMX.FTZ R6, R164, R6, !PT ;  /* 0x00000006a4067209 */ /* 0x000fe40007810000 */
[----:B------:R-:W-:Y:S02]  /*3ec0*/  FMNMX.FTZ R7, R116, R7, !PT ;  /* 0x0000000774077209 */ /* 0x000fe40007810000 */
[----:B------:R-:W-:Y:S02]  /*3ed0*/  FSEL R119, R41, -INF , P5 ;  /* 0xff80000029777808 */ /* 0x000fe40002800000 */
[----:B------:R-:W-:-:S02]  /*3ee0*/  FMNMX.FTZ R2, R202, R2, !PT ;  /* 0x00000002ca027209 */ /* 0x000fc40007810000 */
[----:B------:R-:W-:Y:S01]  /*3ef0*/  FSEL R211, R24, -INF , P6 ;  /* 0xff80000018d37808 */ /* 0x000fe20003000000 */
[----:B------:R1:W-:Y:S01]  /*3f00*/  STL [R1+0x90], R119 ;  /* 0x0000907701007387 */ /* 0x0003e20000100800 */
[----:B------:R-:W-:Y:S02]  /*3f10*/  FMNMX.FTZ R5, R179, R5, !PT ;  /* 0x00000005b3057209 */ /* 0x000fe40007810000 */
[----:B------:R-:W-:Y:S02]  /*3f20*/  FMNMX.FTZ R6, R163, R6, !PT ;  /* 0x00000006a3067209 */ /* 0x000fe40007810000 */
[----:B------:R-:W-:Y:S02]  /*3f30*/  FMNMX.FTZ R7, R117, R7, !PT ;  /* 0x0000000775077209 */ /* 0x000fe40007810000 */
[----:B------:R-:W-:Y:S02]  /*3f40*/  FSEL R229, R20, -INF , P4 ;  /* 0xff80000014e57808 */ /* 0x000fe40002000000 */
[----:B------:R-:W-:-:S02]  /*3f50*/  FMNMX.FTZ R2, R119, R2, !PT ;  /* 0x0000000277027209 */ /* 0x000fc40007810000 */
[----:B------:R-:W-:Y:S02]  /*3f60*/  FSEL R185, R23, -INF , P5 ;  /* 0xff80000017b97808 */ /* 0x000fe40002800000 */
        /* <DEDUP_REMOVED lines=9> */
[----:B------:R-:W-:Y:S02]  /*4000*/  FMNMX.FTZ R71, R192, R2, !PT ;  /* 0x00000002c0477209 */ /* 0x000fe40007810000 */
[----:B------:R-:W-:-:S02]  /*4010*/  FSEL R237, R32, -INF , P3 ;  /* 0xff80000020ed7808 */ /* 0x000fc40001800000 */
[----:B------:R-:W-:Y:S01]  /*4020*/  FMNMX.FTZ R2, R184, R5, !PT ;  /* 0x00000005b8027209 */ /* 0x000fe20007810000 */
[----:B------:R-:W2:Y:S01]  /*4030*/  SHFL.BFLY PT, R8, R71, 0x2, 0x1f ;  /* 0x0c401f0047087f89 */ /* 0x000ea200000e0000 */
[----:B------:R-:W-:Y:S02]  /*4040*/  FMNMX.FTZ R5, R193, R6, !PT ;  /* 0x00000006c1057209 */ /* 0x000fe40007810000 */
[----:B------:R-:W-:Y:S02]  /*4050*/  FMNMX.FTZ R6, R138, R7, !PT ;  /* 0x000000078a067209 */ /* 0x000fe40007810000 */
[----:B------:R-:W-:Y:S02]  /*4060*/  FMNMX.FTZ R68, R237, R2, !PT ;  /* 0x00000002ed447209 */ /* 0x000fe40007810000 */
[----:B------:R-:W-:Y:S02]  /*4070*/  FMNMX.FTZ R2, R196, R5, !PT ;  /* 0x00000005c4027209 */ /* 0x000fe40007810000 */
[----:B------:R-:W-:Y:S01]  /*4080*/  FMNMX.FTZ R5, R139, R6, !PT ;  /* 0x000000068b057209 */ /* 0x000fe20007810000 */
[----:B------:R-:W3:Y:S01]  /*4090*/  SHFL.BFLY PT, R9, R68, 0x2, 0x1f ;  /* 0x0c401f0044097f89 */ /* 0x000ee200000e0000 */
[----:B------:R-:W-:-:S02]  /*40a0*/  FSEL R169, R52, -INF , P2 ;  /* 0xff80000034a97808 */ /* 0x000fc40001000000 */
[----:B------:R-:W-:Y:S02]  /*40b0*/  FMNMX.FTZ R5, R140, R5, !PT ;  /* 0x000000058c057209 */ /* 0x000fe40007810000 */
[----:B------:R-:W-:Y:S02]  /*40c0*/  FSEL R209, R42, -INF , P6 ;  /* 0xff8000002ad17808 */ /* 0x000fe40003000000 */
[----:B------:R-:W-:Y:S02]  /*40d0*/  FMNMX.FTZ R2, R169, R2, !PT ;  /* 0x00000002a9027209 */ /* 0x000fe40007810000 */
[----:B------:R-:W-:Y:S02]  /*40e0*/  FMNMX.FTZ R5, R153, R5, !PT ;  /* 0x0000000599057209 */ /* 0x000fe40007810000 */
[----:B------:R-:W-:Y:S02]  /*40f0*/  FSEL R236, R35, -INF , P5 ;  /* 0xff80000023ec7808 */ /* 0x000fe40002800000 */
[----:B------:R-:W-:-:S02]  /*4100*/  FMNMX.FTZ R2, R209, R2, !PT ;  /* 0x00000002d1027209 */ /* 0x000fc40007810000 */
[----:B------:R-:W-:Y:S02]  /*4110*/  FMNMX.FTZ R5, R154, R5, !PT ;  /* 0x000000059a057209 */ /* 0x000fe40007810000 */
[----:B------:R-:W-:Y:S02]  /*4120*/  FSEL R240, R34, -INF , P4 ;  /* 0xff80000022f07808 */ /* 0x000fe40002000000 */
[----:B------:R-:W-:Y:S02]  /*4130*/  FMNMX.FTZ R2, R236, R2, !PT ;  /* 0x00000002ec027209 */ /* 0x000fe40007810000 */
[----:B------:R-:W-:Y:S02]  /*4140*/  FMNMX.FTZ R5, R155, R5, !PT ;  /* 0x000000059b057209 */ /* 0x000fe40007810000 */
[----:B-1----:R-:W-:Y:S02]  /*4150*/  FSEL R119, R33, -INF , P3 ;  /* 0xff80000021777808 */ /* 0x002fe40001800000 */
[----:B------:R-:W-:Y:S01]  /*4160*/  FMNMX.FTZ R2, R240, R2, !PT ;  /* 0x00000002f0027209 */ /* 0x000fe20007810000 */
[----:B------:R-:W-:Y:S01]  /*4170*/  LDSM.16.MT88.4 R32, [R225+0x100] ;  /* 0x00010000e120783b */ /* 0x000fe20000004200 */
[----:B------:R-:W-:-:S02]  /*4180*/  FMNMX.FTZ R5, R156, R5, !PT ;  /* 0x000000059c057209 */ /* 0x000fc40007810000 */
[----:B--2---:R-:W-:Y:S02]  /*4190*/  FMNMX.FTZ R71, R71, R8, !PT ;  /* 0x0000000847477209 */ /* 0x004fe40007810000 */
[----:B------:R-:W-:Y:S02]  /*41a0*/  FMNMX.FTZ R2, R119, R2, !PT ;  /* 0x0000000277027209 */ /* 0x000fe40007810000 */
[----:B------:R-:W-:Y:S01]  /*41b0*/  FMNMX.FTZ R5, R175, R5, !PT ;  /* 0x00000005af057209 */ /* 0x000fe20007810000 */
[----:B------:R-:W1:Y:S01]  /*41c0*/  SHFL.BFLY PT, R7, R71, 0x1, 0x1f ;  /* 0x0c201f0047077f89 */ /* 0x000e6200000e0000 */
[----:B---3--:R-:W-:Y:S02]  /*41d0*/  FMNMX.FTZ R68, R68, R9, !PT ;  /* 0x0000000944447209 */ /* 0x008fe40007810000 */
[----:B------:R-:W-:Y:S01]  /*41e0*/  FMNMX.FTZ R5, R176, R5, !PT ;  /* 0x00000005b0057209 */ /* 0x000fe20007810000 */
[----:B------:R-:W2:Y:S01]  /*41f0*/  SHFL.BFLY PT, R6, R2, 0x2, 0x1f ;  /* 0x0c401f0002067f89 */ /* 0x000ea200000e0000 */
[----:B------:R-:W-:-:S02]  /*4200*/  FSEL R168, R56, -INF , P2 ;  /* 0xff80000038a87808 */ /* 0x000fc40001000000 */
[----:B------:R-:W-:Y:S01]  /*4210*/  FMNMX.FTZ R5, R177, R5, !PT ;  /* 0x00000005b1057209 */ /* 0x000fe20007810000 */
[----:B------:R-:W3:Y:S01]  /*4220*/  SHFL.BFLY PT, R8, R68, 0x1, 0x1f ;  /* 0x0c201f0044087f89 */ /* 0x000ee200000e0000 */
[----:B------:R-:W-:Y:S02]  /*4230*/  FSEL R191, R53, -INF , P6 ;  /* 0xff80000035bf7808 */ /* 0x000fe40003000000 */
[----:B------:R-:W-:Y:S02]  /*4240*/  FMNMX.FTZ R5, R178, R5, !PT ;  /* 0x00000005b2057209 */ /* 0x000fe40007810000 */
[----:B------:R-:W-:Y:S02]  /*4250*/  FSEL R190, R49, -INF , P5 ;  /* 0xff80000031be7808 */ /* 0x000fe40002800000 */
[----:B------:R-:W-:Y:S02]  /*4260*/  FMNMX.FTZ R5, R131, R5, !PT ;  /* 0x0000000583057209 */ /* 0x000fe40007810000 */
[----:B------:R-:W-:-:S02]  /*4270*/  FSEL R201, R48, -INF , P4 ;  /* 0xff80000030c97808 */ /* 0x000fc40002000000 */
[----:B------:R-:W-:Y:S02]  /*4280*/  FMNMX.FTZ R5, R130, R5, !PT ;  /* 0x0000000582057209 */ /* 0x000fe40007810000 */
[----:B------:R-:W-:Y:S02]  /*4290*/  FSEL R200, R43, -INF , P3 ;  /* 0xff8000002bc87808 */ /* 0x000fe40001800000 */
[----:B------:R-:W-:Y:S01]  /*42a0*/  FMNMX.FTZ R5, R206, R5, !PT ;  /* 0x00000005ce057209 */ /* 0x000fe20007810000 */
[----:B------:R-:W-:Y:S01]  /*42b0*/  LDSM.16.MT88.4 R40, [R226+0x100] ;  /* 0x00010000e228783b */ /* 0x000fe20000004200 */
[----:B-1----:R-:W-:Y:S02]  /*42c0*/  FMNMX.FTZ R71, R71, R7, !PT ;  /* 0x0000000747477209 */ /* 0x002fe40007810000 */
[----:B------:R-:W-:Y:S02]  /*42d0*/  FMNMX.FTZ R5, R168, R5, !PT ;  /* 0x00000005a8057209 */ /* 0x000fe40007810000 */
[----:B--2---:R-:W-:Y:S01]  /*42e0*/  FMNMX.FTZ R2, R2, R6, !PT ;  /* 0x0000000602027209 */ /* 0x004fe20007810000 */
[----:B------:R-:W-:Y:S01]  /*42f0*/  FMUL.FTZ R7, R71, c[0x0][0x2d0] ;  /* 0x0000b40047077a20 */ /* 0x000fe20000410000 */
[----:B------:R-:W-:-:S02]  /*4300*/  FMNMX.FTZ R5, R191, R5, !PT ;  /* 0x00000005bf057209 */ /* 0x000fc40007810000 */
[----:B------:R-:W-:Y:S01]  /*4310*/  FSETP.NEU.FTZ.AND P2, PT, R71, -INF , PT ;  /* 0xff8000004700780b */ /* 0x000fe20003f5d000 */
[----:B------:R-:W1:Y:S01]  /*4320*/  SHFL.BFLY PT, R11, R2, 0x1, 0x1f ;  /* 0x0c201f00020b7f89 */ /* 0x000e6200000e0000 */
[----:B------:R-:W-:Y:S02]  /*4330*/  FMNMX.FTZ R5, R190, R5, !PT ;  /* 0x00000005be057209 */ /* 0x000fe40007810000 */
[----:B---3--:R-:W-:Y:S02]  /*4340*/  FMNMX.FTZ R68, R68, R8, !PT ;  /* 0x0000000844447209 */ /* 0x008fe40007810000 */
[----:B------:R-:W-:Y:S02]  /*4350*/  FSEL R7, R7, RZ, P2 ;  /* 0x000000ff07077208 */ /* 0x000fe40001000000 */
[----:B------:R-:W-:Y:S01]  /*4360*/  FMNMX.FTZ R8, R201, R5, !PT ;  /* 0x00000005c9087209 */ /* 0x000fe20007810000 */
[C---:B------:R-:W-:Y:S01]  /*4370*/  FMUL.FTZ R9, R68.reuse, c[0x0][0x2d0] ;  /* 0x0000b40044097a20 */ /* 0x040fe20000410000 */
[----:B------:R-:W-:Y:S01]  /*4380*/  FSETP.NEU.FTZ.AND P2, PT, R68, -INF , PT ;  /* 0xff8000004400780b */ /* 0x000fe20003f5d000 */
[--C-:B------:R-:W-:Y:S01]  /*4390*/  FFMA.FTZ R6, R10, c[0x0][0x2d0], -R7.reuse ;  /* 0x0000b4000a067a23 */ /* 0x100fe20000010807 */
[----:B------:R-:W-:Y:S01]  /*43a0*/  FMNMX.FTZ R8, R200, R8, !PT ;  /* 0x00000008c8087209 */ /* 0x000fe20007810000 */
[----:B------:R-:W-:-:S02]  /*43b0*/  FFMA.FTZ R5, R12, c[0x0][0x2d0], -R7 ;  /* 0x0000b4000c057a23 */ /* 0x000fc40000010807 */
[----:B------:R2:W-:Y:S02]  /*43c0*/  MUFU.EX2 R228, R6 ;  /* 0x0000000600e47308 */ /* 0x0005e40000000800 */
[----:B------:R-:W3:Y:S06]  /*43d0*/  SHFL.BFLY PT, R10, R8, 0x2, 0x1f ;  /* 0x0c401f00080a7f89 */ /* 0x000eec00000e0000 */
[----:B------:R4:W3:Y:S01]  /*43e0*/  MUFU.EX2 R199, R5 ;  /* 0x0000000500c77308 */ /* 0x0008e20000000800 */
[----:B-1----:R-:W-:Y:S02]  /*43f0*/  FMNMX.FTZ R2, R2, R11, !PT ;  /* 0x0000000b02027209 */ /* 0x002fe40007810000 */
[----:B--2---:R-:W-:-:S02]  /*4400*/  FSEL R6, R9, RZ, P2 ;  /* 0x000000ff09067208 */ /* 0x004fc40001000000 */
[----:B------:R-:W-:-:S03]  /*4410*/  FSETP.NEU.FTZ.AND P2, PT, R2, -INF , PT ;  /* 0xff8000000200780b */ /* 0x000fc60003f5d000 */
[--C-:B------:R-:W-:Y:S02]  /*4420*/  FFMA.FTZ R9, R15, c[0x0][0x2d0], -R6.reuse ;  /* 0x0000b4000f097a23 */ /* 0x100fe40000010806 */
[----:B----4-:R-:W-:Y:S02]  /*4430*/  FFMA.FTZ R5, R13, c[0x0][0x2d0], -R6 ;  /* 0x0000b4000d057a23 */ /* 0x010fe40000010806 */
[----:B------:R1:W-:Y:S01]  /*4440*/  MUFU.EX2 R210, R9 ;  /* 0x0000000900d27308 */ /* 0x0003e20000000800 */
[----:B---3--:R-:W-:Y:S02]  /*4450*/  FMNMX.FTZ R8, R8, R10, !PT ;  /* 0x0000000a08087209 */ /* 0x008fe40007810000 */
[----:B------:R-:W-:-:S05]  /*4460*/  F2FP.PACK_AB R12, R199, R228 ;  /* 0x000000e4c70c723e */ /* 0x000fca00000000ff */
[----:B------:R2:W-:Y:S01]  /*4470*/  MUFU.EX2 R203, R5 ;  /* 0x0000000500cb7308 */ /* 0x0005e20000000800 */
[----:B-1----:R-:W-:-:S07]  /*4480*/  FFMA.FTZ R9, R17, c[0x0][0x2d0], -R6 ;  /* 0x0000b40011097a23 */ /* 0x002fce0000010806 */
[----:B------:R-:W1:Y:S01]  /*4490*/  MUFU.EX2 R235, R9 ;  /* 0x0000000900eb7308 */ /* 0x000e620000000800 */
[----:B--2---:R-:W-:-:S07]  /*44a0*/  FFMA.FTZ R5, R14, c[0x0][0x2d0], -R6 ;  /* 0x0000b4000e057a23 */ /* 0x004fce0000010806 */
[----:B------:R2:W3:Y:S01]  /*44b0*/  MUFU.EX2 R252, R5 ;  /* 0x0000000500fc7308 */ /* 0x0004e20000000800 */
[----:B-1----:R-:W-:Y:S01]  /*44c0*/  F2FP.PACK_AB R10, R235, R210 ;  /* 0x000000d2eb0a723e */ /* 0x002fe200000000ff */
[----:B--2---:R-:W-:-:S05]  /*44d0*/  FMUL.FTZ R5, R2, c[0x0][0x2d0] ;  /* 0x0000b40002057a20 */ /* 0x004fca0000410000 */
[----:B------:R-:W-:-:S05]  /*44e0*/  FSEL R5, R5, RZ, P2 ;  /* 0x000000ff05057208 */ /* 0x000fca0001000000 */
[--C-:B------:R-:W-:Y:S02]  /*44f0*/  FFMA.FTZ R9, R18, c[0x0][0x2d0], -R5.reuse ;  /* 0x0000b40012097a23 */ /* 0x100fe40000010805 */
[--C-:B------:R-:W-:Y:S02]  /*4500*/  FFMA.FTZ R0, R19, c[0x0][0x2d0], -R5.reuse ;  /* 0x0000b40013007a23 */ /* 0x100fe40000010805 */
[----:B------:R1:W-:Y:S01]  /*4510*/  MUFU.EX2 R251, R9 ;  /* 0x0000000900fb7308 */ /* 0x0003e20000000800 */
[----:B------:R-:W-:Y:S07]  /*4520*/  LDSM.16.MT88.4 R16, [R224+0x100] ;  /* 0x00010000e010783b */ /* 0x000fee0000004200 */
[----:B------:R2:W4:Y:S01]  /*4530*/  MUFU.EX2 R248, R0 ;  /* 0x0000000000f87308 */ /* 0x0005220000000800 */
[----:B-1----:R-:W1:Y:S01]  /*4540*/  SHFL.BFLY PT, R9, R8, 0x1, 0x1f ;  /* 0x0c201f0008097f89 */ /* 0x002e6200000e0000 */
[----:B--2---:R-:W-:-:S03]  /*4550*/  FFMA.FTZ R0, R21, c[0x0][0x2d0], -R5 ;  /* 0x0000b40015007a23 */ /* 0x004fc60000010805 */
[----:B------:R-:W2:Y:S03]  /*4560*/  LDSM.16.MT88.4 R20, [R227+0x100] ;  /* 0x00010000e314783b */ /* 0x000ea60000004200 */
[----:B------:R4:W-:Y:S01]  /*4570*/  MUFU.EX2 R239, R0 ;  /* 0x0000000000ef7308 */ /* 0x0009e20000000800 */
[----:B-1----:R-:W-:Y:S02]  /*4580*/  FMNMX.FTZ R70, R8, R9, !PT ;  /* 0x0000000908467209 */ /* 0x002fe40007810000 */
[----:B---3--:R-:W-:Y:S01]  /*4590*/  F2FP.PACK_AB R8, R252, R203 ;  /* 0x000000cbfc08723e */ /* 0x008fe200000000ff */
[----:B----4-:R-:W-:Y:S01]  /*45a0*/  FFMA.FTZ R0, R25, c[0x0][0x2d0], -R5 ;  /* 0x0000b40019007a23 */ /* 0x010fe20000010805 */
[C---:B------:R-:W-:Y:S01]  /*45b0*/  FSETP.NEU.FTZ.AND P2, PT, R70.reuse, -INF , PT ;  /* 0xff8000004600780b */ /* 0x040fe20003f5d000 */
[----:B------:R-:W-:Y:S01]  /*45c0*/  FMUL.FTZ R3, R70, c[0x0][0x2d0] ;  /* 0x0000b40046037a20 */ /* 0x000fe20000410000 */
[----:B------:R-:W-:Y:S01]  /*45d0*/  F2FP.PACK_AB R9, R248, R251 ;  /* 0x000000fbf809723e */ /* 0x000fe200000000ff */
[----:B------:R1:W3:Y:S02]  /*45e0*/  MUFU.EX2 R204, R0 ;  /* 0x0000000000cc7308 */ /* 0x0002e40000000800 */
[----:B-1----:R-:W-:Y:S01]  /*45f0*/  FFMA.FTZ R0, R26, c[0x0][0x2d0], -R7 ;  /* 0x0000b4001a007a23 */ /* 0x002fe20000010807 */
[----:B---3--:R-:W-:-:S05]  /*4600*/  F2FP.PACK_AB R11, R204, R239 ;  /* 0x000000efcc0b723e */ /* 0x008fca00000000ff */
[----:B------:R1:W-:Y:S02]  /*4610*/  MUFU.EX2 R197, R0 ;  /* 0x0000000000c57308 */ /* 0x0003e40000000800 */
[C---:B------:R-:W-:Y:S08]  /*4620*/  HMMA.16816.F32 R88, R8.reuse, R16, RZ ;  /* 0x000000100858723c */ /* 0x040ff000000018ff */
[----:B------:R-:W-:Y:S01]  /*4630*/  HMMA.16816.F32 R84, R8, R18, RZ ;  /* 0x000000120854723c */ /* 0x000fe200000018ff */
[----:B-1----:R-:W-:-:S02]  /*4640*/  FFMA.FTZ R0, R27, c[0x0][0x2d0], -R7 ;  /* 0x0000b4001b007a23 */ /* 0x002fc40000010807 */
[----:B------:R-:W-:Y:S02]  /*4650*/  LDSM.16.MT88.4 R24, [R225+0x900] ;  /* 0x00090000e118783b */ /* 0x000fe40000004200 */
[----:B------:R1:W3:Y:S03]  /*4660*/  MUFU.EX2 R232, R0 ;  /* 0x0000000000e87308 */ /* 0x0002e60000000800 */
[C---:B--2---:R-:W-:Y:S08]  /*4670*/  HMMA.16816.F32 R80, R8.reuse, R20, RZ ;  /* 0x000000140850723c */ /* 0x044ff000000018ff */
[----:B------:R-:W-:Y:S01]  /*4680*/  HMMA.16816.F32 R76, R8, R22, RZ ;  /* 0x00000016084c723c */ /* 0x000fe200000018ff */
[----:B-1----:R-:W-:Y:S01]  /*4690*/  FSEL R0, R3, RZ, P2 ;  /* 0x000000ff03007208 */ /* 0x002fe20001000000 */
[----:B------:R-:W-:Y:S01]  /*46a0*/  FFMA.FTZ R3, R28, c[0x0][0x2d0], -R7 ;  /* 0x0000b4001c037a23 */ /* 0x000fe20000010807 */
[----:B---3--:R-:W-:-:S05]  /*46b0*/  F2FP.PACK_AB R14, R232, R197 ;  /* 0x000000c5e80e723e */ /* 0x008fca00000000ff */
[C---:B------:R-:W-:Y:S01]  /*46c0*/  HMMA.16816.F32 R72, R8.reuse, R32, RZ ;  /* 0x000000200848723c */ /* 0x040fe200000018ff */
[----:B------:R1:W-:Y:S07]  /*46d0*/  MUFU.EX2 R238, R3 ;  /* 0x0000000300ee7308 */ /* 0x0003ee0000000800 */
[C---:B------:R-:W-:Y:S08]  /*46e0*/  HMMA.16816.F32 R60, R8.reuse, R40, RZ ;  /* 0x00000028083c723c */ /* 0x040ff000000018ff */
[----:B------:R-:W-:Y:S01]  /*46f0*/  HMMA.16816.F32 R64, R8, R34, RZ ;  /* 0x000000220840723c */ /* 0x000fe200000018ff */
[----:B-1----:R-:W-:-:S04]  /*4700*/  FFMA.FTZ R3, R29, c[0x0][0x2d0], -R0 ;  /* 0x0000b4001d037a23 */ /* 0x002fc80000010800 */
[----:B------:R1:W-:Y:S03]  /*4710*/  MUFU.EX2 R181, R3 ;  /* 0x0000000300b57308 */ /* 0x0003e60000000800 */
[----:B------:R-:W-:Y:S01]  /*4720*/  HMMA.16816.F32 R52, R8, R42, RZ ;  /* 0x0000002a0834723c */ /* 0x000fe200000018ff */
[----:B-1----:R-:W-:-:S04]  /*4730*/  FFMA.FTZ R3, R30, c[0x0][0x2d0], -R0 ;  /* 0x0000b4001e037a23 */ /* 0x002fc80000010800 */
[----:B------:R1:W2:Y:S02]  /*4740*/  MUFU.EX2 R180, R3 ;  /* 0x0000000300b47308 */ /* 0x0002a40000000800 */
[--C-:B-1----:R-:W-:Y:S01]  /*4750*/  FFMA.FTZ R3, R31, c[0x0][0x2d0], -R0.reuse ;  /* 0x0000b4001f037a23 */ /* 0x102fe20000010800 */
[----:B--2---:R-:W-:Y:S01]  /*4760*/  F2FP.PACK_AB R13, R180, R181 ;  /* 0x000000b5b40d723e */ /* 0x004fe200000000ff */
[----:B------:R-:W1:Y:S04]  /*4770*/  LDSM.16.MT88.4 R28, [R224+0x900] ;  /* 0x00090000e01c783b */ /* 0x000e680000004200 */
[----:B------:R2:W-:Y:S02]  /*4780*/  MUFU.EX2 R208, R3 ;  /* 0x0000000300d07308 */ /* 0x0005e40000000800 */
[----:B--2---:R-:W-:-:S06]  /*4790*/  FFMA.FTZ R3, R36, c[0x0][0x2d0], -R0 ;  /* 0x0000b40024037a23 */ /* 0x004fcc0000010800 */
[----:B------:R2:W3:Y:S02]  /*47a0*/  MUFU.EX2 R234, R3 ;  /* 0x0000000300ea7308 */ /* 0x0004e40000000800 */
[----:B--2---:R-:W-:Y:S01]  /*47b0*/  FFMA.FTZ R3, R37, c[0x0][0x2d0], -R6 ;  /* 0x0000b40025037a23 */ /* 0x004fe20000010806 */
[----:B---3--:R-:W-:-:S05]  /*47c0*/  F2FP.PACK_AB R15, R234, R208 ;  /* 0x000000d0ea0f723e */ /* 0x008fca00000000ff */
[----:B------:R2:W-:Y:S02]  /*47d0*/  MUFU.EX2 R207, R3 ;  /* 0x0000000300cf7308 */ /* 0x0005e40000000800 */
[C---:B------:R-:W-:Y:S08]  /*47e0*/  HMMA.16816.F32 R56, R12.reuse, R16, RZ ;  /* 0x000000100c38723c */ /* 0x040ff000000018ff */
[----:B------:R-:W-:Y:S01]  /*47f0*/  HMMA.16816.F32 R96, R12, R18, RZ ;  /* 0x000000120c60723c */ /* 0x000fe200000018ff */
[----:B------:R-:W3:Y:S01]  /*4800*/  LDSM.16.MT88.4 R16, [R227+0x900] ;  /* 0x00090000e310783b */ /* 0x000ee20000004200 */
[----:B--2---:R-:W-:-:S04]  /*4810*/  FFMA.FTZ R3, R38, c[0x0][0x2d0], -R6 ;  /* 0x0000b40026037a23 */ /* 0x004fc80000010806 */
[----:B------:R2:W4:Y:S02]  /*4820*/  MUFU.EX2 R230, R3 ;  /* 0x0000000300e67308 */ /* 0x0005240000000800 */
[C---:B------:R-:W-:Y:S08]  /*4830*/  HMMA.16816.F32 R48, R12.reuse, R20, RZ ;  /* 0x000000140c30723c */ /* 0x040ff000000018ff */
[----:B------:R-:W-:Y:S01]  /*4840*/  HMMA.16816.F32 R92, R12, R22, RZ ;  /* 0x000000160c5c723c */ /* 0x000fe200000018ff */
[----:B--2---:R-:W-:-:S07]  /*4850*/  FFMA.FTZ R3, R39, c[0x0][0x2d0], -R6 ;  /* 0x0000b40027037a23 */ /* 0x004fce0000010806 */
[C---:B------:R-:W-:Y:S01]  /*4860*/  HMMA.16816.F32 R100, R12.reuse, R34, RZ ;  /* 0x000000220c64723c */ /* 0x040fe200000018ff */
[----:B------:R-:W2:Y:S01]  /*4870*/  LDSM.16.MT88.4 R36, [R226+0x900] ;  /* 0x00090000e224783b */ /* 0x000ea20000004200 */
[----:B----4-:R-:W-:Y:S01]  /*4880*/  F2FP.PACK_AB R8, R230, R207 ;  /* 0x000000cfe608723e */ /* 0x010fe200000000ff */
[----:B------:R4:W-:Y:S05]  /*4890*/  MUFU.EX2 R233, R3 ;  /* 0x0000000300e97308 */ /* 0x0009ea0000000800 */
[----:B------:R-:W-:Y:S01]  /*48a0*/  HMMA.16816.F32 R20, R12, R40, RZ ;  /* 0x000000280c14723c */ /* 0x000fe200000018ff */
[----:B----4-:R-:W-:-:S04]  /*48b0*/  FFMA.FTZ R3, R44, c[0x0][0x2d0], -R6 ;  /* 0x0000b4002c037a23 */ /* 0x010fc80000010806 */
[----:B------:R4:W1:Y:S02]  /*48c0*/  MUFU.EX2 R212, R3 ;  /* 0x0000000300d47308 */ /* 0x0008640000000800 */
[----:B----4-:R-:W-:Y:S01]  /*48d0*/  FFMA.FTZ R3, R45, c[0x0][0x2d0], -R5 ;  /* 0x0000b4002d037a23 */ /* 0x010fe20000010805 */
[----:B-1----:R-:W-:-:S05]  /*48e0*/  F2FP.PACK_AB R10, R212, R233 ;  /* 0x000000e9d40a723e */ /* 0x002fca00000000ff */
[----:B------:R1:W-:Y:S02]  /*48f0*/  MUFU.EX2 R231, R3 ;  /* 0x0000000300e77308 */ /* 0x0003e40000000800 */
[----:B-1----:R-:W-:-:S06]  /*4900*/  FFMA.FTZ R3, R46, c[0x0][0x2d0], -R5 ;  /* 0x0000b4002e037a23 */ /* 0x002fcc0000010805 */
[----:B------:R1:W4:Y:S02]  /*4910*/  MUFU.EX2 R195, R3 ;  /* 0x0000000300c37308 */ /* 0x0003240000000800 */
[--C-:B-1----:R-:W-:Y:S01]  /*4920*/  FFMA.FTZ R3, R47, c[0x0][0x2d0], -R5.reuse ;  /* 0x0000b4002f037a23 */ /* 0x102fe20000010805 */
[----:B----4-:R-:W-:Y:S01]  /*4930*/  F2FP.PACK_AB R9, R195, R231 ;  /* 0x000000e7c309723e */ /* 0x010fe200000000ff */
[C---:B------:R-:W-:Y:S04]  /*4940*/  HMMA.16816.F32 R44, R12.reuse, R32, RZ ;  /* 0x000000200c2c723c */ /* 0x040fe800000018ff */
[----:B------:R1:W-:Y:S04]  /*4950*/  MUFU.EX2 R188, R3 ;  /* 0x0000000300bc7308 */ /* 0x0003e80000000800 */
[----:B------:R-:W-:Y:S01]  /*4960*/  HMMA.16816.F32 R12, R12, R42, RZ ;  /* 0x0000002a0c0c723c */ /* 0x000fe200000018ff */
[----:B-1----:R-:W-:-:S02]  /*4970*/  FFMA.FTZ R3, R69, c[0x0][0x2d0], -R5 ;  /* 0x0000b40045037a23 */ /* 0x002fc40000010805 */
[----:B------:R-:W-:Y:S02]  /*4980*/  IMAD.MOV.U32 R69, RZ, RZ, R130 ;  /* 0x000000ffff457224 */ /* 0x000fe400078e0082 */
[----:B------:R1:W4:Y:S02]  /*4990*/  MUFU.EX2 R187, R3 ;  /* 0x0000000300bb7308 */ /* 0x0003240000000800 */
[----:B-1----:R-:W-:Y:S01]  /*49a0*/  FFMA.FTZ R3, R104, c[0x0][0x2d0], -R7 ;  /* 0x0000b40068037a23 */ /* 0x002fe20000010807 */
[----:B----4-:R-:W-:-:S05]  /*49b0*/  F2FP.PACK_AB R11, R187, R188 ;  /* 0x000000bcbb0b723e */ /* 0x010fca00000000ff */
[----:B------:R1:W4:Y:S02]  /*49c0*/  MUFU.EX2 R198, R3 ;  /* 0x0000000300c67308 */ /* 0x0003240000000800 */
[C---:B------:R-:W-:Y:S08]  /*49d0*/  HMMA.16816.F32 R120, R8.reuse, R28, R88 ;  /* 0x0000001c0878723c */ /* 0x040ff00000001858 */
[----:B------:R-:W-:Y:S01]  /*49e0*/  HMMA.16816.F32 R88, R8, R30, R84 ;  /* 0x0000001e0858723c */ /* 0x000fe20000001854 */
[----:B-1----:R-:W-:-:S04]  /*49f0*/  FFMA.FTZ R3, R105, c[0x0][0x2d0], -R7 ;  /* 0x0000b40069037a23 */ /* 0x002fc80000010807 */
[----:B------:R1:W-:Y:S03]  /*4a00*/  MUFU.EX2 R194, R3 ;  /* 0x0000000300c27308 */ /* 0x0003e60000000800 */
[C---:B---3--:R-:W-:Y:S08]  /*4a10*/  HMMA.16816.F32 R112, R8.reuse, R16, R80 ;  /* 0x000000100870723c */ /* 0x048ff00000001850 */
[----:B------:R-:W-:Y:S01]  /*4a20*/  HMMA.16816.F32 R84, R8, R18, R76 ;  /* 0x000000120854723c */ /* 0x000fe2000000184c */
[----:B-1----:R-:W-:-:S07]  /*4a30*/  FFMA.FTZ R3, R106, c[0x0][0x2d0], -R7 ;  /* 0x0000b4006a037a23 */ /* 0x002fce0000010807 */
[C---:B------:R-:W-:Y:S01]  /*4a40*/  HMMA.16816.F32 R80, R8.reuse, R26, R64 ;  /* 0x0000001a0850723c */ /* 0x040fe20000001840 */
[----:B------:R1:W3:Y:S07]  /*4a50*/  MUFU.EX2 R186, R3 ;  /* 0x0000000300ba7308 */ /* 0x0002ee0000000800 */
[----:B--2---:R-:W-:Y:S01]  /*4a60*/  HMMA.16816.F32 R76, R8, R38, R52 ;  /* 0x00000026084c723c */ /* 0x004fe20000001834 */
[----:B-1----:R-:W-:-:S07]  /*4a70*/  FFMA.FTZ R3, R107, c[0x0][0x2d0], -R7 ;  /* 0x0000b4006b037a23 */ /* 0x002fce0000010807 */
[----:B------:R-:W-:Y:S01]  /*4a80*/  HMMA.16816.F32 R104, R8, R36, R60 ;  /* 0x000000240868723c */ /* 0x000fe2000000183c */
[----:B------:R1:W-:Y:S02]  /*4a90*/  MUFU.EX2 R205, R3 ;  /* 0x0000000300cd7308 */ /* 0x0003e40000000800 */
[----:B-1----:R-:W-:-:S05]  /*4aa0*/  FFMA.FTZ R3, R108, c[0x0][0x2d0], -R0 ;  /* 0x0000b4006c037a23 */ /* 0x002fca0000010800 */
[----:B------:R-:W-:Y:S01]  /*4ab0*/  HMMA.16816.F32 R108, R8, R24, R72 ;  /* 0x00000018086c723c */ /* 0x000fe20000001848 */
[----:B------:R1:W-:Y:S06]  /*4ac0*/  MUFU.EX2 R243, R3 ;  /* 0x0000000300f37308 */ /* 0x0003ec0000000800 */
[----:B----4-:R-:W-:Y:S02]  /*4ad0*/  F2FP.PACK_AB R8, R198, R238 ;  /* 0x000000eec608723e */ /* 0x010fe400000000ff */
[----:B---3--:R-:W-:Y:S01]  /*4ae0*/  F2FP.PACK_AB R10, R186, R194 ;  /* 0x000000c2ba0a723e */ /* 0x008fe200000000ff */
[----:B-1----:R-:W-:-:S02]  /*4af0*/  FFMA.FTZ R3, R116, c[0x0][0x2d0], -R0 ;  /* 0x0000b40074037a23 */ /* 0x002fc40000010800 */
[----:B------:R-:W-:Y:S02]  /*4b00*/  IMAD.MOV.U32 R116, RZ, RZ, R212 ;  /* 0x000000ffff747224 */ /* 0x000fe400078e00d4 */
[----:B------:R1:W2:Y:S02]  /*4b10*/  MUFU.EX2 R246, R3 ;  /* 0x0000000300f67308 */ /* 0x0002a40000000800 */
[----:B-1----:R-:W-:Y:S01]  /*4b20*/  FFMA.FTZ R3, R117, c[0x0][0x2d0], -R0 ;  /* 0x0000b40075037a23 */ /* 0x002fe20000010800 */
[----:B--2---:R-:W-:Y:S01]  /*4b30*/  F2FP.PACK_AB R9, R246, R243 ;  /* 0x000000f3f609723e */ /* 0x004fe200000000ff */
[----:B------:R-:W-:-:S04]  /*4b40*/  IMAD.MOV.U32 R117, RZ, RZ, R211 ;  /* 0x000000ffff757224 */ /* 0x000fc800078e00d3 */
[----:B------:R1:W-:Y:S02]  /*4b50*/  MUFU.EX2 R249, R3 ;  /* 0x0000000300f97308 */ /* 0x0003e40000000800 */
[----:B-1----:R-:W-:Y:S01]  /*4b60*/  FFMA.FTZ R3, R118, c[0x0][0x2d0], -R0 ;  /* 0x0000b40076037a23 */ /* 0x002fe20000010800 */
[----:B------:R-:W-:-:S05]  /*4b70*/  MOV R118, R131 ;  /* 0x0000008300767202 */ /* 0x000fca0000000f00 */
[----:B------:R1:W2:Y:S02]  /*4b80*/  MUFU.EX2 R245, R3 ;  /* 0x0000000300f57308 */ /* 0x0002a40000000800 */
[----:B-1----:R-:W-:Y:S01]  /*4b90*/  FFMA.FTZ R3, R124, c[0x0][0x2d0], -R7 ;  /* 0x0000b4007c037a23 */ /* 0x002fe20000010807 */
[----:B--2---:R-:W-:-:S05]  /*4ba0*/  F2FP.PACK_AB R11, R245, R249 ;  /* 0x000000f9f50b723e */ /* 0x004fca00000000ff */
[----:B------:R1:W-:Y:S02]  /*4bb0*/  MUFU.EX2 R250, R3 ;  /* 0x0000000300fa7308 */ /* 0x0003e40000000800 */
[C---:B------:R-:W-:Y:S08]  /*4bc0*/  HMMA.16816.F32 R72, R8.reuse, R28, R56 ;  /* 0x0000001c0848723c */ /* 0x040ff00000001838 */
[----:B------:R-:W-:Y:S01]  /*4bd0*/  HMMA.16816.F32 R32, R8, R30, R96 ;  /* 0x0000001e0820723c */ /* 0x000fe20000001860 */
[----:B-1----:R-:W-:-:S04]  /*4be0*/  FFMA.FTZ R3, R125, c[0x0][0x2d0], -R7 ;  /* 0x0000b4007d037a23 */ /* 0x002fc80000010807 */
[----:B------:R1:W-:Y:S03]  /*4bf0*/  MUFU.EX2 R244, R3 ;  /* 0x0000000300f47308 */ /* 0x0003e60000000800 */
[C---:B------:R-:W-:Y:S08]  /*4c00*/  HMMA.16816.F32 R64, R8.reuse, R16, R48 ;  /* 0x000000100840723c */ /* 0x040ff00000001830 */
[----:B------:R-:W-:Y:S01]  /*4c10*/  HMMA.16816.F32 R28, R8, R18, R92 ;  /* 0x00000012081c723c */ /* 0x000fe2000000185c */
[----:B------:R-:W-:Y:S01]  /*4c20*/  LDSM.16.MT88.4 R16, [R227+0x1100] ;  /* 0x00110000e310783b */ /* 0x000fe20000004200 */
[----:B-1----:R-:W-:-:S06]  /*4c30*/  FFMA.FTZ R3, R126, c[0x0][0x2d0], -R7 ;  /* 0x0000b4007e037a23 */ /* 0x002fcc0000010807 */
[C---:B------:R-:W-:Y:S01]  /*4c40*/  HMMA.16816.F32 R52, R8.reuse, R24, R44 ;  /* 0x000000180834723c */ /* 0x040fe2000000182c */
[----:B------:R1:W-:Y:S07]  /*4c50*/  MUFU.EX2 R247, R3 ;  /* 0x0000000300f77308 */ /* 0x0003ee0000000800 */
[----:B------:R-:W-:Y:S01]  /*4c60*/  HMMA.16816.F32 R40, R8, R26, R100 ;  /* 0x0000001a0828723c */ /* 0x000fe20000001864 */
[----:B------:R-:W-:Y:S01]  /*4c70*/  LDSM.16.MT88.4 R24, [R226+0x1100] ;  /* 0x00110000e218783b */ /* 0x000fe20000004200 */
[----:B-1----:R-:W-:-:S04]  /*4c80*/  FFMA.FTZ R3, R127, c[0x0][0x2d0], -R6 ;  /* 0x0000b4007f037a23 */ /* 0x002fc80000010806 */
[----:B------:R1:W-:Y:S02]  /*4c90*/  MUFU.EX2 R241, R3 ;  /* 0x0000000300f17308 */ /* 0x0003e40000000800 */
[----:B-1----:R-:W-:-:S06]  /*4ca0*/  FFMA.FTZ R3, R128, c[0x0][0x2d0], -R6 ;  /* 0x0000b40080037a23 */ /* 0x002fcc0000010806 */
[----:B------:R1:W2:Y:S02]  /*4cb0*/  MUFU.EX2 R223, R3 ;  /* 0x0000000300df7308 */ /* 0x0002a40000000800 */
[--C-:B-1----:R-:W-:Y:S02]  /*4cc0*/  FFMA.FTZ R3, R129, c[0x0][0x2d0], -R6.reuse ;  /* 0x0000b40081037a23 */ /* 0x102fe40000010806 */
[C---:B------:R-:W-:Y:S01]  /*4cd0*/  HMMA.16816.F32 R128, R8.reuse, R36, R20 ;  /* 0x000000240880723c */ /* 0x040fe20000001814 */
[----:B------:R-:W1:Y:S03]  /*4ce0*/  LDSM.16.MT88.4 R20, [R224+0x1100] ;  /* 0x00110000e014783b */ /* 0x000e660000004200 */
[----:B------:R3:W-:Y:S04]  /*4cf0*/  MUFU.EX2 R222, R3 ;  /* 0x0000000300de7308 */ /* 0x0007e80000000800 */
[----:B------:R-:W-:Y:S01]  /*4d00*/  HMMA.16816.F32 R36, R8, R38, R12 ;  /* 0x000000260824723c */ /* 0x000fe2000000180c */
[----:B------:R-:W4:Y:S06]  /*4d10*/  LDSM.16.MT88.4 R12, [R225+0x1100] ;  /* 0x00110000e10c783b */ /* 0x000f2c0000004200 */
[----:B--2---:R-:W-:Y:S01]  /*4d20*/  F2FP.PACK_AB R8, R223, R241 ;  /* 0x000000f1df08723e */ /* 0x004fe200000000ff */
[----:B---3--:R-:W-:-:S02]  /*4d30*/  FFMA.FTZ R3, R132, c[0x0][0x2d0], -R6 ;  /* 0x0000b40084037a23 */ /* 0x008fc40000010806 */
[----:B------:R-:W-:Y:S02]  /*4d40*/  IMAD.MOV.U32 R132, RZ, RZ, R210 ;  /* 0x000000ffff847224 */ /* 0x000fe400078e00d2 */
[----:B------:R2:W3:Y:S02]  /*4d50*/  MUFU.EX2 R221, R3 ;  /* 0x0000000300dd7308 */ /* 0x0004e40000000800 */
[----:B--2---:R-:W-:Y:S01]  /*4d60*/  FFMA.FTZ R3, R133, c[0x0][0x2d0], -R5 ;  /* 0x0000b40085037a23 */ /* 0x004fe20000010805 */
[----:B---3--:R-:W-:Y:S01]  /*4d70*/  F2FP.PACK_AB R10, R221, R222 ;  /* 0x000000dedd0a723e */ /* 0x008fe200000000ff */
[----:B------:R-:W-:-:S04]  /*4d80*/  IMAD.MOV.U32 R133, RZ, RZ, R209 ;  /* 0x000000ffff857224 */ /* 0x000fc800078e00d1 */
[----:B------:R2:W-:Y:S02]  /*4d90*/  MUFU.EX2 R220, R3 ;  /* 0x0000000300dc7308 */ /* 0x0005e40000000800 */
[----:B--2---:R-:W-:Y:S02]  /*4da0*/  FFMA.FTZ R3, R134, c[0x0][0x2d0], -R5 ;  /* 0x0000b40086037a23 */ /* 0x004fe40000010805 */
[----:B------:R-:W-:-:S04]  /*4db0*/  IMAD.MOV.U32 R134, RZ, RZ, R207 ;  /* 0x000000ffff867224 */ /* 0x000fc800078e00cf */
[----:B------:R2:W3:Y:S02]  /*4dc0*/  MUFU.EX2 R219, R3 ;  /* 0x0000000300db7308 */ /* 0x0004e40000000800 */
[----:B--2---:R-:W-:Y:S01]  /*4dd0*/  FFMA.FTZ R3, R135, c[0x0][0x2d0], -R5 ;  /* 0x0000b40087037a23 */ /* 0x004fe20000010805 */
[----:B------:R-:W-:Y:S02]  /*4de0*/  MOV R135, R208 ;  /* 0x000000d000877202 */ /* 0x000fe40000000f00 */
[----:B---3--:R-:W-:-:S03]  /*4df0*/  F2FP.PACK_AB R9, R219, R220 ;  /* 0x000000dcdb09723e */ /* 0x008fc600000000ff */
[----:B------:R2:W-:Y:S02]  /*4e00*/  MUFU.EX2 R218, R3 ;  /* 0x0000000300da7308 */ /* 0x0005e40000000800 */
[----:B--2---:R-:W-:Y:S02]  /*4e10*/  FFMA.FTZ R3, R136, c[0x0][0x2d0], -R5 ;  /* 0x0000b40088037a23 */ /* 0x004fe40000010805 */
[----:B------:R-:W-:-:S04]  /*4e20*/  IMAD.MOV.U32 R136, RZ, RZ, R206 ;  /* 0x000000ffff887224 */ /* 0x000fc800078e00ce */
[----:B------:R2:W3:Y:S02]  /*4e30*/  MUFU.EX2 R217, R3 ;  /* 0x0000000300d97308 */ /* 0x0004e40000000800 */
[----:B--2---:R-:W-:Y:S01]  /*4e40*/  FFMA.FTZ R3, R137, c[0x0][0x2d0], -R0 ;  /* 0x0000b40089037a23 */ /* 0x004fe20000010800 */
[----:B---3--:R-:W-:Y:S01]  /*4e50*/  F2FP.PACK_AB R11, R217, R218 ;  /* 0x000000dad90b723e */ /* 0x008fe200000000ff */
[----:B------:R-:W-:-:S04]  /*4e60*/  IMAD.MOV.U32 R137, RZ, RZ, R205 ;  /* 0x000000ffff897224 */ /* 0x000fc800078e00cd */
[----:B------:R2:W-:Y:S02]  /*4e70*/  MUFU.EX2 R215, R3 ;  /* 0x0000000300d77308 */ /* 0x0005e40000000800 */
[C---:B-1----:R-:W-:Y:S08]  /*4e80*/  HMMA.16816.F32 R48, R8.reuse, R20, R120 ;  /* 0x000000140830723c */ /* 0x042ff00000001878 */
[----:B------:R-:W-:Y:S01]  /*4e90*/  HMMA.16816.F32 R56, R8, R18, R84 ;  /* 0x000000120838723c */ /* 0x000fe20000001854 */
[----:B--2---:R-:W-:Y:S01]  /*4ea0*/  FFMA.FTZ R3, R138, c[0x0][0x2d0], -R0 ;  /* 0x0000b4008a037a23 */ /* 0x004fe20000010800 */
[----:B------:R-:W-:-:S03]  /*4eb0*/  MOV R138, R204 ;  /* 0x000000cc008a7202 */ /* 0x000fc60000000f00 */
[----:B------:R1:W2:Y:S03]  /*4ec0*/  MUFU.EX2 R216, R3 ;  /* 0x0000000300d87308 */ /* 0x0002a60000000800 */
[C---:B------:R-:W-:Y:S08]  /*4ed0*/  HMMA.16816.F32 R60, R8.reuse, R16, R112 ;  /* 0x00000010083c723c */ /* 0x040ff00000001870 */
[----:B----4-:R-:W-:Y:S01]  /*4ee0*/  HMMA.16816.F32 R120, R8, R12, R108 ;  /* 0x0000000c0878723c */ /* 0x010fe2000000186c */
[----:B-1----:R-:W-:-:S07]  /*4ef0*/  FFMA.FTZ R3, R139, c[0x0][0x2d0], -R0 ;  /* 0x0000b4008b037a23 */ /* 0x002fce0000010800 */
[C---:B------:R-:W-:Y:S01]  /*4f00*/  HMMA.16816.F32 R124, R8.reuse, R24, R104 ;  /* 0x00000018087c723c */ /* 0x040fe20000001868 */
[----:B------:R-:W-:Y:S01]  /*4f10*/  IMAD.MOV.U32 R139, RZ, RZ, R203 ;  /* 0x000000ffff8b7224 */ /* 0x000fe200078e00cb */
[----:B------:R1:W-:Y:S06]  /*4f20*/  MUFU.EX2 R214, R3 ;  /* 0x0000000300d67308 */ /* 0x0003ec0000000800 */
[C---:B------:R-:W-:Y:S08]  /*4f30*/  HMMA.16816.F32 R44, R8.reuse, R22, R88 ;  /* 0x00000016082c723c */ /* 0x040ff00000001858 */
[----:B------:R-:W-:Y:S01]  /*4f40*/  HMMA.16816.F32 R80, R8, R14, R80 ;  /* 0x0000000e0850723c */ /* 0x000fe20000001850 */
[----:B-1----:R-:W-:Y:S01]  /*4f50*/  FFMA.FTZ R3, R140, c[0x0][0x2d0], -R0 ;  /* 0x0000b4008c037a23 */ /* 0x002fe20000010800 */
[----:B------:R-:W-:-:S03]  /*4f60*/  MOV R140, R201 ;  /* 0x000000c9008c7202 */ /* 0x000fc60000000f00 */
[----:B------:R1:W3:Y:S03]  /*4f70*/  MUFU.EX2 R213, R3 ;  /* 0x0000000300d57308 */ /* 0x0002e60000000800 */
[----:B------:R-:W-:Y:S07]  /*4f80*/  HMMA.16816.F32 R84, R8, R26, R76 ;  /* 0x0000001a0854723c */ /* 0x000fee000000184c */
[----:B------:R-:W-:-:S02]  /*4f90*/  F2FP.PACK_AB R8, R250, R137 ;  /* 0x00000089fa08723e */ /* 0x000fc400000000ff */
[----:B--2---:R-:W-:Y:S02]  /*4fa0*/  F2FP.PACK_AB R9, R216, R215 ;  /* 0x000000d7d809723e */ /* 0x004fe400000000ff */
[----:B------:R-:W-:Y:S01]  /*4fb0*/  F2FP.PACK_AB R10, R247, R244 ;  /* 0x000000f4f70a723e */ /* 0x000fe200000000ff */
[----:B-1----:R-:W-:Y:S01]  /*4fc0*/  FFMA.FTZ R3, R141, c[0x0][0x2d0], -R6 ;  /* 0x0000b4008d037a23 */ /* 0x002fe20000010806 */
[----:B---3--:R-:W-:Y:S01]  /*4fd0*/  F2FP.PACK_AB R11, R213, R214 ;  /* 0x000000d6d50b723e */ /* 0x008fe200000000ff */
[----:B------:R-:W-:Y:S02]  /*4fe0*/  IMAD.MOV.U32 R141, RZ, RZ, R200 ;  /* 0x000000ffff8d7224 */ /* 0x000fe400078e00c8 */
[----:B------:R1:W-:Y:S04]  /*4ff0*/  MUFU.EX2 R212, R3 ;  /* 0x0000000300d47308 */ /* 0x0003e80000000800 */
[C---:B------:R-:W-:Y:S08]  /*5000*/  HMMA.16816.F32 R88, R8.reuse, R22, R32 ;  /* 0x000000160858723c */ /* 0x040ff00000001820 */
[----:B------:R-:W-:Y:S01]  /*5010*/  HMMA.16816.F32 R32, R8, R16, R64 ;  /* 0x000000100820723c */ /* 0x000fe20000001840 */
[----:B-1----:R-:W-:-:S02]  /*5020*/  FFMA.FTZ R3, R142, c[0x0][0x2d0], -R6 ;  /* 0x0000b4008e037a23 */ /* 0x002fc40000010806 */
[----:B------:R-:W-:Y:S02]  /*5030*/  IMAD.MOV.U32 R142, RZ, RZ, R199 ;  /* 0x000000ffff8e7224 */ /* 0x000fe400078e00c7 */
[----:B------:R1:W2:Y:S03]  /*5040*/  MUFU.EX2 R211, R3 ;  /* 0x0000000300d37308 */ /* 0x0002a60000000800 */
[C---:B------:R-:W-:Y:S01]  /*5050*/  HMMA.16816.F32 R28, R8.reuse, R18, R28 ;  /* 0x00000012081c723c */ /* 0x040fe2000000181c */
[----:B------:R-:W3:Y:S07]  /*5060*/  LDSM.16.MT88.4 R16, [R224+0x1900] ;  /* 0x00190000e010783b */ /* 0x000eee0000004200 */
[----:B------:R-:W-:Y:S01]  /*5070*/  HMMA.16816.F32 R100, R8, R24, R128 ;  /* 0x000000180864723c */ /* 0x000fe20000001880 */
[----:B-1----:R-:W-:-:S07]  /*5080*/  FFMA.FTZ R3, R143, c[0x0][0x2d0], -R6 ;  /* 0x0000b4008f037a23 */ /* 0x002fce0000010806 */
[C---:B------:R-:W-:Y:S01]  /*5090*/  HMMA.16816.F32 R96, R8.reuse, R26, R36 ;  /* 0x0000001a0860723c */ /* 0x040fe20000001824 */
[----:B------:R-:W1:Y:S01]  /*50a0*/  LDSM.16.MT88.4 R24, [R226+0x1900] ;  /* 0x00190000e218783b */ /* 0x000e620000004200 */
[----:B------:R-:W-:Y:S01]  /*50b0*/  IMAD.MOV.U32 R131, RZ, RZ, R133 ;  /* 0x000000ffff837224 */ /* 0x000fe200078e0085 */
[----:B------:R4:W-:Y:S01]  /*50c0*/  MUFU.EX2 R210, R3 ;  /* 0x0000000300d27308 */ /* 0x0009e20000000800 */
[----:B------:R-:W-:Y:S01]  /*50d0*/  IMAD.MOV.U32 R133, RZ, RZ, R198 ;  /* 0x000000ffff857224 */ /* 0x000fe200078e00c6 */
[----:B------:R-:W-:Y:S02]  /*50e0*/  MOV R129, R185 ;  /* 0x000000b900817202 */ /* 0x000fe40000000f00 */
[----:B------:R-:W-:Y:S01]  /*50f0*/  MOV R130, R184 ;  /* 0x000000b800827202 */ /* 0x000fe20000000f00 */
[----:B------:R-:W-:Y:S01]  /*5100*/  HMMA.16816.F32 R104, R8, R20, R72 ;  /* 0x000000140868723c */ /* 0x000fe20000001848 */
[----:B------:R-:W-:Y:S01]  /*5110*/  LDSM.16.MT88.4 R20, [R225+0x1900] ;  /* 0x00190000e114783b */ /* 0x000fe20000004200 */
[----:B------:R-:W-:-:S06]  /*5120*/  MOV R128, R117 ;  /* 0x0000007500807202 */ /* 0x000fcc0000000f00 */
[----:B------:R-:W-:Y:S01]  /*5130*/  HMMA.16816.F32 R72, R8, R12, R52 ;  /* 0x0000000c0848723c */ /* 0x000fe20000001834 */
[----:B----4-:R-:W-:-:S04]  /*5140*/  FFMA.FTZ R3, R144, c[0x0][0x2d0], -R6 ;  /* 0x0000b40090037a23 */ /* 0x010fc80000010806 */
[----:B------:R4:W3:Y:S03]  /*5150*/  MUFU.EX2 R209, R3 ;  /* 0x0000000300d17308 */ /* 0x0008e60000000800 */
[----:B------:R-:W-:Y:S01]  /*5160*/  HMMA.16816.F32 R76, R8, R14, R40 ;  /* 0x0000000e084c723c */ /* 0x000fe20000001828 */
[----:B------:R-:W1:Y:S06]  /*5170*/  LDSM.16.MT88.4 R12, [R227+0x1900] ;  /* 0x00190000e30c783b */ /* 0x000e6c0000004200 */
[----:B--2---:R-:W-:Y:S01]  /*5180*/  F2FP.PACK_AB R8, R211, R212 ;  /* 0x000000d4d308723e */ /* 0x004fe200000000ff */
[----:B----4-:R-:W-:Y:S01]  /*5190*/  FFMA.FTZ R3, R145, c[0x0][0x2d0], -R5 ;  /* 0x0000b40091037a23 */ /* 0x010fe20000010805 */
[----:B---3--:R-:W-:-:S03]  /*51a0*/  F2FP.PACK_AB R10, R209, R210 ;  /* 0x000000d2d10a723e */ /* 0x008fc600000000ff */
[----:B------:R2:W-:Y:S02]  /*51b0*/  MUFU.EX2 R208, R3 ;  /* 0x0000000300d07308 */ /* 0x0005e40000000800 */
[----:B--2---:R-:W-:-:S06]  /*51c0*/  FFMA.FTZ R3, R146, c[0x0][0x2d0], -R5 ;  /* 0x0000b40092037a23 */ /* 0x004fcc0000010805 */
[----:B------:R2:W3:Y:S02]  /*51d0*/  MUFU.EX2 R207, R3 ;  /* 0x0000000300cf7308 */ /* 0x0004e40000000800 */
[----:B--2---:R-:W-:Y:S01]  /*51e0*/  FFMA.FTZ R3, R147, c[0x0][0x2d0], -R5 ;  /* 0x0000b40093037a23 */ /* 0x004fe20000010805 */
[----:B---3--:R-:W-:-:S05]  /*51f0*/  F2FP.PACK_AB R9, R207, R208 ;  /* 0x000000d0cf09723e */ /* 0x008fca00000000ff */
[----:B------:R2:W-:Y:S02]  /*5200*/  MUFU.EX2 R205, R3 ;  /* 0x0000000300cd7308 */ /* 0x0005e40000000800 */
[----:B--2---:R-:W-:Y:S01]  /*5210*/  FFMA.FTZ R3, R148, c[0x0][0x2d0], -R5 ;  /* 0x0000b40094037a23 */ /* 0x004fe20000010805 */
[----:B------:R-:W-:-:S05]  /*5220*/  MOV R148, R194 ;  /* 0x000000c200947202 */ /* 0x000fca0000000f00 */
[----:B------:R2:W3:Y:S02]  /*5230*/  MUFU.EX2 R206, R3 ;  /* 0x0000000300ce7308 */ /* 0x0004e40000000800 */
[----:B--2---:R-:W-:Y:S01]  /*5240*/  FFMA.FTZ R3, R149, c[0x0][0x2d0], -R7 ;  /* 0x0000b40095037a23 */ /* 0x004fe20000010807 */
[----:B---3--:R-:W-:Y:S01]  /*5250*/  F2FP.PACK_AB R11, R206, R205 ;  /* 0x000000cdce0b723e */ /* 0x008fe200000000ff */
[----:B------:R-:W-:-:S04]  /*5260*/  IMAD.MOV.U32 R149, RZ, RZ, R195 ;  /* 0x000000ffff957224 */ /* 0x000fc800078e00c3 */
[----:B------:R2:W-:Y:S02]  /*5270*/  MUFU.EX2 R204, R3 ;  /* 0x0000000300cc7308 */ /* 0x0005e40000000800 */
[C---:B------:R-:W-:Y:S08]  /*5280*/  HMMA.16816.F32 R112, R8.reuse, R16, R48 ;  /* 0x000000100870723c */ /* 0x040ff00000001830 */
[----:B-1----:R-:W-:Y:S01]  /*5290*/  HMMA.16816.F32 R48, R8, R24, R124 ;  /* 0x000000180830723c */ /* 0x002fe2000000187c */
[----:B--2---:R-:W-:-:S02]  /*52a0*/  FFMA.FTZ R3, R150, c[0x0][0x2d0], -R7 ;  /* 0x0000b40096037a23 */ /* 0x004fc40000010807 */
[----:B------:R-:W-:Y:S02]  /*52b0*/  IMAD.MOV.U32 R150, RZ, RZ, R190 ;  /* 0x000000ffff967224 */ /* 0x000fe400078e00be */
[----:B------:R1:W2:Y:S02]  /*52c0*/  MUFU.EX2 R203, R3 ;  /* 0x0000000300cb7308 */ /* 0x0002a40000000800 */
[----:B------:R-:W-:Y:S01]  /*52d0*/  IMAD.MOV.U32 R126, RZ, RZ, R196 ;  /* 0x000000ffff7e7224 */ /* 0x000fe200078e00c4 */
[----:B------:R-:W-:Y:S01]  /*52e0*/  HMMA.16816.F32 R64, R8, R14, R56 ;  /* 0x0000000e0840723c */ /* 0x000fe20000001838 */
[----:B------:R-:W-:Y:S02]  /*52f0*/  IMAD.MOV.U32 R125, RZ, RZ, R193 ;  /* 0x000000ffff7d7224 */ /* 0x000fe400078e00c1 */
[----:B------:R-:W-:Y:S02]  /*5300*/  IMAD.MOV.U32 R124, RZ, RZ, R189 ;  /* 0x000000ffff7c7224 */ /* 0x000fe400078e00bd */
[----:B------:R-:W-:-:S03]  /*5310*/  IMAD.MOV.U32 R127, RZ, RZ, R118 ;  /* 0x000000ffff7f7224 */ /* 0x000fc600078e0076 */
[----:B------:R-:W-:Y:S01]  /*5320*/  HMMA.16816.F32 R56, R8, R20, R120 ;  /* 0x000000140838723c */ /* 0x000fe20000001878 */
[----:B-1----:R-:W-:Y:S01]  /*5330*/  FFMA.FTZ R3, R151, c[0x0][0x2d0], -R7 ;  /* 0x0000b40097037a23 */ /* 0x002fe20000010807 */
[----:B------:R-:W-:-:S05]  /*5340*/  MOV R151, R191 ;  /* 0x000000bf00977202 */ /* 0x000fca0000000f00 */
[----:B------:R-:W-:Y:S01]  /*5350*/  IMAD.MOV.U32 R123, RZ, RZ, R192 ;  /* 0x000000ffff7b7224 */ /* 0x000fe200078e00c0 */
[----:B------:R-:W-:Y:S01]  /*5360*/  MOV R120, R136 ;  /* 0x0000008800787202 */ /* 0x000fe20000000f00 */
[----:B------:R1:W-:Y:S01]  /*5370*/  MUFU.EX2 R202, R3 ;  /* 0x0000000300ca7308 */ /* 0x0003e20000000800 */
[----:B------:R-:W-:Y:S01]  /*5380*/  IMAD.MOV.U32 R136, RZ, RZ, R188 ;  /* 0x000000ffff887224 */ /* 0x000fe200078e00bc */
[----:B------:R-:W-:Y:S01]  /*5390*/  HMMA.16816.F32 R108, R8, R18, R44 ;  /* 0x00000012086c723c */ /* 0x000fe2000000182c */
[----:B------:R-:W-:Y:S01]  /*53a0*/  IMAD.MOV.U32 R121, RZ, RZ, R141 ;  /* 0x000000ffff797224 */ /* 0x000fe200078e008d */
[----:B------:R-:W-:-:S06]  /*53b0*/  MOV R122, R142 ;  /* 0x0000008e007a7202 */ /* 0x000fcc0000000f00 */
[----:B------:R-:W-:Y:S01]  /*53c0*/  HMMA.16816.F32 R92, R8, R12, R60 ;  /* 0x0000000c085c723c */ /* 0x000fe2000000183c */
[----:B-1----:R-:W-:-:S07]  /*53d0*/  FFMA.FTZ R3, R152, c[0x0][0x2d0], -R7 ;  /* 0x0000b40098037a23 */ /* 0x002fce0000010807 */
[----:B------:R-:W-:Y:S01]  /*53e0*/  HMMA.16816.F32 R52, R8, R22, R80 ;  /* 0x000000160834723c */ /* 0x000fe20000001850 */
[----:B------:R-:W-:Y:S01]  /*53f0*/  IMAD.MOV.U32 R152, RZ, RZ, R138 ;  /* 0x000000ffff987224 */ /* 0x000fe200078e008a */
[----:B------:R1:W3:Y:S01]  /*5400*/  MUFU.EX2 R201, R3 ;  /* 0x0000000300c97308 */ /* 0x0002e20000000800 */
[----:B------:R-:W-:-:S05]  /*5410*/  IMAD.MOV.U32 R138, RZ, RZ, R116 ;  /* 0x000000ffff8a7224 */ /* 0x000fca00078e0074 */
[----:B------:R-:W-:Y:S07]  /*5420*/  HMMA.16816.F32 R40, R8, R26, R84 ;  /* 0x0000001a0828723c */ /* 0x000fee0000001854 */
[----:B--2---:R-:W-:Y:S01]  /*5430*/  F2FP.PACK_AB R8, R203, R204 ;  /* 0x000000cccb08723e */ /* 0x004fe200000000ff */
[----:B-1----:R-:W-:Y:S01]  /*5440*/  FFMA.FTZ R3, R153, c[0x0][0x2d0], -R0 ;  /* 0x0000b40099037a23 */ /* 0x002fe20000010800 */
[----:B---3--:R-:W-:Y:S01]  /*5450*/  F2FP.PACK_AB R10, R201, R202 ;  /* 0x000000cac90a723e */ /* 0x008fe200000000ff */
[----:B------:R-:W-:-:S02]  /*5460*/  IMAD.MOV.U32 R153, RZ, RZ, R137 ;  /* 0x000000ffff997224 */ /* 0x000fc400078e0089 */
[----:B------:R1:W-:Y:S01]  /*5470*/  MUFU.EX2 R200, R3 ;  /* 0x0000000300c87308 */ /* 0x0003e20000000800 */
[----:B------:R-:W-:Y:S02]  /*5480*/  IMAD.MOV.U32 R137, RZ, RZ, R186 ;  /* 0x000000ffff897224 */ /* 0x000fe400078e00ba */
[----:B-1----:R-:W-:Y:S01]  /*5490*/  FFMA.FTZ R3, R154, c[0x0][0x2d0], -R0 ;  /* 0x0000b4009a037a23 */ /* 0x002fe20000010800 */
[----:B------:R-:W-:Y:S01]  /*54a0*/  MOV R154, R139 ;  /* 0x0000008b009a7202 */ /* 0x000fe20000000f00 */
[----:B------:R-:W-:-:S03]  /*54b0*/  IMAD.MOV.U32 R139, RZ, RZ, R187 ;  /* 0x000000ffff8b7224 */ /* 0x000fc600078e00bb */
[----:B------:R1:W2:Y:S02]  /*54c0*/  MUFU.EX2 R199, R3 ;  /* 0x0000000300c77308 */ /* 0x0002a40000000800 */
[----:B-1----:R-:W-:Y:S01]  /*54d0*/  FFMA.FTZ R3, R155, c[0x0][0x2d0], -R0 ;  /* 0x0000b4009b037a23 */ /* 0x002fe20000010800 */
[----:B--2---:R-:W-:Y:S01]  /*54e0*/  F2FP.PACK_AB R9, R199, R200 ;  /* 0x000000c8c709723e */ /* 0x004fe200000000ff */
[----:B------:R-:W-:-:S04]  /*54f0*/  IMAD.MOV.U32 R155, RZ, RZ, R140 ;  /* 0x000000ffff9b7224 */ /* 0x000fc800078e008c */
[----:B------:R1:W-:Y:S02]  /*5500*/  MUFU.EX2 R198, R3 ;  /* 0x0000000300c67308 */ /* 0x0003e40000000800 */
[----:B-1----:R-:W-:Y:S01]  /*5510*/  FFMA.FTZ R3, R156, c[0x0][0x2d0], -R0 ;  /* 0x0000b4009c037a23 */ /* 0x002fe20000010800 */
[----:B------:R-:W-:Y:S01]  /*5520*/  MOV R156, R69 ;  /* 0x00000045009c7202 */ /* 0x000fe20000000f00 */
[----:B------:R-:W-:-:S04]  /*5530*/  IMAD.MOV.U32 R69, RZ, RZ, R197 ;  /* 0x000000ffff457224 */ /* 0x000fc800078e00c5 */
        /* <DEDUP_REMOVED lines=10> */
[----:B------:R-:W2:Y:S04]  /*55e0*/  LDSM.16.MT88.4 R12, [R227+0x2100] ;  /* 0x00210000e30c783b */ /* 0x000ea80000004200 */
[----:B------:R-:W-:Y:S01]  /*55f0*/  LDSM.16.MT88.4 R28, [R226+0x2100] ;  /* 0x00210000e21c783b */ /* 0x000fe20000004200 */
[----:B-1----:R-:W-:-:S02]  /*5600*/  FFMA.FTZ R3, R159, c[0x0][0x2d0], -R6 ;  /* 0x0000b4009f037a23 */ /* 0x002fc40000010806 */
[C---:B------:R-:W-:Y:S01]  /*5610*/  HMMA.16816.F32 R36, R8.reuse, R18, R88 ;  /* 0x000000120824723c */ /* 0x040fe20000001858 */
[----:B------:R-:W1:Y:S01]  /*5620*/  LDSM.16.MT88.4 R16, [R224+0x2100] ;  /* 0x00210000e010783b */ /* 0x000e620000004200 */
[----:B------:R3:W4:Y:S06]  /*5630*/  MUFU.EX2 R194, R3 ;  /* 0x0000000300c27308 */ /* 0x00072c0000000800 */
[C---:B------:R-:W-:Y:S08]  /*5640*/  HMMA.16816.F32 R72, R8.reuse, R20, R72 ;  /* 0x000000140848723c */ /* 0x040ff00000001848 */
[----:B------:R-:W-:Y:S01]  /*5650*/  HMMA.16816.F32 R76, R8, R22, R76 ;  /* 0x00000016084c723c */ /* 0x000fe2000000184c */
[----:B------:R-:W1:Y:S01]  /*5660*/  LDSM.16.MT88.4 R20, [R225+0x2100] ;  /* 0x00210000e114783b */ /* 0x000e620000004200 */
[----:B---3--:R-:W-:-:S04]  /*5670*/  FFMA.FTZ R3, R160, c[0x0][0x2d0], -R6 ;  /* 0x0000b400a0037a23 */ /* 0x008fc80000010806 */
[----:B------:R3:W-:Y:S02]  /*5680*/  MUFU.EX2 R193, R3 ;  /* 0x0000000300c17308 */ /* 0x0007e40000000800 */
[----:B------:R-:W-:Y:S01]  /*5690*/  HMMA.16816.F32 R84, R8, R26, R96 ;  /* 0x0000001a0854723c */ /* 0x000fe20000001860 */
[----:B------:R-:W-:Y:S06]  /*56a0*/  LDSM.16.MT88.4 R24, [R224+0x2900] ;  /* 0x00290000e018783b */ /* 0x000fec0000004200 */
[----:B----4-:R-:W-:Y:S01]  /*56b0*/  F2FP.PACK_AB R8, R194, R196 ;  /* 0x000000c4c208723e */ /* 0x010fe200000000ff */
[----:B---3--:R-:W-:-:S04]  /*56c0*/  FFMA.FTZ R3, R161, c[0x0][0x2d0], -R6 ;  /* 0x0000b400a1037a23 */ /* 0x008fc80000010806 */
[----:B------:R3:W4:Y:S02]  /*56d0*/  MUFU.EX2 R192, R3 ;  /* 0x0000000300c07308 */ /* 0x0007240000000800 */
[----:B---3--:R-:W-:Y:S01]  /*56e0*/  FFMA.FTZ R3, R162, c[0x0][0x2d0], -R5 ;  /* 0x0000b400a2037a23 */ /* 0x008fe20000010805 */
[----:B----4-:R-:W-:-:S05]  /*56f0*/  F2FP.PACK_AB R10, R192, R193 ;  /* 0x000000c1c00a723e */ /* 0x010fca00000000ff */
[----:B------:R3:W-:Y:S02]  /*5700*/  MUFU.EX2 R191, R3 ;  /* 0x0000000300bf7308 */ /* 0x0007e40000000800 */
[----:B---3--:R-:W-:-:S06]  /*5710*/  FFMA.FTZ R3, R164, c[0x0][0x2d0], -R5 ;  /* 0x0000b400a4037a23 */ /* 0x008fcc0000010805 */
        /* <DEDUP_REMOVED lines=8> */
[----:B------:R3:W4:Y:S02]  /*57a0*/  MUFU.EX2 R187, R3 ;  /* 0x0000000300bb7308 */ /* 0x0007240000000800 */
[C---:B--2---:R-:W-:Y:S08]  /*57b0*/  HMMA.16816.F32 R140, R8.reuse, R12, R92 ;  /* 0x0000000c088c723c */ /* 0x044ff0000000185c */
[----:B------:R-:W-:Y:S01]  /*57c0*/  HMMA.16816.F32 R144, R8, R14, R64 ;  /* 0x0000000e0890723c */ /* 0x000fe20000001840 */
[----:B---3--:R-:W-:-:S04]  /*57d0*/  FFMA.FTZ R3, R166, c[0x0][0x2d0], -R7 ;  /* 0x0000b400a6037a23 */ /* 0x008fc80000010807 */
[----:B------:R2:W-:Y:S03]  /*57e0*/  MUFU.EX2 R186, R3 ;  /* 0x0000000300ba7308 */ /* 0x0005e60000000800 */
[C---:B-1----:R-:W-:Y:S08]  /*57f0*/  HMMA.16816.F32 R112, R8.reuse, R16, R112 ;  /* 0x000000100870723c */ /* 0x042ff00000001870 */
[----:B------:R-:W-:Y:S01]  /*5800*/  HMMA.16816.F32 R108, R8, R18, R108 ;  /* 0x00000012086c723c */ /* 0x000fe2000000186c */
[----:B--2---:R-:W-:-:S07]  /*5810*/  FFMA.FTZ R3, R171, c[0x0][0x2d0], -R7 ;  /* 0x0000b400ab037a23 */ /* 0x004fce0000010807 */
[C---:B------:R-:W-:Y:S01]  /*5820*/  HMMA.16816.F32 R96, R8.reuse, R20, R56 ;  /* 0x000000140860723c */ /* 0x040fe20000001838 */
[----:B------:R1:W2:Y:S07]  /*5830*/  MUFU.EX2 R185, R3 ;  /* 0x0000000300b97308 */ /* 0x0002ae0000000800 */
[C---:B------:R-:W-:Y:S08]  /*5840*/  HMMA.16816.F32 R92, R8.reuse, R22, R52 ;  /* 0x00000016085c723c */ /* 0x040ff00000001834 */
[----:B------:R-:W-:Y:S01]  /*5850*/  HMMA.16816.F32 R88, R8, R28, R48 ;  /* 0x0000001c0858723c */ /* 0x000fe20000001830 */
[----:B-1----:R-:W-:-:S04]  /*5860*/  FFMA.FTZ R3, R170, c[0x0][0x2d0], -R7 ;  /* 0x0000b400aa037a23 */ /* 0x002fc80000010807 */
[----:B------:R1:W-:Y:S03]  /*5870*/  MUFU.EX2 R184, R3 ;  /* 0x0000000300b87308 */ /* 0x0003e60000000800 */
[----:B------:R-:W-:Y:S07]  /*5880*/  HMMA.16816.F32 R64, R8, R30, R40 ;  /* 0x0000001e0840723c */ /* 0x000fee0000001828 */
[----:B----4-:R-:W-:-:S02]  /*5890*/  F2FP.PACK_AB R8, R187, R195 ;  /* 0x000000c3bb08723e */ /* 0x010fc400000000ff */
[----:B--2---:R-:W-:Y:S01]  /*58a0*/  F2FP.PACK_AB R10, R185, R186 ;  /* 0x000000bab90a723e */ /* 0x004fe200000000ff */
[----:B-1----:R-:W-:-:S04]  /*58b0*/  FFMA.FTZ R3, R175, c[0x0][0x2d0], -R0 ;  /* 0x0000b400af037a23 */ /* 0x002fc80000010800 */
[----:B------:R1:W-:Y:S02]  /*58c0*/  MUFU.EX2 R118, R3 ;  /* 0x0000000300767308 */ /* 0x0003e40000000800 */
[----:B-1----:R-:W-:-:S06]  /*58d0*/  FFMA.FTZ R3, R176, c[0x0][0x2d0], -R0 ;  /* 0x0000b400b0037a23 */ /* 0x002fcc0000010800 */
[----:B------:R1:W2:Y:S02]  /*58e0*/  MUFU.EX2 R116, R3 ;  /* 0x0000000300747308 */ /* 0x0002a40000000800 */
[----:B-1----:R-:W-:Y:S01]  /*58f0*/  FFMA.FTZ R3, R177, c[0x0][0x2d0], -R0 ;  /* 0x0000b400b1037a23 */ /* 0x002fe20000010800 */
[----:B--2---:R-:W-:-:S05]  /*5900*/  F2FP.PACK_AB R9, R116, R118 ;  /* 0x000000767409723e */ /* 0x004fca00000000ff */
[----:B------:R1:W-:Y:S02]  /*5910*/  MUFU.EX2 R107, R3 ;  /* 0x00000003006b7308 */ /* 0x0003e40000000800 */
[----:B-1----:R-:W-:-:S06]  /*5920*/  FFMA.FTZ R3, R178, c[0x0][0x2d0], -R0 ;  /* 0x0000b400b2037a23 */ /* 0x002fcc0000010800 */
        /* <DEDUP_REMOVED lines=12> */
[----:B------:R-:W-:Y:S01]  /*59f0*/  HMMA.16816.F32 R40, R8, R14, R60 ;  /* 0x0000000e0828723c */ /* 0x000fe2000000183c */
[----:B------:R-:W-:Y:S01]  /*5a00*/  LDSM.16.MT88.4 R12, [R226+0x2900] ;  /* 0x00290000e20c783b */ /* 0x000fe20000004200 */
[----:B------:R1:W-:Y:S02]  /*5a10*/  MUFU.EX2 R106, R3 ;  /* 0x00000003006a7308 */ /* 0x0003e40000000800 */
[----:B-1----:R-:W-:-:S06]  /*5a20*/  FFMA.FTZ R3, R242, c[0x0][0x2d0], -R6 ;  /* 0x0000b400f2037a23 */ /* 0x002fcc0000010806 */
[----:B------:R1:W-:Y:S02]  /*5a30*/  MUFU.EX2 R103, R3 ;  /* 0x0000000300677308 */ /* 0x0003e40000000800 */
[----:B-1----:R-:W-:-:S06]  /*5a40*/  FFMA.FTZ R3, R183, c[0x0][0x2d0], -R6 ;  /* 0x0000b400b7037a23 */ /* 0x002fcc0000010806 */
[----:B------:R1:W2:Y:S02]  /*5a50*/  MUFU.EX2 R102, R3 ;  /* 0x0000000300667308 */ /* 0x0002a40000000800 */
[----:B-1----:R-:W-:-:S06]  /*5a60*/  FFMA.FTZ R3, R182, c[0x0][0x2d0], -R6 ;  /* 0x0000b400b6037a23 */ /* 0x002fcc0000010806 */
[----:B------:R1:W-:Y:S02]  /*5a70*/  MUFU.EX2 R101, R3 ;  /* 0x0000000300657308 */ /* 0x0003e40000000800 */
[----:B-1----:R-:W-:-:S06]  /*5a80*/  FFMA.FTZ R3, R179, c[0x0][0x2d0], -R6 ;  /* 0x0000b400b3037a23 */ /* 0x002fcc0000010806 */
[----:B------:R1:W-:Y:S02]  /*5a90*/  MUFU.EX2 R100, R3 ;  /* 0x0000000300647308 */ /* 0x0003e40000000800 */
[----:B-1----:R-:W-:Y:S01]  /*5aa0*/  FFMA.FTZ R3, R124, c[0x0][0x2d0], -R5 ;  /* 0x0000b4007c037a23 */ /* 0x002fe20000010805 */
[----:B------:R-:W-:Y:S01]  /*5ab0*/  MOV R124, R125 ;  /* 0x0000007d007c7202 */ /* 0x000fe20000000f00 */
[----:B------:R-:W-:Y:S02]  /*5ac0*/  IMAD.MOV.U32 R125, RZ, RZ, R126 ;  /* 0x000000ffff7d7224 */ /* 0x000fe400078e007e */
[----:B------:R-:W-:Y:S01]  /*5ad0*/  IMAD.MOV.U32 R126, RZ, RZ, R127 ;  /* 0x000000ffff7e7224 */ /* 0x000fe200078e007f */
[----:B------:R-:W-:Y:S01]  /*5ae0*/  MOV R127, R156 ;  /* 0x0000009c007f7202 */ /* 0x000fe20000000f00 */
[----:B------:R-:W-:Y:S02]  /*5af0*/  IMAD.MOV.U32 R156, RZ, RZ, R120 ;  /* 0x000000ffff9c7224 */ /* 0x000fe400078e0078 */
[----:B------:R-:W-:Y:S01]  /*5b00*/  IMAD.MOV.U32 R120, RZ, RZ, R121 ;  /* 0x000000ffff787224 */ /* 0x000fe200078e0079 */
[----:B------:R-:W-:Y:S01]  /*5b10*/  MOV R121, R122 ;  /* 0x0000007a00797202 */ /* 0x000fe20000000f00 */
[----:B------:R-:W-:-:S02]  /*5b20*/  IMAD.MOV.U32 R122, RZ, RZ, R119 ;  /* 0x000000ffff7a7224 */ /* 0x000fc400078e0077 */
[----:B------:R-:W3:Y:S01]  /*5b30*/  LDL.LU R119, [R1+0x90] ;  /* 0x0000900001777983 */ /* 0x000ee20000300800 */
[----:B------:R1:W-:Y:S01]  /*5b40*/  MUFU.EX2 R75, R3 ;  /* 0x00000003004b7308 */ /* 0x0003e20000000800 */
[----:B------:R-:W-:Y:S02]  /*5b50*/  HMMA.16816.F32 R36, R8, R22, R76 ;  /* 0x000000160824723c */ /* 0x000fe4000000184c */
[----:B------:R-:W4:Y:S01]  /*5b60*/  LDSM.16.MT88.4 R20, [R227+0x2900] ;  /* 0x00290000e314783b */ /* 0x000f220000004200 */
[----:B-1----:R-:W-:Y:S02]  /*5b70*/  FFMA.FTZ R3, R124, c[0x0][0x2d0], -R5 ;  /* 0x0000b4007c037a23 */ /* 0x002fe40000010805 */
[----:B------:R-:W-:Y:S01]  /*5b80*/  IMAD.MOV.U32 R124, RZ, RZ, R125 ;  /* 0x000000ffff7c7224 */ /* 0x000fe200078e007d */
[----:B------:R-:W-:Y:S01]  /*5b90*/  MOV R125, R126 ;  /* 0x0000007e007d7202 */ /* 0x000fe20000000f00 */
[----:B------:R1:W1:Y:S01]  /*5ba0*/  MUFU.EX2 R74, R3 ;  /* 0x00000003004a7308 */ /* 0x0002620000000800 */
[----:B------:R-:W-:-:S02]  /*5bb0*/  IMAD.MOV.U32 R126, RZ, RZ, R127 ;  /* 0x000000ffff7e7224 */ /* 0x000fc400078e007f */
[----:B------:R-:W-:Y:S01]  /*5bc0*/  IMAD.MOV.U32 R127, RZ, RZ, R156 ;  /* 0x000000ffff7f7224 */ /* 0x000fe200078e009c */
[----:B------:R-:W-:Y:S01]  /*5bd0*/  MOV R156, R120 ;  /* 0x00000078009c7202 */ /* 0x000fe20000000f00 */
[----:B------:R-:W-:Y:S02]  /*5be0*/  IMAD.MOV.U32 R120, RZ, RZ, R121 ;  /* 0x000000ffff787224 */ /* 0x000fe400078e0079 */
[----:B------:R-:W-:Y:S01]  /*5bf0*/  IMAD.MOV.U32 R121, RZ, RZ, R122 ;  /* 0x000000ffff797224 */ /* 0x000fe200078e007a */
[----:B------:R-:W-:Y:S01]  /*5c00*/  MOV R122, R123 ;  /* 0x0000007b007a7202 */ /* 0x000fe20000000f00 */
[----:B------:R-:W-:Y:S02]  /*5c10*/  IMAD.MOV.U32 R123, RZ, RZ, R151 ;  /* 0x000000ffff7b7224 */ /* 0x000fe400078e0097 */
[----:B------:R-:W-:Y:S01]  /*5c20*/  IMAD.MOV.U32 R151, RZ, RZ, R150 ;  /* 0x000000ffff977224 */ /* 0x000fe200078e0096 */
[----:B------:R-:W-:Y:S01]  /*5c30*/  MOV R150, R240 ;  /* 0x000000f000967202 */ /* 0x000fe20000000f00 */
[----:B------:R-:W-:Y:S01]  /*5c40*/  IMAD.MOV.U32 R161, RZ, RZ, R131 ;  /* 0x000000ffffa17224 */ /* 0x000fe200078e0083 */
[----:B------:R-:W-:Y:S01]  /*5c50*/  HMMA.16816.F32 R48, R8, R28, R80 ;  /* 0x0000001c0830723c */ /* 0x000fe20000001850 */
[----:B------:R-:W-:Y:S01]  /*5c60*/  MOV R160, R236 ;  /* 0x000000ec00a07202 */ /* 0x000fe20000000f00 */
[----:B-1----:R-:W-:Y:S01]  /*5c70*/  FFMA.FTZ R3, R124, c[0x0][0x2d0], -R5 ;  /* 0x0000b4007c037a23 */ /* 0x002fe20000010805 */
[----:B------:R1:W5:Y:S01]  /*5c80*/  LDL.LU R240, [R1+0x8c] ;  /* 0x00008c0001f07983 */ /* 0x0003620000300800 */
[----:B------:R-:W-:-:S02]  /*5c90*/  IMAD.MOV.U32 R124, RZ, RZ, R125 ;  /* 0x000000ffff7c7224 */ /* 0x000fc400078e007d */
[----:B------:R2:W-:Y:S01]  /*5ca0*/  MUFU.EX2 R73, R3 ;  /* 0x0000000300497308 */ /* 0x0005e20000000800 */
        /* <DEDUP_REMOVED lines=10> */
[----:B------:R-:W-:-:S02]  /*5d50*/  IMAD.MOV.U32 R167, RZ, RZ, R161 ;  /* 0x000000ffffa77224 */ /* 0x000fc400078e00a1 */
[----:B------:R-:W-:Y:S02]  /*5d60*/  IMAD.MOV.U32 R76, RZ, RZ, R229 ;  /* 0x000000ffff4c7224 */ /* 0x000fe400078e00e5 */
[----:B--2---:R-:W-:Y:S02]  /*5d70*/  FFMA.FTZ R3, R169, c[0x0][0x2d0], -R5 ;  /* 0x0000b400a9037a23 */ /* 0x004fe40000010805 */
[----:B------:R-:W-:Y:S02]  /*5d80*/  FFMA.FTZ R4, R4, c[0x0][0x2d0], -R7 ;  /* 0x0000b40004047a23 */ /* 0x000fe40000010807 */
[----:B------:R2:W1:Y:S01]  /*5d90*/  MUFU.EX2 R72, R3 ;  /* 0x0000000300487308 */ /* 0x0004620000000800 */
[----:B------:R-:W-:Y:S01]  /*5da0*/  IMAD.MOV.U32 R150, RZ, RZ, R149 ;  /* 0x000000ffff967224 */ /* 0x000fe200078e0095 */
[----:B------:R-:W-:Y:S02]  /*5db0*/  F2FP.PACK_AB R8, R102, R103 ;  /* 0x000000676608723e */ /* 0x000fe400000000ff */
[----:B------:R-:W-:-:S02]  /*5dc0*/  F2FP.PACK_AB R9, R74, R75 ;  /* 0x0000004b4a09723e */ /* 0x000fc400000000ff */
[----:B------:R-:W-:Y:S02]  /*5dd0*/  F2FP.PACK_AB R10, R100, R101 ;  /* 0x00000065640a723e */ /* 0x000fe400000000ff */
[----:B------:R-:W-:Y:S01]  /*5de0*/  MOV R149, R148 ;  /* 0x0000009400957202 */ /* 0x000fe20000000f00 */
[----:B------:R-:W-:Y:S02]  /*5df0*/  IMAD.MOV.U32 R148, RZ, RZ, R239 ;  /* 0x000000ffff947224 */ /* 0x000fe400078e00ef */
[----:B------:R1:W5:Y:S01]  /*5e00*/  LDL.LU R239, [R1+0x88] ;  /* 0x0000880001ef7983 */ /* 0x0003620000300800 */
[----:B--2---:R-:W-:Y:S02]  /*5e10*/  FFMA.FTZ R3, R124, c[0x0][0x2d0], -R0 ;  /* 0x0000b4007c037a23 */ /* 0x004fe40000010800 */
[----:B------:R-:W-:Y:S01]  /*5e20*/  IMAD.MOV.U32 R124, RZ, RZ, R125 ;  /* 0x000000ffff7c7224 */ /* 0x000fe200078e007d */
[----:B------:R-:W-:Y:S01]  /*5e30*/  MOV R125, R126 ;  /* 0x0000007e007d7202 */ /* 0x000fe20000000f00 */
[----:B------:R-:W-:-:S02]  /*5e40*/  IMAD.MOV.U32 R126, RZ, RZ, R156 ;  /* 0x000000ffff7e7224 */ /* 0x000fc400078e009c */
[----:B------:R-:W-:Y:S01]  /*5e50*/  IMAD.MOV.U32 R156, RZ, RZ, R120 ;  /* 0x000000ffff9c7224 */ /* 0x000fe200078e0078 */
[----:B------:R-:W-:Y:S01]  /*5e60*/  MOV R120, R121 ;  /* 0x0000007900787202 */ /* 0x000fe20000000f00 */
[----:B------:R-:W-:Y:S02]  /*5e70*/  IMAD.MOV.U32 R121, RZ, RZ, R122 ;  /* 0x000000ffff797224 */ /* 0x000fe400078e007a */
[----:B------:R-:W-:Y:S01]  /*5e80*/  IMAD.MOV.U32 R122, RZ, RZ, R123 ;  /* 0x000000ffff7a7224 */ /* 0x000fe200078e007b */
[----:B------:R-:W-:Y:S01]  /*5e90*/  MOV R123, R151 ;  /* 0x00000097007b7202 */ /* 0x000fe20000000f00 */
[----:B------:R-:W-:Y:S01]  /*5ea0*/  IMAD.MOV.U32 R151, RZ, RZ, R128 ;  /* 0x000000ffff977224 */ /* 0x000fe200078e0080 */
[----:B------:R2:W-:Y:S01]  /*5eb0*/  MUFU.EX2 R61, R3 ;  /* 0x00000003003d7308 */ /* 0x0005e20000000800 */
[----:B------:R-:W-:Y:S01]  /*5ec0*/  IMAD.MOV.U32 R128, RZ, RZ, R129 ;  /* 0x000000ffff807224 */ /* 0x000fe200078e0081 */
[----:B------:R-:W-:Y:S01]  /*5ed0*/  MOV R129, R130 ;  /* 0x0000008200817202 */ /* 0x000fe20000000f00 */
[----:B------:R-:W-:Y:S01]  /*5ee0*/  IMAD.MOV.U32 R157, RZ, RZ, R125 ;  /* 0x000000ffff9d7224 */ /* 0x000fe200078e007d */
[----:B------:R-:W-:Y:S01]  /*5ef0*/  MOV R125, R156 ;  /* 0x0000009c007d7202 */ /* 0x000fe20000000f00 */
[----:B------:R-:W-:-:S02]  /*5f00*/  IMAD.MOV.U32 R130, RZ, RZ, R238 ;  /* 0x000000ffff827224 */ /* 0x000fc400078e00ee */
[----:B--2---:R-:W-:Y:S01]  /*5f10*/  FFMA.FTZ R3, R124, c[0x0][0x2d0], -R0 ;  /* 0x0000b4007c037a23 */ /* 0x004fe20000010800 */
[----:B-1----:R-:W-:Y:S01]  /*5f20*/  F2FP.PACK_AB R11, R72, R73 ;  /* 0x00000049480b723e */ /* 0x002fe200000000ff */
[----:B------:R-:W-:Y:S01]  /*5f30*/  IMAD.MOV.U32 R124, RZ, RZ, R120 ;  /* 0x000000ffff7c7224 */ /* 0x000fe200078e0078 */
[----:B------:R-:W-:Y:S01]  /*5f40*/  MOV R120, R122 ;  /* 0x0000007a00787202 */ /* 0x000fe20000000f00 */
[----:B------:R-:W-:Y:S01]  /*5f50*/  IMAD.MOV.U32 R122, RZ, RZ, R151 ;  /* 0x000000ffff7a7224 */ /* 0x000fe200078e0097 */
[----:B------:R1:W5:Y:S01]  /*5f60*/  LDL.LU R238, [R1+0x84] ;  /* 0x0000840001ee7983 */ /* 0x0003620000300800 */
[----:B------:R-:W-:Y:S01]  /*5f70*/  IMAD.MOV.U32 R151, RZ, RZ, R129 ;  /* 0x000000ffff977224 */ /* 0x000fe200078e0081 */
[----:B------:R-:W-:Y:S01]  /*5f80*/  MOV R129, R69 ;  /* 0x0000004500817202 */ /* 0x000fe20000000f00 */
[----:B------:R-:W-:Y:S01]  /*5f90*/  IMAD.MOV.U32 R156, RZ, RZ, R121 ;  /* 0x000000ffff9c7224 */ /* 0x000fe200078e0079 */
[----:B------:R2:W1:Y:S01]  /*5fa0*/  MUFU.EX2 R69, R3 ;  /* 0x0000000300457308 */ /* 0x0004620000000800 */
[----:B------:R-:W-:Y:S01]  /*5fb0*/  IMAD.MOV.U32 R121, RZ, RZ, R123 ;  /* 0x000000ffff797224 */ /* 0x000fe200078e007b */
[----:B------:R-:W-:Y:S01]  /*5fc0*/  MOV R123, R128 ;  /* 0x00000080007b7202 */ /* 0x000fe20000000f00 */
[----:B------:R-:W-:-:S02]  /*5fd0*/  IMAD.MOV.U32 R128, RZ, RZ, R130 ;  /* 0x000000ffff807224 */ /* 0x000fc400078e0082 */
[----:B------:R-:W-:Y:S02]  /*5fe0*/  IMAD.MOV.U32 R130, RZ, RZ, R237 ;  /* 0x000000ffff827224 */ /* 0x000fe400078e00ed */
[----:B--2---:R-:W-:Y:S01]  /*5ff0*/  FFMA.FTZ R3, R157, c[0x0][0x2d0], -R0 ;  /* 0x0000b4009d037a23 */ /* 0x004fe20000010800 */
[----:B------:R-:W-:Y:S01]  /*6000*/  MOV R163, R123 ;  /* 0x0000007b00a37202 */ /* 0x000fe20000000f00 */
[----:B------:R-:W-:Y:S01]  /*6010*/  IMAD.MOV.U32 R165, RZ, RZ, R122 ;  /* 0x000000ffffa57224 */ /* 0x000fe200078e007a */
[----:B------:R-:W-:Y:S01]  /*6020*/  MOV R158, R120 ;  /* 0x00000078009e7202 */ /* 0x000fe20000000f00 */
[----:B------:R2:W-:Y:S01]  /*6030*/  MUFU.EX2 R63, R3 ;  /* 0x00000003003f7308 */ /* 0x0005e20000000800 */
[----:B------:R-:W-:Y:S01]  /*6040*/  IMAD.MOV.U32 R162, RZ, RZ, R130 ;  /* 0x000000ffffa27224 */ /* 0x000fe200078e0082 */
[----:B------:R-:W-:Y:S01]  /*6050*/  MOV R161, R124 ;  /* 0x0000007c00a17202 */ /* 0x000fe20000000f00 */
[----:B------:R-:W-:Y:S01]  /*6060*/  IMAD.MOV.U32 R164, RZ, RZ, R151 ;  /* 0x000000ffffa47224 */ /* 0x000fe200078e0097 */
[----:B----4-:R-:W-:Y:S01]  /*6070*/  HMMA.16816.F32 R140, R8, R20, R140 ;  /* 0x00000014088c723c */ /* 0x010fe2000000188c */
[----:B------:R-:W-:Y:S01]  /*6080*/  IMAD.MOV.U32 R159, RZ, RZ, R121 ;  /* 0x000000ffff9f7224 */ /* 0x000fe200078e0079 */
[----:B------:R4:W5:Y:S01]  /*6090*/  LDL.LU R237, [R1+0x80] ;  /* 0x0000800001ed7983 */ /* 0x0009620000300800 */
[----:B------:R-:W-:-:S02]  /*60a0*/  IMAD.MOV.U32 R157, RZ, RZ, R156 ;  /* 0x000000ffff9d7224 */ /* 0x000fc400078e009c */
[----:B--2---:R-:W-:Y:S01]  /*60b0*/  FFMA.FTZ R3, R168, c[0x0][0x2d0], -R0 ;  /* 0x0000b400a8037a23 */ /* 0x004fe20000010800 */
[----:B------:R-:W-:Y:S01]  /*60c0*/  MOV R166, R162 ;  /* 0x000000a200a67202 */ /* 0x000fe20000000f00 */
[----:B------:R-:W-:Y:S01]  /*60d0*/  IMAD.MOV.U32 R170, RZ, RZ, R163 ;  /* 0x000000ffffaa7224 */ /* 0x000fe200078e00a3 */
[----:B------:R-:W-:Y:S01]  /*60e0*/  MOV R156, R129 ;  /* 0x00000081009c7202 */ /* 0x000fe20000000f00 */
[----:B------:R2:W1:Y:S01]  /*60f0*/  MUFU.EX2 R62, R3 ;  /* 0x00000003003e7308 */ /* 0x0004620000000800 */
[----:B------:R-:W-:Y:S01]  /*6100*/  IMAD.MOV.U32 R171, RZ, RZ, R164 ;  /* 0x000000ffffab7224 */ /* 0x000fe200078e00a4 */
[----:B------:R-:W-:Y:S01]  /*6110*/  MOV R163, R159 ;  /* 0x0000009f00a37202 */ /* 0x000fe20000000f00 */
[----:B------:R-:W-:Y:S01]  /*6120*/  IMAD.MOV.U32 R164, RZ, RZ, R158 ;  /* 0x000000ffffa47224 */ /* 0x000fe200078e009e */
[----:B------:R-:W-:Y:S01]  /*6130*/  HMMA.16816.F32 R120, R8, R24, R112 ;  /* 0x000000180878723c */ /* 0x000fe20000001870 */
[----:B------:R-:W-:Y:S01]  /*6140*/  IMAD.MOV.U32 R151, RZ, RZ, R128 ;  /* 0x000000ffff977224 */ /* 0x000fe200078e0080 */
[----:B------:R4:W5:Y:S01]  /*6150*/  LDL.LU R236, [R1+0x7c] ;  /* 0x00007c0001ec7983 */ /* 0x0009620000300800 */
[----:B------:R-:W-:Y:S01]  /*6160*/  IMAD.MOV.U32 R162, RZ, RZ, R157 ;  /* 0x000000ffffa27224 */ /* 0x000fe200078e009d */
[----:B------:R-:W-:Y:S01]  /*6170*/  MOV R158, R127 ;  /* 0x0000007f009e7202 */ /* 0x000fe20000000f00 */
[----:B------:R-:W-:-:S02]  /*6180*/  IMAD.MOV.U32 R159, RZ, RZ, R126 ;  /* 0x000000ffff9f7224 */ /* 0x000fc400078e007e */
[----:B------:R-:W-:Y:S01]  /*6190*/  IMAD.MOV.U32 R157, RZ, RZ, R155 ;  /* 0x000000ffff9d7224 */ /* 0x000fe200078e009b */
[C---:B------:R-:W-:Y:S01]  /*61a0*/  HMMA.16816.F32 R128, R8.reuse, R26, R108 ;  /* 0x0000001a0880723c */ /* 0x040fe2000000186c */
[----:B------:R-:W-:Y:S01]  /*61b0*/  IMAD.MOV.U32 R155, RZ, RZ, R154 ;  /* 0x000000ffff9b7224 */ /* 0x000fe200078e009a */
[----:B------:R-:W-:Y:S01]  /*61c0*/  MOV R154, R235 ;  /* 0x000000eb009a7202 */ /* 0x000fe20000000f00 */
[----:B--2---:R-:W-:Y:S01]  /*61d0*/  FFMA.FTZ R3, R165, c[0x0][0x2d0], -R6 ;  /* 0x0000b400a5037a23 */ /* 0x004fe20000010806 */
[----:B------:R4:W5:Y:S01]  /*61e0*/  LDL.LU R235, [R1+0x78] ;  /* 0x0000780001eb7983 */ /* 0x0009620000300800 */
[----:B------:R-:W-:Y:S02]  /*61f0*/  IMAD.MOV.U32 R165, RZ, RZ, R160 ;  /* 0x000000ffffa57224 */ /* 0x000fe400078e00a0 */
[----:B------:R2:W-:Y:S01]  /*6200*/  MUFU.EX2 R60, R3 ;  /* 0x00000003003c7308 */ /* 0x0005e20000000800 */
[----:B------:R-:W-:Y:S01]  /*6210*/  HMMA.16816.F32 R144, R8, R22, R144 ;  /* 0x000000160890723c */ /* 0x000fe20000001890 */
[----:B------:R-:W-:-:S07]  /*6220*/  IMAD.MOV.U32 R160, RZ, RZ, R125 ;  /* 0x000000ffffa07224 */ /* 0x000fce00078e007d */
[----:B------:R-:W-:Y:S01]  /*6230*/  HMMA.16816.F32 R96, R8, R16, R96 ;  /* 0x000000100860723c */ /* 0x000fe20000001860 */
[----:B--2---:R-:W-:-:S07]  /*6240*/  FFMA.FTZ R3, R170, c[0x0][0x2d0], -R6 ;  /* 0x0000b400aa037a23 */ /* 0x004fce0000010806 */
[C---:B------:R-:W-:Y:S01]  /*6250*/  HMMA.16816.F32 R92, R8.reuse, R18, R92 ;  /* 0x00000012085c723c */ /* 0x040fe2000000185c */
[----:B------:R-:W-:Y:S02]  /*6260*/  IMAD.MOV.U32 R170, RZ, RZ, R171 ;  /* 0x000000ffffaa7224 */ /* 0x000fe400078e00ab */
[----:B------:R-:W-:Y:S01]  /*6270*/  IMAD.MOV.U32 R171, RZ, RZ, R166 ;  /* 0x000000ffffab7224 */ /* 0x000fe200078e00a6 */
[----:B------:R-:W-:Y:S01]  /*6280*/  MOV R166, R167 ;  /* 0x000000a700a67202 */ /* 0x000fe20000000f00 */
[----:B------:R-:W-:Y:S02]  /*6290*/  IMAD.MOV.U32 R167, RZ, RZ, R165 ;  /* 0x000000ffffa77224 */ /* 0x000fe400078e00a5 */
[----:B------:R-:W-:Y:S01]  /*62a0*/  IMAD.MOV.U32 R165, RZ, RZ, R163 ;  /* 0x000000ffffa57224 */ /* 0x000fe200078e00a3 */
[----:B------:R-:W-:Y:S01]  /*62b0*/  HMMA.16816.F32 R88, R8, R12, R88 ;  /* 0x0000000c0858723c */ /* 0x000fe20000001858 */
[----:B------:R-:W-:Y:S01]  /*62c0*/  MOV R163, R164 ;  /* 0x000000a400a37202 */ /* 0x000fe20000000f00 */
[----:B------:R-:W-:-:S02]  /*62d0*/  IMAD.MOV.U32 R164, RZ, RZ, R162 ;  /* 0x000000ffffa47224 */ /* 0x000fc400078e00a2 */
[----:B------:R-:W-:-:S04]  /*62e0*/  IMAD.MOV.U32 R162, RZ, RZ, R161 ;  /* 0x000000ffffa27224 */ /* 0x000fc800078e00a1 */
[----:B------:R-:W-:Y:S01]  /*62f0*/  HMMA.16816.F32 R64, R8, R14, R64 ;  /* 0x0000000e0840723c */ /* 0x000fe20000001840 */
[----:B------:R-:W-:Y:S01]  /*6300*/  MOV R161, R160 ;  /* 0x000000a000a17202 */ /* 0x000fe20000000f00 */
[----:B------:R-:W-:-:S05]  /*6310*/  IMAD.MOV.U32 R160, RZ, RZ, R159 ;  /* 0x000000ffffa07224 */ /* 0x000fca00078e009f */
[----:B------:R-:W-:Y:S02]  /*6320*/  F2FP.PACK_AB R8, R117, R184 ;  /* 0x000000b87508723e */ /* 0x000fe400000000ff */
[----:B-1----:R-:W-:Y:S02]  /*6330*/  F2FP.PACK_AB R9, R69, R61 ;  /* 0x0000003d4509723e */ /* 0x002fe400000000ff */
[----:B------:R-:W-:Y:S02]  /*6340*/  F2FP.PACK_AB R10, R106, R104 ;  /* 0x000000686a0a723e */ /* 0x000fe400000000ff */
[----:B------:R-:W-:Y:S01]  /*6350*/  F2FP.PACK_AB R11, R62, R63 ;  /* 0x0000003f3e0b723e */ /* 0x000fe200000000ff */
[----:B------:R-:W-:Y:S01]  /*6360*/  IMAD.MOV.U32 R159, RZ, RZ, R158 ;  /* 0x000000ffff9f7224 */ /* 0x000fe200078e009e */
[----:B------:R-:W-:Y:S01]  /*6370*/  MOV R158, R157 ;  /* 0x0000009d009e7202 */ /* 0x000fe20000000f00 */
[----:B------:R-:W-:Y:S01]  /*6380*/  IMAD.MOV.U32 R157, RZ, RZ, R155 ;  /* 0x000000ffff9d7224 */ /* 0x000fe200078e009b */
[----:B------:R-:W-:Y:S01]  /*6390*/  MOV R177, R166 ;  /* 0x000000a600b17202 */ /* 0x000fe20000000f00 */
[----:B------:R-:W-:-:S02]  /*63a0*/  IMAD.MOV.U32 R155, RZ, RZ, R139 ;  /* 0x000000ffff9b7224 */ /* 0x000fc400078e008b */
[----:B------:R-:W-:Y:S01]  /*63b0*/  HMMA.16816.F32 R124, R8, R24, R56 ;  /* 0x00000018087c723c */ /* 0x000fe20000001838 */
[----:B------:R1:W-:Y:S01]  /*63c0*/  MUFU.EX2 R57, R3 ;  /* 0x0000000300397308 */ /* 0x0003e20000000800 */
[----:B------:R-:W-:Y:S01]  /*63d0*/  MOV R139, R138 ;  /* 0x0000008a008b7202 */ /* 0x000fe20000000f00 */
[----:B------:R-:W-:Y:S02]  /*63e0*/  IMAD.MOV.U32 R178, RZ, RZ, R171 ;  /* 0x000000ffffb27224 */ /* 0x000fe400078e00ab */
[----:B------:R-:W-:Y:S02]  /*63f0*/  IMAD.MOV.U32 R138, RZ, RZ, R234 ;  /* 0x000000ffff8a7224 */ /* 0x000fe400078e00ea */
[----:B------:R-:W-:Y:S02]  /*6400*/  IMAD.MOV.U32 R176, RZ, RZ, R167 ;  /* 0x000000ffffb07224 */ /* 0x000fe400078e00a7 */
[----:B------:R-:W-:Y:S01]  /*6410*/  IMAD.MOV.U32 R175, RZ, RZ, R165 ;  /* 0x000000ffffaf7224 */ /* 0x000fe200078e00a5 */
[----:B------:R-:W-:Y:S01]  /*6420*/  MOV R167, R161 ;  /* 0x000000a100a77202 */ /* 0x000fe20000000f00 */
[----:B------:R-:W-:-:S02]  /*6430*/  IMAD.MOV.U32 R171, RZ, RZ, R164 ;  /* 0x000000ffffab7224 */ /* 0x000fc400078e00a4 */
[----:B-1----:R-:W-:Y:S01]  /*6440*/  FFMA.FTZ R3, R170, c[0x0][0x2d0], -R6 ;  /* 0x0000b400aa037a23 */ /* 0x002fe20000010806 */
[----:B------:R-:W-:Y:S01]  /*6450*/  MOV R170, R163 ;  /* 0x000000a300aa7202 */ /* 0x000fe20000000f00 */
[----:B------:R-:W-:Y:S01]  /*6460*/  IMAD.MOV.U32 R166, RZ, RZ, R162 ;  /* 0x000000ffffa67224 */ /* 0x000fe200078e00a2 */
[----:B------:R-:W-:Y:S01]  /*6470*/  HMMA.16816.F32 R52, R8, R26, R52 ;  /* 0x0000001a0834723c */ /* 0x000fe20000001834 */
[----:B------:R1:W-:Y:S01]  /*6480*/  MUFU.EX2 R56, R3 ;  /* 0x0000000300387308 */ /* 0x0003e20000000800 */
[----:B------:R-:W-:Y:S01]  /*6490*/  IMAD.MOV.U32 R165, RZ, RZ, R160 ;  /* 0x000000ffffa57224 */ /* 0x000fe200078e00a0 */
[----:B------:R-:W-:Y:S01]  /*64a0*/  MOV R164, R158 ;  /* 0x0000009e00a47202 */ /* 0x000fe20000000f00 */
[----:B------:R-:W-:Y:S01]  /*64b0*/  IMAD.MOV.U32 R163, RZ, RZ, R159 ;  /* 0x000000ffffa37224 */ /* 0x000fe200078e009f */
[----:B------:R-:W-:Y:S01]  /*64c0*/  MOV R160, R138 ;  /* 0x0000008a00a07202 */ /* 0x000fe20000000f00 */
[----:B------:R-:W-:Y:S01]  /*64d0*/  IMAD.MOV.U32 R161, RZ, RZ, R139 ;  /* 0x000000ffffa17224 */ /* 0x000fe200078e008b */
[----:B------:R4:W5:Y:S01]  /*64e0*/  LDL.LU R234, [R1+0x74] ;  /* 0x0000740001ea7983 */ /* 0x0009620000300800 */
[----:B------:R-:W-:-:S02]  /*64f0*/  IMAD.MOV.U32 R159, RZ, RZ, R137 ;  /* 0x000000ffff9f7224 */ /* 0x000fc400078e0089 */
[----:B------:R-:W-:Y:S02]  /*6500*/  IMAD.MOV.U32 R158, RZ, RZ, R136 ;  /* 0x000000ffff9e7224 */ /* 0x000fe400078e0088 */
[----:B------:R-:W-:Y:S01]  /*6510*/  HMMA.16816.F32 R136, R8, R20, R44 ;  /* 0x000000140888723c */ /* 0x000fe2000000182c */
[----:B-1----:R-:W-:Y:S02]  /*6520*/  FFMA.FTZ R3, R178, c[0x0][0x2d0], -R6 ;  /* 0x0000b400b2037a23 */ /* 0x002fe40000010806 */
[----:B------:R-:W-:Y:S02]  /*6530*/  IMAD.MOV.U32 R178, RZ, RZ, R177 ;  /* 0x000000ffffb27224 */ /* 0x000fe400078e00b1 */
[----:B------:R-:W-:Y:S01]  /*6540*/  IMAD.MOV.U32 R177, RZ, RZ, R176 ;  /* 0x000000ffffb17224 */ /* 0x000fe200078e00b0 */
[----:B------:R-:W-:Y:S01]  /*6550*/  MOV R176, R175 ;  /* 0x000000af00b07202 */ /* 0x000fe20000000f00 */
[----:B------:R-:W-:Y:S01]  /*6560*/  IMAD.MOV.U32 R175, RZ, RZ, R170 ;  /* 0x000000ffffaf7224 */ /* 0x000fe200078e00aa */
[----:B------:R1:W-:Y:S01]  /*6570*/  MUFU.EX2 R45, R3 ;  /* 0x00000003002d7308 */ /* 0x0003e20000000800 */
[----:B------:R-:W-:Y:S01]  /*6580*/  IMAD.MOV.U32 R170, RZ, RZ, R171 ;  /* 0x000000ffffaa7224 */ /* 0x000fe200078e00ab */
[----:B------:R-:W-:Y:S01]  /*6590*/  MOV R171, R166 ;  /* 0x000000a600ab7202 */ /* 0x000fe20000000f00 */
[----:B------:R-:W-:-:S02]  /*65a0*/  IMAD.MOV.U32 R162, RZ, RZ, R157 ;  /* 0x000000ffffa27224 */ /* 0x000fc400078e009d */
[----:B------:R-:W-:Y:S02]  /*65b0*/  IMAD.MOV.U32 R166, RZ, RZ, R167 ;  /* 0x000000ffffa67224 */ /* 0x000fe400078e00a7 */
[----:B------:R-:W-:Y:S01]  /*65c0*/  IMAD.MOV.U32 R167, RZ, RZ, R165 ;  /* 0x000000ffffa77224 */ /* 0x000fe200078e00a5 */
[----:B------:R-:W-:Y:S01]  /*65d0*/  MOV R165, R163 ;  /* 0x000000a300a57202 */ /* 0x000fe20000000f00 */
[----:B------:R-:W-:Y:S01]  /*65e0*/  IMAD.MOV.U32 R163, RZ, RZ, R164 ;  /* 0x000000ffffa37224 */ /* 0x000fe200078e00a4 */
[----:B------:R-:W-:Y:S01]  /*65f0*/  MOV R157, R233 ;  /* 0x000000e9009d7202 */ /* 0x000fe20000000f00 */
[----:B-1----:R-:W-:Y:S01]  /*6600*/  FFMA.FTZ R3, R178, c[0x0][0x2d0], -R5 ;  /* 0x0000b400b2037a23 */ /* 0x002fe20000010805 */
[C---:B------:R-:W-:Y:S01]  /*6610*/  HMMA.16816.F32 R48, R8.reuse, R12, R48 ;  /* 0x0000000c0830723c */ /* 0x040fe20000001830 */
[----:B------:R-:W-:Y:S01]  /*6620*/  IMAD.MOV.U32 R178, RZ, RZ, R177 ;  /* 0x000000ffffb27224 */ /* 0x000fe200078e00b1 */
[----:B------:R-:W-:Y:S01]  /*6630*/  MOV R177, R176 ;  /* 0x000000b000b17202 */ /* 0x000fe20000000f00 */
[----:B------:R-:W-:Y:S01]  /*6640*/  IMAD.MOV.U32 R176, RZ, RZ, R175 ;  /* 0x000000ffffb07224 */ /* 0x000fe200078e00af */
[----:B------:R-:W1:Y:S01]  /*6650*/  MUFU.EX2 R24, R4 ;  /* 0x0000000400187308 */ /* 0x000e620000000800 */
[----:B------:R-:W-:Y:S01]  /*6660*/  IMAD.MOV.U32 R175, RZ, RZ, R170 ;  /* 0x000000ffffaf7224 */ /* 0x000fe200078e00aa */
[----:B------:R-:W-:Y:S01]  /*6670*/  MOV R170, R171 ;  /* 0x000000ab00aa7202 */ /* 0x000fe20000000f00 */
[----:B------:R-:W-:Y:S01]  /*6680*/  IMAD.MOV.U32 R164, RZ, RZ, R162 ;  /* 0x000000ffffa47224 */ /* 0x000fe200078e00a2 */
[----:B------:R-:W-:Y:S01]  /*6690*/  MOV R162, R161 ;  /* 0x000000a100a27202 */ /* 0x000fe20000000f00 */
[----:B------:R-:W-:Y:S01]  /*66a0*/  IMAD.MOV.U32 R171, RZ, RZ, R166 ;  /* 0x000000ffffab7224 */ /* 0x000fe200078e00a6 */
[C---:B------:R-:W-:Y:S01]  /*66b0*/  HMMA.16816.F32 R40, R8.reuse, R22, R40 ;  /* 0x000000160828723c */ /* 0x040fe20000001828 */
[----:B------:R-:W-:Y:S01]  /*66c0*/  IMAD.MOV.U32 R166, RZ, RZ, R167 ;  /* 0x000000ffffa67224 */ /* 0x000fe200078e00a7 */
[----:B------:R-:W-:Y:S01]  /*66d0*/  MOV R167, R165 ;  /* 0x000000a500a77202 */ /* 0x000fe20000000f00 */
[----:B------:R-:W-:Y:S01]  /*66e0*/  IMAD.MOV.U32 R161, RZ, RZ, R160 ;  /* 0x000000ffffa17224 */ /* 0x000fe200078e00a0 */
[----:B------:R2:W-:Y:S01]  /*66f0*/  MUFU.EX2 R44, R3 ;  /* 0x00000003002c7308 */ /* 0x0005e20000000800 */
[----:B------:R-:W-:Y:S01]  /*6700*/  IMAD.MOV.U32 R160, RZ, RZ, R159 ;  /* 0x000000ffffa07224 */ /* 0x000fe200078e009f */
[----:B------:R-:W-:Y:S01]  /*6710*/  MOV R159, R158 ;  /* 0x0000009e009f7202 */ /* 0x000fe20000000f00 */
[----:B------:R-:W-:Y:S01]  /*6720*/  IMAD.MOV.U32 R165, RZ, RZ, R163 ;  /* 0x000000ffffa57224 */ /* 0x000fe200078e00a3 */
[----:B------:R-:W-:Y:S01]  /*6730*/  HMMA.16816.F32 R28, R8, R14, R28 ;  /* 0x0000000e081c723c */ /* 0x000fe2000000181c */
[----:B------:R-:W-:Y:S01]  /*6740*/  IMAD.MOV.U32 R163, RZ, RZ, R164 ;  /* 0x000000ffffa37224 */ /* 0x000fe200078e00a4 */
[----:B------:R-:W-:Y:S01]  /*6750*/  MOV R164, R162 ;  /* 0x000000a200a47202 */ /* 0x000fe20000000f00 */
[----:B------:R-:W-:Y:S01]  /*6760*/  IMAD.MOV.U32 R158, RZ, RZ, R157 ;  /* 0x000000ffff9e7224 */ /* 0x000fe200078e009d */
[----:B------:R4:W5:Y:S01]  /*6770*/  LDL.LU R233, [R1+0x70] ;  /* 0x0000700001e97983 */ /* 0x0009620000300800 */
[----:B------:R-:W-:-:S02]  /*6780*/  IMAD.MOV.U32 R242, RZ, RZ, R177 ;  /* 0x000000fffff27224 */ /* 0x000fc400078e00b1 */
[----:B------:R-:W-:Y:S01]  /*6790*/  IMAD.MOV.U32 R157, RZ, RZ, R156 ;  /* 0x000000ffff9d7224 */ /* 0x000fe200078e009c */
[----:B------:R-:W-:Y:S01]  /*67a0*/  MOV R156, R151 ;  /* 0x00000097009c7202 */ /* 0x000fe20000000f00 */
[----:B------:R-:W-:Y:S02]  /*67b0*/  IMAD.MOV.U32 R162, RZ, RZ, R161 ;  /* 0x000000ffffa27224 */ /* 0x000fe400078e00a1 */
[----:B--2---:R-:W-:Y:S01]  /*67c0*/  FFMA.FTZ R3, R178, c[0x0][0x2d0], -R5 ;  /* 0x0000b400b2037a23 */ /* 0x004fe20000010805 */
[----:B------:R-:W-:Y:S01]  /*67d0*/  MOV R178, R171 ;  /* 0x000000ab00b27202 */ /* 0x000fe20000000f00 */
[----:B------:R-:W-:Y:S01]  /*67e0*/  IMAD.MOV.U32 R174, RZ, RZ, R170 ;  /* 0x000000ffffae7224 */ /* 0x000fe200078e00aa */
[----:B------:R-:W-:Y:S01]  /*67f0*/  MOV R172, R176 ;  /* 0x000000b000ac7202 */ /* 0x000fe20000000f00 */
[----:B------:R-:W-:Y:S01]  /*6800*/  IMAD.MOV.U32 R161, RZ, RZ, R160 ;  /* 0x000000ffffa17224 */ /* 0x000fe200078e00a0 */
[----:B------:R-:W-:Y:S01]  /*6810*/  MOV R160, R159 ;  /* 0x0000009f00a07202 */ /* 0x000fe20000000f00 */
[----:B------:R-:W-:Y:S01]  /*6820*/  IMAD.MOV.U32 R151, RZ, RZ, R232 ;  /* 0x000000ffff977224 */ /* 0x000fe200078e00e8 */
[----:B------:R2:W-:Y:S01]  /*6830*/  MUFU.EX2 R27, R3 ;  /* 0x00000003001b7308 */ /* 0x0005e20000000800 */
[----:B------:R-:W-:-:S02]  /*6840*/  IMAD.MOV.U32 R159, RZ, RZ, R158 ;  /* 0x000000ffff9f7224 */ /* 0x000fc400078e009e */
[----:B------:R-:W-:Y:S01]  /*6850*/  IMAD.MOV.U32 R173, RZ, RZ, R175 ;  /* 0x000000ffffad7224 */ /* 0x000fe200078e00af */
[----:B------:R-:W-:Y:S01]  /*6860*/  MOV R77, R174 ;  /* 0x000000ae004d7202 */ /* 0x000fe20000000f00 */
        /* <DEDUP_REMOVED lines=8> */
[----:B--2---:R-:W-:-:S02]  /*68f0*/  FFMA.FTZ R3, R242, c[0x0][0x2d0], -R5 ;  /* 0x0000b400f2037a23 */ /* 0x004fc40000010805 */
[----:B------:R-:W-:Y:S02]  /*6900*/  IMAD.MOV.U32 R176, RZ, RZ, R167 ;  /* 0x000000ffffb07224 */ /* 0x000fe400078e00a7 */
[----:B------:R-:W-:Y:S01]  /*6910*/  IMAD.MOV.U32 R183, RZ, RZ, R172 ;  /* 0x000000ffffb77224 */ /* 0x000fe200078e00ac */
[----:B------:R2:W-:Y:S01]  /*6920*/  MUFU.EX2 R26, R3 ;  /* 0x00000003001a7308 */ /* 0x0005e20000000800 */
[----:B------:R-:W-:Y:S02]  /*6930*/  IMAD.MOV.U32 R78, RZ, RZ, R173 ;  /* 0x000000ffff4e7224 */ /* 0x000fe400078e00ad */
[----:B------:R-:W-:Y:S02]  /*6940*/  IMAD.MOV.U32 R171, RZ, RZ, R164 ;  /* 0x000000ffffab7224 */ /* 0x000fe400078e00a4 */
[----:B------:R-:W-:Y:S02]  /*6950*/  IMAD.MOV.U32 R177, RZ, RZ, R166 ;  /* 0x000000ffffb17224 */ /* 0x000fe400078e00a6 */
[----:B------:R-:W-:Y:S01]  /*6960*/  IMAD.MOV.U32 R167, RZ, RZ, R161 ;  /* 0x000000ffffa77224 */ /* 0x000fe200078e00a1 */
[----:B------:R-:W-:Y:S01]  /*6970*/  MOV R161, R156 ;  /* 0x0000009c00a17202 */ /* 0x000fe20000000f00 */
[----:B------:R-:W-:Y:S01]  /*6980*/  IMAD.MOV.U32 R165, RZ, RZ, R160 ;  /* 0x000000ffffa57224 */ /* 0x000fe200078e00a0 */
[----:B------:R-:W-:Y:S01]  /*6990*/  MOV R179, R176 ;  /* 0x000000b000b37202 */ /* 0x000fe20000000f00 */
[----:B------:R-:W-:-:S02]  /*69a0*/  IMAD.MOV.U32 R160, RZ, RZ, R151 ;  /* 0x000000ffffa07224 */ /* 0x000fc400078e0097 */
[----:B--2---:R-:W-:Y:S01]  /*69b0*/  FFMA.FTZ R3, R83, c[0x0][0x2d0], -R5 ;  /* 0x0000b40053037a23 */ /* 0x004fe20000010805 */
        /* <DEDUP_REMOVED lines=8> */
[----:B------:R-:W-:Y:S01]  /*6a40*/  MOV R172, R171 ;  /* 0x000000ab00ac7202 */ /* 0x000fe20000000f00 */
[----:B------:R-:W-:Y:S01]  /*6a50*/  IMAD.MOV.U32 R170, RZ, RZ, R163 ;  /* 0x000000ffffaa7224 */ /* 0x000fe200078e00a3 */
[----:B------:R-:W-:Y:S01]  /*6a60*/  MOV R135, R134 ;  /* 0x0000008600877202 */ /* 0x000fe20000000f00 */
[----:B------:R-:W-:-:S02]  /*6a70*/  IMAD.MOV.U32 R182, RZ, RZ, R177 ;  /* 0x000000ffffb67224 */ /* 0x000fc400078e00b1 */
[----:B------:R-:W-:Y:S02]  /*6a80*/  IMAD.MOV.U32 R183, RZ, RZ, R228 ;  /* 0x000000ffffb77224 */ /* 0x000fe400078e00e4 */
[----:B------:R-:W-:Y:S02]  /*6a90*/  IMAD.MOV.U32 R174, RZ, RZ, R167 ;  /* 0x000000ffffae7224 */ /* 0x000fe400078e00a7 */
[----:B------:R-:W-:Y:S01]  /*6aa0*/  IMAD.MOV.U32 R171, RZ, RZ, R160 ;  /* 0x000000ffffab7224 */ /* 0x000fe200078e00a0 */
[----:B------:R-:W-:Y:S01]  /*6ab0*/  MOV R160, R156 ;  /* 0x0000009c00a07202 */ /* 0x000fe20000000f00 */
[----:B------:R-:W-:Y:S02]  /*6ac0*/  IMAD.MOV.U32 R176, RZ, RZ, R164 ;  /* 0x000000ffffb07224 */ /* 0x000fe400078e00a4 */
[----:B------:R-:W-:Y:S02]  /*6ad0*/  IMAD.MOV.U32 R134, RZ, RZ, R231 ;  /* 0x000000ffff867224 */ /* 0x000fe400078e00e7 */
[----:B------:R-:W-:-:S02]  /*6ae0*/  FFMA.FTZ R6, R77, c[0x0][0x2d0], -R0 ;  /* 0x0000b4004d067a23 */ /* 0x000fc40000010800 */
[--C-:B------:R-:W-:Y:S02]  /*6af0*/  FFMA.FTZ R12, R78, c[0x0][0x2d0], -R0.reuse ;  /* 0x0000b4004e0c7a23 */ /* 0x100fe40000010800 */
[--C-:B------:R-:W-:Y:S02]  /*6b00*/  FFMA.FTZ R4, R79, c[0x0][0x2d0], -R0.reuse ;  /* 0x0000b4004f047a23 */ /* 0x100fe40000010800 */
[----:B------:R-:W-:Y:S01]  /*6b10*/  FFMA.FTZ R13, R179, c[0x0][0x2d0], -R0 ;  /* 0x0000b400b30d7a23 */ /* 0x000fe20000010800 */
[----:B------:R-:W-:Y:S01]  /*6b20*/  MOV R163, R159 ;  /* 0x0000009f00a37202 */ /* 0x000fe20000000f00 */
[----:B------:R-:W-:Y:S02]  /*6b30*/  IMAD.MOV.U32 R162, RZ, RZ, R157 ;  /* 0x000000ffffa27224 */ /* 0x000fe400078e009d */
[----:B------:R-:W-:Y:S01]  /*6b40*/  IMAD.MOV.U32 R242, RZ, RZ, R170 ;  /* 0x000000fffff27224 */ /* 0x000fe200078e00aa */
[----:B------:R3:W-:Y:S01]  /*6b50*/  MUFU.EX2 R25, R3 ;  /* 0x0000000300197308 */ /* 0x0007e20000000800 */
[----:B------:R-:W-:Y:S01]  /*6b60*/  FADD.FTZ R0, R183, R182 ;  /* 0x000000b6b7007221 */ /* 0x000fe20000010000 */
[----:B------:R-:W-:Y:S01]  /*6b70*/  MOV R86, R171 ;  /* 0x000000ab00567202 */ /* 0x000fe20000000f00 */
[----:B------:R-:W-:Y:S01]  /*6b80*/  IMAD.MOV.U32 R173, RZ, RZ, R166 ;  /* 0x000000ffffad7224 */ /* 0x000fe200078e00a6 */
[----:B------:R-:W-:Y:S01]  /*6b90*/  MOV R151, R230 ;  /* 0x000000e600977202 */ /* 0x000fe20000000f00 */
[----:B------:R-:W-:-:S02]  /*6ba0*/  IMAD.MOV.U32 R156, RZ, RZ, R148 ;  /* 0x000000ffff9c7224 */ /* 0x000fc400078e0094 */
[----:B------:R-:W-:Y:S01]  /*6bb0*/  FADD.FTZ R20, R181, R180 ;  /* 0x000000b4b5147221 */ /* 0x000fe20000010000 */
[----:B------:R-:W-:Y:S01]  /*6bc0*/  HMMA.16816.F32 R36, R8, R18, R36 ;  /* 0x000000120824723c */ /* 0x000fe20000001824 */
[----:B------:R-:W-:Y:S02]  /*6bd0*/  FFMA.FTZ R5, R83, c[0x0][0x2d0], -R7 ;  /* 0x0000b40053057a23 */ /* 0x000fe40000010807 */
[----:B------:R-:W-:Y:S01]  /*6be0*/  FADD.FTZ R22, R251, R248 ;  /* 0x000000f8fb167221 */ /* 0x000fe20000010000 */
[----:B------:R-:W-:Y:S01]  /*6bf0*/  MOV R178, R165 ;  /* 0x000000a500b27202 */ /* 0x000fe20000000f00 */
[----:B------:R-:W-:Y:S01]  /*6c00*/  IMAD.MOV.U32 R182, RZ, RZ, R174 ;  /* 0x000000ffffb67224 */ /* 0x000fe200078e00ae */
[----:B------:R4:W5:Y:S01]  /*6c10*/  LDL.LU R231, [R1+0x68] ;  /* 0x0000680001e77983 */ /* 0x0009620000300800 */
[----:B------:R-:W-:Y:S02]  /*6c20*/  IMAD.MOV.U32 R159, RZ, RZ, R135 ;  /* 0x000000ffff9f7224 */ /* 0x000fe400078e0087 */
[----:B------:R-:W-:Y:S01]  /*6c30*/  IMAD.MOV.U32 R170, RZ, RZ, R161 ;  /* 0x000000ffffaa7224 */ /* 0x000fe200078e00a1 */
[----:B------:R-:W-:Y:S01]  /*6c40*/  MOV R158, R134 ;  /* 0x00000086009e7202 */ /* 0x000fe20000000f00 */
[----:B------:R-:W-:-:S02]  /*6c50*/  IMAD.MOV.U32 R174, RZ, RZ, R176 ;  /* 0x000000ffffae7224 */ /* 0x000fc400078e00b0 */
[----:B---3--:R-:W-:Y:S01]  /*6c60*/  FFMA.FTZ R3, R119, c[0x0][0x2d0], -R7 ;  /* 0x0000b40077037a23 */ /* 0x008fe20000010807 */
[----:B------:R-:W-:Y:S01]  /*6c70*/  MOV R175, R162 ;  /* 0x000000a200af7202 */ /* 0x000fe20000000f00 */
[----:B------:R-:W-:Y:S01]  /*6c80*/  IMAD.MOV.U32 R157, RZ, RZ, R133 ;  /* 0x000000ffff9d7224 */ /* 0x000fe200078e0085 */
[----:B------:R2:W-:Y:S01]  /*6c90*/  MUFU.EX2 R15, R5 ;  /* 0x00000005000f7308 */ /* 0x0005e20000000800 */
[----:B------:R-:W-:Y:S02]  /*6ca0*/  FFMA.FTZ R7, R76, c[0x0][0x2d0], -R7 ;  /* 0x0000b4004c077a23 */ /* 0x000fe40000010807 */
[----:B------:R-:W-:Y:S02]  /*6cb0*/  FADD.FTZ R21, R242, R252 ;  /* 0x000000fcf2157221 */ /* 0x000fe40000010000 */
        /* <DEDUP_REMOVED lines=8> */
[----:B------:R-:W-:Y:S01]  /*6d40*/  IMAD.MOV.U32 R161, RZ, RZ, R157 ;  /* 0x000000ffffa17224 */ /* 0x000fe200078e009d */
[----:B------:R-:W1:Y:S01]  /*6d50*/  LDSM.16.MT88.4 R132, [R224+0x3100] ;  /* 0x00310000e084783b */ /* 0x000e620000004200 */
[----:B--2---:R-:W-:Y:S01]  /*6d60*/  FADD.FTZ R5, R174, R0 ;  /* 0x00000000ae057221 */ /* 0x004fe20000010000 */
[----:B------:R2:W-:Y:S01]  /*6d70*/  MUFU.EX2 R23, R3 ;  /* 0x0000000300177308 */ /* 0x0005e20000000800 */
[----:B------:R-:W-:Y:S01]  /*6d80*/  IMAD.MOV.U32 R159, RZ, RZ, R151 ;  /* 0x000000ffff9f7224 */ /* 0x000fe200078e0097 */
[----:B------:R-:W-:Y:S01]  /*6d90*/  LDSM.16.MT88.4 R164, [R225+0x3100] ;  /* 0x00310000e1a4783b */ /* 0x000fe20000004200 */
[----:B------:R-:W-:-:S02]  /*6da0*/  IMAD.MOV.U32 R162, RZ, RZ, R158 ;  /* 0x000000ffffa27224 */ /* 0x000fc400078e009e */
[----:B------:R-:W-:Y:S01]  /*6db0*/  FADD.FTZ R0, R76, R22 ;  /* 0x000000164c007221 */ /* 0x000fe20000010000 */
[----:B------:R-:W-:Y:S01]  /*6dc0*/  LDSM.16.MT88.4 R16, [R226+0x3100] ;  /* 0x00310000e210783b */ /* 0x000fe20000004200 */
[----:B---3--:R-:W-:Y:S01]  /*6dd0*/  FADD.FTZ R4, R86, R20 ;  /* 0x0000001456047221 */ /* 0x008fe20000010000 */
[----:B------:R3:W1:Y:S01]  /*6de0*/  MUFU.EX2 R9, R6 ;  /* 0x0000000600097308 */ /* 0x0006620000000800 */
[----:B------:R-:W-:Y:S01]  /*6df0*/  FADD.FTZ R5, R77, R5 ;  /* 0x000000054d057221 */ /* 0x000fe20000010000 */
[----:B------:R4:W5:Y:S01]  /*6e00*/  LDL.LU R230, [R1+0x64] ;  /* 0x0000640001e67983 */ /* 0x0009620000300800 */
[----:B------:R-:W-:Y:S02]  /*6e10*/  IMAD.MOV.U32 R158, RZ, RZ, R150 ;  /* 0x000000ffff9e7224 */ /* 0x000fe400078e0096 */
[----:B------:R-:W-:Y:S01]  /*6e20*/  FADD.FTZ R4, R183, R4 ;  /* 0x00000004b7047221 */ /* 0x000fe20000010000 */
[----:B------:R-:W-:Y:S01]  /*6e30*/  MOV R157, R149 ;  /* 0x00000095009d7202 */ /* 0x000fe20000000f00 */
[----:B--2---:R-:W-:Y:S01]  /*6e40*/  FADD.FTZ R3, R82, R21 ;  /* 0x0000001552037221 */ /* 0x004fe20000010000 */
[----:B------:R-:W-:Y:S01]  /*6e50*/  MOV R81, R161 ;  /* 0x000000a100517202 */ /* 0x000fe20000000f00 */
[----:B------:R-:W-:-:S02]  /*6e60*/  IMAD.MOV.U32 R169, RZ, RZ, R163 ;  /* 0x000000ffffa97224 */ /* 0x000fc400078e00a3 */
[----:B------:R-:W-:Y:S02]  /*6e70*/  IMAD.MOV.U32 R83, RZ, RZ, R159 ;  /* 0x000000ffff537224 */ /* 0x000fe400078e009f */
[----:B------:R-:W-:Y:S01]  /*6e80*/  IMAD.MOV.U32 R80, RZ, RZ, R162 ;  /* 0x000000ffff507224 */ /* 0x000fe200078e00a2 */
[----:B------:R-:W-:Y:S01]  /*6e90*/  MOV R78, R177 ;  /* 0x000000b1004e7202 */ /* 0x000fe20000000f00 */
[----:B---3--:R-:W-:Y:S01]  /*6ea0*/  FADD.FTZ R6, R154, R3 ;  /* 0x000000039a067221 */ /* 0x008fe20000010000 */
[----:B------:R-:W-:Y:S01]  /*6eb0*/  MOV R170, R158 ;  /* 0x0000009e00aa7202 */ /* 0x000fe20000000f00 */
[----:B------:R-:W-:Y:S02]  /*6ec0*/  FADD.FTZ R3, R152, R0 ;  /* 0x0000000098037221 */ /* 0x000fe40000010000 */
[----:B------:R-:W-:Y:S01]  /*6ed0*/  IMAD.MOV.U32 R79, RZ, RZ, R178 ;  /* 0x000000ffff4f7224 */ /* 0x000fe200078e00b2 */
[----:B------:R2:W-:Y:S01]  /*6ee0*/  MUFU.EX2 R14, R7 ;  /* 0x00000007000e7308 */ /* 0x0005e20000000800 */
[----:B------:R-:W-:Y:S01]  /*6ef0*/  FADD.FTZ R0, R87, R5 ;  /* 0x0000000557007221 */ /* 0x000fe20000010000 */
[----:B------:R-:W3:Y:S01]  /*6f00*/  LDSM.16.MT88.4 R148, [R227+0x3100] ;  /* 0x00310000e394783b */ /* 0x000ee20000004200 */
[----:B------:R-:W-:-:S02]  /*6f10*/  FADD.FTZ R5, R243, R4 ;  /* 0x00000004f3057221 */ /* 0x000fc40000010000 */
[----:B------:R-:W-:Y:S01]  /*6f20*/  IMAD.MOV.U32 R82, RZ, RZ, R83 ;  /* 0x000000ffff527224 */ /* 0x000fe200078e0053 */
[----:B------:R4:W5:Y:S01]  /*6f30*/  LDL.LU R229, [R1+0x60] ;  /* 0x0000600001e57983 */ /* 0x0009620000300800 */
[----:B------:R-:W-:Y:S02]  /*6f40*/  FADD.FTZ R4, R169, R6 ;  /* 0x00000006a9047221 */ /* 0x000fe40000010000 */
[----:B------:R-:W-:Y:S02]  /*6f50*/  FADD.FTZ R3, R80, R3 ;  /* 0x0000000350037221 */ /* 0x000fe40000010000 */
[----:B------:R-:W-:Y:S01]  /*6f60*/  IMAD.MOV.U32 R171, RZ, RZ, R157 ;  /* 0x000000ffffab7224 */ /* 0x000fe200078e009d */
[----:B------:R-:W-:Y:S01]  /*6f70*/  MOV R76, R79 ;  /* 0x0000004f004c7202 */ /* 0x000fe20000000f00 */
[----:B------:R-:W-:Y:S01]  /*6f80*/  FADD.FTZ R0, R81, R0 ;  /* 0x0000000051007221 */ /* 0x000fe20000010000 */
[----:B------:R-:W1:Y:S01]  /*6f90*/  MUFU.EX2 R10, R12 ;  /* 0x0000000c000a7308 */ /* 0x000e620000000800 */
[----:B------:R-:W-:Y:S01]  /*6fa0*/  FADD.FTZ R8, R246, R5 ;  /* 0x00000005f6087221 */ /* 0x000fe20000010000 */
[----:B------:R4:W5:Y:S01]  /*6fb0*/  LDL.LU R228, [R1+0x5c] ;  /* 0x00005c0001e47983 */ /* 0x0009620000300800 */
[----:B------:R-:W-:-:S02]  /*6fc0*/  IMAD.MOV.U32 R242, RZ, RZ, R172 ;  /* 0x000000fffff27224 */ /* 0x000fc400078e00ac */
[----:B------:R-:W-:Y:S02]  /*6fd0*/  IMAD.MOV.U32 R83, RZ, RZ, R78 ;  /* 0x000000ffff537224 */ /* 0x000fe400078e004e */
[----:B--2---:R-:W-:Y:S02]  /*6fe0*/  FADD.FTZ R7, R82, R4 ;  /* 0x0000000452077221 */ /* 0x004fe40000010000 */
[----:B------:R-:W-:Y:S02]  /*6ff0*/  FADD.FTZ R6, R170, R3 ;  /* 0x00000003aa067221 */ /* 0x000fe40000010000 */
[----:B------:R-:W-:Y:S01]  /*7000*/  IMAD.MOV.U32 R77, RZ, RZ, R182 ;  /* 0x000000ffff4d7224 */ /* 0x000fe200078e00b6 */
[----:B------:R-:W-:Y:S01]  /*7010*/  MOV R79, R155 ;  /* 0x0000009b004f7202 */ /* 0x000fe20000000f00 */
[----:B------:R-:W-:Y:S01]  /*7020*/  FADD.FTZ R5, R171, R0 ;  /* 0x00000000ab057221 */ /* 0x000fe20000010000 */
[----:B------:R-:W2:Y:S01]  /*7030*/  MUFU.EX2 R13, R13 ;  /* 0x0000000d000d7308 */ /* 0x000ea20000000800 */
[----:B------:R-:W-:Y:S01]  /*7040*/  FADD.FTZ R4, R249, R8 ;  /* 0x00000008f9047221 */ /* 0x000fe20000010000 */
[----:B------:R4:W5:Y:S01]  /*7050*/  LDL.LU R119, [R1+0x58] ;  /* 0x0000580001777983 */ /* 0x0009620000300800 */
[----:B------:R-:W-:-:S02]  /*7060*/  IMAD.MOV.U32 R78, RZ, RZ, R242 ;  /* 0x000000ffff4e7224 */ /* 0x000fc400078e00f2 */
[----:B------:R-:W-:Y:S02]  /*7070*/  FADD.FTZ R3, R83, R7 ;  /* 0x0000000753037221 */ /* 0x000fe40000010000 */
[----:B------:R-:W-:Y:S02]  /*7080*/  FADD.FTZ R0, R76, R6 ;  /* 0x000000064c007221 */ /* 0x000fe40000010000 */
[----:B------:R-:W-:Y:S02]  /*7090*/  IMAD.MOV.U32 R242, RZ, RZ, R153 ;  /* 0x000000fffff27224 */ /* 0x000fe400078e0099 */
[----:B------:R-:W-:Y:S02]  /*70a0*/  FADD.FTZ R6, R77, R5 ;  /* 0x000000054d067221 */ /* 0x000fe40000010000 */
[----:B------:R-:W-:Y:S02]  /*70b0*/  FADD.FTZ R4, R245, R4 ;  /* 0x00000004f5047221 */ /* 0x000fe40000010000 */
[----:B------:R-:W-:-:S02]  /*70c0*/  FADD.FTZ R5, R78, R3 ;  /* 0x000000034e057221 */ /* 0x000fc40000010000 */
[----:B------:R-:W-:Y:S02]  /*70d0*/  FADD.FTZ R3, R79, R0 ;  /* 0x000000004f037221 */ /* 0x000fe40000010000 */
[----:B------:R-:W-:Y:S02]  /*70e0*/  FADD.FTZ R0, R242, R6 ;  /* 0x00000006f2007221 */ /* 0x000fe40000010000 */
[----:B------:R-:W-:Y:S02]  /*70f0*/  FADD.FTZ R4, R215, R4 ;  /* 0x00000004d7047221 */ /* 0x000fe40000010000 */
        /* <DEDUP_REMOVED lines=62> */
[----:B-1----:R-:W-:-:S02]  /*74e0*/  FADD.FTZ R3, R24, R0 ;  /* 0x0000000018037221 */ /* 0x002fc40000010000 */
        /* <DEDUP_REMOVED lines=12> */
[----:B--2---:R-:W-:Y:S02]  /*75b0*/  FADD.FTZ R4, R13, R4 ;  /* 0x000000040d047221 */ /* 0x004fe40000010000 */
[----:B------:R-:W-:Y:S02]  /*75c0*/  FADD.FTZ R0, R25, R0 ;  /* 0x0000000019007221 */ /* 0x000fe40000010000 */
[----:B------:R-:W-:Y:S01]  /*75d0*/  FADD.FTZ R3, R45, R3 ;  /* 0x000000032d037221 */ /* 0x000fe20000010000 */
[----:B------:R4:W-:Y:S04]  /*75e0*/  STL [R1+0x1c], R5 ;  /* 0x00001c0501007387 */ /* 0x0009e80000100800 */
[----:B------:R4:W-:Y:S04]  /*75f0*/  STL [R1+0x18], R4 ;  /* 0x0000180401007387 */ /* 0x0009e80000100800 */
[----:B------:R4:W-:Y:S04]  /*7600*/  STL [R1+0x24], R0 ;  /* 0x0000240001007387 */ /* 0x0009e80000100800 */
[----:B------:R4:W-:Y:S01]  /*7610*/  STL [R1+0x20], R3 ;  /* 0x0000200301007387 */ /* 0x0009e20000100800 */
[----:B------:R-:W-:-:S02]  /*7620*/  F2FP.PACK_AB R176, R57, R60 ;  /* 0x0000003c39b0723e */ /* 0x000fc400000000ff */
[----:B------:R-:W-:Y:S02]  /*7630*/  F2FP.PACK_AB R177, R27, R44 ;  /* 0x0000002c1bb1723e */ /* 0x000fe400000000ff */
[----:B------:R-:W-:Y:S02]  /*7640*/  F2FP.PACK_AB R178, R45, R56 ;  /* 0x000000382db2723e */ /* 0x000fe400000000ff */
[----:B------:R-:W-:Y:S02]  /*7650*/  F2FP.PACK_AB R179, R25, R26 ;  /* 0x0000001a19b3723e */ /* 0x000fe400000000ff */
[----:B------:R-:W-:Y:S02]  /*7660*/  F2FP.PACK_AB R180, R23, R24 ;  /* 0x0000001817b4723e */ /* 0x000fe400000000ff */
[----:B------:R-:W-:Y:S02]  /*7670*/  F2FP.PACK_AB R181, R10, R9 ;  /* 0x000000090ab5723e */ /* 0x000fe400000000ff */
[----:B------:R-:W-:-:S02]  /*7680*/  F2FP.PACK_AB R182, R14, R15 ;  /* 0x0000000f0eb6723e */ /* 0x000fc400000000ff */
[----:B------:R-:W-:Y:S01]  /*7690*/  F2FP.PACK_AB R183, R13, R11 ;  /* 0x0000000b0db7723e */ /* 0x000fe200000000ff */
[C---:B------:R-:W-:Y:S08]  /*76a0*/  HMMA.16816.F32 R120, R176.reuse, R132, R120 ;  /* 0x00000084b078723c */ /* 0x040ff00000001878 */
[C---:B------:R-:W-:Y:S08]  /*76b0*/  HMMA.16816.F32 R128, R176.reuse, R134, R128 ;  /* 0x00000086b080723c */ /* 0x040ff00000001880 */
[C---:B---3--:R-:W-:Y:S08]  /*76c0*/  HMMA.16816.F32 R140, R176.reuse, R148, R140 ;  /* 0x00000094b08c723c */ /* 0x048ff0000000188c */
[C---:B------:R-:W-:Y:S08]  /*76d0*/  HMMA.16816.F32 R144, R176.reuse, R150, R144 ;  /* 0x00000096b090723c */ /* 0x040ff00000001890 */
[C---:B------:R-:W-:Y:S08]  /*76e0*/  HMMA.16816.F32 R156, R176.reuse, R164, R96 ;  /* 0x000000a4b09c723c */ /* 0x040ff00000001860 */
[----:B------:R-:W-:Y:S08]  /*76f0*/  HMMA.16816.F32 R160, R176, R166, R92 ;  /* 0x000000a6b0a0723c */ /* 0x000ff0000000185c */
[C---:B------:R-:W-:Y:S08]  /*7700*/  HMMA.16816.F32 R124, R180.reuse, R132, R124 ;  /* 0x00000084b47c723c */ /* 0x040ff0000000187c */
[C---:B------:R-:W-:Y:S08]  /*7710*/  HMMA.16816.F32 R136, R180.reuse, R148, R136 ;  /* 0x00000094b488723c */ /* 0x040ff00000001888 */
[----:B------:R-:W-:Y:S08]  /*7720*/  HMMA.16816.F32 R152, R180, R164, R32 ;  /* 0x000000a4b498723c */ /* 0x000ff00000001820 */
[----:B------:R-:W-:Y:S08]  /*7730*/  HMMA.16816.F32 R172, R176, R16, R88 ;  /* 0x00000010b0ac723c */ /* 0x000ff00000001858 */
[C---:B------:R-:W-:Y:S08]  /*7740*/  HMMA.16816.F32 R132, R180.reuse, R134, R52 ;  /* 0x00000086b484723c */ /* 0x040ff00000001834 */
[C---:B------:R-:W-:Y:S08]  /*7750*/  HMMA.16816.F32 R148, R180.reuse, R150, R40 ;  /* 0x00000096b494723c */ /* 0x040ff00000001828 */
[C---:B------:R-:W-:Y:S08]  /*7760*/  HMMA.16816.F32 R164, R180.reuse, R166, R36 ;  /* 0x000000a6b4a4723c */ /* 0x040ff00000001824 */
[----:B------:R-:W-:Y:S08]  /*7770*/  HMMA.16816.F32 R168, R180, R16, R48 ;  /* 0x00000010b4a8723c */ /* 0x000ff00000001830 */
[-C--:B------:R-:W-:Y:S08]  /*7780*/  HMMA.16816.F32 R176, R176, R18.reuse, R64 ;  /* 0x00000012b0b0723c */ /* 0x080ff00000001840 */
[----:B------:R-:W-:Y:S01]  /*7790*/  HMMA.16816.F32 R180, R180, R18, R28 ;  /* 0x00000012b4b4723c */ /* 0x000fe2000000181c */
[----:B------:R-:W-:Y:S07]  /*77a0*/  @!P1 BRA `(.L_x_2) ;  /* 0x0000566000009947 */ /* 0x000fee0003800000 */
[----:B----4-:R-:W2:Y:S01]  /*77b0*/  LDL.LU R242, [R1] ;  /* 0x0000000001f27983 */ /* 0x010ea20000300800 */
[----:B------:R-:W-:Y:S01]  /*77c0*/  UMOV UR6, 0x5 ;  /* 0x0000000500067882 */ /* 0x000fe20000000000 */
[----:B------:R-:W-:Y:S01]  /*77d0*/  IMAD.MOV.U32 R116, RZ, RZ, R70 ;  /* 0x000000ffff747224 */ /* 0x000fe200078e0046 */
[----:B------:R-:W-:Y:S01]  /*77e0*/  ULDC.64 UR4, c[0x0][0x208] ;  /* 0x0000820000047ab9 */ /* 0x000fe20000000a00 */
[----:B------:R-:W-:Y:S01]  /*77f0*/  IMAD.MOV.U32 R3, RZ, RZ, R71 ;  /* 0x000000ffff037224 */ /* 0x000fe200078e0047 */
[----:B------:R-:W-:Y:S01]  /*7800*/  MOV R118, R2 ;  /* 0x0000000200767202 */ /* 0x000fe20000000f00 */
[----:B------:R-:W-:Y:S01]  /*7810*/  USHF.L.U64.HI UR5, UR4, UR6, UR5 ;  /* 0x0000000604057299 */ /* 0x000fe20008010205 */
[----:B------:R-:W-:Y:S01]  /*7820*/  MOV R117, R68 ;  /* 0x0000004400757202 */ /* 0x000fe20000000f00 */
[----:B------:R-:W-:Y:S01]  /*7830*/  USHF.L.U32 UR4, UR4, 0x5, URZ ;  /* 0x0000000504047899 */ /* 0x000fe2000800063f */
[----:B--2---:R-:W-:-:S07]  /*7840*/  IADD3 R242, R242, -0x2, RZ ;  /* 0xfffffffef2f27810 */ /* 0x004fce0007ffe0ff */
[----:B------:R-:W2:Y:S04]  /*7850*/  LDL.LU.64 R76, [R1+0x8] ;  /* 0x00000800014c7983 */ /* 0x000ea80000300a00 */
[----:B------:R-:W3:Y:S04]  /*7860*/  LDL.LU.64 R78, [R1+0x10] ;  /* 0x00001000014e7983 */ /* 0x000ee80000300a00 */
[----:B------:R-:W4:Y:S01]  /*7870*/  LDL R83, [R1+0x28] ;  /* 0x0000280001537983 */ /* 0x000f220000100800 */
[----:B--2---:R-:W-:-:S02]  /*7880*/  MOV R5, R77 ;  /* 0x0000004d00057202 */ /* 0x004fc40000000f00 */
[----:B---3--:R-:W-:Y:S02]  /*7890*/  MOV R4, R78 ;  /* 0x0000004e00047202 */ /* 0x008fe40000000f00 */
[----:B----4-:R-:W-:-:S03]  /*78a0*/  SHF.L.U32 R241, R83, 0x1, RZ ;  /* 0x0000000153f17819 */ /* 0x010fc600000006ff */
[----:B------:R1:W-:Y:S04]  /*78b0*/  STL.64 [R1+0x38], R4 ;  /* 0x0000380401007387 */ /* 0x0003e80000100a00 */
.L_x_3:
[----:B--2---:R-:W2:Y:S01]  /*78c0*/  LDL.64 R72, [R1+0x38] ;  /* 0x0000380001487983 */ /* 0x004ea20000100a00 */
[----:B------:R-:W-:Y:S04]  /*78d0*/  DEPBAR.LE SB0, 0x0 ;  /* 0x000080000000791a */ /* 0x000fe80000000000 */
[----:B------:R-:W-:Y:S01]  /*78e0*/  SHF.R.S32.HI R0, RZ, 0x1f, R242 ;  /* 0x0000001fff007819 */ /* 0x000fe200000114f2 */
[----:B------:R-:W-:Y:S01]  /*78f0*/  BAR.SYNC.DEFER_BLOCKING 0x0 ;  /* 0x0000000000007b1d */ /* 0x000fe20000010000 */
[----:B------:R-:W-:Y:S04]  /*7900*/  IMAD.WIDE.U32 R84, R242, c[0x0][0x208], RZ ;  /* 0x00008200f2547a25 */ /* 0x000fe800078e00ff */
[----:B------:R-:W-:Y:S03]  /*7910*/  IMAD R0, R0, c[0x0][0x208], RZ ;  /* 0x0000820000007a24 */ /* 0x000fe600078e02ff */
[----:B-----5:R-:W-:Y:S01]  /*7920*/  STL [R1+0x58], R230 ;  /* 0x000058e601007387 */ /* 0x020fe20000100800 */
[----:B------:R-:W-:Y:S03]  /*7930*/  IMAD R0, R242, c[0x0][0x20c], R0 ;  /* 0x00008300f2007a24 */ /* 0x000fe600078e0200 */
[----:B------:R-:W-:Y:S02]  /*7940*/  STL [R1+0x5c], R119 ;  /* 0x00005c7701007387 */ /* 0x000fe40000100800 */
[----:B------:R-:W-:Y:S02]  /*7950*/  IADD3 R0, R85, R0, RZ ;  /* 0x0000000055007210 */ /* 0x000fe40007ffe0ff */
[----:B------:R-:W-:Y:S03]  /*7960*/  STL [R1+0x60], R234 ;  /* 0x000060ea01007387 */ /* 0x000fe60000100800 */
[----:B------:R-:W-:Y:S01]  /*7970*/  IMAD R0, R0, 0x70, RZ ;  /* 0x0000007000007824 */ /* 0x000fe200078e02ff */
[----:B------:R-:W-:Y:S04]  /*7980*/  STL [R1+0x64], R233 ;  /* 0x000064e901007387 */ /* 0x000fe80000100800 */
[----:B------:R-:W-:Y:S08]  /*7990*/  LDSM.16.M88.4 R112, [R230+0x7100] ;  /* 0x00710000e670783b */ /* 0x000ff00000000200 */
[----:B------:R-:W3:Y:S08]  /*79a0*/  LDSM.16.M88.4 R16, [R119+0x3900] ;  /* 0x003900007710783b */ /* 0x000ef00000000200 */
[----:B------:R-:W4:Y:S08]  /*79b0*/  LDSM.16.M88.4 R108, [R230+0x9100] ;  /* 0x00910000e66c783b */ /* 0x000f300000000200 */
[----:B------:R-:W1:Y:S08]  /*79c0*/  LDSM.16.M88.4 R32, [R119+0x4100] ;  /* 0x004100007720783b */ /* 0x000e700000000200 */
[----:B------:R-:W1:Y:S08]  /*79d0*/  LDSM.16.M88.4 R48, [R119+0x4900] ;  /* 0x004900007730783b */ /* 0x000e700000000200 */
[----:B------:R-:W1:Y:S08]  /*79e0*/  LDSM.16.M88.4 R64, [R119+0x5100] ;  /* 0x005100007740783b */ /* 0x000e700000000200 */
[----:B------:R-:W1:Y:S08]  /*79f0*/  LDSM.16.M88.4 R80, [R119+0x5900] ;  /* 0x005900007750783b */ /* 0x000e700000000200 */
[----:B------:R-:W1:Y:S08]  /*7a00*/  LDSM.16.M88.4 R96, [R119+0x6100] ;  /* 0x006100007760783b */ /* 0x000e700000000200 */
[----:B------:R-:W1:Y:S08]  /*7a10*/  LDSM.16.M88.4 R184, [R119+0x6900] ;  /* 0x0069000077b8783b */ /* 0x000e700000000200 */
[----:B------:R-:W-:Y:S08]  /*7a20*/  LDSM.16.M88.4 R188, [R233+0x7100] ;  /* 0x00710000e9bc783b */ /* 0x000ff00000000200 */
[----:B------:R-:W1:Y:S08]  /*7a30*/  LDSM.16.M88.4 R192, [R234] ;  /* 0x00000000eac0783b */ /* 0x000e700000000200 */
[----:B------:R-:W1:Y:S08]  /*7a40*/  LDSM.16.M88.4 R196, [R233+0x9100] ;  /* 0x00910000e9c4783b */ /* 0x000e700000000200 */
[----:B------:R-:W1:Y:S08]  /*7a50*/  LDSM.16.M88.4 R200, [R240] ;  /* 0x00000000f0c8783b */ /* 0x000e700000000200 */
[----:B------:R-:W1:Y:S08]  /*7a60*/  LDSM.16.M88.4 R204, [R239] ;  /* 0x00000000efcc783b */ /* 0x000e700000000200 */
[----:B------:R-:W1:Y:S08]  /*7a70*/  LDSM.16.M88.4 R208, [R238] ;  /* 0x00000000eed0783b */ /* 0x000e700000000200 */
[----:B------:R-:W1:Y:S08]  /*7a80*/  LDSM.16.M88.4 R212, [R237] ;  /* 0x00000000edd4783b */ /* 0x000e700000000200 */
[----:B------:R-:W1:Y:S08]  /*7a90*/  LDSM.16.M88.4 R216, [R236] ;  /* 0x00000000ecd8783b */ /* 0x000e700000000200 */
[----:B------:R-:W1:Y:S08]  /*7aa0*/  LDSM.16.M88.4 R220, [R235] ;  /* 0x00000000ebdc783b */ /* 0x000e700000000200 */
[----:B------:R-:W-:Y:S01]  /*7ab0*/  STL [R1+0x68], R240 ;  /* 0x000068f001007387 */ /* 0x000fe20000100800 */
[----:B--2---:R-:W-:Y:S01]  /*7ac0*/  IMAD.WIDE.U32 R84, R84, 0x70, R72 ;  /* 0x0000007054547825 */ /* 0x004fe200078e0048 */
[-C--:B-1-3--:R-:W-:Y:S04]  /*7ad0*/  HMMA.16816.F32 R4, R112, R16.reuse, RZ ;  /* 0x000000107004723c */ /* 0x08afe800000018ff */
[C---:B------:R-:W-:Y:S02]  /*7ae0*/  LEA R90, P1, R84.reuse, c[0x0][0x1f8], 0x1 ;  /* 0x00007e00545a7a11 */ /* 0x040fe400078208ff */
[----:B------:R-:W-:Y:S02]  /*7af0*/  IADD3 R0, R85, R0, RZ ;  /* 0x0000000055007210 */ /* 0x000fe40007ffe0ff */
[C---:B----4-:R-:W-:Y:S04]  /*7b00*/  HMMA.16816.F32 R8, R108.reuse, R16, RZ ;  /* 0x000000106c08723c */ /* 0x050fe800000018ff */
[----:B------:R-:W-:Y:S02]  /*7b10*/  LEA.HI.X R91, R84, c[0x0][0x1fc], R0, 0x1, P1 ;  /* 0x00007f00545b7a11 */ /* 0x000fe400008f0c00 */
[----:B------:R-:W-:Y:S02]  /*7b20*/  IADD3 R88, P1, R90, UR4, RZ ;  /* 0x000000045a587c10 */ /* 0x000fe4000ff3e0ff */
[-C--:B------:R-:W-:Y:S01]  /*7b30*/  HMMA.16816.F32 R12, R108, R18.reuse, RZ ;  /* 0x000000126c0c723c */ /* 0x080fe200000018ff */
[----:B------:R-:W-:Y:S01]  /*7b40*/  @!PT LDS RZ, [RZ] ;  /* 0x00000000fffff984 */ /* 0x000fe20000000800 */
[----:B------:R-:W-:Y:S01]  /*7b50*/  @!PT LDS RZ, [RZ] ;  /* 0x00000000fffff984 */ /* 0x000fe20000000800 */
[----:B------:R-:W-:Y:S01]  /*7b60*/  @!PT LDS RZ, [RZ] ;  /* 0x00000000fffff984 */ /* 0x000fe20000000800 */
[----:B------:R1:W-:Y:S03]  /*7b70*/  LDGSTS.E.BYPASS.LTC128B.128 [R241+0x100], [R90.64], !P0 ;  /* 0x001000005af17fae */ /* 0x0003e6000c101d48 */
[----:B------:R-:W-:Y:S02]  /*7b80*/  IADD3.X R89, R91, UR5, RZ, P1, !PT ;  /* 0x000000055b597c10 */ /* 0x000fe40008ffe4ff */
[----:B------:R-:W-:Y:S02]  /*7b90*/  IADD3 R94, P2, R88, UR4, RZ ;  /* 0x00000004585e7c10 */ /* 0x000fe4000ff5e0ff */
[C---:B------:R-:W-:Y:S01]  /*7ba0*/  HMMA.16816.F32 R16, R112.reuse, R18, RZ ;  /* 0x000000127010723c */ /* 0x040fe200000018ff */
[----:B------:R1:W-:Y:S03]  /*7bb0*/  LDGSTS.E.BYPASS.LTC128B.128 [R241+0x900], [R88.64], !P0 ;  /* 0x0090000058f17fae */ /* 0x0003e6000c101d48 */
[----:B------:R-:W-:Y:S02]  /*7bc0*/  IADD3.X R95, R89, UR5, RZ, P2, !PT ;  /* 0x00000005595f7c10 */ /* 0x000fe400097fe4ff */
[----:B------:R-:W-:Y:S02]  /*7bd0*/  IADD3 R92, P1, R94, UR4, RZ ;  /* 0x000000045e5c7c10 */ /* 0x000fe4000ff3e0ff */
[-C--:B------:R-:W-:Y:S01]  /*7be0*/  HMMA.16816.F32 R20, R112, R32.reuse, RZ ;  /* 0x000000207014723c */ /* 0x080fe200000018ff */
        /* <DEDUP_REMOVED lines=9> */
[----:B------:R-:W-:Y:S04]  /*7c80*/  IADD3.X R103, R101, UR5, RZ, P1, !PT ;  /* 0x0000000565677c10 */ /* 0x000fe80008ffe4ff */
[C---:B------:R-:W-:Y:S01]  /*7c90*/  HMMA.16816.F32 R32, R112.reuse, R34, RZ ;  /* 0x000000227020723c */ /* 0x040fe200000018ff */
[----:B------:R4:W-:Y:S07]  /*7ca0*/  LDGSTS.E.BYPASS.LTC128B.128 [R241+0x2900], [R102.64], !P0 ;  /* 0x0290000066f17fae */ /* 0x0009ee000c101d48 */
[-C--:B------:R-:W-:Y:S08]  /*7cb0*/  HMMA.16816.F32 R36, R112, R48.reuse, RZ ;  /* 0x000000307024723c */ /* 0x080ff000000018ff */
[C---:B------:R-:W-:Y:S04]  /*7cc0*/  HMMA.16816.F32 R40, R108.reuse, R48, RZ ;  /* 0x000000306c28723c */ /* 0x040fe800000018ff */
[----:B---3--:R-:W-:Y:S04]  /*7cd0*/  IADD3 R100, P1, R102, UR4, RZ ;  /* 0x0000000466647c10 */ /* 0x008fe8000ff3e0ff */
[-C--:B------:R-:W-:Y:S01]  /*7ce0*/  HMMA.16816.F32 R44, R108, R50.reuse, RZ ;  /* 0x000000326c2c723c */ /* 0x080fe200000018ff */
[----:B------:R-:W-:Y:S02]  /*7cf0*/  IADD3.X R101, R103, UR5, RZ, P1, !PT ;  /* 0x0000000567657c10 */ /* 0x000fe40008ffe4ff */
[C---:B------:R-:W-:Y:S02]  /*7d00*/  ISETP.GT.AND P1, PT, R242.reuse, RZ, PT ;  /* 0x000000fff200720c */ /* 0x040fe40003f24270 */
[----:B------:R-:W-:Y:S01]  /*7d10*/  IADD3 R242, R242, -0x1, RZ ;  /* 0xfffffffff2f27810 */ /* 0x000fe20007ffe0ff */
[----:B------:R4:W-:Y:S02]  /*7d20*/  LDGSTS.E.BYPASS.LTC128B.128 [R241+0x3100], [R100.64], !P0 ;  /* 0x0310000064f17fae */ /* 0x0009e4000c101d48 */
[C---:B------:R-:W-:Y:S06]  /*7d30*/  HMMA.16816.F32 R48, R112.reuse, R50, RZ ;  /* 0x000000327030723c */ /* 0x040fec00000018ff */
[----:B------:R-:W0:Y:S02]  /*7d40*/  LDGDEPBAR ;  /* 0x00000000000079af */ /* 0x000e240000000000 */
[-C--:B------:R-:W-:Y:S08]  /*7d50*/  HMMA.16816.F32 R52, R112, R64.reuse, RZ ;  /* 0x000000407034723c */ /* 0x080ff000000018ff */
[C---:B------:R-:W-:Y:S08]  /*7d60*/  HMMA.16816.F32 R56, R108.reuse, R64, RZ ;  /* 0x000000406c38723c */ /* 0x040ff000000018ff */
[-C--:B------:R-:W-:Y:S08]  /*7d70*/  HMMA.16816.F32 R60, R108, R66.reuse, RZ ;  /* 0x000000426c3c723c */ /* 0x080ff000000018ff */
[C---:B------:R-:W-:Y:S08]  /*7d80*/  HMMA.16816.F32 R64, R112.reuse, R66, RZ ;  /* 0x000000427040723c */ /* 0x040ff000000018ff */
[-C--:B------:R-:W-:Y:S08]  /*7d90*/  HMMA.16816.F32 R68, R112, R80.reuse, RZ ;  /* 0x000000507044723c */ /* 0x080ff000000018ff */
[C---:B------:R-:W-:Y:S08]  /*7da0*/  HMMA.16816.F32 R72, R108.reuse, R80, RZ ;  /* 0x000000506c48723c */ /* 0x040ff000000018ff */
[-C--:B------:R-:W-:Y:S08]  /*7db0*/  HMMA.16816.F32 R76, R108, R82.reuse, RZ ;  /* 0x000000526c4c723c */ /* 0x080ff000000018ff */
[C---:B------:R-:W-:Y:S08]  /*7dc0*/  HMMA.16816.F32 R80, R112.reuse, R82, RZ ;  /* 0x000000527050723c */ /* 0x040ff000000018ff */
[-C--:B------:R-:W-:Y:S08]  /*7dd0*/  HMMA.16816.F32 R84, R112, R96.reuse, RZ ;  /* 0x000000607054723c */ /* 0x080ff000000018ff */
[C---:B-1----:R-:W-:Y:S08]  /*7de0*/  HMMA.16816.F32 R88, R108.reuse, R96, RZ ;  /* 0x000000606c58723c */ /* 0x042ff000000018ff */
[-C--:B--2---:R-:W-:Y:S08]  /*7df0*/  HMMA.16816.F32 R92, R108, R98.reuse, RZ ;  /* 0x000000626c5c723c */ /* 0x084ff000000018ff */
[C---:B------:R-:W-:Y:S08]  /*7e00*/  HMMA.16816.F32 R96, R112.reuse, R98, RZ ;  /* 0x000000627060723c */ /* 0x040ff000000018ff */
[-C--:B----4-:R-:W-:Y:S08]  /*7e10*/  HMMA.16816.F32 R100, R112, R184.reuse, RZ ;  /* 0x000000b87064723c */ /* 0x090ff000000018ff */
[C---:B------:R-:W-:Y:S08]  /*7e20*/  HMMA.16816.F32 R104, R108.reuse, R184, RZ ;  /* 0x000000b86c68723c */ /* 0x040ff000000018ff */
[-C--:B------:R-:W-:Y:S08]  /*7e30*/  HMMA.16816.F32 R108, R108, R186.reuse, RZ ;  /* 0x000000ba6c6c723c */ /* 0x080ff000000018ff */
[----:B------:R-:W-:Y:S01]  /*7e40*/  HMMA.16816.F32 R112, R112, R186, RZ ;  /* 0x000000ba7070723c */ /* 0x000fe200000018ff */
[----:B------:R-:W-:Y:S07]  /*7e50*/  LDSM.16.M88.4 R184, [R231+0x7100] ;  /* 0x00710000e7b8783b */ /* 0x000fee0000000200 */
[-C--:B------:R-:W-:Y:S08]  /*7e60*/  HMMA.16816.F32 R4, R188, R192.reuse, R4 ;  /* 0x000000c0bc04723c */ /* 0x080ff00000001804 */
[C---:B------:R-:W-:Y:S08]  /*7e70*/  HMMA.16816.F32 R8, R196.reuse, R192, R8 ;  /* 0x000000c0c408723c */ /* 0x040ff00000001808 */
[-C--:B------:R-:W-:Y:S08]  /*7e80*/  HMMA.16816.F32 R12, R196, R194.reuse, R12 ;  /* 0x000000c2c40c723c */ /* 0x080ff0000000180c */
[C---:B------:R-:W-:Y:S01]  /*7e90*/  HMMA.16816.F32 R16, R188.reuse, R194, R16 ;  /* 0x000000c2bc10723c */ /* 0x040fe20000001810 */
[----:B------:R-:W1:Y:S07]  /*7ea0*/  LDSM.16.M88.4 R192, [R229+0x3900] ;  /* 0x00390000e5c0783b */ /* 0x000e6e0000000200 */
[-C--:B------:R-:W-:Y:S08]  /*7eb0*/  HMMA.16816.F32 R20, R188, R200.reuse, R20 ;  /* 0x000000c8bc14723c */ /* 0x080ff00000001814 */
[C---:B------:R-:W-:Y:S08]  /*7ec0*/  HMMA.16816.F32 R24, R196.reuse, R200, R24 ;  /* 0x000000c8c418723c */ /* 0x040ff00000001818 */
[-C--:B------:R-:W-:Y:S08]  /*7ed0*/  HMMA.16816.F32 R28, R196, R202.reuse, R28 ;  /* 0x000000cac41c723c */ /* 0x080ff0000000181c */
[C---:B------:R-:W-:Y:S01]  /*7ee0*/  HMMA.16816.F32 R32, R188.reuse, R202, R32 ;  /* 0x000000cabc20723c */ /* 0x040fe20000001820 */
[----:B------:R-:W2:Y:S07]  /*7ef0*/  LDSM.16.M88.4 R200, [R231+0x9100] ;  /* 0x00910000e7c8783b */ /* 0x000eae0000000200 */
[-C--:B------:R-:W-:Y:S08]  /*7f00*/  HMMA.16816.F32 R36, R188, R204.reuse, R36 ;  /* 0x000000ccbc24723c */ /* 0x080ff00000001824 */
[C---:B------:R-:W-:Y:S08]  /*7f10*/  HMMA.16816.F32 R40, R196.reuse, R204, R40 ;  /* 0x000000ccc428723c */ /* 0x040ff00000001828 */
[-C--:B------:R-:W-:Y:S08]  /*7f20*/  HMMA.16816.F32 R44, R196, R206.reuse, R44 ;  /* 0x000000cec42c723c */ /* 0x080ff0000000182c */
[C---:B------:R-:W-:Y:S01]  /*7f30*/  HMMA.16816.F32 R48, R188.reuse, R206, R48 ;  /* 0x000000cebc30723c */ /* 0x040fe20000001830 */
[----:B------:R-:W3:Y:S07]  /*7f40*/  LDSM.16.M88.4 R204, [R229+0x4100] ;  /* 0x00410000e5cc783b */ /* 0x000eee0000000200 */
[-C--:B------:R-:W-:Y:S08]  /*7f50*/  HMMA.16816.F32 R52, R188, R208.reuse, R52 ;  /* 0x000000d0bc34723c */ /* 0x080ff00000001834 */
[C---:B------:R-:W-:Y:S08]  /*7f60*/  HMMA.16816.F32 R56, R196.reuse, R208, R56 ;  /* 0x000000d0c438723c */ /* 0x040ff00000001838 */
[-C--:B------:R-:W-:Y:S08]  /*7f70*/  HMMA.16816.F32 R60, R196, R210.reuse, R60 ;  /* 0x000000d2c43c723c */ /* 0x080ff0000000183c */
[C---:B------:R-:W-:Y:S01]  /*7f80*/  HMMA.16816.F32 R64, R188.reuse, R210, R64 ;  /* 0x000000d2bc40723c */ /* 0x040fe20000001840 */
[----:B------:R-:W4:Y:S07]  /*7f90*/  LDSM.16.M88.4 R208, [R229+0x4900] ;  /* 0x00490000e5d0783b */ /* 0x000f2e0000000200 */
[-C--:B------:R-:W-:Y:S08]  /*7fa0*/  HMMA.16816.F32 R68, R188, R212.reuse, R68 ;  /* 0x000000d4bc44723c */ /* 0x080ff00000001844 */
[C---:B------:R-:W-:Y:S08]  /*7fb0*/  HMMA.16816.F32 R72, R196.reuse, R212, R72 ;  /* 0x000000d4c448723c */ /* 0x040ff00000001848 */
[-C--:B------:R-:W-:Y:S08]  /*7fc0*/  HMMA.16816.F32 R76, R196, R214.reuse, R76 ;  /* 0x000000d6c44c723c */ /* 0x080ff0000000184c */
[C---:B------:R-:W-:Y:S01]  /*7fd0*/  HMMA.16816.F32 R80, R188.reuse, R214, R80 ;  /* 0x000000d6bc50723c */ /* 0x040fe20000001850 */
[----:B------:R-:W-:Y:S07]  /*7fe0*/  LDSM.16.M88.4 R212, [R232+0x7100] ;  /* 0x00710000e8d4783b */ /* 0x000fee0000000200 */
[-C--:B------:R-:W-:Y:S08]  /*7ff0*/  HMMA.16816.F32 R84, R188, R216.reuse, R84 ;  /* 0x000000d8bc54723c */ /* 0x080ff00000001854 */
[C---:B------:R-:W-:Y:S08]  /*8000*/  HMMA.16816.F32 R88, R196.reuse, R216, R88 ;  /* 0x000000d8c458723c */ /* 0x040ff00000001858 */
[-C--:B------:R-:W-:Y:S08]  /*8010*/  HMMA.16816.F32 R92, R196, R218.reuse, R92 ;  /* 0x000000dac45c723c */ /* 0x080ff0000000185c */
[C---:B------:R-:W-:Y:S01]  /*8020*/  HMMA.16816.F32 R96, R188.reuse, R218, R96 ;  /* 0x000000dabc60723c */ /* 0x040fe20000001860 */
[----:B------:R-:W-:Y:S07]  /*8030*/  LDSM.16.M88.4 R216, [R228] ;  /* 0x00000000e4d8783b */ /* 0x000fee0000000200 */
[-C--:B------:R-:W-:Y:S08]  /*8040*/  HMMA.16816.F32 R100, R188, R220.reuse, R100 ;  /* 0x000000dcbc64723c */ /* 0x080ff00000001864 */
[C---:B------:R-:W-:Y:S08]  /*8050*/  HMMA.16816.F32 R104, R196.reuse, R220, R104 ;  /* 0x000000dcc468723c */ /* 0x040ff00000001868 */
[-C--:B------:R-:W-:Y:S01]  /*8060*/  HMMA.16816.F32 R108, R196, R222.reuse, R108 ;  /* 0x000000dec46c723c */ /* 0x080fe2000000186c */
[----:B------:R-:W-:Y:S07]  /*8070*/  LDSM.16.M88.4 R196, [R229+0x6100] ;  /* 0x00610000e5c4783b */ /* 0x000fee0000000200 */
[----:B------:R-:W-:Y:S01]  /*8080*/  HMMA.16816.F32 R112, R188, R222, R112 ;  /* 0x000000debc70723c */ /* 0x000fe20000001870 */
[----:B------:R-:W4:Y:S07]  /*8090*/  LDSM.16.M88.4 R188, [R229+0x5100] ;  /* 0x00510000e5bc783b */ /* 0x000f2e0000000200 */
[-C--:B-1----:R-:W-:Y:S08]  /*80a0*/  HMMA.16816.F32 R4, R184, R192.reuse, R4 ;  /* 0x000000c0b804723c */ /* 0x082ff00000001804 */
[C---:B--2---:R-:W-:Y:S08]  /*80b0*/  HMMA.16816.F32 R8, R200.reuse, R192, R8 ;  /* 0x000000c0c808723c */ /* 0x044ff00000001808 */
[-C--:B------:R-:W-:Y:S08]  /*80c0*/  HMMA.16816.F32 R12, R200, R194.reuse, R12 ;  /* 0x000000c2c80c723c */ /* 0x080ff0000000180c */
[C---:B------:R-:W-:Y:S01]  /*80d0*/  HMMA.16816.F32 R16, R184.reuse, R194, R16 ;  /* 0x000000c2b810723c */ /* 0x040fe20000001810 */
[----:B------:R-:W1:Y:S07]  /*80e0*/  LDSM.16.M88.4 R192, [R229+0x5900] ;  /* 0x00590000e5c0783b */ /* 0x000e6e0000000200 */
[-C--:B---3--:R-:W-:Y:S08]  /*80f0*/  HMMA.16816.F32 R20, R184, R204.reuse, R20 ;  /* 0x000000ccb814723c */ /* 0x088ff00000001814 */
[C---:B------:R-:W-:Y:S08]  /*8100*/  HMMA.16816.F32 R24, R200.reuse, R204, R24 ;  /* 0x000000ccc818723c */ /* 0x040ff00000001818 */
[-C--:B------:R-:W-:Y:S08]  /*8110*/  HMMA.16816.F32 R28, R200, R206.reuse, R28 ;  /* 0x000000cec81c723c */ /* 0x080ff0000000181c */
[C---:B------:R-:W-:Y:S01]  /*8120*/  HMMA.16816.F32 R32, R184.reuse, R206, R32 ;  /* 0x000000ceb820723c */ /* 0x040fe20000001820 */
[----:B------:R-:W2:Y:S07]  /*8130*/  LDSM.16.M88.4 R204, [R229+0x6900] ;  /* 0x00690000e5cc783b */ /* 0x000eae0000000200 */
[-C--:B----4-:R-:W-:Y:S08]  /*8140*/  HMMA.16816.F32 R36, R184, R208.reuse, R36 ;  /* 0x000000d0b824723c */ /* 0x090ff00000001824 */
[C---:B------:R-:W-:Y:S08]  /*8150*/  HMMA.16816.F32 R40, R200.reuse, R208, R40 ;  /* 0x000000d0c828723c */ /* 0x040ff00000001828 */
[-C--:B------:R-:W-:Y:S08]  /*8160*/  HMMA.16816.F32 R44, R200, R210.reuse, R44 ;  /* 0x000000d2c82c723c */ /* 0x080ff0000000182c */
[C---:B------:R-:W-:Y:S08]  /*8170*/  HMMA.16816.F32 R48, R184.reuse, R210, R48 ;  /* 0x000000d2b830723c */ /* 0x040ff00000001830 */
[-C--:B------:R-:W-:Y:S08]  /*8180*/  HMMA.16816.F32 R52, R184, R188.reuse, R52 ;  /* 0x000000bcb834723c */ /* 0x080ff00000001834 */
[C---:B------:R-:W-:Y:S08]  /*8190*/  HMMA.16816.F32 R56, R200.reuse, R188, R56 ;  /* 0x000000bcc838723c */ /* 0x040ff00000001838 */
[-C--:B------:R-:W-:Y:S08]  /*81a0*/  HMMA.16816.F32 R60, R200, R190.reuse, R60 ;  /* 0x000000bec83c723c */ /* 0x080ff0000000183c */
[C---:B------:R-:W-:Y:S01]  /*81b0*/  HMMA.16816.F32 R64, R184.reuse, R190, R64 ;  /* 0x000000beb840723c */ /* 0x040fe20000001840 */
[----:B------:R-:W3:Y:S07]  /*81c0*/  LDSM.16.M88.4 R188, [R232+0x9100] ;  /* 0x00910000e8bc783b */ /* 0x000eee0000000200 */
[-C--:B-1----:R-:W-:Y:S08]  /*81d0*/  HMMA.16816.F32 R68, R184, R192.reuse, R68 ;  /* 0x000000c0b844723c */ /* 0x082ff00000001844 */
[C---:B------:R-:W-:Y:S08]  /*81e0*/  HMMA.16816.F32 R72, R200.reuse, R192, R72 ;  /* 0x000000c0c848723c */ /* 0x040ff00000001848 */
[-C--:B------:R-:W-:Y:S08]  /*81f0*/  HMMA.16816.F32 R76, R200, R194.reuse, R76 ;  /* 0x000000c2c84c723c */ /* 0x080ff0000000184c */
[C---:B------:R-:W-:Y:S08]  /*8200*/  HMMA.16816.F32 R80, R184.reuse, R194, R80 ;  /* 0x000000c2b850723c */ /* 0x040ff00000001850 */
[-C--:B------:R-:W-:Y:S08]  /*8210*/  HMMA.16816.F32 R84, R184, R196.reuse, R84 ;  /* 0x000000c4b854723c */ /* 0x080ff00000001854 */
[C---:B------:R-:W-:Y:S08]  /*8220*/  HMMA.16816.F32 R88, R200.reuse, R196, R88 ;  /* 0x000000c4c858723c */ /* 0x040ff00000001858 */
[-C--:B------:R-:W-:Y:S08]  /*8230*/  HMMA.16816.F32 R92, R200, R198.reuse, R92 ;  /* 0x000000c6c85c723c */ /* 0x080ff0000000185c */
[C---:B------:R-:W-:Y:S08]  /*8240*/  HMMA.16816.F32 R96, R184.reuse, R198, R96 ;  /* 0x000000c6b860723c */ /* 0x040ff00000001860 */
[-C--:B--2---:R-:W-:Y:S08]  /*8250*/  HMMA.16816.F32 R100, R184, R204.reuse, R100 ;  /* 0x000000ccb864723c */ /* 0x084ff00000001864 */
[C---:B------:R-:W-:Y:S08]  /*8260*/  HMMA.16816.F32 R104, R200.reuse, R204, R104 ;  /* 0x000000ccc868723c */ /* 0x040ff00000001868 */
[-C--:B------:R-:W-:Y:S08]  /*8270*/  HMMA.16816.F32 R108, R200, R206.reuse, R108 ;  /* 0x000000cec86c723c */ /* 0x080ff0000000186c */
[----:B------:R-:W-:Y:S08]  /*8280*/  HMMA.16816.F32 R112, R184, R206, R112 ;  /* 0x000000ceb870723c */ /* 0x000ff00000001870 */
[-C--:B------:R-:W-:Y:S08]  /*8290*/  HMMA.16816.F32 R4, R212, R216.reuse, R4 ;  /* 0x000000d8d404723c */ /* 0x080ff00000001804 */
[C---:B---3--:R-:W-:Y:S08]  /*82a0*/  HMMA.16816.F32 R8, R188.reuse, R216, R8 ;  /* 0x000000d8bc08723c */ /* 0x048ff00000001808 */
[-C--:B------:R-:W-:Y:S08]  /*82b0*/  HMMA.16816.F32 R12, R188, R218.reuse, R12 ;  /* 0x000000dabc0c723c */ /* 0x080ff0000000180c */
[----:B------:R-:W-:Y:S01]  /*82c0*/  FMUL.FTZ R4, R4, c[0x0][0x320] ;  /* 0x0000c80004047a20 */ /* 0x000fe20000410000 */
[C---:B------:R-:W-:Y:S03]  /*82d0*/  HMMA.16816.F32 R16, R212.reuse, R218, R16 ;  /* 0x000000dad410723c */ /* 0x040fe60000001810 */
[----:B------:R-:W1:Y:S01]  /*82e0*/  MUFU.TANH R185, R4 ;  /* 0x0000000400b97308 */ /* 0x000e620000002400 */
[----:B------:R-:W-:Y:S02]  /*82f0*/  FMUL.FTZ R6, R6, c[0x0][0x320] ;  /* 0x0000c80006067a20 */ /* 0x000fe40000410000 */
[----:B------:R-:W-:Y:S02]  /*8300*/  FMUL.FTZ R5, R5, c[0x0][0x320] ;  /* 0x0000c80005057a20 */ /* 0x000fe40000410000 */
[----:B------:R-:W-:Y:S04]  /*8310*/  FMUL.FTZ R7, R7, c[0x0][0x320] ;  /* 0x0000c80007077a20 */ /* 0x000fe80000410000 */
[----:B------:R-:W-:Y:S01]  /*8320*/  FMUL.FTZ R8, R8, c[0x0][0x320] ;  /* 0x0000c80008087a20 */ /* 0x000fe20000410000 */
[----:B------:R-:W2:Y:S01]  /*8330*/  MUFU.TANH R187, R6 ;  /* 0x0000000600bb7308 */ /* 0x000ea20000002400 */
[----:B------:R-:W-:Y:S02]  /*8340*/  FMUL.FTZ R9, R9, c[0x0][0x320] ;  /* 0x0000c80009097a20 */ /* 0x000fe40000410000 */
[----:B------:R-:W-:Y:S02]  /*8350*/  FMUL.FTZ R10, R10, c[0x0][0x320] ;  /* 0x0000c8000a0a7a20 */ /* 0x000fe40000410000 */
[----:B------:R-:W-:Y:S02]  /*8360*/  FMUL.FTZ R11, R11, c[0x0][0x320] ;  /* 0x0000c8000b0b7a20 */ /* 0x000fe40000410000 */
[----:B------:R-:W-:Y:S02]  /*8370*/  FMUL.FTZ R12, R12, c[0x0][0x320] ;  /* 0x0000c8000c0c7a20 */ /* 0x000fe40000410000 */
[----:B------:R-:W-:Y:S01]  /*8380*/  FMUL.FTZ R14, R14, c[0x0][0x320] ;  /* 0x0000c8000e0e7a20 */ /* 0x000fe20000410000 */
[----:B------:R-:W-:Y:S01]  /*8390*/  MUFU.TANH R184, R5 ;  /* 0x0000000500b87308 */ /* 0x000fe20000002400 */
[----:B------:R-:W-:Y:S02]  /*83a0*/  FMUL.FTZ R13, R13, c[0x0][0x320] ;  /* 0x0000c8000d0d7a20 */ /* 0x000fe40000410000 */
[----:B------:R-:W-:Y:S01]  /*83b0*/  FMUL.FTZ R15, R15, c[0x0][0x320] ;  /* 0x0000c8000f0f7a20 */ /* 0x000fe20000410000 */
[----:B-1----:R-:W-:Y:S01]  /*83c0*/  FMNMX.FTZ R0, R185, R3, !PT ;  /* 0x00000003b9007209 */ /* 0x002fe20007810000 */
[----:B------:R-:W-:Y:S02]  /*83d0*/  FMUL.FTZ R16, R16, c[0x0][0x320] ;  /* 0x0000c80010107a20 */ /* 0x000fe40000410000 */
[----:B------:R-:W-:Y:S02]  /*83e0*/  FMUL.FTZ R19, R19, c[0x0][0x320] ;  /* 0x0000c80013137a20 */ /* 0x000fe40000410000 */
[----:B------:R-:W-:Y:S01]  /*83f0*/  FMUL.FTZ R17, R17, c[0x0][0x320] ;  /* 0x0000c80011117a20 */ /* 0x000fe20000410000 */
[----:B------:R-:W-:Y:S01]  /*8400*/  MUFU.TANH R12, R12 ;  /* 0x0000000c000c7308 */ /* 0x000fe20000002400 */
[----:B------:R-:W-:Y:S01]  /*8410*/  FMUL.FTZ R18, R18, c[0x0][0x320] ;  /* 0x0000c80012127a20 */ /* 0x000fe20000410000 */
[----:B--2---:R-:W-:Y:S08]  /*8420*/  FMNMX.FTZ R2, R187, R116, !PT ;  /* 0x00000074bb027209 */ /* 0x004ff00007810000 */
[----:B------:R1:W-:Y:S10]  /*8430*/  MUFU.TANH R186, R7 ;  /* 0x0000000700ba7308 */ /* 0x0003f40000002400 */
[----:B------:R-:W-:Y:S10]  /*8440*/  MUFU.TANH R13, R13 ;  /* 0x0000000d000d7308 */ /* 0x000ff40000002400 */
[----:B------:R-:W2:Y:S01]  /*8450*/  MUFU.TANH R195, R8 ;  /* 0x0000000800c37308 */ /* 0x000ea20000002400 */
[----:B-1----:R-:W1:Y:S09]  /*8460*/  LDSM.16.M88.4 R4, [R228+0x800] ;  /* 0x00080000e404783b */ /* 0x002e720000000200 */
[----:B------:R-:W3:Y:S10]  /*8470*/  MUFU.TANH R192, R9 ;  /* 0x0000000900c07308 */ /* 0x000ef40000002400 */
[----:B------:R-:W-:Y:S10]  /*8480*/  MUFU.TANH R194, R10 ;  /* 0x0000000a00c27308 */ /* 0x000ff40000002400 */
[----:B------:R4:W-:Y:S10]  /*8490*/  MUFU.TANH R193, R11 ;  /* 0x0000000b00c17308 */ /* 0x0009f40000002400 */
[----:B------:R-:W2:Y:S01]  /*84a0*/  MUFU.TANH R18, R18 ;  /* 0x0000001200127308 */ /* 0x000ea20000002400 */
[-C--:B-1----:R-:W-:Y:S09]  /*84b0*/  HMMA.16816.F32 R20, R212, R4.reuse, R20 ;  /* 0x00000004d414723c */ /* 0x082ff20000001814 */
[----:B------:R-:W1:Y:S01]  /*84c0*/  MUFU.TANH R16, R16 ;  /* 0x0000001000107308 */ /* 0x000e620000002400 */
[C---:B------:R-:W-:Y:S01]  /*84d0*/  HMMA.16816.F32 R24, R188.reuse, R4, R24 ;  /* 0x00000004bc18723c */ /* 0x040fe20000001818 */
[----:B----4-:R-:W4:Y:S08]  /*84e0*/  LDSM.16.M88.4 R8, [R228+0x1000] ;  /* 0x00100000e408783b */ /* 0x010f300000000200 */
[----:B------:R-:W1:Y:S01]  /*84f0*/  MUFU.TANH R19, R19 ;  /* 0x0000001300137308 */ /* 0x000e620000002400 */
[-C--:B------:R-:W-:Y:S04]  /*8500*/  HMMA.16816.F32 R28, R188, R6.reuse, R28 ;  /* 0x00000006bc1c723c */ /* 0x080fe8000000181c */
[----:B------:R-:W-:Y:S04]  /*8510*/  FMUL.FTZ R22, R22, c[0x0][0x320] ;  /* 0x0000c80016167a20 */ /* 0x000fe80000410000 */
[C---:B------:R-:W-:Y:S01]  /*8520*/  HMMA.16816.F32 R32, R212.reuse, R6, R32 ;  /* 0x00000006d420723c */ /* 0x040fe20000001820 */
[----:B------:R-:W-:Y:S01]  /*8530*/  MUFU.TANH R17, R17 ;  /* 0x0000001100117308 */ /* 0x000fe20000002400 */
[----:B------:R-:W1:Y:S02]  /*8540*/  LDSM.16.M88.4 R4, [R228+0x1800] ;  /* 0x00180000e404783b */ /* 0x000e640000000200 */
[----:B------:R-:W-:Y:S02]  /*8550*/  FMUL.FTZ R20, R20, c[0x0][0x320] ;  /* 0x0000c80014147a20 */ /* 0x000fe40000410000 */
[----:B------:R-:W-:Y:S02]  /*8560*/  FMUL.FTZ R23, R23, c[0x0][0x320] ;  /* 0x0000c80017177a20 */ /* 0x000fe40000410000 */
[----:B------:R-:W-:Y:S03]  /*8570*/  FMUL.FTZ R24, R24, c[0x0][0x320] ;  /* 0x0000c80018187a20 */ /* 0x000fe60000410000 */
[----:B------:R-:W1:Y:S01]  /*8580*/  MUFU.TANH R22, R22 ;  /* 0x0000001600167308 */ /* 0x000e620000002400 */
        /* <DEDUP_REMOVED lines=8> */
[-C--:B----4-:R-:W-:Y:S03]  /*8610*/  HMMA.16816.F32 R36, R212, R8.reuse, R36 ;  /* 0x00000008d424723c */ /* 0x090fe60000001824 */
[----:B------:R-:W-:Y:S02]  /*8620*/  FMUL.FTZ R34, R34, c[0x0][0x320] ;  /* 0x0000c80022227a20 */ /* 0x000fe40000410000 */
[----:B------:R-:W-:Y:S01]  /*8630*/  FMUL.FTZ R32, R32, c[0x0][0x320] ;  /* 0x0000c80020207a20 */ /* 0x000fe20000410000 */
[----:B------:R-:W-:Y:S01]  /*8640*/  MUFU.TANH R20, R20 ;  /* 0x0000001400147308 */ /* 0x000fe20000002400 */
[----:B------:R-:W-:Y:S01]  /*8650*/  FMUL.FTZ R35, R35, c[0x0][0x320] ;  /* 0x0000c80023237a20 */ /* 0x000fe20000410000 */
[C---:B------:R-:W-:Y:S04]  /*8660*/  HMMA.16816.F32 R40, R188.reuse, R8, R40 ;  /* 0x00000008bc28723c */ /* 0x040fe80000001828 */
[----:B------:R-:W-:Y:S02]  /*8670*/  FMUL.FTZ R33, R33, c[0x0][0x320] ;  /* 0x0000c80021217a20 */ /* 0x000fe40000410000 */
[----:B------:R-:W-:Y:S02]  /*8680*/  FMUL.FTZ R26, R26, c[0x0][0x320] ;  /* 0x0000c8001a1a7a20 */ /* 0x000fe40000410000 */
[----:B------:R-:W-:Y:S01]  /*8690*/  MUFU.TANH R25, R25 ;  /* 0x0000001900197308 */ /* 0x000fe20000002400 */
[-C--:B------:R-:W-:Y:S07]  /*86a0*/  HMMA.16816.F32 R44, R188, R10.reuse, R44 ;  /* 0x0000000abc2c723c */ /* 0x080fee000000182c */
[----:B------:R-:W-:Y:S01]  /*86b0*/  FMUL.FTZ R36, R36, c[0x0][0x320] ;  /* 0x0000c80024247a20 */ /* 0x000fe20000410000 */
[C---:B------:R-:W-:Y:S01]  /*86c0*/  HMMA.16816.F32 R48, R212.reuse, R10, R48 ;  /* 0x0000000ad430723c */ /* 0x040fe20000001830 */
[----:B------:R-:W4:Y:S01]  /*86d0*/  MUFU.TANH R23, R23 ;  /* 0x0000001700177308 */ /* 0x000f220000002400 */
[----:B------:R-:W2:Y:S02]  /*86e0*/  LDSM.16.M88.4 R8, [R228+0x2000] ;  /* 0x00200000e408783b */ /* 0x000ea40000000200 */
[----:B------:R-:W-:Y:S02]  /*86f0*/  FMUL.FTZ R38, R38, c[0x0][0x320] ;  /* 0x0000c80026267a20 */ /* 0x000fe40000410000 */
[----:B------:R-:W-:Y:S02]  /*8700*/  FMUL.FTZ R37, R37, c[0x0][0x320] ;  /* 0x0000c80025257a20 */ /* 0x000fe40000410000 */
[-C--:B-1----:R-:W-:Y:S03]  /*8710*/  HMMA.16816.F32 R52, R212, R4.reuse, R52 ;  /* 0x00000004d434723c */ /* 0x082fe60000001834 */
[----:B------:R-:W-:Y:S01]  /*8720*/  MUFU.TANH R34, R34 ;  /* 0x0000002200227308 */ /* 0x000fe20000002400 */
[----:B------:R-:W-:Y:S02]  /*8730*/  FMUL.FTZ R39, R39, c[0x0][0x320] ;  /* 0x0000c80027277a20 */ /* 0x000fe40000410000 */
[----:B------:R-:W-:Y:S02]  /*8740*/  FMUL.FTZ R43, R43, c[0x0][0x320] ;  /* 0x0000c8002b2b7a20 */ /* 0x000fe40000410000 */
[C---:B------:R-:W-:Y:S04]  /*8750*/  HMMA.16816.F32 R56, R188.reuse, R4, R56 ;  /* 0x00000004bc38723c */ /* 0x040fe80000001838 */
[----:B------:R-:W-:Y:S01]  /*8760*/  FMUL.FTZ R46, R46, c[0x0][0x320] ;  /* 0x0000c8002e2e7a20 */ /* 0x000fe20000410000 */
[----:B------:R-:W1:Y:S01]  /*8770*/  MUFU.TANH R21, R21 ;  /* 0x0000001500157308 */ /* 0x000e620000002400 */
[----:B------:R-:W-:Y:S02]  /*8780*/  FMUL.FTZ R41, R41, c[0x0][0x320] ;  /* 0x0000c80029297a20 */ /* 0x000fe40000410000 */
[-C--:B------:R-:W-:Y:S04]  /*8790*/  HMMA.16816.F32 R60, R188, R6.reuse, R60 ;  /* 0x00000006bc3c723c */ /* 0x080fe8000000183c */
[----:B------:R-:W-:Y:S02]  /*87a0*/  FMUL.FTZ R48, R48, c[0x0][0x320] ;  /* 0x0000c80030307a20 */ /* 0x000fe40000410000 */
[----:B------:R-:W-:Y:S01]  /*87b0*/  FMUL.FTZ R49, R49, c[0x0][0x320] ;  /* 0x0000c80031317a20 */ /* 0x000fe20000410000 */
[----:B------:R-:W1:Y:S01]  /*87c0*/  MUFU.TANH R32, R32 ;  /* 0x0000002000207308 */ /* 0x000e620000002400 */
[C---:B------:R-:W-:Y:S01]  /*87d0*/  HMMA.16816.F32 R64, R212.reuse, R6, R64 ;  /* 0x00000006d440723c */ /* 0x040fe20000001840 */
[----:B------:R-:W1:Y:S03]  /*87e0*/  LDSM.16.M88.4 R4, [R228+0x2800] ;  /* 0x00280000e404783b */ /* 0x000e660000000200 */
[----:B------:R-:W-:Y:S02]  /*87f0*/  FMUL.FTZ R54, R54, c[0x0][0x320] ;  /* 0x0000c80036367a20 */ /* 0x000fe40000410000 */
[----:B------:R-:W-:Y:S02]  /*8800*/  FMUL.FTZ R52, R52, c[0x0][0x320] ;  /* 0x0000c80034347a20 */ /* 0x000fe40000410000 */
[----:B------:R-:W-:Y:S01]  /*8810*/  FMUL.FTZ R55, R55, c[0x0][0x320] ;  /* 0x0000c80037377a20 */ /* 0x000fe20000410000 */
[----:B------:R-:W-:Y:S01]  /*8820*/  MUFU.TANH R200, R38 ;  /* 0x0000002600c87308 */ /* 0x000fe20000002400 */
[-C--:B--2---:R-:W-:Y:S03]  /*8830*/  HMMA.16816.F32 R68, R212, R8.reuse, R68 ;  /* 0x00000008d444723c */ /* 0x084fe60000001844 */
[----:B------:R-:W-:Y:S02]  /*8840*/  FMUL.FTZ R53, R53, c[0x0][0x320] ;  /* 0x0000c80035357a20 */ /* 0x000fe40000410000 */
[----:B------:R-:W-:Y:S02]  /*8850*/  FMUL.FTZ R58, R58, c[0x0][0x320] ;  /* 0x0000c8003a3a7a20 */ /* 0x000fe40000410000 */
[----:B------:R-:W-:Y:S01]  /*8860*/  FMUL.FTZ R62, R62, c[0x0][0x320] ;  /* 0x0000c8003e3e7a20 */ /* 0x000fe20000410000 */
[C---:B------:R-:W-:Y:S01]  /*8870*/  HMMA.16816.F32 R72, R188.reuse, R8, R72 ;  /* 0x00000008bc48723c */ /* 0x040fe20000001848 */
[----:B------:R-:W-:Y:S03]  /*8880*/  MUFU.TANH R28, R28 ;  /* 0x0000001c001c7308 */ /* 0x000fe60000002400 */
[----:B------:R-:W-:Y:S02]  /*8890*/  FMUL.FTZ R60, R60, c[0x0][0x320] ;  /* 0x0000c8003c3c7a20 */ /* 0x000fe40000410000 */
[----:B------:R-:W-:Y:S02]  /*88a0*/  FMUL.FTZ R66, R66, c[0x0][0x320] ;  /* 0x0000c80042427a20 */ /* 0x000fe40000410000 */
[-C--:B------:R-:W-:Y:S03]  /*88b0*/  HMMA.16816.F32 R76, R188, R10.reuse, R76 ;  /* 0x0000000abc4c723c */ /* 0x080fe6000000184c */
[----:B------:R-:W-:Y:S01]  /*88c0*/  MUFU.TANH R36, R36 ;  /* 0x0000002400247308 */ /* 0x000fe20000002400 */
[----:B------:R-:W-:Y:S02]  /*88d0*/  FMUL.FTZ R64, R64, c[0x0][0x320] ;  /* 0x0000c80040407a20 */ /* 0x000fe40000410000 */
[----:B------:R-:W-:Y:S02]  /*88e0*/  FMUL.FTZ R67, R67, c[0x0][0x320] ;  /* 0x0000c80043437a20 */ /* 0x000fe40000410000 */
[----:B------:R-:W-:Y:S01]  /*88f0*/  FMUL.FTZ R71, R71, c[0x0][0x320] ;  /* 0x0000c80047477a20 */ /* 0x000fe20000410000 */
[C---:B------:R-:W-:Y:S01]  /*8900*/  HMMA.16816.F32 R80, R212.reuse, R10, R80 ;  /* 0x0000000ad450723c */ /* 0x040fe20000001850 */
[----:B------:R-:W2:Y:S01]  /*8910*/  LDSM.16.M88.4 R8, [R228+0x3000] ;  /* 0x00300000e408783b */ /* 0x000ea20000000200 */
[----:B------:R-:W-:Y:S04]  /*8920*/  DEPBAR.LE SB0, 0x0 ;  /* 0x000080000000791a */ /* 0x000fe80000000000 */
[----:B------:R-:W2:Y:S01]  /*8930*/  MUFU.TANH R35, R35 ;  /* 0x0000002300237308 */ /* 0x000ea20000002400 */
[----:B------:R-:W-:Y:S01]  /*8940*/  FMUL.FTZ R68, R68, c[0x0][0x320] ;  /* 0x0000c80044447a20 */ /* 0x000fe20000410000 */
[-C--:B-1----:R-:W-:Y:S01]  /*8950*/  HMMA.16816.F32 R84, R212, R4.reuse, R84 ;  /* 0x00000004d454723c */ /* 0x082fe20000001854 */
[----:B------:R-:W-:Y:S04]  /*8960*/  BAR.SYNC.DEFER_BLOCKING 0x0 ;  /* 0x0000000000007b1d */ /* 0x000fe80000010000 */
[----:B------:R-:W-:Y:S02]  /*8970*/  FMUL.FTZ R57, R57, c[0x0][0x320] ;  /* 0x0000c80039397a20 */ /* 0x000fe40000410000 */
[----:B------:R-:W-:Y:S01]  /*8980*/  FMUL.FTZ R76, R76, c[0x0][0x320] ;  /* 0x0000c8004c4c7a20 */ /* 0x000fe20000410000 */
[----:B------:R1:W-:Y:S01]  /*8990*/  MUFU.TANH R222, R71 ;  /* 0x0000004700de7308 */ /* 0x0003e20000002400 */
[C---:B------:R-:W-:Y:S04]  /*89a0*/  HMMA.16816.F32 R88, R188.reuse, R4, R88 ;  /* 0x00000004bc58723c */ /* 0x040fe80000001858 */
[----:B------:R-:W-:Y:S02]  /*89b0*/  FMUL.FTZ R79, R79, c[0x0][0x320] ;  /* 0x0000c8004f4f7a20 */ /* 0x000fe40000410000 */
[----:B------:R-:W-:Y:S01]  /*89c0*/  FMUL.FTZ R61, R61, c[0x0][0x320] ;  /* 0x0000c8003d3d7a20 */ /* 0x000fe20000410000 */
[----:B------:R-:W-:Y:S01]  /*89d0*/  FMNMX.FTZ R4, R195, R117, !PT ;  /* 0x00000075c3047209 */ /* 0x000fe20007810000 */
[----:B------:R-:W-:Y:S01]  /*89e0*/  FMUL.FTZ R82, R82, c[0x0][0x320] ;  /* 0x0000c80052527a20 */ /* 0x000fe20000410000 */
[----:B------:R-:W4:Y:S01]  /*89f0*/  MUFU.TANH R33, R33 ;  /* 0x0000002100217308 */ /* 0x000f220000002400 */
[-C--:B------:R-:W-:Y:S03]  /*8a00*/  HMMA.16816.F32 R92, R188, R6.reuse, R92 ;  /* 0x00000006bc5c723c */ /* 0x080fe6000000185c */
[----:B------:R-:W-:Y:S02]  /*8a10*/  FMUL.FTZ R40, R40, c[0x0][0x320] ;  /* 0x0000c80028287a20 */ /* 0x000fe40000410000 */
[----:B------:R-:W-:Y:S02]  /*8a20*/  FMUL.FTZ R86, R86, c[0x0][0x320] ;  /* 0x0000c80056567a20 */ /* 0x000fe40000410000 */
[----:B------:R-:W-:Y:S01]  /*8a30*/  FMUL.FTZ R80, R80, c[0x0][0x320] ;  /* 0x0000c80050507a20 */ /* 0x000fe20000410000 */
[C---:B------:R-:W-:Y:S01]  /*8a40*/  HMMA.16816.F32 R96, R212.reuse, R6, R96 ;  /* 0x00000006d460723c */ /* 0x040fe20000001860 */
[----:B------:R-:W-:Y:S03]  /*8a50*/  MUFU.TANH R201, R39 ;  /* 0x0000002700c97308 */ /* 0x000fe60000002400 */
[----:B------:R-:W-:Y:S01]  /*8a60*/  FMUL.FTZ R87, R87, c[0x0][0x320] ;  /* 0x0000c80057577a20 */ /* 0x000fe20000410000 */
[----:B-1----:R-:W-:Y:S01]  /*8a70*/  FMNMX.FTZ R71, R184, R0, !PT ;  /* 0x00000000b8477209 */ /* 0x002fe20007810000 */
[----:B------:R-:W-:Y:S01]  /*8a80*/  FMUL.FTZ R85, R85, c[0x0][0x320] ;  /* 0x0000c80055557a20 */ /* 0x000fe20000410000 */
[----:B------:R-:W-:Y:S01]  /*8a90*/  FMNMX.FTZ R0, R186, R2, !PT ;  /* 0x00000002ba007209 */ /* 0x000fe20007810000 */
[-C--:B--2---:R-:W-:Y:S03]  /*8aa0*/  HMMA.16816.F32 R100, R212, R8.reuse, R100 ;  /* 0x00000008d464723c */ /* 0x084fe60000001864 */
[----:B------:R-:W-:Y:S01]  /*8ab0*/  MUFU.TANH R29, R29 ;  /* 0x0000001d001d7308 */ /* 0x000fe20000002400 */
[----:B---3--:R-:W-:Y:S01]  /*8ac0*/  FMNMX.FTZ R2, R192, R4, !PT ;  /* 0x00000004c0027209 */ /* 0x008fe20007810000 */
[----:B------:R-:W-:Y:S01]  /*8ad0*/  FMUL.FTZ R50, R50, c[0x0][0x320] ;  /* 0x0000c80032327a20 */ /* 0x000fe20000410000 */
[----:B------:R-:W-:Y:S01]  /*8ae0*/  FMNMX.FTZ R0, R18, R0, !PT ;  /* 0x0000000012007209 */ /* 0x000fe20007810000 */
[----:B------:R-:W-:Y:S01]  /*8af0*/  FMUL.FTZ R83, R83, c[0x0][0x320] ;  /* 0x0000c80053537a20 */ /* 0x000fe20000410000 */
[----:B------:R-:W-:Y:S01]  /*8b00*/  FMNMX.FTZ R71, R16, R71, !PT ;  /* 0x0000004710477209 */ /* 0x000fe20007810000 */
[----:B------:R-:W-:Y:S01]  /*8b10*/  FMUL.FTZ R88, R88, c[0x0][0x320] ;  /* 0x0000c80058587a20 */ /* 0x000fe20000410000 */
[C---:B------:R-:W-:Y:S03]  /*8b20*/  HMMA.16816.F32 R104, R188.reuse, R8, R104 ;  /* 0x00000008bc68723c */ /* 0x040fe60000001868 */
[----:B------:R-:W-:Y:S01]  /*8b30*/  MUFU.TANH R40, R40 ;  /* 0x0000002800287308 */ /* 0x000fe20000002400 */
[----:B------:R-:W-:Y:S01]  /*8b40*/  FMNMX.FTZ R2, R12, R2, !PT ;  /* 0x000000020c027209 */ /* 0x000fe20007810000 */
[----:B------:R-:W-:Y:S01]  /*8b50*/  FMUL.FTZ R81, R81, c[0x0][0x320] ;  /* 0x0000c80051517a20 */ /* 0x000fe20000410000 */
[----:B------:R-:W-:Y:S01]  /*8b60*/  FMNMX.FTZ R0, R19, R0, !PT ;  /* 0x0000000013007209 */ /* 0x000fe20007810000 */
[----:B------:R-:W-:Y:S01]  /*8b70*/  FMUL.FTZ R84, R84, c[0x0][0x320] ;  /* 0x0000c80054547a20 */ /* 0x000fe20000410000 */
[----:B------:R-:W-:Y:S01]  /*8b80*/  FMNMX.FTZ R2, R13, R2, !PT ;  /* 0x000000020d027209 */ /* 0x000fe20007810000 */
[-C--:B------:R-:W-:Y:S03]  /*8b90*/  HMMA.16816.F32 R108, R188, R10.reuse, R108 ;  /* 0x0000000abc6c723c */ /* 0x080fe6000000186c */
[----:B------:R-:W-:Y:S01]  /*8ba0*/  FMNMX.FTZ R4, R22, R0, !PT ;  /* 0x0000000016047209 */ /* 0x000fe20007810000 */
[----:B------:R-:W-:Y:S01]  /*8bb0*/  MUFU.TANH R26, R26 ;  /* 0x0000001a001a7308 */ /* 0x000fe20000002400 */
[----:B------:R-:W-:Y:S01]  /*8bc0*/  FMNMX.FTZ R71, R17, R71, !PT ;  /* 0x0000004711477209 */ /* 0x000fe20007810000 */
[----:B------:R-:W-:Y:S01]  /*8bd0*/  FMUL.FTZ R91, R91, c[0x0][0x320] ;  /* 0x0000c8005b5b7a20 */ /* 0x000fe20000410000 */
[----:B----4-:R-:W-:Y:S01]  /*8be0*/  FMNMX.FTZ R4, R23, R4, !PT ;  /* 0x0000000417047209 */ /* 0x010fe20007810000 */
[----:B------:R-:W-:Y:S04]  /*8bf0*/  HMMA.16816.F32 R112, R212, R10, R112 ;  /* 0x0000000ad470723c */ /* 0x000fe80000001870 */
[----:B------:R-:W-:Y:S01]  /*8c00*/  FMNMX.FTZ R71, R20, R71, !PT ;  /* 0x0000004714477209 */ /* 0x000fe20007810000 */
[----:B------:R-:W-:Y:S01]  /*8c10*/  FMUL.FTZ R90, R90, c[0x0][0x320] ;  /* 0x0000c8005a5a7a20 */ /* 0x000fe20000410000 */
[----:B------:R-:W1:Y:S01]  /*8c20*/  MUFU.TANH R37, R37 ;  /* 0x0000002500257308 */ /* 0x000e620000002400 */
[----:B------:R-:W-:Y:S01]  /*8c30*/  FMUL.FTZ R51, R51, c[0x0][0x320] ;  /* 0x0000c80033337a20 */ /* 0x000fe20000410000 */
[----:B------:R-:W-:Y:S01]  /*8c40*/  FMNMX.FTZ R71, R21, R71, !PT ;  /* 0x0000004715477209 */ /* 0x000fe20007810000 */
[----:B------:R-:W-:Y:S03]  /*8c50*/  FMUL.FTZ R96, R96, c[0x0][0x320] ;  /* 0x0000c80060607a20 */ /* 0x000fe60000410000 */
[----:B------:R-:W-:Y:S01]  /*8c60*/  FMUL.FTZ R98, R98, c[0x0][0x320] ;  /* 0x0000c80062627a20 */ /* 0x000fe20000410000 */
[----:B------:R-:W-:Y:S01]  /*8c70*/  FMNMX.FTZ R4, R34, R4, !PT ;  /* 0x0000000422047209 */ /* 0x000fe20007810000 */
[----:B------:R-:W-:Y:S01]  /*8c80*/  FMUL.FTZ R99, R99, c[0x0][0x320] ;  /* 0x0000c80063637a20 */ /* 0x000fe20000410000 */
[----:B------:R-:W-:Y:S01]  /*8c90*/  FMNMX.FTZ R71, R32, R71, !PT ;  /* 0x0000004720477209 */ /* 0x000fe20007810000 */
[----:B------:R-:W2:Y:S01]  /*8ca0*/  MUFU.TANH R50, R50 ;  /* 0x0000003200327308 */ /* 0x000ea20000002400 */
[----:B------:R-:W-:Y:S01]  /*8cb0*/  FMUL.FTZ R97, R97, c[0x0][0x320] ;  /* 0x0000c80061617a20 */ /* 0x000fe20000410000 */
[----:B------:R-:W-:Y:S01]  /*8cc0*/  FMNMX.FTZ R4, R35, R4, !PT ;  /* 0x0000000423047209 */ /* 0x000fe20007810000 */
[----:B------:R-:W-:Y:S01]  /*8cd0*/  FMUL.FTZ R89, R89, c[0x0][0x320] ;  /* 0x0000c80059597a20 */ /* 0x000fe20000410000 */
[----:B------:R-:W-:Y:S01]  /*8ce0*/  FMNMX.FTZ R71, R33, R71, !PT ;  /* 0x0000004721477209 */ /* 0x000fe20007810000 */
[----:B------:R-:W-:Y:S01]  /*8cf0*/  FMUL.FTZ R93, R93, c[0x0][0x320] ;  /* 0x0000c8005d5d7a20 */ /* 0x000fe20000410000 */
[----:B------:R-:W-:Y:S01]  /*8d00*/  FMNMX.FTZ R4, R200, R4, !PT ;  /* 0x00000004c8047209 */ /* 0x000fe20007810000 */
[----:B------:R-:W-:Y:S01]  /*8d10*/  FMUL.FTZ R105, R105, c[0x0][0x320] ;  /* 0x0000c80069697a20 */ /* 0x000fe20000410000 */
[----:B------:R-:W-:Y:S01]  /*8d20*/  FMNMX.FTZ R71, R36, R71, !PT ;  /* 0x0000004724477209 */ /* 0x000fe20007810000 */
[----:B------:R-:W-:Y:S01]  /*8d30*/  FMUL.FTZ R113, R113, c[0x0][0x320] ;  /* 0x0000c80071717a20 */ /* 0x000fe20000410000 */
[----:B------:R-:W3:Y:S01]  /*8d40*/  MUFU.TANH R48, R48 ;  /* 0x0000003000307308 */ /* 0x000ee20000002400 */
[----:B------:R-:W-:Y:S01]  /*8d50*/  FMUL.FTZ R94, R94, c[0x0][0x320] ;  /* 0x0000c8005e5e7a20 */ /* 0x000fe20000410000 */
[----:B------:R-:W-:Y:S01]  /*8d60*/  FMNMX.FTZ R0, R24, R2, !PT ;  /* 0x0000000218007209 */ /* 0x000fe20007810000 */
[----:B------:R-:W-:Y:S01]  /*8d70*/  FMUL.FTZ R95, R95, c[0x0][0x320] ;  /* 0x0000c8005f5f7a20 */ /* 0x000fe20000410000 */
[----:B-1----:R-:W-:Y:S01]  /*8d80*/  FMNMX.FTZ R71, R37, R71, !PT ;  /* 0x0000004725477209 */ /* 0x002fe20007810000 */
[----:B------:R-:W-:Y:S01]  /*8d90*/  FMUL.FTZ R73, R73, c[0x0][0x320] ;  /* 0x0000c80049497a20 */ /* 0x000fe20000410000 */
[----:B------:R-:W-:Y:S01]  /*8da0*/  FMNMX.FTZ R0, R25, R0, !PT ;  /* 0x0000000019007209 */ /* 0x000fe20007810000 */
[----:B------:R-:W-:Y:S02]  /*8db0*/  FMUL.FTZ R77, R77, c[0x0][0x320] ;  /* 0x0000c8004d4d7a20 */ /* 0x000fe40000410000 */
[----:B------:R-:W-:Y:S01]  /*8dc0*/  FMUL.FTZ R103, R103, c[0x0][0x320] ;  /* 0x0000c80067677a20 */ /* 0x000fe20000410000 */
[----:B------:R-:W1:Y:S01]  /*8dd0*/  MUFU.TANH R51, R51 ;  /* 0x0000003300337308 */ /* 0x000e620000002400 */
[----:B------:R-:W-:Y:S01]  /*8de0*/  FMUL.FTZ R108, R108, c[0x0][0x320] ;  /* 0x0000c8006c6c7a20 */ /* 0x000fe20000410000 */
[----:B------:R-:W-:Y:S01]  /*8df0*/  FMNMX.FTZ R0, R28, R0, !PT ;  /* 0x000000001c007209 */ /* 0x000fe20007810000 */
[----:B------:R-:W-:Y:S02]  /*8e00*/  FMUL.FTZ R92, R92, c[0x0][0x320] ;  /* 0x0000c8005c5c7a20 */ /* 0x000fe40000410000 */
[----:B------:R-:W-:Y:S01]  /*8e10*/  FMUL.FTZ R112, R112, c[0x0][0x320] ;  /* 0x0000c80070707a20 */ /* 0x000fe20000410000 */
[----:B------:R-:W-:Y:S01]  /*8e20*/  FMNMX.FTZ R0, R29, R0, !PT ;  /* 0x000000001d007209 */ /* 0x000fe20007810000 */
[----:B------:R-:W-:Y:S02]  /*8e30*/  FMUL.FTZ R104, R104, c[0x0][0x320] ;  /* 0x0000c80068687a20 */ /* 0x000fe40000410000 */
[----:B------:R-:W-:Y:S01]  /*8e40*/  FMUL.FTZ R74, R74, c[0x0][0x320] ;  /* 0x0000c8004a4a7a20 */ /* 0x000fe20000410000 */
[----:B------:R-:W4:Y:S01]  /*8e50*/  MUFU.TANH R49, R49 ;  /* 0x0000003100317308 */ /* 0x000f220000002400 */
[----:B------:R-:W-:Y:S01]  /*8e60*/  FMUL.FTZ R78, R78, c[0x0][0x320] ;  /* 0x0000c8004e4e7a20 */ /* 0x000fe20000410000 */
[----:B------:R-:W-:Y:S01]  /*8e70*/  FMNMX.FTZ R2, R40, R0, !PT ;  /* 0x0000000028027209 */ /* 0x000fe20007810000 */
[----:B------:R-:W-:Y:S01]  /*8e80*/  FMUL.FTZ R107, R107, c[0x0][0x320] ;  /* 0x0000c8006b6b7a20 */ /* 0x000fe20000410000 */
[----:B------:R-:W-:Y:S01]  /*8e90*/  FMNMX.FTZ R0, R201, R4, !PT ;  /* 0x00000004c9007209 */ /* 0x000fe20007810000 */
[----:B------:R-:W-:Y:S01]  /*8ea0*/  FMUL.FTZ R106, R106, c[0x0][0x320] ;  /* 0x0000c8006a6a7a20 */ /* 0x000fe20000410000 */
[----:B------:R-:W-:Y:S01]  /*8eb0*/  FMNMX.FTZ R4, R194, R118, !PT ;  /* 0x00000076c2047209 */ /* 0x000fe20007810000 */
[----:B------:R-:W-:Y:S01]  /*8ec0*/  FMUL.FTZ R65, R65, c[0x0][0x320] ;  /* 0x0000c80041417a20 */ /* 0x000fe20000410000 */
[----:B--2---:R-:W-:Y:S01]  /*8ed0*/  FMNMX.FTZ R0, R50, R0, !PT ;  /* 0x0000000032007209 */ /* 0x004fe20007810000 */
[----:B------:R-:W-:Y:S01]  /*8ee0*/  FMUL.FTZ R70, R70, c[0x0][0x320] ;  /* 0x0000c80046467a20 */ /* 0x000fe20000410000 */
[----:B------:R-:W2:Y:S01]  /*8ef0*/  MUFU.TANH R216, R54 ;  /* 0x0000003600d87308 */ /* 0x000ea20000002400 */
[----:B------:R-:W-:Y:S01]  /*8f00*/  FMNMX.FTZ R4, R193, R4, !PT ;  /* 0x00000004c1047209 */ /* 0x000fe20007810000 */
[----:B------:R-:W-:Y:S01]  /*8f10*/  FMUL.FTZ R45, R45, c[0x0][0x320] ;  /* 0x0000c8002d2d7a20 */ /* 0x000fe20000410000 */
[----:B---3--:R-:W-:Y:S01]  /*8f20*/  FMNMX.FTZ R71, R48, R71, !PT ;  /* 0x0000004730477209 */ /* 0x008fe20007810000 */
[----:B------:R-:W-:Y:S01]  /*8f30*/  FMUL.FTZ R42, R42, c[0x0][0x320] ;  /* 0x0000c8002a2a7a20 */ /* 0x000fe20000410000 */
[----:B-1----:R-:W-:Y:S01]  /*8f40*/  FMNMX.FTZ R0, R51, R0, !PT ;  /* 0x0000000033007209 */ /* 0x002fe20007810000 */
[----:B------:R-:W-:Y:S02]  /*8f50*/  FMUL.FTZ R59, R59, c[0x0][0x320] ;  /* 0x0000c8003b3b7a20 */ /* 0x000fe40000410000 */
[----:B------:R-:W-:Y:S02]  /*8f60*/  FMUL.FTZ R63, R63, c[0x0][0x320] ;  /* 0x0000c8003f3f7a20 */ /* 0x000fe40000410000 */
[----:B------:R-:W1:Y:S01]  /*8f70*/  MUFU.TANH R206, R52 ;  /* 0x0000003400ce7308 */ /* 0x000e620000002400 */
[----:B------:R-:W-:Y:S02]  /*8f80*/  FMUL.FTZ R69, R69, c[0x0][0x320] ;  /* 0x0000c80045457a20 */ /* 0x000fe40000410000 */
[----:B------:R-:W-:Y:S01]  /*8f90*/  FMUL.FTZ R72, R72, c[0x0][0x320] ;  /* 0x0000c80048487a20 */ /* 0x000fe20000410000 */
[----:B----4-:R-:W-:Y:S01]  /*8fa0*/  FMNMX.FTZ R71, R49, R71, !PT ;  /* 0x0000004731477209 */ /* 0x010fe20007810000 */
[----:B------:R-:W-:Y:S02]  /*8fb0*/  FMUL.FTZ R102, R102, c[0x0][0x320] ;  /* 0x0000c80066667a20 */ /* 0x000fe40000410000 */
[----:B------:R-:W-:Y:S02]  /*8fc0*/  FMUL.FTZ R109, R109, c[0x0][0x320] ;  /* 0x0000c8006d6d7a20 */ /* 0x000fe40000410000 */
[----:B------:R-:W-:Y:S01]  /*8fd0*/  FMUL.FTZ R100, R100, c[0x0][0x320] ;  /* 0x0000c80064647a20 */ /* 0x000fe20000410000 */
[----:B------:R-:W3:Y:S01]  /*8fe0*/  MUFU.TANH R245, R55 ;  /* 0x0000003700f57308 */ /* 0x000ee20000002400 */
[----:B------:R-:W-:Y:S02]  /*8ff0*/  FMUL.FTZ R101, R101, c[0x0][0x320] ;  /* 0x0000c80065657a20 */ /* 0x000fe40000410000 */
[----:B------:R-:W-:Y:S01]  /*9000*/  FMUL.FTZ R114, R114, c[0x0][0x320] ;  /* 0x0000c80072727a20 */ /* 0x000fe20000410000 */
[----:B--2---:R-:W-:Y:S01]  /*9010*/  FMNMX.FTZ R0, R216, R0, !PT ;  /* 0x00000000d8007209 */ /* 0x004fe20007810000 */
[----:B------:R-:W-:Y:S02]  /*9020*/  FMUL.FTZ R115, R115, c[0x0][0x320] ;  /* 0x0000c80073737a20 */ /* 0x000fe40000410000 */
[----:B------:R-:W-:Y:S02]  /*9030*/  FMUL.FTZ R47, R47, c[0x0][0x320] ;  /* 0x0000c8002f2f7a20 */ /* 0x000fe40000410000 */
[----:B------:R-:W-:Y:S01]  /*9040*/  FMUL.FTZ R75, R75, c[0x0][0x320] ;  /* 0x0000c8004b4b7a20 */ /* 0x000fe20000410000 */
[----:B------:R2:W4:Y:S01]  /*9050*/  MUFU.TANH R208, R53 ;  /* 0x0000003500d07308 */ /* 0x0005220000002400 */
[----:B------:R-:W-:Y:S02]  /*9060*/  FMUL.FTZ R44, R44, c[0x0][0x320] ;  /* 0x0000c8002c2c7a20 */ /* 0x000fe40000410000 */
[----:B------:R-:W-:Y:S01]  /*9070*/  FMUL.FTZ R56, R56, c[0x0][0x320] ;  /* 0x0000c80038387a20 */ /* 0x000fe20000410000 */
[----:B-1----:R-:W-:Y:S06]  /*9080*/  FMNMX.FTZ R71, R206, R71, !PT ;  /* 0x00000047ce477209 */ /* 0x002fec0007810000 */
[----:B------:R-:W1:Y:S01]  /*9090*/  MUFU.TANH R209, R66 ;  /* 0x0000004200d17308 */ /* 0x000e620000002400 */
[----:B---3--:R-:W-:Y:S09]  /*90a0*/  FMNMX.FTZ R0, R245, R0, !PT ;  /* 0x00000000f5007209 */ /* 0x008ff20007810000 */
[----:B------:R-:W3:Y:S01]  /*90b0*/  MUFU.TANH R203, R64 ;  /* 0x0000004000cb7308 */ /* 0x000ee20000002400 */
[----:B--2---:R-:W2:Y:S01]  /*90c0*/  LDL.64 R52, [R1+0x40] ;  /* 0x0000400001347983 */ /* 0x004ea20000100a00 */
[----:B----4-:R-:W-:Y:S08]  /*90d0*/  FMNMX.FTZ R71, R208, R71, !PT ;  /* 0x00000047d0477209 */ /* 0x010ff00007810000 */
[----:B------:R-:W4:Y:S01]  /*90e0*/  MUFU.TANH R41, R41 ;  /* 0x0000002900297308 */ /* 0x000f220000002400 */
[----:B-1----:R-:W-:Y:S09]  /*90f0*/  FMNMX.FTZ R0, R209, R0, !PT ;  /* 0x00000000d1007209 */ /* 0x002ff20007810000 */
[----:B------:R-:W1:Y:S01]  /*9100*/  MUFU.TANH R211, R67 ;  /* 0x0000004300d37308 */ /* 0x000e620000002400 */
[----:B---3--:R-:W-:Y:S09]  /*9110*/  FMNMX.FTZ R71, R203, R71, !PT ;  /* 0x00000047cb477209 */ /* 0x008ff20007810000 */
[----:B------:R-:W3:Y:S01]  /*9120*/  MUFU.TANH R202, R65 ;  /* 0x0000004100ca7308 */ /* 0x000ee20000002400 */
[----:B----4-:R-:W-:Y:S09]  /*9130*/  FMNMX.FTZ R2, R41, R2, !PT ;  /* 0x0000000229027209 */ /* 0x010ff20007810000 */
[----:B------:R-:W4:Y:S01]  /*9140*/  MUFU.TANH R44, R44 ;  /* 0x0000002c002c7308 */ /* 0x000f220000002400 */
[----:B-1----:R-:W-:Y:S09]  /*9150*/  FMNMX.FTZ R0, R211, R0, !PT ;  /* 0x00000000d3007209 */ /* 0x002ff20007810000 */
[----:B------:R-:W1:Y:S01]  /*9160*/  MUFU.TANH R218, R70 ;  /* 0x0000004600da7308 */ /* 0x000e620000002400 */
[----:B---3--:R-:W-:Y:S09]  /*9170*/  FMNMX.FTZ R71, R202, R71, !PT ;  /* 0x00000047ca477209 */ /* 0x008ff20007810000 */
[----:B------:R3:W-:Y:S01]  /*9180*/  MUFU.TANH R220, R86 ;  /* 0x0000005600dc7308 */ /* 0x0007e20000002400 */
[----:B----4-:R-:W-:Y:S09]  /*9190*/  FMNMX.FTZ R2, R44, R2, !PT ;  /* 0x000000022c027209 */ /* 0x010ff20007810000 */
[----:B------:R-:W4:Y:S01]  /*91a0*/  MUFU.TANH R234, R68 ;  /* 0x0000004400ea7308 */ /* 0x000f220000002400 */
[----:B-1----:R-:W-:Y:S09]  /*91b0*/  FMNMX.FTZ R0, R218, R0, !PT ;  /* 0x00000000da007209 */ /* 0x002ff20007810000 */
[----:B------:R-:W1:Y:S01]  /*91c0*/  MUFU.TANH R45, R45 ;  /* 0x0000002d002d7308 */ /* 0x000e620000002400 */
[----:B---3--:R-:W-:Y:S04]  /*91d0*/  MOV R86, R222 ;  /* 0x000000de00567202 */ /* 0x008fe80000000f00 */
[----:B------:R-:W-:Y:S05]  /*91e0*/  FMNMX.FTZ R0, R86, R0, !PT ;  /* 0x0000000056007209 */ /* 0x000fea0007810000 */
[----:B------:R-:W3:Y:S01]  /*91f0*/  MUFU.TANH R199, R56 ;  /* 0x0000003800c77308 */ /* 0x000ee20000002400 */
[----:B----4-:R-:W-:Y:S09]  /*9200*/  FMNMX.FTZ R71, R234, R71, !PT ;  /* 0x00000047ea477209 */ /* 0x010ff20007810000 */
[----:B------:R3:W-:Y:S01]  /*9210*/  MUFU.TANH R246, R63 ;  /* 0x0000003f00f67308 */ /* 0x0007e20000002400 */
[----:B-1----:R-:W-:Y:S09]  /*9220*/  FMNMX.FTZ R2, R45, R2, !PT ;  /* 0x000000022d027209 */ /* 0x002ff20007810000 */
[----:B------:R-:W1:Y:S10]  /*9230*/  MUFU.TANH R39, R82 ;  /* 0x0000005200277308 */ /* 0x000e740000002400 */
[----:B------:R-:W-:Y:S01]  /*9240*/  MUFU.TANH R204, R42 ;  /* 0x0000002a00cc7308 */ /* 0x000fe20000002400 */
[----:B---3--:R-:W-:Y:S04]  /*9250*/  MOV R63, R199 ;  /* 0x000000c7003f7202 */ /* 0x008fe80000000f00 */
[----:B------:R-:W-:Y:S05]  /*9260*/  FMNMX.FTZ R2, R63, R2, !PT ;  /* 0x000000023f027209 */ /* 0x000fea0007810000 */
[----:B------:R-:W-:Y:S01]  /*9270*/  MUFU.TANH R230, R58 ;  /* 0x0000003a00e67308 */ /* 0x000fe20000002400 */
[----:B-1----:R-:W-:Y:S04]  /*9280*/  MOV R212, R39 ;  /* 0x0000002700d47202 */ /* 0x002fe80000000f00 */
[----:B------:R-:W-:Y:S05]  /*9290*/  FMNMX.FTZ R0, R212, R0, !PT ;  /* 0x00000000d4007209 */ /* 0x000fea0007810000 */
[----:B------:R-:W-:Y:S10]  /*92a0*/  MUFU.TANH R42, R59 ;  /* 0x0000003b002a7308 */ /* 0x000ff40000002400 */
[----:B------:R-:W1:Y:S10]  /*92b0*/  MUFU.TANH R59, R69 ;  /* 0x00000045003b7308 */ /* 0x000e740000002400 */
[----:B------:R-:W3:Y:S10]  /*92c0*/  MUFU.TANH R223, R80 ;  /* 0x0000005000df7308 */ /* 0x000ef40000002400 */
[----:B------:R3:W-:Y:S01]  /*92d0*/  MUFU.TANH R58, R87 ;  /* 0x00000057003a7308 */ /* 0x0007e20000002400 */
[----:B-1----:R-:W-:Y:S09]  /*92e0*/  FMNMX.FTZ R71, R59, R71, !PT ;  /* 0x000000473b477209 */ /* 0x002ff20007810000 */
[----:B------:R-:W1:Y:S10]  /*92f0*/  MUFU.TANH R197, R57 ;  /* 0x0000003900c57308 */ /* 0x000e740000002400 */
[----:B------:R-:W-:Y:S01]  /*9300*/  MUFU.TANH R221, R60 ;  /* 0x0000003c00dd7308 */ /* 0x000fe20000002400 */
[----:B---3--:R-:W-:Y:S04]  /*9310*/  MOV R87, R223 ;  /* 0x000000df00577202 */ /* 0x008fe80000000f00 */
[----:B------:R-:W-:Y:S05]  /*9320*/  FMNMX.FTZ R71, R87, R71, !PT ;  /* 0x0000004757477209 */ /* 0x000fea0007810000 */
[----:B------:R1:W-:Y:S10]  /*9330*/  MUFU.TANH R60, R85 ;  /* 0x00000055003c7308 */ /* 0x0003f40000002400 */
[----:B------:R-:W3:Y:S10]  /*9340*/  MUFU.TANH R14, R14 ;  /* 0x0000000e000e7308 */ /* 0x000ef40000002400 */
[----:B------:R-:W4:Y:S01]  /*9350*/  MUFU.TANH R233, R83 ;  /* 0x0000005300e97308 */ /* 0x000f220000002400 */
[----:B-1----:R-:W-:Y:S04]  /*9360*/  MOV R85, R197 ;  /* 0x000000c500557202 */ /* 0x002fe80000000f00 */
[----:B------:R-:W-:Y:S05]  /*9370*/  FMNMX.FTZ R2, R85, R2, !PT ;  /* 0x0000000255027209 */ /* 0x000fea0007810000 */
[----:B------:R1:W-:Y:S01]  /*9380*/  MUFU.TANH R248, R88 ;  /* 0x0000005800f87308 */ /* 0x0003e20000002400 */
[----:B---3--:R-:W-:Y:S09]  /*9390*/  FMNMX.FTZ R4, R14, R4, !PT ;  /* 0x000000040e047209 */ /* 0x008ff20007810000 */
[----:B------:R-:W3:Y:S01]  /*93a0*/  MUFU.TANH R15, R15 ;  /* 0x0000000f000f7308 */ /* 0x000ee20000002400 */
[----:B----4-:R-:W-:Y:S04]  /*93b0*/  FMNMX.FTZ R0, R233, R0, !PT ;  /* 0x00000000e9007209 */ /* 0x010fe80007810000 */
[----:B------:R-:W-:Y:S05]  /*93c0*/  FMNMX.FTZ R0, R220, R0, !PT ;  /* 0x00000000dc007209 */ /* 0x000fea0007810000 */
[----:B------:R-:W4:Y:S01]  /*93d0*/  MUFU.TANH R80, R81 ;  /* 0x0000005100507308 */ /* 0x000f220000002400 */
[----:B------:R-:W-:Y:S02]  /*93e0*/  FMNMX.FTZ R0, R58, R0, !PT ;  /* 0x000000003a007209 */ /* 0x000fe40007810000 */
[----:B-1----:R-:W-:Y:S04]  /*93f0*/  MOV R88, R221 ;  /* 0x000000dd00587202 */ /* 0x002fe80000000f00 */
[----:B------:R-:W-:Y:S03]  /*9400*/  FMNMX.FTZ R2, R88, R2, !PT ;  /* 0x0000000258027209 */ /* 0x000fe60007810000 */
[----:B------:R-:W1:Y:S01]  /*9410*/  MUFU.TANH R249, R84 ;  /* 0x0000005400f97308 */ /* 0x000e620000002400 */
[----:B---3--:R-:W-:Y:S04]  /*9420*/  FMNMX.FTZ R4, R15, R4, !PT ;  /* 0x000000040f047209 */ /* 0x008fe80007810000 */
[----:B------:R-:W-:Y:S05]  /*9430*/  FMNMX.FTZ R4, R26, R4, !PT ;  /* 0x000000041a047209 */ /* 0x000fea0007810000 */
[----:B------:R1:W-:Y:S01]  /*9440*/  MUFU.TANH R244, R91 ;  /* 0x0000005b00f47308 */ /* 0x0003e20000002400 */
[----:B----4-:R-:W-:Y:S09]  /*9450*/  FMNMX.FTZ R71, R80, R71, !PT ;  /* 0x0000004750477209 */ /* 0x010ff20007810000 */
[----:B------:R-:W3:Y:S10]  /*9460*/  MUFU.TANH R250, R61 ;  /* 0x0000003d00fa7308 */ /* 0x000ef40000002400 */
[----:B------:R3:W-:Y:S01]  /*9470*/  MUFU.TANH R247, R90 ;  /* 0x0000005a00f77308 */ /* 0x0007e20000002400 */
[----:B-1----:R-:W-:Y:S04]  /*9480*/  MOV R91, R249 ;  /* 0x000000f9005b7202 */ /* 0x002fe80000000f00 */
[----:B------:R-:W-:Y:S05]  /*9490*/  FMNMX.FTZ R71, R91, R71, !PT ;  /* 0x000000475b477209 */ /* 0x000fea0007810000 */
[----:B------:R-:W1:Y:S01]  /*94a0*/  MUFU.TANH R27, R27 ;  /* 0x0000001b001b7308 */ /* 0x000e620000002400 */
[----:B------:R-:W-:Y:S09]  /*94b0*/  FMNMX.FTZ R71, R60, R71, !PT ;  /* 0x000000473c477209 */ /* 0x000ff20007810000 */
[----:B------:R-:W4:Y:S01]  /*94c0*/  MUFU.TANH R198, R96 ;  /* 0x0000006000c67308 */ /* 0x000f220000002400 */
[----:B---3--:R-:W-:Y:S04]  /*94d0*/  MOV R90, R250 ;  /* 0x000000fa005a7202 */ /* 0x008fe80000000f00 */
[----:B------:R-:W-:Y:S05]  /*94e0*/  FMNMX.FTZ R2, R90, R2, !PT ;  /* 0x000000025a027209 */ /* 0x000fea0007810000 */
[----:B------:R-:W3:Y:S01]  /*94f0*/  MUFU.TANH R219, R72 ;  /* 0x0000004800db7308 */ /* 0x000ee20000002400 */
[----:B-1----:R-:W-:Y:S09]  /*9500*/  FMNMX.FTZ R4, R27, R4, !PT ;  /* 0x000000041b047209 */ /* 0x002ff20007810000 */
[----:B------:R-:W1:Y:S01]  /*9510*/  MUFU.TANH R196, R73 ;  /* 0x0000004900c47308 */ /* 0x000e620000002400 */
[----:B----4-:R-:W-:Y:S04]  /*9520*/  MOV R215, R198 ;  /* 0x000000c600d77202 */ /* 0x010fe80000000f00 */
[----:B------:R-:W-:Y:S05]  /*9530*/  FMNMX.FTZ R71, R215, R71, !PT ;  /* 0x00000047d7477209 */ /* 0x000fea0007810000 */
[----:B------:R-:W4:Y:S01]  /*9540*/  MUFU.TANH R98, R98 ;  /* 0x0000006200627308 */ /* 0x000f220000002400 */
[----:B---3--:R-:W-:Y:S09]  /*9550*/  FMNMX.FTZ R2, R219, R2, !PT ;  /* 0x00000002db027209 */ /* 0x008ff20007810000 */
[----:B------:R-:W3:Y:S01]  /*9560*/  MUFU.TANH R30, R30 ;  /* 0x0000001e001e7308 */ /* 0x000ee20000002400 */
[----:B-1----:R-:W-:Y:S04]  /*9570*/  MOV R84, R196 ;  /* 0x000000c400547202 */ /* 0x002fe80000000f00 */
[----:B------:R-:W-:Y:S05]  /*9580*/  FMNMX.FTZ R2, R84, R2, !PT ;  /* 0x0000000254027209 */ /* 0x000fea0007810000 */
[----:B------:R-:W1:Y:S01]  /*9590*/  MUFU.TANH R38, R76 ;  /* 0x0000004c00267308 */ /* 0x000e620000002400 */
[----:B----4-:R-:W-:Y:S09]  /*95a0*/  FMNMX.FTZ R0, R98, R0, !PT ;  /* 0x0000000062007209 */ /* 0x010ff20007810000 */
[----:B------:R-:W4:Y:S01]  /*95b0*/  MUFU.TANH R99, R99 ;  /* 0x0000006300637308 */ /* 0x000f220000002400 */
[----:B---3--:R-:W-:Y:S09]  /*95c0*/  FMNMX.FTZ R4, R30, R4, !PT ;  /* 0x000000041e047209 */ /* 0x008ff20007810000 */
[----:B------:R-:W3:Y:S01]  /*95d0*/  MUFU.TANH R5, R102 ;  /* 0x0000006600057308 */ /* 0x000ee20000002400 */
[----:B-1----:R-:W-:Y:S02]  /*95e0*/  MOV R213, R38 ;  /* 0x0000002600d57202 */ /* 0x002fe40000000f00 */
[----:B------:R-:W2:Y:S02]  /*95f0*/  LDL.64 R38, [R1+0x48] ;  /* 0x0000480001267983 */ /* 0x000ea40000100a00 */
[----:B------:R-:W-:Y:S05]  /*9600*/  FMNMX.FTZ R2, R213, R2, !PT ;  /* 0x00000002d5027209 */ /* 0x000fea0007810000 */
[----:B------:R3:W-:Y:S01]  /*9610*/  MUFU.TANH R188, R109 ;  /* 0x0000006d00bc7308 */ /* 0x0007e20000002400 */
[----:B----4-:R-:W-:Y:S09]  /*9620*/  FMNMX.FTZ R0, R99, R0, !PT ;  /* 0x0000000063007209 */ /* 0x010ff20007810000 */
[----:B------:R-:W1:Y:S10]  /*9630*/  MUFU.TANH R31, R31 ;  /* 0x0000001f001f7308 */ /* 0x000e740000002400 */
[----:B------:R-:W4:Y:S01]  /*9640*/  MUFU.TANH R97, R97 ;  /* 0x0000006100617308 */ /* 0x000f220000002400 */
[----:B---3--:R-:W-:Y:S04]  /*9650*/  MOV R109, R5 ;  /* 0x00000005006d7202 */ /* 0x008fe80000000f00 */
[----:B------:R-:W-:Y:S05]  /*9660*/  FMNMX.FTZ R0, R109, R0, !PT ;  /* 0x000000006d007209 */ /* 0x000fea0007810000 */
[----:B------:R-:W3:Y:S01]  /*9670*/  MUFU.TANH R251, R77 ;  /* 0x0000004d00fb7308 */ /* 0x000ee20000002400 */
[----:B-1----:R-:W-:Y:S04]  /*9680*/  FMNMX.FTZ R4, R31, R4, !PT ;  /* 0x000000041f047209 */ /* 0x002fe80007810000 */
[----:B------:R-:W-:Y:S05]  /*9690*/  FMNMX.FTZ R4, R204, R4, !PT ;  /* 0x00000004cc047209 */ /* 0x000fea0007810000 */
[----:B------:R3:W-:Y:S01]  /*96a0*/  MUFU.TANH R243, R89 ;  /* 0x0000005900f37308 */ /* 0x0007e20000002400 */
[----:B----4-:R-:W-:Y:S09]  /*96b0*/  FMNMX.FTZ R71, R97, R71, !PT ;  /* 0x0000004761477209 */ /* 0x010ff20007810000 */
[----:B------:R-:W1:Y:S10]  /*96c0*/  MUFU.TANH R6, R103 ;  /* 0x0000006700067308 */ /* 0x000e740000002400 */
[----:B------:R1:W-:Y:S01]  /*96d0*/  MUFU.TANH R191, R108 ;  /* 0x0000006c00bf7308 */ /* 0x0003e20000002400 */
[----:B---3--:R-:W-:Y:S04]  /*96e0*/  MOV R89, R251 ;  /* 0x000000fb00597202 */ /* 0x008fe80000000f00 */
[----:B------:R-:W-:Y:S05]  /*96f0*/  FMNMX.FTZ R2, R89, R2, !PT ;  /* 0x0000000259027209 */ /* 0x000fea0007810000 */
[----:B------:R3:W-:Y:S10]  /*9700*/  MUFU.TANH R61, R93 ;  /* 0x0000005d003d7308 */ /* 0x0007f40000002400 */
[----:B------:R-:W4:Y:S01]  /*9710*/  MUFU.TANH R100, R100 ;  /* 0x0000006400647308 */ /* 0x000f220000002400 */
[----:B-1----:R-:W-:Y:S04]  /*9720*/  MOV R108, R6 ;  /* 0x00000006006c7202 */ /* 0x002fe80000000f00 */
[----:B------:R-:W-:Y:S05]  /*9730*/  FMNMX.FTZ R0, R108, R0, !PT ;  /* 0x000000006c007209 */ /* 0x000fea0007810000 */
[----:B------:R-:W-:Y:S01]  /*9740*/  MUFU.TANH R240, R62 ;  /* 0x0000003e00f07308 */ /* 0x000fe20000002400 */
[----:B---3--:R-:W-:Y:S09]  /*9750*/  MOV R93, R230 ;  /* 0x000000e6005d7202 */ /* 0x008ff20000000f00 */
[----:B------:R1:W-:Y:S01]  /*9760*/  MUFU.TANH R62, R92 ;  /* 0x0000005c003e7308 */ /* 0x0003e20000002400 */
[----:B----4-:R-:W-:Y:S09]  /*9770*/  FMNMX.FTZ R71, R100, R71, !PT ;  /* 0x0000004764477209 */ /* 0x010ff20007810000 */
[----:B------:R-:W3:Y:S10]  /*9780*/  MUFU.TANH R205, R43 ;  /* 0x0000002b00cd7308 */ /* 0x000ef40000002400 */
[----:B------:R-:W4:Y:S01]  /*9790*/  MUFU.TANH R101, R101 ;  /* 0x0000006500657308 */ /* 0x000f220000002400 */
[----:B-1----:R-:W-:Y:S04]  /*97a0*/  MOV R92, R248 ;  /* 0x000000f8005c7202 */ /* 0x002fe80000000f00 */
[----:B------:R-:W-:Y:S05]  /*97b0*/  FMNMX.FTZ R2, R92, R2, !PT ;  /* 0x000000025c027209 */ /* 0x000fea0007810000 */
[----:B------:R-:W1:Y:S01]  /*97c0*/  MUFU.TANH R114, R114 ;  /* 0x0000007200727308 */ /* 0x000e620000002400 */
[----:B------:R-:W-:Y:S02]  /*97d0*/  FMNMX.FTZ R2, R243, R2, !PT ;  /* 0x00000002f3027209 */ /* 0x000fe40007810000 */
[----:B---3--:R-:W-:Y:S02]  /*97e0*/  FMNMX.FTZ R4, R205, R4, !PT ;  /* 0x00000004cd047209 */ /* 0x008fe40007810000 */
[----:B------:R-:W-:Y:S05]  /*97f0*/  FMNMX.FTZ R2, R62, R2, !PT ;  /* 0x000000023e027209 */ /* 0x000fea0007810000 */
[----:B------:R-:W3:Y:S01]  /*9800*/  MUFU.TANH R207, R46 ;  /* 0x0000002e00cf7308 */ /* 0x000ee20000002400 */
[----:B------:R-:W-:Y:S02]  /*9810*/  FMNMX.FTZ R2, R61, R2, !PT ;  /* 0x000000023d027209 */ /* 0x000fe40007810000 */
[----:B----4-:R-:W-:Y:S07]  /*9820*/  FMNMX.FTZ R71, R101, R71, !PT ;  /* 0x0000004765477209 */ /* 0x010fee0007810000 */
[----:B------:R-:W4:Y:S01]  /*9830*/  MUFU.TANH R102, R112 ;  /* 0x0000007000667308 */ /* 0x000f220000002400 */
[----:B-1----:R-:W-:Y:S09]  /*9840*/  FMNMX.FTZ R0, R114, R0, !PT ;  /* 0x0000000072007209 */ /* 0x002ff20007810000 */
[----:B------:R-:W1:Y:S01]  /*9850*/  MUFU.TANH R115, R115 ;  /* 0x0000007300737308 */ /* 0x000e620000002400 */
[----:B---3--:R-:W-:Y:S09]  /*9860*/  FMNMX.FTZ R4, R207, R4, !PT ;  /* 0x00000004cf047209 */ /* 0x008ff20007810000 */
[----:B------:R-:W3:Y:S01]  /*9870*/  MUFU.TANH R210, R47 ;  /* 0x0000002f00d27308 */ /* 0x000ee20000002400 */
[----:B----4-:R-:W-:Y:S02]  /*9880*/  FMNMX.FTZ R71, R102, R71, !PT ;  /* 0x0000004766477209 */ /* 0x010fe40007810000 */
[----:B------:R-:W-:Y:S07]  /*9890*/  MOV R112, R247 ;  /* 0x000000f700707202 */ /* 0x000fee0000000f00 */
[----:B------:R-:W4:Y:S01]  /*98a0*/  MUFU.TANH R96, R113 ;  /* 0x0000007100607308 */ /* 0x000f220000002400 */
[----:B-1----:R-:W-:Y:S05]  /*98b0*/  FMNMX.FTZ R0, R115, R0, !PT ;  /* 0x0000000073007209 */ /* 0x002fea0007810000 */
[----:B------:R-:W1:Y:S04]  /*98c0*/  SHFL.BFLY PT, R70, R0, 0x2, 0x1f ;  /* 0x0c401f0000467f89 */ /* 0x000e6800000e0000 */
[----:B------:R-:W1:Y:S01]  /*98d0*/  MUFU.TANH R46, R104 ;  /* 0x00000068002e7308 */ /* 0x000e620000002400 */
[----:B---3--:R-:W-:Y:S04]  /*98e0*/  FMNMX.FTZ R4, R210, R4, !PT ;  /* 0x00000004d2047209 */ /* 0x008fe80007810000 */
[----:B------:R-:W-:Y:S05]  /*98f0*/  FMNMX.FTZ R4, R93, R4, !PT ;  /* 0x000000045d047209 */ /* 0x000fea0007810000 */
[----:B------:R-:W3:Y:S01]  /*9900*/  MUFU.TANH R230, R105 ;  /* 0x0000006900e67308 */ /* 0x000ee20000002400 */
[----:B------:R-:W-:Y:S02]  /*9910*/  FMNMX.FTZ R4, R42, R4, !PT ;  /* 0x000000042a047209 */ /* 0x000fe40007810000 */
[----:B----4-:R-:W-:Y:S02]  /*9920*/  FMNMX.FTZ R71, R96, R71, !PT ;  /* 0x0000004760477209 */ /* 0x010fe40007810000 */
[----:B------:R-:W-:Y:S03]  /*9930*/  FMNMX.FTZ R4, R240, R4, !PT ;  /* 0x00000004f0047209 */ /* 0x000fe60007810000 */
[----:B------:R-:W4:Y:S02]  /*9940*/  SHFL.BFLY PT, R5, R71, 0x2, 0x1f ;  /* 0x0c401f0047057f89 */ /* 0x000f2400000e0000 */
[----:B------:R-:W4:Y:S01]  /*9950*/  MUFU.TANH R43, R74 ;  /* 0x0000004a002b7308 */ /* 0x000f220000002400 */
[----:B------:R-:W-:Y:S02]  /*9960*/  FMNMX.FTZ R4, R246, R4, !PT ;  /* 0x00000004f6047209 */ /* 0x000fe40007810000 */
[----:B-1----:R-:W-:Y:S02]  /*9970*/  FMNMX.FTZ R70, R0, R70, !PT ;  /* 0x0000004600467209 */ /* 0x002fe40007810000 */
[----:B------:R-:W-:Y:S05]  /*9980*/  FMNMX.FTZ R2, R46, R2, !PT ;  /* 0x000000022e027209 */ /* 0x000fea0007810000 */
[----:B------:R-:W1:Y:S01]  /*9990*/  MUFU.TANH R252, R75 ;  /* 0x0000004b00fc7308 */ /* 0x000e620000002400 */
[----:B---3--:R-:W-:Y:S04]  /*99a0*/  FMNMX.FTZ R2, R230, R2, !PT ;  /* 0x00000002e6027209 */ /* 0x008fe80007810000 */
[----:B------:R-:W-:Y:S05]  /*99b0*/  FMNMX.FTZ R2, R191, R2, !PT ;  /* 0x00000002bf027209 */ /* 0x000fea0007810000 */
[----:B------:R-:W3:Y:S01]  /*99c0*/  MUFU.TANH R217, R78 ;  /* 0x0000004e00d97308 */ /* 0x000ee20000002400 */
[----:B------:R-:W-:Y:S02]  /*99d0*/  FMNMX.FTZ R2, R188, R2, !PT ;  /* 0x00000002bc027209 */ /* 0x000fe40007810000 */
[----:B----4-:R-:W-:Y:S02]  /*99e0*/  FMNMX.FTZ R4, R43, R4, !PT ;  /* 0x000000042b047209 */ /* 0x010fe40007810000 */
[----:B------:R-:W-:Y:S01]  /*99f0*/  FMNMX.FTZ R71, R71, R5, !PT ;  /* 0x0000000547477209 */ /* 0x000fe20007810000 */
[----:B------:R-:W4:Y:S04]  /*9a00*/  SHFL.BFLY PT, R68, R2, 0x2, 0x1f ;  /* 0x0c401f0002447f89 */ /* 0x000f2800000e0000 */
[----:B------:R-:W4:Y:S01]  /*9a10*/  MUFU.TANH R119, R79 ;  /* 0x0000004f00777308 */ /* 0x000f220000002400 */
[----:B-1----:R-:W-:Y:S03]  /*9a20*/  FMNMX.FTZ R4, R252, R4, !PT ;  /* 0x00000004fc047209 */ /* 0x002fe60007810000 */
[----:B------:R-:W1:Y:S01]  /*9a30*/  SHFL.BFLY PT, R6, R71, 0x1, 0x1f ;  /* 0x0c201f0047067f89 */ /* 0x000e6200000e0000 */
[----:B------:R-:W-:Y:S05]  /*9a40*/  FMUL.FTZ R75, R110, c[0x0][0x320] ;  /* 0x0000c8006e4b7a20 */ /* 0x000fea0000410000 */
[----:B------:R-:W1:Y:S02]  /*9a50*/  MUFU.TANH R7, R107 ;  /* 0x0000006b00077308 */ /* 0x000e640000002400 */
[----:B------:R-:W1:Y:S01]  /*9a60*/  SHFL.BFLY PT, R5, R70, 0x1, 0x1f ;  /* 0x0c201f0046057f89 */ /* 0x000e6200000e0000 */
[----:B---3--:R-:W-:Y:S07]  /*9a70*/  FMNMX.FTZ R0, R217, R4, !PT ;  /* 0x00000004d9007209 */ /* 0x008fee0007810000 */
[----:B------:R-:W3:Y:S01]  /*9a80*/  MUFU.TANH R104, R94 ;  /* 0x0000005e00687308 */ /* 0x000ee20000002400 */
[----:B----4-:R-:W-:Y:S02]  /*9a90*/  FMNMX.FTZ R68, R2, R68, !PT ;  /* 0x0000004402447209 */ /* 0x010fe40007810000 */
[----:B------:R-:W-:Y:S04]  /*9aa0*/  FMNMX.FTZ R0, R119, R0, !PT ;  /* 0x0000000077007209 */ /* 0x000fe80007810000 */
[----:B------:R-:W-:Y:S01]  /*9ab0*/  FMNMX.FTZ R4, R112, R0, !PT ;  /* 0x0000000070047209 */ /* 0x000fe20007810000 */
[----:B------:R-:W-:Y:S02]  /*9ac0*/  FMUL.FTZ R0, R111, c[0x0][0x320] ;  /* 0x0000c8006f007a20 */ /* 0x000fe40000410000 */
[----:B------:R-:W4:Y:S01]  /*9ad0*/  MUFU.TANH R113, R95 ;  /* 0x0000005f00717308 */ /* 0x000f220000002400 */
[----:B-1----:R-:W-:Y:S02]  /*9ae0*/  FMNMX.FTZ R71, R71, R6, !PT ;  /* 0x0000000647477209 */ /* 0x002fe40007810000 */
[----:B------:R-:W-:Y:S03]  /*9af0*/  MOV R111, R7 ;  /* 0x00000007006f7202 */ /* 0x000fe60000000f00 */
[----:B------:R-:W-:Y:S01]  /*9b00*/  FMUL.FTZ R103, R71, c[0x0][0x2d0] ;  /* 0x0000b40047677a20 */ /* 0x000fe20000410000 */
[----:B------:R-:W-:Y:S02]  /*9b10*/  FMNMX.FTZ R70, R70, R5, !PT ;  /* 0x0000000546467209 */ /* 0x000fe40007810000 */
[----:B------:R-:W-:Y:S01]  /*9b20*/  MOV R107, R244 ;  /* 0x000000f4006b7202 */ /* 0x000fe20000000f00 */
[----:B------:R-:W1:Y:S01]  /*9b30*/  MUFU.TANH R8, R106 ;  /* 0x0000006a00087308 */ /* 0x000e620000002400 */
[--C-:B------:R-:W-:Y:S02]  /*9b40*/  FFMA.FTZ R7, R20, c[0x0][0x2d0], -R103.reuse ;  /* 0x0000b40014077a23 */ /* 0x100fe40000010867 */
[--C-:B------:R-:W-:Y:S01]  /*9b50*/  FFMA.FTZ R6, R21, c[0x0][0x2d0], -R103.reuse ;  /* 0x0000b40015067a23 */ /* 0x100fe20000010867 */
[----:B------:R-:W-:Y:S01]  /*9b60*/  FMNMX.FTZ R2, R107, R4, !PT ;  /* 0x000000046b027209 */ /* 0x000fe20007810000 */
[----:B------:R-:W-:Y:S01]  /*9b70*/  FMUL.FTZ R105, R70, c[0x0][0x2d0] ;  /* 0x0000b40046697a20 */ /* 0x000fe20000410000 */
[----:B------:R-:W1:Y:S01]  /*9b80*/  SHFL.BFLY PT, R4, R68, 0x1, 0x1f ;  /* 0x0c201f0044047f89 */ /* 0x000e6200000e0000 */
[--C-:B------:R-:W-:Y:S01]  /*9b90*/  FFMA.FTZ R5, R32, c[0x0][0x2d0], -R103.reuse ;  /* 0x0000b40020057a23 */ /* 0x100fe20000010867 */
[----:B---3--:R-:W-:Y:S01]  /*9ba0*/  FMNMX.FTZ R2, R104, R2, !PT ;  /* 0x0000000268027209 */ /* 0x008fe20007810000 */
[--C-:B------:R-:W-:Y:S01]  /*9bb0*/  FFMA.FTZ R100, R100, c[0x0][0x2d0], -R103.reuse ;  /* 0x0000b40064647a23 */ /* 0x100fe20000010867 */
[----:B------:R3:W-:Y:S01]  /*9bc0*/  MUFU.TANH R74, R0 ;  /* 0x00000000004a7308 */ /* 0x0007e20000002400 */
[--C-:B------:R-:W-:Y:S02]  /*9bd0*/  FFMA.FTZ R101, R101, c[0x0][0x2d0], -R103.reuse ;  /* 0x0000b40065657a23 */ /* 0x100fe40000010867 */
[--C-:B------:R-:W-:Y:S01]  /*9be0*/  FFMA.FTZ R102, R102, c[0x0][0x2d0], -R103.reuse ;  /* 0x0000b40066667a23 */ /* 0x100fe20000010867 */
[----:B----4-:R-:W-:Y:S02]  /*9bf0*/  FMNMX.FTZ R2, R113, R2, !PT ;  /* 0x0000000271027209 */ /* 0x010fe40007810000 */
[----:B--2---:R-:W-:Y:S04]  /*9c00*/  MOV R39, c[0x0][0x1e4] ;  /* 0x0000790000277a02 */ /* 0x004fe80000000f00 */
[----:B------:R-:W2:Y:S01]  /*9c10*/  MUFU.TANH R75, R75 ;  /* 0x0000004b004b7308 */ /* 0x000ea20000002400 */
[----:B-1----:R-:W-:Y:S09]  /*9c20*/  MOV R110, R8 ;  /* 0x00000008006e7202 */ /* 0x002ff20000000f00 */
[----:B------:R1:W-:Y:S01]  /*9c30*/  MUFU.EX2 R95, R5 ;  /* 0x00000005005f7308 */ /* 0x0003e20000000800 */
[----:B------:R-:W-:Y:S01]  /*9c40*/  FMNMX.FTZ R68, R68, R4, !PT ;  /* 0x0000000444447209 */ /* 0x000fe20007810000 */
[----:B------:R-:W-:Y:S01]  /*9c50*/  FFMA.FTZ R4, R185, c[0x0][0x2d0], -R103 ;  /* 0x0000b400b9047a23 */ /* 0x000fe20000010867 */
[----:B------:R-:W-:Y:S01]  /*9c60*/  MOV R185, R61 ;  /* 0x0000003d00b97202 */ /* 0x000fe20000000f00 */
[----:B---3--:R-:W-:Y:S01]  /*9c70*/  FADD.FTZ R0, -R71, R3 ;  /* 0x0000000347007221 */ /* 0x008fe20000010100 */
[----:B------:R-:W-:Y:S01]  /*9c80*/  FMNMX.FTZ R3, R110, R2, !PT ;  /* 0x000000026e037209 */ /* 0x000fe20007810000 */
[----:B------:R-:W-:Y:S02]  /*9c90*/  FMUL.FTZ R106, R68, c[0x0][0x2d0] ;  /* 0x0000b400446a7a20 */ /* 0x000fe40000410000 */
[----:B------:R-:W-:Y:S01]  /*9ca0*/  FMUL.FTZ R2, R0, c[0x0][0x2d0] ;  /* 0x0000b40000027a20 */ /* 0x000fe20000410000 */
[----:B------:R-:W-:Y:S01]  /*9cb0*/  FMNMX.FTZ R0, R111, R3, !PT ;  /* 0x000000036f007209 */ /* 0x000fe20007810000 */
[----:B------:R-:W-:Y:S01]  /*9cc0*/  MUFU.EX2 R244, R4 ;  /* 0x0000000400f47308 */ /* 0x000fe20000000800 */
[--C-:B------:R-:W-:Y:S02]  /*9cd0*/  FFMA.FTZ R9, R25, c[0x0][0x2d0], -R106.reuse ;  /* 0x0000b40019097a23 */ /* 0x100fe4000001086a */
[----:B------:R-:W-:Y:S01]  /*9ce0*/  FFMA.FTZ R44, R44, c[0x0][0x2d0], -R106 ;  /* 0x0000b4002c2c7a23 */ /* 0x000fe2000001086a */
[----:B--2---:R-:W-:Y:S04]  /*9cf0*/  FMNMX.FTZ R0, R75, R0, !PT ;  /* 0x000000004b007209 */ /* 0x004fe80007810000 */
[----:B------:R-:W-:Y:S02]  /*9d00*/  FMNMX.FTZ R0, R74, R0, !PT ;  /* 0x000000004a007209 */ /* 0x000fe40007810000 */
[----:B------:R2:W3:Y:S03]  /*9d10*/  MUFU.EX2 R73, R2 ;  /* 0x0000000200497308 */ /* 0x0004e60000000800 */
[----:B------:R-:W4:Y:S01]  /*9d20*/  SHFL.BFLY PT, R3, R0, 0x2, 0x1f ;  /* 0x0c401f0000037f89 */ /* 0x000f2200000e0000 */
[----:B-1----:R-:W-:Y:S06]  /*9d30*/  FFMA.FTZ R5, R34, c[0x0][0x2d0], -R105 ;  /* 0x0000b40022057a23 */ /* 0x002fec0000010869 */
[----:B------:R-:W-:Y:S10]  /*9d40*/  MUFU.EX2 R214, R5 ;  /* 0x0000000500d67308 */ /* 0x000ff40000000800 */
[----:B------:R1:W-:Y:S01]  /*9d50*/  MUFU.EX2 R81, R7 ;  /* 0x0000000700517308 */ /* 0x0003e20000000800 */
[----:B--2---:R-:W-:Y:S01]  /*9d60*/  FADD.FTZ R2, -R70, R116 ;  /* 0x0000007446027221 */ /* 0x004fe20000010100 */
[----:B----4-:R-:W-:Y:S01]  /*9d70*/  FMNMX.FTZ R0, R0, R3, !PT ;  /* 0x0000000300007209 */ /* 0x010fe20007810000 */
[----:B------:R-:W-:Y:S07]  /*9d80*/  FFMA.FTZ R3, R17, c[0x0][0x2d0], -R103 ;  /* 0x0000b40011037a23 */ /* 0x000fee0000010867 */
[----:B------:R-:W-:Y:S01]  /*9d90*/  MUFU.EX2 R34, R9 ;  /* 0x0000000900227308 */ /* 0x000fe20000000800 */
[----:B---3--:R-:W-:Y:S01]  /*9da0*/  FMUL.FTZ R17, R73, R133 ;  /* 0x0000008549117220 */ /* 0x008fe20000410000 */
[----:B------:R-:W-:Y:S01]  /*9db0*/  MOV R133, R62 ;  /* 0x0000003e00857202 */ /* 0x000fe20000000f00 */
[----:B------:R-:W-:Y:S07]  /*9dc0*/  FMUL.FTZ R2, R2, c[0x0][0x2d0] ;  /* 0x0000b40002027a20 */ /* 0x000fee0000410000 */
[----:B------:R2:W-:Y:S01]  /*9dd0*/  MUFU.EX2 R72, R2 ;  /* 0x0000000200487308 */ /* 0x0005e20000000800 */
[----:B-1----:R-:W-:Y:S09]  /*9de0*/  FFMA.FTZ R7, R35, c[0x0][0x2d0], -R105 ;  /* 0x0000b40023077a23 */ /* 0x002ff20000010869 */
[----:B------:R1:W3:Y:S10]  /*9df0*/  MUFU.EX2 R10, R3 ;  /* 0x00000003000a7308 */ /* 0x0002f40000000800 */
[----:B------:R-:W-:Y:S01]  /*9e00*/  MUFU.EX2 R83, R6 ;  /* 0x0000000600537308 */ /* 0x000fe20000000800 */
[----:B--2---:R-:W-:Y:S04]  /*9e10*/  FADD.FTZ R2, -R68, R117 ;  /* 0x0000007544027221 */ /* 0x004fe80000010100 */
[----:B------:R-:W-:Y:S05]  /*9e20*/  FMUL.FTZ R2, R2, c[0x0][0x2d0] ;  /* 0x0000b40002027a20 */ /* 0x000fea0000410000 */
[----:B------:R2:W-:Y:S01]  /*9e30*/  MUFU.EX2 R117, R7 ;  /* 0x0000000700757308 */ /* 0x0005e20000000800 */
[--C-:B-1----:R-:W-:Y:S09]  /*9e40*/  FFMA.FTZ R3, R187, c[0x0][0x2d0], -R105.reuse ;  /* 0x0000b400bb037a23 */ /* 0x102ff20000010869 */
[----:B------:R1:W-:Y:S10]  /*9e50*/  MUFU.EX2 R222, R3 ;  /* 0x0000000300de7308 */ /* 0x0003f40000000800 */
[----:B------:R4:W4:Y:S01]  /*9e60*/  MUFU.EX2 R69, R2 ;  /* 0x0000000200457308 */ /* 0x0009220000000800 */
[----:B--2---:R-:W-:Y:S01]  /*9e70*/  @P1 MOV R7, R53 ;  /* 0x0000003500071202 */ /* 0x004fe20000000f00 */
[----:B-1----:R-:W-:Y:S01]  /*9e80*/  FFMA.FTZ R3, R186, c[0x0][0x2d0], -R105 ;  /* 0x0000b400ba037a23 */ /* 0x002fe20000010869 */
[----:B---3--:R-:W-:Y:S07]  /*9e90*/  MOV R186, R10 ;  /* 0x0000000a00ba7202 */ /* 0x008fee0000000f00 */
[----:B------:R1:W2:Y:S01]  /*9ea0*/  MUFU.EX2 R247, R3 ;  /* 0x0000000300f77308 */ /* 0x0002a20000000800 */
[----:B----4-:R-:W-:Y:S02]  /*9eb0*/  FFMA.FTZ R2, R184, c[0x0][0x2d0], -R103 ;  /* 0x0000b400b8027a23 */ /* 0x010fe40000010867 */
[C---:B------:R-:W-:Y:S07]  /*9ec0*/  FMUL.FTZ R25, R69.reuse, R141 ;  /* 0x0000008d45197220 */ /* 0x040fee0000410000 */
[----:B------:R3:W4:Y:S01]  /*9ed0*/  MUFU.EX2 R249, R2 ;  /* 0x0000000200f97308 */ /* 0x0007220000000800 */
[----:B------:R-:W-:Y:S02]  /*9ee0*/  FMUL.FTZ R61, R69, R177 ;  /* 0x000000b1453d7220 */ /* 0x000fe40000410000 */
[----:B-1----:R-:W-:Y:S01]  /*9ef0*/  FFMA.FTZ R3, R18, c[0x0][0x2d0], -R105 ;  /* 0x0000b40012037a23 */ /* 0x002fe20000010869 */
[----:B--2---:R-:W-:Y:S01]  /*9f00*/  F2FP.PACK_AB R77, R247, R222 ;  /* 0x000000def74d723e */ /* 0x004fe200000000ff */
[----:B------:R-:W-:Y:S01]  /*9f10*/  FMUL.FTZ R18, R72, R134 ;  /* 0x0000008648127220 */ /* 0x000fe20000410000 */
[----:B------:R-:W-:Y:S04]  /*9f20*/  MOV R134, R92 ;  /* 0x0000005c00867202 */ /* 0x000fe80000000f00 */
[----:B------:R1:W-:Y:S01]  /*9f30*/  MUFU.EX2 R251, R3 ;  /* 0x0000000300fb7308 */ /* 0x0003e20000000800 */
[--C-:B------:R-:W-:Y:S02]  /*9f40*/  FFMA.FTZ R92, R203, c[0x0][0x2d0], -R103.reuse ;  /* 0x0000b400cb5c7a23 */ /* 0x100fe40000010867 */
[--C-:B---3--:R-:W-:Y:S01]  /*9f50*/  FFMA.FTZ R2, R16, c[0x0][0x2d0], -R103.reuse ;  /* 0x0000b40010027a23 */ /* 0x108fe20000010867 */
[----:B----4-:R-:W-:Y:S01]  /*9f60*/  F2FP.PACK_AB R76, R249, R244 ;  /* 0x000000f4f94c723e */ /* 0x010fe200000000ff */
[----:B------:R-:W-:Y:S05]  /*9f70*/  FFMA.FTZ R16, R49, c[0x0][0x2d0], -R103 ;  /* 0x0000b40031107a23 */ /* 0x000fea0000010867 */
[----:B------:R2:W3:Y:S01]  /*9f80*/  MUFU.EX2 R250, R2 ;  /* 0x0000000200fa7308 */ /* 0x0004e20000000800 */
[----:B------:R-:W-:Y:S02]  /*9f90*/  FMUL.FTZ R49, R73, R165 ;  /* 0x000000a549317220 */ /* 0x000fe40000410000 */
[--C-:B-1----:R-:W-:Y:S07]  /*9fa0*/  FFMA.FTZ R3, R195, c[0x0][0x2d0], -R106.reuse ;  /* 0x0000b400c3037a23 */ /* 0x102fee000001086a */
[----:B------:R1:W-:Y:S01]  /*9fb0*/  MUFU.EX2 R221, R3 ;  /* 0x0000000300dd7308 */ /* 0x0003e20000000800 */
[----:B--2---:R-:W2:Y:S01]  /*9fc0*/  SHFL.BFLY PT, R2, R0, 0x1, 0x1f ;  /* 0x0c201f0000027f89 */ /* 0x004ea200000e0000 */
[----:B---3--:R-:W-:Y:S01]  /*9fd0*/  F2FP.PACK_AB R78, R186, R250 ;  /* 0x000000faba4e723e */ /* 0x008fe200000000ff */
[--C-:B-1----:R-:W-:Y:S01]  /*9fe0*/  FFMA.FTZ R3, R192, c[0x0][0x2d0], -R106.reuse ;  /* 0x0000b400c0037a23 */ /* 0x102fe2000001086a */
[----:B------:R-:W-:Y:S06]  /*9ff0*/  MOV R192, R46 ;  /* 0x0000002e00c07202 */ /* 0x000fec0000000f00 */
[----:B------:R1:W3:Y:S01]  /*a000*/  MUFU.EX2 R223, R3 ;  /* 0x0000000300df7308 */ /* 0x0002e20000000800 */
[----:B--2---:R-:W-:Y:S01]  /*a010*/  FMNMX.FTZ R2, R0, R2, !PT ;  /* 0x0000000200027209 */ /* 0x004fe20007810000 */
[----:B------:R-:W-:Y:S02]  /*a020*/  FFMA.FTZ R0, R19, c[0x0][0x2d0], -R105 ;  /* 0x0000b40013007a23 */ /* 0x000fe40000010869 */
[----:B------:R-:W-:Y:S01]  /*a030*/  FMUL.FTZ R19, R72, R135 ;  /* 0x0000008748137220 */ /* 0x000fe20000410000 */
[----:B------:R-:W-:Y:S05]  /*a040*/  MOV R135, R220 ;  /* 0x000000dc00877202 */ /* 0x000fea0000000f00 */
[----:B------:R2:W4:Y:S01]  /*a050*/  MUFU.EX2 R187, R0 ;  /* 0x0000000000bb7308 */ /* 0x0005220000000800 */
[----:B-1----:R-:W-:Y:S01]  /*a060*/  FFMA.FTZ R3, R12, c[0x0][0x2d0], -R106 ;  /* 0x0000b4000c037a23 */ /* 0x002fe2000001086a */
[----:B---3--:R-:W-:Y:S08]  /*a070*/  F2FP.PACK_AB R64, R223, R221 ;  /* 0x000000dddf40723e */ /* 0x008ff000000000ff */
[----:B------:R1:W-:Y:S01]  /*a080*/  MUFU.EX2 R248, R3 ;  /* 0x0000000300f87308 */ /* 0x0003e20000000800 */
[----:B--2---:R-:W-:Y:S01]  /*a090*/  FADD.FTZ R0, -R2, R118 ;  /* 0x0000007602007221 */ /* 0x004fe20000010100 */
[----:B----4-:R-:W-:Y:S02]  /*a0a0*/  F2FP.PACK_AB R79, R187, R251 ;  /* 0x000000fbbb4f723e */ /* 0x010fe400000000ff */
[----:B------:R-:W-:Y:S01]  /*a0b0*/  MOV R118, R80 ;  /* 0x0000005000767202 */ /* 0x000fe20000000f00 */
[----:B------:R-:W-:Y:S06]  /*a0c0*/  FMUL.FTZ R0, R0, c[0x0][0x2d0] ;  /* 0x0000b40000007a20 */ /* 0x000fec0000410000 */
[----:B------:R-:W2:Y:S01]  /*a0d0*/  MUFU.EX2 R0, R0 ;  /* 0x0000000000007308 */ /* 0x000ea20000000800 */
[----:B-1----:R-:W-:Y:S09]  /*a0e0*/  FFMA.FTZ R3, R13, c[0x0][0x2d0], -R106 ;  /* 0x0000b4000d037a23 */ /* 0x002ff2000001086a */
[----:B------:R1:W3:Y:S01]  /*a0f0*/  MUFU.EX2 R184, R3 ;  /* 0x0000000300b87308 */ /* 0x0002e20000000800 */
[C---:B--2---:R-:W-:Y:S01]  /*a100*/  FMUL.FTZ R46, R0.reuse, R162 ;  /* 0x000000a2002e7220 */ /* 0x044fe20000410000 */
[----:B------:R-:W-:Y:S01]  /*a110*/  MOV R162, R63 ;  /* 0x0000003f00a27202 */ /* 0x000fe20000000f00 */
[C---:B------:R-:W-:Y:S02]  /*a120*/  FMUL.FTZ R62, R0.reuse, R178 ;  /* 0x000000b2003e7220 */ /* 0x040fe40000410000 */
[----:B------:R-:W-:Y:S02]  /*a130*/  FMUL.FTZ R63, R0, R179 ;  /* 0x000000b3003f7220 */ /* 0x000fe40000410000 */
[----:B-1----:R-:W-:Y:S01]  /*a140*/  FMUL.FTZ R3, R2, c[0x0][0x2d0] ;  /* 0x0000b40002037a20 */ /* 0x002fe20000410000 */
[----:B---3--:R-:W-:Y:S03]  /*a150*/  F2FP.PACK_AB R66, R184, R248 ;  /* 0x000000f8b842723e */ /* 0x008fe600000000ff */
[--C-:B------:R-:W-:Y:S04]  /*a160*/  FFMA.FTZ R4, R194, c[0x0][0x2d0], -R3.reuse ;  /* 0x0000b400c2047a23 */ /* 0x100fe80000010803 */
[----:B------:R1:W-:Y:S02]  /*a170*/  MUFU.EX2 R189, R4 ;  /* 0x0000000400bd7308 */ /* 0x0003e40000000800 */
[--C-:B-1----:R-:W-:Y:S01]  /*a180*/  FFMA.FTZ R4, R193, c[0x0][0x2d0], -R3.reuse ;  /* 0x0000b400c1047a23 */ /* 0x102fe20000010803 */
[----:B------:R-:W-:Y:S07]  /*a190*/  MOV R193, R243 ;  /* 0x000000f300c17202 */ /* 0x000fee0000000f00 */
[----:B------:R1:W-:Y:S10]  /*a1a0*/  MUFU.EX2 R243, R44 ;  /* 0x0000002c00f37308 */ /* 0x0003f40000000800 */
[----:B------:R2:W3:Y:S01]  /*a1b0*/  MUFU.EX2 R190, R4 ;  /* 0x0000000400be7308 */ /* 0x0004e20000000800 */
[----:B-1----:R-:W-:Y:S01]  /*a1c0*/  FMUL.FTZ R44, R69, R160 ;  /* 0x000000a0452c7220 */ /* 0x002fe20000410000 */
[----:B------:R-:W-:Y:S04]  /*a1d0*/  MOV R160, R88 ;  /* 0x0000005800a07202 */ /* 0x000fe80000000f00 */
[----:B------:R-:W-:Y:S01]  /*a1e0*/  MOV R165, R160 ;  /* 0x000000a000a57202 */ /* 0x000fe20000000f00 */
[--C-:B--2---:R-:W-:Y:S01]  /*a1f0*/  FFMA.FTZ R4, R14, c[0x0][0x2d0], -R3.reuse ;  /* 0x0000b4000e047a23 */ /* 0x104fe20000010803 */
[----:B---3--:R-:W-:Y:S03]  /*a200*/  F2FP.PACK_AB R65, R190, R189 ;  /* 0x000000bdbe41723e */ /* 0x008fe600000000ff */
[----:B------:R1:W-:Y:S02]  /*a210*/  MUFU.EX2 R198, R4 ;  /* 0x0000000400c67308 */ /* 0x0003e40000000800 */
[----:B-1----:R-:W-:Y:S08]  /*a220*/  FFMA.FTZ R4, R15, c[0x0][0x2d0], -R3 ;  /* 0x0000b4000f047a23 */ /* 0x002ff00000010803 */
[----:B------:R1:W2:Y:S02]  /*a230*/  MUFU.EX2 R199, R4 ;  /* 0x0000000400c77308 */ /* 0x0002a40000000800 */
[----:B-1----:R-:W-:Y:S01]  /*a240*/  FFMA.FTZ R4, R33, c[0x0][0x2d0], -R103 ;  /* 0x0000b40021047a23 */ /* 0x002fe20000010867 */
[----:B--2---:R-:W-:Y:S07]  /*a250*/  F2FP.PACK_AB R67, R199, R198 ;  /* 0x000000c6c743723e */ /* 0x004fee00000000ff */
[----:B------:R1:W2:Y:S02]  /*a260*/  MUFU.EX2 R116, R4 ;  /* 0x0000000400747308 */ /* 0x0002a40000000800 */
[--C-:B-1----:R-:W-:Y:S01]  /*a270*/  FFMA.FTZ R4, R22, c[0x0][0x2d0], -R105.reuse ;  /* 0x0000b40016047a23 */ /* 0x102fe20000010869 */
[----:B--2---:R-:W-:Y:S02]  /*a280*/  MOV R141, R116 ;  /* 0x00000074008d7202 */ /* 0x004fe40000000f00 */
[----:B------:R-:W-:Y:S05]  /*a290*/  MOV R116, R58 ;  /* 0x0000003a00747202 */ /* 0x000fea0000000f00 */
[----:B------:R1:W-:Y:S01]  /*a2a0*/  MUFU.EX2 R82, R4 ;  /* 0x0000000400527308 */ /* 0x0003e20000000800 */
[----:B------:R-:W-:Y:S02]  /*a2b0*/  FMUL.FTZ R58, R0, R174 ;  /* 0x000000ae003a7220 */ /* 0x000fe40000410000 */
[----:B-1----:R-:W-:Y:S07]  /*a2c0*/  FFMA.FTZ R4, R23, c[0x0][0x2d0], -R105 ;  /* 0x0000b40017047a23 */ /* 0x002fee0000010869 */
[----:B------:R1:W2:Y:S02]  /*a2d0*/  MUFU.EX2 R94, R4 ;  /* 0x00000004005e7308 */ /* 0x0002a40000000800 */
[----:B-1----:R-:W-:Y:S05]  /*a2e0*/  @P1 SHF.R.S32.HI R4, RZ, 0x1f, R242 ;  /* 0x0000001fff041819 */ /* 0x002fea00000114f2 */
[----:B------:R-:W-:Y:S02]  /*a2f0*/  @P1 IMAD R6, R4, c[0x0][0x1e0], RZ ;  /* 0x0000780004061a24 */ /* 0x000fe400078e02ff */
[C---:B------:R-:W-:Y:S04]  /*a300*/  @P1 IMAD.WIDE.U32 R4, R242.reuse, c[0x0][0x1e0], RZ ;  /* 0x00007800f2041a25 */ /* 0x040fe800078e00ff */
[----:B------:R-:W-:Y:S01]  /*a310*/  @P1 IMAD R8, R242, c[0x0][0x1e4], R6 ;  /* 0x00007900f2081a24 */ /* 0x000fe200078e0206 */
[----:B------:R-:W-:Y:S02]  /*a320*/  @P1 MOV R6, R38 ;  /* 0x0000002600061202 */ /* 0x000fe40000000f00 */
[----:B------:R-:W-:Y:S02]  /*a330*/  MOV R38, c[0x0][0x1e0] ;  /* 0x0000780000267a02 */ /* 0x000fe40000000f00 */
[----:B------:R-:W-:Y:S01]  /*a340*/  @P1 IADD3 R5, R5, R8, RZ ;  /* 0x0000000805051210 */ /* 0x000fe20007ffe0ff */
[----:B------:R-:W-:Y:S01]  /*a350*/  @P1 IMAD.WIDE.U32 R6, R4, 0x70, R6 ;  /* 0x0000007004061825 */ /* 0x000fe200078e0006 */
[C---:B------:R-:W-:Y:S02]  /*a360*/  @P1 SHF.L.U32 R15, R38.reuse, 0x5, RZ ;  /* 0x00000005260f1819 */ /* 0x040fe400000006ff */
[----:B------:R-:W-:Y:S01]  /*a370*/  @P1 SHF.L.U64.HI R14, R38, 0x5, R39 ;  /* 0x00000005260e1819 */ /* 0x000fe20000010227 */
[----:B------:R-:W-:Y:S01]  /*a380*/  @P1 IMAD R5, R5, 0x70, RZ ;  /* 0x0000007005051824 */ /* 0x000fe200078e02ff */
[----:B------:R-:W-:Y:S01]  /*a390*/  @P1 LEA R4, P3, R6, c[0x0][0x1c8], 0x1 ;  /* 0x0000720006041a11 */ /* 0x000fe200078608ff */
[--C-:B------:R-:W-:Y:S02]  /*a3a0*/  FFMA.FTZ R8, R24, c[0x0][0x2d0], -R106.reuse ;  /* 0x0000b40018087a23 */ /* 0x100fe4000001086a */
[----:B------:R-:W-:Y:S01]  /*a3b0*/  FFMA.FTZ R24, R201, c[0x0][0x2d0], -R105 ;  /* 0x0000b400c9187a23 */ /* 0x000fe20000010869 */
[----:B------:R-:W-:Y:S01]  /*a3c0*/  @P1 IADD3 R5, R7, R5, RZ ;  /* 0x0000000507051210 */ /* 0x000fe20007ffe0ff */
[----:B------:R1:W-:Y:S01]  /*a3d0*/  MUFU.EX2 R32, R8 ;  /* 0x0000000800207308 */ /* 0x0003e20000000800 */
[----:B------:R-:W-:Y:S02]  /*a3e0*/  MOV R201, R252 ;  /* 0x000000fc00c97202 */ /* 0x000fe40000000f00 */
[----:B------:R-:W-:Y:S01]  /*a3f0*/  @P1 LEA.HI.X R5, R6, c[0x0][0x1cc], R5, 0x1, P3 ;  /* 0x0000730006051a11 */ /* 0x000fe200018f0c05 */
[--C-:B------:R-:W-:Y:S02]  /*a400*/  FFMA.FTZ R6, R28, c[0x0][0x2d0], -R106.reuse ;  /* 0x0000b4001c067a23 */ /* 0x100fe4000001086a */
[----:B------:R-:W-:Y:S02]  /*a410*/  FFMA.FTZ R28, R50, c[0x0][0x2d0], -R105 ;  /* 0x0000b400321c7a23 */ /* 0x000fe40000010869 */
[----:B------:R3:W-:Y:S01]  /*a420*/  @P1 LDGSTS.E.BYPASS.LTC128B.128 [R241+0x3900], [R4.64], !P0 ;  /* 0x0390000004f11fae */ /* 0x0007e2000c101d48 */
[----:B------:R-:W-:Y:S01]  /*a430*/  FMUL.FTZ R50, R72, R166 ;  /* 0x000000a648327220 */ /* 0x000fe20000410000 */
[----:B------:R4:W-:Y:S01]  /*a440*/  MUFU.EX2 R35, R6 ;  /* 0x0000000600237308 */ /* 0x0009e20000000800 */
[-C--:B-1----:R-:W-:Y:S04]  /*a450*/  @P1 IADD3 R8, P2, R4, R15.reuse, RZ ;  /* 0x0000000f04081210 */ /* 0x082fe80007f5e0ff */
[-C--:B------:R-:W-:Y:S02]  /*a460*/  @P1 IADD3.X R9, R5, R14.reuse, RZ, P2, !PT ;  /* 0x0000000e05091210 */ /* 0x080fe400017fe4ff */
[-C--:B------:R-:W-:Y:S03]  /*a470*/  @P1 IADD3 R12, P4, R8, R15.reuse, RZ ;  /* 0x0000000f080c1210 */ /* 0x080fe60007f9e0ff */
[----:B------:R1:W-:Y:S01]  /*a480*/  @P1 LDGSTS.E.BYPASS.LTC128B.128 [R241+0x4100], [R8.64], !P0 ;  /* 0x0410000008f11fae */ /* 0x0003e2000c101d48 */
[-C--:B------:R-:W-:Y:S01]  /*a490*/  @P1 IADD3.X R13, R9, R14.reuse, RZ, P4, !PT ;  /* 0x0000000e090d1210 */ /* 0x080fe200027fe4ff */
[--C-:B---3--:R-:W-:Y:S01]  /*a4a0*/  FFMA.FTZ R4, R29, c[0x0][0x2d0], -R106.reuse ;  /* 0x0000b4001d047a23 */ /* 0x108fe2000001086a */
[----:B------:R-:W-:Y:S01]  /*a4b0*/  @P1 IADD3 R10, P3, R12, R15, RZ ;  /* 0x0000000f0c0a1210 */ /* 0x000fe20007f7e0ff */
[----:B------:R-:W-:Y:S02]  /*a4c0*/  FMUL.FTZ R29, R69, R145 ;  /* 0x00000091451d7220 */ /* 0x000fe40000410000 */
[----:B------:R3:W2:Y:S01]  /*a4d0*/  MUFU.EX2 R33, R4 ;  /* 0x0000000400217308 */ /* 0x0006a20000000800 */
[-C--:B------:R-:W-:Y:S01]  /*a4e0*/  @P1 IADD3.X R11, R13, R14.reuse, RZ, P3, !PT ;  /* 0x0000000e0d0b1210 */ /* 0x080fe20001ffe4ff */
[----:B------:R2:W-:Y:S01]  /*a4f0*/  @P1 LDGSTS.E.BYPASS.LTC128B.128 [R241+0x4900], [R12.64], !P0 ;  /* 0x049000000cf11fae */ /* 0x0005e2000c101d48 */
[-C--:B----4-:R-:W-:Y:S04]  /*a500*/  @P1 IADD3 R6, P2, R10, R15.reuse, RZ ;  /* 0x0000000f0a061210 */ /* 0x090fe80007f5e0ff */
[----:B------:R-:W-:Y:S03]  /*a510*/  @P1 IADD3.X R7, R11, R14, RZ, P2, !PT ;  /* 0x0000000e0b071210 */ /* 0x000fe600017fe4ff */
[----:B------:R4:W-:Y:S08]  /*a520*/  @P1 LDGSTS.E.BYPASS.LTC128B.128 [R241+0x5100], [R10.64], !P0 ;  /* 0x051000000af11fae */ /* 0x0009f0000c101d48 */
[----:B------:R4:W-:Y:S01]  /*a530*/  @P1 LDGSTS.E.BYPASS.LTC128B.128 [R241+0x5900], [R6.64], !P0 ;  /* 0x0590000006f11fae */ /* 0x0009e2000c101d48 */
[----:B-1----:R-:W-:Y:S02]  /*a540*/  FFMA.FTZ R9, R26, c[0x0][0x2d0], -R3 ;  /* 0x0000b4001a097a23 */ /* 0x002fe40000010803 */
[----:B------:R-:W-:Y:S01]  /*a550*/  FMUL.FTZ R26, R0, R142 ;  /* 0x0000008e001a7220 */ /* 0x000fe20000410000 */
[----:B---3--:R-:W-:Y:S01]  /*a560*/  @P1 IADD3 R4, P3, R6, R15, RZ ;  /* 0x0000000f06041210 */ /* 0x008fe20007f7e0ff */
[----:B------:R1:W-:Y:S01]  /*a570*/  MUFU.EX2 R195, R9 ;  /* 0x0000000900c37308 */ /* 0x0003e20000000800 */
[----:B------:R-:W-:Y:S02]  /*a580*/  MOV R142, R91 ;  /* 0x0000005b008e7202 */ /* 0x000fe40000000f00 */
[----:B------:R-:W-:Y:S01]  /*a590*/  @P1 IADD3.X R5, R7, R14, RZ, P3, !PT ;  /* 0x0000000e07051210 */ /* 0x000fe20001ffe4ff */
[----:B--2---:R-:W-:Y:S01]  /*a5a0*/  FFMA.FTZ R12, R48, c[0x0][0x2d0], -R103 ;  /* 0x0000b400300c7a23 */ /* 0x004fe20000010867 */
[----:B------:R-:W-:Y:S01]  /*a5b0*/  @P1 IADD3 R8, P2, R4, R15, RZ ;  /* 0x0000000f04081210 */ /* 0x000fe20007f5e0ff */
[----:B------:R-:W-:Y:S01]  /*a5c0*/  FMUL.FTZ R13, R69, R129 ;  /* 0x00000081450d7220 */ /* 0x000fe20000410000 */
[----:B------:R-:W-:Y:S01]  /*a5d0*/  MOV R129, R94 ;  /* 0x0000005e00817202 */ /* 0x000fe20000000f00 */
[----:B------:R2:W-:Y:S01]  /*a5e0*/  @P1 LDGSTS.E.BYPASS.LTC128B.128 [R241+0x6100], [R4.64], !P0 ;  /* 0x0610000004f11fae */ /* 0x0005e2000c101d48 */
[C---:B------:R-:W-:Y:S01]  /*a5f0*/  FMUL.FTZ R15, R0.reuse, R131 ;  /* 0x00000083000f7220 */ /* 0x040fe20000410000 */
[----:B------:R-:W-:Y:S01]  /*a600*/  MOV R131, R83 ;  /* 0x0000005300837202 */ /* 0x000fe20000000f00 */
[--C-:B------:R-:W-:Y:S02]  /*a610*/  FFMA.FTZ R48, R45, c[0x0][0x2d0], -R106.reuse ;  /* 0x0000b4002d307a23 */ /* 0x100fe4000001086a */
[C---:B----4-:R-:W-:Y:S01]  /*a620*/  FMUL.FTZ R10, R0.reuse, R122 ;  /* 0x0000007a000a7220 */ /* 0x050fe20000410000 */
[----:B------:R-:W-:Y:S01]  /*a630*/  MOV R122, R95 ;  /* 0x0000005f007a7202 */ /* 0x000fe20000000f00 */
[----:B------:R-:W-:Y:S01]  /*a640*/  FMUL.FTZ R11, R0, R123 ;  /* 0x0000007b000b7220 */ /* 0x000fe20000410000 */
[----:B------:R-:W-:Y:S01]  /*a650*/  MOV R123, R34 ;  /* 0x00000022007b7202 */ /* 0x000fe20000000f00 */
[C---:B------:R-:W-:Y:S01]  /*a660*/  FMUL.FTZ R34, R72.reuse, R150 ;  /* 0x0000009648227220 */ /* 0x040fe20000410000 */
[----:B------:R-:W-:Y:S01]  /*a670*/  MOV R150, R218 ;  /* 0x000000da00967202 */ /* 0x000fe20000000f00 */
[----:B------:R-:W-:Y:S01]  /*a680*/  FMUL.FTZ R45, R69, R161 ;  /* 0x000000a1452d7220 */ /* 0x000fe20000410000 */
[----:B------:R-:W-:Y:S01]  /*a690*/  MOV R161, R85 ;  /* 0x0000005500a17202 */ /* 0x000fe20000000f00 */
[--C-:B------:R-:W-:Y:S02]  /*a6a0*/  FFMA.FTZ R6, R27, c[0x0][0x2d0], -R3.reuse ;  /* 0x0000b4001b067a23 */ /* 0x100fe40000010803 */
[----:B------:R-:W-:Y:S01]  /*a6b0*/  FMUL.FTZ R7, R72, R127 ;  /* 0x0000007f48077220 */ /* 0x000fe20000410000 */
[----:B-1----:R-:W-:Y:S01]  /*a6c0*/  @P1 IADD3.X R9, R5, R14, RZ, P2, !PT ;  /* 0x0000000e05091210 */ /* 0x002fe200017fe4ff */
[----:B------:R1:W-:Y:S01]  /*a6d0*/  MUFU.EX2 R194, R6 ;  /* 0x0000000600c27308 */ /* 0x0003e20000000800 */
[C---:B------:R-:W-:Y:S01]  /*a6e0*/  FMUL.FTZ R14, R0.reuse, R130 ;  /* 0x00000082000e7220 */ /* 0x040fe20000410000 */
[----:B------:R-:W-:Y:S01]  /*a6f0*/  MOV R130, R33 ;  /* 0x0000002100827202 */ /* 0x000fe20000000f00 */
[C---:B------:R-:W-:Y:S01]  /*a700*/  FMUL.FTZ R27, R0.reuse, R143 ;  /* 0x0000008f001b7220 */ /* 0x040fe20000410000 */
[----:B------:R3:W-:Y:S01]  /*a710*/  @P1 LDGSTS.E.BYPASS.LTC128B.128 [R241+0x6900], [R8.64], !P0 ;  /* 0x0690000008f11fae */ /* 0x0007e2000c101d48 */
[C---:B------:R-:W-:Y:S01]  /*a720*/  FMUL.FTZ R33, R73.reuse, R149 ;  /* 0x0000009549217220 */ /* 0x040fe20000410000 */
[----:B------:R-:W-:Y:S01]  /*a730*/  MOV R143, R43 ;  /* 0x0000002b008f7202 */ /* 0x000fe20000000f00 */
[----:B------:R-:W-:Y:S01]  /*a740*/  FMUL.FTZ R43, R0, R159 ;  /* 0x0000009f002b7220 */ /* 0x000fe20000410000 */
[----:B------:R-:W-:Y:S01]  /*a750*/  MOV R149, R86 ;  /* 0x0000005600957202 */ /* 0x000fe20000000f00 */
[--C-:B--2---:R-:W-:Y:S01]  /*a760*/  FFMA.FTZ R4, R30, c[0x0][0x2d0], -R3.reuse ;  /* 0x0000b4001e047a23 */ /* 0x104fe20000010803 */
[----:B------:R2:W-:Y:S02]  /*a770*/  MUFU.EX2 R127, R24 ;  /* 0x00000018007f7308 */ /* 0x0005e40000000800 */
[----:B------:R-:W4:Y:S01]  /*a780*/  LDSM.16.MT88.4 R20, [R224+0x100] ;  /* 0x00010000e014783b */ /* 0x000f220000004200 */
[----:B------:R-:W-:Y:S01]  /*a790*/  FMUL.FTZ R5, R73, R125 ;  /* 0x0000007d49057220 */ /* 0x000fe20000410000 */
[----:B------:R-:W-:Y:S01]  /*a7a0*/  MOV R125, R35 ;  /* 0x00000023007d7202 */ /* 0x000fe20000000f00 */
[----:B------:R-:W-:Y:S01]  /*a7b0*/  FMUL.FTZ R30, R0, R146 ;  /* 0x00000092001e7220 */ /* 0x000fe20000410000 */
[----:B------:R-:W-:Y:S01]  /*a7c0*/  MOV R159, R90 ;  /* 0x0000005a009f7202 */ /* 0x000fe20000000f00 */
[----:B------:R-:W-:Y:S01]  /*a7d0*/  FMUL.FTZ R35, R72, R151 ;  /* 0x0000009748237220 */ /* 0x000fe20000410000 */
[----:B------:R-:W-:Y:S01]  /*a7e0*/  MOV R151, R59 ;  /* 0x0000003b00977202 */ /* 0x000fe20000000f00 */
[----:B------:R-:W-:Y:S01]  /*a7f0*/  FMUL.FTZ R59, R0, R175 ;  /* 0x000000af003b7220 */ /* 0x000fe20000410000 */
[----:B------:R-:W-:Y:S01]  /*a800*/  LDSM.16.MT88.4 R52, [R225+0x100] ;  /* 0x00010000e134783b */ /* 0x000fe20000004200 */
[----:B------:R4:W-:Y:S01]  /*a810*/  MUFU.EX2 R196, R4 ;  /* 0x0000000400c47308 */ /* 0x0009e20000000800 */
[----:B------:R-:W-:Y:S01]  /*a820*/  MOV R166, R161 ;  /* 0x000000a100a67202 */ /* 0x000fe20000000f00 */
[----:B-1----:R-:W-:Y:S01]  /*a830*/  FMUL.FTZ R6, R72, R126 ;  /* 0x0000007e48067220 */ /* 0x002fe20000410000 */
[----:B------:R-:W-:Y:S02]  /*a840*/  MOV R126, R214 ;  /* 0x000000d6007e7202 */ /* 0x000fe40000000f00 */
[----:B------:R-:W-:Y:S02]  /*a850*/  MOV R161, R118 ;  /* 0x0000007600a17202 */ /* 0x000fe40000000f00 */
[----:B------:R-:W0:Y:S01]  /*a860*/  LDGDEPBAR ;  /* 0x00000000000079af */ /* 0x000e220000000000 */
[----:B------:R-:W-:Y:S01]  /*a870*/  MOV R118, R215 ;  /* 0x000000d700767202 */ /* 0x000fe20000000f00 */
[C---:B---3--:R-:W-:Y:S02]  /*a880*/  FMUL.FTZ R8, R69.reuse, R120 ;  /* 0x0000007845087220 */ /* 0x048fe40000410000 */
[C---:B------:R-:W-:Y:S01]  /*a890*/  FMUL.FTZ R9, R69.reuse, R121 ;  /* 0x0000007945097220 */ /* 0x040fe20000410000 */
[----:B------:R1:W-:Y:S01]  /*a8a0*/  MUFU.EX2 R120, R12 ;  /* 0x0000000c00787308 */ /* 0x0003e20000000800 */
[----:B--2---:R-:W-:Y:S01]  /*a8b0*/  FMUL.FTZ R24, R69, R140 ;  /* 0x0000008c45187220 */ /* 0x004fe20000410000 */
[----:B------:R-:W-:Y:S02]  /*a8c0*/  MOV R140, R117 ;  /* 0x00000075008c7202 */ /* 0x000fe40000000f00 */
[----:B------:R-:W-:Y:S06]  /*a8d0*/  MOV R117, R217 ;  /* 0x000000d900757202 */ /* 0x000fec0000000f00 */
[----:B------:R2:W-:Y:S01]  /*a8e0*/  MUFU.EX2 R121, R28 ;  /* 0x0000001c00797308 */ /* 0x0005e20000000800 */
[----:B----4-:R-:W-:Y:S02]  /*a8f0*/  FFMA.FTZ R4, R31, c[0x0][0x2d0], -R3 ;  /* 0x0000b4001f047a23 */ /* 0x010fe40000010803 */
[----:B------:R-:W-:Y:S07]  /*a900*/  FMUL.FTZ R31, R0, R147 ;  /* 0x00000093001f7220 */ /* 0x000fee0000410000 */
[----:B------:R3:W-:Y:S01]  /*a910*/  MUFU.EX2 R197, R4 ;  /* 0x0000000400c57308 */ /* 0x0007e20000000800 */
[C---:B-1----:R-:W-:Y:S09]  /*a920*/  FMUL.FTZ R12, R69.reuse, R128 ;  /* 0x00000080450c7220 */ /* 0x042ff20000410000 */
[----:B------:R-:W-:Y:S01]  /*a930*/  MUFU.EX2 R217, R92 ;  /* 0x0000005c00d97308 */ /* 0x000fe20000000800 */
[----:B--2---:R-:W-:Y:S02]  /*a940*/  FMUL.FTZ R28, R69, R144 ;  /* 0x00000090451c7220 */ /* 0x004fe40000410000 */
[--C-:B---3--:R-:W-:Y:S07]  /*a950*/  FFMA.FTZ R4, R36, c[0x0][0x2d0], -R103.reuse ;  /* 0x0000b40024047a23 */ /* 0x108fee0000010867 */
[----:B------:R1:W2:Y:S02]  /*a960*/  MUFU.EX2 R57, R4 ;  /* 0x0000000400397308 */ /* 0x0002a40000000800 */
[----:B-1----:R-:W-:Y:S01]  /*a970*/  FFMA.FTZ R4, R37, c[0x0][0x2d0], -R103 ;  /* 0x0000b40025047a23 */ /* 0x002fe20000010867 */
[----:B--2---:R-:W-:Y:S01]  /*a980*/  MOV R128, R57 ;  /* 0x0000003900807202 */ /* 0x004fe20000000f00 */
[----:B------:R-:W1:Y:S01]  /*a990*/  LDSM.16.MT88.4 R36, [R227+0x100] ;  /* 0x00010000e324783b */ /* 0x000e620000004200 */
[----:B------:R-:W-:Y:S05]  /*a9a0*/  FMUL.FTZ R57, R69, R173 ;  /* 0x000000ad45397220 */ /* 0x000fea0000410000 */
[----:B------:R2:W3:Y:S02]  /*a9b0*/  MUFU.EX2 R47, R4 ;  /* 0x00000004002f7308 */ /* 0x0004e40000000800 */
[C---:B--2---:R-:W-:Y:S01]  /*a9c0*/  FMUL.FTZ R4, R73.reuse, R124 ;  /* 0x0000007c49047220 */ /* 0x044fe20000410000 */
[----:B---3--:R-:W-:Y:S01]  /*a9d0*/  MOV R146, R47 ;  /* 0x0000002f00927202 */ /* 0x008fe20000000f00 */
[----:B------:R-:W-:Y:S06]  /*a9e0*/  FMUL.FTZ R47, R0, R163 ;  /* 0x000000a3002f7220 */ /* 0x000fec0000410000 */
[----:B------:R2:W-:Y:S01]  /*a9f0*/  MUFU.EX2 R124, R16 ;  /* 0x00000010007c7308 */ /* 0x0005e20000000800 */
[----:B------:R-:W-:Y:S01]  /*aa00*/  MOV R163, R245 ;  /* 0x000000f500a37202 */ /* 0x000fe20000000f00 */
[-C--:B------:R-:W-:Y:S08]  /*aa10*/  HMMA.16816.F32 R4, R76, R20.reuse, R4 ;  /* 0x000000144c04723c */ /* 0x080ff00000001804 */
[----:B------:R3:W-:Y:S01]  /*aa20*/  MUFU.EX2 R245, R48 ;  /* 0x0000003000f57308 */ /* 0x0007e20000000800 */
[C---:B------:R-:W-:Y:S07]  /*aa30*/  HMMA.16816.F32 R8, R64.reuse, R20, R8 ;  /* 0x000000144008723c */ /* 0x040fee0000001808 */
[----:B------:R-:W-:Y:S01]  /*aa40*/  FFMA.FTZ R20, R200, c[0x0][0x2d0], -R105 ;  /* 0x0000b400c8147a23 */ /* 0x000fe20000010869 */
[-C--:B------:R-:W-:Y:S03]  /*aa50*/  HMMA.16816.F32 R12, R64, R22.reuse, R12 ;  /* 0x00000016400c723c */ /* 0x080fe6000000180c */
[----:B------:R4:W1:Y:S01]  /*aa60*/  MUFU.EX2 R56, R20 ;  /* 0x0000001400387308 */ /* 0x0008620000000800 */
[C---:B--2---:R-:W-:Y:S01]  /*aa70*/  FMUL.FTZ R16, R73.reuse, R132 ;  /* 0x0000008449107220 */ /* 0x044fe20000410000 */
[----:B------:R-:W-:Y:S01]  /*aa80*/  MOV R132, R84 ;  /* 0x0000005400847202 */ /* 0x000fe20000000f00 */
[C---:B------:R-:W-:Y:S01]  /*aa90*/  FMUL.FTZ R21, R73.reuse, R137 ;  /* 0x0000008949157220 */ /* 0x040fe20000410000 */
[----:B------:R-:W-:Y:S02]  /*aaa0*/  MOV R137, R82 ;  /* 0x0000005200897202 */ /* 0x000fe40000000f00 */
[----:B------:R-:W-:Y:S02]  /*aab0*/  MOV R200, R219 ;  /* 0x000000db00c87202 */ /* 0x000fe40000000f00 */
[C---:B------:R-:W-:Y:S04]  /*aac0*/  HMMA.16816.F32 R16, R76.reuse, R22, R16 ;  /* 0x000000164c10723c */ /* 0x040fe80000001810 */
[----:B---3--:R-:W-:Y:S01]  /*aad0*/  FMUL.FTZ R48, R73, R164 ;  /* 0x000000a449307220 */ /* 0x008fe20000410000 */
[----:B------:R-:W-:Y:S02]  /*aae0*/  MOV R164, R159 ;  /* 0x0000009f00a47202 */ /* 0x000fe40000000f00 */
[C---:B------:R-:W-:Y:S01]  /*aaf0*/  FMUL.FTZ R22, R72.reuse, R138 ;  /* 0x0000008a48167220 */ /* 0x040fe20000410000 */
[----:B------:R-:W-:Y:S01]  /*ab00*/  MOV R138, R81 ;  /* 0x00000051008a7202 */ /* 0x000fe20000000f00 */
[C---:B------:R-:W-:Y:S01]  /*ab10*/  FMUL.FTZ R23, R72.reuse, R139 ;  /* 0x0000008b48177220 */ /* 0x040fe20000410000 */
[----:B------:R-:W2:Y:S02]  /*ab20*/  LDSM.16.MT88.4 R80, [R226+0x100] ;  /* 0x00010000e250783b */ /* 0x000ea40000004200 */
[----:B------:R-:W-:Y:S01]  /*ab30*/  MOV R139, R60 ;  /* 0x0000003c008b7202 */ /* 0x000fe20000000f00 */
[----:B------:R-:W-:Y:S02]  /*ab40*/  FFMA.FTZ R60, R207, c[0x0][0x2d0], -R3 ;  /* 0x0000b400cf3c7a23 */ /* 0x000fe40000010803 */
[----:B----4-:R-:W-:Y:S01]  /*ab50*/  FMUL.FTZ R20, R73, R136 ;  /* 0x0000008849147220 */ /* 0x010fe20000410000 */
[----:B------:R-:W-:Y:S01]  /*ab60*/  MOV R136, R32 ;  /* 0x0000002000887202 */ /* 0x000fe20000000f00 */
[----:B------:R-:W-:Y:S01]  /*ab70*/  FFMA.FTZ R32, R51, c[0x0][0x2d0], -R105 ;  /* 0x0000b40033207a23 */ /* 0x000fe20000010869 */
[----:B-1----:R-:W-:Y:S01]  /*ab80*/  MOV R147, R56 ;  /* 0x0000003800937202 */ /* 0x002fe20000000f00 */
[--C-:B------:R-:W-:Y:S02]  /*ab90*/  FFMA.FTZ R56, R205, c[0x0][0x2d0], -R3.reuse ;  /* 0x0000b400cd387a23 */ /* 0x100fe40000010803 */
[----:B------:R1:W3:Y:S01]  /*aba0*/  MUFU.EX2 R252, R32 ;  /* 0x0000002000fc7308 */ /* 0x0002e20000000800 */
[-C--:B------:R-:W-:Y:S03]  /*abb0*/  HMMA.16816.F32 R20, R76, R36.reuse, R20 ;  /* 0x000000244c14723c */ /* 0x080fe60000001814 */
[----:B------:R-:W-:Y:S01]  /*abc0*/  FMUL.FTZ R51, R72, R167 ;  /* 0x000000a748337220 */ /* 0x000fe20000410000 */
[----:B------:R-:W-:Y:S02]  /*abd0*/  MOV R167, R162 ;  /* 0x000000a200a77202 */ /* 0x000fe40000000f00 */
[----:B------:R-:W-:Y:S02]  /*abe0*/  MOV R162, R240 ;  /* 0x000000f000a27202 */ /* 0x000fe40000000f00 */
[C---:B------:R-:W-:Y:S01]  /*abf0*/  HMMA.16816.F32 R24, R64.reuse, R36, R24 ;  /* 0x000000244018723c */ /* 0x040fe20000001818 */
[----:B------:R4:W5:Y:S06]  /*ac00*/  LDL.LU R240, [R1+0x68] ;  /* 0x0000680001f07983 */ /* 0x00096c0000300800 */
[--C-:B------:R-:W-:Y:S01]  /*ac10*/  FFMA.FTZ R36, R40, c[0x0][0x2d0], -R106.reuse ;  /* 0x0000b40028247a23 */ /* 0x100fe2000001086a */
[-C--:B------:R-:W-:Y:S03]  /*ac20*/  HMMA.16816.F32 R28, R64, R38.reuse, R28 ;  /* 0x00000026401c723c */ /* 0x080fe6000000181c */
[----:B------:R2:W-:Y:S01]  /*ac30*/  MUFU.EX2 R145, R36 ;  /* 0x0000002400917308 */ /* 0x0005e20000000800 */
[--C-:B------:R-:W-:Y:S02]  /*ac40*/  FFMA.FTZ R40, R41, c[0x0][0x2d0], -R106.reuse ;  /* 0x0000b40029287a23 */ /* 0x100fe4000001086a */
[C---:B------:R-:W-:Y:S02]  /*ac50*/  FMUL.FTZ R37, R73.reuse, R153 ;  /* 0x0000009949257220 */ /* 0x040fe40000410000 */
[----:B-1----:R-:W-:Y:S01]  /*ac60*/  FMUL.FTZ R32, R73, R148 ;  /* 0x0000009449207220 */ /* 0x002fe20000410000 */
[----:B------:R-:W-:Y:S02]  /*ac70*/  MOV R148, R89 ;  /* 0x0000005900947202 */ /* 0x000fe40000000f00 */
[----:B------:R-:W-:Y:S01]  /*ac80*/  LDSM.16.MT88.4 R88, [R227+0x900] ;  /* 0x00090000e358783b */ /* 0x000fe20000004200 */
[----:B------:R-:W-:Y:S01]  /*ac90*/  FMUL.FTZ R41, R69, R157 ;  /* 0x0000009d45297220 */ /* 0x000fe20000410000 */
[----:B------:R-:W-:Y:S01]  /*aca0*/  MOV R157, R87 ;  /* 0x00000057009d7202 */ /* 0x000fe20000000f00 */
[----:B------:R1:W-:Y:S01]  /*acb0*/  MUFU.EX2 R153, R60 ;  /* 0x0000003c00997308 */ /* 0x0003e20000000800 */
[C---:B------:R-:W-:Y:S04]  /*acc0*/  HMMA.16816.F32 R32, R76.reuse, R38, R32 ;  /* 0x000000264c20723c */ /* 0x040fe80000001820 */
[----:B------:R-:W3:Y:S03]  /*acd0*/  LDSM.16.MT88.4 R84, [R224+0x900] ;  /* 0x00090000e054783b */ /* 0x000ee60000004200 */
[C---:B------:R-:W-:Y:S01]  /*ace0*/  FMUL.FTZ R39, R72.reuse, R155 ;  /* 0x0000009b48277220 */ /* 0x040fe20000410000 */
[----:B------:R-:W-:Y:S01]  /*acf0*/  MOV R155, R246 ;  /* 0x000000f6009b7202 */ /* 0x000fe20000000f00 */
[----:B------:R-:W-:Y:S01]  /*ad00*/  FMUL.FTZ R38, R72, R154 ;  /* 0x0000009a48267220 */ /* 0x000fe20000410000 */
[----:B------:R4:W-:Y:S02]  /*ad10*/  MUFU.EX2 R246, R40 ;  /* 0x0000002800f67308 */ /* 0x0009e40000000800 */
[----:B--2---:R-:W-:Y:S07]  /*ad20*/  FMUL.FTZ R36, R73, R152 ;  /* 0x0000009849247220 */ /* 0x004fee0000410000 */
[-C--:B------:R-:W-:Y:S01]  /*ad30*/  HMMA.16816.F32 R36, R76, R52.reuse, R36 ;  /* 0x000000344c24723c */ /* 0x080fe20000001824 */
[----:B------:R2:W-:Y:S02]  /*ad40*/  MUFU.EX2 R154, R56 ;  /* 0x00000038009a7308 */ /* 0x0005e40000000800 */
[C---:B-1----:R-:W-:Y:S02]  /*ad50*/  FMUL.FTZ R60, R69.reuse, R176 ;  /* 0x000000b0453c7220 */ /* 0x042fe40000410000 */
[C---:B----4-:R-:W-:Y:S01]  /*ad60*/  FMUL.FTZ R40, R69.reuse, R156 ;  /* 0x0000009c45287220 */ /* 0x050fe20000410000 */
[----:B------:R-:W-:Y:S01]  /*ad70*/  MOV R156, R42 ;  /* 0x0000002a009c7202 */ /* 0x000fe20000000f00 */
[----:B------:R-:W-:Y:S01]  /*ad80*/  FMUL.FTZ R42, R0, R158 ;  /* 0x0000009e002a7220 */ /* 0x000fe20000410000 */
[----:B------:R-:W-:Y:S02]  /*ad90*/  MOV R158, R93 ;  /* 0x0000005d009e7202 */ /* 0x000fe40000000f00 */
[----:B------:R-:W1:Y:S02]  /*ada0*/  LDSM.16.MT88.4 R92, [R225+0x900] ;  /* 0x00090000e15c783b */ /* 0x000e640000004200 */
[----:B------:R-:W-:Y:S02]  /*adb0*/  MOV R160, R156 ;  /* 0x0000009c00a07202 */ /* 0x000fe40000000f00 */
[----:B------:R-:W-:Y:S01]  /*adc0*/  MOV R156, R155 ;  /* 0x0000009b009c7202 */ /* 0x000fe20000000f00 */
[C---:B------:R-:W-:Y:S04]  /*add0*/  HMMA.16816.F32 R40, R64.reuse, R52, R40 ;  /* 0x000000344028723c */ /* 0x040fe80000001828 */
[----:B------:R-:W-:Y:S01]  /*ade0*/  MOV R155, R234 ;  /* 0x000000ea009b7202 */ /* 0x000fe20000000f00 */
[----:B--2---:R-:W-:Y:S02]  /*adf0*/  FMUL.FTZ R56, R69, R172 ;  /* 0x000000ac45387220 */ /* 0x004fe40000410000 */
[--C-:B------:R-:W-:Y:S01]  /*ae00*/  FFMA.FTZ R52, R204, c[0x0][0x2d0], -R3.reuse ;  /* 0x0000b400cc347a23 */ /* 0x100fe20000010803 */
[-C--:B------:R-:W-:Y:S03]  /*ae10*/  HMMA.16816.F32 R44, R64, R54.reuse, R44 ;  /* 0x00000036402c723c */ /* 0x080fe6000000182c */
[----:B------:R2:W4:Y:S01]  /*ae20*/  MUFU.EX2 R144, R52 ;  /* 0x0000003400907308 */ /* 0x0005220000000800 */
[C---:B------:R-:W-:Y:S01]  /*ae30*/  FMUL.FTZ R53, R73.reuse, R169 ;  /* 0x000000a949357220 */ /* 0x040fe20000410000 */
[----:B------:R-:W-:Y:S02]  /*ae40*/  MOV R204, R166 ;  /* 0x000000a600cc7202 */ /* 0x000fe40000000f00 */
[----:B------:R-:W-:Y:S01]  /*ae50*/  MOV R166, R164 ;  /* 0x000000a400a67202 */ /* 0x000fe20000000f00 */
[C---:B------:R-:W-:Y:S04]  /*ae60*/  HMMA.16816.F32 R48, R76.reuse, R54, R48 ;  /* 0x000000364c30723c */ /* 0x040fe80000001830 */
[----:B------:R-:W-:Y:S03]  /*ae70*/  MOV R164, R162 ;  /* 0x000000a200a47202 */ /* 0x000fe60000000f00 */
[C---:B------:R-:W-:Y:S02]  /*ae80*/  FMUL.FTZ R54, R72.reuse, R170 ;  /* 0x000000aa48367220 */ /* 0x040fe40000410000 */
[----:B------:R-:W-:Y:S03]  /*ae90*/  FMUL.FTZ R55, R72, R171 ;  /* 0x000000ab48377220 */ /* 0x000fe60000410000 */
[C---:B--2---:R-:W-:Y:S07]  /*aea0*/  FMUL.FTZ R52, R73.reuse, R168 ;  /* 0x000000a849347220 */ /* 0x044fee0000410000 */
[-C--:B------:R-:W-:Y:S08]  /*aeb0*/  HMMA.16816.F32 R52, R76, R80.reuse, R52 ;  /* 0x000000504c34723c */ /* 0x080ff00000001834 */
[C---:B------:R-:W-:Y:S07]  /*aec0*/  HMMA.16816.F32 R56, R64.reuse, R80, R56 ;  /* 0x000000504038723c */ /* 0x040fee0000001838 */
[----:B------:R-:W-:Y:S01]  /*aed0*/  FFMA.FTZ R80, R210, c[0x0][0x2d0], -R3 ;  /* 0x0000b400d2507a23 */ /* 0x000fe20000010803 */
[-C--:B------:R-:W-:Y:S03]  /*aee0*/  HMMA.16816.F32 R60, R64, R82.reuse, R60 ;  /* 0x00000052403c723c */ /* 0x080fe6000000183c */
[----:B------:R2:W1:Y:S01]  /*aef0*/  MUFU.EX2 R152, R80 ;  /* 0x0000005000987308 */ /* 0x0004620000000800 */
[----:B------:R-:W-:Y:S03]  /*af00*/  F2FP.PACK_AB R81, R194, R195 ;  /* 0x000000c3c251723e */ /* 0x000fe600000000ff */
[C---:B------:R-:W-:Y:S02]  /*af10*/  FMUL.FTZ R64, R73.reuse, R180 ;  /* 0x000000b449407220 */ /* 0x040fe40000410000 */
[----:B------:R-:W-:Y:S03]  /*af20*/  FMUL.FTZ R65, R73, R181 ;  /* 0x000000b549417220 */ /* 0x000fe60000410000 */
[C---:B------:R-:W-:Y:S02]  /*af30*/  FMUL.FTZ R66, R72.reuse, R182 ;  /* 0x000000b648427220 */ /* 0x040fe40000410000 */
[----:B------:R-:W-:Y:S07]  /*af40*/  FMUL.FTZ R67, R72, R183 ;  /* 0x000000b748437220 */ /* 0x000fee0000410000 */
[----:B------:R-:W-:Y:S04]  /*af50*/  HMMA.16816.F32 R64, R76, R82, R64 ;  /* 0x000000524c40723c */ /* 0x000fe80000001840 */
[--C-:B--2---:R-:W-:Y:S03]  /*af60*/  FFMA.FTZ R80, R206, c[0x0][0x2d0], -R103.reuse ;  /* 0x0000b400ce507a23 */ /* 0x104fe60000010867 */
[----:B------:R-:W-:Y:S02]  /*af70*/  F2FP.PACK_AB R76, R131, R138 ;  /* 0x0000008a834c723e */ /* 0x000fe400000000ff */
[----:B------:R-:W-:Y:S01]  /*af80*/  F2FP.PACK_AB R78, R141, R122 ;  /* 0x0000007a8d4e723e */ /* 0x000fe200000000ff */
[----:B------:R2:W-:Y:S02]  /*af90*/  MUFU.EX2 R220, R80 ;  /* 0x0000005000dc7308 */ /* 0x0005e40000000800 */
[----:B------:R-:W-:Y:S02]  /*afa0*/  F2FP.PACK_AB R77, R129, R137 ;  /* 0x00000089814d723e */ /* 0x000fe400000000ff */
[----:B------:R-:W-:Y:S02]  /*afb0*/  F2FP.PACK_AB R79, R140, R126 ;  /* 0x0000007e8c4f723e */ /* 0x000fe400000000ff */
[----:B------:R-:W-:Y:S02]  /*afc0*/  F2FP.PACK_AB R82, R130, R125 ;  /* 0x0000007d8252723e */ /* 0x000fe400000000ff */
[----:B------:R-:W-:Y:S03]  /*afd0*/  F2FP.PACK_AB R83, R197, R196 ;  /* 0x000000c4c553723e */ /* 0x000fe600000000ff */
[-C--:B---3--:R-:W-:Y:S03]  /*afe0*/  HMMA.16816.F32 R4, R76, R84.reuse, R4 ;  /* 0x000000544c04723c */ /* 0x088fe60000001804 */
[--C-:B--2---:R-:W-:Y:S04]  /*aff0*/  FFMA.FTZ R80, R208, c[0x0][0x2d0], -R103.reuse ;  /* 0x0000b400d0507a23 */ /* 0x104fe80000010867 */
[----:B------:R2:W-:Y:S02]  /*b000*/  MUFU.EX2 R219, R80 ;  /* 0x0000005000db7308 */ /* 0x0005e40000000800 */
[----:B--2---:R-:W-:Y:S07]  /*b010*/  F2FP.PACK_AB R80, R123, R136 ;  /* 0x000000887b50723e */ /* 0x004fee00000000ff */
[C---:B------:R-:W-:Y:S07]  /*b020*/  HMMA.16816.F32 R8, R80.reuse, R84, R8 ;  /* 0x000000545008723c */ /* 0x040fee0000001808 */
[----:B------:R-:W-:Y:S01]  /*b030*/  FFMA.FTZ R84, R202, c[0x0][0x2d0], -R103 ;  /* 0x0000b400ca547a23 */ /* 0x000fe20000010867 */
[-C--:B------:R-:W-:Y:S03]  /*b040*/  HMMA.16816.F32 R12, R80, R86.reuse, R12 ;  /* 0x00000056500c723c */ /* 0x080fe6000000180c */
[----:B------:R2:W-:Y:S05]  /*b050*/  MUFU.EX2 R218, R84 ;  /* 0x0000005400da7308 */ /* 0x0005ea0000000800 */
[C---:B------:R-:W-:Y:S08]  /*b060*/  HMMA.16816.F32 R16, R76.reuse, R86, R16 ;  /* 0x000000564c10723c */ /* 0x040ff00000001810 */
[-C--:B------:R-:W-:Y:S08]  /*b070*/  HMMA.16816.F32 R20, R76, R88.reuse, R20 ;  /* 0x000000584c14723c */ /* 0x080ff00000001814 */
[C---:B------:R-:W-:Y:S04]  /*b080*/  HMMA.16816.F32 R24, R80.reuse, R88, R24 ;  /* 0x000000585018723c */ /* 0x040fe80000001818 */
[--C-:B--2---:R-:W-:Y:S03]  /*b090*/  FFMA.FTZ R84, R216, c[0x0][0x2d0], -R105.reuse ;  /* 0x0000b400d8547a23 */ /* 0x104fe60000010869 */
[--C-:B------:R-:W-:Y:S01]  /*b0a0*/  FFMA.FTZ R88, R211, c[0x0][0x2d0], -R105.reuse ;  /* 0x0000b400d3587a23 */ /* 0x100fe20000010869 */
[-C--:B------:R-:W-:Y:S01]  /*b0b0*/  HMMA.16816.F32 R28, R80, R90.reuse, R28 ;  /* 0x0000005a501c723c */ /* 0x080fe2000000181c */
[----:B------:R2:W-:Y:S07]  /*b0c0*/  MUFU.EX2 R214, R84 ;  /* 0x0000005400d67308 */ /* 0x0005ee0000000800 */
[C---:B------:R-:W-:Y:S03]  /*b0d0*/  HMMA.16816.F32 R32, R76.reuse, R90, R32 ;  /* 0x0000005a4c20723c */ /* 0x040fe60000001820 */
[----:B------:R3:W-:Y:S05]  /*b0e0*/  MUFU.EX2 R215, R88 ;  /* 0x0000005800d77308 */ /* 0x0007ea0000000800 */
[-C--:B-1----:R-:W-:Y:S08]  /*b0f0*/  HMMA.16816.F32 R36, R76, R92.reuse, R36 ;  /* 0x0000005c4c24723c */ /* 0x082ff00000001824 */
[C---:B------:R-:W-:Y:S04]  /*b100*/  HMMA.16816.F32 R40, R80.reuse, R92, R40 ;  /* 0x0000005c5028723c */ /* 0x040fe80000001828 */
[--C-:B--2---:R-:W-:Y:S01]  /*b110*/  FFMA.FTZ R84, R163, c[0x0][0x2d0], -R105.reuse ;  /* 0x0000b400a3547a23 */ /* 0x104fe20000010869 */
[----:B------:R-:W-:Y:S02]  /*b120*/  MOV R163, R158 ;  /* 0x0000009e00a37202 */ /* 0x000fe40000000f00 */
[----:B------:R-:W-:Y:S01]  /*b130*/  MOV R158, R233 ;  /* 0x000000e9009e7202 */ /* 0x000fe20000000f00 */
[-C--:B------:R-:W-:Y:S01]  /*b140*/  HMMA.16816.F32 R44, R80, R94.reuse, R44 ;  /* 0x0000005e502c723c */ /* 0x080fe2000000182c */
[----:B------:R1:W-:Y:S01]  /*b150*/  MUFU.EX2 R216, R84 ;  /* 0x0000005400d87308 */ /* 0x0003e20000000800 */
[----:B------:R2:W5:Y:S02]  /*b160*/  LDL.LU R233, [R1+0x64] ;  /* 0x0000640001e97983 */ /* 0x0005640000300800 */
[--C-:B---3--:R-:W-:Y:S01]  /*b170*/  FFMA.FTZ R88, R167, c[0x0][0x2d0], -R106.reuse ;  /* 0x0000b400a7587a23 */ /* 0x108fe2000001086a */
[----:B------:R-:W-:Y:S01]  /*b180*/  MOV R167, R165 ;  /* 0x000000a500a77202 */ /* 0x000fe20000000f00 */
[----:B------:R2:W5:Y:S01]  /*b190*/  LDL.LU R234, [R1+0x60] ;  /* 0x0000600001ea7983 */ /* 0x0005620000300800 */
[----:B------:R-:W-:Y:S01]  /*b1a0*/  MOV R165, R163 ;  /* 0x000000a300a57202 */ /* 0x000fe20000000f00 */
[C---:B------:R-:W-:Y:S04]  /*b1b0*/  HMMA.16816.F32 R48, R76.reuse, R94, R48 ;  /* 0x0000005e4c30723c */ /* 0x040fe80000001830 */
[----:B------:R-:W-:Y:S02]  /*b1c0*/  MOV R163, R155 ;  /* 0x0000009b00a37202 */ /* 0x000fe40000000f00 */
[----:B------:R3:W-:Y:S01]  /*b1d0*/  MUFU.EX2 R155, R88 ;  /* 0x00000058009b7308 */ /* 0x0007e20000000800 */
[----:B------:R-:W-:Y:S02]  /*b1e0*/  MOV R162, R158 ;  /* 0x0000009e00a27202 */ /* 0x000fe40000000f00 */
[----:B------:R-:W-:Y:S03]  /*b1f0*/  MOV R158, R151 ;  /* 0x00000097009e7202 */ /* 0x000fe60000000f00 */
[----:B------:R-:W-:Y:S02]  /*b200*/  MOV R151, R150 ;  /* 0x0000009600977202 */ /* 0x000fe40000000f00 */
[----:B------:R-:W-:Y:S02]  /*b210*/  MOV R205, R167 ;  /* 0x000000a700cd7202 */ /* 0x000fe40000000f00 */
[----:B------:R-:W-:Y:S01]  /*b220*/  MOV R167, R165 ;  /* 0x000000a500a77202 */ /* 0x000fe20000000f00 */
[----:B-1----:R-:W-:Y:S01]  /*b230*/  FFMA.FTZ R84, R209, c[0x0][0x2d0], -R105 ;  /* 0x0000b400d1547a23 */ /* 0x002fe20000010869 */
[----:B------:R-:W-:Y:S02]  /*b240*/  MOV R165, R163 ;  /* 0x000000a300a57202 */ /* 0x000fe40000000f00 */
[----:B------:R-:W-:Y:S01]  /*b250*/  MOV R163, R151 ;  /* 0x0000009700a37202 */ /* 0x000fe20000000f00 */
[----:B------:R1:W-:Y:S01]  /*b260*/  MUFU.EX2 R159, R84 ;  /* 0x00000054009f7308 */ /* 0x0003e20000000800 */
[----:B------:R-:W-:Y:S02]  /*b270*/  MOV R150, R200 ;  /* 0x000000c800967202 */ /* 0x000fe40000000f00 */
[----:B------:R-:W-:Y:S02]  /*b280*/  MOV R200, R119 ;  /* 0x0000007700c87202 */ /* 0x000fe40000000f00 */
[----:B------:R-:W-:Y:S01]  /*b290*/  MOV R151, R150 ;  /* 0x0000009600977202 */ /* 0x000fe20000000f00 */
[----:B------:R2:W5:Y:S01]  /*b2a0*/  LDL.LU R119, [R1+0x5c] ;  /* 0x00005c0001777983 */ /* 0x0005620000300800 */
[----:B------:R-:W-:Y:S01]  /*b2b0*/  MOV R150, R132 ;  /* 0x0000008400967202 */ /* 0x000fe20000000f00 */
[--C-:B---3--:R-:W-:Y:S01]  /*b2c0*/  FFMA.FTZ R88, R204, c[0x0][0x2d0], -R106.reuse ;  /* 0x0000b400cc587a23 */ /* 0x108fe2000001086a */
[----:B------:R-:W-:Y:S02]  /*b2d0*/  MOV R204, R166 ;  /* 0x000000a600cc7202 */ /* 0x000fe40000000f00 */
[----:B------:R-:W-:Y:S02]  /*b2e0*/  MOV R166, R164 ;  /* 0x000000a400a67202 */ /* 0x000fe40000000f00 */
[----:B------:R-:W-:Y:S02]  /*b2f0*/  MOV R164, R158 ;  /* 0x0000009e00a47202 */ /* 0x000fe40000000f00 */
[----:B------:R3:W-:Y:S01]  /*b300*/  MUFU.EX2 R158, R88 ;  /* 0x00000058009e7308 */ /* 0x0007e20000000800 */
[----:B------:R-:W-:Y:S02]  /*b310*/  MOV R132, R192 ;  /* 0x000000c000847202 */ /* 0x000fe40000000f00 */
[----:B------:R-:W-:Y:S02]  /*b320*/  MOV R192, R230 ;  /* 0x000000e600c07202 */ /* 0x000fe40000000f00 */
[----:B------:R2:W5:Y:S04]  /*b330*/  LDL.LU R230, [R1+0x58] ;  /* 0x0000580001e67983 */ /* 0x0005680000300800 */
[----:B-1----:R-:W1:Y:S01]  /*b340*/  LDSM.16.MT88.4 R84, [R226+0x900] ;  /* 0x00090000e254783b */ /* 0x002e620000004200 */
[--C-:B---3--:R-:W-:Y:S01]  /*b350*/  FFMA.FTZ R88, R205, c[0x0][0x2d0], -R106.reuse ;  /* 0x0000b400cd587a23 */ /* 0x108fe2000001086a */
[----:B------:R-:W-:Y:S02]  /*b360*/  MOV R205, R204 ;  /* 0x000000cc00cd7202 */ /* 0x000fe40000000f00 */
        /* <DEDUP_REMOVED lines=8> */
[----:B------:R3:W-:Y:S01]  /*b3f0*/  MUFU.EX2 R213, R88 ;  /* 0x0000005800d57308 */ /* 0x0007e20000000800 */
[-C--:B-1----:R-:W-:Y:S08]  /*b400*/  HMMA.16816.F32 R52, R76, R84.reuse, R52 ;  /* 0x000000544c34723c */ /* 0x082ff00000001834 */
[C---:B------:R-:W-:Y:S08]  /*b410*/  HMMA.16816.F32 R56, R80.reuse, R84, R56 ;  /* 0x000000545038723c */ /* 0x040ff00000001838 */
[-C--:B------:R-:W-:Y:S04]  /*b420*/  HMMA.16816.F32 R60, R80, R86.reuse, R60 ;  /* 0x00000056503c723c */ /* 0x080fe8000000183c */
[--C-:B---3--:R-:W-:Y:S01]  /*b430*/  FFMA.FTZ R88, R205, c[0x0][0x2d0], -R106.reuse ;  /* 0x0000b400cd587a23 */ /* 0x108fe2000001086a */
[----:B------:R-:W-:Y:S02]  /*b440*/  MOV R205, R204 ;  /* 0x000000cc00cd7202 */ /* 0x000fe40000000f00 */
[----:B------:R-:W-:Y:S01]  /*b450*/  MOV R204, R167 ;  /* 0x000000a700cc7202 */ /* 0x000fe20000000f00 */
[----:B------:R-:W-:Y:S04]  /*b460*/  HMMA.16816.F32 R64, R76, R86, R64 ;  /* 0x000000564c40723c */ /* 0x000fe80000001840 */
[----:B------:R-:W-:Y:S01]  /*b470*/  MOV R167, R166 ;  /* 0x000000a600a77202 */ /* 0x000fe20000000f00 */
[--C-:B------:R-:W-:Y:S01]  /*b480*/  FFMA.FTZ R92, R205, c[0x0][0x2d0], -R3.reuse ;  /* 0x0000b400cd5c7a23 */ /* 0x100fe20000010803 */
[----:B------:R-:W-:Y:S02]  /*b490*/  MOV R166, R165 ;  /* 0x000000a500a67202 */ /* 0x000fe40000000f00 */
[----:B------:R-:W-:Y:S04]  /*b4a0*/  MOV R165, R164 ;  /* 0x000000a400a57202 */ /* 0x000fe80000000f00 */
[----:B------:R-:W-:Y:S02]  /*b4b0*/  MOV R164, R163 ;  /* 0x000000a300a47202 */ /* 0x000fe40000000f00 */
[----:B------:R-:W-:Y:S01]  /*b4c0*/  MOV R205, R204 ;  /* 0x000000cc00cd7202 */ /* 0x000fe20000000f00 */
[----:B------:R1:W3:Y:S01]  /*b4d0*/  MUFU.EX2 R163, R88 ;  /* 0x0000005800a37308 */ /* 0x0002e20000000800 */
[----:B------:R-:W-:Y:S02]  /*b4e0*/  MOV R204, R167 ;  /* 0x000000a700cc7202 */ /* 0x000fe40000000f00 */
[----:B------:R-:W-:Y:S01]  /*b4f0*/  MOV R167, R166 ;  /* 0x000000a600a77202 */ /* 0x000fe20000000f00 */
[--C-:B------:R-:W-:Y:S01]  /*b500*/  FFMA.FTZ R84, R205, c[0x0][0x2d0], -R3.reuse ;  /* 0x0000b400cd547a23 */ /* 0x100fe20000010803 */
[----:B------:R-:W-:Y:S02]  /*b510*/  MOV R166, R165 ;  /* 0x000000a500a67202 */ /* 0x000fe40000000f00 */
[----:B------:R-:W-:Y:S02]  /*b520*/  MOV R165, R164 ;  /* 0x000000a400a57202 */ /* 0x000fe40000000f00 */
[----:B------:R-:W-:Y:S02]  /*b530*/  MOV R164, R157 ;  /* 0x0000009d00a47202 */ /* 0x000fe40000000f00 */
[----:B------:R2:W-:Y:S01]  /*b540*/  MUFU.EX2 R157, R92 ;  /* 0x0000005c009d7308 */ /* 0x0005e20000000800 */
[----:B------:R-:W-:Y:S02]  /*b550*/  MOV R205, R204 ;  /* 0x000000cc00cd7202 */ /* 0x000fe40000000f00 */
[----:B------:R-:W-:Y:S02]  /*b560*/  MOV R204, R167 ;  /* 0x000000a700cc7202 */ /* 0x000fe40000000f00 */
[----:B------:R-:W-:Y:S02]  /*b570*/  MOV R167, R166 ;  /* 0x000000a600a77202 */ /* 0x000fe40000000f00 */
[----:B------:R-:W-:Y:S02]  /*b580*/  MOV R166, R165 ;  /* 0x000000a500a67202 */ /* 0x000fe40000000f00 */
[----:B------:R-:W-:Y:S02]  /*b590*/  MOV R165, R164 ;  /* 0x000000a400a57202 */ /* 0x000fe40000000f00 */
[----:B------:R-:W-:Y:S01]  /*b5a0*/  MOV R164, R161 ;  /* 0x000000a100a47202 */ /* 0x000fe20000000f00 */
[----:B-1----:R-:W1:Y:S01]  /*b5b0*/  LDSM.16.MT88.4 R88, [R224+0x1100] ;  /* 0x00110000e058783b */ /* 0x002e620000004200 */
[----:B------:R3:W-:Y:S01]  /*b5c0*/  MUFU.EX2 R161, R84 ;  /* 0x0000005400a17308 */ /* 0x0007e20000000800 */
[----:B------:R-:W-:Y:S02]  /*b5d0*/  F2FP.PACK_AB R76, R146, R128 ;  /* 0x00000080924c723e */ /* 0x000fe400000000ff */
[----:B------:R-:W-:Y:S02]  /*b5e0*/  F2FP.PACK_AB R78, R124, R120 ;  /* 0x000000787c4e723e */ /* 0x000fe400000000ff */
[----:B------:R-:W-:Y:S02]  /*b5f0*/  F2FP.PACK_AB R77, R127, R147 ;  /* 0x000000937f4d723e */ /* 0x000fe400000000ff */
[----:B------:R-:W-:Y:S02]  /*b600*/  F2FP.PACK_AB R79, R252, R121 ;  /* 0x00000079fc4f723e */ /* 0x000fe400000000ff */
[----:B------:R-:W-:Y:S01]  /*b610*/  F2FP.PACK_AB R82, R245, R243 ;  /* 0x000000f3f552723e */ /* 0x000fe200000000ff */
[--C-:B--2---:R-:W-:Y:S01]  /*b620*/  FFMA.FTZ R92, R160, c[0x0][0x2d0], -R3.reuse ;  /* 0x0000b400a05c7a23 */ /* 0x104fe20000010803 */
[----:B------:R-:W-:Y:S02]  /*b630*/  MOV R160, R156 ;  /* 0x0000009c00a07202 */ /* 0x000fe40000000f00 */
[----:B----4-:R-:W-:Y:S01]  /*b640*/  F2FP.PACK_AB R81, R154, R144 ;  /* 0x000000909a51723e */ /* 0x010fe200000000ff */
[----:B------:R-:W2:Y:S01]  /*b650*/  MUFU.EX2 R156, R92 ;  /* 0x0000005c009c7308 */ /* 0x000ea20000000800 */
[----:B------:R-:W-:Y:S01]  /*b660*/  F2FP.PACK_AB R83, R152, R153 ;  /* 0x000000999853723e */ /* 0x000fe200000000ff */
[----:B------:R-:W-:Y:S08]  /*b670*/  FFMA.FTZ R80, R160, c[0x0][0x2d0], -R3 ;  /* 0x0000b400a0507a23 */ /* 0x000ff00000010803 */
[----:B------:R4:W2:Y:S01]  /*b680*/  MUFU.EX2 R160, R80 ;  /* 0x0000005000a07308 */ /* 0x0008a20000000800 */
[----:B---3--:R-:W3:Y:S01]  /*b690*/  LDSM.16.MT88.4 R84, [R227+0x1100] ;  /* 0x00110000e354783b */ /* 0x008ee20000004200 */
[-C--:B-1----:R-:W-:Y:S03]  /*b6a0*/  HMMA.16816.F32 R4, R76, R88.reuse, R4 ;  /* 0x000000584c04723c */ /* 0x082fe60000001804 */
[--C-:B----4-:R-:W-:Y:S01]  /*b6b0*/  FFMA.FTZ R80, R205, c[0x0][0x2d0], -R103.reuse ;  /* 0x0000b400cd507a23 */ /* 0x110fe20000010867 */
[----:B------:R-:W-:Y:S02]  /*b6c0*/  MOV R205, R204 ;  /* 0x000000cc00cd7202 */ /* 0x000fe40000000f00 */
[----:B------:R-:W-:Y:S02]  /*b6d0*/  MOV R204, R164 ;  /* 0x000000a400cc7202 */ /* 0x000fe40000000f00 */
[----:B------:R-:W-:Y:S01]  /*b6e0*/  MOV R164, R162 ;  /* 0x000000a200a47202 */ /* 0x000fe20000000f00 */
[--C-:B------:R-:W-:Y:S01]  /*b6f0*/  FFMA.FTZ R92, R205, c[0x0][0x2d0], -R103.reuse ;  /* 0x0000b400cd5c7a23 */ /* 0x100fe20000010867 */
[----:B------:R1:W-:Y:S10]  /*b700*/  MUFU.EX2 R162, R80 ;  /* 0x0000005000a27308 */ /* 0x0003f40000000800 */
[----:B------:R4:W-:Y:S01]  /*b710*/  MUFU.EX2 R211, R92 ;  /* 0x0000005c00d37308 */ /* 0x0009e20000000800 */
[----:B-1----:R-:W-:Y:S07]  /*b720*/  F2FP.PACK_AB R80, R246, R145 ;  /* 0x00000091f650723e */ /* 0x002fee00000000ff */
[C---:B------:R-:W-:Y:S01]  /*b730*/  HMMA.16816.F32 R8, R80.reuse, R88, R8 ;  /* 0x000000585008723c */ /* 0x040fe20000001808 */
[----:B----4-:R-:W1:Y:S06]  /*b740*/  LDSM.16.MT88.4 R92, [R225+0x1100] ;  /* 0x00110000e15c783b */ /* 0x010e6c0000004200 */
[----:B------:R-:W-:Y:S01]  /*b750*/  FFMA.FTZ R88, R166, c[0x0][0x2d0], -R103 ;  /* 0x0000b400a6587a23 */ /* 0x000fe20000010867 */
[-C--:B------:R-:W-:Y:S04]  /*b760*/  HMMA.16816.F32 R12, R80, R90.reuse, R12 ;  /* 0x0000005a500c723c */ /* 0x080fe8000000180c */
[----:B------:R-:W-:Y:S02]  /*b770*/  MOV R166, R165 ;  /* 0x000000a500a67202 */ /* 0x000fe40000000f00 */
[----:B------:R-:W-:Y:S02]  /*b780*/  MOV R165, R212 ;  /* 0x000000d400a57202 */ /* 0x000fe40000000f00 */
[C---:B------:R-:W-:Y:S01]  /*b790*/  HMMA.16816.F32 R16, R76.reuse, R90, R16 ;  /* 0x0000005a4c10723c */ /* 0x040fe20000001810 */
[----:B------:R4:W-:Y:S07]  /*b7a0*/  MUFU.EX2 R212, R88 ;  /* 0x0000005800d47308 */ /* 0x0009ee0000000800 */
[-C--:B---3--:R-:W-:Y:S08]  /*b7b0*/  HMMA.16816.F32 R20, R76, R84.reuse, R20 ;  /* 0x000000544c14723c */ /* 0x088ff00000001814 */
[C---:B------:R-:W-:Y:S07]  /*b7c0*/  HMMA.16816.F32 R24, R80.reuse, R84, R24 ;  /* 0x000000545018723c */ /* 0x040fee0000001818 */
[----:B------:R-:W-:Y:S01]  /*b7d0*/  FFMA.FTZ R84, R165, c[0x0][0x2d0], -R105 ;  /* 0x0000b400a5547a23 */ /* 0x000fe20000010869 */
[-C--:B------:R-:W-:Y:S03]  /*b7e0*/  HMMA.16816.F32 R28, R80, R86.reuse, R28 ;  /* 0x00000056501c723c */ /* 0x080fe6000000181c */
[----:B------:R3:W-:Y:S01]  /*b7f0*/  MUFU.EX2 R208, R84 ;  /* 0x0000005400d07308 */ /* 0x0007e20000000800 */
[----:B----4-:R-:W-:Y:S04]  /*b800*/  FFMA.FTZ R88, R204, c[0x0][0x2d0], -R103 ;  /* 0x0000b400cc587a23 */ /* 0x010fe80000010867 */
[C---:B------:R-:W-:Y:S05]  /*b810*/  HMMA.16816.F32 R32, R76.reuse, R86, R32 ;  /* 0x000000564c20723c */ /* 0x040fea0000001820 */
[----:B------:R4:W-:Y:S03]  /*b820*/  MUFU.EX2 R210, R88 ;  /* 0x0000005800d27308 */ /* 0x0009e60000000800 */
[-C--:B-1----:R-:W-:Y:S08]  /*b830*/  HMMA.16816.F32 R36, R76, R92.reuse, R36 ;  /* 0x0000005c4c24723c */ /* 0x082ff00000001824 */
[C---:B------:R-:W-:Y:S04]  /*b840*/  HMMA.16816.F32 R40, R80.reuse, R92, R40 ;  /* 0x0000005c5028723c */ /* 0x040fe80000001828 */
[--C-:B---3--:R-:W-:Y:S03]  /*b850*/  FFMA.FTZ R84, R164, c[0x0][0x2d0], -R105.reuse ;  /* 0x0000b400a4547a23 */ /* 0x108fe60000010869 */
[--C-:B------:R-:W-:Y:S01]  /*b860*/  FFMA.FTZ R92, R148, c[0x0][0x2d0], -R106.reuse ;  /* 0x0000b400945c7a23 */ /* 0x100fe2000001086a */
[-C--:B------:R-:W-:Y:S01]  /*b870*/  HMMA.16816.F32 R44, R80, R94.reuse, R44 ;  /* 0x0000005e502c723c */ /* 0x080fe2000000182c */
[----:B------:R1:W-:Y:S03]  /*b880*/  MUFU.EX2 R206, R84 ;  /* 0x0000005400ce7308 */ /* 0x0003e60000000800 */
[--C-:B----4-:R-:W-:Y:S04]  /*b890*/  FFMA.FTZ R88, R167, c[0x0][0x2d0], -R105.reuse ;  /* 0x0000b400a7587a23 */ /* 0x110fe80000010869 */
[C---:B------:R-:W-:Y:S03]  /*b8a0*/  HMMA.16816.F32 R48, R76.reuse, R94, R48 ;  /* 0x0000005e4c30723c */ /* 0x040fe60000001830 */
[----:B------:R3:W-:Y:S10]  /*b8b0*/  MUFU.EX2 R209, R88 ;  /* 0x0000005800d17308 */ /* 0x0007f40000000800 */
[----:B------:R4:W-:Y:S01]  /*b8c0*/  MUFU.EX2 R169, R92 ;  /* 0x0000005c00a97308 */ /* 0x0009e20000000800 */
[--C-:B-1----:R-:W-:Y:S09]  /*b8d0*/  FFMA.FTZ R84, R151, c[0x0][0x2d0], -R106.reuse ;  /* 0x0000b40097547a23 */ /* 0x102ff2000001086a */
[----:B------:R1:W-:Y:S01]  /*b8e0*/  MUFU.EX2 R205, R84 ;  /* 0x0000005400cd7308 */ /* 0x0003e20000000800 */
[----:B---3--:R-:W-:Y:S02]  /*b8f0*/  FFMA.FTZ R88, R166, c[0x0][0x2d0], -R105 ;  /* 0x0000b400a6587a23 */ /* 0x008fe40000010869 */
[----:B------:R-:W-:Y:S07]  /*b900*/  LDSM.16.MT88.4 R164, [R225+0x3100] ;  /* 0x00310000e1a4783b */ /* 0x000fee0000004200 */
[----:B------:R3:W-:Y:S01]  /*b910*/  MUFU.EX2 R207, R88 ;  /* 0x0000005800cf7308 */ /* 0x0007e20000000800 */
[----:B----4-:R-:W-:Y:S02]  /*b920*/  FFMA.FTZ R92, R143, c[0x0][0x2d0], -R3 ;  /* 0x0000b4008f5c7a23 */ /* 0x010fe40000010803 */
[----:B------:R-:W4:Y:S07]  /*b930*/  LDL.LU R143, [R1+0x1c] ;  /* 0x00001c00018f7983 */ /* 0x000f2e0000300800 */
[----:B------:R2:W-:Y:S01]  /*b940*/  MUFU.EX2 R168, R92 ;  /* 0x0000005c00a87308 */ /* 0x0005e20000000800 */
[--C-:B-1----:R-:W-:Y:S09]  /*b950*/  FFMA.FTZ R84, R150, c[0x0][0x2d0], -R106.reuse ;  /* 0x0000b40096547a23 */ /* 0x102ff2000001086a */
[----:B------:R1:W-:Y:S01]  /*b960*/  MUFU.EX2 R171, R84 ;  /* 0x0000005400ab7308 */ /* 0x0003e20000000800 */
[----:B---3--:R-:W3:Y:S01]  /*b970*/  LDSM.16.MT88.4 R88, [R226+0x1100] ;  /* 0x00110000e258783b */ /* 0x008ee20000004200 */
[----:B--2---:R-:W-:Y:S07]  /*b980*/  FFMA.FTZ R92, R142, c[0x0][0x2d0], -R103 ;  /* 0x0000b4008e5c7a23 */ /* 0x004fee0000010867 */
[----:B------:R-:W4:Y:S01]  /*b990*/  LDL.LU R142, [R1+0x18] ;  /* 0x00001800018e7983 */ /* 0x000f220000300800 */
[----:B------:R3:W-:Y:S01]  /*b9a0*/  MUFU.EX2 R204, R92 ;  /* 0x0000005c00cc7308 */ /* 0x0007e20000000800 */
[----:B-1----:R-:W-:Y:S01]  /*b9b0*/  FFMA.FTZ R84, R149, c[0x0][0x2d0], -R106 ;  /* 0x0000b40095547a23 */ /* 0x002fe2000001086a */
[----:B------:R-:W-:Y:S08]  /*b9c0*/  MOV R149, R110 ;  /* 0x0000006e00957202 */ /* 0x000ff00000000f00 */
[----:B------:R1:W1:Y:S01]  /*b9d0*/  MUFU.EX2 R170, R84 ;  /* 0x0000005400aa7308 */ /* 0x0002620000000800 */
[----:B---3--:R-:W-:Y:S01]  /*b9e0*/  LDSM.16.MT88.4 R92, [R225+0x1900] ;  /* 0x00190000e15c783b */ /* 0x008fe20000004200 */
[-C--:B------:R-:W-:Y:S08]  /*b9f0*/  HMMA.16816.F32 R52, R76, R88.reuse, R52 ;  /* 0x000000584c34723c */ /* 0x080ff00000001834 */
[C---:B------:R-:W-:Y:S01]  /*ba00*/  HMMA.16816.F32 R56, R80.reuse, R88, R56 ;  /* 0x000000585038723c */ /* 0x040fe20000001838 */
[----:B-1----:R-:W1:Y:S06]  /*ba10*/  LDSM.16.MT88.4 R84, [R224+0x1900] ;  /* 0x00190000e054783b */ /* 0x002e6c0000004200 */
[--C-:B------:R-:W-:Y:S01]  /*ba20*/  FFMA.FTZ R88, R201, c[0x0][0x2d0], -R3.reuse ;  /* 0x0000b400c9587a23 */ /* 0x100fe20000010803 */
[-C--:B------:R-:W-:Y:S04]  /*ba30*/  HMMA.16816.F32 R60, R80, R90.reuse, R60 ;  /* 0x0000005a503c723c */ /* 0x080fe8000000183c */
[----:B------:R-:W-:Y:S02]  /*ba40*/  MOV R201, R118 ;  /* 0x0000007600c97202 */ /* 0x000fe40000000f00 */
[----:B------:R3:W1:Y:S01]  /*ba50*/  MUFU.EX2 R118, R88 ;  /* 0x0000005800767308 */ /* 0x0006620000000800 */
[--C-:B------:R-:W-:Y:S01]  /*ba60*/  FFMA.FTZ R80, R117, c[0x0][0x2d0], -R3.reuse ;  /* 0x0000b40075507a23 */ /* 0x100fe20000010803 */
[----:B------:R-:W-:Y:S04]  /*ba70*/  HMMA.16816.F32 R64, R76, R90, R64 ;  /* 0x0000005a4c40723c */ /* 0x000fe80000001840 */
[----:B------:R-:W-:Y:S02]  /*ba80*/  F2FP.PACK_AB R82, R163, R213 ;  /* 0x000000d5a352723e */ /* 0x000fe400000000ff */
[----:B------:R-:W-:Y:S02]  /*ba90*/  F2FP.PACK_AB R81, R156, R157 ;  /* 0x0000009d9c51723e */ /* 0x000fe400000000ff */
[----:B------:R1:W-:Y:S01]  /*baa0*/  MUFU.EX2 R117, R80 ;  /* 0x0000005000757308 */ /* 0x0003e20000000800 */
[----:B------:R-:W-:Y:S03]  /*bab0*/  F2FP.PACK_AB R76, R219, R220 ;  /* 0x000000dcdb4c723e */ /* 0x000fe600000000ff */
[----:B------:R-:W-:Y:S02]  /*bac0*/  F2FP.PACK_AB R78, R218, R217 ;  /* 0x000000d9da4e723e */ /* 0x000fe400000000ff */
[----:B------:R-:W-:Y:S02]  /*bad0*/  F2FP.PACK_AB R77, R216, R214 ;  /* 0x000000d6d84d723e */ /* 0x000fe400000000ff */
[----:B------:R-:W-:Y:S02]  /*bae0*/  F2FP.PACK_AB R79, R215, R159 ;  /* 0x0000009fd74f723e */ /* 0x000fe400000000ff */
[----:B------:R-:W-:Y:S01]  /*baf0*/  F2FP.PACK_AB R83, R160, R161 ;  /* 0x000000a1a053723e */ /* 0x000fe200000000ff */
[----:B---3--:R-:W3:Y:S04]  /*bb00*/  LDSM.16.MT88.4 R88, [R227+0x1900] ;  /* 0x00190000e358783b */ /* 0x008ee80000004200 */
[-C--:B-1----:R-:W-:Y:S03]  /*bb10*/  HMMA.16816.F32 R4, R76, R84.reuse, R4 ;  /* 0x000000544c04723c */ /* 0x082fe60000001804 */
[----:B------:R-:W-:Y:S01]  /*bb20*/  FFMA.FTZ R80, R200, c[0x0][0x2d0], -R3 ;  /* 0x0000b400c8507a23 */ /* 0x000fe20000010803 */
[----:B------:R-:W-:Y:S02]  /*bb30*/  MOV R200, R135 ;  /* 0x0000008700c87202 */ /* 0x000fe40000000f00 */
[----:B------:R-:W-:Y:S02]  /*bb40*/  MOV R135, R116 ;  /* 0x0000007400877202 */ /* 0x000fe40000000f00 */
[----:B------:R1:W1:Y:S04]  /*bb50*/  MUFU.EX2 R116, R80 ;  /* 0x0000005000747308 */ /* 0x0002680000000800 */
[----:B-1----:R-:W-:Y:S07]  /*bb60*/  F2FP.PACK_AB R80, R158, R155 ;  /* 0x0000009b9e50723e */ /* 0x002fee00000000ff */
[C---:B------:R-:W-:Y:S07]  /*bb70*/  HMMA.16816.F32 R8, R80.reuse, R84, R8 ;  /* 0x000000545008723c */ /* 0x040fee0000001808 */
[--C-:B------:R-:W-:Y:S01]  /*bb80*/  FFMA.FTZ R84, R139, c[0x0][0x2d0], -R103.reuse ;  /* 0x0000b4008b547a23 */ /* 0x100fe20000010867 */
[-C--:B------:R-:W-:Y:S01]  /*bb90*/  HMMA.16816.F32 R12, R80, R86.reuse, R12 ;  /* 0x00000056500c723c */ /* 0x080fe2000000180c */
[----:B------:R-:W2:Y:S02]  /*bba0*/  LDL.LU R139, [R1+0x20] ;  /* 0x00002000018b7983 */ /* 0x000ea40000300800 */
[----:B------:R1:W-:Y:S05]  /*bbb0*/  MUFU.EX2 R175, R84 ;  /* 0x0000005400af7308 */ /* 0x0003ea0000000800 */
[C---:B------:R-:W-:Y:S08]  /*bbc0*/  HMMA.16816.F32 R16, R76.reuse, R86, R16 ;  /* 0x000000564c10723c */ /* 0x040ff00000001810 */
[-C--:B---3--:R-:W-:Y:S08]  /*bbd0*/  HMMA.16816.F32 R20, R76, R88.reuse, R20 ;  /* 0x000000584c14723c */ /* 0x088ff00000001814 */
[C---:B------:R-:W-:Y:S04]  /*bbe0*/  HMMA.16816.F32 R24, R80.reuse, R88, R24 ;  /* 0x000000585018723c */ /* 0x040fe80000001818 */
[----:B-1----:R-:W-:Y:S03]  /*bbf0*/  FFMA.FTZ R84, R201, c[0x0][0x2d0], -R103 ;  /* 0x0000b400c9547a23 */ /* 0x002fe60000010867 */
[----:B------:R-:W-:Y:S01]  /*bc00*/  FFMA.FTZ R88, R135, c[0x0][0x2d0], -R105 ;  /* 0x0000b40087587a23 */ /* 0x000fe20000010869 */
[-C--:B------:R-:W-:Y:S01]  /*bc10*/  HMMA.16816.F32 R28, R80, R90.reuse, R28 ;  /* 0x0000005a501c723c */ /* 0x080fe2000000181c */
[----:B------:R1:W-:Y:S01]  /*bc20*/  MUFU.EX2 R203, R84 ;  /* 0x0000005400cb7308 */ /* 0x0003e20000000800 */
[----:B------:R-:W3:Y:S06]  /*bc30*/  LDL.LU R135, [R1+0x24] ;  /* 0x0000240001877983 */ /* 0x000eec0000300800 */
[C---:B------:R-:W-:Y:S03]  /*bc40*/  HMMA.16816.F32 R32, R76.reuse, R90, R32 ;  /* 0x0000005a4c20723c */ /* 0x040fe60000001820 */
[----:B------:R1:W-:Y:S05]  /*bc50*/  MUFU.EX2 R173, R88 ;  /* 0x0000005800ad7308 */ /* 0x0003ea0000000800 */
[-C--:B------:R-:W-:Y:S08]  /*bc60*/  HMMA.16816.F32 R36, R76, R92.reuse, R36 ;  /* 0x0000005c4c24723c */ /* 0x080ff00000001824 */
[C---:B------:R-:W-:Y:S04]  /*bc70*/  HMMA.16816.F32 R40, R80.reuse, R92, R40 ;  /* 0x0000005c5028723c */ /* 0x040fe80000001828 */
[--C-:B-1----:R-:W-:Y:S02]  /*bc80*/  FFMA.FTZ R84, R97, c[0x0][0x2d0], -R103.reuse ;  /* 0x0000b40061547a23 */ /* 0x102fe40000010867 */
[----:B------:R-:W-:Y:S02]  /*bc90*/  FFMA.FTZ R103, R96, c[0x0][0x2d0], -R103 ;  /* 0x0000b40060677a23 */ /* 0x000fe40000010867 */
[-C--:B------:R-:W-:Y:S01]  /*bca0*/  HMMA.16816.F32 R44, R80, R94.reuse, R44 ;  /* 0x0000005e502c723c */ /* 0x080fe2000000182c */
[----:B------:R1:W-:Y:S03]  /*bcb0*/  MUFU.EX2 R202, R84 ;  /* 0x0000005400ca7308 */ /* 0x0003e60000000800 */
[--C-:B------:R-:W-:Y:S04]  /*bcc0*/  FFMA.FTZ R88, R98, c[0x0][0x2d0], -R105.reuse ;  /* 0x0000b40062587a23 */ /* 0x100fe80000010869 */
[C---:B------:R-:W-:Y:S01]  /*bcd0*/  HMMA.16816.F32 R48, R76.reuse, R94, R48 ;  /* 0x0000005e4c30723c */ /* 0x040fe20000001830 */
[----:B------:R-:W-:Y:S03]  /*bce0*/  LDSM.16.MT88.4 R92, [R227+0x2100] ;  /* 0x00210000e35c783b */ /* 0x000fe60000004200 */
[--C-:B-1----:R-:W-:Y:S02]  /*bcf0*/  FFMA.FTZ R84, R200, c[0x0][0x2d0], -R105.reuse ;  /* 0x0000b400c8547a23 */ /* 0x102fe40000010869 */
[----:B------:R1:W-:Y:S10]  /*bd00*/  MUFU.EX2 R200, R88 ;  /* 0x0000005800c87308 */ /* 0x0003f40000000800 */
[----:B------:R1:W1:Y:S02]  /*bd10*/  MUFU.EX2 R174, R84 ;  /* 0x0000005400ae7308 */ /* 0x0002640000000800 */
[----:B-1----:R-:W-:Y:S02]  /*bd20*/  FFMA.FTZ R88, R99, c[0x0][0x2d0], -R105 ;  /* 0x0000b40063587a23 */ /* 0x002fe40000010869 */
[----:B------:R-:W-:Y:S06]  /*bd30*/  LDSM.16.MT88.4 R96, [R225+0x2100] ;  /* 0x00210000e160783b */ /* 0x000fec0000004200 */
[----:B------:R1:W-:Y:S02]  /*bd40*/  MUFU.EX2 R201, R88 ;  /* 0x0000005800c97308 */ /* 0x0003e40000000800 */
[----:B------:R-:W4:Y:S02]  /*bd50*/  LDSM.16.MT88.4 R84, [R226+0x1900] ;  /* 0x00190000e254783b */ /* 0x000f240000004200 */
[----:B----4-:R-:W-:Y:S01]  /*bd60*/  FFMA.FTZ R73, R73, R143, R244 ;  /* 0x0000008f49497223 */ /* 0x010fe200000100f4 */
[----:B------:R-:W-:Y:S01]  /*bd70*/  MOV R244, R124 ;  /* 0x0000007c00f47202 */ /* 0x000fe20000000f00 */
[----:B-1----:R-:W-:Y:S01]  /*bd80*/  FFMA.FTZ R88, R134, c[0x0][0x2d0], -R106 ;  /* 0x0000b40086587a23 */ /* 0x002fe2000001086a */
[----:B------:R-:W-:Y:S01]  /*bd90*/  MOV R134, R132 ;  /* 0x0000008400867202 */ /* 0x000fe20000000f00 */
[----:B------:R-:W-:Y:S01]  /*bda0*/  FADD.FTZ R73, R249, R73 ;  /* 0x00000049f9497221 */ /* 0x000fe20000010000 */
[----:B------:R-:W-:Y:S01]  /*bdb0*/  MOV R132, R191 ;  /* 0x000000bf00847202 */ /* 0x000fe20000000f00 */
[----:B------:R1:W-:Y:S01]  /*bdc0*/  MUFU.EX2 R172, R88 ;  /* 0x0000005800ac7308 */ /* 0x0003e20000000800 */
[----:B------:R-:W-:Y:S01]  /*bdd0*/  MOV R249, R128 ;  /* 0x0000008000f97202 */ /* 0x000fe20000000f00 */
[-C--:B------:R-:W-:Y:S03]  /*bde0*/  HMMA.16816.F32 R52, R76, R84.reuse, R52 ;  /* 0x000000544c34723c */ /* 0x080fe60000001834 */
[----:B------:R-:W-:Y:S01]  /*bdf0*/  FFMA.FTZ R72, R72, R142, R222 ;  /* 0x0000008e48487223 */ /* 0x000fe200000100de */
[----:B------:R-:W-:Y:S01]  /*be00*/  MOV R222, R121 ;  /* 0x0000007900de7202 */ /* 0x000fe20000000f00 */
[--C-:B-1----:R-:W-:Y:S03]  /*be10*/  FFMA.FTZ R88, R193, c[0x0][0x2d0], -R106.reuse ;  /* 0x0000b400c1587a23 */ /* 0x102fe6000001086a */
[C---:B------:R-:W-:Y:S01]  /*be20*/  HMMA.16816.F32 R56, R80.reuse, R84, R56 ;  /* 0x000000545038723c */ /* 0x040fe20000001838 */
[----:B------:R1:W-:Y:S06]  /*be30*/  MUFU.EX2 R193, R88 ;  /* 0x0000005800c17308 */ /* 0x0003ec0000000800 */
[--C-:B------:R-:W-:Y:S01]  /*be40*/  FFMA.FTZ R84, R112, c[0x0][0x2d0], -R3.reuse ;  /* 0x0000b40070547a23 */ /* 0x100fe20000010803 */
[-C--:B------:R-:W-:Y:S03]  /*be50*/  HMMA.16816.F32 R60, R80, R86.reuse, R60 ;  /* 0x00000056503c723c */ /* 0x080fe6000000183c */
[----:B------:R4:W-:Y:S04]  /*be60*/  MUFU.EX2 R112, R84 ;  /* 0x0000005400707308 */ /* 0x0009e80000000800 */
[----:B------:R-:W-:Y:S01]  /*be70*/  FFMA.FTZ R80, R107, c[0x0][0x2d0], -R3 ;  /* 0x0000b4006b507a23 */ /* 0x000fe20000010803 */
[----:B------:R-:W-:Y:S04]  /*be80*/  HMMA.16816.F32 R64, R76, R86, R64 ;  /* 0x000000564c40723c */ /* 0x000fe80000001840 */
[----:B------:R-:W-:Y:S01]  /*be90*/  F2FP.PACK_AB R82, R169, R170 ;  /* 0x000000aaa952723e */ /* 0x000fe200000000ff */
[--C-:B------:R-:W-:Y:S01]  /*bea0*/  FFMA.FTZ R107, R108, c[0x0][0x2d0], -R105.reuse ;  /* 0x0000b4006c6b7a23 */ /* 0x100fe20000010869 */
[----:B------:R-:W-:Y:S01]  /*beb0*/  F2FP.PACK_AB R81, R118, R168 ;  /* 0x000000a87651723e */ /* 0x000fe200000000ff */
[----:B------:R-:W-:Y:S01]  /*bec0*/  FFMA.FTZ R108, R114, c[0x0][0x2d0], -R105 ;  /* 0x0000b400726c7a23 */ /* 0x000fe20000010869 */
[----:B------:R-:W-:Y:S03]  /*bed0*/  F2FP.PACK_AB R76, R211, R162 ;  /* 0x000000a2d34c723e */ /* 0x000fe600000000ff */
[----:B------:R-:W-:Y:S01]  /*bee0*/  MUFU.EX2 R107, R107 ;  /* 0x0000006b006b7308 */ /* 0x000fe20000000800 */
[--C-:B-1----:R-:W-:Y:S01]  /*bef0*/  FFMA.FTZ R88, R133, c[0x0][0x2d0], -R106.reuse ;  /* 0x0000b40085587a23 */ /* 0x102fe2000001086a */
[----:B------:R-:W-:Y:S02]  /*bf00*/  MOV R133, R192 ;  /* 0x000000c000857202 */ /* 0x000fe40000000f00 */
[----:B------:R-:W-:Y:S02]  /*bf10*/  F2FP.PACK_AB R78, R210, R212 ;  /* 0x000000d4d24e723e */ /* 0x000fe400000000ff */
[----:B------:R-:W-:Y:S01]  /*bf20*/  F2FP.PACK_AB R77, R207, R209 ;  /* 0x000000d1cf4d723e */ /* 0x000fe200000000ff */
[--C-:B------:R-:W-:Y:S01]  /*bf30*/  FFMA.FTZ R114, R133, c[0x0][0x2d0], -R106.reuse ;  /* 0x0000b40085727a23 */ /* 0x100fe2000001086a */
[----:B------:R-:W-:Y:S02]  /*bf40*/  F2FP.PACK_AB R79, R206, R208 ;  /* 0x000000d0ce4f723e */ /* 0x000fe400000000ff */
[----:B------:R1:W-:Y:S01]  /*bf50*/  MUFU.EX2 R192, R88 ;  /* 0x0000005800c07308 */ /* 0x0003e20000000800 */
[----:B------:R-:W-:Y:S01]  /*bf60*/  F2FP.PACK_AB R83, R116, R117 ;  /* 0x000000757453723e */ /* 0x000fe200000000ff */
[----:B----4-:R-:W-:Y:S01]  /*bf70*/  LDSM.16.MT88.4 R84, [R226+0x2100] ;  /* 0x00210000e254783b */ /* 0x010fe20000004200 */
[----:B------:R-:W-:Y:S04]  /*bf80*/  MOV R133, R187 ;  /* 0x000000bb00857202 */ /* 0x000fe80000000f00 */
[----:B------:R-:W-:Y:S03]  /*bf90*/  MOV R142, R133 ;  /* 0x00000085008e7202 */ /* 0x000fe60000000f00 */
[----:B------:R-:W-:Y:S10]  /*bfa0*/  MUFU.EX2 R108, R108 ;  /* 0x0000006c006c7308 */ /* 0x000ff40000000800 */
[----:B------:R-:W-:Y:S01]  /*bfb0*/  MUFU.EX2 R114, R114 ;  /* 0x0000007200727308 */ /* 0x000fe20000000800 */
[--C-:B-1----:R-:W-:Y:S01]  /*bfc0*/  FFMA.FTZ R88, R185, c[0x0][0x2d0], -R106.reuse ;  /* 0x0000b400b9587a23 */ /* 0x102fe2000001086a */
[----:B------:R-:W-:Y:S04]  /*bfd0*/  MOV R185, R111 ;  /* 0x0000006f00b97202 */ /* 0x000fe80000000f00 */
[----:B------:R-:W-:Y:S04]  /*bfe0*/  MOV R148, R185 ;  /* 0x000000b900947202 */ /* 0x000fe80000000f00 */
[----:B------:R1:W-:Y:S10]  /*bff0*/  MUFU.EX2 R111, R80 ;  /* 0x00000050006f7308 */ /* 0x0003f40000000800 */
[----:B------:R4:W-:Y:S10]  /*c000*/  MUFU.EX2 R191, R88 ;  /* 0x0000005800bf7308 */ /* 0x0009f40000000800 */
[----:B------:R4:W-:Y:S01]  /*c010*/  MUFU.EX2 R185, R103 ;  /* 0x0000006700b97308 */ /* 0x0009e20000000800 */
[----:B-1----:R-:W-:Y:S02]  /*c020*/  FFMA.FTZ R80, R104, c[0x0][0x2d0], -R3 ;  /* 0x0000b40068507a23 */ /* 0x002fe40000010803 */
[--C-:B------:R-:W-:Y:S02]  /*c030*/  FFMA.FTZ R104, R109, c[0x0][0x2d0], -R105.reuse ;  /* 0x0000b4006d687a23 */ /* 0x100fe40000010869 */
[----:B------:R-:W-:Y:S05]  /*c040*/  FFMA.FTZ R105, R115, c[0x0][0x2d0], -R105 ;  /* 0x0000b40073697a23 */ /* 0x000fea0000010869 */
[----:B------:R1:W-:Y:S01]  /*c050*/  MUFU.EX2 R109, R80 ;  /* 0x00000050006d7308 */ /* 0x0003e20000000800 */
[--C-:B------:R-:W-:Y:S01]  /*c060*/  FFMA.FTZ R115, R132, c[0x0][0x2d0], -R106.reuse ;  /* 0x0000b40084737a23 */ /* 0x100fe2000001086a */
[----:B------:R-:W-:Y:S01]  /*c070*/  MOV R132, R186 ;  /* 0x000000ba00847202 */ /* 0x000fe20000000f00 */
[----:B----4-:R-:W4:Y:S03]  /*c080*/  LDSM.16.MT88.4 R88, [R224+0x2100] ;  /* 0x00210000e058783b */ /* 0x010f260000004200 */
[----:B------:R-:W-:Y:S04]  /*c090*/  MOV R143, R132 ;  /* 0x00000084008f7202 */ /* 0x000fe80000000f00 */
[----:B------:R2:W2:Y:S01]  /*c0a0*/  MUFU.EX2 R186, R102 ;  /* 0x0000006600ba7308 */ /* 0x0004a20000000800 */
[----:B------:R-:W-:Y:S01]  /*c0b0*/  FADD.FTZ R103, R250, R73 ;  /* 0x00000049fa677221 */ /* 0x000fe20000010000 */
[----:B------:R-:W-:Y:S08]  /*c0c0*/  F2FP.PACK_AB R73, R173, R174 ;  /* 0x000000aead49723e */ /* 0x000ff000000000ff */
[----:B------:R-:W4:Y:S01]  /*c0d0*/  MUFU.EX2 R105, R105 ;  /* 0x0000006900697308 */ /* 0x000f220000000800 */
[----:B-1----:R-:W-:Y:S02]  /*c0e0*/  FFMA.FTZ R80, R113, c[0x0][0x2d0], -R3 ;  /* 0x0000b40071507a23 */ /* 0x002fe40000010803 */
[--C-:B------:R-:W-:Y:S01]  /*c0f0*/  FFMA.FTZ R113, R134, c[0x0][0x2d0], -R106.reuse ;  /* 0x0000b40086717a23 */ /* 0x100fe2000001086a */
[----:B------:R-:W-:Y:S01]  /*c100*/  MOV R134, R184 ;  /* 0x000000b800867202 */ /* 0x000fe20000000f00 */
[----:B------:R-:W-:Y:S05]  /*c110*/  FFMA.FTZ R106, R188, c[0x0][0x2d0], -R106 ;  /* 0x0000b400bc6a7a23 */ /* 0x000fea000001086a */
[----:B------:R1:W-:Y:S01]  /*c120*/  MUFU.EX2 R110, R80 ;  /* 0x00000050006e7308 */ /* 0x0003e20000000800 */
[----:B--2---:R-:W-:Y:S01]  /*c130*/  FFMA.FTZ R69, R69, R139, R221 ;  /* 0x0000008b45457223 */ /* 0x004fe200000100dd */
[----:B------:R-:W-:Y:S01]  /*c140*/  MOV R139, R134 ;  /* 0x00000086008b7202 */ /* 0x000fe20000000f00 */
[----:B------:R-:W-:Y:S01]  /*c150*/  FFMA.FTZ R102, R148, c[0x0][0x2d0], -R3 ;  /* 0x0000b40094667a23 */ /* 0x000fe20000010803 */
[----:B------:R-:W-:Y:S01]  /*c160*/  MOV R221, R120 ;  /* 0x0000007800dd7202 */ /* 0x000fe20000000f00 */
[----:B------:R-:W-:Y:S01]  /*c170*/  FADD.FTZ R69, R223, R69 ;  /* 0x00000045df457221 */ /* 0x000fe20000010000 */
[----:B------:R-:W-:Y:S04]  /*c180*/  F2FP.PACK_AB R182, R185, R186 ;  /* 0x000000bab9b6723e */ /* 0x000fe800000000ff */
[----:B------:R2:W-:Y:S01]  /*c190*/  MUFU.EX2 R188, R100 ;  /* 0x0000006400bc7308 */ /* 0x0005e20000000800 */
[-C--:B----4-:R-:W-:Y:S03]  /*c1a0*/  HMMA.16816.F32 R4, R76, R88.reuse, R4 ;  /* 0x000000584c04723c */ /* 0x090fe60000001804 */
[----:B------:R-:W-:Y:S06]  /*c1b0*/  F2FP.PACK_AB R183, R105, R108 ;  /* 0x0000006c69b7723e */ /* 0x000fec00000000ff */
[----:B------:R-:W-:Y:S03]  /*c1c0*/  MUFU.EX2 R106, R106 ;  /* 0x0000006a006a7308 */ /* 0x000fe60000000800 */
[----:B-1----:R-:W-:Y:S07]  /*c1d0*/  F2FP.PACK_AB R80, R171, R205 ;  /* 0x000000cdab50723e */ /* 0x002fee00000000ff */
[----:B------:R-:W1:Y:S01]  /*c1e0*/  MUFU.EX2 R115, R115 ;  /* 0x0000007300737308 */ /* 0x000e620000000800 */
[C---:B------:R-:W-:Y:S04]  /*c1f0*/  HMMA.16816.F32 R8, R80.reuse, R88, R8 ;  /* 0x000000585008723c */ /* 0x040fe80000001808 */
[----:B--2---:R-:W-:Y:S02]  /*c200*/  FFMA.FTZ R100, R149, c[0x0][0x2d0], -R3 ;  /* 0x0000b40095647a23 */ /* 0x004fe40000010803 */
[----:B------:R-:W-:Y:S01]  /*c210*/  LDSM.16.MT88.4 R148, [R227+0x3100] ;  /* 0x00310000e394783b */ /* 0x000fe20000004200 */
[----:B---3--:R-:W-:Y:S01]  /*c220*/  FFMA.FTZ R0, R0, R135, R189 ;  /* 0x0000008700007223 */ /* 0x008fe200000100bd */
[-C--:B------:R-:W-:Y:S01]  /*c230*/  HMMA.16816.F32 R12, R80, R90.reuse, R12 ;  /* 0x0000005a500c723c */ /* 0x080fe2000000180c */
[----:B------:R-:W2:Y:S03]  /*c240*/  MUFU.EX2 R184, R104 ;  /* 0x0000006800b87308 */ /* 0x000ea60000000800 */
[----:B------:R-:W-:Y:S02]  /*c250*/  MOV R189, R127 ;  /* 0x0000007f00bd7202 */ /* 0x000fe40000000f00 */
[----:B------:R-:W-:Y:S02]  /*c260*/  LDSM.16.MT88.4 R132, [R224+0x3100] ;  /* 0x00310000e084783b */ /* 0x000fe40000004200 */
[C---:B------:R-:W-:Y:S03]  /*c270*/  HMMA.16816.F32 R16, R76.reuse, R90, R16 ;  /* 0x0000005a4c10723c */ /* 0x040fe60000001810 */
[----:B------:R3:W4:Y:S01]  /*c280*/  MUFU.EX2 R187, R101 ;  /* 0x0000006500bb7308 */ /* 0x0007220000000800 */
[----:B-1----:R-:W-:Y:S02]  /*c290*/  F2FP.PACK_AB R178, R106, R115 ;  /* 0x000000736ab2723e */ /* 0x002fe400000000ff */
[----:B------:R-:W1:Y:S02]  /*c2a0*/  LDSM.16.MT88.4 R88, [R224+0x2900] ;  /* 0x00290000e058783b */ /* 0x000e640000004200 */
[-C--:B------:R-:W-:Y:S05]  /*c2b0*/  HMMA.16816.F32 R20, R76, R92.reuse, R20 ;  /* 0x0000005c4c14723c */ /* 0x080fea0000001814 */
[----:B------:R-:W4:Y:S03]  /*c2c0*/  MUFU.EX2 R113, R113 ;  /* 0x0000007100717308 */ /* 0x000f260000000800 */
[C---:B------:R-:W-:Y:S04]  /*c2d0*/  HMMA.16816.F32 R24, R80.reuse, R92, R24 ;  /* 0x0000005c5018723c */ /* 0x040fe80000001818 */
[----:B--2---:R-:W-:Y:S01]  /*c2e0*/  F2FP.PACK_AB R181, R107, R184 ;  /* 0x000000b86bb5723e */ /* 0x004fe200000000ff */
[--C-:B------:R-:W-:Y:S01]  /*c2f0*/  FFMA.FTZ R104, R75, c[0x0][0x2d0], -R3.reuse ;  /* 0x0000b4004b687a23 */ /* 0x100fe20000010803 */
[----:B------:R-:W-:Y:S01]  /*c300*/  F2FP.PACK_AB R75, R201, R200 ;  /* 0x000000c8c94b723e */ /* 0x000fe200000000ff */
[----:B------:R-:W-:Y:S01]  /*c310*/  FFMA.FTZ R3, R74, c[0x0][0x2d0], -R3 ;  /* 0x0000b4004a037a23 */ /* 0x000fe20000010803 */
[-C--:B------:R-:W-:Y:S01]  /*c320*/  HMMA.16816.F32 R28, R80, R94.reuse, R28 ;  /* 0x0000005e501c723c */ /* 0x080fe2000000181c */
[----:B------:R-:W-:Y:S03]  /*c330*/  MUFU.EX2 R100, R100 ;  /* 0x0000006400647308 */ /* 0x000fe60000000800 */
[----:B------:R-:W-:Y:S01]  /*c340*/  F2FP.PACK_AB R74, R202, R203 ;  /* 0x000000cbca4a723e */ /* 0x000fe200000000ff */
[----:B---3--:R-:W-:Y:S01]  /*c350*/  FADD.FTZ R101, R190, R0 ;  /* 0x00000000be657221 */ /* 0x008fe20000010000 */
[----:B----4-:R-:W-:Y:S02]  /*c360*/  F2FP.PACK_AB R180, R187, R188 ;  /* 0x000000bcbbb4723e */ /* 0x010fe400000000ff */
[C---:B------:R-:W-:Y:S01]  /*c370*/  HMMA.16816.F32 R32, R76.reuse, R94, R32 ;  /* 0x0000005e4c20723c */ /* 0x040fe20000001820 */
[----:B------:R-:W2:Y:S02]  /*c380*/  LDSM.16.MT88.4 R92, [R227+0x2900] ;  /* 0x00290000e35c783b */ /* 0x000ea40000004200 */
[----:B------:R-:W3:Y:S01]  /*c390*/  MUFU.EX2 R102, R102 ;  /* 0x0000006600667308 */ /* 0x000ee20000000800 */
[----:B------:R-:W-:Y:S04]  /*c3a0*/  F2FP.PACK_AB R176, R114, R113 ;  /* 0x0000007172b0723e */ /* 0x000fe800000000ff */
[-C--:B------:R-:W-:Y:S08]  /*c3b0*/  HMMA.16816.F32 R36, R76, R96.reuse, R36 ;  /* 0x000000604c24723c */ /* 0x080ff00000001824 */
[C---:B------:R-:W-:Y:S08]  /*c3c0*/  HMMA.16816.F32 R40, R80.reuse, R96, R40 ;  /* 0x000000605028723c */ /* 0x040ff00000001828 */
[-C--:B------:R-:W-:Y:S04]  /*c3d0*/  HMMA.16816.F32 R44, R80, R98.reuse, R44 ;  /* 0x00000062502c723c */ /* 0x080fe8000000182c */
[----:B---3--:R-:W-:Y:S04]  /*c3e0*/  F2FP.PACK_AB R177, R102, R100 ;  /* 0x0000006466b1723e */ /* 0x008fe800000000ff */
[C---:B------:R-:W-:Y:S01]  /*c3f0*/  HMMA.16816.F32 R48, R76.reuse, R98, R48 ;  /* 0x000000624c30723c */ /* 0x040fe20000001830 */
[----:B------:R-:W3:Y:S07]  /*c400*/  LDSM.16.MT88.4 R96, [R225+0x2900] ;  /* 0x00290000e160783b */ /* 0x000eee0000004200 */
[-C--:B------:R-:W-:Y:S08]  /*c410*/  HMMA.16816.F32 R52, R76, R84.reuse, R52 ;  /* 0x000000544c34723c */ /* 0x080ff00000001834 */
[C---:B------:R-:W-:Y:S07]  /*c420*/  HMMA.16816.F32 R56, R80.reuse, R84, R56 ;  /* 0x000000545038723c */ /* 0x040fee0000001838 */
[----:B------:R-:W-:Y:S01]  /*c430*/  FADD.FTZ R84, R247, R72 ;  /* 0x00000048f7547221 */ /* 0x000fe20000010000 */
[-C--:B------:R-:W-:Y:S01]  /*c440*/  HMMA.16816.F32 R60, R80, R86.reuse, R60 ;  /* 0x00000056503c723c */ /* 0x080fe2000000183c */
[----:B------:R-:W4:Y:S03]  /*c450*/  LDSM.16.MT88.4 R80, [R226+0x2900] ;  /* 0x00290000e250783b */ /* 0x000f260000004200 */
[----:B------:R-:W-:Y:S01]  /*c460*/  F2FP.PACK_AB R72, R175, R204 ;  /* 0x000000ccaf48723e */ /* 0x000fe200000000ff */
[----:B------:R-:W-:Y:S01]  /*c470*/  FADD.FTZ R0, R251, R84 ;  /* 0x00000054fb007221 */ /* 0x000fe20000010000 */
[----:B------:R-:W-:Y:S01]  /*c480*/  MOV R247, R130 ;  /* 0x0000008200f77202 */ /* 0x000fe20000000f00 */
[----:B------:R-:W-:Y:S01]  /*c490*/  FADD.FTZ R85, R248, R69 ;  /* 0x00000045f8557221 */ /* 0x000fe20000010000 */
[----:B------:R-:W-:Y:S01]  /*c4a0*/  HMMA.16816.F32 R64, R76, R86, R64 ;  /* 0x000000564c40723c */ /* 0x000fe20000001840 */
[----:B------:R2:W-:Y:S03]  /*c4b0*/  MUFU.EX2 R86, R3 ;  /* 0x0000000300567308 */ /* 0x0005e60000000800 */
[----:B------:R-:W-:Y:S02]  /*c4c0*/  FADD.FTZ R69, R143, R103 ;  /* 0x000000678f457221 */ /* 0x000fe40000010000 */
[----:B------:R-:W-:Y:S01]  /*c4d0*/  FADD.FTZ R0, R142, R0 ;  /* 0x000000008e007221 */ /* 0x000fe20000010000 */
[----:B------:R-:W-:Y:S01]  /*c4e0*/  F2FP.PACK_AB R76, R193, R172 ;  /* 0x000000acc14c723e */ /* 0x000fe200000000ff */
[-C--:B-1----:R-:W-:Y:S03]  /*c4f0*/  HMMA.16816.F32 R4, R72, R88.reuse, R4 ;  /* 0x000000584804723c */ /* 0x082fe60000001804 */
[----:B------:R-:W1:Y:S02]  /*c500*/  MUFU.EX2 R87, R104 ;  /* 0x0000006800577308 */ /* 0x000e640000000800 */
[----:B------:R-:W-:Y:S01]  /*c510*/  F2FP.PACK_AB R78, R191, R192 ;  /* 0x000000c0bf4e723e */ /* 0x000fe200000000ff */
[----:B------:R-:W-:Y:S01]  /*c520*/  FADD.FTZ R85, R139, R85 ;  /* 0x000000558b557221 */ /* 0x000fe20000010000 */
[----:B------:R-:W-:Y:S01]  /*c530*/  F2FP.PACK_AB R77, R111, R112 ;  /* 0x000000706f4d723e */ /* 0x000fe200000000ff */
[----:B------:R-:W-:Y:S01]  /*c540*/  FADD.FTZ R84, R198, R101 ;  /* 0x00000065c6547221 */ /* 0x000fe20000010000 */
[----:B------:R-:W-:Y:S07]  /*c550*/  F2FP.PACK_AB R79, R110, R109 ;  /* 0x0000006d6e4f723e */ /* 0x000fee00000000ff */
[C---:B------:R-:W-:Y:S04]  /*c560*/  HMMA.16816.F32 R8, R76.reuse, R88, R8 ;  /* 0x000000584c08723c */ /* 0x040fe80000001808 */
[----:B--2---:R-:W-:Y:S04]  /*c570*/  FADD.FTZ R3, R199, R84 ;  /* 0x00000054c7037221 */ /* 0x004fe80000010000 */
[-C--:B------:R-:W-:Y:S04]  /*c580*/  HMMA.16816.F32 R12, R76, R90.reuse, R12 ;  /* 0x0000005a4c0c723c */ /* 0x080fe8000000180c */
[----:B-1----:R-:W-:Y:S01]  /*c590*/  F2FP.PACK_AB R179, R86, R87 ;  /* 0x0000005756b3723e */ /* 0x002fe200000000ff */
[----:B------:R-:W-:Y:S03]  /*c5a0*/  FADD.FTZ R3, R195, R3 ;  /* 0x00000003c3037221 */ /* 0x000fe60000010000 */
[C---:B------:R-:W-:Y:S04]  /*c5b0*/  HMMA.16816.F32 R16, R72.reuse, R90, R16 ;  /* 0x0000005a4810723c */ /* 0x040fe80000001810 */
[----:B------:R-:W-:Y:S04]  /*c5c0*/  FADD.FTZ R3, R194, R3 ;  /* 0x00000003c2037221 */ /* 0x000fe80000010000 */
[-C--:B------:R-:W-:Y:S04]  /*c5d0*/  HMMA.16816.F32 R20, R72, R92.reuse, R20 ;  /* 0x0000005c4814723c */ /* 0x080fe80000001814 */
[----:B------:R-:W-:Y:S04]  /*c5e0*/  FADD.FTZ R3, R196, R3 ;  /* 0x00000003c4037221 */ /* 0x000fe80000010000 */
[C---:B------:R-:W-:Y:S04]  /*c5f0*/  HMMA.16816.F32 R24, R76.reuse, R92, R24 ;  /* 0x0000005c4c18723c */ /* 0x040fe80000001818 */
[----:B------:R-:W-:Y:S04]  /*c600*/  FADD.FTZ R3, R197, R3 ;  /* 0x00000003c5037221 */ /* 0x000fe80000010000 */
[-C--:B------:R-:W-:Y:S08]  /*c610*/  HMMA.16816.F32 R28, R76, R94.reuse, R28 ;  /* 0x0000005e4c1c723c */ /* 0x080ff0000000181c */
[C---:B------:R-:W-:Y:S08]  /*c620*/  HMMA.16816.F32 R32, R72.reuse, R94, R32 ;  /* 0x0000005e4820723c */ /* 0x040ff00000001820 */
[-C--:B---3--:R-:W-:Y:S08]  /*c630*/  HMMA.16816.F32 R36, R72, R96.reuse, R36 ;  /* 0x000000604824723c */ /* 0x088ff00000001824 */
[C---:B------:R-:W-:Y:S08]  /*c640*/  HMMA.16816.F32 R40, R76.reuse, R96, R40 ;  /* 0x000000604c28723c */ /* 0x040ff00000001828 */
[-C--:B------:R-:W-:Y:S08]  /*c650*/  HMMA.16816.F32 R44, R76, R98.reuse, R44 ;  /* 0x000000624c2c723c */ /* 0x080ff0000000182c */
[C---:B------:R-:W-:Y:S08]  /*c660*/  HMMA.16816.F32 R48, R72.reuse, R98, R48 ;  /* 0x000000624830723c */ /* 0x040ff00000001830 */
[-C--:B----4-:R-:W-:Y:S08]  /*c670*/  HMMA.16816.F32 R52, R72, R80.reuse, R52 ;  /* 0x000000504834723c */ /* 0x090ff00000001834 */
[C---:B------:R-:W-:Y:S07]  /*c680*/  HMMA.16816.F32 R56, R76.reuse, R80, R56 ;  /* 0x000000504c38723c */ /* 0x040fee0000001838 */
[----:B------:R-:W-:Y:S01]  /*c690*/  FADD.FTZ R81, R138, R69 ;  /* 0x000000458a517221 */ /* 0x000fe20000010000 */
[-C--:B------:R-:W-:Y:S04]  /*c6a0*/  HMMA.16816.F32 R60, R76, R82.reuse, R60 ;  /* 0x000000524c3c723c */ /* 0x080fe8000000183c */
[----:B------:R-:W-:Y:S02]  /*c6b0*/  FADD.FTZ R80, R137, R0 ;  /* 0x0000000089507221 */ /* 0x000fe40000010000 */
[----:B------:R-:W-:Y:S02]  /*c6c0*/  FADD.FTZ R69, R136, R85 ;  /* 0x0000005588457221 */ /* 0x000fe40000010000 */
[----:B------:R-:W-:Y:S01]  /*c6d0*/  FADD.FTZ R80, R129, R80 ;  /* 0x0000005081507221 */ /* 0x000fe20000010000 */
[----:B------:R-:W-:Y:S04]  /*c6e0*/  HMMA.16816.F32 R64, R72, R82, R64 ;  /* 0x000000524840723c */ /* 0x000fe80000001840 */
[----:B------:R-:W-:Y:S02]  /*c6f0*/  FADD.FTZ R69, R123, R69 ;  /* 0x000000457b457221 */ /* 0x000fe40000010000 */
[----:B------:R-:W-:Y:S02]  /*c700*/  FADD.FTZ R80, R126, R80 ;  /* 0x000000507e507221 */ /* 0x000fe40000010000 */
[----:B------:R-:W-:Y:S02]  /*c710*/  FADD.FTZ R69, R125, R69 ;  /* 0x000000457d457221 */ /* 0x000fe40000010000 */
[-C--:B------:R-:W-:Y:S05]  /*c720*/  HMMA.16816.F32 R124, R180, R132.reuse, R4 ;  /* 0x00000084b47c723c */ /* 0x080fea0000001804 */
[----:B------:R-:W-:Y:S02]  /*c730*/  FADD.FTZ R0, R131, R81 ;  /* 0x0000005183007221 */ /* 0x000fe40000010000 */
[----:B------:R-:W-:Y:S02]  /*c740*/  FADD.FTZ R4, R247, R69 ;  /* 0x00000045f7047221 */ /* 0x000fe40000010000 */
[----:B------:R-:W-:Y:S02]  /*c750*/  FADD.FTZ R0, R122, R0 ;  /* 0x000000007a007221 */ /* 0x000fe40000010000 */
[C---:B------:R-:W-:Y:S04]  /*c760*/  HMMA.16816.F32 R120, R176.reuse, R132, R8 ;  /* 0x00000084b078723c */ /* 0x040fe80000001808 */
[----:B------:R-:W-:Y:S02]  /*c770*/  FADD.FTZ R0, R141, R0 ;  /* 0x000000008d007221 */ /* 0x000fe40000010000 */
[----:B------:R-:W-:Y:S02]  /*c780*/  FADD.FTZ R7, R145, R4 ;  /* 0x0000000491077221 */ /* 0x000fe40000010000 */
[----:B------:R-:W-:Y:S01]  /*c790*/  FADD.FTZ R8, R140, R80 ;  /* 0x000000508c087221 */ /* 0x000fe20000010000 */
[-C--:B------:R-:W-:Y:S03]  /*c7a0*/  HMMA.16816.F32 R128, R176, R134.reuse, R12 ;  /* 0x00000086b080723c */ /* 0x080fe6000000180c */
[----:B------:R-:W-:Y:S02]  /*c7b0*/  FADD.FTZ R0, R249, R0 ;  /* 0x00000000f9007221 */ /* 0x000fe40000010000 */
[----:B------:R-:W-:Y:S02]  /*c7c0*/  FADD.FTZ R8, R147, R8 ;  /* 0x0000000893087221 */ /* 0x000fe40000010000 */
[----:B------:R-:W-:Y:S01]  /*c7d0*/  FADD.FTZ R6, R144, R3 ;  /* 0x0000000390067221 */ /* 0x000fe20000010000 */
        /* <DEDUP_REMOVED lines=8> */
[C---:B------:R-:W-:Y:S01]  /*c860*/  HMMA.16816.F32 R140, R176.reuse, R148, R24 ;  /* 0x00000094b08c723c */ /* 0x040fe20000001818 */
[----:B------:R-:W1:Y:S03]  /*c870*/  LDSM.16.MT88.4 R4, [R226+0x3100] ;  /* 0x00310000e204783b */ /* 0x000e660000004200 */
        /* <DEDUP_REMOVED lines=10> */
[----:B------:R-:W-:Y:S02]  /*c920*/  FADD.FTZ R9, R155, R0 ;  /* 0x000000009b097221 */ /* 0x000fe40000010000 */
[-C--:B------:R-:W-:Y:S03]  /*c930*/  HMMA.16816.F32 R152, R180, R164.reuse, R36 ;  /* 0x000000a4b498723c */ /* 0x080fe60000001824 */
[----:B------:R-:W-:Y:S02]  /*c940*/  FADD.FTZ R8, R157, R12 ;  /* 0x0000000c9d087221 */ /* 0x000fe40000010000 */
[----:B------:R-:W-:Y:S02]  /*c950*/  FADD.FTZ R3, R219, R11 ;  /* 0x0000000bdb037221 */ /* 0x000fe40000010000 */
[----:B------:R-:W-:Y:S02]  /*c960*/  FADD.FTZ R0, R216, R10 ;  /* 0x0000000ad8007221 */ /* 0x000fe40000010000 */
[----:B------:R-:W-:Y:S03]  /*c970*/  FADD.FTZ R12, R158, R9 ;  /* 0x000000099e0c7221 */ /* 0x000fe60000010000 */
[----:B------:R-:W-:Y:S02]  /*c980*/  FADD.FTZ R11, R156, R8 ;  /* 0x000000089c0b7221 */ /* 0x000fe40000010000 */
[----:B------:R-:W-:Y:S02]  /*c990*/  FADD.FTZ R10, R217, R3 ;  /* 0x00000003d90a7221 */ /* 0x000fe40000010000 */
[----:B------:R-:W-:Y:S02]  /*c9a0*/  FADD.FTZ R9, R159, R0 ;  /* 0x000000009f097221 */ /* 0x000fe40000010000 */
[----:B------:R-:W-:Y:S01]  /*c9b0*/  FADD.FTZ R8, R213, R12 ;  /* 0x0000000cd5087221 */ /* 0x000fe20000010000 */
[C---:B------:R-:W-:Y:S04]  /*c9c0*/  HMMA.16816.F32 R156, R176.reuse, R164, R40 ;  /* 0x000000a4b09c723c */ /* 0x040fe80000001828 */
[----:B------:R-:W-:Y:S02]  /*c9d0*/  FADD.FTZ R3, R161, R11 ;  /* 0x0000000ba1037221 */ /* 0x000fe40000010000 */
[----:B------:R-:W-:Y:S02]  /*c9e0*/  FADD.FTZ R0, R218, R10 ;  /* 0x0000000ada007221 */ /* 0x000fe40000010000 */
[----:B------:R-:W-:Y:S04]  /*c9f0*/  FADD.FTZ R12, R215, R9 ;  /* 0x00000009d70c7221 */ /* 0x000fe80000010000 */
[----:B------:R-:W-:Y:S02]  /*ca00*/  FADD.FTZ R11, R163, R8 ;  /* 0x00000008a30b7221 */ /* 0x000fe40000010000 */
        /* <DEDUP_REMOVED lines=11> */
[----:B------:R-:W-:Y:S03]  /*cac0*/  MOV R118, R2 ;  /* 0x0000000200767202 */ /* 0x000fe60000000f00 */
[----:B------:R-:W-:Y:S02]  /*cad0*/  FADD.FTZ R8, R212, R12 ;  /* 0x0000000cd4087221 */ /* 0x000fe40000010000 */
[----:B------:R-:W-:Y:S02]  /*cae0*/  FADD.FTZ R3, R208, R11 ;  /* 0x0000000bd0037221 */ /* 0x000fe40000010000 */
[----:B------:R-:W-:Y:S02]  /*caf0*/  FADD.FTZ R0, R170, R10 ;  /* 0x0000000aaa007221 */ /* 0x000fe40000010000 */
[----:B------:R-:W-:Y:S01]  /*cb00*/  FADD.FTZ R12, R117, R9 ;  /* 0x00000009750c7221 */ /* 0x000fe20000010000 */
[----:B------:R-:W-:Y:S01]  /*cb10*/  MOV R117, R68 ;  /* 0x0000004400757202 */ /* 0x000fe20000000f00 */
[----:B------:R-:W-:Y:S02]  /*cb20*/  FADD.FTZ R11, R210, R8 ;  /* 0x00000008d20b7221 */ /* 0x000fe40000010000 */
[----:B------:R-:W-:Y:S02]  /*cb30*/  FADD.FTZ R10, R206, R3 ;  /* 0x00000003ce0a7221 */ /* 0x000fe40000010000 */
[----:B------:R-:W-:Y:S02]  /*cb40*/  FADD.FTZ R9, R169, R0 ;  /* 0x00000000a9097221 */ /* 0x000fe40000010000 */
[----:B------:R-:W-:Y:S01]  /*cb50*/  FADD.FTZ R8, R116, R12 ;  /* 0x0000000c74087221 */ /* 0x000fe20000010000 */
[-C--:B-1----:R-:W-:Y:S03]  /*cb60*/  HMMA.16816.F32 R168, R180, R4.reuse, R52 ;  /* 0x00000004b4a8723c */ /* 0x082fe60000001834 */
[----:B------:R-:W-:Y:S01]  /*cb70*/  FADD.FTZ R3, R204, R11 ;  /* 0x0000000bcc037221 */ /* 0x000fe20000010000 */
[----:B------:R-:W-:Y:S01]  /*cb80*/  MOV R116, R70 ;  /* 0x0000004600747202 */ /* 0x000fe20000000f00 */
[----:B------:R-:W-:Y:S02]  /*cb90*/  FADD.FTZ R0, R174, R10 ;  /* 0x0000000aae007221 */ /* 0x000fe40000010000 */
[----:B------:R-:W-:Y:S02]  /*cba0*/  FADD.FTZ R11, R172, R9 ;  /* 0x00000009ac0b7221 */ /* 0x000fe40000010000 */
[----:B------:R-:W-:Y:S03]  /*cbb0*/  FADD.FTZ R10, R112, R8 ;  /* 0x00000008700a7221 */ /* 0x000fe60000010000 */
        /* <DEDUP_REMOVED lines=11> */
[----:B------:R-:W-:Y:S04]  /*cc70*/  HMMA.16816.F32 R180, R180, R6, R64 ;  /* 0x00000006b4b4723c */ /* 0x000fe80000001840 */
[----:B------:R-:W-:Y:S02]  /*cc80*/  FADD.FTZ R4, R201, R10 ;  /* 0x0000000ac9047221 */ /* 0x000fe40000010000 */
[----:B------:R-:W-:Y:S02]  /*cc90*/  FADD.FTZ R3, R191, R8 ;  /* 0x00000008bf037221 */ /* 0x000fe40000010000 */
[----:B------:R-:W-:Y:S04]  /*cca0*/  FADD.FTZ R9, R188, R9 ;  /* 0x00000009bc097221 */ /* 0x000fe80000010000 */
[----:B------:R-:W-:Y:S02]  /*ccb0*/  FADD.FTZ R0, R110, R5 ;  /* 0x000000056e007221 */ /* 0x000fe40000010000 */
        /* <DEDUP_REMOVED lines=10> */
[----:B------:R-:W-:Y:S01]  /*cd60*/  FADD.FTZ R4, R108, R0 ;  /* 0x000000006c047221 */ /* 0x000fe20000010000 */
[----:B------:R-:W-:Y:S01]  /*cd70*/  STL [R1+0x1c], R5 ;  /* 0x00001c0501007387 */ /* 0x000fe20000100800 */
[----:B------:R-:W-:Y:S02]  /*cd80*/  FADD.FTZ R3, R106, R3 ;  /* 0x000000036a037221 */ /* 0x000fe40000010000 */
[----:B------:R-:W-:Y:S02]  /*cd90*/  FADD.FTZ R4, R105, R4 ;  /* 0x0000000469047221 */ /* 0x000fe40000010000 */
[----:B------:R-:W-:Y:S03]  /*cda0*/  FADD.FTZ R0, R87, R7 ;  /* 0x0000000757007221 */ /* 0x000fe60000010000 */
[----:B------:R-:W-:Y:S01]  /*cdb0*/  STL [R1+0x18], R4 ;  /* 0x0000180401007387 */ /* 0x000fe20000100800 */
[----:B------:R-:W-:Y:S03]  /*cdc0*/  FADD.FTZ R0, R86, R0 ;  /* 0x0000000056007221 */ /* 0x000fe60000010000 */
[----:B------:R1:W-:Y:S04]  /*cdd0*/  STL [R1+0x20], R3 ;  /* 0x0000200301007387 */ /* 0x0003e80000100800 */
[----:B------:R2:W-:Y:S01]  /*cde0*/  STL [R1+0x24], R0 ;  /* 0x0000240001007387 */ /* 0x0005e20000100800 */
[----:B-1----:R-:W-:Y:S01]  /*cdf0*/  MOV R3, R71 ;  /* 0x0000004700037202 */ /* 0x002fe20000000f00 */
[----:B------:R-:W-:-:S05]  /*ce00*/  @P1 BRA `(.L_x_3) ;  /* 0xffffaab000001947 */ /* 0x000fca000383ffff */
.L_x_2:
[----:B----4-:R-:W3:Y:S04]  /*ce10*/  LDL.LU R8, [R1+0x1c] ;  /* 0x00001c0001087983 */ /* 0x010ee80000300800 */
[----:B------:R-:W4:Y:S04]  /*ce20*/  LDL.LU R5, [R1+0x18] ;  /* 0x0000180001057983 */ /* 0x000f280000300800 */
[----:B--2---:R-:W2:Y:S04]  /*ce30*/  LDL.LU R4, [R1+0x20] ;  /* 0x0000200001047983 */ /* 0x004ea80000300800 */
[----:B------:R-:W2:Y:S04]  /*ce40*/  LDL.LU R0, [R1+0x24] ;  /* 0x0000240001007983 */ /* 0x000ea80000300800 */
[----:B------:R-:W2:Y:S01]  /*ce50*/  LDL.LU R13, [R1+0x50] ;  /* 0x00005000010d7983 */ /* 0x000ea20000300800 */
[----:B------:R-:W-:-:S03]  /*ce60*/  MOV R56, c[0x0][0x4e8] ;  /* 0x00013a0000387a02 */ /* 0x000fc60000000f00 */
[----:B------:R-:W2:Y:S01]  /*ce70*/  LDL.LU R57, [R1+0x54] ;  /* 0x0000540001397983 */ /* 0x000ea20000300800 */
[----:B------:R-:W-:-:S03]  /*ce80*/  ISETP.NE.AND P0, PT, R56, 0x1, PT ;  /* 0x000000013800780c */ /* 0x000fc60003f05270 */
[----:B------:R-:W1:Y:S02]  /*ce90*/  S2R R10, SR_CTAID.Y ;  /* 0x00000000000a7919 */ /* 0x000e640000002600 */
[----:B-1----:R-:W-:-:S04]  /*cea0*/  IMAD.WIDE.U32 R20, R10, c[0x0][0x490], RZ ;  /* 0x000124000a147a25 */ /* 0x002fc800078e00ff */
[----:B------:R-:W-:Y:S01]  /*ceb0*/  IMAD.MOV.U32 R49, RZ, RZ, -0x800000 ;  /* 0xff800000ff317424 */ /* 0x000fe200078e00ff */
[----:B------:R-:W-:Y:S01]  /*cec0*/  MOV R50, 0xff800000 ;  /* 0xff80000000327802 */ /* 0x000fe20000000f00 */
[----:B------:R-:W1:Y:S01]  /*ced0*/  S2R R55, SR_CTAID.X ;  /* 0x0000000000377919 */ /* 0x000e620000002500 */
[----:B------:R-:W-:Y:S01]  /*cee0*/  MOV R52, 0xff800000 ;  /* 0xff80000000347802 */ /* 0x000fe20000000f00 */
[----:B------:R-:W-:Y:S02]  /*cef0*/  IMAD.MOV.U32 R51, RZ, RZ, -0x800000 ;  /* 0xff800000ff337424 */ /* 0x000fe400078e00ff */
[----:B------:R-:W-:Y:S06]  /*cf00*/  BAR.SYNC.DEFER_BLOCKING 0x1, 0x80 ;  /* 0x0042000000007b1d */ /* 0x000fec0000010000 */
[----:B---3--:R-:W3:Y:S04]  /*cf10*/  SHFL.BFLY PT, R12, R8, 0x2, 0x1f ;  /* 0x0c401f00080c7f89 */ /* 0x008ee800000e0000 */
[----:B----4-:R-:W4:Y:S04]  /*cf20*/  SHFL.BFLY PT, R9, R5, 0x2, 0x1f ;  /* 0x0c401f0005097f89 */ /* 0x010f2800000e0000 */
[----:B--2---:R-:W2:Y:S04]  /*cf30*/  SHFL.BFLY PT, R7, R4, 0x2, 0x1f ;  /* 0x0c401f0004077f89 */ /* 0x004ea800000e0000 */
[----:B------:R-:W1:Y:S01]  /*cf40*/  SHFL.BFLY PT, R6, R0, 0x2, 0x1f ;  /* 0x0c401f0000067f89 */ /* 0x000e6200000e0000 */
[----:B------:R-:W-:-:S02]  /*cf50*/  IMAD.MOV.U32 R17, RZ, RZ, R13 ;  /* 0x000000ffff117224 */ /* 0x000fc400078e000d */
[----:B---3--:R-:W-:Y:S02]  /*cf60*/  FADD.FTZ R12, R12, R8 ;  /* 0x000000080c0c7221 */ /* 0x008fe40000010000 */
[----:B------:R-:W3:Y:S01]  /*cf70*/  S2R R8, SR_TID.X ;  /* 0x0000000000087919 */ /* 0x000ee20000002100 */
[----:B----4-:R-:W-:Y:S02]  /*cf80*/  FADD.FTZ R9, R9, R5 ;  /* 0x0000000509097221 */ /* 0x010fe40000010000 */
[----:B--2---:R-:W-:-:S03]  /*cf90*/  FADD.FTZ R7, R7, R4 ;  /* 0x0000000407077221 */ /* 0x004fc60000010000 */
[----:B------:R-:W2:Y:S01]  /*cfa0*/  SHFL.BFLY PT, R3, R9, 0x1, 0x1f ;  /* 0x0c201f0009037f89 */ /* 0x000ea200000e0000 */
[----:B-1----:R-:W-:-:S03]  /*cfb0*/  FADD.FTZ R6, R6, R0 ;  /* 0x0000000006067221 */ /* 0x002fc60000010000 */
[----:B------:R-:W1:Y:S04]  /*cfc0*/  SHFL.BFLY PT, R4, R7, 0x1, 0x1f ;  /* 0x0c201f0007047f89 */ /* 0x000e6800000e0000 */
[----:B------:R-:W4:Y:S04]  /*cfd0*/  SHFL.BFLY PT, R0, R12, 0x1, 0x1f ;  /* 0x0c201f000c007f89 */ /* 0x000f2800000e0000 */
[----:B------:R-:W4:Y:S01]  /*cfe0*/  SHFL.BFLY PT, R5, R6, 0x1, 0x1f ;  /* 0x0c201f0006057f89 */ /* 0x000f2200000e0000 */
[----:B---3--:R-:W-:-:S04]  /*cff0*/  SHF.R.S32.HI R54, RZ, 0x1f, R8 ;  /* 0x0000001fff367819 */ /* 0x008fc80000011408 */
[----:B------:R-:W-:Y:S01]  /*d000*/  LEA.HI R38, R54, R8, RZ, 0x5 ;  /* 0x0000000836267211 */ /* 0x000fe200078f28ff */
[----:B--2---:R-:W-:Y:S01]  /*d010*/  FADD.FTZ R9, R9, R3 ;  /* 0x0000000309097221 */ /* 0x004fe20000010000 */
[----:B------:R-:W-:Y:S01]  /*d020*/  SHF.R.S32.HI R3, RZ, 0x1f, R10 ;  /* 0x0000001fff037819 */ /* 0x000fe2000001140a */
[----:B-1----:R-:W-:-:S03]  /*d030*/  FADD.FTZ R7, R7, R4 ;  /* 0x0000000407077221 */ /* 0x002fc60000010000 */
[----:B------:R-:W-:Y:S01]  /*d040*/  FSETP.NE.FTZ.AND P4, PT, R9, RZ, PT ;  /* 0x000000ff0900720b */ /* 0x000fe20003f95000 */
[----:B------:R-:W-:Y:S02]  /*d050*/  IMAD R18, R3, c[0x0][0x490], RZ ;  /* 0x0001240003127a24 */ /* 0x000fe400078e02ff */
[----:B----4-:R-:W-:Y:S02]  /*d060*/  FADD.FTZ R12, R12, R0 ;  /* 0x000000000c0c7221 */ /* 0x010fe40000010000 */
[----:B------:R-:W-:-:S03]  /*d070*/  @P0 IMAD.HI.U32 R0, R13, c[0x0][0x4ec], RZ ;  /* 0x00013b000d000a27 */ /* 0x000fc600078e00ff */
[----:B------:R-:W-:Y:S01]  /*d080*/  FSETP.NE.FTZ.AND P5, PT, R12, RZ, PT ;  /* 0x000000ff0c00720b */ /* 0x000fe20003fb5000 */
[----:B------:R-:W-:Y:S01]  /*d090*/  FADD.FTZ R6, R6, R5 ;  /* 0x0000000506067221 */ /* 0x000fe20000010000 */
[----:B------:R-:W-:Y:S01]  /*d0a0*/  LEA.HI R5, R54, R8, RZ, 0x2 ;  /* 0x0000000836057211 */ /* 0x000fe200078f10ff */
[----:B------:R-:W-:Y:S01]  /*d0b0*/  IMAD R14, R3, c[0x0][0x3e8], RZ ;  /* 0x0000fa00030e7a24 */ /* 0x000fe200078e02ff */
[----:B------:R-:W-:Y:S01]  /*d0c0*/  LOP3.LUT R3, R38, 0xffffffe0, RZ, 0xc0, !PT ;  /* 0xffffffe026037812 */ /* 0x000fe200078ec0ff */
[----:B------:R-:W-:Y:S01]  /*d0d0*/  IMAD.MOV.U32 R4, RZ, RZ, RZ ;  /* 0x000000ffff047224 */ /* 0x000fe200078e00ff */
[----:B------:R-:W-:Y:S01]  /*d0e0*/  @P0 SHF.R.U32.HI R17, RZ, c[0x0][0x4f0], R0 ;  /* 0x00013c00ff110a19 */ /* 0x000fe20000011600 */
[----:B------:R-:W-:Y:S01]  /*d0f0*/  IMAD R18, R10, c[0x0][0x494], R18 ;  /* 0x000125000a127a24 */ /* 0x000fe200078e0212 */
[----:B------:R-:W-:Y:S01]  /*d100*/  MOV R0, RZ ;  /* 0x000000ff00007202 */ /* 0x000fe20000000f00 */
[----:B------:R-:W-:Y:S01]  /*d110*/  IMAD.IADD R3, R8, 0x1, -R3 ;  /* 0x0000000108037824 */ /* 0x000fe200078e0a03 */
[----:B------:R-:W-:-:S02]  /*d120*/  LOP3.LUT R24, R5, 0xfffffffc, RZ, 0xc0, !PT ;  /* 0xfffffffc05187812 */ /* 0x000fc400078ec0ff */
[----:B------:R-:W-:Y:S02]  /*d130*/  FSETP.NE.FTZ.AND P2, PT, R7, RZ, PT ;  /* 0x000000ff0700720b */ /* 0x000fe40003f55000 */
[-C--:B------:R-:W-:Y:S01]  /*d140*/  LEA.HI R54, R54, R8.reuse, RZ, 0x3 ;  /* 0x0000000836367211 */ /* 0x080fe200078f18ff */
[----:B------:R-:W1:Y:S01]  /*d150*/  @P5 MUFU.RCP R0, R12 ;  /* 0x0000000c00005308 */ /* 0x000e620000001000 */
[----:B------:R-:W-:Y:S01]  /*d160*/  IADD3 R24, -R24, R8, RZ ;  /* 0x0000000818187210 */ /* 0x000fe20007ffe1ff */
[----:B------:R-:W-:Y:S01]  /*d170*/  IMAD.MOV R8, RZ, RZ, -R17 ;  /* 0x000000ffff087224 */ /* 0x000fe200078e0a11 */
[----:B------:R-:W-:Y:S01]  /*d180*/  LOP3.LUT P3, RZ, R3, 0x3, RZ, 0xc0, !PT ;  /* 0x0000000303ff7812 */ /* 0x000fe2000786c0ff */
[----:B------:R-:W-:Y:S02]  /*d190*/  IMAD.MOV.U32 R3, RZ, RZ, RZ ;  /* 0x000000ffff037224 */ /* 0x000fe400078e00ff */
[----:B------:R-:W-:Y:S02]  /*d1a0*/  IMAD R48, R8, c[0x0][0x4e8], R13 ;  /* 0x00013a0008307a24 */ /* 0x000fe400078e020d */
[----:B------:R-:W2:Y:S01]  /*d1b0*/  S2R R8, SR_CTAID.Z ;  /* 0x0000000000087919 */ /* 0x000ea20000002700 */
[----:B------:R-:W3:Y:S01]  /*d1c0*/  @P4 MUFU.RCP R4, R9 ;  /* 0x0000000900044308 */ /* 0x000ee20000001000 */
[----:B------:R-:W-:Y:S01]  /*d1d0*/  FSETP.NE.FTZ.AND P1, PT, R6, RZ, PT ;  /* 0x000000ff0600720b */ /* 0x000fe20003f35000 */
[----:B------:R-:W-:Y:S01]  /*d1e0*/  IMAD.IADD R19, R21, 0x1, R18 ;  /* 0x0000000115137824 */ /* 0x000fe200078e0212 */
[----:B------:R-:W-:Y:S01]  /*d1f0*/  MOV R18, R20 ;  /* 0x0000001400127202 */ /* 0x000fe20000000f00 */
[----:B------:R-:W-:-:S02]  /*d200*/  IMAD R14, R10, c[0x0][0x3ec], R14 ;  /* 0x0000fb000a0e7a24 */ /* 0x000fc400078e020e */
[----:B------:R-:W-:Y:S02]  /*d210*/  IMAD.WIDE.U32 R10, R10, c[0x0][0x3e8], RZ ;  /* 0x0000fa000a0a7a25 */ /* 0x000fe400078e00ff */
[----:B------:R-:W4:Y:S02]  /*d220*/  @P2 MUFU.RCP R3, R7 ;  /* 0x0000000700032308 */ /* 0x000f240000001000 */
[C---:B-1----:R-:W-:Y:S01]  /*d230*/  FMUL.FTZ R125, R0.reuse, R125 ;  /* 0x0000007d007d7220 */ /* 0x042fe20000410000 */
[----:B------:R-:W-:Y:S01]  /*d240*/  IADD3 R15, R11, R14, RZ ;  /* 0x0000000e0b0f7210 */ /* 0x000fe20007ffe0ff */
[C---:B------:R-:W-:Y:S01]  /*d250*/  FMUL.FTZ R124, R0.reuse, R124 ;  /* 0x0000007c007c7220 */ /* 0x040fe20000410000 */
[----:B------:R-:W-:Y:S01]  /*d260*/  MOV R14, R10 ;  /* 0x0000000a000e7202 */ /* 0x000fe20000000f00 */
[C---:B------:R-:W-:Y:S02]  /*d270*/  FMUL.FTZ R133, R0.reuse, R133 ;  /* 0x0000008500857220 */ /* 0x040fe40000410000 */
[----:B------:R-:W-:-:S02]  /*d280*/  FMUL.FTZ R13, R0, R132 ;  /* 0x00000084000d7220 */ /* 0x000fc40000410000 */
[C---:B------:R-:W-:Y:S02]  /*d290*/  FMUL.FTZ R137, R0.reuse, R137 ;  /* 0x0000008900897220 */ /* 0x040fe40000410000 */
[C---:B------:R-:W-:Y:S02]  /*d2a0*/  FMUL.FTZ R22, R0.reuse, R136 ;  /* 0x0000008800167220 */ /* 0x040fe40000410000 */
[C---:B------:R-:W-:Y:S02]  /*d2b0*/  FMUL.FTZ R149, R0.reuse, R149 ;  /* 0x0000009500957220 */ /* 0x040fe40000410000 */
[C---:B------:R-:W-:Y:S02]  /*d2c0*/  FMUL.FTZ R25, R0.reuse, R148 ;  /* 0x0000009400197220 */ /* 0x040fe40000410000 */
[C---:B------:R-:W-:Y:S02]  /*d2d0*/  FMUL.FTZ R153, R0.reuse, R153 ;  /* 0x0000009900997220 */ /* 0x040fe40000410000 */
[----:B------:R-:W-:-:S02]  /*d2e0*/  FMUL.FTZ R32, R0, R152 ;  /* 0x0000009800207220 */ /* 0x000fc40000410000 */
[C---:B------:R-:W-:Y:S02]  /*d2f0*/  FMUL.FTZ R165, R0.reuse, R165 ;  /* 0x000000a500a57220 */ /* 0x040fe40000410000 */
[C---:B------:R-:W-:Y:S02]  /*d300*/  FMUL.FTZ R44, R0.reuse, R164 ;  /* 0x000000a4002c7220 */ /* 0x040fe40000410000 */
[C---:B------:R-:W-:Y:S02]  /*d310*/  FMUL.FTZ R169, R0.reuse, R169 ;  /* 0x000000a900a97220 */ /* 0x040fe40000410000 */
[C---:B------:R-:W-:Y:S02]  /*d320*/  FMUL.FTZ R42, R0.reuse, R168 ;  /* 0x000000a8002a7220 */ /* 0x040fe40000410000 */
[C---:B------:R-:W-:Y:S02]  /*d330*/  FMUL.FTZ R181, R0.reuse, R181 ;  /* 0x000000b500b57220 */ /* 0x040fe40000410000 */
[----:B------:R-:W-:Y:S01]  /*d340*/  FMUL.FTZ R180, R0, R180 ;  /* 0x000000b400b47220 */ /* 0x000fe20000410000 */
[----:B------:R-:W-:Y:S01]  /*d350*/  MOV R0, RZ ;  /* 0x000000ff00007202 */ /* 0x000fe20000000f00 */
[----:B---3--:R-:W-:-:S02]  /*d360*/  FMUL.FTZ R127, R4, R127 ;  /* 0x0000007f047f7220 */ /* 0x008fc40000410000 */
[----:B------:R-:W-:-:S03]  /*d370*/  FMUL.FTZ R126, R4, R126 ;  /* 0x0000007e047e7220 */ /* 0x000fc60000410000 */
[----:B------:R-:W1:Y:S01]  /*d380*/  @P1 MUFU.RCP R0, R6 ;  /* 0x0000000600001308 */ /* 0x000e620000001000 */
        /* <DEDUP_REMOVED lines=13> */
[----:B------:R-:W-:Y:S01]  /*d460*/  FMUL.FTZ R37, R4, R182 ;  /* 0x000000b604257220 */ /* 0x000fe20000410000 */
[----:B------:R-:W-:Y:S01]  /*d470*/  SHF.R.S32.HI R4, RZ, 0x2, R5 ;  /* 0x00000002ff047819 */ /* 0x000fe20000011405 */
[C---:B----4-:R-:W-:Y:S02]  /*d480*/  FMUL.FTZ R121, R3.reuse, R121 ;  /* 0x0000007903797220 */ /* 0x050fe40000410000 */
        /* <DEDUP_REMOVED lines=15> */
[----:B------:R-:W-:Y:S01]  /*d580*/  SHF.R.S32.HI R3, RZ, 0x1f, R5 ;  /* 0x0000001fff037819 */ /* 0x000fe20000011405 */
[----:B------:R-:W3:Y:S01]  /*d590*/  @P1 MUFU.LG2 R6, R6 ;  /* 0x0000000600061308 */ /* 0x000ee20000000c00 */
[----:B--2---:R-:W-:-:S02]  /*d5a0*/  SHF.R.S32.HI R5, RZ, 0x1f, R8 ;  /* 0x0000001fff057819 */ /* 0x004fc40000011408 */
[----:B------:R-:W-:-:S04]  /*d5b0*/  LEA.HI R3, R3, R4, RZ, 0x3 ;  /* 0x0000000403037211 */ /* 0x000fc800078f18ff */
[----:B------:R-:W-:Y:S01]  /*d5c0*/  LOP3.LUT R3, R3, 0xfffffff8, RZ, 0xc0, !PT ;  /* 0xfffffff803037812 */ /* 0x000fe200078ec0ff */
[C---:B------:R-:W-:Y:S02]  /*d5d0*/  IMAD R53, R5.reuse, c[0x0][0x498], RZ ;  /* 0x0001260005357a24 */ /* 0x040fe400078e02ff */
[----:B------:R-:W-:Y:S02]  /*d5e0*/  IMAD R47, R5, c[0x0][0x3f0], RZ ;  /* 0x0000fc00052f7a24 */ /* 0x000fe400078e02ff */
[C---:B-1----:R-:W-:Y:S02]  /*d5f0*/  FMUL.FTZ R123, R0.reuse, R123 ;  /* 0x0000007b007b7220 */ /* 0x042fe40000410000 */
        /* <DEDUP_REMOVED lines=15> */
[----:B------:R-:W-:Y:S01]  /*d6f0*/  @P2 MOV R0, 0x3f317218 ;  /* 0x3f31721800002802 */ /* 0x000fe20000000f00 */
[----:B------:R-:W-:Y:S01]  /*d700*/  IMAD.IADD R11, R4, 0x1, -R3 ;  /* 0x00000001040b7824 */ /* 0x000fe200078e0a03 */
[----:B------:R-:W-:Y:S01]  /*d710*/  @P5 MOV R4, 0x3f317218 ;  /* 0x3f31721800045802 */ /* 0x000fe20000000f00 */
[----:B------:R-:W-:-:S02]  /*d720*/  IMAD R53, R8, c[0x0][0x49c], R53 ;  /* 0x0001270008357a24 */ /* 0x000fc400078e0235 */
[C---:B------:R-:W-:Y:S02]  /*d730*/  IMAD R47, R8.reuse, c[0x0][0x3f4], R47 ;  /* 0x0000fd00082f7a24 */ /* 0x040fe400078e022f */
[C---:B------:R-:W-:Y:S01]  /*d740*/  IMAD.WIDE.U32 R34, R8.reuse, c[0x0][0x498], R18 ;  /* 0x0001260008227a25 */ /* 0x040fe200078e0012 */
[----:B------:R-:W1:Y:S03]  /*d750*/  @P2 MUFU.LG2 R7, R7 ;  /* 0x0000000700072308 */ /* 0x000e660000000c00 */
[----:B------:R-:W-:Y:S01]  /*d760*/  IMAD.WIDE.U32 R14, R8, c[0x0][0x3f0], R14 ;  /* 0x0000fc00080e7a25 */ /* 0x000fe200078e000e */
[----:B------:R-:W-:-:S03]  /*d770*/  @P1 MOV R8, 0x3f317218 ;  /* 0x3f31721800081802 */ /* 0x000fc60000000f00 */
[----:B------:R-:W-:Y:S02]  /*d780*/  @P4 IMAD.MOV.U32 R3, RZ, RZ, 0x3f317218 ;  /* 0x3f317218ff034424 */ /* 0x000fe400078e00ff */
[----:B------:R-:W-:Y:S02]  /*d790*/  @P5 FMUL.FTZ R10, R4, c[0x0][0x2d0] ;  /* 0x0000b400040a5a20 */ /* 0x000fe40000410000 */
[----:B------:R-:W-:Y:S02]  /*d7a0*/  @P4 FMUL.FTZ R5, R3, c[0x0][0x2d0] ;  /* 0x0000b40003054a20 */ /* 0x000fe40000410000 */
[----:B------:R-:W-:Y:S02]  /*d7b0*/  @P2 FMUL.FTZ R3, R0, c[0x0][0x2d0] ;  /* 0x0000b40000032a20 */ /* 0x000fe40000410000 */
[----:B---3--:R-:W-:Y:S02]  /*d7c0*/  @P1 FMUL.FTZ R4, R6, 0.69314718246459960938 ;  /* 0x3f31721806041820 */ /* 0x008fe40000410000 */
[----:B------:R-:W-:-:S04]  /*d7d0*/  @P1 FMUL.FTZ R0, R8, c[0x0][0x2d0] ;  /* 0x0000b40008001a20 */ /* 0x000fc80000410000 */
[----:B------:R-:W-:Y:S01]  /*d7e0*/  @P1 FFMA.FTZ R49, R0, R2, R4 ;  /* 0x0000000200311223 */ /* 0x000fe20000010004 */
[----:B------:R-:W-:Y:S01]  /*d7f0*/  SHF.R.S32.HI R0, RZ, 0x5, R38 ;  /* 0x00000005ff007819 */ /* 0x000fe20000011426 */
[----:B-1----:R-:W-:-:S03]  /*d800*/  @P2 FMUL.FTZ R7, R7, 0.69314718246459960938 ;  /* 0x3f31721807072820 */ /* 0x002fc60000410000 */
[----:B------:R-:W-:Y:S02]  /*d810*/  SHF.R.S32.HI R2, RZ, 0x1f, R0 ;  /* 0x0000001fff027819 */ /* 0x000fe40000011400 */
[----:B------:R-:W-:Y:S02]  /*d820*/  LEA.HI R4, R24, R24, RZ, 0x1 ;  /* 0x0000001818047211 */ /* 0x000fe400078f08ff */
[----:B------:R-:W-:Y:S01]  /*d830*/  LEA.HI R2, R2, R0, RZ, 0x2 ;  /* 0x0000000002027211 */ /* 0x000fe200078f10ff */
[----:B------:R-:W-:-:S03]  /*d840*/  @P2 FFMA.FTZ R50, R3, R68, R7 ;  /* 0x0000004403322223 */ /* 0x000fc60000010007 */
[----:B------:R-:W-:Y:S02]  /*d850*/  LOP3.LUT R3, R2, 0xffffffc, RZ, 0xc0, !PT ;  /* 0x0ffffffc02037812 */ /* 0x000fe400078ec0ff */
[----:B------:R-:W-:-:S04]  /*d860*/  LOP3.LUT R2, R4, 0x1ffffffe, RZ, 0xc0, !PT ;  /* 0x1ffffffe04027812 */ /* 0x000fc800078ec0ff */
[----:B------:R-:W-:Y:S02]  /*d870*/  IADD3 R7, R24, -R2, RZ ;  /* 0x8000000218077210 */ /* 0x000fe40007ffe0ff */
[----:B------:R-:W-:Y:S02]  /*d880*/  SHF.R.S32.HI R2, RZ, 0x2, R57 ;  /* 0x00000002ff027819 */ /* 0x000fe40000011439 */
[----:B------:R-:W2:Y:S04]  /*d890*/  LDL.LU R57, [R1+0x28] ;  /* 0x0000280001397983 */ /* 0x000ea80000300800 */
[----:B------:R-:W3:Y:S01]  /*d8a0*/  LDL.64 R58, [R1+0x30] ;  /* 0x00003000013a7983 */ /* 0x000ee20000100a00 */
[----:B------:R-:W1:Y:S08]  /*d8b0*/  @P5 MUFU.LG2 R12, R12 ;  /* 0x0000000c000c5308 */ /* 0x000e700000000c00 */
[----:B------:R-:W4:Y:S01]  /*d8c0*/  @P4 MUFU.LG2 R9, R9 ;  /* 0x0000000900094308 */ /* 0x000f220000000c00 */
[----:B------:R-:W-:Y:S01]  /*d8d0*/  SHF.R.S32.HI R6, RZ, 0x1f, R17 ;  /* 0x0000001fff067819 */ /* 0x000fe20000011411 */
[----:B-1----:R-:W-:-:S04]  /*d8e0*/  @P5 FMUL.FTZ R12, R12, 0.69314718246459960938 ;  /* 0x3f3172180c0c5820 */ /* 0x002fc80000410000 */
[----:B------:R-:W-:Y:S02]  /*d8f0*/  @P5 FFMA.FTZ R52, R10, R71, R12 ;  /* 0x000000470a345223 */ /* 0x000fe4000001000c */
[----:B----4-:R-:W-:Y:S01]  /*d900*/  @P4 FMUL.FTZ R9, R9, 0.69314718246459960938 ;  /* 0x3f31721809094820 */ /* 0x010fe20000410000 */
[----:B------:R-:W-:-:S03]  /*d910*/  LEA R10, R0, R24, 0x9 ;  /* 0x00000018000a7211 */ /* 0x000fc600078e48ff */
[----:B------:R-:W-:Y:S02]  /*d920*/  @P4 FFMA.FTZ R51, R5, R70, R9 ;  /* 0x0000004605334223 */ /* 0x000fe40000010009 */
[----:B------:R-:W-:Y:S02]  /*d930*/  IMAD.IADD R5, R0, 0x1, -R3 ;  /* 0x0000000100057824 */ /* 0x000fe400078e0a03 */
[----:B------:R-:W-:-:S03]  /*d940*/  IMAD.SHL.U32 R0, R4, 0x20, RZ ;  /* 0x0000002004007824 */ /* 0x000fc600078e00ff */
[----:B------:R-:W-:Y:S01]  /*d950*/  LEA R4, R5, R2, 0x4 ;  /* 0x0000000205047211 */ /* 0x000fe200078e20ff */
[C---:B------:R-:W-:Y:S01]  /*d960*/  IMAD.SHL.U32 R5, R11.reuse, 0x40, RZ ;  /* 0x000000400b057824 */ /* 0x040fe200078e00ff */
[----:B------:R-:W-:Y:S01]  /*d970*/  LOP3.LUT R2, R0, 0xffffffc0, RZ, 0xc0, !PT ;  /* 0xffffffc000027812 */ /* 0x000fe200078ec0ff */
[----:B------:R-:W-:Y:S01]  /*d980*/  IMAD R0, R6, c[0x0][0x3e0], RZ ;  /* 0x0000f80006007a24 */ /* 0x000fe200078e02ff */
[----:B------:R-:W-:Y:S02]  /*d990*/  LOP3.LUT R3, R11, 0x1, RZ, 0xc0, !PT ;  /* 0x000000010b037812 */ /* 0x000fe400078ec0ff */
[----:B------:R-:W-:Y:S01]  /*d9a0*/  LEA R7, R7, R2, 0x3 ;  /* 0x0000000207077211 */ /* 0x000fe200078e18ff */
[----:B------:R-:W-:Y:S01]  /*d9b0*/  IMAD R8, R17, c[0x0][0x3e4], R0 ;  /* 0x0000f90011087a24 */ /* 0x000fe200078e0200 */
[----:B------:R-:W-:Y:S02]  /*d9c0*/  LOP3.LUT R5, R5, 0x1c0, RZ, 0xc0, !PT ;  /* 0x000001c005057812 */ /* 0x000fe400078ec0ff */
[----:B------:R-:W-:Y:S01]  /*d9d0*/  LEA R0, R55, R4, 0x7 ;  /* 0x0000000437007211 */ /* 0x000fe200078e38ff */
[----:B------:R-:W-:Y:S01]  /*d9e0*/  IMAD.IADD R7, R4, 0x1, R7 ;  /* 0x0000000104077824 */ /* 0x000fe200078e0207 */
[----:B------:R-:W-:Y:S01]  /*d9f0*/  ISETP.NE.U32.AND P4, PT, R3, 0x1, PT ;  /* 0x000000010300780c */ /* 0x000fe20003f85070 */
[----:B------:R-:W-:Y:S01]  /*da00*/  IMAD R56, R56, c[0x0][0x388], RZ ;  /* 0x0000e20038387a24 */ /* 0x000fe200078e02ff */
[----:B------:R-:W-:-:S02]  /*da10*/  LEA.HI R6, R5, R5, RZ, 0x1d ;  /* 0x0000000505067211 */ /* 0x000fc400078fe8ff */
[----:B------:R-:W-:Y:S02]  /*da20*/  SHF.R.S32.HI R4, RZ, 0x3, R54 ;  /* 0x00000003ff047819 */ /* 0x000fe40000011436 */
[----:B------:R-:W-:Y:S02]  /*da30*/  IADD3 R5, R0, 0x8, RZ ;  /* 0x0000000800057810 */ /* 0x000fe40007ffe0ff */
[----:B------:R-:W-:Y:S02]  /*da40*/  R2P PR, R11, 0x6 ;  /* 0x000000060b007804 */ /* 0x000fe40000000000 */
[----:B------:R-:W-:Y:S01]  /*da50*/  LEA R6, R10, R6, 0x1 ;  /* 0x000000060a067211 */ /* 0x000fe200078e08ff */
[----:B------:R-:W-:Y:S01]  /*da60*/  IMAD R24, R55, 0x80, R4 ;  /* 0x0000008037187824 */ /* 0x000fe200078e0204 */
[----:B------:R-:W-:Y:S02]  /*da70*/  IADD3 R3, R15, R47, RZ ;  /* 0x0000002f0f037210 */ /* 0x000fe40007ffe0ff */
[----:B------:R-:W-:-:S02]  /*da80*/  MOV R2, R14 ;  /* 0x0000000e00027202 */ /* 0x000fc40000000f00 */
[----:B------:R-:W-:Y:S02]  /*da90*/  LEA R10, R55, R7, 0x7 ;  /* 0x00000007370a7211 */ /* 0x000fe400078e38ff */
[----:B------:R-:W-:Y:S02]  /*daa0*/  ISETP.GE.OR P5, PT, R5, R56, P3 ;  /* 0x000000380500720c */ /* 0x000fe40001fa6670 */
[----:B------:R-:W-:Y:S02]  /*dab0*/  MOV R11, 0xfffffff0 ;  /* 0xfffffff0000b7802 */ /* 0x000fe40000000f00 */
[C---:B------:R-:W-:Y:S02]  /*dac0*/  IADD3 R5, R0.reuse, 0x40, RZ ;  /* 0x0000004000057810 */ /* 0x040fe40007ffe0ff */
[----:B------:R-:W-:Y:S01]  /*dad0*/  IADD3 R4, R0, 0x48, RZ ;  /* 0x0000004800047810 */ /* 0x000fe20007ffe0ff */
[----:B------:R-:W-:Y:S01]  /*dae0*/  IMAD.WIDE.U32 R2, R17, c[0x0][0x3e0], R2 ;  /* 0x0000f80011027a25 */ /* 0x000fe200078e0002 */
[----:B------:R-:W-:-:S02]  /*daf0*/  SEL R11, R11, 0x10, !P4 ;  /* 0x000000100b0b7807 */ /* 0x000fc40006000000 */
[-C--:B------:R-:W-:Y:S01]  /*db00*/  ISETP.GE.OR P6, PT, R0, R56.reuse, P3 ;  /* 0x000000380000720c */ /* 0x080fe20001fc6670 */
[----:B------:R-:W-:Y:S01]  /*db10*/  @P0 IMAD.HI.U32 R7, R10, c[0x0][0x4ec], RZ ;  /* 0x00013b000a070a27 */ /* 0x000fe200078e00ff */
[-C--:B------:R-:W-:Y:S02]  /*db20*/  ISETP.GE.OR P4, PT, R5, R56.reuse, P3 ;  /* 0x000000380500720c */ /* 0x080fe40001f86670 */
[----:B------:R-:W-:Y:S02]  /*db30*/  ISETP.GE.OR P3, PT, R4, R56, P3 ;  /* 0x000000380400720c */ /* 0x000fe40001f66670 */
[----:B------:R-:W-:Y:S01]  /*db40*/  SHF.R.S32.HI R4, RZ, 0x1f, R48 ;  /* 0x0000001fff047819 */ /* 0x000fe20000011430 */
[----:B------:R-:W-:Y:S01]  /*db50*/  IMAD.IADD R3, R3, 0x1, R8 ;  /* 0x0000000103037824 */ /* 0x000fe200078e0208 */
[----:B------:R-:W-:Y:S02]  /*db60*/  MOV R5, R10 ;  /* 0x0000000a00057202 */ /* 0x000fe40000000f00 */
[----:B------:R-:W-:-:S02]  /*db70*/  SHF.L.U32 R0, R6, 0x1, RZ ;  /* 0x0000000106007819 */ /* 0x000fc400000006ff */
[----:B------:R-:W-:Y:S01]  /*db80*/  @P0 SHF.R.U32.HI R5, RZ, c[0x0][0x4f0], R7 ;  /* 0x00013c00ff050a19 */ /* 0x000fe20000011607 */
[----:B------:R-:W-:Y:S01]  /*db90*/  IMAD R6, R4, c[0x0][0x3d8], RZ ;  /* 0x0000f60004067a24 */ /* 0x000fe200078e02ff */
[----:B------:R-:W-:Y:S01]  /*dba0*/  F2FP.PACK_AB R12, R127, R126 ;  /* 0x0000007e7f0c723e */ /* 0x000fe200000000ff */
[----:B------:R-:W-:Y:S01]  /*dbb0*/  IMAD.WIDE.U32 R14, R48, c[0x0][0x3d8], R2 ;  /* 0x0000f600300e7a25 */ /* 0x000fe200078e0002 */
[----:B------:R-:W-:Y:S02]  /*dbc0*/  IADD3 R7, R0, 0x80, RZ ;  /* 0x0000008000077810 */ /* 0x000fe40007ffe0ff */
[----:B------:R-:W-:Y:S01]  /*dbd0*/  IADD3 R2, -R5, RZ, RZ ;  /* 0x000000ff05027210 */ /* 0x000fe20007ffe1ff */
[----:B------:R-:W-:Y:S01]  /*dbe0*/  IMAD R17, R48, c[0x0][0x3dc], R6 ;  /* 0x0000f70030117a24 */ /* 0x000fe200078e0206 */
[----:B------:R-:W-:Y:S01]  /*dbf0*/  F2FP.PACK_AB R9, R125, R124 ;  /* 0x0000007c7d09723e */ /* 0x000fe200000000ff */
[C---:B------:R-:W-:Y:S01]  /*dc00*/  IMAD.IADD R4, R0.reuse, 0x1, R11 ;  /* 0x0000000100047824 */ /* 0x040fe200078e020b */
[----:B------:R-:W-:Y:S01]  /*dc10*/  IADD3 R6, R0, 0xc0, RZ ;  /* 0x000000c000067810 */ /* 0x000fe20007ffe0ff */
[----:B------:R1:W-:Y:S01]  /*dc20*/  STS [R0+0x480], R12 ;  /* 0x0004800c00007388 */ /* 0x0003e20000000800 */
[----:B------:R-:W-:-:S02]  /*dc30*/  F2FP.PACK_AB R16, R135, R16 ;  /* 0x000000108710723e */ /* 0x000fc400000000ff */
[----:B------:R-:W-:Y:S01]  /*dc40*/  @P2 IADD3 R6, R7, -0x40, RZ ;  /* 0xffffffc007062810 */ /* 0x000fe20007ffe0ff */
[----:B------:R-:W-:Y:S01]  /*dc50*/  IMAD R7, R2, c[0x0][0x4e8], R10 ;  /* 0x00013a0002077a24 */ /* 0x000fe200078e020a */
[----:B------:R-:W-:Y:S01]  /*dc60*/  F2FP.PACK_AB R13, R133, R13 ;  /* 0x0000000d850d723e */ /* 0x000fe200000000ff */
[----:B------:R4:W-:Y:S01]  /*dc70*/  STS [R0+0x80], R9 ;  /* 0x0000800900007388 */ /* 0x0009e20000000800 */
[----:B------:R-:W-:Y:S02]  /*dc80*/  F2FP.PACK_AB R19, R121, R120 ;  /* 0x000000787913723e */ /* 0x000fe400000000ff */
[----:B------:R-:W-:Y:S01]  /*dc90*/  F2FP.PACK_AB R18, R123, R122 ;  /* 0x0000007a7b12723e */ /* 0x000fe200000000ff */
[----:B------:R4:W-:Y:S01]  /*dca0*/  STS [R4+0x480], R16 ;  /* 0x0004801004007388 */ /* 0x0009e20000000800 */
[----:B------:R-:W-:Y:S02]  /*dcb0*/  F2FP.PACK_AB R20, R129, R20 ;  /* 0x000000148114723e */ /* 0x000fe400000000ff */
[----:B------:R-:W-:-:S02]  /*dcc0*/  F2FP.PACK_AB R23, R131, R23 ;  /* 0x000000178317723e */ /* 0x000fc400000000ff */
[----:B------:R-:W-:Y:S02]  /*dcd0*/  SHF.R.S32.HI R3, RZ, 0x1f, R5 ;  /* 0x0000001fff037819 */ /* 0x000fe40000011405 */
[----:B------:R-:W-:Y:S02]  /*dce0*/  IADD3 R8, P0, R5, R34, RZ ;  /* 0x0000002205087210 */ /* 0x000fe40007f1e0ff */
[----:B------:R-:W-:Y:S02]  /*dcf0*/  SHF.R.S32.HI R2, RZ, 0x1f, R7 ;  /* 0x0000001fff027819 */ /* 0x000fe40000011407 */
[----:B-1----:R-:W-:Y:S01]  /*dd00*/  MOV R12, 0x20 ;  /* 0x00000020000c7802 */ /* 0x002fe20000000f00 */
[----:B------:R-:W-:Y:S01]  /*dd10*/  STS [R4+0x80], R13 ;  /* 0x0000800d04007388 */ /* 0x000fe20000000800 */
[----:B------:R-:W-:-:S03]  /*dd20*/  F2FP.PACK_AB R22, R137, R22 ;  /* 0x000000168916723e */ /* 0x000fc600000000ff */
[----:B------:R-:W-:Y:S01]  /*dd30*/  STS [R0+0x2080], R19 ;  /* 0x0020801300007388 */ /* 0x000fe20000000800 */
[----:B----4-:R-:W-:Y:S02]  /*dd40*/  IADD3.X R9, R3, R35, R53, P0, !PT ;  /* 0x0000002303097210 */ /* 0x010fe400007fe435 */
[----:B------:R-:W-:Y:S01]  /*dd50*/  SEL R16, R12, 0xffffffe0, !P1 ;  /* 0xffffffe00c107807 */ /* 0x000fe20004800000 */
[----:B------:R1:W-:Y:S01]  /*dd60*/  STS [R0+0x2480], R18 ;  /* 0x0024801200007388 */ /* 0x0003e20000000800 */
[----:B------:R-:W-:Y:S02]  /*dd70*/  F2FP.PACK_AB R21, R139, R21 ;  /* 0x000000158b15723e */ /* 0x000fe400000000ff */
[----:B------:R-:W-:Y:S01]  /*dd80*/  IADD3 R5, R16, R4, RZ ;  /* 0x0000000410057210 */ /* 0x000fe20007ffe0ff */
[----:B------:R-:W-:Y:S01]  /*dd90*/  STS [R4+0x2080], R20 ;  /* 0x0020801404007388 */ /* 0x000fe20000000800 */
[----:B------:R-:W-:-:S03]  /*dda0*/  F2FP.PACK_AB R25, R149, R25 ;  /* 0x000000199519723e */ /* 0x000fc600000000ff */
[----:B------:R4:W-:Y:S01]  /*ddb0*/  STS [R4+0x2480], R23 ;  /* 0x0024801704007388 */ /* 0x0009e20000000800 */
[----:B------:R-:W-:Y:S02]  /*ddc0*/  F2FP.PACK_AB R26, R151, R26 ;  /* 0x0000001a971a723e */ /* 0x000fe400000000ff */
[----:B------:R-:W-:Y:S02]  /*ddd0*/  F2FP.PACK_AB R28, R141, R28 ;  /* 0x0000001c8d1c723e */ /* 0x000fe400000000ff */
[----:B------:R-:W-:Y:S01]  /*dde0*/  F2FP.PACK_AB R27, R143, R27 ;  /* 0x0000001b8f1b723e */ /* 0x000fe200000000ff */
[----:B-1----:R-:W-:Y:S02]  /*ddf0*/  IMAD.IADD R0, R0, 0x1, R16 ;  /* 0x0000000100007824 */ /* 0x002fe400078e0210 */
[----:B----4-:R-:W-:Y:S02]  /*de00*/  IMAD R4, R2, c[0x0][0x488], RZ ;  /* 0x0001220002047a24 */ /* 0x010fe400078e02ff */
[C---:B------:R-:W-:Y:S01]  /*de10*/  IMAD.WIDE.U32 R2, R7.reuse, c[0x0][0x488], R8 ;  /* 0x0001220007027a25 */ /* 0x040fe200078e0008 */
[----:B------:R-:W-:Y:S03]  /*de20*/  STS [R0+0x80], R22 ;  /* 0x0000801600007388 */ /* 0x000fe60000000800 */
[----:B------:R-:W-:Y:S01]  /*de30*/  IMAD R7, R7, c[0x0][0x48c], R4 ;  /* 0x0001230007077a24 */ /* 0x000fe200078e0204 */
[----:B------:R-:W-:Y:S01]  /*de40*/  STS [R0+0x480], R21 ;  /* 0x0004801500007388 */ /* 0x000fe20000000800 */
[----:B------:R-:W-:-:S03]  /*de50*/  LEA R4, P0, R2, c[0x0][0x450], 0x2 ;  /* 0x0001140002047a11 */ /* 0x000fc600078010ff */
[----:B------:R-:W-:Y:S04]  /*de60*/  STS [R5+0x80], R25 ;  /* 0x0000801905007388 */ /* 0x000fe80000000800 */
[----:B------:R-:W-:Y:S04]  /*de70*/  STS [R5+0x480], R26 ;  /* 0x0004801a05007388 */ /* 0x000fe80000000800 */
[----:B------:R-:W-:Y:S04]  /*de80*/  STS [R0+0x2080], R28 ;  /* 0x0020801c00007388 */ /* 0x000fe80000000800 */
[----:B------:R1:W-:Y:S01]  /*de90*/  STS [R0+0x2480], R27 ;  /* 0x0024801b00007388 */ /* 0x0003e20000000800 */
[----:B------:R-:W-:-:S02]  /*dea0*/  F2FP.PACK_AB R30, R145, R30 ;  /* 0x0000001e911e723e */ /* 0x000fc400000000ff */
[----:B------:R-:W-:Y:S02]  /*deb0*/  F2FP.PACK_AB R29, R147, R29 ;  /* 0x0000001d931d723e */ /* 0x000fe400000000ff */
[----:B------:R-:W-:Y:S02]  /*dec0*/  F2FP.PACK_AB R32, R153, R32 ;  /* 0x000000209920723e */ /* 0x000fe400000000ff */
[----:B------:R-:W-:Y:S01]  /*ded0*/  F2FP.PACK_AB R31, R155, R31 ;  /* 0x0000001f9b1f723e */ /* 0x000fe200000000ff */
[----:B------:R-:W-:Y:S01]  /*dee0*/  STS [R5+0x2080], R30 ;  /* 0x0020801e05007388 */ /* 0x000fe20000000800 */
[----:B------:R-:W-:Y:S02]  /*def0*/  F2FP.PACK_AB R44, R165, R44 ;  /* 0x0000002ca52c723e */ /* 0x000fe400000000ff */
[----:B------:R-:W-:Y:S01]  /*df00*/  F2FP.PACK_AB R43, R167, R43 ;  /* 0x0000002ba72b723e */ /* 0x000fe200000000ff */
[----:B------:R-:W-:Y:S01]  /*df10*/  STS [R5+0x2480], R29 ;  /* 0x0024801d05007388 */ /* 0x000fe20000000800 */
[----:B------:R-:W-:-:S02]  /*df20*/  F2FP.PACK_AB R46, R157, R46 ;  /* 0x0000002e9d2e723e */ /* 0x000fc400000000ff */
[----:B------:R-:W-:Y:S02]  /*df30*/  F2FP.PACK_AB R158, R159, R158 ;  /* 0x0000009e9f9e723e */ /* 0x000fe400000000ff */
[----:B-1----:R-:W-:Y:S02]  /*df40*/  IADD3 R0, R3, R7, RZ ;  /* 0x0000000703007210 */ /* 0x002fe40007ffe0ff */
[----:B------:R-:W-:Y:S02]  /*df50*/  IADD3 R3, R16, 0x400, R6 ;  /* 0x0000040010037810 */ /* 0x000fe40007ffe006 */
[----:B------:R-:W-:Y:S02]  /*df60*/  LEA.HI.X R2, R2, c[0x0][0x454], R0, 0x2, P0 ;  /* 0x0001150002027a11 */ /* 0x000fe400000f1400 */
[C---:B------:R-:W-:Y:S01]  /*df70*/  IADD3 R0, R11.reuse, R6, RZ ;  /* 0x000000060b007210 */ /* 0x040fe20007ffe0ff */
[----:B------:R-:W-:Y:S01]  /*df80*/  IMAD.IADD R7, R11, 0x1, R3 ;  /* 0x000000010b077824 */ /* 0x000fe200078e0203 */
[----:B------:R-:W-:Y:S01]  /*df90*/  F2FP.PACK_AB R45, R161, R45 ;  /* 0x0000002da12d723e */ /* 0x000fe200000000ff */
[----:B------:R-:W-:Y:S01]  /*dfa0*/  SHFL.IDX PT, R13, R2, RZ, 0x1c1f ;  /* 0x001c1fff020d7589 */ /* 0x000fe200000e0000 */
[----:B------:R-:W-:Y:S01]  /*dfb0*/  F2FP.PACK_AB R162, R163, R162 ;  /* 0x000000a2a3a2723e */ /* 0x000fe200000000ff */
[----:B------:R-:W-:Y:S01]  /*dfc0*/  IMAD.IADD R3, R16, 0x1, R0 ;  /* 0x0000000110037824 */ /* 0x000fe200078e0200 */
[----:B------:R-:W-:Y:S01]  /*dfd0*/  F2FP.PACK_AB R42, R169, R42 ;  /* 0x0000002aa92a723e */ /* 0x000fe200000000ff */
[----:B------:R-:W-:Y:S01]  /*dfe0*/  SHFL.IDX PT, R11, R2, 0x1, 0x1c1f ;  /* 0x003c1f00020b7f89 */ /* 0x000fe200000e0000 */
[----:B------:R-:W-:-:S03]  /*dff0*/  F2FP.PACK_AB R41, R171, R41 ;  /* 0x00000029ab29723e */ /* 0x000fc600000000ff */
[----:B------:R-:W-:Y:S01]  /*e000*/  SHFL.IDX PT, R9, R2, 0x2, 0x1c1f ;  /* 0x005c1f0002097f89 */ /* 0x000fe200000e0000 */
[----:B------:R-:W-:-:S03]  /*e010*/  F2FP.PACK_AB R38, R181, R180 ;  /* 0x000000b4b526723e */ /* 0x000fc600000000ff */
[----:B------:R1:W-:Y:S01]  /*e020*/  SHFL.IDX PT, R5, R2, 0x3, 0x1c1f ;  /* 0x007c1f0002057f89 */ /* 0x0003e200000e0000 */
[----:B------:R-:W-:-:S03]  /*e030*/  F2FP.PACK_AB R37, R183, R37 ;  /* 0x00000025b725723e */ /* 0x000fc600000000ff */
[----:B------:R2:W-:Y:S01]  /*e040*/  STS [R6], R32 ;  /* 0x0000002006007388 */ /* 0x0005e20000000800 */
[----:B------:R-:W-:-:S03]  /*e050*/  F2FP.PACK_AB R40, R173, R40 ;  /* 0x00000028ad28723e */ /* 0x000fc600000000ff */
[----:B------:R-:W-:Y:S01]  /*e060*/  STS [R6+0x400], R31 ;  /* 0x0004001f06007388 */ /* 0x000fe20000000800 */
[----:B------:R-:W-:-:S03]  /*e070*/  F2FP.PACK_AB R39, R175, R39 ;  /* 0x00000027af27723e */ /* 0x000fc600000000ff */
[----:B------:R-:W-:Y:S01]  /*e080*/  STS [R0], R44 ;  /* 0x0000002c00007388 */ /* 0x000fe20000000800 */
[----:B------:R-:W-:-:S03]  /*e090*/  F2FP.PACK_AB R36, R177, R36 ;  /* 0x00000024b124723e */ /* 0x000fc600000000ff */
[----:B------:R-:W-:Y:S01]  /*e0a0*/  STS [R0+0x400], R43 ;  /* 0x0004002b00007388 */ /* 0x000fe20000000800 */
[----:B------:R-:W-:-:S03]  /*e0b0*/  F2FP.PACK_AB R33, R179, R33 ;  /* 0x00000021b321723e */ /* 0x000fc600000000ff */
[----:B------:R-:W-:Y:S01]  /*e0c0*/  STS [R6+0x2000], R46 ;  /* 0x0020002e06007388 */ /* 0x000fe20000000800 */
[----:B-1----:R-:W-:-:S03]  /*e0d0*/  IADD3 R2, R16, R6, RZ ;  /* 0x0000000610027210 */ /* 0x002fc60007ffe0ff */
[----:B------:R-:W-:Y:S04]  /*e0e0*/  STS [R6+0x2400], R158 ;  /* 0x0024009e06007388 */ /* 0x000fe80000000800 */
[----:B------:R-:W-:Y:S04]  /*e0f0*/  STS [R0+0x2000], R45 ;  /* 0x0020002d00007388 */ /* 0x000fe80000000800 */
[----:B------:R1:W-:Y:S04]  /*e100*/  STS [R0+0x2400], R162 ;  /* 0x002400a200007388 */ /* 0x0003e80000000800 */
[----:B------:R-:W-:Y:S04]  /*e110*/  STS [R2], R42 ;  /* 0x0000002a02007388 */ /* 0x000fe80000000800 */
[----:B------:R-:W-:Y:S04]  /*e120*/  STS [R2+0x400], R41 ;  /* 0x0004002902007388 */ /* 0x000fe80000000800 */
[----:B------:R-:W-:Y:S04]  /*e130*/  STS [R3], R38 ;  /* 0x0000002603007388 */ /* 0x000fe80000000800 */
[----:B------:R-:W-:Y:S04]  /*e140*/  STS [R7], R37 ;  /* 0x0000002507007388 */ /* 0x000fe80000000800 */
[----:B------:R-:W-:Y:S04]  /*e150*/  STS [R2+0x2000], R40 ;  /* 0x0020002802007388 */ /* 0x000fe80000000800 */
[----:B------:R-:W-:Y:S04]  /*e160*/  STS [R2+0x2400], R39 ;  /* 0x0024002702007388 */ /* 0x000fe80000000800 */
[----:B------:R-:W-:Y:S04]  /*e170*/  STS [R3+0x2000], R36 ;  /* 0x0020002403007388 */ /* 0x000fe80000000800 */
[----:B------:R-:W-:Y:S04]  /*e180*/  STS [R7+0x2000], R33 ;  /* 0x0020002107007388 */ /* 0x000fe80000000800 */
[----:B------:R-:W4:Y:S04]  /*e190*/  SHFL.IDX PT, R12, R4, RZ, 0x1c1f ;  /* 0x001c1fff040c7589 */ /* 0x000f2800000e0000 */
[----:B------:R-:W-:Y:S06]  /*e1a0*/  BAR.SYNC.DEFER_BLOCKING 0x1, 0x80 ;  /* 0x0042000000007b1d */ /* 0x000fec0000010000 */
[----:B------:R-:W3:Y:S04]  /*e1b0*/  SHFL.IDX PT, R10, R4, 0x1, 0x1c1f ;  /* 0x003c1f00040a7f89 */ /* 0x000ee800000e0000 */
[----:B------:R-:W3:Y:S04]  /*e1c0*/  SHFL.IDX PT, R8, R4, 0x2, 0x1c1f ;  /* 0x005c1f0004087f89 */ /* 0x000ee800000e0000 */
[----:B------:R-:W3:Y:S01]  /*e1d0*/  SHFL.IDX PT, R4, R4, 0x3, 0x1c1f ;  /* 0x007c1f0004047f89 */ /* 0x000ee200000e0000 */
[----:B--2---:R-:W-:-:S02]  /*e1e0*/  SHF.L.U32 R32, R57, 0x1, RZ ;  /* 0x0000000139207819 */ /* 0x004fc400000006ff */
[----:B-1----:R-:W-:Y:S01]  /*e1f0*/  IADD3 R0, R15, R17, RZ ;  /* 0x000000110f007210 */ /* 0x002fe20007ffe0ff */
[----:B----4-:R-:W-:Y:S01]  /*e200*/  @!P6 ST.E [R12.64], R52 ;  /* 0x000000340c00e985 */ /* 0x010fe2000c101908 */
[----:B------:R-:W-:-:S03]  /*e210*/  LEA R2, P0, R14, c[0x0][0x380], 0x1 ;  /* 0x0000e0000e027a11 */ /* 0x000fc600078008ff */
[----:B---3--:R-:W-:Y:S04]  /*e220*/  @!P5 ST.E [R10.64], R51 ;  /* 0x000000330a00d985 */ /* 0x008fe8000c101908 */
[----:B------:R-:W-:Y:S04]  /*e230*/  @!P4 ST.E [R8.64], R50 ;  /* 0x000000320800c985 */ /* 0x000fe8000c101908 */
[----:B------:R-:W-:Y:S04]  /*e240*/  @!P3 ST.E [R4.64], R49 ;  /* 0x000000310400b985 */ /* 0x000fe8000c101908 */
[----:B------:R-:W-:Y:S01]  /*e250*/  LDS.128 R28, [R32+0x80] ;  /* 0x00008000201c7984 */ /* 0x000fe20000000c00 */
[----:B------:R-:W-:-:S03]  /*e260*/  LEA.HI.X R0, R14, c[0x0][0x384], R0, 0x1, P0 ;  /* 0x0000e1000e007a11 */ /* 0x000fc600000f0c00 */
[----:B------:R-:W-:Y:S04]  /*e270*/  LDS.128 R20, [R32+0x880] ;  /* 0x0008800020147984 */ /* 0x000fe80000000c00 */
[----:B------:R-:W-:Y:S04]  /*e280*/  SHFL.IDX PT, R10, R2, RZ, 0x181f ;  /* 0x00181fff020a7589 */ /* 0x000fe800000e0000 */
[----:B------:R-:W1:Y:S01]  /*e290*/  SHFL.IDX PT, R11, R0, RZ, 0x181f ;  /* 0x00181fff000b7589 */ /* 0x000e6200000e0000 */
[----:B------:R-:W-:-:S03]  /*e2a0*/  ISETP.GE.AND P6, PT, R58, c[0x0][0x3c8], PT ;  /* 0x0000f2003a007a0c */ /* 0x000fc60003fc6270 */
[----:B------:R-:W-:Y:S04]  /*e2b0*/  LDS.128 R52, [R32+0x1080] ;  /* 0x0010800020347984 */ /* 0x000fe80000000c00 */
[----:B------:R-:W-:Y:S04]  /*e2c0*/  LDS.128 R48, [R32+0x1880] ;  /* 0x0018800020307984 */ /* 0x000fe80000000c00 */
[----:B------:R-:W-:Y:S04]  /*e2d0*/  LDS.128 R44, [R32+0x2080] ;  /* 0x00208000202c7984 */ /* 0x000fe80000000c00 */
[----:B------:R-:W-:Y:S01]  /*e2e0*/  LDS.128 R40, [R32+0x2880] ;  /* 0x0028800020287984 */ /* 0x000fe20000000c00 */
[----:B------:R-:W-:-:S03]  /*e2f0*/  ISETP.GE.OR P0, PT, R24, R56, P6 ;  /* 0x000000381800720c */ /* 0x000fc60003706670 */
[----:B------:R-:W-:Y:S04]  /*e300*/  LDS.128 R36, [R32+0x3080] ;  /* 0x0030800020247984 */ /* 0x000fe80000000c00 */
[----:B------:R-:W-:Y:S04]  /*e310*/  SHFL.IDX PT, R8, R2, 0x1, 0x181f ;  /* 0x00381f0002087f89 */ /* 0x000fe800000e0000 */
[----:B------:R-:W2:Y:S01]  /*e320*/  SHFL.IDX PT, R9, R0, 0x1, 0x181f ;  /* 0x00381f0000097f89 */ /* 0x000ea200000e0000 */
[----:B------:R-:W-:-:S03]  /*e330*/  IADD3 R3, R24, 0x10, RZ ;  /* 0x0000001018037810 */ /* 0x000fc60007ffe0ff */
[----:B------:R-:W-:Y:S04]  /*e340*/  SHFL.IDX PT, R6, R2, 0x2, 0x181f ;  /* 0x00581f0002067f89 */ /* 0x000fe800000e0000 */
[----:B------:R-:W3:Y:S01]  /*e350*/  SHFL.IDX PT, R7, R0, 0x2, 0x181f ;  /* 0x00581f0000077f89 */ /* 0x000ee200000e0000 */
[----:B------:R-:W-:-:S03]  /*e360*/  ISETP.GE.OR P5, PT, R3, R56, P6 ;  /* 0x000000380300720c */ /* 0x000fc600037a6670 */
[----:B------:R-:W-:Y:S04]  /*e370*/  SHFL.IDX PT, R4, R2, 0x3, 0x181f ;  /* 0x00781f0002047f89 */ /* 0x000fe800000e0000 */
[----:B------:R-:W-:Y:S01]  /*e380*/  SHFL.IDX PT, R5, R0, 0x3, 0x181f ;  /* 0x00781f0000057f89 */ /* 0x000fe200000e0000 */
[----:B------:R-:W-:-:S03]  /*e390*/  IADD3 R3, R24, 0x40, RZ ;  /* 0x0000004018037810 */ /* 0x000fc60007ffe0ff */
[----:B------:R-:W-:Y:S04]  /*e3a0*/  SHFL.IDX PT, R12, R2, 0x4, 0x181f ;  /* 0x00981f00020c7f89 */ /* 0x000fe800000e0000 */
[----:B------:R-:W4:Y:S01]  /*e3b0*/  SHFL.IDX PT, R13, R0, 0x4, 0x181f ;  /* 0x00981f00000d7f89 */ /* 0x000f2200000e0000 */
[----:B------:R-:W-:-:S03]  /*e3c0*/  IADD3 R14, R24, 0x30, RZ ;  /* 0x00000030180e7810 */ /* 0x000fc60007ffe0ff */
[----:B------:R-:W-:Y:S04]  /*e3d0*/  SHFL.IDX PT, R16, R2, 0x5, 0x181f ;  /* 0x00b81f0002107f89 */ /* 0x000fe800000e0000 */
[----:B------:R-:W-:Y:S01]  /*e3e0*/  SHFL.IDX PT, R17, R0, 0x5, 0x181f ;  /* 0x00b81f0000117f89 */ /* 0x000fe200000e0000 */
[----:B------:R-:W-:-:S03]  /*e3f0*/  IADD3 R15, R24, 0x20, RZ ;  /* 0x00000020180f7810 */ /* 0x000fc60007ffe0ff */
[----:B------:R-:W-:Y:S04]  /*e400*/  SHFL.IDX PT, R18, R2, 0x6, 0x181f ;  /* 0x00d81f0002127f89 */ /* 0x000fe800000e0000 */
[----:B------:R-:W4:Y:S01]  /*e410*/  SHFL.IDX PT, R19, R0, 0x6, 0x181f ;  /* 0x00d81f0000137f89 */ /* 0x000f2200000e0000 */
[-C--:B------:R-:W-:Y:S01]  /*e420*/  ISETP.GE.OR P2, PT, R3, R56.reuse, P6 ;  /* 0x000000380300720c */ /* 0x080fe20003746670 */
[----:B-1----:R-:W-:Y:S01]  /*e430*/  @!P0 IMAD.WIDE R10, R58, 0x2, R10 ;  /* 0x000000023a0a8825 */ /* 0x002fe200078e020a */
[-C--:B------:R-:W-:Y:S01]  /*e440*/  ISETP.GE.OR P3, PT, R14, R56.reuse, P6 ;  /* 0x000000380e00720c */ /* 0x080fe20003766670 */
[----:B------:R-:W1:Y:S01]  /*e450*/  LDS.128 R32, [R32+0x3880] ;  /* 0x0038800020207984 */ /* 0x000e620000000c00 */
[----:B------:R-:W-:Y:S02]  /*e460*/  IADD3 R3, R24, 0x50, RZ ;  /* 0x0000005018037810 */ /* 0x000fe40007ffe0ff */
[----:B------:R-:W-:-:S02]  /*e470*/  ISETP.GE.OR P4, PT, R15, R56, P6 ;  /* 0x000000380f00720c */ /* 0x000fc40003786670 */
[----:B------:R-:W-:Y:S01]  /*e480*/  IADD3 R14, R24, 0x60, RZ ;  /* 0x00000060180e7810 */ /* 0x000fe20007ffe0ff */
[----:B------:R-:W-:Y:S01]  /*e490*/  @!P0 ST.E.128 [R10.64], R28 ;  /* 0x0000001c0a008985 */ /* 0x000fe2000c101d08 */
[-C--:B------:R-:W-:Y:S02]  /*e4a0*/  ISETP.GE.OR P1, PT, R3, R56.reuse, P6 ;  /* 0x000000380300720c */ /* 0x080fe40003726670 */
[----:B------:R-:W-:Y:S01]  /*e4b0*/  ISETP.GE.OR P0, PT, R14, R56, P6 ;  /* 0x000000380e00720c */ /* 0x000fe20003706670 */
[----:B------:R1:W1:Y:S01]  /*e4c0*/  SHFL.IDX PT, R11, R0, 0x7, 0x181f ;  /* 0x00f81f00000b7f89 */ /* 0x00026200000e0000 */
[----:B--2---:R-:W-:-:S05]  /*e4d0*/  @!P5 IMAD.WIDE R8, R58, 0x2, R8 ;  /* 0x000000023a08d825 */ /* 0x004fca00078e0208 */
[----:B------:R-:W-:Y:S01]  /*e4e0*/  @!P5 ST.E.128 [R8.64], R20 ;  /* 0x000000140800d985 */ /* 0x000fe2000c101d08 */
[----:B---3--:R-:W-:-:S03]  /*e4f0*/  @!P4 IMAD.WIDE R14, R58, 0x2, R6 ;  /* 0x000000023a0ec825 */ /* 0x008fc600078e0206 */
[----:B------:R2:W3:Y:S01]  /*e500*/  SHFL.IDX PT, R10, R2, 0x7, 0x181f ;  /* 0x00f81f00020a7f89 */ /* 0x0004e200000e0000 */
[----:B----4-:R-:W-:Y:S01]  /*e510*/  @!P2 IMAD.WIDE R6, R58, 0x2, R12 ;  /* 0x000000023a06a825 */ /* 0x010fe200078e020c */
[----:B-1----:R-:W-:-:S04]  /*e520*/  IADD3 R0, R24, 0x70, RZ ;  /* 0x0000007018007810 */ /* 0x002fc80007ffe0ff */
[----:B------:R-:W-:Y:S01]  /*e530*/  ISETP.GE.OR P6, PT, R0, R56, P6 ;  /* 0x000000380000720c */ /* 0x000fe200037c6670 */
[----:B------:R1:W-:Y:S01]  /*e540*/  @!P4 ST.E.128 [R14.64], R52 ;  /* 0x000000340e00c985 */ /* 0x0003e2000c101d08 */
[----:B--2---:R-:W-:-:S04]  /*e550*/  @!P0 IMAD.WIDE R2, R58, 0x2, R18 ;  /* 0x000000023a028825 */ /* 0x004fc800078e0212 */
[----:B------:R-:W-:-:S04]  /*e560*/  @!P3 IMAD.WIDE R8, R58, 0x2, R4 ;  /* 0x000000023a08b825 */ /* 0x000fc800078e0204 */
[----:B------:R-:W-:Y:S01]  /*e570*/  @!P1 IMAD.WIDE R4, R58, 0x2, R16 ;  /* 0x000000023a049825 */ /* 0x000fe200078e0210 */
[----:B------:R1:W-:Y:S04]  /*e580*/  @!P3 ST.E.128 [R8.64], R48 ;  /* 0x000000300800b985 */ /* 0x0003e8000c101d08 */
[----:B------:R1:W-:Y:S04]  /*e590*/  @!P2 ST.E.128 [R6.64], R44 ;  /* 0x0000002c0600a985 */ /* 0x0003e8000c101d08 */
[----:B------:R1:W-:Y:S04]  /*e5a0*/  @!P1 ST.E.128 [R4.64], R40 ;  /* 0x0000002804009985 */ /* 0x0003e8000c101d08 */
[----:B------:R1:W-:Y:S01]  /*e5b0*/  @!P0 ST.E.128 [R2.64], R36 ;  /* 0x0000002402008985 */ /* 0x0003e2000c101d08 */
[----:B------:R-:W-:Y:S05]  /*e5c0*/  @P6 EXIT ;  /* 0x000000000000694d */ /* 0x000fea0003800000 */
[----:B-1-3--:R-:W-:-:S05]  /*e5d0*/  IMAD.WIDE R2, R58, 0x2, R10 ;  /* 0x000000023a027825 */ /* 0x00afca00078e020a */
[----:B------:R-:W-:Y:S01]  /*e5e0*/  ST.E.128 [R2.64], R32 ;  /* 0x0000002002007985 */ /* 0x000fe2000c101d08 */
[----:B------:R-:W-:Y:S05]  /*e5f0*/  EXIT ;  /* 0x000000000000794d */ /* 0x000fea0003800000 */
.L_x_4:
[----:B------:R-:W-:-:S00]  /*e600*/  BRA `(.L_x_4) ;  /* 0xfffffff000007947 */ /* 0x000fc0000383ffff */
[----:B------:R-:W-:-:S00]  /*e610*/  NOP ;  /* 0x0000000000007918 */ /* 0x000fc00000000000 */
        /* <DEDUP_REMOVED lines=14> */
.L_x_1470:


//--------------------- .text._ZN7cutlass13device_kernelIN5flash19enable_sm80_to_sm89INS1_16FlashAttnFwdSm80INS1_25CollectiveMainloopFwdSm80ILi4ELi1ELb0EN4cute5tupleIJNS5_1CILi128EEENS7_ILi112EEENS7_ILi64EEEEEELi64ENS_6half_tEfNS_4arch4Sm80ELb0ELb0ELb1ELb1ELb0ELb0ELb1ELb0EEENS1_21CollectiveEpilogueFwdINS6_IJS8_SA_S9_EEENS6_IJNS7_ILi1EEESI_SI_EEESC_SE_Li128ELb1ELb1ELb0ELb0EEENS1_19SingleTileSchedulerILb1ELb0ELb1ELi128EEEEEEEEEvNT_6ParamsE --------------------------
	.section	.text._ZN7cutlass13device_kernelIN5flash19enable_sm80_to_sm89INS1_16FlashAttnFwdSm80INS1_25CollectiveMainloopFwdSm80ILi4ELi1ELb0EN4cute5tupleIJNS5_1CILi128EEENS7_ILi112EEENS7_ILi64EEEEEELi64ENS_6half_tEfNS_4arch4Sm80ELb0ELb0ELb1ELb1ELb0ELb0ELb1ELb0EEENS1_21CollectiveEpilogueFwdINS6_IJS8_SA_S9_EEENS6_IJNS7_ILi1EEESI_SI_EEESC_SE_Li128ELb1ELb1ELb0ELb0EEENS1_19SingleTileSchedulerILb1ELb0ELb1ELi128EEEEEEEEEvNT_6ParamsE,"ax",@progbits
	.sectioninfo	@"SHI_REGISTERS=255"
	.align	128
.text._ZN7cutlass13device_kernelIN5flash19enable_sm80_to_sm89INS1_16FlashAttnFwdSm80INS1_25CollectiveMainloopFwdSm80ILi4ELi1ELb0EN4cute5tupleIJNS5_1CILi128EEENS7_ILi112EEENS7_ILi64EEEEEELi64ENS_6half_tEfNS_4arch4Sm80ELb0ELb0ELb1ELb1ELb0ELb0ELb1ELb0EEENS1_21CollectiveEpilogueFwdINS6_IJS8_SA_S9_EEENS6_IJNS7_ILi1EEESI_SI_EEESC_SE_Li128ELb1ELb1ELb0ELb0EEENS1_19SingleTileSchedulerILb1ELb0ELb1ELi128EEEEEEEEEvNT_6ParamsE:
        .type           _ZN7cutlass13device_kernelIN5flash19enable_sm80_to_sm89INS1_16FlashAttnFwdSm80INS1_25CollectiveMainloopFwdSm80ILi4ELi1ELb0EN4cute5tupleIJNS5_1CILi128EEENS7_ILi112EEENS7_ILi64EEEEEELi64ENS_6half_tEfNS_4arch4Sm80ELb0ELb0ELb1ELb1ELb0ELb0ELb1ELb0EEENS1_21CollectiveEpilogueFwdINS6_IJS8_SA_S9_EEENS6_IJNS7_ILi1EEESI_SI_EEESC_SE_Li128ELb1ELb1ELb0ELb0EEENS1_19SingleTileSchedulerILb1ELb0ELb1ELi128EEEEEEEEEvNT_6ParamsE,@function
        .size           _ZN7cutlass13device_kernelIN5flash19enable_sm80_to_sm89INS1_16FlashAttnFwdSm80INS1_25CollectiveMainloopFwdSm80ILi4ELi1ELb0EN4cute5tupleIJNS5_1CILi128EEENS7_ILi112EEENS7_ILi64EEEEEELi64ENS_6half_tEfNS_4arch4Sm80ELb0ELb0ELb1ELb1ELb0ELb0ELb1ELb0EEENS1_21CollectiveEpilogueFwdINS6_IJS8_SA_S9_EEENS6_IJNS7_ILi1EEESI_SI_EEESC_SE_Li128ELb1ELb1ELb0ELb0EEENS1_19SingleTileSchedulerILb1ELb0ELb1ELi128EEEEEEEEEvNT_6ParamsE,(.L_x_1471 - _ZN7cutlass13device_kernelIN5flash19enable_sm80_to_sm89INS1_16FlashAttnFwdSm80INS1_25CollectiveMainloopFwdSm80ILi4ELi1ELb0EN4cute5tupleIJNS5_1CILi128EEENS7_ILi112EEENS7_ILi64EEEEEELi64ENS_6half_tEfNS_4arch4Sm80ELb0ELb0ELb1ELb1ELb0ELb0ELb1ELb0EEENS1_21CollectiveEpilogueFwdINS6_IJS8_SA_S9_EEENS6_IJNS7_ILi1EEESI_SI_EEESC_SE_Li128ELb1ELb1ELb0ELb0EEENS1_19SingleTileSchedulerILb1ELb0ELb1ELi128EEEEEEEEEvNT_6ParamsE)
        .other          _ZN7cutlass13device_kernelIN5flash19enable_sm80_to_sm89INS1_16FlashAttnFwdSm80INS1_25CollectiveMainloopFwdSm80ILi4ELi1ELb0EN4cute5tupleIJNS5_1CILi128EEENS7_ILi112EEENS7_ILi64EEEEEELi64ENS_6half_tEfNS_4arch4Sm80ELb0ELb0ELb1ELb1ELb0ELb0ELb1ELb0EEENS1_21CollectiveEpilogueFwdINS6_IJS8_SA_S9_EEENS6_IJNS7_ILi1EEESI_SI_EEESC_SE_Li128ELb1ELb1ELb0ELb0EEENS1_19SingleTileSchedulerILb1ELb0ELb1ELi128EEEEEEEEEvNT_6ParamsE,@"STO_CUDA_ENTRY STV_DEFAULT"
_ZN7cutlass13device_kernelIN5flash19enable_sm80_to_sm89INS1_16FlashAttnFwdSm80INS1_25CollectiveMainloopFwdSm80ILi4ELi1ELb0EN4cute5tupleIJNS5_1CILi128EEENS7_ILi112EEENS7_ILi64EEEEEELi64ENS_6half_tEfNS_4arch4Sm80ELb0ELb0ELb1ELb1ELb0ELb0ELb1ELb0EEENS1_21CollectiveEpilogueFwdINS6_IJS8_SA_S9_EEENS6_IJNS7_ILi1EEESI_SI_EEESC_SE_Li128ELb1ELb1ELb0ELb0EEENS1_19SingleTileSchedulerILb1ELb0ELb1ELi128EEEEEEEEEvNT_6ParamsE:
[----:B------:R-:W-:Y:S02]  /*0000*/  MOV R1, c[0x0][0x28] ;  /* 0x00000a0000017a02 */ /* 0x000fe40000000f00 */
[----:B------:R-:W1:Y:S01]  /*0010*/  S2R R192, SR_TID.X ;  /* 0x0000000000c07919 */ /* 0x000e620000002100 */
[----:B------:R-:W-:Y:S01]  /*0020*/  IMAD.MOV.U32 R18, RZ, RZ, 0x4 ;  /* 0x00000004ff127424 */ /* 0x000fe200078e00ff */
[----:B------:R-:W-:Y:S01]  /*0030*/  ULDC.64 UR8, c[0x0][0x118] ;  /* 0x0000460000087ab9 */ /* 0x000fe20000000a00 */
[----:B------:R-:W-:Y:S01]  /*0040*/  IADD3 R1, R1, -0x78, RZ ;  /* 0xffffff8801017810 */ /* 0x000fe20007ffe0ff */
[----:B------:R-:W2:Y:S04]  /*0050*/  S2R R5, SR_CTAID.Z ;  /* 0x0000000000057919 */ /* 0x000ea80000002700 */
[----:B------:R-:W3:Y:S01]  /*0060*/  S2R R35, SR_CTAID.X ;  /* 0x0000000000237919 */ /* 0x000ee20000002500 */
[----:B-1----:R-:W-:Y:S01]  /*0070*/  SHF.R.U32.HI R0, RZ, 0x5, R192 ;  /* 0x00000005ff007819 */ /* 0x002fe200000116c0 */
[----:B--2---:R-:W-:-:S05]  /*0080*/  IMAD.WIDE R2, R5, R18, c[0x0][0x568] ;  /* 0x00015a0005027625 */ /* 0x004fca00078e0212 */
[----:B------:R-:W1:Y:S02]  /*0090*/  SHFL.IDX PT, R0, R0, RZ, 0x1f ;  /* 0x00001fff00007589 */ /* 0x000e6400000e0000 */
[----:B-1----:R-:W-:-:S13]  /*00a0*/  ISETP.NE.AND P0, PT, R0, RZ, PT ;  /* 0x000000ff0000720c */ /* 0x002fda0003f05270 */
[----:B------:R-:W-:Y:S05]  /*00b0*/  @!P0 BRA `(.L_x_5) ;  /* 0x0000014000008947 */ /* 0x000fea0003800000 */
[----:B---3--:R-:W-:-:S04]  /*00c0*/  ISETP.NE.U32.AND P0, PT, RZ, c[0x0][0x568], PT ;  /* 0x00015a00ff007a0c */ /* 0x008fc80003f05070 */
[----:B------:R-:W-:-:S13]  /*00d0*/  ISETP.NE.AND.EX P0, PT, RZ, c[0x0][0x56c], PT, P0 ;  /* 0x00015b00ff007a0c */ /* 0x000fda0003f05300 */
[----:B------:R-:W-:Y:S05]  /*00e0*/  @!P0 BRA `(.L_x_6) ;  /* 0x0000002000008947 */ /* 0x000fea0003800000 */
[----:B------:R1:W5:Y:S01]  /*00f0*/  LDG.E R0, [R2.64] ;  /* 0x0000000802007981 */ /* 0x000362000c1e1900 */
[----:B------:R-:W-:Y:S05]  /*0100*/  BRA `(.L_x_7) ;  /* 0x0000009000007947 */ /* 0x000fea0003800000 */
.L_x_6:
[----:B------:R-:W-:-:S04]  /*0110*/  ISETP.NE.U32.AND P0, PT, RZ, c[0x0][0x560], PT ;  /* 0x00015800ff007a0c */ /* 0x000fc80003f05070 */
[----:B------:R-:W-:-:S13]  /*0120*/  ISETP.NE.AND.EX P0, PT, RZ, c[0x0][0x564], PT, P0 ;  /* 0x00015900ff007a0c */ /* 0x000fda0003f05300 */
[----:B------:R-:W-:Y:S05]  /*0130*/  @!P0 BRA `(.L_x_8) ;  /* 0x0000005000008947 */ /* 0x000fea0003800000 */
[----:B------:R-:W-:-:S05]  /*0140*/  IMAD.WIDE R2, R5, R18, c[0x0][0x560] ;  /* 0x0001580005027625 */ /* 0x000fca00078e0212 */
[----:B------:R-:W2:Y:S04]  /*0150*/  LDG.E R4, [R2.64] ;  /* 0x0000000802047981 */ /* 0x000ea8000c1e1900 */
[----:B------:R-:W2:Y:S02]  /*0160*/  LDG.E R0, [R2.64+0x4] ;  /* 0x0000040802007981 */ /* 0x000ea4000c1e1900 */
[----:B--2---:R-:W-:Y:S01]  /*0170*/  IADD3 R0, -R4, R0, RZ ;  /* 0x0000000004007210 */ /* 0x004fe20007ffe1ff */
[----:B------:R-:W-:Y:S05]  /*0180*/  BRA `(.L_x_7) ;  /* 0x0000001000007947 */ /* 0x000fea0003800000 */
.L_x_8:
[----:B------:R-:W-:-:S05]  /*0190*/  MOV R0, c[0x0][0x54c] ;  /* 0x0001530000007a02 */ /* 0x000fca0000000f00 */
.L_x_7:
[----:B-----5:R-:W-:Y:S01]  /*01a0*/  IMAD R0, R0, c[0x0][0x548], RZ ;  /* 0x0001520000007a24 */ /* 0x020fe200078e02ff */
[----:B-1----:R-:W-:-:S04]  /*01b0*/  SHF.L.U32 R2, R35, 0x7, RZ ;  /* 0x0000000723027819 */ /* 0x002fc800000006ff */
[----:B------:R-:W-:-:S04]  /*01c0*/  ISETP.GE.AND P0, PT, R2, R0, PT ;  /* 0x000000000200720c */ /* 0x000fc80003f06270 */
[----:B------:R-:W-:-:S05]  /*01d0*/  SEL R0, R5, 0xffffffff, !P0 ;  /* 0xffffffff05007807 */ /* 0x000fca0004000000 */
[----:B------:R1:W-:Y:S01]  /*01e0*/  STL [R1+0x40], R0 ;  /* 0x0000400001007387 */ /* 0x0003e20000100800 */
[----:B------:R-:W-:Y:S05]  /*01f0*/  BRA `(.L_x_9) ;  /* 0x0000013000007947 */ /* 0x000fea0003800000 */
.L_x_5:
[----:B---3--:R-:W-:-:S04]  /*0200*/  ISETP.NE.U32.AND P0, PT, RZ, c[0x0][0x568], PT ;  /* 0x00015a00ff007a0c */ /* 0x008fc80003f05070 */
[----:B------:R-:W-:-:S13]  /*0210*/  ISETP.NE.AND.EX P0, PT, RZ, c[0x0][0x56c], PT, P0 ;  /* 0x00015b00ff007a0c */ /* 0x000fda0003f05300 */
[----:B------:R-:W-:Y:S05]  /*0220*/  @!P0 BRA `(.L_x_10) ;  /* 0x0000002000008947 */ /* 0x000fea0003800000 */
[----:B------:R1:W5:Y:S01]  /*0230*/  LDG.E R0, [R2.64] ;  /* 0x0000000802007981 */ /* 0x000362000c1e1900 */
[----:B------:R-:W-:Y:S05]  /*0240*/  BRA `(.L_x_11) ;  /* 0x0000009000007947 */ /* 0x000fea0003800000 */
.L_x_10:
        /* <DEDUP_REMOVED lines=8> */
.L_x_12:
[----:B------:R-:W-:-:S05]  /*02d0*/  MOV R0, c[0x0][0x54c] ;  /* 0x0001530000007a02 */ /* 0x000fca0000000f00 */
.L_x_11:
[----:B-----5:R-:W-:Y:S01]  /*02e0*/  IMAD R0, R0, c[0x0][0x548], RZ ;  /* 0x0001520000007a24 */ /* 0x020fe200078e02ff */
[----:B-1----:R-:W-:-:S04]  /*02f0*/  SHF.L.U32 R2, R35, 0x7, RZ ;  /* 0x0000000723027819 */ /* 0x002fc800000006ff */
[----:B------:R-:W-:-:S04]  /*0300*/  ISETP.GE.AND P0, PT, R2, R0, PT ;  /* 0x000000000200720c */ /* 0x000fc80003f06270 */
[----:B------:R-:W-:-:S05]  /*0310*/  SEL R0, R5, 0xffffffff, !P0 ;  /* 0xffffffff05007807 */ /* 0x000fca0004000000 */
[----:B------:R1:W-:Y:S04]  /*0320*/  STL [R1+0x40], R0 ;  /* 0x0000400001007387 */ /* 0x0003e80000100800 */
.L_x_9:
[----:B------:R-:W2:Y:S02]  /*0330*/  LDL R41, [R1+0x40] ;  /* 0x0000400001297983 */ /* 0x000ea40000100800 */
[----:B--2---:R-:W-:-:S13]  /*0340*/  ISETP.GE.AND P0, PT, R41, RZ, PT ;  /* 0x000000ff2900720c */ /* 0x004fda0003f06270 */
[----:B------:R-:W-:Y:S05]  /*0350*/  @!P0 EXIT ;  /* 0x000000000000894d */ /* 0x000fea0003800000 */
[----:B------:R-:W-:Y:S01]  /*0360*/  ISETP.NE.U32.AND P3, PT, RZ, c[0x0][0x370], PT ;  /* 0x0000dc00ff007a0c */ /* 0x000fe20003f65070 */
[----:B------:R-:W-:Y:S01]  /*0370*/  CS2R R10, SRZ ;  /* 0x00000000000a7805 */ /* 0x000fe2000001ff00 */
[----:B------:R-:W-:Y:S01]  /*0380*/  ISETP.NE.U32.AND P2, PT, RZ, c[0x0][0x360], PT ;  /* 0x0000d800ff007a0c */ /* 0x000fe20003f45070 */
[----:B------:R-:W-:Y:S01]  /*0390*/  IMAD.MOV.U32 R21, RZ, RZ, c[0x0][0x168] ;  /* 0x00005a00ff157624 */ /* 0x000fe200078e00ff */
[----:B------:R-:W-:Y:S01]  /*03a0*/  ISETP.NE.AND.EX P3, PT, RZ, c[0x0][0x374], PT, P3 ;  /* 0x0000dd00ff007a0c */ /* 0x000fe20003f65330 */
[----:B------:R-:W-:Y:S01]  /*03b0*/  IMAD.MOV.U32 R12, RZ, RZ, RZ ;  /* 0x000000ffff0c7224 */ /* 0x000fe200078e00ff */
[----:B------:R-:W-:Y:S01]  /*03c0*/  ISETP.NE.AND.EX P2, PT, RZ, c[0x0][0x364], PT, P2 ;  /* 0x0000d900ff007a0c */ /* 0x000fe20003f45320 */
[CC--:B------:R-:W-:Y:S01]  /*03d0*/  IMAD.WIDE R4, R41.reuse, R18.reuse, c[0x0][0x348] ;  /* 0x0000d20029047625 */ /* 0x0c0fe200078e0212 */
[----:B------:R-:W-:Y:S02]  /*03e0*/  ISETP.NE.U32.AND P1, PT, RZ, c[0x0][0x348], PT ;  /* 0x0000d200ff007a0c */ /* 0x000fe40003f25070 */
[----:B------:R-:W-:Y:S01]  /*03f0*/  ISETP.NE.U32.AND P0, PT, RZ, c[0x0][0x350], PT ;  /* 0x0000d400ff007a0c */ /* 0x000fe20003f05070 */
[----:B------:R-:W-:Y:S01]  /*0400*/  IMAD.WIDE R2, R41, R18, c[0x0][0x350] ;  /* 0x0000d40029027625 */ /* 0x000fe200078e0212 */
[----:B------:R-:W-:-:S02]  /*0410*/  ISETP.NE.AND.EX P1, PT, RZ, c[0x0][0x34c], PT, P1 ;  /* 0x0000d300ff007a0c */ /* 0x000fc40003f25310 */
[----:B------:R-:W-:-:S03]  /*0420*/  ISETP.NE.AND.EX P0, PT, RZ, c[0x0][0x354], PT, P0 ;  /* 0x0000d500ff007a0c */ /* 0x000fc60003f05300 */
[----:B------:R-:W-:-:S04]  /*0430*/  @P3 IMAD.WIDE R8, R41, R18, c[0x0][0x370] ;  /* 0x0000dc0029083625 */ /* 0x000fc800078e0212 */
[----:B------:R-:W-:Y:S01]  /*0440*/  @P2 IMAD.WIDE R6, R41, R18, c[0x0][0x360] ;  /* 0x0000d80029062625 */ /* 0x000fe200078e0212 */
[----:B------:R2:W5:Y:S04]  /*0450*/  @P3 LDG.E R10, [R8.64] ;  /* 0x00000008080a3981 */ /* 0x000568000c1e1900 */
[----:B------:R2:W5:Y:S04]  /*0460*/  @P2 LDG.E R21, [R6.64] ;  /* 0x0000000806152981 */ /* 0x000568000c1e1900 */
[----:B------:R2:W5:Y:S04]  /*0470*/  @P1 LDG.E R11, [R4.64] ;  /* 0x00000008040b1981 */ /* 0x000568000c1e1900 */
[----:B------:R2:W5:Y:S01]  /*0480*/  @P0 LDG.E R12, [R2.64] ;  /* 0x00000008020c0981 */ /* 0x000562000c1e1900 */
[----:B-1----:R-:W-:Y:S01]  /*0490*/  IMAD.MOV.U32 R0, RZ, RZ, c[0x0][0x1d0] ;  /* 0x00007400ff007624 */ /* 0x002fe200078e00ff */
[----:B------:R-:W-:Y:S05]  /*04a0*/  @P2 BRA `(.L_x_13) ;  /* 0x0000004000002947 */ /* 0x000fea0003800000 */
[----:B------:R-:W-:Y:S05]  /*04b0*/  @!P1 BRA `(.L_x_13) ;  /* 0x0000003000009947 */ /* 0x000fea0003800000 */
[----:B--2---:R1:W2:Y:S04]  /*04c0*/  LDG.E R6, [R4.64] ;  /* 0x0000000804067981 */ /* 0x0042a8000c1e1900 */
[----:B-1----:R-:W2:Y:S02]  /*04d0*/  LDG.E R4, [R4.64+0x4] ;  /* 0x0000040804047981 */ /* 0x002ea4000c1e1900 */
[----:B--2--5:R-:W-:-:S02]  /*04e0*/  IADD3 R21, -R6, R4, RZ ;  /* 0x0000000406157210 */ /* 0x024fc40007ffe1ff */
.L_x_13:
[----:B------:R-:W-:-:S04]  /*04f0*/  ISETP.NE.U32.AND P2, PT, RZ, c[0x0][0x368], PT ;  /* 0x0000da00ff007a0c */ /* 0x000fc80003f45070 */
[----:B------:R-:W-:-:S13]  /*0500*/  ISETP.NE.AND.EX P2, PT, RZ, c[0x0][0x36c], PT, P2 ;  /* 0x0000db00ff007a0c */ /* 0x000fda0003f45320 */
[----:B------:R-:W-:Y:S05]  /*0510*/  @!P2 BRA `(.L_x_14) ;  /* 0x000000300000a947 */ /* 0x000fea0003800000 */
[----:B--2---:R-:W-:-:S05]  /*0520*/  IMAD.WIDE R2, R41, R18, c[0x0][0x368] ;  /* 0x0000da0029027625 */ /* 0x004fca00078e0212 */
[----:B------:R1:W5:Y:S01]  /*0530*/  LDG.E R0, [R2.64] ;  /* 0x0000000802007981 */ /* 0x000362000c1e1900 */
[----:B------:R-:W-:Y:S05]  /*0540*/  BRA `(.L_x_15) ;  /* 0x0000004000007947 */ /* 0x000fea0003800000 */
.L_x_14:
[----:B------:R-:W-:Y:S05]  /*0550*/  @!P0 BRA `(.L_x_15) ;  /* 0x0000003000008947 */ /* 0x000fea0003800000 */
[----:B------:R1:W3:Y:S04]  /*0560*/  LDG.E R0, [R2.64] ;  /* 0x0000000802007981 */ /* 0x0002e8000c1e1900 */
[----:B-12---:R-:W3:Y:S02]  /*0570*/  LDG.E R2, [R2.64+0x4] ;  /* 0x0000040802027981 */ /* 0x006ee4000c1e1900 */
[----:B---3--:R-:W-:-:S05]  /*0580*/  IADD3 R0, -R0, R2, RZ ;  /* 0x0000000200007210 */ /* 0x008fca0007ffe1ff */
.L_x_15:
[----:B-----5:R-:W-:Y:S01]  /*0590*/  IMAD.IADD R112, R0, 0x1, -R10 ;  /* 0x0000000100707824 */ /* 0x020fe200078e0a0a */
[----:B------:R-:W-:Y:S01]  /*05a0*/  IADD3 R10, R12, R10, RZ ;  /* 0x0000000a0c0a7210 */ /* 0x000fe20007ffe0ff */
[----:B-12---:R-:W-:Y:S01]  /*05b0*/  IMAD.MOV.U32 R2, RZ, RZ, RZ ;  /* 0x000000ffff027224 */ /* 0x006fe200078e00ff */
[----:B------:R-:W-:Y:S01]  /*05c0*/  PLOP3.LUT P4, PT, PT, PT, PT, 0x80, 0x0 ;  /* 0x000000000000781c */ /* 0x000fe20003f8f070 */
[----:B------:R-:W-:Y:S01]  /*05d0*/  CS2R R178, SRZ ;  /* 0x0000000000b27805 */ /* 0x000fe2000001ff00 */
[C---:B------:R-:W-:Y:S01]  /*05e0*/  IADD3 R3, R112.reuse, 0x6f, RZ ;  /* 0x0000006f70037810 */ /* 0x040fe20007ffe0ff */
[----:B------:R-:W-:Y:S01]  /*05f0*/  CS2R R176, SRZ ;  /* 0x0000000000b07805 */ /* 0x000fe2000001ff00 */
[----:B------:R-:W-:Y:S01]  /*0600*/  ISETP.GE.AND P2, PT, R112, 0x1, PT ;  /* 0x000000017000780c */ /* 0x000fe20003f46270 */
[----:B------:R-:W-:Y:S01]  /*0610*/  CS2R R182, SRZ ;  /* 0x0000000000b67805 */ /* 0x000fe2000001ff00 */
[----:B------:R-:W-:Y:S01]  /*0620*/  CS2R R12, SRZ ;  /* 0x00000000000c7805 */ /* 0x000fe2000001ff00 */
[----:B------:R-:W-:Y:S01]  /*0630*/  IMAD.HI R2, R3, -0x6db6db6d, R2 ;  /* 0x9249249303027827 */ /* 0x000fe200078e0202 */
[----:B------:R-:W-:Y:S01]  /*0640*/  CS2R R14, SRZ ;  /* 0x00000000000e7805 */ /* 0x000fe2000001ff00 */
[----:B------:R-:W-:Y:S01]  /*0650*/  MOV R174, RZ ;  /* 0x000000ff00ae7202 */ /* 0x000fe20000000f00 */
[----:B------:R-:W-:Y:S01]  /*0660*/  CS2R R16, SRZ ;  /* 0x0000000000107805 */ /* 0x000fe2000001ff00 */
[----:B------:R-:W-:Y:S01]  /*0670*/  IMAD.MOV.U32 R180, RZ, RZ, RZ ;  /* 0x000000ffffb47224 */ /* 0x000fe200078e00ff */
[----:B------:R-:W-:Y:S01]  /*0680*/  SHF.R.U32.HI R0, RZ, 0x1f, R2 ;  /* 0x0000001fff007819 */ /* 0x000fe20000011602 */
[----:B------:R-:W-:Y:S01]  /*0690*/  IMAD.MOV.U32 R172, RZ, RZ, RZ ;  /* 0x000000ffffac7224 */ /* 0x000fe200078e00ff */
[----:B------:R-:W-:Y:S01]  /*06a0*/  MOV R170, RZ ;  /* 0x000000ff00aa7202 */ /* 0x000fe20000000f00 */
[----:B------:R-:W-:Y:S01]  /*06b0*/  IMAD.MOV.U32 R19, RZ, RZ, RZ ;  /* 0x000000ffff137224 */ /* 0x000fe200078e00ff */
[----:B------:R-:W-:Y:S01]  /*06c0*/  LEA.HI.SX32 R195, R2, R0, 0x1a ;  /* 0x0000000002c37211 */ /* 0x000fe200078fd2ff */
[----:B------:R-:W-:Y:S01]  /*06d0*/  CS2R R26, SRZ ;  /* 0x00000000001a7805 */ /* 0x000fe2000001ff00 */
[----:B------:R-:W-:Y:S01]  /*06e0*/  MOV R168, RZ ;  /* 0x000000ff00a87202 */ /* 0x000fe20000000f00 */
[----:B------:R-:W-:Y:S01]  /*06f0*/  IMAD.MOV.U32 R162, RZ, RZ, RZ ;  /* 0x000000ffffa27224 */ /* 0x000fe200078e00ff */
[----:B------:R-:W-:Y:S01]  /*0700*/  MOV R20, RZ ;  /* 0x000000ff00147202 */ /* 0x000fe20000000f00 */
[----:B------:R1:W-:Y:S01]  /*0710*/  STL [R1+0x8], R195 ;  /* 0x000008c301007387 */ /* 0x0003e20000100800 */
[----:B------:R-:W-:Y:S01]  /*0720*/  IMAD.MOV.U32 R160, RZ, RZ, RZ ;  /* 0x000000ffffa07224 */ /* 0x000fe200078e00ff */
[----:B------:R-:W-:Y:S01]  /*0730*/  MOV R166, RZ ;  /* 0x000000ff00a67202 */ /* 0x000fe20000000f00 */
[----:B------:R-:W-:Y:S01]  /*0740*/  CS2R R164, SRZ ;  /* 0x0000000000a47805 */ /* 0x000fe2000001ff00 */
[----:B------:R-:W-:Y:S01]  /*0750*/  CS2R R22, SRZ ;  /* 0x0000000000167805 */ /* 0x000fe2000001ff00 */
[----:B------:R-:W-:Y:S01]  /*0760*/  IMAD.MOV.U32 R158, RZ, RZ, RZ ;  /* 0x000000ffff9e7224 */ /* 0x000fe200078e00ff */
[----:B------:R-:W-:Y:S01]  /*0770*/  MOV R156, RZ ;  /* 0x000000ff009c7202 */ /* 0x000fe20000000f00 */
[----:B------:R-:W-:Y:S01]  /*0780*/  CS2R R24, SRZ ;  /* 0x0000000000187805 */ /* 0x000fe2000001ff00 */
[----:B------:R-:W-:Y:S01]  /*0790*/  IMAD.MOV.U32 R154, RZ, RZ, RZ ;  /* 0x000000ffff9a7224 */ /* 0x000fe200078e00ff */
[----:B------:R-:W-:Y:S01]  /*07a0*/  MOV R152, RZ ;  /* 0x000000ff00987202 */ /* 0x000fe20000000f00 */
[----:B------:R-:W-:Y:S01]  /*07b0*/  CS2R R146, SRZ ;  /* 0x0000000000927805 */ /* 0x000fe2000001ff00 */
[----:B------:R-:W-:Y:S01]  /*07c0*/  CS2R R30, SRZ ;  /* 0x00000000001e7805 */ /* 0x000fe2000001ff00 */
[----:B------:R-:W-:Y:S01]  /*07d0*/  IMAD.MOV.U32 R144, RZ, RZ, RZ ;  /* 0x000000ffff907224 */ /* 0x000fe200078e00ff */
[----:B------:R-:W-:Y:S01]  /*07e0*/  MOV R150, RZ ;  /* 0x000000ff00967202 */ /* 0x000fe20000000f00 */
[----:B------:R-:W-:Y:S01]  /*07f0*/  IMAD.MOV.U32 R148, RZ, RZ, RZ ;  /* 0x000000ffff947224 */ /* 0x000fe200078e00ff */
[----:B------:R-:W-:Y:S01]  /*0800*/  CS2R R142, SRZ ;  /* 0x00000000008e7805 */ /* 0x000fe2000001ff00 */
[----:B------:R-:W-:Y:S01]  /*0810*/  CS2R R32, SRZ ;  /* 0x0000000000207805 */ /* 0x000fe2000001ff00 */
[----:B------:R-:W-:Y:S01]  /*0820*/  MOV R140, RZ ;  /* 0x000000ff008c7202 */ /* 0x000fe20000000f00 */
        /* <DEDUP_REMOVED lines=10> */
[----:B------:R-:W-:Y:S01]  /*08d0*/  CS2R R126, SRZ ;  /* 0x00000000007e7805 */ /* 0x000fe2000001ff00 */
[----:B------:R-:W-:Y:S01]  /*08e0*/  CS2R R124, SRZ ;  /* 0x00000000007c7805 */ /* 0x000fe2000001ff00 */
[----:B------:R-:W-:Y:S01]  /*08f0*/  IMAD.MOV.U32 R40, RZ, RZ, RZ ;  /* 0x000000ffff287224 */ /* 0x000fe200078e00ff */
[----:B------:R-:W-:Y:S01]  /*0900*/  CS2R R38, SRZ ;  /* 0x0000000000267805 */ /* 0x000fe2000001ff00 */
[----:B------:R-:W-:Y:S01]  /*0910*/  MOV R37, RZ ;  /* 0x000000ff00257202 */ /* 0x000fe20000000f00 */
[----:B------:R-:W-:Y:S05]  /*0920*/  @!P2 BRA `(.L_x_16) ;  /* 0x0000ca400000a947 */ /* 0x000fea0003800000 */
[----:B-1----:R-:W-:-:S04]  /*0930*/  ISETP.NE.U32.AND P4, PT, RZ, c[0x0][0x340], PT ;  /* 0x0000d000ff007a0c */ /* 0x002fc80003f85070 */
[----:B------:R-:W-:-:S13]  /*0940*/  ISETP.NE.AND.EX P4, PT, RZ, c[0x0][0x344], PT, P4 ;  /* 0x0000d100ff007a0c */ /* 0x000fda0003f85340 */
[----:B------:R-:W-:-:S05]  /*0950*/  @P4 IMAD.WIDE R2, R41, R18, c[0x0][0x340] ;  /* 0x0000d00029024625 */ /* 0x000fca00078e0212 */
[----:B------:R1:W2:Y:S01]  /*0960*/  @P4 LDG.E R18, [R2.64] ;  /* 0x0000000802124981 */ /* 0x0002a2000c1e1900 */
[----:B------:R-:W-:Y:S01]  /*0970*/  SHF.R.S32.HI R28, RZ, 0x1f, R192 ;  /* 0x0000001fff1c7819 */ /* 0x000fe200000114c0 */
[----:B------:R-:W-:Y:S01]  /*0980*/  IMAD.MOV.U32 R6, RZ, RZ, c[0x0][0x2c4] ;  /* 0x0000b100ff067624 */ /* 0x000fe200078e00ff */
[----:B------:R-:W-:Y:S01]  /*0990*/  SHF.R.S32.HI R0, RZ, 0x1f, R11 ;  /* 0x0000001fff007819 */ /* 0x000fe2000001140b */
[----:B------:R-:W3:Y:S01]  /*09a0*/  S2R R22, SR_CTAID.Y ;  /* 0x0000000000167919 */ /* 0x000ee20000002600 */
[-C--:B------:R-:W-:Y:S01]  /*09b0*/  LEA.HI R4, R28, R192.reuse, RZ, 0x3 ;  /* 0x000000c01c047211 */ /* 0x080fe200078f18ff */
[----:B------:R-:W-:Y:S01]  /*09c0*/  BSSY B0, `(.L_x_17) ;  /* 0x000006f000007945 */ /* 0x000fe20003800000 */
[----:B------:R-:W-:Y:S01]  /*09d0*/  ISETP.NE.AND P3, PT, R6, 0x1, PT ;  /* 0x000000010600780c */ /* 0x000fe20003f65270 */
[----:B------:R-:W-:Y:S01]  /*09e0*/  IMAD R0, R0, c[0x0][0x178], RZ ;  /* 0x00005e0000007a24 */ /* 0x000fe200078e02ff */
[----:B------:R-:W-:Y:S02]  /*09f0*/  SHF.R.S32.HI R19, RZ, 0x3, R4 ;  /* 0x00000003ff137819 */ /* 0x000fe40000011404 */
[----:B------:R-:W-:Y:S01]  /*0a00*/  LOP3.LUT R4, R4, 0xfffffff8, RZ, 0xc0, !PT ;  /* 0xfffffff804047812 */ /* 0x000fe200078ec0ff */
[----:B------:R-:W-:Y:S01]  /*0a10*/  IMAD R5, R11, c[0x0][0x17c], R0 ;  /* 0x00005f000b057a24 */ /* 0x000fe200078e0200 */
[----:B------:R-:W-:Y:S01]  /*0a20*/  SHF.R.S32.HI R8, RZ, 0x1f, R10 ;  /* 0x0000001fff087819 */ /* 0x000fe2000001140a */
[----:B------:R-:W-:Y:S01]  /*0a30*/  IMAD.SHL.U32 R0, R19, 0x40, RZ ;  /* 0x0000004013007824 */ /* 0x000fe200078e00ff */
[----:B------:R-:W-:-:S02]  /*0a40*/  IADD3 R40, -R4, R192, RZ ;  /* 0x000000c004287210 */ /* 0x000fc40007ffe1ff */
[----:B------:R-:W-:Y:S02]  /*0a50*/  IADD3 R4, P2, R10, R19, RZ ;  /* 0x000000130a047210 */ /* 0x000fe40007f5e0ff */
[----:B------:R-:W-:Y:S01]  /*0a60*/  LOP3.LUT R0, R0, 0x1c0, RZ, 0xc0, !PT ;  /* 0x000001c000007812 */ /* 0x000fe200078ec0ff */
[----:B------:R-:W-:Y:S01]  /*0a70*/  IMAD.SHL.U32 R6, R40, 0x8, RZ ;  /* 0x0000000828067824 */ /* 0x000fe200078e00ff */
[----:B------:R-:W-:Y:S02]  /*0a80*/  SHF.R.S32.HI R17, RZ, 0x1f, R41 ;  /* 0x0000001fff117819 */ /* 0x000fe40000011429 */
[----:B------:R-:W-:Y:S01]  /*0a90*/  LEA.HI R27, R28, R192, RZ, 0x4 ;  /* 0x000000c01c1b7211 */ /* 0x000fe200078f20ff */
[----:B-1----:R-:W-:Y:S01]  /*0aa0*/  IMAD.WIDE.U32 R2, R11, c[0x0][0x178], RZ ;  /* 0x00005e000b027a25 */ /* 0x002fe200078e00ff */
[----:B------:R-:W-:Y:S02]  /*0ab0*/  LOP3.LUT R7, R0, 0x38, R6, 0xf8, !PT ;  /* 0x0000003800077812 */ /* 0x000fe400078ef806 */
[----:B---3--:R-:W-:-:S02]  /*0ac0*/  SHF.R.S32.HI R16, RZ, 0x1f, R22 ;  /* 0x0000001fff107819 */ /* 0x008fc40000011416 */
[----:B------:R-:W-:Y:S02]  /*0ad0*/  IADD3 R3, R3, R5, RZ ;  /* 0x0000000503037210 */ /* 0x000fe40007ffe0ff */
[----:B------:R-:W-:Y:S01]  /*0ae0*/  SHF.R.U32.HI R5, RZ, 0x3, R0 ;  /* 0x00000003ff057819 */ /* 0x000fe20000011600 */
[----:B------:R-:W-:Y:S01]  /*0af0*/  IMAD R10, R16, c[0x0][0x1b8], RZ ;  /* 0x00006e00100a7a24 */ /* 0x000fe200078e02ff */
[----:B------:R-:W-:Y:S01]  /*0b00*/  LEA.HI.X.SX32 R0, R19, R8, 0x1, P2 ;  /* 0x0000000813007211 */ /* 0x000fe200010f0eff */
[----:B------:R-:W-:Y:S01]  /*0b10*/  IMAD.WIDE.U32 R2, R22, c[0x0][0x1b8], R2 ;  /* 0x00006e0016027a25 */ /* 0x000fe200078e0002 */
[----:B------:R-:W-:Y:S02]  /*0b20*/  LOP3.LUT R20, R7, R5, RZ, 0x3c, !PT ;  /* 0x0000000507147212 */ /* 0x000fe400078e3cff */
[----:B------:R-:W-:Y:S01]  /*0b30*/  SEL R12, R17, RZ, !P1 ;  /* 0x000000ff110c7207 */ /* 0x000fe20004800000 */
[----:B------:R-:W-:Y:S01]  /*0b40*/  IMAD R5, R40, 0x10, R19 ;  /* 0x0000001028057824 */ /* 0x000fe200078e0213 */
[----:B------:R-:W-:Y:S01]  /*0b50*/  SHF.R.S32.HI R7, RZ, 0x1f, R6 ;  /* 0x0000001fff077819 */ /* 0x000fe20000011406 */
[----:B------:R-:W-:-:S02]  /*0b60*/  IMAD R8, R0, c[0x0][0x1e0], RZ ;  /* 0x0000780000087a24 */ /* 0x000fc400078e02ff */
[----:B------:R-:W-:Y:S01]  /*0b70*/  IMAD R10, R22, c[0x0][0x1bc], R10 ;  /* 0x00006f00160a7a24 */ /* 0x000fe200078e020a */
[----:B------:R-:W-:Y:S01]  /*0b80*/  LEA R11, R35, R5, 0x7 ;  /* 0x00000005230b7211 */ /* 0x000fe200078e38ff */
[----:B------:R-:W-:Y:S02]  /*0b90*/  IMAD R0, R0, c[0x0][0x208], RZ ;  /* 0x0000820000007a24 */ /* 0x000fe400078e02ff */
[----:B------:R-:W-:Y:S01]  /*0ba0*/  IMAD.IADD R3, R3, 0x1, R10 ;  /* 0x0000000103037824 */ /* 0x000fe200078e020a */
[----:B------:R-:W-:Y:S01]  /*0bb0*/  SEL R10, R41, RZ, !P1 ;  /* 0x000000ff290a7207 */ /* 0x000fe20004800000 */
[----:B------:R-:W-:-:S04]  /*0bc0*/  @P3 IMAD.HI.U32 R13, R11, c[0x0][0x2c8], RZ ;  /* 0x0000b2000b0d3a27 */ /* 0x000fc800078e00ff */
[----:B------:R-:W-:Y:S01]  /*0bd0*/  IMAD R15, R4, c[0x0][0x20c], R0 ;  /* 0x00008300040f7a24 */ /* 0x000fe200078e0200 */
[----:B------:R-:W-:Y:S01]  /*0be0*/  MOV R0, R11 ;  /* 0x0000000b00007202 */ /* 0x000fe20000000f00 */
[----:B------:R-:W-:Y:S01]  /*0bf0*/  IMAD R12, R12, c[0x0][0x1c0], RZ ;  /* 0x000070000c0c7a24 */ /* 0x000fe200078e02ff */
[----:B------:R-:W-:Y:S01]  /*0c00*/  @P3 SHF.R.U32.HI R0, RZ, c[0x0][0x2cc], R13 ;  /* 0x0000b300ff003a19 */ /* 0x000fe2000001160d */
[----:B------:R-:W-:-:S04]  /*0c10*/  IMAD.WIDE.U32 R2, R10, c[0x0][0x1c0], R2 ;  /* 0x000070000a027a25 */ /* 0x000fc800078e0002 */
[----:B------:R-:W-:Y:S01]  /*0c20*/  IMAD R13, R10, c[0x0][0x1c4], R12 ;  /* 0x000071000a0d7a24 */ /* 0x000fe200078e020c */
[--C-:B------:R-:W-:Y:S01]  /*0c30*/  SHF.R.S32.HI R10, RZ, 0x1f, R0.reuse ;  /* 0x0000001fff0a7819 */ /* 0x100fe20000011400 */
[----:B------:R-:W-:Y:S02]  /*0c40*/  IMAD.MOV R12, RZ, RZ, -R0 ;  /* 0x000000ffff0c7224 */ /* 0x000fe400078e0a00 */
[----:B------:R-:W-:Y:S01]  /*0c50*/  IMAD R14, R4, c[0x0][0x1e4], R8 ;  /* 0x00007900040e7a24 */ /* 0x000fe200078e0208 */
[----:B------:R-:W-:Y:S01]  /*0c60*/  IADD3 R3, R3, R13, RZ ;  /* 0x0000000d03037210 */ /* 0x000fe20007ffe0ff */
[----:B------:R-:W-:Y:S01]  /*0c70*/  IMAD R12, R12, c[0x0][0x2c4], R11 ;  /* 0x0000b1000c0c7a24 */ /* 0x000fe200078e020b */
[----:B------:R-:W-:Y:S01]  /*0c80*/  LOP3.LUT R11, R27, 0xfffffff0, RZ, 0xc0, !PT ;  /* 0xfffffff01b0b7812 */ /* 0x000fe200078ec0ff */
[----:B------:R-:W-:Y:S02]  /*0c90*/  IMAD R10, R10, c[0x0][0x1b0], RZ ;  /* 0x00006c000a0a7a24 */ /* 0x000fe400078e02ff */
[----:B------:R-:W-:Y:S01]  /*0ca0*/  IMAD.WIDE.U32 R8, R4, c[0x0][0x1e0], R6 ;  /* 0x0000780004087a25 */ /* 0x000fe200078e0006 */
[----:B------:R-:W-:-:S03]  /*0cb0*/  SHF.R.S32.HI R13, RZ, 0x1f, R12 ;  /* 0x0000001fff0d7819 */ /* 0x000fc6000001140c */
[----:B------:R-:W-:-:S04]  /*0cc0*/  IMAD.WIDE.U32 R4, R4, c[0x0][0x208], R6 ;  /* 0x0000820004047a25 */ /* 0x000fc800078e0006 */
[C---:B------:R-:W-:Y:S01]  /*0cd0*/  IMAD R10, R0.reuse, c[0x0][0x1b4], R10 ;  /* 0x00006d00000a7a24 */ /* 0x040fe200078e020a */
[----:B------:R-:W-:Y:S01]  /*0ce0*/  IADD3 R5, R5, R15, RZ ;  /* 0x0000000f05057210 */ /* 0x000fe20007ffe0ff */
[----:B------:R-:W-:-:S04]  /*0cf0*/  IMAD.WIDE.U32 R2, R0, c[0x0][0x1b0], R2 ;  /* 0x00006c0000027a25 */ /* 0x000fc800078e0002 */
[----:B------:R-:W-:Y:S01]  /*0d00*/  IMAD.IADD R0, R192, 0x1, -R11 ;  /* 0x00000001c0007824 */ /* 0x000fe200078e0a0b */
[----:B------:R-:W-:Y:S01]  /*0d10*/  IADD3 R3, R3, R10, RZ ;  /* 0x0000000a03037210 */ /* 0x000fe20007ffe0ff */
[----:B------:R-:W-:Y:S02]  /*0d20*/  IMAD.IADD R9, R9, 0x1, R14 ;  /* 0x0000000109097824 */ /* 0x000fe400078e020e */
[C---:B------:R-:W-:Y:S02]  /*0d30*/  IMAD R14, R16.reuse, c[0x0][0x1e8], RZ ;  /* 0x00007a00100e7a24 */ /* 0x040fe400078e02ff */
[----:B------:R-:W-:Y:S01]  /*0d40*/  IMAD R15, R16, c[0x0][0x210], RZ ;  /* 0x00008400100f7a24 */ /* 0x000fe200078e02ff */
[----:B------:R-:W-:Y:S01]  /*0d50*/  SHF.R.S32.HI R16, RZ, 0x1f, R0 ;  /* 0x0000001fff107819 */ /* 0x000fe20000011400 */
[----:B------:R-:W-:-:S03]  /*0d60*/  IMAD.WIDE.U32 R10, R22, c[0x0][0x1e8], R8 ;  /* 0x00007a00160a7a25 */ /* 0x000fc600078e0008 */
[----:B------:R-:W-:Y:S01]  /*0d70*/  LEA.HI R26, R16, R0, RZ, 0x3 ;  /* 0x00000000101a7211 */ /* 0x000fe200078f18ff */
[----:B------:R-:W-:-:S04]  /*0d80*/  IMAD.WIDE.U32 R8, R22, c[0x0][0x210], R4 ;  /* 0x0000840016087a25 */ /* 0x000fc800078e0004 */
[----:B------:R-:W-:Y:S01]  /*0d90*/  IMAD.WIDE.U32 R4, R12, c[0x0][0x1a8], R2 ;  /* 0x00006a000c047a25 */ /* 0x000fe200078e0002 */
[----:B------:R-:W-:-:S03]  /*0da0*/  LOP3.LUT R2, R26, 0xfffffff8, RZ, 0xc0, !PT ;  /* 0xfffffff81a027812 */ /* 0x000fc600078ec0ff */
[----:B------:R-:W-:Y:S01]  /*0db0*/  IMAD R15, R22, c[0x0][0x214], R15 ;  /* 0x00008500160f7a24 */ /* 0x000fe200078e020f */
[----:B------:R-:W-:Y:S01]  /*0dc0*/  IADD3 R25, R0, -R2, RZ ;  /* 0x8000000200197210 */ /* 0x000fe20007ffe0ff */
[----:B------:R-:W-:Y:S02]  /*0dd0*/  IMAD R14, R22, c[0x0][0x1ec], R14 ;  /* 0x00007b00160e7a24 */ /* 0x000fe400078e020e */
[----:B------:R-:W-:Y:S01]  /*0de0*/  IMAD R13, R13, c[0x0][0x1a8], RZ ;  /* 0x00006a000d0d7a24 */ /* 0x000fe200078e02ff */
[----:B------:R-:W-:Y:S01]  /*0df0*/  IADD3 R9, R9, R15, RZ ;  /* 0x0000000f09097210 */ /* 0x000fe20007ffe0ff */
[----:B------:R-:W-:Y:S02]  /*0e00*/  IMAD.IADD R11, R11, 0x1, R14 ;  /* 0x000000010b0b7824 */ /* 0x000fe400078e020e */
[----:B------:R-:W-:-:S04]  /*0e10*/  IMAD R13, R12, c[0x0][0x1ac], R13 ;  /* 0x00006b000c0d7a24 */ /* 0x000fc800078e020d */
[----:B------:R-:W-:Y:S01]  /*0e20*/  IMAD.IADD R12, R5, 0x1, R13 ;  /* 0x00000001050c7824 */ /* 0x000fe200078e020d */
[C---:B------:R-:W-:Y:S01]  /*0e30*/  LEA R13, P1, R4.reuse, c[0x0][0x160], 0x1 ;  /* 0x00005800040d7a11 */ /* 0x040fe200078208ff */
[----:B------:R-:W-:Y:S01]  /*0e40*/  IMAD R5, R21, c[0x0][0x2c4], RZ ;  /* 0x0000b10015057a24 */ /* 0x000fe200078e02ff */
[----:B------:R-:W-:Y:S02]  /*0e50*/  MOV R21, 0x20 ;  /* 0x0000002000157802 */ /* 0x000fe40000000f00 */
[----:B------:R-:W-:Y:S01]  /*0e60*/  LEA.HI.X R12, R4, c[0x0][0x164], R12, 0x1, P1 ;  /* 0x00005900040c7a11 */ /* 0x000fe200008f0c0c */
[----:B------:R1:W3:Y:S01]  /*0e70*/  SHFL.IDX PT, R15, R13, RZ, 0x181f ;  /* 0x00181fff0d0f7589 */ /* 0x0002e200000e0000 */
[----:B------:R-:W-:-:S03]  /*0e80*/  LEA.HI R4, R28, R192, RZ, 0x6 ;  /* 0x000000c01c047211 */ /* 0x000fc600078f30ff */
[----:B------:R1:W4:Y:S02]  /*0e90*/  SHFL.IDX PT, R16, R12, RZ, 0x181f ;  /* 0x00181fff0c107589 */ /* 0x00032400000e0000 */
[----:B------:R-:W-:Y:S01]  /*0ea0*/  IMAD.SHL.U32 R4, R4, 0x8, RZ ;  /* 0x0000000804047824 */ /* 0x000fe200078e00ff */
[--C-:B--2---:R-:W-:Y:S01]  /*0eb0*/  @P4 SHF.R.S32.HI R3, RZ, 0x1f, R18.reuse ;  /* 0x0000001fff034819 */ /* 0x104fe20000011412 */
[----:B------:R-:W-:Y:S01]  /*0ec0*/  @P4 IMAD.MOV.U32 R2, RZ, RZ, R18 ;  /* 0x000000ffff024224 */ /* 0x000fe200078e0012 */
[----:B------:R-:W-:Y:S01]  /*0ed0*/  @!P4 MOV R2, R41 ;  /* 0x000000290002c202 */ /* 0x000fe20000000f00 */
[----:B------:R-:W-:Y:S01]  /*0ee0*/  @!P4 IMAD.MOV.U32 R3, RZ, RZ, R17 ;  /* 0x000000ffff03c224 */ /* 0x000fe200078e0011 */
[----:B------:R-:W-:Y:S01]  /*0ef0*/  LEA R17, R35, R19, 0x7 ;  /* 0x0000001323117211 */ /* 0x000fe200078e38ff */
[----:B------:R-:W-:Y:S01]  /*0f00*/  IMAD.MOV.U32 R18, RZ, RZ, 0x10 ;  /* 0x00000010ff127424 */ /* 0x000fe200078e00ff */
[----:B------:R-:W-:Y:S02]  /*0f10*/  SEL R0, R2, RZ, !P0 ;  /* 0x000000ff02007207 */ /* 0x000fe40004000000 */
[----:B------:R-:W-:-:S02]  /*0f20*/  SEL R2, R3, RZ, !P0 ;  /* 0x000000ff03027207 */ /* 0x000fc40004000000 */
[----:B------:R-:W-:Y:S01]  /*0f30*/  ISETP.GE.AND P3, PT, R17, R5, PT ;  /* 0x000000051100720c */ /* 0x000fe20003f66270 */
[----:B------:R-:W-:Y:S01]  /*0f40*/  IMAD.WIDE.U32 R30, R0, c[0x0][0x1f0], R10 ;  /* 0x00007c00001e7a25 */ /* 0x000fe200078e000a */
[----:B------:R-:W-:-:S03]  /*0f50*/  ISETP.GE.AND P0, PT, R6, c[0x0][0x198], PT ;  /* 0x0000660006007a0c */ /* 0x000fc60003f06270 */
[C---:B------:R-:W-:Y:S01]  /*0f60*/  IMAD R3, R2.reuse, c[0x0][0x1f0], RZ ;  /* 0x00007c0002037a24 */ /* 0x040fe200078e02ff */
[----:B------:R1:W-:Y:S01]  /*0f70*/  STL.64 [R1+0x38], R30 ;  /* 0x0000381e01007387 */ /* 0x0003e20000100a00 */
[----:B------:R-:W-:Y:S01]  /*0f80*/  IMAD R2, R2, c[0x0][0x218], RZ ;  /* 0x0000860002027a24 */ /* 0x000fe200078e02ff */
[----:B------:R-:W-:Y:S01]  /*0f90*/  R2P PR, R25, 0x6 ;  /* 0x0000000619007804 */ /* 0x000fe20000000000 */
[C---:B------:R-:W-:Y:S02]  /*0fa0*/  IMAD R14, R0.reuse, c[0x0][0x1f4], R3 ;  /* 0x00007d00000e7a24 */ /* 0x040fe400078e0203 */
[C---:B------:R-:W-:Y:S02]  /*0fb0*/  IMAD R2, R0.reuse, c[0x0][0x21c], R2 ;  /* 0x0000870000027a24 */ /* 0x040fe400078e0202 */
[----:B------:R-:W-:Y:S01]  /*0fc0*/  IMAD.WIDE.U32 R32, R0, c[0x0][0x218], R8 ;  /* 0x0000860000207a25 */ /* 0x000fe200078e0008 */
[----:B------:R-:W-:Y:S02]  /*0fd0*/  IADD3 R37, R31, R14, RZ ;  /* 0x0000000e1f257210 */ /* 0x000fe40007ffe0ff */
[----:B------:R-:W-:Y:S01]  /*0fe0*/  LOP3.LUT R0, R20, 0xfffffe00, R4, 0xf8, !PT ;  /* 0xfffffe0014007812 */ /* 0x000fe200078ef804 */
[----:B------:R-:W-:Y:S01]  /*0ff0*/  IMAD.IADD R23, R33, 0x1, R2 ;  /* 0x0000000121177824 */ /* 0x000fe200078e0202 */
[----:B------:R1:W-:Y:S01]  /*1000*/  STL.64 [R1+0x10], R32 ;  /* 0x0000102001007387 */ /* 0x0003e20000100a00 */
[----:B------:R-:W-:-:S02]  /*1010*/  SEL R3, R18, 0xfffffff0, !P1 ;  /* 0xfffffff012037807 */ /* 0x000fc40004800000 */
[----:B------:R-:W-:Y:S01]  /*1020*/  SEL R4, R21, 0xffffffe0, !P2 ;  /* 0xffffffe015047807 */ /* 0x000fe20005000000 */
[----:B------:R1:W-:Y:S04]  /*1030*/  STL [R1+0x4], R23 ;  /* 0x0000041701007387 */ /* 0x0003e80000100800 */
[----:B------:R1:W-:Y:S01]  /*1040*/  STL [R1+0x34], R37 ;  /* 0x0000342501007387 */ /* 0x0003e20000100800 */
[----:B------:R-:W-:Y:S05]  /*1050*/  @P3 BRA `(.L_x_18) ;  /* 0x0000005000003947 */ /* 0x000fea0003800000 */
[----:B---34-:R-:W-:Y:S01]  /*1060*/  LEA R8, P1, R6, R15, 0x1 ;  /* 0x0000000f06087211 */ /* 0x018fe200078208ff */
[----:B------:R-:W-:-:S03]  /*1070*/  IMAD.SHL.U32 R2, R0, 0x2, RZ ;  /* 0x0000000200027824 */ /* 0x000fc600078e00ff */
[----:B------:R-:W-:-:S05]  /*1080*/  LEA.HI.X R9, R6, R16, R7, 0x1, P1 ;  /* 0x0000001006097211 */ /* 0x000fca00008f0c07 */
[----:B------:R-:W-:Y:S01]  /*1090*/  @!PT LDS RZ, [RZ] ;  /* 0x00000000fffff984 */ /* 0x000fe20000000800 */
[----:B------:R2:W-:Y:S04]  /*10a0*/  LDGSTS.E.BYPASS.LTC128B.128 [R2+0x7100], [R8.64], !P0 ;  /* 0x0710000008027fae */ /* 0x0005e8000c101d48 */
.L_x_18:
[----:B---34-:R-:W-:Y:S05]  /*10b0*/  BSYNC B0 ;  /* 0x0000000000007941 */ /* 0x018fea0003800000 */
.L_x_17:
[----:B--2---:R-:W-:Y:S01]  /*10c0*/  IADD3 R9, R17, 0x10, RZ ;  /* 0x0000001011097810 */ /* 0x004fe20007ffe0ff */
[----:B------:R2:W3:Y:S01]  /*10d0*/  SHFL.IDX PT, R2, R12, 0x1, 0x181f ;  /* 0x00381f000c027f89 */ /* 0x0004e200000e0000 */
[----:B------:R-:W-:Y:S02]  /*10e0*/  BSSY B0, `(.L_x_19) ;  /* 0x0000009000007945 */ /* 0x000fe40003800000 */
[----:B------:R-:W-:Y:S01]  /*10f0*/  ISETP.GE.AND P1, PT, R9, R5, PT ;  /* 0x000000050900720c */ /* 0x000fe20003f26270 */
[----:B------:R2:W4:-:S12]  /*1100*/  SHFL.IDX PT, R8, R13, 0x1, 0x181f ;  /* 0x00381f000d087f89 */ /* 0x00051800000e0000 */
[----:B------:R-:W-:Y:S05]  /*1110*/  @P1 BRA `(.L_x_20) ;  /* 0x0000005000001947 */ /* 0x000fea0003800000 */
[----:B----4-:R-:W-:-:S04]  /*1120*/  LEA R8, P1, R6, R8, 0x1 ;  /* 0x0000000806087211 */ /* 0x010fc800078208ff */
[----:B---3--:R-:W-:Y:S01]  /*1130*/  LEA.HI.X R9, R6, R2, R7, 0x1, P1 ;  /* 0x0000000206097211 */ /* 0x008fe200008f0c07 */
[----:B------:R-:W-:-:S05]  /*1140*/  IMAD.SHL.U32 R2, R0, 0x2, RZ ;  /* 0x0000000200027824 */ /* 0x000fca00078e00ff */
[----:B------:R-:W-:Y:S01]  /*1150*/  @!PT LDS RZ, [RZ] ;  /* 0x00000000fffff984 */ /* 0x000fe20000000800 */
[----:B------:R3:W-:Y:S03]  /*1160*/  LDGSTS.E.BYPASS.LTC128B.128 [R2+0x7900], [R8.64], !P0 ;  /* 0x0790000008027fae */ /* 0x0007e6000c101d48 */
.L_x_20:
[----:B------:R-:W-:Y:S05]  /*1170*/  BSYNC B0 ;  /* 0x0000000000007941 */ /* 0x000fea0003800000 */
.L_x_19:
[----:B---3--:R-:W-:Y:S01]  /*1180*/  IADD3 R9, R17, 0x20, RZ ;  /* 0x0000002011097810 */ /* 0x008fe20007ffe0ff */
[----:B------:R3:W1:Y:S01]  /*1190*/  SHFL.IDX PT, R2, R12, 0x2, 0x181f ;  /* 0x00581f000c027f89 */ /* 0x00066200000e0000 */
[----:B------:R-:W-:Y:S02]  /*11a0*/  BSSY B0, `(.L_x_21) ;  /* 0x0000009000007945 */ /* 0x000fe40003800000 */
[----:B------:R-:W-:Y:S01]  /*11b0*/  ISETP.GE.AND P1, PT, R9, R5, PT ;  /* 0x000000050900720c */ /* 0x000fe20003f26270 */
[----:B----4-:R3:W4:-:S12]  /*11c0*/  SHFL.IDX PT, R8, R13, 0x2, 0x181f ;  /* 0x00581f000d087f89 */ /* 0x01071800000e0000 */
[----:B------:R-:W-:Y:S05]  /*11d0*/  @P1 BRA `(.L_x_22) ;  /* 0x0000005000001947 */ /* 0x000fea0003800000 */
[----:B----4-:R-:W-:-:S04]  /*11e0*/  LEA R8, P1, R6, R8, 0x1 ;  /* 0x0000000806087211 */ /* 0x010fc800078208ff */
[----:B-1----:R-:W-:Y:S01]  /*11f0*/  LEA.HI.X R9, R6, R2, R7, 0x1, P1 ;  /* 0x0000000206097211 */ /* 0x002fe200008f0c07 */
[----:B------:R-:W-:-:S05]  /*1200*/  IMAD.SHL.U32 R2, R0, 0x2, RZ ;  /* 0x0000000200027824 */ /* 0x000fca00078e00ff */
[----:B------:R-:W-:Y:S01]  /*1210*/  @!PT LDS RZ, [RZ] ;  /* 0x00000000fffff984 */ /* 0x000fe20000000800 */
[----:B------:R1:W-:Y:S03]  /*1220*/  LDGSTS.E.BYPASS.LTC128B.128 [R2+0x8100], [R8.64], !P0 ;  /* 0x0810000008027fae */ /* 0x0003e6000c101d48 */
.L_x_22:
[----:B------:R-:W-:Y:S05]  /*1230*/  BSYNC B0 ;  /* 0x0000000000007941 */ /* 0x000fea0003800000 */
.L_x_21:
[----:B-1----:R-:W-:Y:S01]  /*1240*/  IADD3 R9, R17, 0x30, RZ ;  /* 0x0000003011097810 */ /* 0x002fe20007ffe0ff */
[----:B------:R1:W2:Y:S01]  /*1250*/  SHFL.IDX PT, R2, R12, 0x3, 0x181f ;  /* 0x00781f000c027f89 */ /* 0x0002a200000e0000 */
[----:B------:R-:W-:Y:S02]  /*1260*/  BSSY B0, `(.L_x_23) ;  /* 0x0000009000007945 */ /* 0x000fe40003800000 */
[----:B------:R-:W-:Y:S01]  /*1270*/  ISETP.GE.AND P1, PT, R9, R5, PT ;  /* 0x000000050900720c */ /* 0x000fe20003f26270 */
[----:B----4-:R1:W4:-:S12]  /*1280*/  SHFL.IDX PT, R8, R13, 0x3, 0x181f ;  /* 0x00781f000d087f89 */ /* 0x01031800000e0000 */
[----:B------:R-:W-:Y:S05]  /*1290*/  @P1 BRA `(.L_x_24) ;  /* 0x0000005000001947 */ /* 0x000fea0003800000 */
[----:B----4-:R-:W-:-:S04]  /*12a0*/  LEA R8, P1, R6, R8, 0x1 ;  /* 0x0000000806087211 */ /* 0x010fc800078208ff */
[----:B--2---:R-:W-:Y:S01]  /*12b0*/  LEA.HI.X R9, R6, R2, R7, 0x1, P1 ;  /* 0x0000000206097211 */ /* 0x004fe200008f0c07 */
[----:B------:R-:W-:-:S05]  /*12c0*/  IMAD.SHL.U32 R2, R0, 0x2, RZ ;  /* 0x0000000200027824 */ /* 0x000fca00078e00ff */
[----:B------:R-:W-:Y:S01]  /*12d0*/  @!PT LDS RZ, [RZ] ;  /* 0x00000000fffff984 */ /* 0x000fe20000000800 */
[----:B------:R2:W-:Y:S03]  /*12e0*/  LDGSTS.E.BYPASS.LTC128B.128 [R2+0x8900], [R8.64], !P0 ;  /* 0x0890000008027fae */ /* 0x0005e6000c101d48 */
.L_x_24:
[----:B------:R-:W-:Y:S05]  /*12f0*/  BSYNC B0 ;  /* 0x0000000000007941 */ /* 0x000fea0003800000 */
.L_x_23:
[----:B--2---:R-:W-:Y:S01]  /*1300*/  IADD3 R9, R17, 0x40, RZ ;  /* 0x0000004011097810 */ /* 0x004fe20007ffe0ff */
        /* <DEDUP_REMOVED lines=10> */
.L_x_26:
[----:B------:R-:W-:Y:S05]  /*13b0*/  BSYNC B0 ;  /* 0x0000000000007941 */ /* 0x000fea0003800000 */
.L_x_25:
        /* <DEDUP_REMOVED lines=11> */
.L_x_28:
[----:B------:R-:W-:Y:S05]  /*1470*/  BSYNC B0 ;  /* 0x0000000000007941 */ /* 0x000fea0003800000 */
.L_x_27:
        /* <DEDUP_REMOVED lines=11> */
.L_x_30:
[----:B------:R-:W-:Y:S05]  /*1530*/  BSYNC B0 ;  /* 0x0000000000007941 */ /* 0x000fea0003800000 */
.L_x_29:
[----:B-1--4-:R-:W1:Y:S01]  /*1540*/  SHFL.IDX PT, R8, R13, 0x7, 0x181f ;  /* 0x00f81f000d087f89 */ /* 0x012e6200000e0000 */
[----:B------:R-:W-:Y:S01]  /*1550*/  IADD3 R9, R17, 0x70, RZ ;  /* 0x0000007011097810 */ /* 0x000fe20007ffe0ff */
[----:B------:R-:W-:Y:S01]  /*1560*/  ULDC.64 UR4, c[0x0][0x208] ;  /* 0x0000820000047ab9 */ /* 0x000fe20000000a00 */
[----:B------:R-:W-:Y:S01]  /*1570*/  SHF.L.U32 R241, R0, 0x1, RZ ;  /* 0x0000000100f17819 */ /* 0x000fe200000006ff */
[----:B------:R-:W4:Y:S01]  /*1580*/  SHFL.IDX PT, R2, R12, 0x7, 0x181f ;  /* 0x00f81f000c027f89 */ /* 0x000f2200000e0000 */
[----:B------:R-:W-:Y:S01]  /*1590*/  ISETP.GE.AND P1, PT, R9, R5, PT ;  /* 0x000000050900720c */ /* 0x000fe20003f26270 */
[----:B------:R-:W-:Y:S01]  /*15a0*/  USHF.L.U32 UR7, UR4, 0x5, URZ ;  /* 0x0000000504077899 */ /* 0x000fe2000800063f */
[----:B------:R-:W-:Y:S01]  /*15b0*/  MOV R5, 0x70 ;  /* 0x0000007000057802 */ /* 0x000fe20000000f00 */
[----:B------:R-:W-:Y:S01]  /*15c0*/  UMOV UR6, 0x5 ;  /* 0x0000000500067882 */ /* 0x000fe20000000000 */
[C---:B------:R-:W-:Y:S01]  /*15d0*/  IADD3 R17, R195.reuse, -0x1, RZ ;  /* 0xffffffffc3117810 */ /* 0x040fe20007ffe0ff */
[----:B------:R-:W-:Y:S01]  /*15e0*/  USHF.L.U64.HI UR5, UR4, UR6, UR5 ;  /* 0x0000000604057299 */ /* 0x000fe20008010205 */
[----:B------:R-:W-:Y:S01]  /*15f0*/  MOV R198, R36 ;  /* 0x0000002400c67202 */ /* 0x000fe20000000f00 */
[----:B------:R-:W-:Y:S01]  /*1600*/  IMAD R156, R195, -0x70, R5 ;  /* 0xffffff90c39c7824 */ /* 0x000fe200078e0205 */
[----:B------:R-:W-:Y:S01]  /*1610*/  MOV R199, R37 ;  /* 0x0000002500c77202 */ /* 0x000fe20000000f00 */
[C---:B------:R-:W-:Y:S01]  /*1620*/  IMAD R10, R5.reuse, c[0x0][0x1e4], RZ ;  /* 0x00007900050a7a24 */ /* 0x040fe200078e02ff */
[----:B------:R-:W-:Y:S01]  /*1630*/  SHF.R.S32.HI R24, RZ, 0x1f, R17 ;  /* 0x0000001fff187819 */ /* 0x000fe20000011411 */
[----:B------:R-:W-:Y:S01]  /*1640*/  IMAD.WIDE.U32 R196, R5, c[0x0][0x1e0], RZ ;  /* 0x0000780005c47a25 */ /* 0x000fe200078e00ff */
[----:B------:R-:W-:-:S02]  /*1650*/  IADD3 R18, R156, R112, -R19 ;  /* 0x000000709c127210 */ /* 0x000fc40007ffe813 */
[----:B------:R-:W-:Y:S02]  /*1660*/  MOV R198, R30 ;  /* 0x0000001e00c67202 */ /* 0x000fe40000000f00 */
[----:B------:R-:W-:Y:S02]  /*1670*/  IADD3 R191, R197, R10, RZ ;  /* 0x0000000ac5bf7210 */ /* 0x000fe40007ffe0ff */
[----:B------:R-:W-:Y:S01]  /*1680*/  ISETP.GE.AND P5, PT, R18, 0x1, PT ;  /* 0x000000011200780c */ /* 0x000fe20003fa6270 */
[----:B------:R-:W-:Y:S01]  /*1690*/  STL.64 [R1+0x30], R198 ;  /* 0x000030c601007387 */ /* 0x000fe20000100a00 */
[----:B-1----:R-:W-:Y:S01]  /*16a0*/  @!P1 LEA R8, P2, R6, R8, 0x1 ;  /* 0x0000000806089211 */ /* 0x002fe200078408ff */
[----:B------:R-:W-:Y:S01]  /*16b0*/  IMAD R0, R191, R17, RZ ;  /* 0x00000011bf007224 */ /* 0x000fe200078e02ff */
[----:B------:R-:W-:Y:S02]  /*16c0*/  ISETP.GE.AND P3, PT, R18, 0x21, PT ;  /* 0x000000211200780c */ /* 0x000fe40003f66270 */
[----:B----4-:R-:W-:Y:S01]  /*16d0*/  @!P1 LEA.HI.X R9, R6, R2, R7, 0x1, P2 ;  /* 0x0000000206099211 */ /* 0x010fe200010f0c07 */
[----:B------:R-:W-:Y:S01]  /*16e0*/  IMAD R0, R24, R196, R0 ;  /* 0x000000c418007224 */ /* 0x000fe200078e0200 */
[----:B------:R-:W-:-:S02]  /*16f0*/  ISETP.GE.AND P2, PT, R6, c[0x0][0x1d4], PT ;  /* 0x0000750006007a0c */ /* 0x000fc40003f46270 */
[----:B------:R-:W-:Y:S01]  /*1700*/  MOV R193, c[0x0][0x1e0] ;  /* 0x0000780000c17a02 */ /* 0x000fe20000000f00 */
[----:B------:R-:W-:Y:S01]  /*1710*/  @!PT LDS RZ, [RZ] ;  /* 0x00000000fffff984 */ /* 0x000fe20000000800 */
[----:B------:R1:W-:Y:S01]  /*1720*/  @!P1 LDGSTS.E.BYPASS.LTC128B.128 [R241+0xa900], [R8.64], !P0 ;  /* 0x0a90000008f19fae */ /* 0x0003e2000c101d48 */
[C---:B------:R-:W-:Y:S02]  /*1730*/  ISETP.GE.AND P0, PT, R18.reuse, 0x11, PT ;  /* 0x000000111200780c */ /* 0x040fe40003f06270 */
[----:B------:R-:W-:Y:S01]  /*1740*/  ISETP.GE.AND P6, PT, R18, 0x31, PT ;  /* 0x000000311200780c */ /* 0x000fe20003fc6270 */
[----:B------:R-:W0:Y:S01]  /*1750*/  LDGDEPBAR ;  /* 0x00000000000079af */ /* 0x000e220000000000 */
[----:B--23--:R-:W-:Y:S01]  /*1760*/  IMAD.WIDE.U32 R12, R193, 0x20, RZ ;  /* 0x00000020c10c7825 */ /* 0x00cfe200078e00ff */
[----:B------:R-:W-:Y:S02]  /*1770*/  MOV R194, c[0x0][0x1e4] ;  /* 0x0000790000c27a02 */ /* 0x000fe40000000f00 */
[----:B------:R-:W-:Y:S02]  /*1780*/  MOV R30, R22 ;  /* 0x00000016001e7202 */ /* 0x000fe40000000f00 */
[----:B------:R-:W-:-:S02]  /*1790*/  SHF.L.U32 R7, R194, 0x5, RZ ;  /* 0x00000005c2077819 */ /* 0x000fc400000006ff */
[----:B------:R-:W-:Y:S02]  /*17a0*/  MOV R31, R23 ;  /* 0x00000017001f7202 */ /* 0x000fe40000000f00 */
[----:B------:R-:W-:Y:S02]  /*17b0*/  SHF.R.S32.HI R15, RZ, 0x4, R27 ;  /* 0x00000004ff0f7819 */ /* 0x000fe4000001141b */
[----:B------:R-:W-:Y:S02]  /*17c0*/  SHF.L.U32 R19, R19, 0x3, RZ ;  /* 0x0000000313137819 */ /* 0x000fe400000006ff */
[----:B------:R-:W-:Y:S02]  /*17d0*/  LEA.HI R14, R27, R15, RZ, 0x1 ;  /* 0x0000000f1b0e7211 */ /* 0x000fe400078f08ff */
[----:B------:R-:W-:Y:S02]  /*17e0*/  MOV R30, R32 ;  /* 0x00000020001e7202 */ /* 0x000fe40000000f00 */
[----:B------:R-:W-:-:S03]  /*17f0*/  LEA.HI R190, R28, R192, RZ, 0x5 ;  /* 0x000000c01cbe7211 */ /* 0x000fc600078f28ff */
[----:B------:R-:W-:Y:S01]  /*1800*/  STL.64 [R1], R30 ;  /* 0x0000001e01007387 */ /* 0x000fe20000100a00 */
[----:B-1----:R-:W-:-:S03]  /*1810*/  IMAD.WIDE.U32 R8, R17, R196, R198 ;  /* 0x000000c411087225 */ /* 0x002fc600078e00c6 */
[----:B------:R-:W-:Y:S02]  /*1820*/  BAR.SYNC.DEFER_BLOCKING 0x0 ;  /* 0x0000000000007b1d */ /* 0x000fe40000010000 */
[C---:B------:R-:W-:Y:S02]  /*1830*/  @P5 LEA R10, P1, R8.reuse, c[0x0][0x1c8], 0x1 ;  /* 0x00007200080a5a11 */ /* 0x040fe400078208ff */
[----:B------:R-:W-:Y:S02]  /*1840*/  IADD3 R9, R9, R0, RZ ;  /* 0x0000000009097210 */ /* 0x000fe40007ffe0ff */
[----:B------:R-:W-:Y:S02]  /*1850*/  @P0 LEA R0, P4, R193, R8, 0x4 ;  /* 0x00000008c1000211 */ /* 0x000fe400078820ff */
[C---:B------:R-:W-:Y:S02]  /*1860*/  @P5 LEA.HI.X R11, R8.reuse, c[0x0][0x1cc], R9, 0x1, P1 ;  /* 0x00007300080b5a11 */ /* 0x040fe400008f0c09 */
[----:B------:R-:W-:-:S02]  /*1870*/  @P3 IADD3 R2, P1, R8, R12, RZ ;  /* 0x0000000c08023210 */ /* 0x000fc40007f3e0ff */
[----:B------:R-:W-:Y:S02]  /*1880*/  @P0 LEA.HI.X R5, R193, R9, R194, 0x4, P4 ;  /* 0x00000009c1050211 */ /* 0x000fe400020f24c2 */
[C---:B------:R-:W-:Y:S02]  /*1890*/  @P0 LEA R12, P4, R0.reuse, c[0x0][0x1c8], 0x1 ;  /* 0x00007200000c0a11 */ /* 0x040fe400078808ff */
[----:B------:R-:W-:Y:S02]  /*18a0*/  @P3 IADD3.X R7, R9, R13, R7, P1, !PT ;  /* 0x0000000d09073210 */ /* 0x000fe40000ffe407 */
[----:B------:R-:W-:Y:S01]  /*18b0*/  @P0 LEA.HI.X R13, R0, c[0x0][0x1cc], R5, 0x1, P4 ;  /* 0x00007300000d0a11 */ /* 0x000fe200020f0c05 */
[----:B------:R-:W-:Y:S01]  /*18c0*/  @P6 IMAD R0, R194, 0x30, RZ ;  /* 0x00000030c2006824 */ /* 0x000fe200078e02ff */
[C---:B------:R-:W-:Y:S01]  /*18d0*/  ISETP.GE.AND P4, PT, R18.reuse, 0x51, PT ;  /* 0x000000511200780c */ /* 0x040fe20003f86270 */
[----:B------:R-:W-:Y:S01]  /*18e0*/  @!PT LDS RZ, [RZ] ;  /* 0x00000000fffff984 */ /* 0x000fe20000000800 */
[----:B------:R-:W-:Y:S01]  /*18f0*/  @!PT LDS RZ, [RZ] ;  /* 0x00000000fffff984 */ /* 0x000fe20000000800 */
[----:B------:R-:W-:Y:S01]  /*1900*/  @!PT LDS RZ, [RZ] ;  /* 0x00000000fffff984 */ /* 0x000fe20000000800 */
[----:B------:R1:W-:Y:S01]  /*1910*/  @P5 LDGSTS.E.BYPASS.LTC128B.128 [R241+0x3900], [R10.64], !P2 ;  /* 0x039000000af15fae */ /* 0x0003e2000d101d48 */
[----:B------:R-:W-:-:S03]  /*1920*/  ISETP.GE.AND P5, PT, R18, 0x41, PT ;  /* 0x000000411200780c */ /* 0x000fc60003fa6270 */
[----:B------:R2:W-:Y:S01]  /*1930*/  @P0 LDGSTS.E.BYPASS.LTC128B.128 [R241+0x4100], [R12.64], !P2 ;  /* 0x041000000cf10fae */ /* 0x0005e2000d101d48 */
[----:B-1----:R-:W-:Y:S01]  /*1940*/  @P6 IMAD.WIDE.U32 R10, R193, 0x30, R8 ;  /* 0x00000030c10a6825 */ /* 0x002fe200078e0008 */
[----:B--2---:R-:W-:-:S04]  /*1950*/  @P3 LEA R12, P1, R2, c[0x0][0x1c8], 0x1 ;  /* 0x00007200020c3a11 */ /* 0x004fc800078208ff */
[----:B------:R-:W-:Y:S02]  /*1960*/  @P6 IADD3 R0, R11, R0, RZ ;  /* 0x000000000b006210 */ /* 0x000fe40007ffe0ff */
[----:B------:R-:W-:Y:S02]  /*1970*/  @P6 LEA R22, P0, R10, c[0x0][0x1c8], 0x1 ;  /* 0x000072000a166a11 */ /* 0x000fe400078008ff */
[----:B------:R-:W-:Y:S01]  /*1980*/  @P3 LEA.HI.X R13, R2, c[0x0][0x1cc], R7, 0x1, P1 ;  /* 0x00007300020d3a11 */ /* 0x000fe200008f0c07 */
[----:B------:R-:W-:Y:S01]  /*1990*/  @P4 IMAD R7, R194, 0x50, RZ ;  /* 0x00000050c2074824 */ /* 0x000fe200078e02ff */
[----:B------:R-:W-:Y:S02]  /*19a0*/  @P6 LEA.HI.X R23, R10, c[0x0][0x1cc], R0, 0x1, P0 ;  /* 0x000073000a176a11 */ /* 0x000fe400000f0c00 */
[----:B------:R-:W-:Y:S01]  /*19b0*/  @P5 LEA R0, P0, R193, R8, 0x6 ;  /* 0x00000008c1005211 */ /* 0x000fe200078030ff */
[----:B------:R1:W-:Y:S01]  /*19c0*/  @P3 LDGSTS.E.BYPASS.LTC128B.128 [R241+0x4900], [R12.64], !P2 ;  /* 0x049000000cf13fae */ /* 0x0003e2000d101d48 */
[----:B------:R-:W-:-:S02]  /*19d0*/  SHF.L.U32 R2, R40, 0x6, RZ ;  /* 0x0000000628027819 */ /* 0x000fc400000006ff */
[----:B------:R-:W-:Y:S01]  /*19e0*/  @P4 MOV R10, R8 ;  /* 0x00000008000a4202 */ /* 0x000fe20000000f00 */
[----:B------:R2:W-:Y:S01]  /*19f0*/  @P6 LDGSTS.E.BYPASS.LTC128B.128 [R241+0x5100], [R22.64], !P2 ;  /* 0x0510000016f16fae */ /* 0x0005e2000d101d48 */
[-C--:B------:R-:W-:Y:S02]  /*1a00*/  @P4 MOV R11, R9.reuse ;  /* 0x00000009000b4202 */ /* 0x080fe40000000f00 */
[C---:B------:R-:W-:Y:S02]  /*1a10*/  @P5 LEA.HI.X R5, R193.reuse, R9, R194, 0x6, P0 ;  /* 0x00000009c1055211 */ /* 0x040fe400000f34c2 */
[----:B------:R-:W-:Y:S01]  /*1a20*/  ISETP.GE.AND P1, PT, R18, 0x61, PT ;  /* 0x000000611200780c */ /* 0x000fe20003f26270 */
[----:B------:R-:W-:Y:S01]  /*1a30*/  @P4 IMAD.WIDE.U32 R10, R193, 0x50, R10 ;  /* 0x00000050c10a4825 */ /* 0x000fe200078e000a */
[----:B------:R-:W-:Y:S02]  /*1a40*/  @P5 LEA R20, P0, R0, c[0x0][0x1c8], 0x1 ;  /* 0x0000720000145a11 */ /* 0x000fe400078008ff */
[----:B------:R-:W-:-:S02]  /*1a50*/  LOP3.LUT R2, R2, 0x1c0, RZ, 0xc0, !PT ;  /* 0x000001c002027812 */ /* 0x000fc400078ec0ff */
[----:B------:R-:W-:Y:S02]  /*1a60*/  @P5 LEA.HI.X R21, R0, c[0x0][0x1cc], R5, 0x1, P0 ;  /* 0x0000730000155a11 */ /* 0x000fe400000f0c05 */
[----:B------:R-:W-:Y:S02]  /*1a70*/  LOP3.LUT R0, R2, 0x8, R19, 0xf8, !PT ;  /* 0x0000000802007812 */ /* 0x000fe400078ef813 */
[----:B------:R-:W-:Y:S01]  /*1a80*/  SHF.R.U32.HI R2, RZ, 0x3, R2 ;  /* 0x00000003ff027819 */ /* 0x000fe20000011602 */
[----:B------:R2:W-:Y:S01]  /*1a90*/  @P5 LDGSTS.E.BYPASS.LTC128B.128 [R241+0x5900], [R20.64], !P2 ;  /* 0x0590000014f15fae */ /* 0x0005e2000d101d48 */
[----:B------:R-:W-:Y:S01]  /*1aa0*/  LOP3.LUT R5, R14, 0xfffffffe, RZ, 0xc0, !PT ;  /* 0xfffffffe0e057812 */ /* 0x000fe200078ec0ff */
[----:B------:R-:W-:Y:S01]  /*1ab0*/  @P1 IMAD.WIDE.U32 R8, R193, 0x60, R8 ;  /* 0x00000060c1081825 */ /* 0x000fe200078e0008 */
[----:B------:R-:W-:Y:S02]  /*1ac0*/  @P4 IADD3 R7, R11, R7, RZ ;  /* 0x000000070b074210 */ /* 0x000fe40007ffe0ff */
[----:B------:R-:W-:-:S02]  /*1ad0*/  @P4 LEA R14, P0, R10, c[0x0][0x1c8], 0x1 ;  /* 0x000072000a0e4a11 */ /* 0x000fc400078008ff */
[----:B------:R-:W-:Y:S01]  /*1ae0*/  LOP3.LUT R16, R0, R2, RZ, 0x3c, !PT ;  /* 0x0000000200107212 */ /* 0x000fe200078e3cff */
[----:B-1----:R-:W-:Y:S01]  /*1af0*/  IMAD R13, R24, c[0x0][0x208], RZ ;  /* 0x00008200180d7a24 */ /* 0x002fe200078e02ff */
[----:B------:R-:W-:Y:S02]  /*1b00*/  IADD3 R5, R15, -R5, RZ ;  /* 0x800000050f057210 */ /* 0x000fe40007ffe0ff */
[----:B------:R-:W-:Y:S01]  /*1b10*/  SHF.L.U32 R0, R25, 0x6, RZ ;  /* 0x0000000619007819 */ /* 0x000fe200000006ff */
[C---:B------:R-:W-:Y:S01]  /*1b20*/  IMAD R13, R17.reuse, c[0x0][0x20c], R13 ;  /* 0x00008300110d7a24 */ /* 0x040fe200078e020d */
[----:B------:R-:W-:Y:S01]  /*1b30*/  @P4 LEA.HI.X R15, R10, c[0x0][0x1cc], R7, 0x1, P0 ;  /* 0x000073000a0f4a11 */ /* 0x000fe200000f0c07 */
[----:B------:R-:W-:Y:S01]  /*1b40*/  @P1 IMAD R7, R194, 0x60, RZ ;  /* 0x00000060c2071824 */ /* 0x000fe200078e02ff */
[----:B------:R-:W-:Y:S01]  /*1b50*/  LOP3.LUT R2, R0, 0x1c0, RZ, 0xc0, !PT ;  /* 0x000001c000027812 */ /* 0x000fe200078ec0ff */
[----:B------:R-:W-:Y:S01]  /*1b60*/  IMAD.WIDE.U32 R10, R17, c[0x0][0x208], RZ ;  /* 0x00008200110a7a25 */ /* 0x000fe200078e00ff */
[C---:B------:R-:W-:Y:S01]  /*1b70*/  LEA R0, R5.reuse, R16, 0x9 ;  /* 0x0000001005007211 */ /* 0x040fe200078e48ff */
[----:B------:R1:W-:Y:S01]  /*1b80*/  @P4 LDGSTS.E.BYPASS.LTC128B.128 [R241+0x6100], [R14.64], !P2 ;  /* 0x061000000ef14fae */ /* 0x0003e2000d101d48 */
[----:B------:R-:W-:-:S02]  /*1b90*/  SHF.L.U32 R16, R5, 0x3, RZ ;  /* 0x0000000305107819 */ /* 0x000fc400000006ff */
[----:B------:R-:W-:Y:S02]  /*1ba0*/  @P1 IADD3 R5, R9, R7, RZ ;  /* 0x0000000709051210 */ /* 0x000fe40007ffe0ff */
[----:B------:R-:W-:Y:S02]  /*1bb0*/  @P1 LEA R12, P0, R8, c[0x0][0x1c8], 0x1 ;  /* 0x00007200080c1a11 */ /* 0x000fe400078008ff */
[----:B------:R-:W-:Y:S01]  /*1bc0*/  IADD3 R7, R11, R13, RZ ;  /* 0x0000000d0b077210 */ /* 0x000fe20007ffe0ff */
[----:B------:R-:W-:Y:S01]  /*1bd0*/  IMAD.WIDE.U32 R10, R10, 0x70, R30 ;  /* 0x000000700a0a7825 */ /* 0x000fe200078e001e */
[----:B------:R-:W-:Y:S02]  /*1be0*/  @P1 LEA.HI.X R13, R8, c[0x0][0x1cc], R5, 0x1, P0 ;  /* 0x00007300080d1a11 */ /* 0x000fe400000f0c05 */
[----:B------:R-:W-:Y:S02]  /*1bf0*/  LOP3.LUT P3, RZ, R40, 0x2, RZ, 0xc0, !PT ;  /* 0x0000000228ff7812 */ /* 0x000fe4000786c0ff */
[----:B------:R-:W-:Y:S01]  /*1c00*/  SHF.L.U32 R119, R0, 0x1, RZ ;  /* 0x0000000100777819 */ /* 0x000fe200000006ff */
[----:B------:R3:W-:Y:S01]  /*1c10*/  @P1 LDGSTS.E.BYPASS.LTC128B.128 [R241+0x6900], [R12.64], !P2 ;  /* 0x069000000cf11fae */ /* 0x0007e2000d101d48 */
[----:B------:R-:W-:Y:S01]  /*1c20*/  IMAD R0, R7, 0x70, RZ ;  /* 0x0000007007007824 */ /* 0x000fe200078e02ff */
[----:B------:R-:W-:-:S02]  /*1c30*/  LOP3.LUT R8, R2, 0x8, R16, 0xf8, !PT ;  /* 0x0000000802087812 */ /* 0x000fc400078ef810 */
[----:B------:R-:W0:Y:S01]  /*1c40*/  LDGDEPBAR ;  /* 0x00000000000079af */ /* 0x000e220000000000 */
[----:B------:R-:W-:Y:S02]  /*1c50*/  IADD3 R5, R119, 0x3900, RZ ;  /* 0x0000390077057810 */ /* 0x000fe40007ffe0ff */
[----:B------:R-:W-:Y:S02]  /*1c60*/  SHF.R.U32.HI R2, RZ, 0x3, R2 ;  /* 0x00000003ff027819 */ /* 0x000fe40000011602 */
[----:B------:R-:W-:Y:S02]  /*1c70*/  LEA R16, P0, R10, c[0x0][0x1f8], 0x1 ;  /* 0x00007e000a107a11 */ /* 0x000fe400078008ff */
[----:B------:R-:W-:Y:S02]  /*1c80*/  IADD3 R0, R11, R0, RZ ;  /* 0x000000000b007210 */ /* 0x000fe40007ffe0ff */
[----:B------:R-:W-:Y:S02]  /*1c90*/  IADD3 R234, R119, 0x3920, RZ ;  /* 0x0000392077ea7810 */ /* 0x000fe40007ffe0ff */
[----:B------:R-:W-:-:S02]  /*1ca0*/  @P3 IADD3 R234, R5, -0x20, RZ ;  /* 0xffffffe005ea3810 */ /* 0x000fc40007ffe0ff */
[----:B------:R-:W-:Y:S02]  /*1cb0*/  LOP3.LUT R5, R8, R2, RZ, 0x3c, !PT ;  /* 0x0000000208057212 */ /* 0x000fe400078e3cff */
[----:B------:R-:W-:Y:S02]  /*1cc0*/  LEA.HI.X R17, R10, c[0x0][0x1fc], R0, 0x1, P0 ;  /* 0x00007f000a117a11 */ /* 0x000fe400000f0c00 */
[----:B------:R-:W-:Y:S02]  /*1cd0*/  SHF.L.U32 R2, R26, 0x6, RZ ;  /* 0x000000061a027819 */ /* 0x000fe400000006ff */
[----:B------:R-:W-:Y:S02]  /*1ce0*/  SHF.L.U32 R0, R190, 0x5, RZ ;  /* 0x00000005be007819 */ /* 0x000fe400000006ff */
[----:B------:R-:W-:Y:S02]  /*1cf0*/  LOP3.LUT R2, R2, 0xfffffe00, RZ, 0xc0, !PT ;  /* 0xfffffe0002027812 */ /* 0x000fe400078ec0ff */
[----:B------:R-:W-:Y:S01]  /*1d00*/  LOP3.LUT R0, R0, 0x7ffffc00, RZ, 0xc0, !PT ;  /* 0x7ffffc0000007812 */ /* 0x000fe200078ec0ff */
[----:B------:R-:W-:-:S04]  /*1d10*/  DEPBAR.LE SB0, 0x1 ;  /* 0x000080400000791a */ /* 0x000fc80000000000 */
[----:B------:R-:W-:-:S04]  /*1d20*/  DEPBAR.LE SB0, 0x0 ;  /* 0x000080000000791a */ /* 0x000fc80000000000 */
[----:B------:R-:W-:Y:S01]  /*1d30*/  BAR.SYNC.DEFER_BLOCKING 0x0 ;  /* 0x0000000000007b1d */ /* 0x000fe20000010000 */
[----:B------:R-:W-:Y:S02]  /*1d40*/  IADD3 R0, R5, R2, R0 ;  /* 0x0000000205007210 */ /* 0x000fe40007ffe000 */
[----:B------:R-:W-:Y:S02]  /*1d50*/  ISETP.GE.AND P3, PT, R6, c[0x0][0x1d4], PT ;  /* 0x0000750006007a0c */ /* 0x000fe40003f66270 */
[----:B------:R-:W-:Y:S02]  /*1d60*/  SHF.L.U32 R230, R0, 0x1, RZ ;  /* 0x0000000100e67819 */ /* 0x000fe400000006ff */
[----:B------:R-:W-:Y:S02]  /*1d70*/  ISETP.LT.OR P6, PT, R18, 0x1, P3 ;  /* 0x000000011200780c */ /* 0x000fe40001fc1670 */
[----:B---3--:R-:W-:Y:S02]  /*1d80*/  IADD3 R12, P1, R16, UR7, RZ ;  /* 0x00000007100c7c10 */ /* 0x008fe4000ff3e0ff */
[----:B------:R-:W-:-:S02]  /*1d90*/  LEA R233, R3, R230, 0x1 ;  /* 0x000000e603e97211 */ /* 0x000fc400078e08ff */
[----:B------:R-:W-:Y:S02]  /*1da0*/  ISETP.LT.OR P5, PT, R18, 0x11, P3 ;  /* 0x000000111200780c */ /* 0x000fe40001fa1670 */
[----:B------:R-:W-:Y:S02]  /*1db0*/  IADD3 R10, P4, R12, UR7, RZ ;  /* 0x000000070c0a7c10 */ /* 0x000fe4000ff9e0ff */
[----:B------:R-:W-:Y:S02]  /*1dc0*/  ISETP.LT.OR P0, PT, R18, 0x21, P3 ;  /* 0x000000211200780c */ /* 0x000fe40001f01670 */
[----:B------:R-:W-:Y:S02]  /*1dd0*/  IADD3.X R13, R17, UR5, RZ, P1, !PT ;  /* 0x00000005110d7c10 */ /* 0x000fe40008ffe4ff */
[----:B------:R-:W-:Y:S02]  /*1de0*/  IADD3 R8, P1, R10, UR7, RZ ;  /* 0x000000070a087c10 */ /* 0x000fe4000ff3e0ff */
[----:B------:R-:W-:Y:S01]  /*1df0*/  IADD3.X R11, R13, UR5, RZ, P4, !PT ;  /* 0x000000050d0b7c10 */ /* 0x000fe2000a7fe4ff */
[----:B------:R-:W-:Y:S01]  /*1e00*/  LDSM.16.M88.4 R36, [R230+0x7100] ;  /* 0x00710000e624783b */ /* 0x000fe20000000200 */
[----:B------:R-:W-:-:S02]  /*1e10*/  IADD3 R6, P4, R8, UR7, RZ ;  /* 0x0000000708067c10 */ /* 0x000fc4000ff9e0ff */
[----:B------:R-:W-:Y:S01]  /*1e20*/  IADD3.X R9, R11, UR5, RZ, P1, !PT ;  /* 0x000000050b097c10 */ /* 0x000fe20008ffe4ff */
[----:B------:R-:W3:Y:S01]  /*1e30*/  LDSM.16.M88.4 R48, [R119+0x3900] ;  /* 0x003900007730783b */ /* 0x000ee20000000200 */
[----:B------:R-:W-:Y:S02]  /*1e40*/  LOP3.LUT P1, RZ, R40, 0x4, RZ, 0xc0, !PT ;  /* 0x0000000428ff7812 */ /* 0x000fe4000782c0ff */
[----:B------:R-:W-:Y:S01]  /*1e50*/  IADD3.X R7, R9, UR5, RZ, P4, !PT ;  /* 0x0000000509077c10 */ /* 0x000fe2000a7fe4ff */
[----:B------:R-:W4:Y:S01]  /*1e60*/  LDSM.16.M88.4 R32, [R230+0x9100] ;  /* 0x00910000e620783b */ /* 0x000f220000000200 */
[----:B------:R-:W-:Y:S02]  /*1e70*/  ISETP.LT.OR P4, PT, R18, 0x51, P3 ;  /* 0x000000511200780c */ /* 0x000fe40001f81670 */
[----:B------:R-:W-:Y:S01]  /*1e80*/  MOV R0, 0x40 ;  /* 0x0000004000007802 */ /* 0x000fe20000000f00 */
[----:B------:R-:W-:Y:S01]  /*1e90*/  LDSM.16.M88.4 R80, [R119+0x4100] ;  /* 0x004100007750783b */ /* 0x000fe20000000200 */
[----:B------:R-:W-:-:S02]  /*1ea0*/  LEA R231, R4, R230, 0x1 ;  /* 0x000000e604e77211 */ /* 0x000fc400078e08ff */
[----:B------:R-:W-:Y:S01]  /*1eb0*/  SEL R0, R0, 0xffffffc0, !P1 ;  /* 0xffffffc000007807 */ /* 0x000fe20004800000 */
[----:B------:R-:W-:Y:S01]  /*1ec0*/  LDSM.16.M88.4 R88, [R119+0x4900] ;  /* 0x004900007758783b */ /* 0x000fe20000000200 */
[----:B------:R-:W-:Y:S02]  /*1ed0*/  LEA R232, R3, R231, 0x1 ;  /* 0x000000e703e87211 */ /* 0x000fe400078e08ff */
[----:B------:R-:W-:Y:S01]  /*1ee0*/  IADD3 R229, R119, R0, RZ ;  /* 0x0000000077e57210 */ /* 0x000fe20007ffe0ff */
[----:B------:R-:W-:Y:S01]  /*1ef0*/  LDSM.16.M88.4 R96, [R119+0x5100] ;  /* 0x005100007760783b */ /* 0x000fe20000000200 */
[----:B------:R-:W-:Y:S02]  /*1f00*/  IADD3 R228, R0, R234, RZ ;  /* 0x000000ea00e47210 */ /* 0x000fe40007ffe0ff */
[C---:B------:R-:W-:Y:S01]  /*1f10*/  IADD3 R240, R234.reuse, 0x800, RZ ;  /* 0x00000800eaf07810 */ /* 0x040fe20007ffe0ff */
[----:B------:R-:W-:Y:S01]  /*1f20*/  LDSM.16.M88.4 R104, [R119+0x5900] ;  /* 0x005900007768783b */ /* 0x000fe20000000200 */
[----:B------:R-:W-:-:S02]  /*1f30*/  IADD3 R239, R234, 0x1000, RZ ;  /* 0x00001000eaef7810 */ /* 0x000fc40007ffe0ff */
[C---:B------:R-:W-:Y:S01]  /*1f40*/  IADD3 R238, R234.reuse, 0x1800, RZ ;  /* 0x00001800eaee7810 */ /* 0x040fe20007ffe0ff */
[----:B------:R-:W-:Y:S01]  /*1f50*/  LDSM.16.M88.4 R120, [R119+0x6100] ;  /* 0x006100007778783b */ /* 0x000fe20000000200 */
[C---:B------:R-:W-:Y:S02]  /*1f60*/  IADD3 R237, R234.reuse, 0x2000, RZ ;  /* 0x00002000eaed7810 */ /* 0x040fe40007ffe0ff */
[C---:B------:R-:W-:Y:S01]  /*1f70*/  IADD3 R236, R234.reuse, 0x2800, RZ ;  /* 0x00002800eaec7810 */ /* 0x040fe20007ffe0ff */
[----:B------:R-:W-:Y:S01]  /*1f80*/  LDSM.16.M88.4 R128, [R119+0x6900] ;  /* 0x006900007780783b */ /* 0x000fe20000000200 */
[----:B------:R-:W-:-:S03]  /*1f90*/  IADD3 R235, R234, 0x3000, RZ ;  /* 0x00003000eaeb7810 */ /* 0x000fc60007ffe0ff */
[----:B------:R-:W-:Y:S04]  /*1fa0*/  LDSM.16.M88.4 R28, [R233+0x7100] ;  /* 0x00710000e91c783b */ /* 0x000fe80000000200 */
[----:B------:R-:W-:Y:S04]  /*1fb0*/  LDSM.16.M88.4 R24, [R233+0x9100] ;  /* 0x00910000e918783b */ /* 0x000fe80000000200 */
[----:B------:R-:W5:Y:S01]  /*1fc0*/  LDSM.16.M88.4 R52, [R234] ;  /* 0x00000000ea34783b */ /* 0x000f620000000200 */
[----:B---3--:R-:W-:Y:S03]  /*1fd0*/  HMMA.16816.F32 R68, R36, R50, RZ ;  /* 0x000000322444723c */ /* 0x008fe600000018ff */
[----:B------:R-:W-:Y:S04]  /*1fe0*/  LDSM.16.M88.4 R84, [R234+0x800] ;  /* 0x00080000ea54783b */ /* 0x000fe80000000200 */
[----:B------:R-:W-:Y:S01]  /*1ff0*/  LDSM.16.M88.4 R92, [R234+0x1000] ;  /* 0x00100000ea5c783b */ /* 0x000fe20000000200 */
[----:B----4-:R-:W-:Y:S03]  /*2000*/  HMMA.16816.F32 R56, R32, R48, RZ ;  /* 0x000000302038723c */ /* 0x010fe600000018ff */
[----:B------:R-:W-:Y:S04]  /*2010*/  LDSM.16.M88.4 R100, [R234+0x1800] ;  /* 0x00180000ea64783b */ /* 0x000fe80000000200 */
[----:B------:R-:W-:Y:S04]  /*2020*/  LDSM.16.M88.4 R108, [R234+0x2000] ;  /* 0x00200000ea6c783b */ /* 0x000fe80000000200 */
[----:B------:R-:W-:Y:S04]  /*2030*/  LDSM.16.M88.4 R124, [R234+0x2800] ;  /* 0x00280000ea7c783b */ /* 0x000fe80000000200 */
[----:B------:R-:W-:Y:S04]  /*2040*/  LDSM.16.M88.4 R132, [R234+0x3000] ;  /* 0x00300000ea84783b */ /* 0x000fe80000000200 */
[----:B------:R-:W-:Y:S01]  /*2050*/  @!PT LDS RZ, [RZ] ;  /* 0x00000000fffff984 */ /* 0x000fe20000000800 */
[----:B------:R-:W-:Y:S01]  /*2060*/  @!PT LDS RZ, [RZ] ;  /* 0x00000000fffff984 */ /* 0x000fe20000000800 */
[----:B------:R-:W-:Y:S01]  /*2070*/  @!PT LDS RZ, [RZ] ;  /* 0x00000000fffff984 */ /* 0x000fe20000000800 */
[----:B------:R3:W-:Y:S01]  /*2080*/  LDGSTS.E.BYPASS.LTC128B.128 [R241+0x100], [R16.64], !P6 ;  /* 0x0010000010f17fae */ /* 0x0007e2000f101d48 */
[----:B------:R-:W-:-:S03]  /*2090*/  ISETP.LT.OR P6, PT, R18, 0x31, P3 ;  /* 0x000000311200780c */ /* 0x000fc60001fc1670 */
[----:B------:R1:W-:Y:S01]  /*20a0*/  LDGSTS.E.BYPASS.LTC128B.128 [R241+0x900], [R12.64], !P5 ;  /* 0x009000000cf17fae */ /* 0x0003e2000e901d48 */
[C---:B------:R-:W-:Y:S02]  /*20b0*/  ISETP.LT.OR P5, PT, R18.reuse, 0x41, P3 ;  /* 0x000000411200780c */ /* 0x040fe40001fa1670 */
[----:B------:R-:W-:Y:S01]  /*20c0*/  ISETP.LT.OR P3, PT, R18, 0x61, P3 ;  /* 0x000000611200780c */ /* 0x000fe20001f61670 */
[----:B------:R4:W-:Y:S01]  /*20d0*/  LDGSTS.E.BYPASS.LTC128B.128 [R241+0x1100], [R10.64], !P0 ;  /* 0x011000000af17fae */ /* 0x0009e2000c101d48 */
[----:B-----5:R-:W-:Y:S05]  /*20e0*/  HMMA.16816.F32 R56, R24, R52, R56 ;  /* 0x000000341838723c */ /* 0x020fea0000001838 */
[----:B------:R5:W-:Y:S04]  /*20f0*/  LDGSTS.E.BYPASS.LTC128B.128 [R241+0x1900], [R8.64], !P6 ;  /* 0x0190000008f17fae */ /* 0x000be8000f101d48 */
[----:B------:R2:W-:Y:S01]  /*2100*/  LDGSTS.E.BYPASS.LTC128B.128 [R241+0x2100], [R6.64], !P5 ;  /* 0x0210000006f17fae */ /* 0x0005e2000e901d48 */
[----:B-1----:R-:W-:Y:S01]  /*2110*/  HMMA.16816.F32 R12, R36, R48, RZ ;  /* 0x00000030240c723c */ /* 0x002fe200000018ff */
[----:B----4-:R-:W-:-:S04]  /*2120*/  IADD3 R10, P0, R6, UR7, RZ ;  /* 0x00000007060a7c10 */ /* 0x010fc8000ff1e0ff */
[----:B------:R-:W-:Y:S02]  /*2130*/  IADD3.X R11, R7, UR5, RZ, P0, !PT ;  /* 0x00000005070b7c10 */ /* 0x000fe400087fe4ff */
[----:B-----5:R-:W-:Y:S02]  /*2140*/  IADD3 R8, P1, R10, UR7, RZ ;  /* 0x000000070a087c10 */ /* 0x020fe4000ff3e0ff */
[----:B------:R-:W-:Y:S01]  /*2150*/  ISETP.GE.AND P0, PT, R112, 0x71, PT ;  /* 0x000000717000780c */ /* 0x000fe20003f06270 */
[----:B------:R1:W-:Y:S01]  /*2160*/  LDGSTS.E.BYPASS.LTC128B.128 [R241+0x2900], [R10.64], !P4 ;  /* 0x029000000af17fae */ /* 0x0003e2000e101d48 */
[----:B------:R-:W-:-:S05]  /*2170*/  IADD3.X R9, R11, UR5, RZ, P1, !PT ;  /* 0x000000050b097c10 */ /* 0x000fca0008ffe4ff */
[----:B------:R1:W-:Y:S04]  /*2180*/  LDGSTS.E.BYPASS.LTC128B.128 [R241+0x3100], [R8.64], !P3 ;  /* 0x0310000008f17fae */ /* 0x0003e8000d901d48 */
[----:B------:R-:W-:Y:S04]  /*2190*/  LDSM.16.M88.4 R40, [R229+0x3900] ;  /* 0x00390000e528783b */ /* 0x000fe80000000200 */
[----:B------:R-:W-:Y:S01]  /*21a0*/  HMMA.16816.F32 R60, R28, R52, R12 ;  /* 0x000000341c3c723c */ /* 0x000fe2000000180c */
[----:B--2---:R-:W2:Y:S04]  /*21b0*/  LDSM.16.M88.4 R20, [R231+0x7100] ;  /* 0x00710000e714783b */ /* 0x004ea80000000200 */
[----:B---3--:R-:W3:Y:S04]  /*21c0*/  LDSM.16.M88.4 R16, [R231+0x9100] ;  /* 0x00910000e710783b */ /* 0x008ee80000000200 */
[----:B------:R-:W-:Y:S04]  /*21d0*/  LDSM.16.M88.4 R44, [R228] ;  /* 0x00000000e42c783b */ /* 0x000fe80000000200 */
[----:B------:R-:W4:Y:S04]  /*21e0*/  LDSM.16.M88.4 R12, [R232+0x7100] ;  /* 0x00710000e80c783b */ /* 0x000f280000000200 */
[----:B------:R-:W0:Y:S04]  /*21f0*/  LDGDEPBAR ;  /* 0x00000000000079af */ /* 0x000e280000000000 */
[----:B-1----:R-:W1:Y:S03]  /*2200*/  LDSM.16.M88.4 R8, [R232+0x9100] ;  /* 0x00910000e808783b */ /* 0x002e660000000200 */
[----:B--2---:R-:W-:Y:S08]  /*2210*/  HMMA.16816.F32 R64, R20, R40, R60 ;  /* 0x000000281440723c */ /* 0x004ff0000000183c */
[----:B------:R-:W-:Y:S08]  /*2220*/  HMMA.16816.F32 R60, R32, R50, RZ ;  /* 0x00000032203c723c */ /* 0x000ff000000018ff */
[----:B---3--:R-:W-:Y:S08]  /*2230*/  HMMA.16816.F32 R48, R16, R40, R56 ;  /* 0x000000281030723c */ /* 0x008ff00000001838 */
[----:B------:R-:W-:Y:S08]  /*2240*/  HMMA.16816.F32 R56, R28, R54, R68 ;  /* 0x000000361c38723c */ /* 0x000ff00000001844 */
[----:B----4-:R-:W-:Y:S08]  /*2250*/  HMMA.16816.F32 R68, R12, R44, R64 ;  /* 0x0000002c0c44723c */ /* 0x010ff00000001840 */
[----:B------:R-:W-:Y:S08]  /*2260*/  HMMA.16816.F32 R64, R24, R54, R60 ;  /* 0x000000361840723c */ /* 0x000ff0000000183c */
[----:B------:R-:W-:Y:S08]  /*2270*/  HMMA.16816.F32 R60, R36, R80, RZ ;  /* 0x00000050243c723c */ /* 0x000ff000000018ff */
[----:B-1----:R-:W-:Y:S01]  /*2280*/  HMMA.16816.F32 R76, R8, R44, R48 ;  /* 0x0000002c084c723c */ /* 0x002fe20000001830 */
        /* <DEDUP_REMOVED lines=9> */
[----:B------:R-:W5:Y:S01]  /*2320*/  LDSM.16.M88.4 R40, [R228+0x800] ;  /* 0x00080000e428783b */ /* 0x000f620000000200 */
[----:B--2---:R-:W-:-:S04]  /*2330*/  FMUL.FTZ R0, R70, c[0x0][0x320] ;  /* 0x0000c80046007a20 */ /* 0x004fc80000410000 */
[----:B------:R2:W2:Y:S10]  /*2340*/  MUFU.TANH R187, R0 ;  /* 0x0000000000bb7308 */ /* 0x0004b40000002400 */
[----:B-1----:R-:W-:Y:S08]  /*2350*/  HMMA.16816.F32 R60, R20, R48, R60 ;  /* 0x00000030143c723c */ /* 0x002ff0000000183c */
[----:B------:R-:W-:Y:S01]  /*2360*/  HMMA.16816.F32 R72, R8, R46, R64 ;  /* 0x0000002e0848723c */ /* 0x000fe20000001840 */
[----:B--2---:R-:W-:-:S07]  /*2370*/  FMUL.FTZ R0, R71, c[0x0][0x320] ;  /* 0x0000c80047007a20 */ /* 0x004fce0000410000 */
[----:B------:R-:W-:Y:S01]  /*2380*/  HMMA.16816.F32 R68, R12, R46, R52 ;  /* 0x0000002e0c44723c */ /* 0x000fe20000001834 */
[----:B------:R1:W2:Y:S07]  /*2390*/  MUFU.TANH R186, R0 ;  /* 0x0000000000ba7308 */ /* 0x0002ae0000002400 */
[----:B------:R-:W-:Y:S08]  /*23a0*/  HMMA.16816.F32 R52, R24, R84, R56 ;  /* 0x000000541834723c */ /* 0x000ff00000001838 */
[----:B------:R-:W-:Y:S01]  /*23b0*/  HMMA.16816.F32 R56, R36, R82, RZ ;  /* 0x000000522438723c */ /* 0x000fe200000018ff */
[----:B-1----:R-:W-:-:S04]  /*23c0*/  FMUL.FTZ R0, R76, c[0x0][0x320] ;  /* 0x0000c8004c007a20 */ /* 0x002fc80000410000 */
[----:B------:R1:W1:Y:S03]  /*23d0*/  MUFU.TANH R185, R0 ;  /* 0x0000000000b97308 */ /* 0x0002660000002400 */
[----:B------:R-:W-:Y:S08]  /*23e0*/  HMMA.16816.F32 R64, R32, R82, RZ ;  /* 0x000000522040723c */ /* 0x000ff000000018ff */
[----:B------:R-:W-:Y:S01]  /*23f0*/  HMMA.16816.F32 R44, R16, R48, R52 ;  /* 0x00000030102c723c */ /* 0x000fe20000001834 */
[----:B-1----:R-:W-:-:S07]  /*2400*/  FMUL.FTZ R0, R77, c[0x0][0x320] ;  /* 0x0000c8004d007a20 */ /* 0x002fce0000410000 */
[-C--:B------:R-:W-:Y:S01]  /*2410*/  HMMA.16816.F32 R52, R28, R86.reuse, R56 ;  /* 0x000000561c34723c */ /* 0x080fe20000001838 */
[----:B------:R1:W1:Y:S07]  /*2420*/  MUFU.TANH R184, R0 ;  /* 0x0000000000b87308 */ /* 0x00026e0000002400 */
[----:B------:R-:W-:Y:S08]  /*2430*/  HMMA.16816.F32 R64, R24, R86, R64 ;  /* 0x000000561840723c */ /* 0x000ff00000001840 */
[----:B------:R-:W-:Y:S01]  /*2440*/  HMMA.16816.F32 R56, R32, R88, RZ ;  /* 0x000000582038723c */ /* 0x000fe200000018ff */
[----:B-1----:R-:W-:-:S04]  /*2450*/  FMUL.FTZ R0, R78, c[0x0][0x320] ;  /* 0x0000c8004e007a20 */ /* 0x002fc80000410000 */
[----:B------:R1:W1:Y:S03]  /*2460*/  MUFU.TANH R180, R0 ;  /* 0x0000000000b47308 */ /* 0x0002660000002400 */
[-C--:B------:R-:W-:Y:S08]  /*2470*/  HMMA.16816.F32 R52, R20, R50.reuse, R52 ;  /* 0x000000321434723c */ /* 0x080ff00000001834 */
        /* <DEDUP_REMOVED lines=288> */
[C---:B------:R-:W-:Y:S07]  /*3680*/  HMMA.16816.F32 R40, R12.reuse, R48, R40 ;  /* 0x000000300c28723c */ /* 0x040fee0000001828 */
[----:B------:R-:W1:Y:S01]  /*3690*/  MUFU.TANH R56, R71 ;  /* 0x0000004700387308 */ /* 0x000e620000002400 */
[-C--:B------:R-:W-:Y:S07]  /*36a0*/  HMMA.16816.F32 R12, R12, R50.reuse, R20 ;  /* 0x000000320c0c723c */ /* 0x080fee0000001814 */
[----:B------:R5:W1:Y:S01]  /*36b0*/  MUFU.TANH R52, R0 ;  /* 0x0000000000347308 */ /* 0x000a620000002400 */
[----:B------:R-:W-:Y:S01]  /*36c0*/  HMMA.16816.F32 R8, R8, R50, R16 ;  /* 0x000000320808723c */ /* 0x000fe20000001810 */
[----:B------:R-:W-:-:S02]  /*36d0*/  FMUL.FTZ R24, R24, c[0x0][0x320] ;  /* 0x0000c80018187a20 */ /* 0x000fc40000410000 */
[----:B------:R-:W-:Y:S02]  /*36e0*/  FMUL.FTZ R25, R25, c[0x0][0x320] ;  /* 0x0000c80019197a20 */ /* 0x000fe40000410000 */
[----:B------:R-:W-:Y:S02]  /*36f0*/  FMUL.FTZ R26, R26, c[0x0][0x320] ;  /* 0x0000c8001a1a7a20 */ /* 0x000fe40000410000 */
[----:B------:R-:W1:Y:S01]  /*3700*/  MUFU.TANH R34, R24 ;  /* 0x0000001800227308 */ /* 0x000e620000002400 */
[----:B------:R-:W-:Y:S02]  /*3710*/  FMUL.FTZ R27, R27, c[0x0][0x320] ;  /* 0x0000c8001b1b7a20 */ /* 0x000fe40000410000 */
[----:B------:R-:W-:Y:S02]  /*3720*/  FMUL.FTZ R40, R40, c[0x0][0x320] ;  /* 0x0000c80028287a20 */ /* 0x000fe40000410000 */
[----:B------:R-:W-:Y:S02]  /*3730*/  FMUL.FTZ R41, R41, c[0x0][0x320] ;  /* 0x0000c80029297a20 */ /* 0x000fe40000410000 */
[----:B------:R-:W-:Y:S01]  /*3740*/  FMUL.FTZ R42, R42, c[0x0][0x320] ;  /* 0x0000c8002a2a7a20 */ /* 0x000fe20000410000 */
[----:B------:R-:W1:Y:S01]  /*3750*/  MUFU.TANH R35, R25 ;  /* 0x0000001900237308 */ /* 0x000e620000002400 */
[----:B-----5:R-:W-:-:S02]  /*3760*/  FMUL.FTZ R0, R43, c[0x0][0x320] ;  /* 0x0000c8002b007a20 */ /* 0x020fc40000410000 */
[----:B------:R-:W-:Y:S02]  /*3770*/  FMUL.FTZ R12, R12, c[0x0][0x320] ;  /* 0x0000c8000c0c7a20 */ /* 0x000fe40000410000 */
[----:B------:R-:W-:Y:S02]  /*3780*/  FMUL.FTZ R13, R13, c[0x0][0x320] ;  /* 0x0000c8000d0d7a20 */ /* 0x000fe40000410000 */
[----:B------:R-:W-:Y:S01]  /*3790*/  FMUL.FTZ R14, R14, c[0x0][0x320] ;  /* 0x0000c8000e0e7a20 */ /* 0x000fe20000410000 */
[----:B------:R-:W1:Y:S01]  /*37a0*/  MUFU.TANH R37, R26 ;  /* 0x0000001a00257308 */ /* 0x000e620000002400 */
[----:B------:R-:W-:Y:S02]  /*37b0*/  FMUL.FTZ R15, R15, c[0x0][0x320] ;  /* 0x0000c8000f0f7a20 */ /* 0x000fe40000410000 */
[----:B------:R-:W-:Y:S02]  /*37c0*/  FMUL.FTZ R8, R8, c[0x0][0x320] ;  /* 0x0000c80008087a20 */ /* 0x000fe40000410000 */
[----:B------:R-:W-:-:S02]  /*37d0*/  FMUL.FTZ R9, R9, c[0x0][0x320] ;  /* 0x0000c80009097a20 */ /* 0x000fc40000410000 */
[----:B------:R-:W-:Y:S01]  /*37e0*/  FMUL.FTZ R10, R10, c[0x0][0x320] ;  /* 0x0000c8000a0a7a20 */ /* 0x000fe20000410000 */
[----:B------:R-:W1:Y:S01]  /*37f0*/  MUFU.TANH R36, R27 ;  /* 0x0000001b00247308 */ /* 0x000e620000002400 */
[----:B------:R-:W-:-:S07]  /*3800*/  FMUL.FTZ R11, R11, c[0x0][0x320] ;  /* 0x0000c8000b0b7a20 */ /* 0x000fce0000410000 */
[----:B------:R-:W1:Y:S08]  /*3810*/  MUFU.TANH R33, R40 ;  /* 0x0000002800217308 */ /* 0x000e700000002400 */
        /* <DEDUP_REMOVED lines=10> */
[----:B------:R5:W1:Y:S02]  /*38c0*/  MUFU.TANH R48, R0 ;  /* 0x0000000000307308 */ /* 0x000a640000002400 */
[----:B-----5:R-:W-:Y:S01]  /*38d0*/  LOP3.LUT R0, R5, R2, RZ, 0xfc, !PT ;  /* 0x0000000205007212 */ /* 0x020fe200078efcff */
        /* <DEDUP_REMOVED lines=12> */
[----:B------:R-:W-:Y:S02]  /*39a0*/  LEA.HI.X R7, R8, c[0x0][0x1cc], R2, 0x1, P1 ;  /* 0x0000730008077a11 */ /* 0x000fe400008f0c02 */
[----:B------:R-:W-:-:S03]  /*39b0*/  IADD3 R12, P1, R14, R18, RZ ;  /* 0x000000120e0c7210 */ /* 0x000fc60007f3e0ff */
[----:B------:R-:W-:Y:S01]  /*39c0*/  IMAD.X R15, R5, 0x1, R7, P3 ;  /* 0x00000001050f7824 */ /* 0x000fe200018e0607 */
[-C--:B------:R-:W-:Y:S01]  /*39d0*/  IADD3 R10, P3, R12, R18.reuse, RZ ;  /* 0x000000120c0a7210 */ /* 0x080fe20007f7e0ff */
[----:B------:R-:W-:Y:S01]  /*39e0*/  @!PT LDS RZ, [RZ] ;  /* 0x00000000fffff984 */ /* 0x000fe20000000800 */
[----:B------:R-:W-:Y:S01]  /*39f0*/  @!PT LDS RZ, [RZ] ;  /* 0x00000000fffff984 */ /* 0x000fe20000000800 */
[----:B------:R-:W-:Y:S01]  /*3a00*/  @!PT LDS RZ, [RZ] ;  /* 0x00000000fffff984 */ /* 0x000fe20000000800 */
[----:B------:R1:W-:Y:S02]  /*3a10*/  LDGSTS.E.BYPASS.LTC128B.128 [R241+0x3900], [R6.64], !P2 ;  /* 0x0390000006f17fae */ /* 0x0003e4000d101d48 */
[--C-:B------:R-:W-:Y:S01]  /*3a20*/  IMAD.X R13, R15, 0x1, R5.reuse, P1 ;  /* 0x000000010f0d7824 */ /* 0x100fe200008e0605 */
[----:B------:R-:W-:Y:S01]  /*3a30*/  IADD3 R8, P1, R10, R18, RZ ;  /* 0x000000120a087210 */ /* 0x000fe20007f3e0ff */
[----:B------:R2:W-:Y:S02]  /*3a40*/  LDGSTS.E.BYPASS.LTC128B.128 [R241+0x4100], [R14.64], !P2 ;  /* 0x041000000ef17fae */ /* 0x0005e4000d101d48 */
[--C-:B------:R-:W-:Y:S02]  /*3a50*/  IMAD.X R11, R13, 0x1, R5.reuse, P3 ;  /* 0x000000010d0b7824 */ /* 0x100fe400018e0605 */
[----:B------:R3:W-:Y:S02]  /*3a60*/  LDGSTS.E.BYPASS.LTC128B.128 [R241+0x4900], [R12.64], !P2 ;  /* 0x049000000cf17fae */ /* 0x0007e4000d101d48 */
[----:B------:R-:W-:-:S02]  /*3a70*/  IMAD.X R9, R11, 0x1, R5, P1 ;  /* 0x000000010b097824 */ /* 0x000fc400008e0605 */
[----:B------:R3:W-:Y:S04]  /*3a80*/  LDGSTS.E.BYPASS.LTC128B.128 [R241+0x5100], [R10.64], !P2 ;  /* 0x051000000af17fae */ /* 0x0007e8000d101d48 */
[----:B------:R3:W-:Y:S01]  /*3a90*/  LDGSTS.E.BYPASS.LTC128B.128 [R241+0x5900], [R8.64], !P2 ;  /* 0x0590000008f17fae */ /* 0x0007e2000d101d48 */
[----:B-1----:R-:W-:-:S04]  /*3aa0*/  IADD3 R6, P3, R8, R18, RZ ;  /* 0x0000001208067210 */ /* 0x002fc80007f7e0ff */
[----:B--2---:R-:W-:Y:S01]  /*3ab0*/  IADD3 R14, P1, R6, R18, RZ ;  /* 0x00000012060e7210 */ /* 0x004fe20007f3e0ff */
[----:B------:R-:W-:-:S04]  /*3ac0*/  IMAD.X R7, R9, 0x1, R5, P3 ;  /* 0x0000000109077824 */ /* 0x000fc800018e0605 */
[----:B------:R-:W-:Y:S01]  /*3ad0*/  IMAD.X R15, R7, 0x1, R5, P1 ;  /* 0x00000001070f7824 */ /* 0x000fe200008e0605 */
[----:B------:R3:W-:Y:S04]  /*3ae0*/  LDGSTS.E.BYPASS.LTC128B.128 [R241+0x6100], [R6.64], !P2 ;  /* 0x0610000006f17fae */ /* 0x0007e8000d101d48 */
[----:B------:R3:W-:Y:S03]  /*3af0*/  LDGSTS.E.BYPASS.LTC128B.128 [R241+0x6900], [R14.64], !P2 ;  /* 0x069000000ef17fae */ /* 0x0007e6000d101d48 */
.L_x_31:
[----:B-1234-:R-:W-:Y:S01]  /*3b00*/  LOP3.LUT R2, R190, 0xffffffe0, RZ, 0xc0, !PT ;  /* 0xffffffe0be027812 */ /* 0x01efe200078ec0ff */
[----:B------:R-:W-:Y:S01]  /*3b10*/  IMAD.IADD R6, R112, 0x1, R156 ;  /* 0x0000000170067824 */ /* 0x000fe200078e029c */
[----:B------:R-:W0:Y:S01]  /*3b20*/  LDGDEPBAR ;  /* 0x00000000000079af */ /* 0x000e220000000000 */
[----:B------:R-:W-:Y:S02]  /*3b30*/  IMAD.SHL.U32 R224, R0, 0x2, RZ ;  /* 0x0000000200e07824 */ /* 0x000fe400078e00ff */
[----:B------:R-:W-:-:S02]  /*3b40*/  IMAD.IADD R2, R192, 0x1, -R2 ;  /* 0x00000001c0027824 */ /* 0x000fc400078e0a02 */
[--C-:B------:R-:W-:Y:S02]  /*3b50*/  IMAD R225, R4, 0x2, R224.reuse ;  /* 0x0000000204e17824 */ /* 0x100fe400078e02e0 */
[C---:B------:R-:W-:Y:S01]  /*3b60*/  IMAD R227, R3.reuse, 0x2, R224 ;  /* 0x0000000203e37824 */ /* 0x040fe200078e02e0 */
[----:B------:R-:W-:Y:S01]  /*3b70*/  SHF.R.S32.HI R5, RZ, 0x1f, R2 ;  /* 0x0000001fff057819 */ /* 0x000fe20000011402 */
[----:B------:R-:W-:-:S03]  /*3b80*/  IMAD R226, R3, 0x2, R225 ;  /* 0x0000000203e27824 */ /* 0x000fc600078e02e1 */
[----:B------:R-:W-:-:S04]  /*3b90*/  LEA.HI R5, R5, R2, RZ, 0x2 ;  /* 0x0000000205057211 */ /* 0x000fc800078f10ff */
[----:B------:R-:W-:-:S05]  /*3ba0*/  LOP3.LUT R5, R5, 0x7ffffffc, RZ, 0xc0, !PT ;  /* 0x7ffffffc05057812 */ /* 0x000fca00078ec0ff */
[----:B------:R-:W-:-:S04]  /*3bb0*/  IMAD.IADD R2, R2, 0x1, -R5 ;  /* 0x0000000102027824 */ /* 0x000fc800078e0a05 */
[----:B------:R-:W-:-:S05]  /*3bc0*/  IMAD R2, R2, -0x2, R6 ;  /* 0xfffffffe02027824 */ /* 0x000fca00078e0206 */
[C---:B------:R-:W-:Y:S02]  /*3bd0*/  ISETP.GT.AND P4, PT, R2.reuse, RZ, PT ;  /* 0x000000ff0200720c */ /* 0x040fe40003f84270 */
[C---:B------:R-:W-:Y:S02]  /*3be0*/  ISETP.GT.AND P3, PT, R2.reuse, 0x1, PT ;  /* 0x000000010200780c */ /* 0x040fe40003f64270 */
[----:B------:R-:W-:Y:S02]  /*3bf0*/  ISETP.GT.AND P1, PT, R2, 0x8, PT ;  /* 0x000000080200780c */ /* 0x000fe40003f24270 */
[----:B------:R-:W-:Y:S02]  /*3c00*/  FSEL R10, R189, -INF , P4 ;  /* 0xff800000bd0a7808 */ /* 0x000fe40002000000 */
[----:B------:R-:W-:Y:S02]  /*3c10*/  FSEL R11, R188, -INF , P3 ;  /* 0xff800000bc0b7808 */ /* 0x000fe40001800000 */
[----:B------:R-:W-:-:S02]  /*3c20*/  ISETP.GT.AND P6, PT, R2, 0x9, PT ;  /* 0x000000090200780c */ /* 0x000fc40003fc4270 */
[----:B------:R-:W-:Y:S02]  /*3c30*/  FSEL R12, R183, -INF , P1 ;  /* 0xff800000b70c7808 */ /* 0x000fe40000800000 */
[----:B------:R-:W-:Y:S02]  /*3c40*/  FMNMX.FTZ R70, R10, R11, !PT ;  /* 0x0000000b0a467209 */ /* 0x000fe40007810000 */
[----:B------:R-:W-:Y:S02]  /*3c50*/  ISETP.GT.AND P5, PT, R2, 0x10, PT ;  /* 0x000000100200780c */ /* 0x000fe40003fa4270 */
[----:B------:R-:W-:Y:S02]  /*3c60*/  FSEL R13, R182, -INF , P6 ;  /* 0xff800000b60d7808 */ /* 0x000fe40003000000 */
[----:B------:R-:W-:Y:S02]  /*3c70*/  FMNMX.FTZ R70, R12, R70, !PT ;  /* 0x000000460c467209 */ /* 0x000fe40007810000 */
[----:B------:R-:W-:-:S02]  /*3c80*/  FSEL R21, R180, -INF , P4 ;  /* 0xff800000b4157808 */ /* 0x000fc40002000000 */
        /* <DEDUP_REMOVED lines=28> */
[----:B------:R-:W-:Y:S02]  /*3e50*/  FSEL R116, R159, -INF , P6 ;  /* 0xff8000009f747808 */ /* 0x000fe40003000000 */
[----:B------:R-:W-:-:S02]  /*3e60*/  FMNMX.FTZ R70, R31, R70, !PT ;  /* 0x000000461f467209 */ /* 0x000fc40007810000 */
[----:B------:R-:W-:Y:S02]  /*3e70*/  FSEL R92, R165, -INF , P4 ;  /* 0xff800000a55c7808 */ /* 0x000fe40002000000 */
[----:B------:R-:W-:Y:S02]  /*3e80*/  FSEL R45, R168, -INF , P4 ;  /* 0xff800000a82d7808 */ /* 0x000fe40002000000 */
[----:B------:R-:W-:Y:S02]  /*3e90*/  FSEL R99, R170, -INF , P4 ;  /* 0xff800000aa637808 */ /* 0x000fe40002000000 */
[----:B------:R-:W-:Y:S02]  /*3ea0*/  FSEL R112, R113, -INF , P6 ;  /* 0xff80000071707808 */ /* 0x000fe40003000000 */
[----:B------:R-:W-:Y:S02]  /*3eb0*/  ISETP.GT.AND P4, PT, R2, 0x28, PT ;  /* 0x000000280200780c */ /* 0x000fe40003f84270 */
[----:B------:R-:W-:-:S02]  /*3ec0*/  FSEL R113, R117, -INF , P5 ;  /* 0xff80000075717808 */ /* 0x000fc40002800000 */
[----:B------:R-:W-:Y:S02]  /*3ed0*/  FSEL R117, R160, -INF , P5 ;  /* 0xff800000a0757808 */ /* 0x000fe40002800000 */
[----:B------:R-:W-:Y:S02]  /*3ee0*/  FMNMX.FTZ R70, R116, R70, !PT ;  /* 0x0000004674467209 */ /* 0x000fe40007810000 */
[----:B------:R-:W-:Y:S02]  /*3ef0*/  FSEL R96, R157, -INF , P3 ;  /* 0xff8000009d607808 */ /* 0x000fe40001800000 */
[----:B------:R-:W-:Y:S02]  /*3f00*/  FSEL R46, R162, -INF , P3 ;  /* 0xff800000a22e7808 */ /* 0x000fe40001800000 */
[----:B------:R-:W-:Y:S02]  /*3f10*/  FSEL R104, R164, -INF , P3 ;  /* 0xff800000a4687808 */ /* 0x000fe40001800000 */
[----:B------:R-:W-:-:S02]  /*3f20*/  FSEL R110, R118, -INF , P4 ;  /* 0xff800000766e7808 */ /* 0x000fc40002000000 */
[----:B------:R-:W-:Y:S02]  /*3f30*/  ISETP.GT.AND P3, PT, R2, 0x29, PT ;  /* 0x000000290200780c */ /* 0x000fe40003f64270 */
[----:B------:R-:W-:Y:S02]  /*3f40*/  FSEL R118, R149, -INF , P4 ;  /* 0xff80000095767808 */ /* 0x000fe40002000000 */
[----:B------:R-:W-:Y:S02]  /*3f50*/  FMNMX.FTZ R70, R117, R70, !PT ;  /* 0x0000004675467209 */ /* 0x000fe40007810000 */
[----:B------:R-:W-:Y:S02]  /*3f60*/  FSEL R97, R158, -INF , P1 ;  /* 0xff8000009e617808 */ /* 0x000fe40000800000 */
[----:B------:R-:W-:Y:S02]  /*3f70*/  FSEL R47, R161, -INF , P1 ;  /* 0xff800000a12f7808 */ /* 0x000fe40000800000 */
[----:B------:R-:W-:-:S02]  /*3f80*/  FSEL R105, R163, -INF , P1 ;  /* 0xff800000a3697808 */ /* 0x000fc40000800000 */
[----:B------:R-:W-:Y:S02]  /*3f90*/  ISETP.GT.AND P1, PT, R2, 0x30, PT ;  /* 0x000000300200780c */ /* 0x000fe40003f24270 */
[----:B------:R-:W-:Y:S02]  /*3fa0*/  FSEL R124, R152, -INF , P3 ;  /* 0xff800000987c7808 */ /* 0x000fe40001800000 */
[----:B------:R-:W-:Y:S02]  /*3fb0*/  FMNMX.FTZ R70, R118, R70, !PT ;  /* 0x0000004676467209 */ /* 0x000fe40007810000 */
[----:B------:R-:W-:Y:S02]  /*3fc0*/  FSEL R125, R155, -INF , P6 ;  /* 0xff8000009b7d7808 */ /* 0x000fe40003000000 */
[----:B------:R-:W-:Y:S02]  /*3fd0*/  ISETP.GT.AND P6, PT, R2, 0x31, PT ;  /* 0x000000310200780c */ /* 0x000fe40003fc4270 */
[----:B------:R-:W-:-:S02]  /*3fe0*/  FSEL R129, R142, -INF , P1 ;  /* 0xff8000008e817808 */ /* 0x000fc40000800000 */
[----:B------:R-:W-:Y:S02]  /*3ff0*/  FMNMX.FTZ R70, R124, R70, !PT ;  /* 0x000000467c467209 */ /* 0x000fe40007810000 */
[----:B------:R-:W-:Y:S02]  /*4000*/  FSEL R109, R153, -INF , P5 ;  /* 0xff800000996d7808 */ /* 0x000fe40002800000 */
[----:B------:R-:W-:Y:S02]  /*4010*/  FSEL R126, R154, -INF , P5 ;  /* 0xff8000009a7e7808 */ /* 0x000fe40002800000 */
[----:B------:R-:W-:Y:S02]  /*4020*/  ISETP.GT.AND P5, PT, R2, 0x38, PT ;  /* 0x000000380200780c */ /* 0x000fe40003fa4270 */
        /* <DEDUP_REMOVED lines=52> */
[----:B------:R-:W-:Y:S02]  /*4370*/  FSEL R222, R68, -INF , P1 ;  /* 0xff80000044de7808 */ /* 0x000fe40000800000 */
[----:B------:R-:W-:Y:S02]  /*4380*/  ISETP.GT.AND P4, PT, R2, 0x59, PT ;  /* 0x000000590200780c */ /* 0x000fe40003f84270 */
        /* <DEDUP_REMOVED lines=10> */
[C---:B------:R-:W-:Y:S02]  /*4430*/  ISETP.GT.AND P5, PT, R2.reuse, 0x61, PT ;  /* 0x000000610200780c */ /* 0x040fe40003fa4270 */
[----:B------:R-:W-:Y:S02]  /*4440*/  FSEL R196, R33, -INF , P6 ;  /* 0xff80000021c47808 */ /* 0x000fe40003000000 */
[----:B------:R-:W-:Y:S02]  /*4450*/  FMNMX.FTZ R70, R223, R70, !PT ;  /* 0x00000046df467209 */ /* 0x000fe40007810000 */
[----:B------:R-:W-:Y:S01]  /*4460*/  ISETP.GT.AND P4, PT, R2, 0x68, PT ;  /* 0x000000680200780c */ /* 0x000fe20003f84270 */
[----:B------:R-:W-:Y:S01]  /*4470*/  IMAD.MOV.U32 R4, RZ, RZ, R196 ;  /* 0x000000ffff047224 */ /* 0x000fe200078e00c4 */
[----:B------:R-:W-:-:S02]  /*4480*/  FSEL R197, R32, -INF , P5 ;  /* 0xff80000020c57808 */ /* 0x000fc40002800000 */
[----:B------:R-:W-:Y:S02]  /*4490*/  FMNMX.FTZ R70, R196, R70, !PT ;  /* 0x00000046c4467209 */ /* 0x000fe40007810000 */
[----:B------:R-:W-:Y:S02]  /*44a0*/  FSEL R178, R79, -INF , P3 ;  /* 0xff8000004fb27808 */ /* 0x000fe40001800000 */
[----:B------:R-:W-:Y:S02]  /*44b0*/  FSEL R172, R77, -INF , P3 ;  /* 0xff8000004dac7808 */ /* 0x000fe40001800000 */
[----:B------:R-:W-:Y:S02]  /*44c0*/  FSEL R249, R73, -INF , P3 ;  /* 0xff80000049f97808 */ /* 0x000fe40001800000 */
[----:B------:R-:W-:Y:S02]  /*44d0*/  ISETP.GT.AND P3, PT, R2, 0x69, PT ;  /* 0x000000690200780c */ /* 0x000fe40003f64270 */
[----:B------:R-:W-:-:S02]  /*44e0*/  FSEL R195, R17, -INF , P4 ;  /* 0xff80000011c37808 */ /* 0x000fc40002000000 */
[----:B------:R-:W-:Y:S02]  /*44f0*/  FMNMX.FTZ R70, R197, R70, !PT ;  /* 0x00000046c5467209 */ /* 0x000fe40007810000 */
[----:B------:R-:W-:Y:S02]  /*4500*/  FSEL R187, R16, -INF , P3 ;  /* 0xff80000010bb7808 */ /* 0x000fe40001800000 */
[----:B------:R-:W-:Y:S02]  /*4510*/  FMNMX.FTZ R70, R195, R70, !PT ;  /* 0x00000046c3467209 */ /* 0x000fe40007810000 */
[----:B------:R-:W-:Y:S02]  /*4520*/  FMNMX.FTZ R68, R15, R18, !PT ;  /* 0x000000120f447209 */ /* 0x000fe40007810000 */
[----:B------:R-:W-:Y:S02]  /*4530*/  FMNMX.FTZ R70, R187, R70, !PT ;  /* 0x00000046bb467209 */ /* 0x000fe40007810000 */
[----:B------:R-:W-:-:S02]  /*4540*/  FMNMX.FTZ R68, R19, R68, !PT ;  /* 0x0000004413447209 */ /* 0x000fc40007810000 */
[----:B------:R-:W-:Y:S01]  /*4550*/  FSEL R176, R66, -INF , P1 ;  /* 0xff80000042b07808 */ /* 0x000fe20000800000 */
[----:B------:R-:W1:Y:S01]  /*4560*/  SHFL.BFLY PT, R5, R70, 0x2, 0x1f ;  /* 0x0c401f0046057f89 */ /* 0x000e6200000e0000 */
[----:B------:R-:W-:Y:S02]  /*4570*/  FMNMX.FTZ R68, R20, R68, !PT ;  /* 0x0000004414447209 */ /* 0x000fe40007810000 */
[----:B------:R-:W-:Y:S02]  /*4580*/  FSEL R171, R64, -INF , P1 ;  /* 0xff80000040ab7808 */ /* 0x000fe40000800000 */
[----:B------:R-:W-:Y:S02]  /*4590*/  FMNMX.FTZ R68, R44, R68, !PT ;  /* 0x000000442c447209 */ /* 0x000fe40007810000 */
[----:B------:R-:W-:Y:S02]  /*45a0*/  FSEL R245, R60, -INF , P1 ;  /* 0xff8000003cf57808 */ /* 0x000fe40000800000 */
[----:B------:R-:W-:-:S02]  /*45b0*/  FMNMX.FTZ R68, R45, R68, !PT ;  /* 0x000000442d447209 */ /* 0x000fc40007810000 */
[----:B------:R-:W-:Y:S02]  /*45c0*/  FMNMX.FTZ R6, R40, R41, !PT ;  /* 0x0000002928067209 */ /* 0x000fe40007810000 */
[----:B------:R-:W-:Y:S02]  /*45d0*/  FMNMX.FTZ R68, R46, R68, !PT ;  /* 0x000000442e447209 */ /* 0x000fe40007810000 */
[----:B------:R-:W-:Y:S02]  /*45e0*/  FSEL R179, R34, -INF , P6 ;  /* 0xff80000022b37808 */ /* 0x000fe40003000000 */
[----:B------:R-:W-:Y:S02]  /*45f0*/  FMNMX.FTZ R68, R47, R68, !PT ;  /* 0x000000442f447209 */ /* 0x000fe40007810000 */
[----:B------:R-:W-:Y:S02]  /*4600*/  FSEL R182, R35, -INF , P5 ;  /* 0xff80000023b67808 */ /* 0x000fe40002800000 */
[----:B------:R-:W-:Y:S01]  /*4610*/  FMNMX.FTZ R68, R108, R68, !PT ;  /* 0x000000446c447209 */ /* 0x000fe20007810000 */
[----:B------:R-:W-:Y:S01]  /*4620*/  LDSM.16.MT88.4 R32, [R225+0x100] ;  /* 0x00010000e120783b */ /* 0x000fe20000004200 */
[----:B------:R-:W-:-:S02]  /*4630*/  FSEL R183, R24, -INF , P4 ;  /* 0xff80000018b77808 */ /* 0x000fc40002000000 */
[----:B-1----:R-:W-:Y:S02]  /*4640*/  FMNMX.FTZ R70, R70, R5, !PT ;  /* 0x0000000546467209 */ /* 0x002fe40007810000 */
[----:B------:R-:W-:Y:S02]  /*4650*/  FMNMX.FTZ R68, R109, R68, !PT ;  /* 0x000000446d447209 */ /* 0x000fe40007810000 */
[----:B------:R-:W-:Y:S01]  /*4660*/  FSEL R208, R25, -INF , P3 ;  /* 0xff80000019d07808 */ /* 0x000fe20001800000 */
[----:B------:R-:W1:Y:S01]  /*4670*/  SHFL.BFLY PT, R5, R70, 0x1, 0x1f ;  /* 0x0c201f0046057f89 */ /* 0x000e6200000e0000 */
[----:B------:R-:W-:Y:S02]  /*4680*/  FMNMX.FTZ R68, R110, R68, !PT ;  /* 0x000000446e447209 */ /* 0x000fe40007810000 */
[----:B------:R-:W-:Y:S02]  /*4690*/  FSEL R181, R37, -INF , P6 ;  /* 0xff80000025b57808 */ /* 0x000fe40003000000 */
[----:B------:R-:W-:-:S02]  /*46a0*/  FMNMX.FTZ R68, R111, R68, !PT ;  /* 0x000000446f447209 */ /* 0x000fc40007810000 */
[----:B------:R-:W-:Y:S02]  /*46b0*/  FSEL R180, R36, -INF , P5 ;  /* 0xff80000024b47808 */ /* 0x000fe40002800000 */
[----:B------:R-:W-:Y:S02]  /*46c0*/  FMNMX.FTZ R68, R131, R68, !PT ;  /* 0x0000004483447209 */ /* 0x000fe40007810000 */
[----:B------:R-:W-:Y:S02]  /*46d0*/  FSEL R209, R27, -INF , P4 ;  /* 0xff8000001bd17808 */ /* 0x000fe40002000000 */
[----:B------:R-:W-:Y:S02]  /*46e0*/  FMNMX.FTZ R68, R132, R68, !PT ;  /* 0x0000004484447209 */ /* 0x000fe40007810000 */
[----:B------:R-:W-:Y:S02]  /*46f0*/  FSEL R221, R26, -INF , P3 ;  /* 0xff8000001add7808 */ /* 0x000fe40001800000 */
[----:B------:R-:W-:Y:S01]  /*4700*/  FMNMX.FTZ R68, R133, R68, !PT ;  /* 0x0000004485447209 */ /* 0x000fe20007810000 */
[----:B------:R-:W-:Y:S01]  /*4710*/  LDSM.16.MT88.4 R24, [R227+0x100] ;  /* 0x00010000e318783b */ /* 0x000fe20000004200 */
[----:B------:R-:W-:-:S02]  /*4720*/  FSEL R219, R49, -INF , P6 ;  /* 0xff80000031db7808 */ /* 0x000fc40003000000 */
[----:B------:R-:W-:Y:S02]  /*4730*/  FMNMX.FTZ R68, R134, R68, !PT ;  /* 0x0000004486447209 */ /* 0x000fe40007810000 */
[----:B------:R-:W-:Y:S02]  /*4740*/  FSEL R215, R48, -INF , P5 ;  /* 0xff80000030d77808 */ /* 0x000fe40002800000 */
[----:B-1----:R-:W-:Y:S02]  /*4750*/  FMNMX.FTZ R70, R70, R5, !PT ;  /* 0x0000000546467209 */ /* 0x002fe40007810000 */
[----:B------:R-:W-:Y:S02]  /*4760*/  FMNMX.FTZ R5, R21, R22, !PT ;  /* 0x0000001615057209 */ /* 0x000fe40007810000 */
[----:B------:R-:W-:Y:S01]  /*4770*/  FMNMX.FTZ R68, R152, R68, !PT ;  /* 0x0000004498447209 */ /* 0x000fe20007810000 */
[----:B------:R-:W-:Y:S01]  /*4780*/  FMUL.FTZ R7, R70, c[0x0][0x2d0] ;  /* 0x0000b40046077a20 */ /* 0x000fe20000410000 */
[----:B------:R-:W-:-:S02]  /*4790*/  FMNMX.FTZ R5, R23, R5, !PT ;  /* 0x0000000517057209 */ /* 0x000fc40007810000 */
[----:B------:R-:W-:Y:S02]  /*47a0*/  FSETP.NEU.FTZ.AND P1, PT, R70, -INF , PT ;  /* 0xff8000004600780b */ /* 0x000fe40003f3d000 */
[----:B------:R-:W-:Y:S02]  /*47b0*/  FMNMX.FTZ R5, R28, R5, !PT ;  /* 0x000000051c057209 */ /* 0x000fe40007810000 */
[----:B------:R-:W-:Y:S02]  /*47c0*/  FMNMX.FTZ R68, R153, R68, !PT ;  /* 0x0000004499447209 */ /* 0x000fe40007810000 */
[----:B------:R-:W-:Y:S02]  /*47d0*/  FMNMX.FTZ R5, R71, R5, !PT ;  /* 0x0000000547057209 */ /* 0x000fe40007810000 */
[----:B------:R-:W-:Y:S02]  /*47e0*/  FSEL R7, R7, RZ, P1 ;  /* 0x000000ff07077208 */ /* 0x000fe40000800000 */
[----:B------:R-:W-:-:S02]  /*47f0*/  FMNMX.FTZ R5, R92, R5, !PT ;  /* 0x000000055c057209 */ /* 0x000fc40007810000 */
[----:B------:R-:W-:Y:S01]  /*4800*/  ISETP.GT.AND P1, PT, R2, 0x59, PT ;  /* 0x000000590200780c */ /* 0x000fe20003f24270 */
[----:B------:R-:W-:Y:S01]  /*4810*/  FFMA.FTZ R4, R4, c[0x0][0x2d0], -R7 ;  /* 0x0000b40004047a23 */ /* 0x000fe20000010807 */
        /* <DEDUP_REMOVED lines=9> */
[----:B------:R-:W-:Y:S02]  /*48b0*/  FSEL R164, R65, -INF , P1 ;  /* 0xff80000041a47808 */ /* 0x000fe40000800000 */
        /* <DEDUP_REMOVED lines=26> */
[----:B------:R-:W-:Y:S02]  /*4a60*/  FSEL R165, R52, -INF , P1 ;  /* 0xff80000034a57808 */ /* 0x000fe40000800000 */
[----:B------:R-:W-:Y:S01]  /*4a70*/  FMNMX.FTZ R2, R176, R2, !PT ;  /* 0x00000002b0027209 */ /* 0x000fe20007810000 */
[----:B------:R-:W1:Y:S01]  /*4a80*/  SHFL.BFLY PT, R6, R68, 0x2, 0x1f ;  /* 0x0c401f0044067f89 */ /* 0x000e6200000e0000 */
        /* <DEDUP_REMOVED lines=11> */
[----:B------:R-:W-:Y:S01]  /*4b40*/  FSEL R170, R56, -INF , P1 ;  /* 0xff80000038aa7808 */ /* 0x000fe20000800000 */
[----:B------:R-:W2:Y:S01]  /*4b50*/  SHFL.BFLY PT, R8, R2, 0x2, 0x1f ;  /* 0x0c401f0002087f89 */ /* 0x000ea200000e0000 */
[----:B------:R-:W-:Y:S02]  /*4b60*/  FMNMX.FTZ R5, R166, R5, !PT ;  /* 0x00000005a6057209 */ /* 0x000fe40007810000 */
[----:B-1----:R-:W-:Y:S01]  /*4b70*/  FMNMX.FTZ R68, R68, R6, !PT ;  /* 0x0000000644447209 */ /* 0x002fe20007810000 */
[----:B------:R-:W-:Y:S01]  /*4b80*/  FFMA.FTZ R6, R10, c[0x0][0x2d0], -R7 ;  /* 0x0000b4000a067a23 */ /* 0x000fe20000010807 */
[----:B------:R-:W-:-:S02]  /*4b90*/  FMNMX.FTZ R5, R167, R5, !PT ;  /* 0x00000005a7057209 */ /* 0x000fc40007810000 */
[----:B------:R-:W-:Y:S01]  /*4ba0*/  FSEL R210, R39, -INF , P4 ;  /* 0xff80000027d27808 */ /* 0x000fe20002000000 */
[----:B------:R-:W1:Y:S01]  /*4bb0*/  SHFL.BFLY PT, R9, R68, 0x1, 0x1f ;  /* 0x0c201f0044097f89 */ /* 0x000e6200000e0000 */
[----:B------:R-:W-:Y:S01]  /*4bc0*/  FMNMX.FTZ R5, R169, R5, !PT ;  /* 0x00000005a9057209 */ /* 0x000fe20007810000 */
[----:B------:R3:W-:Y:S01]  /*4bd0*/  MUFU.EX2 R243, R6 ;  /* 0x0000000600f37308 */ /* 0x0007e20000000800 */
[----:B------:R-:W-:Y:S02]  /*4be0*/  FSEL R207, R38, -INF , P3 ;  /* 0xff80000026cf7808 */ /* 0x000fe40001800000 */
[----:B------:R-:W-:Y:S01]  /*4bf0*/  FMNMX.FTZ R5, R250, R5, !PT ;  /* 0x00000005fa057209 */ /* 0x000fe20007810000 */
[----:B------:R-:W-:Y:S03]  /*4c00*/  LDSM.16.MT88.4 R36, [R226+0x100] ;  /* 0x00010000e224783b */ /* 0x000fe60000004200 */
[----:B------:R-:W-:-:S02]  /*4c10*/  FMNMX.FTZ R5, R249, R5, !PT ;  /* 0x00000005f9057209 */ /* 0x000fc40007810000 */
[----:B--2---:R-:W-:Y:S01]  /*4c20*/  FMNMX.FTZ R2, R2, R8, !PT ;  /* 0x0000000802027209 */ /* 0x004fe20007810000 */
[----:B---3--:R-:W-:-:S04]  /*4c30*/  FFMA.FTZ R6, R11, c[0x0][0x2d0], -R7 ;  /* 0x0000b4000b067a23 */ /* 0x008fc80000010807 */
[----:B------:R-:W2:Y:S01]  /*4c40*/  SHFL.BFLY PT, R11, R2, 0x1, 0x1f ;  /* 0x0c201f00020b7f89 */ /* 0x000ea200000e0000 */
[----:B------:R3:W4:Y:S01]  /*4c50*/  MUFU.EX2 R242, R6 ;  /* 0x0000000600f27308 */ /* 0x0007220000000800 */
[----:B-1----:R-:W-:-:S04]  /*4c60*/  FMNMX.FTZ R68, R68, R9, !PT ;  /* 0x0000000944447209 */ /* 0x002fc80007810000 */
[C---:B------:R-:W-:Y:S01]  /*4c70*/  FSETP.NEU.FTZ.AND P1, PT, R68.reuse, -INF , PT ;  /* 0xff8000004400780b */ /* 0x040fe20003f3d000 */
[----:B------:R-:W-:Y:S01]  /*4c80*/  FMUL.FTZ R9, R68, c[0x0][0x2d0] ;  /* 0x0000b40044097a20 */ /* 0x000fe20000410000 */
[----:B---3--:R-:W-:Y:S01]  /*4c90*/  FMNMX.FTZ R6, R245, R5, !PT ;  /* 0x00000005f5067209 */ /* 0x008fe20007810000 */
[--C-:B------:R-:W-:Y:S01]  /*4ca0*/  FFMA.FTZ R5, R12, c[0x0][0x2d0], -R7.reuse ;  /* 0x0000b4000c057a23 */ /* 0x100fe20000010807 */
[----:B----4-:R-:W-:Y:S02]  /*4cb0*/  F2FP.PACK_AB R12, R242, R243 ;  /* 0x000000f3f20c723e */ /* 0x010fe400000000ff */
[----:B------:R-:W-:Y:S01]  /*4cc0*/  FMNMX.FTZ R6, R170, R6, !PT ;  /* 0x00000006aa067209 */ /* 0x000fe20007810000 */
[----:B------:R1:W-:Y:S01]  /*4cd0*/  MUFU.EX2 R201, R5 ;  /* 0x0000000500c97308 */ /* 0x0003e20000000800 */
[----:B--2---:R-:W-:Y:S02]  /*4ce0*/  FMNMX.FTZ R2, R2, R11, !PT ;  /* 0x0000000b02027209 */ /* 0x004fe40007810000 */
[----:B-1----:R-:W-:Y:S01]  /*4cf0*/  FMNMX.FTZ R5, R219, R6, !PT ;  /* 0x00000006db057209 */ /* 0x002fe20007810000 */
[----:B------:R-:W-:-:S03]  /*4d00*/  FFMA.FTZ R6, R13, c[0x0][0x2d0], -R7 ;  /* 0x0000b4000d067a23 */ /* 0x000fc60000010807 */
[----:B------:R-:W-:Y:S01]  /*4d10*/  FMNMX.FTZ R5, R215, R5, !PT ;  /* 0x00000005d7057209 */ /* 0x000fe20007810000 */
[----:B------:R1:W2:Y:S03]  /*4d20*/  MUFU.EX2 R190, R6 ;  /* 0x0000000600be7308 */ /* 0x0002a60000000800 */
[----:B------:R-:W-:Y:S01]  /*4d30*/  FMNMX.FTZ R8, R210, R5, !PT ;  /* 0x00000005d2087209 */ /* 0x000fe20007810000 */
[----:B------:R-:W-:-:S03]  /*4d40*/  FFMA.FTZ R5, R14, c[0x0][0x2d0], -R7 ;  /* 0x0000b4000e057a23 */ /* 0x000fc60000010807 */
[----:B------:R-:W-:Y:S01]  /*4d50*/  FMNMX.FTZ R8, R207, R8, !PT ;  /* 0x00000008cf087209 */ /* 0x000fe20007810000 */
[----:B------:R3:W-:Y:S04]  /*4d60*/  MUFU.EX2 R200, R5 ;  /* 0x0000000500c87308 */ /* 0x0007e80000000800 */
[----:B------:R-:W4:Y:S01]  /*4d70*/  SHFL.BFLY PT, R10, R8, 0x2, 0x1f ;  /* 0x0c401f00080a7f89 */ /* 0x000f2200000e0000 */
[----:B-1----:R-:W-:Y:S02]  /*4d80*/  FSEL R6, R9, RZ, P1 ;  /* 0x000000ff09067208 */ /* 0x002fe40000800000 */
[----:B------:R-:W-:Y:S02]  /*4d90*/  FSETP.NEU.FTZ.AND P1, PT, R2, -INF , PT ;  /* 0xff8000000200780b */ /* 0x000fe40003f3d000 */
[----:B--2---:R-:W-:Y:S01]  /*4da0*/  F2FP.PACK_AB R14, R190, R201 ;  /* 0x000000c9be0e723e */ /* 0x004fe200000000ff */
[----:B------:R-:W-:-:S02]  /*4db0*/  FFMA.FTZ R9, R19, c[0x0][0x2d0], -R6 ;  /* 0x0000b40013097a23 */ /* 0x000fc40000010806 */
[--C-:B---3--:R-:W-:Y:S02]  /*4dc0*/  FFMA.FTZ R5, R15, c[0x0][0x2d0], -R6.reuse ;  /* 0x0000b4000f057a23 */ /* 0x108fe40000010806 */
[----:B------:R1:W-:Y:S08]  /*4dd0*/  MUFU.EX2 R185, R9 ;  /* 0x0000000900b97308 */ /* 0x0003f00000000800 */
[----:B------:R2:W-:Y:S01]  /*4de0*/  MUFU.EX2 R202, R5 ;  /* 0x0000000500ca7308 */ /* 0x0005e20000000800 */
[----:B----4-:R-:W-:Y:S01]  /*4df0*/  FMNMX.FTZ R8, R8, R10, !PT ;  /* 0x0000000a08087209 */ /* 0x010fe20007810000 */
[----:B-1----:R-:W-:-:S06]  /*4e00*/  FFMA.FTZ R9, R20, c[0x0][0x2d0], -R6 ;  /* 0x0000b40014097a23 */ /* 0x002fcc0000010806 */
[----:B------:R-:W1:Y:S01]  /*4e10*/  MUFU.EX2 R189, R9 ;  /* 0x0000000900bd7308 */ /* 0x000e620000000800 */
[----:B--2---:R-:W-:Y:S02]  /*4e20*/  FFMA.FTZ R5, R18, c[0x0][0x2d0], -R6 ;  /* 0x0000b40012057a23 */ /* 0x004fe40000010806 */
[----:B------:R-:W-:Y:S05]  /*4e30*/  LDSM.16.MT88.4 R16, [R224+0x100] ;  /* 0x00010000e010783b */ /* 0x000fea0000004200 */
[----:B------:R2:W3:Y:S01]  /*4e40*/  MUFU.EX2 R145, R5 ;  /* 0x0000000500917308 */ /* 0x0004e20000000800 */
[----:B-1----:R-:W-:Y:S01]  /*4e50*/  F2FP.PACK_AB R10, R189, R185 ;  /* 0x000000b9bd0a723e */ /* 0x002fe200000000ff */
[----:B--2---:R-:W-:-:S05]  /*4e60*/  FMUL.FTZ R5, R2, c[0x0][0x2d0] ;  /* 0x0000b40002057a20 */ /* 0x004fca0000410000 */
[----:B------:R-:W-:-:S05]  /*4e70*/  FSEL R5, R5, RZ, P1 ;  /* 0x000000ff05057208 */ /* 0x000fca0000800000 */
[--C-:B------:R-:W-:Y:S02]  /*4e80*/  FFMA.FTZ R9, R21, c[0x0][0x2d0], -R5.reuse ;  /* 0x0000b40015097a23 */ /* 0x100fe40000010805 */
[--C-:B------:R-:W-:Y:S02]  /*4e90*/  FFMA.FTZ R0, R22, c[0x0][0x2d0], -R5.reuse ;  /* 0x0000b40016007a23 */ /* 0x100fe40000010805 */
[----:B------:R1:W-:Y:S08]  /*4ea0*/  MUFU.EX2 R191, R9 ;  /* 0x0000000900bf7308 */ /* 0x0003f00000000800 */
[----:B------:R2:W4:Y:S01]  /*4eb0*/  MUFU.EX2 R244, R0 ;  /* 0x0000000000f47308 */ /* 0x0005220000000800 */
[----:B-1----:R-:W1:Y:S01]  /*4ec0*/  SHFL.BFLY PT, R9, R8, 0x1, 0x1f ;  /* 0x0c201f0008097f89 */ /* 0x002e6200000e0000 */
[----:B--2---:R-:W-:-:S03]  /*4ed0*/  FFMA.FTZ R0, R23, c[0x0][0x2d0], -R5 ;  /* 0x0000b40017007a23 */ /* 0x004fc60000010805 */
[----:B------:R-:W2:Y:S03]  /*4ee0*/  LDSM.16.MT88.4 R20, [R224+0x900] ;  /* 0x00090000e014783b */ /* 0x000ea60000004200 */
[----:B------:R5:W-:Y:S01]  /*4ef0*/  MUFU.EX2 R248, R0 ;  /* 0x0000000000f87308 */ /* 0x000be20000000800 */
[----:B-1----:R-:W-:Y:S02]  /*4f00*/  FMNMX.FTZ R69, R8, R9, !PT ;  /* 0x0000000908457209 */ /* 0x002fe40007810000 */
[----:B---3--:R-:W-:Y:S01]  /*4f10*/  F2FP.PACK_AB R8, R145, R202 ;  /* 0x000000ca9108723e */ /* 0x008fe200000000ff */
[----:B-----5:R-:W-:Y:S01]  /*4f20*/  FFMA.FTZ R0, R28, c[0x0][0x2d0], -R5 ;  /* 0x0000b4001c007a23 */ /* 0x020fe20000010805 */
[C---:B------:R-:W-:Y:S01]  /*4f30*/  FSETP.NEU.FTZ.AND P1, PT, R69.reuse, -INF , PT ;  /* 0xff8000004500780b */ /* 0x040fe20003f3d000 */
[----:B------:R-:W-:Y:S01]  /*4f40*/  FMUL.FTZ R3, R69, c[0x0][0x2d0] ;  /* 0x0000b40045037a20 */ /* 0x000fe20000410000 */
[----:B----4-:R-:W-:Y:S01]  /*4f50*/  F2FP.PACK_AB R9, R244, R191 ;  /* 0x000000bff409723e */ /* 0x010fe200000000ff */
[----:B------:R1:W3:Y:S02]  /*4f60*/  MUFU.EX2 R194, R0 ;  /* 0x0000000000c27308 */ /* 0x0002e40000000800 */
[----:B-1----:R-:W-:Y:S01]  /*4f70*/  FFMA.FTZ R0, R29, c[0x0][0x2d0], -R7 ;  /* 0x0000b4001d007a23 */ /* 0x002fe20000010807 */
[----:B---3--:R-:W-:-:S05]  /*4f80*/  F2FP.PACK_AB R11, R194, R248 ;  /* 0x000000f8c20b723e */ /* 0x008fca00000000ff */
[----:B------:R1:W-:Y:S02]  /*4f90*/  MUFU.EX2 R147, R0 ;  /* 0x0000000000937308 */ /* 0x0003e40000000800 */
[C---:B------:R-:W-:Y:S08]  /*4fa0*/  HMMA.16816.F32 R80, R8.reuse, R16, RZ ;  /* 0x000000100850723c */ /* 0x040ff000000018ff */
[----:B------:R-:W-:Y:S01]  /*4fb0*/  HMMA.16816.F32 R60, R8, R18, RZ ;  /* 0x00000012083c723c */ /* 0x000fe200000018ff */
[----:B-1----:R-:W-:-:S04]  /*4fc0*/  FFMA.FTZ R0, R30, c[0x0][0x2d0], -R7 ;  /* 0x0000b4001e007a23 */ /* 0x002fc80000010807 */
[----:B------:R1:W-:Y:S03]  /*4fd0*/  MUFU.EX2 R193, R0 ;  /* 0x0000000000c17308 */ /* 0x0003e60000000800 */
[C---:B------:R-:W-:Y:S08]  /*4fe0*/  HMMA.16816.F32 R76, R8.reuse, R24, RZ ;  /* 0x00000018084c723c */ /* 0x040ff000000018ff */
[----:B------:R-:W-:Y:S01]  /*4ff0*/  HMMA.16816.F32 R56, R8, R26, RZ ;  /* 0x0000001a0838723c */ /* 0x000fe200000018ff */
[----:B-1----:R-:W-:Y:S01]  /*5000*/  FSEL R0, R3, RZ, P1 ;  /* 0x000000ff03007208 */ /* 0x002fe20000800000 */
[----:B------:R-:W-:-:S06]  /*5010*/  FFMA.FTZ R3, R31, c[0x0][0x2d0], -R7 ;  /* 0x0000b4001f037a23 */ /* 0x000fcc0000010807 */
[C---:B------:R-:W-:Y:S01]  /*5020*/  HMMA.16816.F32 R72, R8.reuse, R32, RZ ;  /* 0x000000200848723c */ /* 0x040fe200000018ff */
[----:B------:R-:W1:Y:S01]  /*5030*/  LDSM.16.MT88.4 R28, [R226+0x900] ;  /* 0x00090000e21c783b */ /* 0x000e620000004200 */
[----:B------:R3:W-:Y:S06]  /*5040*/  MUFU.EX2 R156, R3 ;  /* 0x00000003009c7308 */ /* 0x0007ec0000000800 */
[C---:B------:R-:W-:Y:S08]  /*5050*/  HMMA.16816.F32 R64, R8.reuse, R36, RZ ;  /* 0x000000240840723c */ /* 0x040ff000000018ff */
[----:B------:R-:W-:Y:S01]  /*5060*/  HMMA.16816.F32 R52, R8, R34, RZ ;  /* 0x000000220834723c */ /* 0x000fe200000018ff */
[----:B---3--:R-:W-:-:S04]  /*5070*/  FFMA.FTZ R3, R40, c[0x0][0x2d0], -R0 ;  /* 0x0000b40028037a23 */ /* 0x008fc80000010800 */
[----:B------:R3:W-:Y:S03]  /*5080*/  MUFU.EX2 R175, R3 ;  /* 0x0000000300af7308 */ /* 0x0007e60000000800 */
[----:B------:R-:W-:Y:S01]  /*5090*/  HMMA.16816.F32 R48, R8, R38, RZ ;  /* 0x000000260830723c */ /* 0x000fe200000018ff */
        /* <DEDUP_REMOVED lines=10> */
[C---:B------:R-:W-:Y:S08]  /*5140*/  HMMA.16816.F32 R84, R12.reuse, R16, RZ ;  /* 0x000000100c54723c */ /* 0x040ff000000018ff */
[----:B------:R-:W-:Y:S01]  /*5150*/  HMMA.16816.F32 R88, R12, R18, RZ ;  /* 0x000000120c58723c */ /* 0x000fe200000018ff */
[----:B------:R-:W4:Y:S01]  /*5160*/  LDSM.16.MT88.4 R16, [R227+0x900] ;  /* 0x00090000e310783b */ /* 0x000f220000004200 */
[----:B---3--:R-:W-:-:S04]  /*5170*/  FFMA.FTZ R3, R45, c[0x0][0x2d0], -R6 ;  /* 0x0000b4002d037a23 */ /* 0x008fc80000010806 */
[----:B------:R3:W5:Y:S02]  /*5180*/  MUFU.EX2 R146, R3 ;  /* 0x0000000300927308 */ /* 0x0007640000000800 */
[C---:B------:R-:W-:Y:S08]  /*5190*/  HMMA.16816.F32 R40, R12.reuse, R32, RZ ;  /* 0x000000200c28723c */ /* 0x040ff000000018ff */
[----:B------:R-:W-:Y:S01]  /*51a0*/  HMMA.16816.F32 R100, R12, R34, RZ ;  /* 0x000000220c64723c */ /* 0x000fe200000018ff */
[----:B---3--:R-:W-:Y:S01]  /*51b0*/  FFMA.FTZ R3, R46, c[0x0][0x2d0], -R6 ;  /* 0x0000b4002e037a23 */ /* 0x008fe20000010806 */
[----:B-----5:R-:W-:-:S06]  /*51c0*/  F2FP.PACK_AB R8, R146, R199 ;  /* 0x000000c79208723e */ /* 0x020fcc00000000ff */
[----:B------:R-:W-:Y:S01]  /*51d0*/  HMMA.16816.F32 R32, R12, R36, RZ ;  /* 0x000000240c20723c */ /* 0x000fe200000018ff */
[----:B------:R3:W-:Y:S02]  /*51e0*/  MUFU.EX2 R198, R3 ;  /* 0x0000000300c67308 */ /* 0x0007e40000000800 */
[----:B---3--:R-:W-:-:S05]  /*51f0*/  FFMA.FTZ R3, R47, c[0x0][0x2d0], -R6 ;  /* 0x0000b4002f037a23 */ /* 0x008fca0000010806 */
[----:B------:R-:W-:Y:S01]  /*5200*/  HMMA.16816.F32 R44, R12, R24, RZ ;  /* 0x000000180c2c723c */ /* 0x000fe200000018ff */
[----:B------:R3:W5:Y:S02]  /*5210*/  MUFU.EX2 R192, R3 ;  /* 0x0000000300c07308 */ /* 0x0007640000000800 */
[----:B---3--:R-:W-:Y:S01]  /*5220*/  FFMA.FTZ R3, R71, c[0x0][0x2d0], -R5 ;  /* 0x0000b40047037a23 */ /* 0x008fe20000010805 */
[----:B-----5:R-:W-:Y:S01]  /*5230*/  F2FP.PACK_AB R10, R192, R198 ;  /* 0x000000c6c00a723e */ /* 0x020fe200000000ff */
[----:B------:R-:W-:-:S04]  /*5240*/  IMAD.MOV.U32 R71, RZ, RZ, R197 ;  /* 0x000000ffff477224 */ /* 0x000fc800078e00c5 */
[----:B------:R3:W-:Y:S02]  /*5250*/  MUFU.EX2 R247, R3 ;  /* 0x0000000300f77308 */ /* 0x0007e40000000800 */
[--C-:B---3--:R-:W-:Y:S02]  /*5260*/  FFMA.FTZ R3, R92, c[0x0][0x2d0], -R5.reuse ;  /* 0x0000b4005c037a23 */ /* 0x108fe40000010805 */
[----:B------:R-:W-:Y:S01]  /*5270*/  HMMA.16816.F32 R92, R12, R26, RZ ;  /* 0x0000001a0c5c723c */ /* 0x000fe200000018ff */
[----:B------:R-:W3:Y:S03]  /*5280*/  LDSM.16.MT88.4 R24, [R225+0x900] ;  /* 0x00090000e118783b */ /* 0x000ee60000004200 */
[----:B------:R5:W1:Y:S02]  /*5290*/  MUFU.EX2 R246, R3 ;  /* 0x0000000300f67308 */ /* 0x000a640000000800 */
[----:B-----5:R-:W-:Y:S01]  /*52a0*/  FFMA.FTZ R3, R96, c[0x0][0x2d0], -R5 ;  /* 0x0000b40060037a23 */ /* 0x020fe20000010805 */
[----:B-1----:R-:W-:-:S05]  /*52b0*/  F2FP.PACK_AB R9, R246, R247 ;  /* 0x000000f7f609723e */ /* 0x002fca00000000ff */
[----:B------:R1:W-:Y:S02]  /*52c0*/  MUFU.EX2 R252, R3 ;  /* 0x0000000300fc7308 */ /* 0x0003e40000000800 */
[----:B-1----:R-:W-:-:S06]  /*52d0*/  FFMA.FTZ R3, R97, c[0x0][0x2d0], -R5 ;  /* 0x0000b40061037a23 */ /* 0x002fcc0000010805 */
[----:B------:R1:W5:Y:S02]  /*52e0*/  MUFU.EX2 R251, R3 ;  /* 0x0000000300fb7308 */ /* 0x0003640000000800 */
[----:B-1----:R-:W-:Y:S01]  /*52f0*/  FFMA.FTZ R3, R98, c[0x0][0x2d0], -R0 ;  /* 0x0000b40062037a23 */ /* 0x002fe20000010800 */
[----:B-----5:R-:W-:-:S05]  /*5300*/  F2FP.PACK_AB R11, R251, R252 ;  /* 0x000000fcfb0b723e */ /* 0x020fca00000000ff */
[----:B------:R1:W-:Y:S02]  /*5310*/  MUFU.EX2 R214, R3 ;  /* 0x0000000300d67308 */ /* 0x0003e40000000800 */
[C---:B--2---:R-:W-:Y:S08]  /*5320*/  HMMA.16816.F32 R120, R8.reuse, R20, R80 ;  /* 0x000000140878723c */ /* 0x044ff00000001850 */
[----:B------:R-:W-:Y:S01]  /*5330*/  HMMA.16816.F32 R48, R8, R30, R48 ;  /* 0x0000001e0830723c */ /* 0x000fe20000001830 */
[----:B-1----:R-:W-:-:S04]  /*5340*/  FFMA.FTZ R3, R99, c[0x0][0x2d0], -R0 ;  /* 0x0000b40063037a23 */ /* 0x002fc80000010800 */
[----:B------:R1:W2:Y:S03]  /*5350*/  MUFU.EX2 R213, R3 ;  /* 0x0000000300d57308 */ /* 0x0002a60000000800 */
[----:B------:R-:W-:Y:S01]  /*5360*/  HMMA.16816.F32 R96, R12, R38, RZ ;  /* 0x000000260c60723c */ /* 0x000fe200000018ff */
[----:B------:R-:W-:Y:S01]  /*5370*/  LDSM.16.MT88.4 R12, [R224+0x1100] ;  /* 0x00110000e00c783b */ /* 0x000fe20000004200 */
[----:B-1----:R-:W-:-:S04]  /*5380*/  FFMA.FTZ R3, R104, c[0x0][0x2d0], -R0 ;  /* 0x0000b40068037a23 */ /* 0x002fc80000010800 */
[----:B------:R1:W-:Y:S02]  /*5390*/  MUFU.EX2 R217, R3 ;  /* 0x0000000300d97308 */ /* 0x0003e40000000800 */
[----:B-1----:R-:W-:Y:S02]  /*53a0*/  FFMA.FTZ R3, R105, c[0x0][0x2d0], -R0 ;  /* 0x0000b40069037a23 */ /* 0x002fe40000010800 */
[C---:B----4-:R-:W-:Y:S04]  /*53b0*/  HMMA.16816.F32 R104, R8.reuse, R16, R76 ;  /* 0x000000100868723c */ /* 0x050fe8000000184c */
[----:B------:R1:W4:Y:S04]  /*53c0*/  MUFU.EX2 R212, R3 ;  /* 0x0000000300d47308 */ /* 0x0003280000000800 */
[C---:B---3--:R-:W-:Y:S08]  /*53d0*/  HMMA.16816.F32 R76, R8.reuse, R24, R72 ;  /* 0x00000018084c723c */ /* 0x048ff00000001848 */
[----:B------:R-:W-:Y:S01]  /*53e0*/  HMMA.16816.F32 R72, R8, R28, R64 ;  /* 0x0000001c0848723c */ /* 0x000fe20000001840 */
[----:B-1----:R-:W-:-:S04]  /*53f0*/  FFMA.FTZ R3, R108, c[0x0][0x2d0], -R6 ;  /* 0x0000b4006c037a23 */ /* 0x002fc80000010806 */
[----:B------:R1:W-:Y:S03]  /*5400*/  MUFU.EX2 R206, R3 ;  /* 0x0000000300ce7308 */ /* 0x0003e60000000800 */
[C---:B------:R-:W-:Y:S08]  /*5410*/  HMMA.16816.F32 R64, R8.reuse, R22, R60 ;  /* 0x000000160840723c */ /* 0x040ff0000000183c */
[----:B------:R-:W-:Y:S01]  /*5420*/  HMMA.16816.F32 R60, R8, R18, R56 ;  /* 0x00000012083c723c */ /* 0x000fe20000001838 */
[----:B-1----:R-:W-:-:S07]  /*5430*/  FFMA.FTZ R3, R109, c[0x0][0x2d0], -R6 ;  /* 0x0000b4006d037a23 */ /* 0x002fce0000010806 */
[----:B------:R-:W-:Y:S01]  /*5440*/  HMMA.16816.F32 R56, R8, R26, R52 ;  /* 0x0000001a0838723c */ /* 0x000fe20000001834 */
[----:B------:R1:W3:Y:S06]  /*5450*/  MUFU.EX2 R205, R3 ;  /* 0x0000000300cd7308 */ /* 0x0002ec0000000800 */
[----:B------:R-:W-:Y:S02]  /*5460*/  F2FP.PACK_AB R8, R147, R200 ;  /* 0x000000c89308723e */ /* 0x000fe400000000ff */
[----:B--2---:R-:W-:Y:S02]  /*5470*/  F2FP.PACK_AB R9, R213, R214 ;  /* 0x000000d6d509723e */ /* 0x004fe400000000ff */
[----:B------:R-:W-:-:S02]  /*5480*/  F2FP.PACK_AB R10, R156, R193 ;  /* 0x000000c19c0a723e */ /* 0x000fc400000000ff */
[----:B----4-:R-:W-:Y:S01]  /*5490*/  F2FP.PACK_AB R11, R212, R217 ;  /* 0x000000d9d40b723e */ /* 0x010fe200000000ff */
[----:B-1----:R-:W-:-:S06]  /*54a0*/  FFMA.FTZ R3, R110, c[0x0][0x2d0], -R6 ;  /* 0x0000b4006e037a23 */ /* 0x002fcc0000010806 */
[C---:B------:R-:W-:Y:S01]  /*54b0*/  HMMA.16816.F32 R44, R8.reuse, R16, R44 ;  /* 0x00000010082c723c */ /* 0x040fe2000000182c */
[----:B------:R1:W-:Y:S07]  /*54c0*/  MUFU.EX2 R204, R3 ;  /* 0x0000000300cc7308 */ /* 0x0003ee0000000800 */
[C---:B------:R-:W-:Y:S07]  /*54d0*/  HMMA.16816.F32 R16, R8.reuse, R18, R92 ;  /* 0x000000120810723c */ /* 0x040fee000000185c */
[----:B------:R-:W-:Y:S01]  /*54e0*/  IMAD.MOV.U32 R93, RZ, RZ, R200 ;  /* 0x000000ffff5d7224 */ /* 0x000fe200078e00c8 */
[----:B------:R-:W-:Y:S01]  /*54f0*/  HMMA.16816.F32 R80, R8, R24, R40 ;  /* 0x000000180850723c */ /* 0x000fe20000001828 */
[----:B------:R-:W-:-:S02]  /*5500*/  IMAD.MOV.U32 R95, RZ, RZ, R199 ;  /* 0x000000ffff5f7224 */ /* 0x000fc400078e00c7 */
[----:B-1----:R-:W-:Y:S02]  /*5510*/  FFMA.FTZ R3, R111, c[0x0][0x2d0], -R6 ;  /* 0x0000b4006f037a23 */ /* 0x002fe40000010806 */
[----:B------:R-:W-:Y:S02]  /*5520*/  IMAD.MOV.U32 R94, RZ, RZ, R195 ;  /* 0x000000ffff5e7224 */ /* 0x000fe400078e00c3 */
[----:B------:R1:W2:Y:S01]  /*5530*/  MUFU.EX2 R203, R3 ;  /* 0x0000000300cb7308 */ /* 0x0002a20000000800 */
[----:B------:R-:W-:Y:S01]  /*5540*/  HMMA.16816.F32 R40, R8, R26, R100 ;  /* 0x0000001a0828723c */ /* 0x000fe20000001864 */
[----:B------:R-:W-:Y:S01]  /*5550*/  LDSM.16.MT88.4 R24, [R226+0x1100] ;  /* 0x00110000e218783b */ /* 0x000fe20000004200 */
[----:B------:R-:W-:-:S05]  /*5560*/  IMAD.MOV.U32 R92, RZ, RZ, R187 ;  /* 0x000000ffff5c7224 */ /* 0x000fca00078e00bb */
[----:B------:R-:W-:Y:S01]  /*5570*/  IMAD.MOV.U32 R103, RZ, RZ, R198 ;  /* 0x000000ffff677224 */ /* 0x000fe200078e00c6 */
[C---:B------:R-:W-:Y:S01]  /*5580*/  HMMA.16816.F32 R52, R8.reuse, R20, R84 ;  /* 0x000000140834723c */ /* 0x040fe20000001854 */
[----:B------:R-:W-:Y:S02]  /*5590*/  IMAD.MOV.U32 R102, RZ, RZ, R194 ;  /* 0x000000ffff667224 */ /* 0x000fe400078e00c2 */
[----:B------:R-:W-:Y:S02]  /*55a0*/  IMAD.MOV.U32 R100, RZ, RZ, R192 ;  /* 0x000000ffff647224 */ /* 0x000fe400078e00c0 */
[----:B------:R-:W-:Y:S02]  /*55b0*/  IMAD.MOV.U32 R101, RZ, RZ, R190 ;  /* 0x000000ffff657224 */ /* 0x000fe400078e00be */
[----:B-1----:R-:W-:Y:S01]  /*55c0*/  FFMA.FTZ R3, R112, c[0x0][0x2d0], -R5 ;  /* 0x0000b40070037a23 */ /* 0x002fe20000010805 */
[----:B------:R-:W-:Y:S01]  /*55d0*/  HMMA.16816.F32 R84, R8, R30, R96 ;  /* 0x0000001e0854723c */ /* 0x000fe20000001860 */
[----:B------:R-:W-:-:S02]  /*55e0*/  IMAD.MOV.U32 R112, RZ, RZ, R202 ;  /* 0x000000ffff707224 */ /* 0x000fc400078e00ca */
[----:B------:R1:W-:Y:S04]  /*55f0*/  MUFU.EX2 R202, R3 ;  /* 0x0000000300ca7308 */ /* 0x0003e80000000800 */
[----:B------:R-:W-:Y:S01]  /*5600*/  IMAD.MOV.U32 R97, RZ, RZ, R193 ;  /* 0x000000ffff617224 */ /* 0x000fe200078e00c1 */
[----:B------:R-:W-:Y:S01]  /*5610*/  HMMA.16816.F32 R108, R8, R28, R32 ;  /* 0x0000001c086c723c */ /* 0x000fe20000001820 */
[----:B------:R-:W4:Y:S01]  /*5620*/  LDSM.16.MT88.4 R32, [R225+0x1100] ;  /* 0x00110000e120783b */ /* 0x000f220000004200 */
[----:B------:R-:W-:Y:S02]  /*5630*/  IMAD.MOV.U32 R96, RZ, RZ, R191 ;  /* 0x000000ffff607224 */ /* 0x000fe400078e00bf */
[----:B------:R-:W-:Y:S02]  /*5640*/  IMAD.MOV.U32 R98, RZ, RZ, R185 ;  /* 0x000000ffff627224 */ /* 0x000fe400078e00b9 */
[----:B------:R-:W-:-:S02]  /*5650*/  IMAD.MOV.U32 R99, RZ, RZ, R156 ;  /* 0x000000ffff637224 */ /* 0x000fc400078e009c */
[----:B------:R-:W-:Y:S01]  /*5660*/  HMMA.16816.F32 R36, R8, R22, R88 ;  /* 0x000000160824723c */ /* 0x000fe20000001858 */
[----:B------:R-:W5:Y:S01]  /*5670*/  LDSM.16.MT88.4 R20, [R227+0x1100] ;  /* 0x00110000e314783b */ /* 0x000f620000004200 */
[----:B-1----:R-:W-:Y:S02]  /*5680*/  FFMA.FTZ R3, R113, c[0x0][0x2d0], -R5 ;  /* 0x0000b40071037a23 */ /* 0x002fe40000010805 */
[----:B------:R-:W-:Y:S02]  /*5690*/  IMAD.MOV.U32 R113, RZ, RZ, R201 ;  /* 0x000000ffff717224 */ /* 0x000fe400078e00c9 */
[----:B------:R1:W1:Y:S01]  /*56a0*/  MUFU.EX2 R201, R3 ;  /* 0x0000000300c97308 */ /* 0x0002620000000800 */
[----:B---3--:R-:W-:Y:S02]  /*56b0*/  F2FP.PACK_AB R8, R205, R206 ;  /* 0x000000cecd08723e */ /* 0x008fe400000000ff */
[----:B--2---:R-:W-:Y:S01]  /*56c0*/  F2FP.PACK_AB R10, R203, R204 ;  /* 0x000000cccb0a723e */ /* 0x004fe200000000ff */
[----:B-1----:R-:W-:Y:S01]  /*56d0*/  FFMA.FTZ R3, R114, c[0x0][0x2d0], -R5 ;  /* 0x0000b40072037a23 */ /* 0x002fe20000010805 */
[----:B------:R-:W-:Y:S01]  /*56e0*/  F2FP.PACK_AB R9, R201, R202 ;  /* 0x000000cac909723e */ /* 0x000fe200000000ff */
[----:B------:R-:W-:-:S02]  /*56f0*/  IMAD.MOV.U32 R114, RZ, RZ, R189 ;  /* 0x000000ffff727224 */ /* 0x000fc400078e00bd */
[----:B------:R1:W-:Y:S02]  /*5700*/  MUFU.EX2 R200, R3 ;  /* 0x0000000300c87308 */ /* 0x0003e40000000800 */
[----:B-1----:R-:W-:-:S06]  /*5710*/  FFMA.FTZ R3, R115, c[0x0][0x2d0], -R5 ;  /* 0x0000b40073037a23 */ /* 0x002fcc0000010805 */
[----:B------:R1:W2:Y:S02]  /*5720*/  MUFU.EX2 R199, R3 ;  /* 0x0000000300c77308 */ /* 0x0002a40000000800 */
[----:B-1----:R-:W-:Y:S01]  /*5730*/  FFMA.FTZ R3, R116, c[0x0][0x2d0], -R7 ;  /* 0x0000b40074037a23 */ /* 0x002fe20000010807 */
[----:B--2---:R-:W-:-:S05]  /*5740*/  F2FP.PACK_AB R11, R199, R200 ;  /* 0x000000c8c70b723e */ /* 0x004fca00000000ff */
[----:B------:R1:W-:Y:S02]  /*5750*/  MUFU.EX2 R198, R3 ;  /* 0x0000000300c67308 */ /* 0x0003e40000000800 */
[C---:B----4-:R-:W-:Y:S08]  /*5760*/  HMMA.16816.F32 R156, R8.reuse, R32, R76 ;  /* 0x00000020089c723c */ /* 0x050ff0000000184c */
[----:B------:R-:W-:Y:S01]  /*5770*/  HMMA.16816.F32 R76, R8, R14, R64 ;  /* 0x0000000e084c723c */ /* 0x000fe20000001840 */
[----:B-1----:R-:W-:-:S04]  /*5780*/  FFMA.FTZ R3, R117, c[0x0][0x2d0], -R7 ;  /* 0x0000b40075037a23 */ /* 0x002fc80000010807 */
[----:B------:R1:W2:Y:S03]  /*5790*/  MUFU.EX2 R197, R3 ;  /* 0x0000000300c57308 */ /* 0x0002a60000000800 */
[C---:B------:R-:W-:Y:S08]  /*57a0*/  HMMA.16816.F32 R88, R8.reuse, R24, R72 ;  /* 0x000000180858723c */ /* 0x040ff00000001848 */
[----:B------:R-:W-:Y:S01]  /*57b0*/  HMMA.16816.F32 R64, R8, R34, R56 ;  /* 0x000000220840723c */ /* 0x000fe20000001838 */
[----:B-1----:R-:W-:-:S07]  /*57c0*/  FFMA.FTZ R3, R118, c[0x0][0x2d0], -R7 ;  /* 0x0000b40076037a23 */ /* 0x002fce0000010807 */
[C---:B------:R-:W-:Y:S01]  /*57d0*/  HMMA.16816.F32 R120, R8.reuse, R12, R120 ;  /* 0x0000000c0878723c */ /* 0x040fe20000001878 */
[----:B------:R1:W-:Y:S07]  /*57e0*/  MUFU.EX2 R196, R3 ;  /* 0x0000000300c47308 */ /* 0x0003ee0000000800 */
[C---:B-----5:R-:W-:Y:S08]  /*57f0*/  HMMA.16816.F32 R104, R8.reuse, R20, R104 ;  /* 0x000000140868723c */ /* 0x060ff00000001868 */
[----:B------:R-:W-:Y:S01]  /*5800*/  HMMA.16816.F32 R72, R8, R22, R60 ;  /* 0x000000160848723c */ /* 0x000fe2000000183c */
[----:B-1----:R-:W-:-:S02]  /*5810*/  FFMA.FTZ R3, R124, c[0x0][0x2d0], -R7 ;  /* 0x0000b4007c037a23 */ /* 0x002fc40000010807 */
[----:B------:R-:W-:Y:S02]  /*5820*/  IMAD.MOV.U32 R124, RZ, RZ, R113 ;  /* 0x000000ffff7c7224 */ /* 0x000fe400078e0071 */
[----:B------:R1:W3:Y:S03]  /*5830*/  MUFU.EX2 R195, R3 ;  /* 0x0000000300c37308 */ /* 0x0002e60000000800 */
[----:B------:R-:W-:Y:S07]  /*5840*/  HMMA.16816.F32 R56, R8, R26, R48 ;  /* 0x0000001a0838723c */ /* 0x000fee0000001830 */
[----:B--2---:R-:W-:Y:S01]  /*5850*/  F2FP.PACK_AB R8, R197, R198 ;  /* 0x000000c6c508723e */ /* 0x004fe200000000ff */
[----:B-1----:R-:W-:Y:S01]  /*5860*/  FFMA.FTZ R3, R125, c[0x0][0x2d0], -R0 ;  /* 0x0000b4007d037a23 */ /* 0x002fe20000010800 */
[----:B---3--:R-:W-:Y:S01]  /*5870*/  F2FP.PACK_AB R10, R195, R196 ;  /* 0x000000c4c30a723e */ /* 0x008fe200000000ff */
[----:B------:R-:W-:-:S02]  /*5880*/  IMAD.MOV.U32 R125, RZ, RZ, R112 ;  /* 0x000000ffff7d7224 */ /* 0x000fc400078e0070 */
[----:B------:R1:W-:Y:S02]  /*5890*/  MUFU.EX2 R194, R3 ;  /* 0x0000000300c27308 */ /* 0x0003e40000000800 */
[----:B-1----:R-:W-:Y:S02]  /*58a0*/  FFMA.FTZ R3, R126, c[0x0][0x2d0], -R0 ;  /* 0x0000b4007e037a23 */ /* 0x002fe40000010800 */
[----:B------:R-:W-:-:S04]  /*58b0*/  IMAD.MOV.U32 R126, RZ, RZ, R145 ;  /* 0x000000ffff7e7224 */ /* 0x000fc800078e0091 */
[----:B------:R1:W2:Y:S02]  /*58c0*/  MUFU.EX2 R193, R3 ;  /* 0x0000000300c17308 */ /* 0x0002a40000000800 */
[----:B-1----:R-:W-:Y:S01]  /*58d0*/  FFMA.FTZ R3, R127, c[0x0][0x2d0], -R0 ;  /* 0x0000b4007f037a23 */ /* 0x002fe20000010800 */
[----:B--2---:R-:W-:Y:S01]  /*58e0*/  F2FP.PACK_AB R9, R193, R194 ;  /* 0x000000c2c109723e */ /* 0x004fe200000000ff */
[----:B------:R-:W-:-:S04]  /*58f0*/  IMAD.MOV.U32 R127, RZ, RZ, R146 ;  /* 0x000000ffff7f7224 */ /* 0x000fc800078e0092 */
        /* <DEDUP_REMOVED lines=8> */
[----:B------:R-:W-:Y:S01]  /*5980*/  LDSM.16.MT88.4 R12, [R227+0x1900] ;  /* 0x00190000e30c783b */ /* 0x000fe20000004200 */
[----:B-1----:R-:W-:-:S04]  /*5990*/  FFMA.FTZ R3, R130, c[0x0][0x2d0], -R7 ;  /* 0x0000b40082037a23 */ /* 0x002fc80000010807 */
[----:B------:R1:W-:Y:S02]  /*59a0*/  MUFU.EX2 R189, R3 ;  /* 0x0000000300bd7308 */ /* 0x0003e40000000800 */
[C---:B------:R-:W-:Y:S08]  /*59b0*/  HMMA.16816.F32 R60, R8.reuse, R24, R108 ;  /* 0x00000018083c723c */ /* 0x040ff0000000186c */
[----:B------:R-:W-:Y:S01]  /*59c0*/  HMMA.16816.F32 R44, R8, R20, R44 ;  /* 0x00000014082c723c */ /* 0x000fe2000000182c */
[----:B-1----:R-:W-:-:S07]  /*59d0*/  FFMA.FTZ R3, R131, c[0x0][0x2d0], -R6 ;  /* 0x0000b40083037a23 */ /* 0x002fce0000010806 */
[C---:B------:R-:W-:Y:S01]  /*59e0*/  HMMA.16816.F32 R36, R8.reuse, R22, R16 ;  /* 0x000000160824723c */ /* 0x040fe20000001810 */
[----:B------:R-:W1:Y:S01]  /*59f0*/  LDSM.16.MT88.4 R16, [R224+0x1900] ;  /* 0x00190000e010783b */ /* 0x000e620000004200 */
[----:B------:R2:W-:Y:S03]  /*5a00*/  MUFU.EX2 R188, R3 ;  /* 0x0000000300bc7308 */ /* 0x0005e60000000800 */
[----:B------:R-:W3:Y:S03]  /*5a10*/  LDSM.16.MT88.4 R20, [R225+0x1900] ;  /* 0x00190000e114783b */ /* 0x000ee60000004200 */
[C---:B------:R-:W-:Y:S08]  /*5a20*/  HMMA.16816.F32 R28, R8.reuse, R32, R80 ;  /* 0x00000020081c723c */ /* 0x040ff00000001850 */
[----:B------:R-:W-:Y:S01]  /*5a30*/  HMMA.16816.F32 R40, R8, R34, R40 ;  /* 0x000000220828723c */ /* 0x000fe20000001828 */
[----:B--2---:R-:W-:-:S02]  /*5a40*/  FFMA.FTZ R3, R132, c[0x0][0x2d0], -R6 ;  /* 0x0000b40084037a23 */ /* 0x004fc40000010806 */
[----:B------:R-:W-:Y:S02]  /*5a50*/  IMAD.MOV.U32 R132, RZ, RZ, R102 ;  /* 0x000000ffff847224 */ /* 0x000fe400078e0066 */
[----:B------:R2:W4:Y:S03]  /*5a60*/  MUFU.EX2 R187, R3 ;  /* 0x0000000300bb7308 */ /* 0x0005260000000800 */
[----:B------:R-:W-:Y:S01]  /*5a70*/  HMMA.16816.F32 R84, R8, R26, R84 ;  /* 0x0000001a0854723c */ /* 0x000fe20000001854 */
[----:B------:R-:W5:Y:S01]  /*5a80*/  LDSM.16.MT88.4 R24, [R226+0x1900] ;  /* 0x00190000e218783b */ /* 0x000f620000004200 */
[----:B--2---:R-:W-:-:S05]  /*5a90*/  FFMA.FTZ R3, R133, c[0x0][0x2d0], -R6 ;  /* 0x0000b40085037a23 */ /* 0x004fca0000010806 */
[----:B----4-:R-:W-:Y:S01]  /*5aa0*/  F2FP.PACK_AB R8, R187, R188 ;  /* 0x000000bcbb08723e */ /* 0x010fe200000000ff */
[----:B------:R-:W-:Y:S01]  /*5ab0*/  IMAD.MOV.U32 R133, RZ, RZ, R92 ;  /* 0x000000ffff857224 */ /* 0x000fe200078e005c */
[----:B------:R2:W-:Y:S01]  /*5ac0*/  MUFU.EX2 R186, R3 ;  /* 0x0000000300ba7308 */ /* 0x0005e20000000800 */
[----:B------:R-:W-:Y:S02]  /*5ad0*/  IMAD.MOV.U32 R92, RZ, RZ, R95 ;  /* 0x000000ffff5c7224 */ /* 0x000fe400078e005f */
[----:B--2---:R-:W-:-:S05]  /*5ae0*/  FFMA.FTZ R3, R134, c[0x0][0x2d0], -R6 ;  /* 0x0000b40086037a23 */ /* 0x004fca0000010806 */
[----:B------:R2:W4:Y:S02]  /*5af0*/  MUFU.EX2 R185, R3 ;  /* 0x0000000300b97308 */ /* 0x0005240000000800 */
[----:B--2---:R-:W-:Y:S01]  /*5b00*/  FFMA.FTZ R3, R135, c[0x0][0x2d0], -R5 ;  /* 0x0000b40087037a23 */ /* 0x004fe20000010805 */
[----:B----4-:R-:W-:-:S05]  /*5b10*/  F2FP.PACK_AB R10, R185, R186 ;  /* 0x000000bab90a723e */ /* 0x010fca00000000ff */
[----:B------:R2:W-:Y:S02]  /*5b20*/  MUFU.EX2 R184, R3 ;  /* 0x0000000300b87308 */ /* 0x0005e40000000800 */
[----:B--2---:R-:W-:-:S06]  /*5b30*/  FFMA.FTZ R3, R137, c[0x0][0x2d0], -R5 ;  /* 0x0000b40089037a23 */ /* 0x004fcc0000010805 */
[----:B------:R2:W4:Y:S02]  /*5b40*/  MUFU.EX2 R118, R3 ;  /* 0x0000000300767308 */ /* 0x0005240000000800 */
[----:B--2---:R-:W-:Y:S01]  /*5b50*/  FFMA.FTZ R3, R136, c[0x0][0x2d0], -R5 ;  /* 0x0000b40088037a23 */ /* 0x004fe20000010805 */
[----:B----4-:R-:W-:Y:S01]  /*5b60*/  F2FP.PACK_AB R9, R118, R184 ;  /* 0x000000b87609723e */ /* 0x010fe200000000ff */
[----:B------:R-:W-:-:S04]  /*5b70*/  IMAD.MOV.U32 R136, RZ, RZ, R124 ;  /* 0x000000ffff887224 */ /* 0x000fc800078e007c */
[----:B------:R2:W-:Y:S01]  /*5b80*/  MUFU.EX2 R116, R3 ;  /* 0x0000000300747308 */ /* 0x0005e20000000800 */
[----:B------:R-:W-:Y:S02]  /*5b90*/  IMAD.MOV.U32 R124, RZ, RZ, R101 ;  /* 0x000000ffff7c7224 */ /* 0x000fe400078e0065 */
[----:B--2---:R-:W-:Y:S02]  /*5ba0*/  FFMA.FTZ R3, R138, c[0x0][0x2d0], -R5 ;  /* 0x0000b4008a037a23 */ /* 0x004fe40000010805 */
[----:B------:R-:W-:-:S03]  /*5bb0*/  IMAD.MOV.U32 R138, RZ, RZ, R97 ;  /* 0x000000ffff8a7224 */ /* 0x000fc600078e0061 */
[----:B------:R2:W4:Y:S01]  /*5bc0*/  MUFU.EX2 R117, R3 ;  /* 0x0000000300757308 */ /* 0x0005220000000800 */
[----:B------:R-:W-:Y:S02]  /*5bd0*/  IMAD.MOV.U32 R97, RZ, RZ, R114 ;  /* 0x000000ffff617224 */ /* 0x000fe400078e0072 */
[----:B--2---:R-:W-:Y:S01]  /*5be0*/  FFMA.FTZ R3, R140, c[0x0][0x2d0], -R7 ;  /* 0x0000b4008c037a23 */ /* 0x004fe20000010807 */
[----:B----4-:R-:W-:-:S04]  /*5bf0*/  F2FP.PACK_AB R11, R117, R116 ;  /* 0x00000074750b723e */ /* 0x010fc800000000ff */
[----:B------:R2:W-:Y:S03]  /*5c00*/  MUFU.EX2 R115, R3 ;  /* 0x0000000300737308 */ /* 0x0005e60000000800 */
[C---:B-1----:R-:W-:Y:S08]  /*5c10*/  HMMA.16816.F32 R128, R8.reuse, R18, R76 ;  /* 0x000000120880723c */ /* 0x042ff0000000184c */
[----:B------:R-:W-:Y:S01]  /*5c20*/  HMMA.16816.F32 R120, R8, R16, R120 ;  /* 0x000000100878723c */ /* 0x000fe20000001878 */
[----:B--2---:R-:W-:-:S02]  /*5c30*/  FFMA.FTZ R3, R139, c[0x0][0x2d0], -R7 ;  /* 0x0000b4008b037a23 */ /* 0x004fc40000010807 */
[----:B------:R-:W-:Y:S02]  /*5c40*/  IMAD.MOV.U32 R139, RZ, RZ, R96 ;  /* 0x000000ffff8b7224 */ /* 0x000fe400078e0060 */
[----:B------:R1:W2:Y:S01]  /*5c50*/  MUFU.EX2 R114, R3 ;  /* 0x0000000300727308 */ /* 0x0002a20000000800 */
[----:B------:R-:W-:Y:S02]  /*5c60*/  IMAD.MOV.U32 R96, RZ, RZ, R103 ;  /* 0x000000ffff607224 */ /* 0x000fe400078e0067 */
[----:B---3--:R-:W-:Y:S01]  /*5c70*/  HMMA.16816.F32 R156, R8, R20, R156 ;  /* 0x00000014089c723c */ /* 0x008fe2000000189c */
[----:B------:R-:W-:Y:S02]  /*5c80*/  IMAD.MOV.U32 R103, RZ, RZ, R147 ;  /* 0x000000ffff677224 */ /* 0x000fe400078e0093 */
[----:B------:R-:W-:-:S05]  /*5c90*/  IMAD.MOV.U32 R137, RZ, RZ, R96 ;  /* 0x000000ffff897224 */ /* 0x000fca00078e0060 */
[----:B------:R-:W-:Y:S01]  /*5ca0*/  HMMA.16816.F32 R80, R8, R22, R64 ;  /* 0x000000160850723c */ /* 0x000fe20000001840 */
[----:B-1----:R-:W-:-:S07]  /*5cb0*/  FFMA.FTZ R3, R141, c[0x0][0x2d0], -R7 ;  /* 0x0000b4008d037a23 */ /* 0x002fce0000010807 */
[----:B-----5:R-:W-:Y:S01]  /*5cc0*/  HMMA.16816.F32 R76, R8, R24, R88 ;  /* 0x00000018084c723c */ /* 0x020fe20000001858 */
[----:B------:R1:W-:Y:S02]  /*5cd0*/  MUFU.EX2 R113, R3 ;  /* 0x0000000300717308 */ /* 0x0003e40000000800 */
[----:B-1----:R-:W-:-:S06]  /*5ce0*/  FFMA.FTZ R3, R142, c[0x0][0x2d0], -R7 ;  /* 0x0000b4008e037a23 */ /* 0x002fcc0000010807 */
[----:B------:R1:W-:Y:S02]  /*5cf0*/  MUFU.EX2 R112, R3 ;  /* 0x0000000300707308 */ /* 0x0003e40000000800 */
[--C-:B-1----:R-:W-:Y:S02]  /*5d00*/  FFMA.FTZ R3, R143, c[0x0][0x2d0], -R0.reuse ;  /* 0x0000b4008f037a23 */ /* 0x102fe40000010800 */
[----:B------:R-:W-:Y:S04]  /*5d10*/  HMMA.16816.F32 R140, R8, R12, R104 ;  /* 0x0000000c088c723c */ /* 0x000fe80000001868 */
[----:B------:R1:W-:Y:S02]  /*5d20*/  MUFU.EX2 R110, R3 ;  /* 0x00000003006e7308 */ /* 0x0003e40000000800 */
[----:B-1----:R-:W-:-:S02]  /*5d30*/  FFMA.FTZ R3, R144, c[0x0][0x2d0], -R0 ;  /* 0x0000b40090037a23 */ /* 0x002fc40000010800 */
[C---:B------:R-:W-:Y:S04]  /*5d40*/  HMMA.16816.F32 R144, R8.reuse, R14, R72 ;  /* 0x0000000e0890723c */ /* 0x040fe80000001848 */
[----:B------:R1:W3:Y:S04]  /*5d50*/  MUFU.EX2 R109, R3 ;  /* 0x00000003006d7308 */ /* 0x0002e80000000800 */
[----:B------:R-:W-:Y:S07]  /*5d60*/  HMMA.16816.F32 R72, R8, R26, R56 ;  /* 0x0000001a0848723c */ /* 0x000fee0000001838 */
[----:B------:R-:W-:-:S02]  /*5d70*/  F2FP.PACK_AB R8, R189, R190 ;  /* 0x000000bebd08723e */ /* 0x000fc400000000ff */
[----:B--2---:R-:W-:Y:S01]  /*5d80*/  F2FP.PACK_AB R10, R114, R115 ;  /* 0x00000073720a723e */ /* 0x004fe200000000ff */
[----:B-1----:R-:W-:Y:S01]  /*5d90*/  FFMA.FTZ R3, R150, c[0x0][0x2d0], -R0 ;  /* 0x0000b40096037a23 */ /* 0x002fe20000010800 */
[----:B---3--:R-:W-:-:S03]  /*5da0*/  F2FP.PACK_AB R9, R109, R110 ;  /* 0x0000006e6d09723e */ /* 0x008fc600000000ff */
        /* <DEDUP_REMOVED lines=8> */
[----:B------:R-:W2:Y:S01]  /*5e30*/  LDSM.16.MT88.4 R16, [R224+0x2100] ;  /* 0x00210000e010783b */ /* 0x000ea20000004200 */
[----:B-1----:R-:W-:-:S03]  /*5e40*/  FFMA.FTZ R3, R149, c[0x0][0x2d0], -R7 ;  /* 0x0000b40095037a23 */ /* 0x002fc60000010807 */
[----:B------:R-:W-:Y:S01]  /*5e50*/  LDSM.16.MT88.4 R148, [R227+0x3100] ;  /* 0x00310000e394783b */ /* 0x000fe20000004200 */
[----:B------:R1:W-:Y:S02]  /*5e60*/  MUFU.EX2 R108, R3 ;  /* 0x00000003006c7308 */ /* 0x0003e40000000800 */
[C---:B------:R-:W-:Y:S08]  /*5e70*/  HMMA.16816.F32 R52, R8.reuse, R12, R44 ;  /* 0x0000000c0834723c */ /* 0x040ff0000000182c */
[----:B------:R-:W-:Y:S01]  /*5e80*/  HMMA.16816.F32 R48, R8, R14, R36 ;  /* 0x0000000e0830723c */ /* 0x000fe20000001824 */
[----:B------:R-:W3:Y:S01]  /*5e90*/  LDSM.16.MT88.4 R12, [R227+0x2100] ;  /* 0x00210000e30c783b */ /* 0x000ee20000004200 */
[----:B-1----:R-:W-:-:S06]  /*5ea0*/  FFMA.FTZ R3, R152, c[0x0][0x2d0], -R6 ;  /* 0x0000b40098037a23 */ /* 0x002fcc0000010806 */
[----:B------:R-:W-:Y:S01]  /*5eb0*/  HMMA.16816.F32 R32, R8, R20, R28 ;  /* 0x000000140820723c */ /* 0x000fe2000000181c */
[----:B------:R-:W-:Y:S01]  /*5ec0*/  IMAD.MOV.U32 R152, RZ, RZ, R127 ;  /* 0x000000ffff987224 */ /* 0x000fe200078e007f */
[----:B------:R-:W-:Y:S01]  /*5ed0*/  LDSM.16.MT88.4 R28, [R226+0x2100] ;  /* 0x00210000e21c783b */ /* 0x000fe20000004200 */
[----:B------:R1:W-:Y:S01]  /*5ee0*/  MUFU.EX2 R105, R3 ;  /* 0x0000000300697308 */ /* 0x0003e20000000800 */
[----:B------:R-:W-:-:S04]  /*5ef0*/  IMAD.MOV.U32 R127, RZ, RZ, R98 ;  /* 0x000000ffff7f7224 */ /* 0x000fc800078e0062 */
[C---:B------:R-:W-:Y:S01]  /*5f00*/  HMMA.16816.F32 R40, R8.reuse, R22, R40 ;  /* 0x000000160828723c */ /* 0x040fe20000001828 */
[----:B------:R-:W4:Y:S07]  /*5f10*/  LDSM.16.MT88.4 R20, [R225+0x2100] ;  /* 0x00210000e114783b */ /* 0x000f2e0000004200 */
[----:B------:R-:W-:Y:S01]  /*5f20*/  HMMA.16816.F32 R36, R8, R26, R84 ;  /* 0x0000001a0824723c */ /* 0x000fe20000001854 */
[----:B-1----:R-:W-:Y:S02]  /*5f30*/  FFMA.FTZ R3, R153, c[0x0][0x2d0], -R6 ;  /* 0x0000b40099037a23 */ /* 0x002fe40000010806 */
[----:B------:R-:W-:-:S02]  /*5f40*/  IMAD.MOV.U32 R153, RZ, RZ, R103 ;  /* 0x000000ffff997224 */ /* 0x000fc400078e0067 */
[----:B------:R1:W5:Y:S03]  /*5f50*/  MUFU.EX2 R104, R3 ;  /* 0x0000000300687308 */ /* 0x0003660000000800 */
[----:B------:R-:W-:Y:S01]  /*5f60*/  HMMA.16816.F32 R44, R8, R24, R60 ;  /* 0x00000018082c723c */ /* 0x000fe2000000183c */
[----:B------:R-:W2:Y:S01]  /*5f70*/  LDSM.16.MT88.4 R24, [R224+0x2900] ;  /* 0x00290000e018783b */ /* 0x000ea20000004200 */
[----:B-1----:R-:W-:-:S05]  /*5f80*/  FFMA.FTZ R3, R155, c[0x0][0x2d0], -R6 ;  /* 0x0000b4009b037a23 */ /* 0x002fca0000010806 */
[----:B-----5:R-:W-:Y:S01]  /*5f90*/  F2FP.PACK_AB R8, R104, R105 ;  /* 0x000000696808723e */ /* 0x020fe200000000ff */
[----:B------:R-:W-:Y:S01]  /*5fa0*/  IMAD.MOV.U32 R155, RZ, RZ, R125 ;  /* 0x000000ffff9b7224 */ /* 0x000fe200078e007d */
[----:B------:R1:W-:Y:S01]  /*5fb0*/  MUFU.EX2 R103, R3 ;  /* 0x0000000300677308 */ /* 0x0003e20000000800 */
[----:B------:R-:W-:Y:S02]  /*5fc0*/  IMAD.MOV.U32 R125, RZ, RZ, R100 ;  /* 0x000000ffff7d7224 */ /* 0x000fe400078e0064 */
[----:B-1----:R-:W-:Y:S02]  /*5fd0*/  FFMA.FTZ R3, R154, c[0x0][0x2d0], -R6 ;  /* 0x0000b4009a037a23 */ /* 0x002fe40000010806 */
[----:B------:R-:W-:-:S03]  /*5fe0*/  IMAD.MOV.U32 R154, RZ, RZ, R126 ;  /* 0x000000ffff9a7224 */ /* 0x000fc600078e007e */
[----:B------:R1:W5:Y:S01]  /*5ff0*/  MUFU.EX2 R102, R3 ;  /* 0x0000000300667308 */ /* 0x0003620000000800 */
[----:B------:R-:W-:Y:S02]  /*6000*/  IMAD.MOV.U32 R126, RZ, RZ, R99 ;  /* 0x000000ffff7e7224 */ /* 0x000fe400078e0063 */
[----:B-1----:R-:W-:Y:S01]  /*6010*/  FFMA.FTZ R3, R160, c[0x0][0x2d0], -R5 ;  /* 0x0000b400a0037a23 */ /* 0x002fe20000010805 */
[----:B-----5:R-:W-:-:S04]  /*6020*/  F2FP.PACK_AB R10, R102, R103 ;  /* 0x00000067660a723e */ /* 0x020fc800000000ff */
[----:B------:R1:W-:Y:S02]  /*6030*/  MUFU.EX2 R101, R3 ;  /* 0x0000000300657308 */ /* 0x0003e40000000800 */
[----:B-1----:R-:W-:-:S06]  /*6040*/  FFMA.FTZ R3, R163, c[0x0][0x2d0], -R5 ;  /* 0x0000b400a3037a23 */ /* 0x002fcc0000010805 */
[----:B------:R1:W5:Y:S02]  /*6050*/  MUFU.EX2 R100, R3 ;  /* 0x0000000300647308 */ /* 0x0003640000000800 */
[----:B-1----:R-:W-:Y:S01]  /*6060*/  FFMA.FTZ R3, R162, c[0x0][0x2d0], -R5 ;  /* 0x0000b400a2037a23 */ /* 0x002fe20000010805 */
[----:B-----5:R-:W-:-:S05]  /*6070*/  F2FP.PACK_AB R9, R100, R101 ;  /* 0x000000656409723e */ /* 0x020fca00000000ff */
[----:B------:R1:W-:Y:S02]  /*6080*/  MUFU.EX2 R99, R3 ;  /* 0x0000000300637308 */ /* 0x0003e40000000800 */
[----:B-1----:R-:W-:-:S06]  /*6090*/  FFMA.FTZ R3, R161, c[0x0][0x2d0], -R5 ;  /* 0x0000b400a1037a23 */ /* 0x002fcc0000010805 */
[----:B------:R1:W5:Y:S02]  /*60a0*/  MUFU.EX2 R98, R3 ;  /* 0x0000000300627308 */ /* 0x0003640000000800 */
[----:B-1----:R-:W-:Y:S01]  /*60b0*/  FFMA.FTZ R3, R168, c[0x0][0x2d0], -R0 ;  /* 0x0000b400a8037a23 */ /* 0x002fe20000010800 */
[----:B-----5:R-:W-:Y:S01]  /*60c0*/  F2FP.PACK_AB R11, R98, R99 ;  /* 0x00000063620b723e */ /* 0x020fe200000000ff */
[----:B------:R-:W-:-:S04]  /*60d0*/  IMAD.MOV.U32 R168, RZ, RZ, R97 ;  /* 0x000000ffffa87224 */ /* 0x000fc800078e0061 */
[----:B------:R1:W-:Y:S02]  /*60e0*/  MUFU.EX2 R97, R3 ;  /* 0x0000000300617308 */ /* 0x0003e40000000800 */
[C---:B--2---:R-:W-:Y:S08]  /*60f0*/  HMMA.16816.F32 R120, R8.reuse, R16, R120 ;  /* 0x000000100878723c */ /* 0x044ff00000001878 */
[----:B------:R-:W-:Y:S01]  /*6100*/  HMMA.16816.F32 R128, R8, R18, R128 ;  /* 0x000000120880723c */ /* 0x000fe20000001880 */
[----:B-1----:R-:W-:-:S04]  /*6110*/  FFMA.FTZ R3, R166, c[0x0][0x2d0], -R0 ;  /* 0x0000b400a6037a23 */ /* 0x002fc80000010800 */
[----:B------:R1:W2:Y:S03]  /*6120*/  MUFU.EX2 R96, R3 ;  /* 0x0000000300607308 */ /* 0x0002a60000000800 */
[C---:B---3--:R-:W-:Y:S08]  /*6130*/  HMMA.16816.F32 R140, R8.reuse, R12, R140 ;  /* 0x0000000c088c723c */ /* 0x048ff0000000188c */
[----:B------:R-:W-:Y:S01]  /*6140*/  HMMA.16816.F32 R144, R8, R14, R144 ;  /* 0x0000000e0890723c */ /* 0x000fe20000001890 */
[----:B-1----:R-:W-:-:S07]  /*6150*/  FFMA.FTZ R3, R167, c[0x0][0x2d0], -R0 ;  /* 0x0000b400a7037a23 */ /* 0x002fce0000010800 */
[C---:B----4-:R-:W-:Y:S01]  /*6160*/  HMMA.16816.F32 R156, R8.reuse, R20, R156 ;  /* 0x00000014089c723c */ /* 0x050fe2000000189c */
[----:B------:R1:W-:Y:S07]  /*6170*/  MUFU.EX2 R95, R3 ;  /* 0x00000003005f7308 */ /* 0x0003ee0000000800 */
[C---:B------:R-:W-:Y:S08]  /*6180*/  HMMA.16816.F32 R80, R8.reuse, R22, R80 ;  /* 0x000000160850723c */ /* 0x040ff00000001850 */
[----:B------:R-:W-:Y:S01]  /*6190*/  HMMA.16816.F32 R76, R8, R28, R76 ;  /* 0x0000001c084c723c */ /* 0x000fe2000000184c */
[----:B-1----:R-:W-:-:S02]  /*61a0*/  FFMA.FTZ R3, R169, c[0x0][0x2d0], -R0 ;  /* 0x0000b400a9037a23 */ /* 0x002fc40000010800 */
[----:B------:R-:W-:Y:S02]  /*61b0*/  IMAD.MOV.U32 R169, RZ, RZ, R132 ;  /* 0x000000ffffa97224 */ /* 0x000fe400078e0084 */
[----:B------:R-:W-:-:S03]  /*61c0*/  IMAD.MOV.U32 R132, RZ, RZ, R94 ;  /* 0x000000ffff847224 */ /* 0x000fc600078e005e */
[----:B------:R-:W-:Y:S01]  /*61d0*/  HMMA.16816.F32 R72, R8, R30, R72 ;  /* 0x0000001e0848723c */ /* 0x000fe20000001848 */
[----:B------:R1:W3:Y:S06]  /*61e0*/  MUFU.EX2 R94, R3 ;  /* 0x00000003005e7308 */ /* 0x0002ec0000000800 */
[----:B------:R-:W-:Y:S02]  /*61f0*/  F2FP.PACK_AB R8, R112, R113 ;  /* 0x000000717008723e */ /* 0x000fe400000000ff */
[----:B--2---:R-:W-:Y:S02]  /*6200*/  F2FP.PACK_AB R9, R96, R97 ;  /* 0x000000616009723e */ /* 0x004fe400000000ff */
[----:B------:R-:W-:Y:S01]  /*6210*/  F2FP.PACK_AB R10, R108, R111 ;  /* 0x0000006f6c0a723e */ /* 0x000fe200000000ff */
[----:B-1----:R-:W-:Y:S01]  /*6220*/  FFMA.FTZ R3, R173, c[0x0][0x2d0], -R6 ;  /* 0x0000b400ad037a23 */ /* 0x002fe20000010806 */
[----:B---3--:R-:W-:Y:S01]  /*6230*/  F2FP.PACK_AB R11, R94, R95 ;  /* 0x0000005f5e0b723e */ /* 0x008fe200000000ff */
[----:B------:R-:W-:-:S02]  /*6240*/  IMAD.MOV.U32 R173, RZ, RZ, R93 ;  /* 0x000000ffffad7224 */ /* 0x000fc400078e005d */
[----:B------:R1:W-:Y:S04]  /*6250*/  MUFU.EX2 R93, R3 ;  /* 0x00000003005d7308 */ /* 0x0003e80000000800 */
[C---:B------:R-:W-:Y:S08]  /*6260*/  HMMA.16816.F32 R64, R8.reuse, R16, R64 ;  /* 0x000000100840723c */ /* 0x040ff00000001840 */
[----:B------:R-:W-:Y:S01]  /*6270*/  HMMA.16816.F32 R56, R8, R18, R56 ;  /* 0x000000120838723c */ /* 0x000fe20000001838 */
[----:B------:R-:W-:Y:S01]  /*6280*/  LDSM.16.MT88.4 R16, [R225+0x2900] ;  /* 0x00290000e110783b */ /* 0x000fe20000004200 */
[----:B-1----:R-:W-:-:S02]  /*6290*/  FFMA.FTZ R3, R172, c[0x0][0x2d0], -R6 ;  /* 0x0000b400ac037a23 */ /* 0x002fc40000010806 */
[----:B------:R-:W-:Y:S02]  /*62a0*/  IMAD.MOV.U32 R172, RZ, RZ, R92 ;  /* 0x000000ffffac7224 */ /* 0x000fe400078e005c */
[----:B------:R1:W2:Y:S02]  /*62b0*/  MUFU.EX2 R92, R3 ;  /* 0x00000003005c7308 */ /* 0x0002a40000000800 */
[C---:B------:R-:W-:Y:S08]  /*62c0*/  HMMA.16816.F32 R52, R8.reuse, R12, R52 ;  /* 0x0000000c0834723c */ /* 0x040ff00000001834 */
[----:B------:R-:W-:Y:S01]  /*62d0*/  HMMA.16816.F32 R48, R8, R14, R48 ;  /* 0x0000000e0830723c */ /* 0x000fe20000001830 */
[----:B------:R-:W-:Y:S01]  /*62e0*/  LDSM.16.MT88.4 R12, [R226+0x2900] ;  /* 0x00290000e20c783b */ /* 0x000fe20000004200 */
[----:B-1----:R-:W-:-:S06]  /*62f0*/  FFMA.FTZ R3, R171, c[0x0][0x2d0], -R6 ;  /* 0x0000b400ab037a23 */ /* 0x002fcc0000010806 */
[C---:B------:R-:W-:Y:S01]  /*6300*/  HMMA.16816.F32 R32, R8.reuse, R20, R32 ;  /* 0x000000140820723c */ /* 0x040fe20000001820 */
[----:B------:R-:W-:Y:S01]  /*6310*/  IMAD.MOV.U32 R171, RZ, RZ, R133 ;  /* 0x000000ffffab7224 */ /* 0x000fe200078e0085 */
[----:B------:R1:W-:Y:S06]  /*6320*/  MUFU.EX2 R91, R3 ;  /* 0x00000003005b7308 */ /* 0x0003ec0000000800 */
[C---:B------:R-:W-:Y:S01]  /*6330*/  HMMA.16816.F32 R40, R8.reuse, R22, R40 ;  /* 0x000000160828723c */ /* 0x040fe20000001828 */
[----:B------:R-:W3:Y:S07]  /*6340*/  LDSM.16.MT88.4 R20, [R227+0x2900] ;  /* 0x00290000e314783b */ /* 0x000eee0000004200 */
[----:B------:R-:W-:Y:S01]  /*6350*/  HMMA.16816.F32 R36, R8, R30, R36 ;  /* 0x0000001e0824723c */ /* 0x000fe20000001824 */
[----:B-1----:R-:W-:-:S04]  /*6360*/  FFMA.FTZ R3, R164, c[0x0][0x2d0], -R6 ;  /* 0x0000b400a4037a23 */ /* 0x002fc80000010806 */
[----:B------:R1:W4:Y:S03]  /*6370*/  MUFU.EX2 R90, R3 ;  /* 0x00000003005a7308 */ /* 0x0003260000000800 */
[----:B------:R-:W-:Y:S07]  /*6380*/  HMMA.16816.F32 R44, R8, R28, R44 ;  /* 0x0000001c082c723c */ /* 0x000fee000000182c */
[----:B--2---:R-:W-:Y:S01]  /*6390*/  F2FP.PACK_AB R8, R92, R93 ;  /* 0x0000005d5c08723e */ /* 0x004fe200000000ff */
[----:B-1----:R-:W-:Y:S01]  /*63a0*/  FFMA.FTZ R3, R177, c[0x0][0x2d0], -R5 ;  /* 0x0000b400b1037a23 */ /* 0x002fe20000010805 */
[----:B----4-:R-:W-:Y:S01]  /*63b0*/  F2FP.PACK_AB R10, R90, R91 ;  /* 0x0000005b5a0a723e */ /* 0x010fe200000000ff */
[----:B------:R-:W-:-:S02]  /*63c0*/  IMAD.MOV.U32 R177, RZ, RZ, R132 ;  /* 0x000000ffffb17224 */ /* 0x000fc400078e0084 */
[----:B------:R1:W-:Y:S01]  /*63d0*/  MUFU.EX2 R89, R3 ;  /* 0x0000000300597308 */ /* 0x0003e20000000800 */
[----:B------:R-:W2:Y:S01]  /*63e0*/  LDSM.16.MT88.4 R132, [R224+0x3100] ;  /* 0x00310000e084783b */ /* 0x000ea20000004200 */
[----:B-1----:R-:W-:Y:S02]  /*63f0*/  FFMA.FTZ R3, R178, c[0x0][0x2d0], -R5 ;  /* 0x0000b400b2037a23 */ /* 0x002fe40000010805 */
[----:B------:R-:W-:-:S04]  /*6400*/  IMAD.MOV.U32 R178, RZ, RZ, R71 ;  /* 0x000000ffffb27224 */ /* 0x000fc800078e0047 */
[----:B------:R1:W4:Y:S02]  /*6410*/  MUFU.EX2 R88, R3 ;  /* 0x0000000300587308 */ /* 0x0003240000000800 */
[----:B-1----:R-:W-:Y:S01]  /*6420*/  FFMA.FTZ R3, R176, c[0x0][0x2d0], -R5 ;  /* 0x0000b400b0037a23 */ /* 0x002fe20000010805 */
[----:B----4-:R-:W-:-:S05]  /*6430*/  F2FP.PACK_AB R9, R88, R89 ;  /* 0x000000595809723e */ /* 0x010fca00000000ff */
[----:B------:R1:W-:Y:S02]  /*6440*/  MUFU.EX2 R86, R3 ;  /* 0x0000000300567308 */ /* 0x0003e40000000800 */
[----:B-1----:R-:W-:Y:S02]  /*6450*/  FFMA.FTZ R3, R165, c[0x0][0x2d0], -R5 ;  /* 0x0000b400a5037a23 */ /* 0x002fe40000010805 */
[----:B------:R-:W1:Y:S04]  /*6460*/  LDSM.16.MT88.4 R164, [R225+0x3100] ;  /* 0x00310000e1a4783b */ /* 0x000e680000004200 */
[----:B------:R4:W5:Y:S02]  /*6470*/  MUFU.EX2 R87, R3 ;  /* 0x0000000300577308 */ /* 0x0009640000000800 */
[----:B----4-:R-:W-:Y:S01]  /*6480*/  FFMA.FTZ R3, R216, c[0x0][0x2d0], -R7 ;  /* 0x0000b400d8037a23 */ /* 0x010fe20000010807 */
[----:B-----5:R-:W-:Y:S01]  /*6490*/  F2FP.PACK_AB R11, R87, R86 ;  /* 0x00000056570b723e */ /* 0x020fe200000000ff */
[----:B------:R-:W-:-:S04]  /*64a0*/  IMAD.MOV.U32 R216, RZ, RZ, R125 ;  /* 0x000000ffffd87224 */ /* 0x000fc800078e007d */
[----:B------:R4:W-:Y:S02]  /*64b0*/  MUFU.EX2 R85, R3 ;  /* 0x0000000300557308 */ /* 0x0009e40000000800 */
[C---:B------:R-:W-:Y:S08]  /*64c0*/  HMMA.16816.F32 R120, R8.reuse, R24, R120 ;  /* 0x000000180878723c */ /* 0x040ff00000001878 */
[----:B------:R-:W-:Y:S01]  /*64d0*/  HMMA.16816.F32 R128, R8, R26, R128 ;  /* 0x0000001a0880723c */ /* 0x000fe20000001880 */
[----:B----4-:R-:W-:-:S02]  /*64e0*/  FFMA.FTZ R3, R211, c[0x0][0x2d0], -R7 ;  /* 0x0000b400d3037a23 */ /* 0x010fc40000010807 */
[----:B------:R-:W-:Y:S02]  /*64f0*/  IMAD.MOV.U32 R211, RZ, RZ, R126 ;  /* 0x000000ffffd37224 */ /* 0x000fe400078e007e */
[----:B------:R4:W5:Y:S03]  /*6500*/  MUFU.EX2 R84, R3 ;  /* 0x0000000300547308 */ /* 0x0009660000000800 */
[C---:B---3--:R-:W-:Y:S08]  /*6510*/  HMMA.16816.F32 R140, R8.reuse, R20, R140 ;  /* 0x00000014088c723c */ /* 0x048ff0000000188c */
[----:B------:R-:W-:Y:S01]  /*6520*/  HMMA.16816.F32 R144, R8, R22, R144 ;  /* 0x000000160890723c */ /* 0x000fe20000001890 */
[----:B----4-:R-:W-:-:S07]  /*6530*/  FFMA.FTZ R3, R222, c[0x0][0x2d0], -R7 ;  /* 0x0000b400de037a23 */ /* 0x010fce0000010807 */
[C---:B------:R-:W-:Y:S01]  /*6540*/  HMMA.16816.F32 R156, R8.reuse, R16, R156 ;  /* 0x00000010089c723c */ /* 0x040fe2000000189c */
[----:B------:R-:W-:Y:S01]  /*6550*/  IMAD.MOV.U32 R222, RZ, RZ, R137 ;  /* 0x000000ffffde7224 */ /* 0x000fe200078e0089 */
[----:B------:R3:W-:Y:S06]  /*6560*/  MUFU.EX2 R71, R3 ;  /* 0x0000000300477308 */ /* 0x0007ec0000000800 */
[C---:B------:R-:W-:Y:S08]  /*6570*/  HMMA.16816.F32 R160, R8.reuse, R18, R80 ;  /* 0x0000001208a0723c */ /* 0x040ff00000001850 */
[----:B------:R-:W-:Y:S01]  /*6580*/  HMMA.16816.F32 R76, R8, R12, R76 ;  /* 0x0000000c084c723c */ /* 0x000fe2000000184c */
[----:B---3--:R-:W-:-:S02]  /*6590*/  FFMA.FTZ R3, R223, c[0x0][0x2d0], -R7 ;  /* 0x0000b400df037a23 */ /* 0x008fc40000010807 */
[----:B------:R-:W-:Y:S02]  /*65a0*/  IMAD.MOV.U32 R223, RZ, RZ, R172 ;  /* 0x000000ffffdf7224 */ /* 0x000fe400078e00ac */
[----:B------:R3:W4:Y:S03]  /*65b0*/  MUFU.EX2 R63, R3 ;  /* 0x00000003003f7308 */ /* 0x0007260000000800 */
[----:B------:R-:W-:Y:S07]  /*65c0*/  HMMA.16816.F32 R72, R8, R14, R72 ;  /* 0x0000000e0848723c */ /* 0x000fee0000001848 */
[----:B-----5:R-:W-:Y:S01]  /*65d0*/  F2FP.PACK_AB R8, R84, R85 ;  /* 0x000000555408723e */ /* 0x020fe200000000ff */
[----:B---3--:R-:W-:Y:S01]  /*65e0*/  FFMA.FTZ R3, R250, c[0x0][0x2d0], -R0 ;  /* 0x0000b400fa037a23 */ /* 0x008fe20000010800 */
[----:B----4-:R-:W-:Y:S01]  /*65f0*/  F2FP.PACK_AB R10, R63, R71 ;  /* 0x000000473f0a723e */ /* 0x010fe200000000ff */
[----:B------:R-:W-:-:S02]  /*6600*/  IMAD.MOV.U32 R250, RZ, RZ, R173 ;  /* 0x000000fffffa7224 */ /* 0x000fc400078e00ad */
[----:B------:R3:W-:Y:S02]  /*6610*/  MUFU.EX2 R62, R3 ;  /* 0x00000003003e7308 */ /* 0x0007e40000000800 */
[----:B---3--:R-:W-:Y:S02]  /*6620*/  FFMA.FTZ R3, R249, c[0x0][0x2d0], -R0 ;  /* 0x0000b400f9037a23 */ /* 0x008fe40000010800 */
[----:B------:R-:W-:-:S04]  /*6630*/  IMAD.MOV.U32 R249, RZ, RZ, R169 ;  /* 0x000000fffff97224 */ /* 0x000fc800078e00a9 */
[----:B------:R3:W4:Y:S01]  /*6640*/  MUFU.EX2 R61, R3 ;  /* 0x00000003003d7308 */ /* 0x0007220000000800 */
[----:B------:R-:W-:Y:S02]  /*6650*/  IMAD.MOV.U32 R169, RZ, RZ, R152 ;  /* 0x000000ffffa97224 */ /* 0x000fe400078e0098 */
[----:B---3--:R-:W-:Y:S01]  /*6660*/  FFMA.FTZ R3, R245, c[0x0][0x2d0], -R0 ;  /* 0x0000b400f5037a23 */ /* 0x008fe20000010800 */
[----:B----4-:R-:W-:Y:S01]  /*6670*/  F2FP.PACK_AB R9, R61, R62 ;  /* 0x0000003e3d09723e */ /* 0x010fe200000000ff */
[----:B------:R-:W-:-:S03]  /*6680*/  IMAD.MOV.U32 R245, RZ, RZ, R168 ;  /* 0x000000fffff57224 */ /* 0x000fc600078e00a8 */
[----:B------:R3:W-:Y:S01]  /*6690*/  MUFU.EX2 R60, R3 ;  /* 0x00000003003c7308 */ /* 0x0007e20000000800 */
[----:B------:R-:W-:Y:S02]  /*66a0*/  IMAD.MOV.U32 R168, RZ, RZ, R138 ;  /* 0x000000ffffa87224 */ /* 0x000fe400078e008a */
[----:B---3--:R-:W-:-:S05]  /*66b0*/  FFMA.FTZ R3, R170, c[0x0][0x2d0], -R0 ;  /* 0x0000b400aa037a23 */ /* 0x008fca0000010800 */
[----:B------:R3:W4:Y:S02]  /*66c0*/  MUFU.EX2 R31, R3 ;  /* 0x00000003001f7308 */ /* 0x0007240000000800 */
[----:B---3--:R-:W-:Y:S01]  /*66d0*/  FFMA.FTZ R3, R179, c[0x0][0x2d0], -R6 ;  /* 0x0000b400b3037a23 */ /* 0x008fe20000010806 */
[----:B----4-:R-:W-:-:S05]  /*66e0*/  F2FP.PACK_AB R11, R31, R60 ;  /* 0x0000003c1f0b723e */ /* 0x010fca00000000ff */
[----:B------:R3:W-:Y:S02]  /*66f0*/  MUFU.EX2 R29, R3 ;  /* 0x00000003001d7308 */ /* 0x0007e40000000800 */
[C---:B------:R-:W-:Y:S08]  /*6700*/  HMMA.16816.F32 R56, R8.reuse, R26, R56 ;  /* 0x0000001a0838723c */ /* 0x040ff00000001838 */
[----:B------:R-:W-:Y:S01]  /*6710*/  HMMA.16816.F32 R64, R8, R24, R64 ;  /* 0x000000180840723c */ /* 0x000fe20000001840 */
[----:B---3--:R-:W-:-:S04]  /*6720*/  FFMA.FTZ R3, R182, c[0x0][0x2d0], -R6 ;  /* 0x0000b400b6037a23 */ /* 0x008fc80000010806 */
[----:B------:R3:W4:Y:S03]  /*6730*/  MUFU.EX2 R30, R3 ;  /* 0x00000003001e7308 */ /* 0x0007260000000800 */
[C---:B------:R-:W-:Y:S05]  /*6740*/  HMMA.16816.F32 R48, R8.reuse, R22, R48 ;  /* 0x000000160830723c */ /* 0x040fea0000001830 */
[----:B------:R5:W-:Y:S03]  /*6750*/  MUFU.EX2 R22, R4 ;  /* 0x0000000400167308 */ /* 0x000be60000000800 */
[----:B------:R-:W-:Y:S01]  /*6760*/  HMMA.16816.F32 R44, R8, R12, R44 ;  /* 0x0000000c082c723c */ /* 0x000fe2000000182c */
[----:B---3--:R-:W-:-:S07]  /*6770*/  FFMA.FTZ R3, R183, c[0x0][0x2d0], -R6 ;  /* 0x0000b400b7037a23 */ /* 0x008fce0000010806 */
[C---:B------:R-:W-:Y:S01]  /*6780*/  HMMA.16816.F32 R52, R8.reuse, R20, R52 ;  /* 0x000000140834723c */ /* 0x040fe20000001834 */
[----:B------:R-:W-:Y:S01]  /*6790*/  FFMA.FTZ R12, R210, c[0x0][0x2d0], -R0 ;  /* 0x0000b400d20c7a23 */ /* 0x000fe20000010800 */
[----:B----4-:R-:W-:Y:S01]  /*67a0*/  F2FP.PACK_AB R176, R30, R29 ;  /* 0x0000001d1eb0723e */ /* 0x010fe200000000ff */
[----:B------:R3:W-:Y:S01]  /*67b0*/  MUFU.EX2 R28, R3 ;  /* 0x00000003001c7308 */ /* 0x0007e20000000800 */
[----:B------:R-:W-:Y:S02]  /*67c0*/  FADD.FTZ R13, R243, R242 ;  /* 0x000000f2f30d7221 */ /* 0x000fe40000010000 */
[----:B-----5:R-:W-:Y:S02]  /*67d0*/  FFMA.FTZ R4, R219, c[0x0][0x2d0], -R0 ;  /* 0x0000b400db047a23 */ /* 0x020fe40000010800 */
[----:B------:R-:W-:Y:S01]  /*67e0*/  HMMA.16816.F32 R36, R8, R14, R36 ;  /* 0x0000000e0824723c */ /* 0x000fe20000001824 */
[----:B------:R-:W-:-:S07]  /*67f0*/  FADD.FTZ R20, R175, R174 ;  /* 0x000000aeaf147221 */ /* 0x000fce0000010000 */
[C---:B------:R-:W-:Y:S01]  /*6800*/  HMMA.16816.F32 R32, R8.reuse, R16, R32 ;  /* 0x000000100820723c */ /* 0x040fe20000001820 */
[----:B---3--:R-:W-:Y:S02]  /*6810*/  FFMA.FTZ R3, R208, c[0x0][0x2d0], -R6 ;  /* 0x0000b400d0037a23 */ /* 0x008fe40000010806 */
[--C-:B------:R-:W-:Y:S02]  /*6820*/  FFMA.FTZ R6, R215, c[0x0][0x2d0], -R0.reuse ;  /* 0x0000b400d7067a23 */ /* 0x100fe40000010800 */
[----:B------:R3:W-:Y:S01]  /*6830*/  MUFU.EX2 R27, R3 ;  /* 0x00000003001b7308 */ /* 0x0007e20000000800 */
[----:B------:R-:W-:Y:S02]  /*6840*/  FFMA.FTZ R0, R207, c[0x0][0x2d0], -R0 ;  /* 0x0000b400cf007a23 */ /* 0x000fe40000010800 */
[----:B------:R-:W-:Y:S01]  /*6850*/  HMMA.16816.F32 R40, R8, R18, R40 ;  /* 0x000000120828723c */ /* 0x000fe20000001828 */
[----:B------:R-:W4:Y:S04]  /*6860*/  LDSM.16.MT88.4 R16, [R226+0x3100] ;  /* 0x00310000e210783b */ /* 0x000f280000004200 */
[----:B------:R5:W-:Y:S01]  /*6870*/  MUFU.EX2 R10, R4 ;  /* 0x00000004000a7308 */ /* 0x000be20000000800 */
[----:B---3--:R-:W-:-:S07]  /*6880*/  FFMA.FTZ R3, R181, c[0x0][0x2d0], -R5 ;  /* 0x0000b400b5037a23 */ /* 0x008fce0000010805 */
[----:B------:R-:W-:Y:S01]  /*6890*/  MUFU.EX2 R11, R12 ;  /* 0x0000000c000b7308 */ /* 0x000fe20000000800 */
[----:B-----5:R-:W-:-:S07]  /*68a0*/  FADD.FTZ R4, R139, R244 ;  /* 0x000000f48b047221 */ /* 0x020fce0000010000 */
[----:B------:R3:W-:Y:S01]  /*68b0*/  MUFU.EX2 R26, R3 ;  /* 0x00000003001a7308 */ /* 0x0007e20000000800 */
[----:B------:R-:W-:-:S07]  /*68c0*/  FADD.FTZ R4, R248, R4 ;  /* 0x00000004f8047221 */ /* 0x000fce0000010000 */
[----:B------:R5:W1:Y:S01]  /*68d0*/  MUFU.EX2 R12, R0 ;  /* 0x00000000000c7308 */ /* 0x000a620000000800 */
[----:B---3--:R-:W-:-:S07]  /*68e0*/  FFMA.FTZ R3, R180, c[0x0][0x2d0], -R5 ;  /* 0x0000b400b4037a23 */ /* 0x008fce0000010805 */
[----:B------:R3:W2:Y:S01]  /*68f0*/  MUFU.EX2 R9, R6 ;  /* 0x0000000600097308 */ /* 0x0006a20000000800 */
[----:B-----5:R-:W-:-:S07]  /*6900*/  FADD.FTZ R0, R218, R20 ;  /* 0x00000014da007221 */ /* 0x020fce0000010000 */
[----:B------:R5:W4:Y:S01]  /*6910*/  MUFU.EX2 R25, R3 ;  /* 0x0000000300197308 */ /* 0x000b220000000800 */
[----:B-1----:R-:W-:Y:S01]  /*6920*/  F2FP.PACK_AB R183, R12, R11 ;  /* 0x0000000b0cb7723e */ /* 0x002fe200000000ff */
[----:B---3--:R-:W-:Y:S01]  /*6930*/  FADD.FTZ R6, R220, R0 ;  /* 0x00000000dc067221 */ /* 0x008fe20000010000 */
[----:B--2---:R-:W-:-:S03]  /*6940*/  F2FP.PACK_AB R181, R9, R10 ;  /* 0x0000000a09b5723e */ /* 0x004fc600000000ff */
[----:B------:R-:W-:Y:S02]  /*6950*/  FADD.FTZ R6, R214, R6 ;  /* 0x00000006d6067221 */ /* 0x000fe40000010000 */
[--C-:B-----5:R-:W-:Y:S02]  /*6960*/  FFMA.FTZ R3, R209, c[0x0][0x2d0], -R5.reuse ;  /* 0x0000b400d1037a23 */ /* 0x120fe40000010805 */
[----:B------:R-:W-:Y:S02]  /*6970*/  FADD.FTZ R8, R213, R6 ;  /* 0x00000006d5087221 */ /* 0x000fe40000010000 */
[----:B------:R1:W-:Y:S02]  /*6980*/  MUFU.EX2 R24, R3 ;  /* 0x0000000300187308 */ /* 0x0003e40000000800 */
[----:B-1----:R-:W-:Y:S02]  /*6990*/  FFMA.FTZ R3, R221, c[0x0][0x2d0], -R5 ;  /* 0x0000b400dd037a23 */ /* 0x002fe40000010805 */
[----:B------:R-:W-:Y:S01]  /*69a0*/  FFMA.FTZ R5, R177, c[0x0][0x2d0], -R7 ;  /* 0x0000b400b1057a23 */ /* 0x000fe20000010807 */
[----:B----4-:R-:W-:-:S03]  /*69b0*/  F2FP.PACK_AB R177, R25, R26 ;  /* 0x0000001a19b1723e */ /* 0x010fc600000000ff */
[----:B------:R1:W2:Y:S08]  /*69c0*/  MUFU.EX2 R23, R3 ;  /* 0x0000000300177308 */ /* 0x0002b00000000800 */
[----:B------:R3:W-:Y:S01]  /*69d0*/  MUFU.EX2 R15, R5 ;  /* 0x00000005000f7308 */ /* 0x0007e20000000800 */
[--C-:B-1----:R-:W-:Y:S01]  /*69e0*/  FFMA.FTZ R3, R178, c[0x0][0x2d0], -R7.reuse ;  /* 0x0000b400b2037a23 */ /* 0x102fe20000010807 */
[----:B------:R-:W-:Y:S01]  /*69f0*/  F2FP.PACK_AB R178, R27, R28 ;  /* 0x0000001c1bb2723e */ /* 0x000fe200000000ff */
[----:B------:R-:W-:Y:S01]  /*6a00*/  FFMA.FTZ R7, R171, c[0x0][0x2d0], -R7 ;  /* 0x0000b400ab077a23 */ /* 0x000fe20000010807 */
[----:B--2---:R-:W-:-:S04]  /*6a10*/  F2FP.PACK_AB R179, R23, R24 ;  /* 0x0000001817b3723e */ /* 0x004fc800000000ff */
[----:B------:R1:W2:Y:S01]  /*6a20*/  MUFU.EX2 R21, R3 ;  /* 0x0000000300157308 */ /* 0x0002a20000000800 */
[----:B------:R-:W-:Y:S02]  /*6a30*/  IMAD.MOV.U32 R171, RZ, RZ, R153 ;  /* 0x000000ffffab7224 */ /* 0x000fe400078e0099 */
[----:B---3--:R-:W-:Y:S01]  /*6a40*/  FADD.FTZ R5, R155, R154 ;  /* 0x0000009a9b057221 */ /* 0x008fe20000010000 */
[C---:B------:R-:W-:Y:S04]  /*6a50*/  HMMA.16816.F32 R120, R176.reuse, R132, R120 ;  /* 0x00000084b078723c */ /* 0x040fe80000001878 */
[----:B------:R3:W4:Y:S04]  /*6a60*/  MUFU.EX2 R14, R7 ;  /* 0x00000007000e7308 */ /* 0x0007280000000800 */
[----:B------:R-:W-:Y:S01]  /*6a70*/  HMMA.16816.F32 R128, R176, R134, R128 ;  /* 0x00000086b080723c */ /* 0x000fe20000001880 */
[----:B-1----:R-:W-:Y:S01]  /*6a80*/  FADD.FTZ R3, R136, R13 ;  /* 0x0000000d88037221 */ /* 0x002fe20000010000 */
[----:B--2---:R-:W-:-:S06]  /*6a90*/  F2FP.PACK_AB R180, R21, R22 ;  /* 0x0000001615b4723e */ /* 0x004fcc00000000ff */
[C---:B------:R-:W-:Y:S01]  /*6aa0*/  HMMA.16816.F32 R140, R176.reuse, R148, R140 ;  /* 0x00000094b08c723c */ /* 0x040fe2000000188c */
[----:B---3--:R-:W-:Y:S01]  /*6ab0*/  FADD.FTZ R7, R127, R5 ;  /* 0x000000057f077221 */ /* 0x008fe20000010000 */
[----:B----4-:R-:W-:Y:S01]  /*6ac0*/  F2FP.PACK_AB R182, R14, R15 ;  /* 0x0000000f0eb6723e */ /* 0x010fe200000000ff */
[----:B------:R-:W-:Y:S02]  /*6ad0*/  FADD.FTZ R5, R124, R3 ;  /* 0x000000037c057221 */ /* 0x000fe40000010000 */
[----:B------:R-:W-:Y:S02]  /*6ae0*/  FADD.FTZ R0, R245, R7 ;  /* 0x00000007f5007221 */ /* 0x000fe40000010000 */
[----:B------:R-:W-:Y:S01]  /*6af0*/  FADD.FTZ R3, R249, R4 ;  /* 0x00000004f9037221 */ /* 0x000fe20000010000 */
[----:B------:R-:W-:Y:S01]  /*6b00*/  HMMA.16816.F32 R144, R176, R150, R144 ;  /* 0x00000096b090723c */ /* 0x000fe20000001890 */
[----:B------:R-:W-:Y:S02]  /*6b10*/  FADD.FTZ R5, R250, R5 ;  /* 0x00000005fa057221 */ /* 0x000fe40000010000 */
[----:B------:R-:W-:-:S02]  /*6b20*/  FADD.FTZ R4, R223, R0 ;  /* 0x00000000df047221 */ /* 0x000fc40000010000 */
[----:B------:R-:W-:Y:S02]  /*6b30*/  FADD.FTZ R3, R247, R3 ;  /* 0x00000003f7037221 */ /* 0x000fe40000010000 */
[----:B------:R-:W-:Y:S01]  /*6b40*/  FADD.FTZ R0, R171, R5 ;  /* 0x00000005ab007221 */ /* 0x000fe20000010000 */
[C---:B------:R-:W-:Y:S01]  /*6b50*/  HMMA.16816.F32 R156, R176.reuse, R164, R156 ;  /* 0x000000a4b09c723c */ /* 0x040fe2000000189c */
[----:B------:R-:W-:Y:S02]  /*6b60*/  FADD.FTZ R7, R169, R4 ;  /* 0x00000004a9077221 */ /* 0x000fe40000010000 */
[----:B------:R-:W-:Y:S02]  /*6b70*/  FADD.FTZ R6, R246, R3 ;  /* 0x00000003f6067221 */ /* 0x000fe40000010000 */
[----:B------:R-:W-:Y:S02]  /*6b80*/  FADD.FTZ R5, R168, R0 ;  /* 0x00000000a8057221 */ /* 0x000fe40000010000 */
[----:B------:R-:W-:Y:S01]  /*6b90*/  FADD.FTZ R4, R217, R8 ;  /* 0x00000008d9047221 */ /* 0x000fe20000010000 */
[----:B------:R-:W-:Y:S01]  /*6ba0*/  HMMA.16816.F32 R160, R176, R166, R160 ;  /* 0x000000a6b0a0723c */ /* 0x000fe200000018a0 */
[----:B------:R-:W-:-:S02]  /*6bb0*/  FADD.FTZ R3, R222, R7 ;  /* 0x00000007de037221 */ /* 0x000fc40000010000 */
[----:B------:R-:W-:Y:S02]  /*6bc0*/  FADD.FTZ R0, R252, R6 ;  /* 0x00000006fc007221 */ /* 0x000fe40000010000 */
[----:B------:R-:W-:Y:S02]  /*6bd0*/  FADD.FTZ R6, R211, R5 ;  /* 0x00000005d3067221 */ /* 0x000fe40000010000 */
[----:B------:R-:W-:Y:S01]  /*6be0*/  FADD.FTZ R4, R212, R4 ;  /* 0x00000004d4047221 */ /* 0x000fe20000010000 */
[----:B------:R-:W-:Y:S01]  /*6bf0*/  HMMA.16816.F32 R124, R180, R132, R64 ;  /* 0x00000084b47c723c */ /* 0x000fe20000001840 */
[----:B------:R-:W-:Y:S02]  /*6c00*/  FADD.FTZ R5, R216, R3 ;  /* 0x00000003d8057221 */ /* 0x000fe40000010000 */
[----:B------:R-:W-:Y:S02]  /*6c10*/  FADD.FTZ R3, R251, R0 ;  /* 0x00000000fb037221 */ /* 0x000fe40000010000 */
[----:B------:R-:W-:-:S02]  /*6c20*/  FADD.FTZ R0, R198, R6 ;  /* 0x00000006c6007221 */ /* 0x000fc40000010000 */
        /* <DEDUP_REMOVED lines=31> */
[----:B------:R-:W-:Y:S01]  /*6e20*/  HMMA.16816.F32 R168, R180, R16, R44 ;  /* 0x00000010b4a8723c */ /* 0x000fe2000000182c */
        /* <DEDUP_REMOVED lines=54> */
[----:B------:R-:W-:Y:S01]  /*7190*/  FADD.FTZ R0, R23, R0 ;  /* 0x0000000017007221 */ /* 0x000fe20000010000 */
[----:B------:R1:W-:Y:S01]  /*71a0*/  STL [R1+0x18], R5 ;  /* 0x0000180501007387 */ /* 0x0003e20000100800 */
[----:B------:R-:W-:-:S03]  /*71b0*/  FADD.FTZ R3, R27, R3 ;  /* 0x000000031b037221 */ /* 0x000fc60000010000 */
[----:B------:R1:W-:Y:S04]  /*71c0*/  STL [R1+0x24], R4 ;  /* 0x0000240401007387 */ /* 0x0003e80000100800 */
[----:B------:R1:W-:Y:S04]  /*71d0*/  STL [R1+0x1c], R0 ;  /* 0x00001c0001007387 */ /* 0x0003e80000100800 */
[----:B------:R1:W-:Y:S01]  /*71e0*/  STL [R1+0x20], R3 ;  /* 0x0000200301007387 */ /* 0x0003e20000100800 */
[----:B------:R-:W-:Y:S05]  /*71f0*/  @!P0 BRA `(.L_x_32) ;  /* 0x000059e000008947 */ /* 0x000fea0003800000 */
[----:B------:R-:W2:Y:S01]  /*7200*/  LDL.LU R216, [R1+0x8] ;  /* 0x0000080001d87983 */ /* 0x000ea20000300800 */
[----:B------:R-:W-:Y:S01]  /*7210*/  IMAD.MOV.U32 R116, RZ, RZ, R69 ;  /* 0x000000ffff747224 */ /* 0x000fe200078e0045 */
[----:B------:R-:W-:Y:S01]  /*7220*/  MOV R118, R2 ;  /* 0x0000000200767202 */ /* 0x000fe20000000f00 */
[----:B-1----:R-:W-:Y:S01]  /*7230*/  IMAD.MOV.U32 R3, RZ, RZ, R70 ;  /* 0x000000ffff037224 */ /* 0x002fe200078e0046 */
[----:B------:R-:W3:Y:S01]  /*7240*/  LDL.LU.64 R82, [R1] ;  /* 0x0000000001527983 */ /* 0x000ee20000300a00 */
[----:B------:R-:W-:-:S03]  /*7250*/  IMAD.MOV.U32 R117, RZ, RZ, R68 ;  /* 0x000000ffff757224 */ /* 0x000fc600078e0044 */
[----:B------:R-:W4:Y:S01]  /*7260*/  LDL.LU.64 R222, [R1+0x10] ;  /* 0x0000100001de7983 */ /* 0x000f220000300a00 */
[----:B--2---:R-:W-:Y:S02]  /*7270*/  IADD3 R242, R216, -0x2, RZ ;  /* 0xfffffffed8f27810 */ /* 0x004fe40007ffe0ff */
[----:B---3--:R-:W-:Y:S02]  /*7280*/  MOV R5, R83 ;  /* 0x0000005300057202 */ /* 0x008fe40000000f00 */
[----:B----4-:R-:W-:-:S05]  /*7290*/  MOV R4, R222 ;  /* 0x000000de00047202 */ /* 0x010fca0000000f00 */
[----:B------:R1:W-:Y:S02]  /*72a0*/  STL.64 [R1+0x28], R4 ;  /* 0x0000280401007387 */ /* 0x0003e40000100a00 */
.L_x_33:
        /* <DEDUP_REMOVED lines=78> */
[C---:B-1----:R-:W-:Y:S07]  /*7790*/  HMMA.16816.F32 R88, R108.reuse, R96, RZ ;  /* 0x000000606c58723c */ /* 0x042fee00000018ff */
[----:B------:R-:W-:Y:S01]  /*77a0*/  IADD3 R96, P0, R102, UR7, RZ ;  /* 0x0000000766607c10 */ /* 0x000fe2000ff1e0ff */
[-C--:B--2---:R-:W-:Y:S04]  /*77b0*/  HMMA.16816.F32 R92, R108, R98.reuse, RZ ;  /* 0x000000626c5c723c */ /* 0x084fe800000018ff */
[----:B------:R-:W-:Y:S02]  /*77c0*/  IADD3.X R97, R103, UR5, RZ, P0, !PT ;  /* 0x0000000567617c10 */ /* 0x000fe400087fe4ff */
[----:B------:R-:W-:Y:S03]  /*77d0*/  IADD3 R100, P1, R96, UR7, RZ ;  /* 0x0000000760647c10 */ /* 0x000fe6000ff3e0ff */
[----:B------:R1:W-:Y:S03]  /*77e0*/  LDGSTS.E.BYPASS.LTC128B.128 [R241+0x2100], [R96.64], !P2 ;  /* 0x0210000060f17fae */ /* 0x0003e6000d101d48 */
[----:B------:R-:W-:Y:S02]  /*77f0*/  IADD3.X R101, R97, UR5, RZ, P1, !PT ;  /* 0x0000000561657c10 */ /* 0x000fe40008ffe4ff */
[----:B---3--:R-:W-:Y:S03]  /*7800*/  IADD3 R102, P0, R100, UR7, RZ ;  /* 0x0000000764667c10 */ /* 0x008fe6000ff1e0ff */
[----:B------:R2:W-:Y:S01]  /*7810*/  LDGSTS.E.BYPASS.LTC128B.128 [R241+0x2900], [R100.64], !P2 ;  /* 0x0290000064f17fae */ /* 0x0005e2000d101d48 */
[----:B------:R-:W-:Y:S02]  /*7820*/  IADD3.X R103, R101, UR5, RZ, P0, !PT ;  /* 0x0000000565677c10 */ /* 0x000fe400087fe4ff */
[C---:B------:R-:W-:Y:S02]  /*7830*/  ISETP.GT.AND P0, PT, R242.reuse, RZ, PT ;  /* 0x000000fff200720c */ /* 0x040fe40003f04270 */
[----:B------:R-:W-:Y:S03]  /*7840*/  IADD3 R242, R242, -0x1, RZ ;  /* 0xfffffffff2f27810 */ /* 0x000fe60007ffe0ff */
[----:B------:R2:W-:Y:S08]  /*7850*/  LDGSTS.E.BYPASS.LTC128B.128 [R241+0x3100], [R102.64], !P2 ;  /* 0x0310000066f17fae */ /* 0x0005f0000d101d48 */
[----:B------:R-:W0:Y:S01]  /*7860*/  LDGDEPBAR ;  /* 0x00000000000079af */ /* 0x000e220000000000 */
[C---:B-1----:R-:W-:Y:S08]  /*7870*/  HMMA.16816.F32 R96, R112.reuse, R98, RZ ;  /* 0x000000627060723c */ /* 0x042ff000000018ff */
[-C--:B--2---:R-:W-:Y:S08]  /*7880*/  HMMA.16816.F32 R100, R112, R184.reuse, RZ ;  /* 0x000000b87064723c */ /* 0x084ff000000018ff */
        /* <DEDUP_REMOVED lines=53> */
[C---:B------:R-:W-:Y:S01]  /*7be0*/  HMMA.16816.F32 R48, R184.reuse, R190, R48 ;  /* 0x000000beb830723c */ /* 0x040fe20000001830 */
[----:B------:R-:W3:Y:S07]  /*7bf0*/  LDSM.16.M88.4 R188, [R232+0x9100] ;  /* 0x00910000e8bc783b */ /* 0x000eee0000000200 */
[-C--:B------:R-:W-:Y:S08]  /*7c00*/  HMMA.16816.F32 R52, R184, R196.reuse, R52 ;  /* 0x000000c4b834723c */ /* 0x080ff00000001834 */
[C---:B------:R-:W-:Y:S08]  /*7c10*/  HMMA.16816.F32 R56, R200.reuse, R196, R56 ;  /* 0x000000c4c838723c */ /* 0x040ff00000001838 */
[-C--:B------:R-:W-:Y:S08]  /*7c20*/  HMMA.16816.F32 R60, R200, R198.reuse, R60 ;  /* 0x000000c6c83c723c */ /* 0x080ff0000000183c */
[C---:B------:R-:W-:Y:S08]  /*7c30*/  HMMA.16816.F32 R64, R184.reuse, R198, R64 ;  /* 0x000000c6b840723c */ /* 0x040ff00000001840 */
        /* <DEDUP_REMOVED lines=11> */
[----:B------:R-:W-:Y:S08]  /*7cf0*/  HMMA.16816.F32 R112, R184, R214, R112 ;  /* 0x000000d6b870723c */ /* 0x000ff00000001870 */
[-C--:B--2---:R-:W-:Y:S08]  /*7d00*/  HMMA.16816.F32 R4, R204, R216.reuse, R4 ;  /* 0x000000d8cc04723c */ /* 0x084ff00000001804 */
        /* <DEDUP_REMOVED lines=72> */
[----:B------:R-:W1:Y:S01]  /*8190*/  MUFU.TANH R34, R34 ;  /* 0x0000002200227308 */ /* 0x000e620000002400 */
        /* <DEDUP_REMOVED lines=9> */
[----:B------:R-:W-:Y:S01]  /*8230*/  MUFU.TANH R28, R28 ;  /* 0x0000001c001c7308 */ /* 0x000fe20000002400 */
[C---:B------:R-:W-:Y:S01]  /*8240*/  HMMA.16816.F32 R64, R204.reuse, R6, R64 ;  /* 0x00000006cc40723c */ /* 0x040fe20000001840 */
[----:B------:R-:W1:Y:S03]  /*8250*/  LDSM.16.M88.4 R4, [R228+0x2800] ;  /* 0x00280000e404783b */ /* 0x000e660000000200 */
[----:B------:R-:W-:Y:S02]  /*8260*/  FMUL.FTZ R54, R54, c[0x0][0x320] ;  /* 0x0000c80036367a20 */ /* 0x000fe40000410000 */
[----:B------:R-:W-:Y:S02]  /*8270*/  FMUL.FTZ R52, R52, c[0x0][0x320] ;  /* 0x0000c80034347a20 */ /* 0x000fe40000410000 */
[----:B------:R-:W-:Y:S01]  /*8280*/  FMUL.FTZ R55, R55, c[0x0][0x320] ;  /* 0x0000c80037377a20 */ /* 0x000fe20000410000 */
[----:B------:R-:W1:Y:S01]  /*8290*/  MUFU.TANH R32, R32 ;  /* 0x0000002000207308 */ /* 0x000e620000002400 */
        /* <DEDUP_REMOVED lines=27> */
[-C--:B------:R-:W-:Y:S01]  /*8450*/  HMMA.16816.F32 R92, R188, R6.reuse, R92 ;  /* 0x00000006bc5c723c */ /* 0x080fe2000000185c */
[----:B------:R-:W-:Y:S03]  /*8460*/  MUFU.TANH R198, R38 ;  /* 0x0000002600c67308 */ /* 0x000fe60000002400 */
[----:B------:R-:W-:Y:S02]  /*8470*/  FMUL.FTZ R40, R40, c[0x0][0x320] ;  /* 0x0000c80028287a20 */ /* 0x000fe40000410000 */
[----:B------:R-:W-:Y:S02]  /*8480*/  FMUL.FTZ R81, R81, c[0x0][0x320] ;  /* 0x0000c80051517a20 */ /* 0x000fe40000410000 */
[C---:B------:R-:W-:Y:S03]  /*8490*/  HMMA.16816.F32 R96, R204.reuse, R6, R96 ;  /* 0x00000006cc60723c */ /* 0x040fe60000001860 */
[----:B------:R-:W-:Y:S01]  /*84a0*/  MUFU.TANH R194, R26 ;  /* 0x0000001a00c27308 */ /* 0x000fe20000002400 */
[----:B------:R-:W-:Y:S02]  /*84b0*/  FMUL.FTZ R82, R82, c[0x0][0x320] ;  /* 0x0000c80052527a20 */ /* 0x000fe40000410000 */
[----:B------:R-:W-:Y:S01]  /*84c0*/  FMUL.FTZ R83, R83, c[0x0][0x320] ;  /* 0x0000c80053537a20 */ /* 0x000fe20000410000 */
[----:B-1----:R-:W-:Y:S01]  /*84d0*/  FMNMX.FTZ R70, R184, R0, !PT ;  /* 0x00000000b8467209 */ /* 0x002fe20007810000 */
[----:B------:R-:W-:Y:S01]  /*84e0*/  FMUL.FTZ R84, R84, c[0x0][0x320] ;  /* 0x0000c80054547a20 */ /* 0x000fe20000410000 */
[----:B------:R-:W-:Y:S01]  /*84f0*/  FMNMX.FTZ R0, R186, R2, !PT ;  /* 0x00000002ba007209 */ /* 0x000fe20007810000 */
[-C--:B--2---:R-:W-:Y:S03]  /*8500*/  HMMA.16816.F32 R100, R204, R8.reuse, R100 ;  /* 0x00000008cc64723c */ /* 0x084fe60000001864 */
[----:B------:R-:W1:Y:S01]  /*8510*/  MUFU.TANH R26, R36 ;  /* 0x00000024001a7308 */ /* 0x000e620000002400 */
[----:B---3--:R-:W-:Y:S01]  /*8520*/  FMNMX.FTZ R2, R192, R4, !PT ;  /* 0x00000004c0027209 */ /* 0x008fe20007810000 */
[----:B------:R-:W-:Y:S01]  /*8530*/  FMUL.FTZ R80, R80, c[0x0][0x320] ;  /* 0x0000c80050507a20 */ /* 0x000fe20000410000 */
[----:B------:R-:W-:Y:S01]  /*8540*/  FMNMX.FTZ R0, R18, R0, !PT ;  /* 0x0000000012007209 */ /* 0x000fe20007810000 */
[----:B------:R-:W-:Y:S01]  /*8550*/  FMUL.FTZ R94, R94, c[0x0][0x320] ;  /* 0x0000c8005e5e7a20 */ /* 0x000fe20000410000 */
[----:B------:R-:W-:Y:S01]  /*8560*/  FMNMX.FTZ R70, R16, R70, !PT ;  /* 0x0000004610467209 */ /* 0x000fe20007810000 */
[----:B------:R-:W-:Y:S01]  /*8570*/  FMUL.FTZ R95, R95, c[0x0][0x320] ;  /* 0x0000c8005f5f7a20 */ /* 0x000fe20000410000 */
[C---:B------:R-:W-:Y:S03]  /*8580*/  HMMA.16816.F32 R104, R188.reuse, R8, R104 ;  /* 0x00000008bc68723c */ /* 0x040fe60000001868 */
[----:B------:R2:W-:Y:S01]  /*8590*/  MUFU.TANH R201, R39 ;  /* 0x0000002700c97308 */ /* 0x0005e20000002400 */
[----:B------:R-:W-:Y:S01]  /*85a0*/  FMNMX.FTZ R2, R12, R2, !PT ;  /* 0x000000020c027209 */ /* 0x000fe20007810000 */
[----:B------:R-:W-:Y:S01]  /*85b0*/  FMUL.FTZ R86, R86, c[0x0][0x320] ;  /* 0x0000c80056567a20 */ /* 0x000fe20000410000 */
[----:B------:R-:W-:Y:S01]  /*85c0*/  FMNMX.FTZ R0, R19, R0, !PT ;  /* 0x0000000013007209 */ /* 0x000fe20007810000 */
[----:B------:R-:W-:Y:S01]  /*85d0*/  FMUL.FTZ R87, R87, c[0x0][0x320] ;  /* 0x0000c80057577a20 */ /* 0x000fe20000410000 */
[----:B------:R-:W-:Y:S01]  /*85e0*/  FMNMX.FTZ R2, R13, R2, !PT ;  /* 0x000000020d027209 */ /* 0x000fe20007810000 */
[-C--:B------:R-:W-:Y:S03]  /*85f0*/  HMMA.16816.F32 R108, R188, R10.reuse, R108 ;  /* 0x0000000abc6c723c */ /* 0x080fe6000000186c */
[----:B------:R-:W-:Y:S01]  /*8600*/  FMNMX.FTZ R4, R22, R0, !PT ;  /* 0x0000000016047209 */ /* 0x000fe20007810000 */
[----:B------:R-:W3:Y:S01]  /*8610*/  MUFU.TANH R208, R40 ;  /* 0x0000002800d07308 */ /* 0x000ee20000002400 */
[----:B------:R-:W-:Y:S01]  /*8620*/  FMUL.FTZ R48, R48, c[0x0][0x320] ;  /* 0x0000c80030307a20 */ /* 0x000fe20000410000 */
[----:B------:R-:W-:Y:S01]  /*8630*/  FMNMX.FTZ R70, R17, R70, !PT ;  /* 0x0000004611467209 */ /* 0x000fe20007810000 */
[----:B------:R-:W-:Y:S01]  /*8640*/  FMUL.FTZ R85, R85, c[0x0][0x320] ;  /* 0x0000c80055557a20 */ /* 0x000fe20000410000 */
[----:B----4-:R-:W-:Y:S01]  /*8650*/  FMNMX.FTZ R4, R23, R4, !PT ;  /* 0x0000000417047209 */ /* 0x010fe20007810000 */
[----:B------:R-:W-:Y:S04]  /*8660*/  HMMA.16816.F32 R112, R204, R10, R112 ;  /* 0x0000000acc70723c */ /* 0x000fe80000001870 */
[----:B------:R-:W-:Y:S01]  /*8670*/  FMNMX.FTZ R70, R20, R70, !PT ;  /* 0x0000004614467209 */ /* 0x000fe20007810000 */
[----:B------:R-:W-:Y:S01]  /*8680*/  MUFU.TANH R193, R27 ;  /* 0x0000001b00c17308 */ /* 0x000fe20000002400 */
[----:B------:R-:W-:Y:S01]  /*8690*/  FMUL.FTZ R98, R98, c[0x0][0x320] ;  /* 0x0000c80062627a20 */ /* 0x000fe20000410000 */
[----:B------:R-:W-:Y:S01]  /*86a0*/  FMNMX.FTZ R4, R34, R4, !PT ;  /* 0x0000000422047209 */ /* 0x000fe20007810000 */
[----:B------:R-:W-:Y:S01]  /*86b0*/  FMUL.FTZ R96, R96, c[0x0][0x320] ;  /* 0x0000c80060607a20 */ /* 0x000fe20000410000 */
[----:B--2---:R-:W2:Y:S03]  /*86c0*/  LDL.64 R38, [R1+0x38] ;  /* 0x0000380001267983 */ /* 0x004ea60000100a00 */
[----:B------:R-:W-:Y:S01]  /*86d0*/  FMNMX.FTZ R70, R21, R70, !PT ;  /* 0x0000004615467209 */ /* 0x000fe20007810000 */
[----:B------:R-:W-:Y:S01]  /*86e0*/  FMUL.FTZ R99, R99, c[0x0][0x320] ;  /* 0x0000c80063637a20 */ /* 0x000fe20000410000 */
[----:B------:R-:W-:Y:S01]  /*86f0*/  FMNMX.FTZ R0, R24, R2, !PT ;  /* 0x0000000218007209 */ /* 0x000fe20007810000 */
[----:B------:R4:W4:Y:S01]  /*8700*/  MUFU.TANH R27, R37 ;  /* 0x00000025001b7308 */ /* 0x0009220000002400 */
        /* <DEDUP_REMOVED lines=9> */
[----:B------:R-:W4:Y:S01]  /*87a0*/  MUFU.TANH R50, R50 ;  /* 0x0000003200327308 */ /* 0x000f220000002400 */
[----:B------:R-:W-:Y:S01]  /*87b0*/  FMUL.FTZ R89, R89, c[0x0][0x320] ;  /* 0x0000c80059597a20 */ /* 0x000fe20000410000 */
[----:B-1----:R-:W-:Y:S01]  /*87c0*/  FMNMX.FTZ R70, R26, R70, !PT ;  /* 0x000000461a467209 */ /* 0x002fe20007810000 */
[----:B------:R-:W-:Y:S01]  /*87d0*/  FMUL.FTZ R115, R115, c[0x0][0x320] ;  /* 0x0000c80073737a20 */ /* 0x000fe20000410000 */
[----:B------:R-:W-:Y:S01]  /*87e0*/  FMNMX.FTZ R4, R35, R4, !PT ;  /* 0x0000000423047209 */ /* 0x000fe20007810000 */
[----:B------:R-:W-:Y:S01]  /*87f0*/  FMUL.FTZ R92, R92, c[0x0][0x320] ;  /* 0x0000c8005c5c7a20 */ /* 0x000fe20000410000 */
[----:B------:R-:W-:Y:S01]  /*8800*/  FMNMX.FTZ R0, R29, R0, !PT ;  /* 0x000000001d007209 */ /* 0x000fe20007810000 */
[----:B------:R-:W-:Y:S01]  /*8810*/  FMUL.FTZ R93, R93, c[0x0][0x320] ;  /* 0x0000c8005d5d7a20 */ /* 0x000fe20000410000 */
[----:B------:R-:W-:Y:S01]  /*8820*/  FMNMX.FTZ R4, R198, R4, !PT ;  /* 0x00000004c6047209 */ /* 0x000fe20007810000 */
[----:B------:R-:W-:Y:S01]  /*8830*/  FMUL.FTZ R105, R105, c[0x0][0x320] ;  /* 0x0000c80069697a20 */ /* 0x000fe20000410000 */
[----:B------:R-:W1:Y:S01]  /*8840*/  MUFU.TANH R48, R48 ;  /* 0x0000003000307308 */ /* 0x000e620000002400 */
[----:B------:R-:W-:Y:S01]  /*8850*/  FMUL.FTZ R90, R90, c[0x0][0x320] ;  /* 0x0000c8005a5a7a20 */ /* 0x000fe20000410000 */
[----:B---3--:R-:W-:Y:S01]  /*8860*/  FMNMX.FTZ R2, R208, R0, !PT ;  /* 0x00000000d0027209 */ /* 0x008fe20007810000 */
[----:B------:R-:W-:Y:S01]  /*8870*/  FMUL.FTZ R91, R91, c[0x0][0x320] ;  /* 0x0000c8005b5b7a20 */ /* 0x000fe20000410000 */
[----:B----4-:R-:W-:Y:S01]  /*8880*/  MOV R37, c[0x0][0x1e0] ;  /* 0x0000780000257a02 */ /* 0x010fe20000000f00 */
[----:B------:R-:W-:Y:S01]  /*8890*/  FMUL.FTZ R106, R106, c[0x0][0x320] ;  /* 0x0000c8006a6a7a20 */ /* 0x000fe20000410000 */
[----:B------:R-:W-:Y:S01]  /*88a0*/  FMNMX.FTZ R0, R201, R4, !PT ;  /* 0x00000004c9007209 */ /* 0x000fe20007810000 */
[----:B------:R-:W-:Y:S01]  /*88b0*/  FMUL.FTZ R107, R107, c[0x0][0x320] ;  /* 0x0000c8006b6b7a20 */ /* 0x000fe20000410000 */
[----:B------:R-:W-:Y:S01]  /*88c0*/  FMNMX.FTZ R4, R196, R118, !PT ;  /* 0x00000076c4047209 */ /* 0x000fe20007810000 */
[----:B------:R-:W-:Y:S01]  /*88d0*/  FMUL.FTZ R72, R72, c[0x0][0x320] ;  /* 0x0000c80048487a20 */ /* 0x000fe20000410000 */
[----:B------:R-:W3:Y:S01]  /*88e0*/  MUFU.TANH R51, R51 ;  /* 0x0000003300337308 */ /* 0x000ee20000002400 */
[----:B------:R-:W-:Y:S01]  /*88f0*/  FMNMX.FTZ R70, R27, R70, !PT ;  /* 0x000000461b467209 */ /* 0x000fe20007810000 */
[----:B------:R-:W-:Y:S01]  /*8900*/  FMUL.FTZ R73, R73, c[0x0][0x320] ;  /* 0x0000c80049497a20 */ /* 0x000fe20000410000 */
[----:B------:R-:W-:Y:S01]  /*8910*/  FMNMX.FTZ R4, R195, R4, !PT ;  /* 0x00000004c3047209 */ /* 0x000fe20007810000 */
[----:B------:R-:W-:Y:S01]  /*8920*/  FMUL.FTZ R101, R101, c[0x0][0x320] ;  /* 0x0000c80065657a20 */ /* 0x000fe20000410000 */
[----:B------:R-:W-:Y:S01]  /*8930*/  FMNMX.FTZ R0, R50, R0, !PT ;  /* 0x0000000032007209 */ /* 0x000fe20007810000 */
[----:B------:R-:W-:Y:S02]  /*8940*/  FMUL.FTZ R102, R102, c[0x0][0x320] ;  /* 0x0000c80066667a20 */ /* 0x000fe40000410000 */
[----:B------:R-:W-:Y:S02]  /*8950*/  FMUL.FTZ R103, R103, c[0x0][0x320] ;  /* 0x0000c80067677a20 */ /* 0x000fe40000410000 */
[----:B------:R-:W4:Y:S01]  /*8960*/  MUFU.TANH R49, R49 ;  /* 0x0000003100317308 */ /* 0x000f220000002400 */
[----:B------:R-:W-:Y:S02]  /*8970*/  FMUL.FTZ R58, R58, c[0x0][0x320] ;  /* 0x0000c8003a3a7a20 */ /* 0x000fe40000410000 */
[----:B------:R-:W-:Y:S01]  /*8980*/  FMUL.FTZ R108, R108, c[0x0][0x320] ;  /* 0x0000c8006c6c7a20 */ /* 0x000fe20000410000 */
[----:B-1----:R-:W-:Y:S01]  /*8990*/  FMNMX.FTZ R70, R48, R70, !PT ;  /* 0x0000004630467209 */ /* 0x002fe20007810000 */
[----:B------:R-:W-:Y:S02]  /*89a0*/  FMUL.FTZ R78, R78, c[0x0][0x320] ;  /* 0x0000c8004e4e7a20 */ /* 0x000fe40000410000 */
[----:B------:R-:W-:Y:S02]  /*89b0*/  FMUL.FTZ R43, R43, c[0x0][0x320] ;  /* 0x0000c8002b2b7a20 */ /* 0x000fe40000410000 */
[----:B------:R-:W-:Y:S01]  /*89c0*/  FMUL.FTZ R64, R64, c[0x0][0x320] ;  /* 0x0000c80040407a20 */ /* 0x000fe20000410000 */
[----:B------:R-:W1:Y:S01]  /*89d0*/  MUFU.TANH R249, R54 ;  /* 0x0000003600f97308 */ /* 0x000e620000002400 */
[----:B------:R-:W-:Y:S02]  /*89e0*/  FMUL.FTZ R41, R41, c[0x0][0x320] ;  /* 0x0000c80029297a20 */ /* 0x000fe40000410000 */
[----:B------:R-:W-:Y:S01]  /*89f0*/  FMUL.FTZ R67, R67, c[0x0][0x320] ;  /* 0x0000c80043437a20 */ /* 0x000fe20000410000 */
[----:B---3--:R-:W-:Y:S01]  /*8a00*/  FMNMX.FTZ R0, R51, R0, !PT ;  /* 0x0000000033007209 */ /* 0x008fe20007810000 */
[----:B------:R-:W-:Y:S02]  /*8a10*/  FMUL.FTZ R65, R65, c[0x0][0x320] ;  /* 0x0000c80041417a20 */ /* 0x000fe40000410000 */
[----:B------:R-:W-:Y:S02]  /*8a20*/  FMUL.FTZ R59, R59, c[0x0][0x320] ;  /* 0x0000c8003b3b7a20 */ /* 0x000fe40000410000 */
[----:B------:R-:W-:Y:S01]  /*8a30*/  FMUL.FTZ R68, R68, c[0x0][0x320] ;  /* 0x0000c80044447a20 */ /* 0x000fe20000410000 */
[----:B------:R-:W3:Y:S01]  /*8a40*/  MUFU.TANH R215, R52 ;  /* 0x0000003400d77308 */ /* 0x000ee20000002400 */
[----:B------:R-:W-:Y:S02]  /*8a50*/  FMUL.FTZ R46, R46, c[0x0][0x320] ;  /* 0x0000c8002e2e7a20 */ /* 0x000fe40000410000 */
[----:B------:R-:W-:Y:S01]  /*8a60*/  FMUL.FTZ R56, R56, c[0x0][0x320] ;  /* 0x0000c80038387a20 */ /* 0x000fe20000410000 */
[----:B----4-:R-:W-:Y:S01]  /*8a70*/  FMNMX.FTZ R70, R49, R70, !PT ;  /* 0x0000004631467209 */ /* 0x010fe20007810000 */
[----:B------:R-:W-:Y:S02]  /*8a80*/  FMUL.FTZ R71, R71, c[0x0][0x320] ;  /* 0x0000c80047477a20 */ /* 0x000fe40000410000 */
[----:B------:R-:W-:Y:S02]  /*8a90*/  FMUL.FTZ R69, R69, c[0x0][0x320] ;  /* 0x0000c80045457a20 */ /* 0x000fe40000410000 */
[----:B------:R-:W-:Y:S01]  /*8aa0*/  FMUL.FTZ R60, R60, c[0x0][0x320] ;  /* 0x0000c8003c3c7a20 */ /* 0x000fe20000410000 */
[----:B------:R-:W4:Y:S01]  /*8ab0*/  MUFU.TANH R221, R55 ;  /* 0x0000003700dd7308 */ /* 0x000f220000002400 */
[----:B------:R-:W-:Y:S02]  /*8ac0*/  FMUL.FTZ R112, R112, c[0x0][0x320] ;  /* 0x0000c80070707a20 */ /* 0x000fe40000410000 */
[----:B------:R-:W-:Y:S01]  /*8ad0*/  FMUL.FTZ R113, R113, c[0x0][0x320] ;  /* 0x0000c80071717a20 */ /* 0x000fe20000410000 */
[----:B-1----:R-:W-:Y:S01]  /*8ae0*/  FMNMX.FTZ R0, R249, R0, !PT ;  /* 0x00000000f9007209 */ /* 0x002fe20007810000 */
[----:B------:R-:W-:Y:S02]  /*8af0*/  FMUL.FTZ R74, R74, c[0x0][0x320] ;  /* 0x0000c8004a4a7a20 */ /* 0x000fe40000410000 */
[----:B------:R-:W-:Y:S03]  /*8b00*/  FMUL.FTZ R109, R109, c[0x0][0x320] ;  /* 0x0000c8006d6d7a20 */ /* 0x000fe60000410000 */
[----:B------:R1:W1:Y:S01]  /*8b10*/  MUFU.TANH R218, R53 ;  /* 0x0000003500da7308 */ /* 0x0002620000002400 */
[----:B---3--:R-:W-:Y:S09]  /*8b20*/  FMNMX.FTZ R70, R215, R70, !PT ;  /* 0x00000046d7467209 */ /* 0x008ff20007810000 */
[----:B------:R-:W3:Y:S01]  /*8b30*/  MUFU.TANH R223, R66 ;  /* 0x0000004200df7308 */ /* 0x000ee20000002400 */
[----:B----4-:R-:W-:Y:S09]  /*8b40*/  FMNMX.FTZ R0, R221, R0, !PT ;  /* 0x00000000dd007209 */ /* 0x010ff20007810000 */
[----:B------:R-:W4:Y:S01]  /*8b50*/  MUFU.TANH R212, R64 ;  /* 0x0000004000d47308 */ /* 0x000f220000002400 */
[----:B-1----:R-:W2:Y:S01]  /*8b60*/  LDL.64 R52, [R1+0x30] ;  /* 0x0000300001347983 */ /* 0x002ea20000100a00 */
[----:B------:R-:W-:Y:S08]  /*8b70*/  FMNMX.FTZ R70, R218, R70, !PT ;  /* 0x00000046da467209 */ /* 0x000ff00007810000 */
[----:B------:R-:W1:Y:S01]  /*8b80*/  MUFU.TANH R203, R41 ;  /* 0x0000002900cb7308 */ /* 0x000e620000002400 */
[----:B---3--:R-:W-:Y:S09]  /*8b90*/  FMNMX.FTZ R0, R223, R0, !PT ;  /* 0x00000000df007209 */ /* 0x008ff20007810000 */
[----:B------:R-:W-:Y:S01]  /*8ba0*/  MUFU.TANH R216, R43 ;  /* 0x0000002b00d87308 */ /* 0x000fe20000002400 */
[----:B----4-:R-:W-:Y:S09]  /*8bb0*/  FMNMX.FTZ R70, R212, R70, !PT ;  /* 0x00000046d4467209 */ /* 0x010ff20007810000 */
[----:B------:R-:W3:Y:S01]  /*8bc0*/  MUFU.TANH R43, R67 ;  /* 0x00000043002b7308 */ /* 0x000ee20000002400 */
[----:B-1----:R-:W-:Y:S09]  /*8bd0*/  FMNMX.FTZ R2, R203, R2, !PT ;  /* 0x00000002cb027209 */ /* 0x002ff20007810000 */
[----:B------:R-:W1:Y:S10]  /*8be0*/  MUFU.TANH R211, R65 ;  /* 0x0000004100d37308 */ /* 0x000e740000002400 */
[----:B------:R-:W4:Y:S01]  /*8bf0*/  MUFU.TANH R209, R44 ;  /* 0x0000002c00d17308 */ /* 0x000f220000002400 */
[----:B---3--:R-:W-:Y:S04]  /*8c00*/  FMNMX.FTZ R0, R43, R0, !PT ;  /* 0x000000002b007209 */ /* 0x008fe80007810000 */
[----:B------:R-:W-:Y:S05]  /*8c10*/  FMNMX.FTZ R0, R240, R0, !PT ;  /* 0x00000000f0007209 */ /* 0x000fea0007810000 */
[----:B------:R-:W-:Y:S01]  /*8c20*/  MUFU.TANH R248, R59 ;  /* 0x0000003b00f87308 */ /* 0x000fe20000002400 */
[----:B-1----:R-:W-:Y:S09]  /*8c30*/  FMNMX.FTZ R70, R211, R70, !PT ;  /* 0x00000046d3467209 */ /* 0x002ff20007810000 */
[----:B------:R-:W1:Y:S01]  /*8c40*/  MUFU.TANH R59, R68 ;  /* 0x00000044003b7308 */ /* 0x000e620000002400 */
[----:B----4-:R-:W-:Y:S09]  /*8c50*/  FMNMX.FTZ R2, R209, R2, !PT ;  /* 0x00000002d1027209 */ /* 0x010ff20007810000 */
[----:B------:R-:W3:Y:S10]  /*8c60*/  MUFU.TANH R210, R45 ;  /* 0x0000002d00d27308 */ /* 0x000ef40000002400 */
[----:B------:R-:W4:Y:S01]  /*8c70*/  MUFU.TANH R250, R71 ;  /* 0x0000004700fa7308 */ /* 0x000f220000002400 */
[----:B-1----:R-:W-:Y:S09]  /*8c80*/  FMNMX.FTZ R70, R59, R70, !PT ;  /* 0x000000463b467209 */ /* 0x002ff20007810000 */
[----:B------:R-:W-:Y:S01]  /*8c90*/  MUFU.TANH R214, R46 ;  /* 0x0000002e00d67308 */ /* 0x000fe20000002400 */
[----:B---3--:R-:W-:Y:S09]  /*8ca0*/  FMNMX.FTZ R2, R210, R2, !PT ;  /* 0x00000002d2027209 */ /* 0x008ff20007810000 */
        /* <DEDUP_REMOVED lines=10> */
[----:B------:R3:W-:Y:S01]  /*8d50*/  MUFU.TANH R236, R84 ;  /* 0x0000005400ec7308 */ /* 0x0007e20000002400 */
[----:B-1----:R-:W-:Y:S09]  /*8d60*/  FMNMX.FTZ R0, R81, R0, !PT ;  /* 0x0000000051007209 */ /* 0x002ff20007810000 */
[----:B------:R-:W1:Y:S10]  /*8d70*/  MUFU.TANH R14, R14 ;  /* 0x0000000e000e7308 */ /* 0x000e740000002400 */
[----:B------:R-:W4:Y:S01]  /*8d80*/  MUFU.TANH R239, R80 ;  /* 0x0000005000ef7308 */ /* 0x000f220000002400 */
[----:B---3--:R-:W-:Y:S04]  /*8d90*/  MOV R84, R246 ;  /* 0x000000f600547202 */ /* 0x008fe80000000f00 */
[----:B------:R-:W-:Y:S05]  /*8da0*/  FMNMX.FTZ R0, R84, R0, !PT ;  /* 0x0000000054007209 */ /* 0x000fea0007810000 */
[----:B------:R-:W3:Y:S01]  /*8db0*/  MUFU.TANH R237, R86 ;  /* 0x0000005600ed7308 */ /* 0x000ee20000002400 */
[----:B-1----:R-:W-:Y:S09]  /*8dc0*/  FMNMX.FTZ R4, R14, R4, !PT ;  /* 0x000000040e047209 */ /* 0x002ff20007810000 */
[----:B------:R-:W1:Y:S01]  /*8dd0*/  MUFU.TANH R15, R15 ;  /* 0x0000000f000f7308 */ /* 0x000e620000002400 */
[----:B----4-:R-:W-:Y:S04]  /*8de0*/  FMNMX.FTZ R70, R239, R70, !PT ;  /* 0x00000046ef467209 */ /* 0x010fe80007810000 */
[----:B------:R-:W-:Y:S05]  /*8df0*/  FMNMX.FTZ R70, R57, R70, !PT ;  /* 0x0000004639467209 */ /* 0x000fea0007810000 */
[----:B------:R-:W-:Y:S01]  /*8e00*/  MUFU.TANH R217, R47 ;  /* 0x0000002f00d97308 */ /* 0x000fe20000002400 */
[----:B------:R-:W-:Y:S02]  /*8e10*/  FMNMX.FTZ R70, R236, R70, !PT ;  /* 0x00000046ec467209 */ /* 0x000fe40007810000 */
[----:B---3--:R-:W-:Y:S04]  /*8e20*/  MOV R205, R237 ;  /* 0x000000ed00cd7202 */ /* 0x008fe80000000f00 */
[----:B------:R-:W-:Y:S03]  /*8e30*/  FMNMX.FTZ R0, R205, R0, !PT ;  /* 0x00000000cd007209 */ /* 0x000fe60007810000 */
[----:B------:R-:W3:Y:S01]  /*8e40*/  MUFU.TANH R60, R60 ;  /* 0x0000003c003c7308 */ /* 0x000ee20000002400 */
[----:B-1----:R-:W-:Y:S04]  /*8e50*/  FMNMX.FTZ R4, R15, R4, !PT ;  /* 0x000000040f047209 */ /* 0x002fe80007810000 */
[----:B------:R-:W-:Y:S05]  /*8e60*/  FMNMX.FTZ R4, R194, R4, !PT ;  /* 0x00000004c2047209 */ /* 0x000fea0007810000 */
[----:B------:R-:W1:Y:S01]  /*8e70*/  MUFU.TANH R119, R61 ;  /* 0x0000003d00777308 */ /* 0x000e620000002400 */
[----:B------:R-:W-:Y:S09]  /*8e80*/  FMNMX.FTZ R4, R193, R4, !PT ;  /* 0x00000004c1047209 */ /* 0x000ff20007810000 */
[----:B------:R1:W-:Y:S01]  /*8e90*/  MUFU.TANH R47, R63 ;  /* 0x0000003f002f7308 */ /* 0x0003e20000002400 */
[----:B---3--:R-:W-:Y:S09]  /*8ea0*/  FMNMX.FTZ R2, R60, R2, !PT ;  /* 0x000000023c027209 */ /* 0x008ff20007810000 */
[----:B------:R-:W3:Y:S10]  /*8eb0*/  MUFU.TANH R233, R76 ;  /* 0x0000004c00e97308 */ /* 0x000ef40000002400 */
[----:B------:R-:W4:Y:S01]  /*8ec0*/  MUFU.TANH R234, R72 ;  /* 0x0000004800ea7308 */ /* 0x000f220000002400 */
[----:B-1----:R-:W-:Y:S04]  /*8ed0*/  MOV R63, R119 ;  /* 0x00000077003f7202 */ /* 0x002fe80000000f00 */
[----:B------:R-:W-:Y:S05]  /*8ee0*/  FMNMX.FTZ R2, R63, R2, !PT ;  /* 0x000000023f027209 */ /* 0x000fea0007810000 */
[----:B------:R-:W1:Y:S01]  /*8ef0*/  MUFU.TANH R231, R87 ;  /* 0x0000005700e77308 */ /* 0x000e620000002400 */
[----:B---3--:R-:W-:Y:S09]  /*8f00*/  MOV R206, R233 ;  /* 0x000000e900ce7202 */ /* 0x008ff20000000f00 */
[----:B------:R-:W3:Y:S01]  /*8f10*/  MUFU.TANH R220, R85 ;  /* 0x0000005500dc7308 */ /* 0x000ee20000002400 */
[----:B----4-:R-:W-:Y:S04]  /*8f20*/  MOV R207, R234 ;  /* 0x000000ea00cf7202 */ /* 0x010fe80000000f00 */
[----:B------:R-:W-:Y:S05]  /*8f30*/  FMNMX.FTZ R2, R207, R2, !PT ;  /* 0x00000002cf027209 */ /* 0x000fea0007810000 */
[----:B------:R-:W4:Y:S01]  /*8f40*/  MUFU.TANH R247, R73 ;  /* 0x0000004900f77308 */ /* 0x000f220000002400 */
[----:B-1----:R-:W-:Y:S09]  /*8f50*/  FMNMX.FTZ R0, R231, R0, !PT ;  /* 0x00000000e7007209 */ /* 0x002ff20007810000 */
[----:B------:R-:W1:Y:S01]  /*8f60*/  MUFU.TANH R98, R98 ;  /* 0x0000006200627308 */ /* 0x000e620000002400 */
[----:B---3--:R-:W-:Y:S09]  /*8f70*/  FMNMX.FTZ R70, R220, R70, !PT ;  /* 0x00000046dc467209 */ /* 0x008ff20007810000 */
[----:B------:R-:W3:Y:S01]  /*8f80*/  MUFU.TANH R30, R30 ;  /* 0x0000001e001e7308 */ /* 0x000ee20000002400 */
[----:B----4-:R-:W-:Y:S04]  /*8f90*/  MOV R83, R247 ;  /* 0x000000f700537202 */ /* 0x010fe80000000f00 */
[----:B------:R-:W-:Y:S05]  /*8fa0*/  FMNMX.FTZ R2, R83, R2, !PT ;  /* 0x0000000253027209 */ /* 0x000fea0007810000 */
[----:B------:R-:W4:Y:S01]  /*8fb0*/  MUFU.TANH R96, R96 ;  /* 0x0000006000607308 */ /* 0x000f220000002400 */
[----:B------:R-:W-:Y:S02]  /*8fc0*/  FMNMX.FTZ R2, R206, R2, !PT ;  /* 0x00000002ce027209 */ /* 0x000fe40007810000 */
[----:B-1----:R-:W-:Y:S07]  /*8fd0*/  FMNMX.FTZ R0, R98, R0, !PT ;  /* 0x0000000062007209 */ /* 0x002fee0007810000 */
        /* <DEDUP_REMOVED lines=8> */
[----:B------:R1:W3:Y:S01]  /*9060*/  MUFU.TANH R189, R101 ;  /* 0x0000006500bd7308 */ /* 0x0002e20000002400 */
[----:B----4-:R-:W-:Y:S09]  /*9070*/  FMNMX.FTZ R70, R97, R70, !PT ;  /* 0x0000004661467209 */ /* 0x010ff20007810000 */
[----:B------:R-:W4:Y:S10]  /*9080*/  MUFU.TANH R190, R102 ;  /* 0x0000006600be7308 */ /* 0x000f340000002400 */
[----:B------:R-:W2:Y:S01]  /*9090*/  MUFU.TANH R213, R42 ;  /* 0x0000002a00d57308 */ /* 0x000ea20000002400 */
[----:B-1----:R-:W-:Y:S04]  /*90a0*/  MOV R101, R235 ;  /* 0x000000eb00657202 */ /* 0x002fe80000000f00 */
[----:B------:R-:W-:Y:S05]  /*90b0*/  FMNMX.FTZ R70, R101, R70, !PT ;  /* 0x0000004665467209 */ /* 0x000fea0007810000 */
[----:B------:R-:W1:Y:S01]  /*90c0*/  MUFU.TANH R238, R77 ;  /* 0x0000004d00ee7308 */ /* 0x000e620000002400 */
[----:B---3--:R-:W-:Y:S02]  /*90d0*/  FMNMX.FTZ R70, R189, R70, !PT ;  /* 0x00000046bd467209 */ /* 0x008fe40007810000 */
[----:B----4-:R-:W-:Y:S07]  /*90e0*/  FMNMX.FTZ R0, R190, R0, !PT ;  /* 0x00000000be007209 */ /* 0x010fee0007810000 */
[----:B------:R-:W3:Y:S01]  /*90f0*/  MUFU.TANH R103, R103 ;  /* 0x0000006700677308 */ /* 0x000ee20000002400 */
[----:B--2---:R-:W-:Y:S04]  /*9100*/  FMNMX.FTZ R4, R213, R4, !PT ;  /* 0x00000004d5047209 */ /* 0x004fe80007810000 */
[----:B------:R-:W-:Y:S05]  /*9110*/  FMNMX.FTZ R4, R216, R4, !PT ;  /* 0x00000004d8047209 */ /* 0x000fea0007810000 */
[----:B------:R-:W2:Y:S01]  /*9120*/  MUFU.TANH R44, R88 ;  /* 0x00000058002c7308 */ /* 0x000ea20000002400 */
[----:B------:R-:W-:Y:S02]  /*9130*/  FMNMX.FTZ R4, R214, R4, !PT ;  /* 0x00000004d6047209 */ /* 0x000fe40007810000 */
[----:B-1----:R-:W-:Y:S02]  /*9140*/  FMNMX.FTZ R2, R238, R2, !PT ;  /* 0x00000002ee027209 */ /* 0x002fe40007810000 */
[----:B------:R-:W-:Y:S05]  /*9150*/  FMNMX.FTZ R4, R217, R4, !PT ;  /* 0x00000004d9047209 */ /* 0x000fea0007810000 */
[----:B------:R-:W1:Y:S01]  /*9160*/  MUFU.TANH R237, R114 ;  /* 0x0000007200ed7308 */ /* 0x000e620000002400 */
[----:B---3--:R-:W-:Y:S09]  /*9170*/  FMNMX.FTZ R0, R103, R0, !PT ;  /* 0x0000000067007209 */ /* 0x008ff20007810000 */
[----:B------:R-:W-:Y:S01]  /*9180*/  MUFU.TANH R80, R104 ;  /* 0x0000006800507308 */ /* 0x000fe20000002400 */
[----:B--2---:R-:W-:Y:S09]  /*9190*/  FMNMX.FTZ R2, R44, R2, !PT ;  /* 0x000000022c027209 */ /* 0x004ff20007810000 */
[----:B------:R-:W2:Y:S01]  /*91a0*/  MUFU.TANH R104, R112 ;  /* 0x0000007000687308 */ /* 0x000ea20000002400 */
[----:B-1----:R-:W-:Y:S09]  /*91b0*/  FMNMX.FTZ R0, R237, R0, !PT ;  /* 0x00000000ed007209 */ /* 0x002ff20007810000 */
[----:B------:R-:W1:Y:S10]  /*91c0*/  MUFU.TANH R219, R89 ;  /* 0x0000005900db7308 */ /* 0x000e740000002400 */
[----:B------:R-:W3:Y:S01]  /*91d0*/  MUFU.TANH R233, R115 ;  /* 0x0000007300e97308 */ /* 0x000ee20000002400 */
[----:B--2---:R-:W-:Y:S09]  /*91e0*/  FMNMX.FTZ R70, R104, R70, !PT ;  /* 0x0000004668467209 */ /* 0x004ff20007810000 */
[----:B------:R-:W2:Y:S01]  /*91f0*/  MUFU.TANH R252, R58 ;  /* 0x0000003a00fc7308 */ /* 0x000ea20000002400 */
[----:B-1----:R-:W-:Y:S09]  /*9200*/  FMNMX.FTZ R2, R219, R2, !PT ;  /* 0x00000002db027209 */ /* 0x002ff20007810000 */
[----:B------:R-:W1:Y:S01]  /*9210*/  MUFU.TANH R112, R113 ;  /* 0x0000007100707308 */ /* 0x000e620000002400 */
[----:B---3--:R-:W-:Y:S05]  /*9220*/  FMNMX.FTZ R0, R233, R0, !PT ;  /* 0x00000000e9007209 */ /* 0x008fea0007810000 */
[----:B------:R-:W3:Y:S04]  /*9230*/  SHFL.BFLY PT, R69, R0, 0x2, 0x1f ;  /* 0x0c401f0000457f89 */ /* 0x000ee800000e0000 */
[----:B------:R-:W4:Y:S01]  /*9240*/  MUFU.TANH R230, R92 ;  /* 0x0000005c00e67308 */ /* 0x000f220000002400 */
[----:B--2---:R-:W-:Y:S04]  /*9250*/  MOV R82, R252 ;  /* 0x000000fc00527202 */ /* 0x004fe80000000f00 */
[----:B------:R-:W-:Y:S05]  /*9260*/  FMNMX.FTZ R4, R82, R4, !PT ;  /* 0x0000000452047209 */ /* 0x000fea0007810000 */
[----:B------:R-:W2:Y:S01]  /*9270*/  MUFU.TANH R229, R62 ;  /* 0x0000003e00e57308 */ /* 0x000ea20000002400 */
[----:B------:R-:W-:Y:S02]  /*9280*/  FMNMX.FTZ R4, R248, R4, !PT ;  /* 0x00000004f8047209 */ /* 0x000fe40007810000 */
[----:B-1----:R-:W-:Y:S05]  /*9290*/  FMNMX.FTZ R70, R112, R70, !PT ;  /* 0x0000004670467209 */ /* 0x002fea0007810000 */
[----:B------:R-:W1:Y:S02]  /*92a0*/  SHFL.BFLY PT, R5, R70, 0x2, 0x1f ;  /* 0x0c401f0046057f89 */ /* 0x000e6400000e0000 */
[----:B------:R-:W1:Y:S01]  /*92b0*/  MUFU.TANH R62, R93 ;  /* 0x0000005d003e7308 */ /* 0x000e620000002400 */
[----:B---3--:R-:W-:Y:S02]  /*92c0*/  FMNMX.FTZ R69, R0, R69, !PT ;  /* 0x0000004500457209 */ /* 0x008fe40007810000 */
[----:B----4-:R-:W-:Y:S07]  /*92d0*/  FMNMX.FTZ R2, R230, R2, !PT ;  /* 0x00000002e6027209 */ /* 0x010fee0007810000 */
[----:B------:R-:W3:Y:S01]  /*92e0*/  MUFU.TANH R234, R105 ;  /* 0x0000006900ea7308 */ /* 0x000ee20000002400 */
[----:B--2---:R-:W-:Y:S04]  /*92f0*/  FMNMX.FTZ R4, R229, R4, !PT ;  /* 0x00000004e5047209 */ /* 0x004fe80007810000 */
[----:B------:R-:W-:Y:S05]  /*9300*/  FMNMX.FTZ R4, R47, R4, !PT ;  /* 0x000000042f047209 */ /* 0x000fea0007810000 */
[----:B------:R-:W2:Y:S01]  /*9310*/  MUFU.TANH R113, R108 ;  /* 0x0000006c00717308 */ /* 0x000ea20000002400 */
[----:B-1----:R-:W-:Y:S02]  /*9320*/  FMNMX.FTZ R70, R70, R5, !PT ;  /* 0x0000000546467209 */ /* 0x002fe40007810000 */
[----:B------:R-:W-:Y:S01]  /*9330*/  FMNMX.FTZ R2, R62, R2, !PT ;  /* 0x000000023e027209 */ /* 0x000fe20007810000 */
[----:B------:R-:W1:Y:S03]  /*9340*/  SHFL.BFLY PT, R5, R69, 0x1, 0x1f ;  /* 0x0c201f0045057f89 */ /* 0x000e6600000e0000 */
[----:B------:R-:W-:Y:S03]  /*9350*/  FMNMX.FTZ R2, R80, R2, !PT ;  /* 0x0000000250027209 */ /* 0x000fe60007810000 */
[----:B------:R-:W4:Y:S01]  /*9360*/  MUFU.TANH R58, R74 ;  /* 0x0000004a003a7308 */ /* 0x000f220000002400 */
[----:B---3--:R-:W-:Y:S01]  /*9370*/  FMNMX.FTZ R2, R234, R2, !PT ;  /* 0x00000002ea027209 */ /* 0x008fe20007810000 */
[----:B------:R-:W3:Y:S08]  /*9380*/  SHFL.BFLY PT, R6, R70, 0x1, 0x1f ;  /* 0x0c201f0046067f89 */ /* 0x000ef000000e0000 */
[----:B------:R-:W3:Y:S01]  /*9390*/  MUFU.TANH R41, R109 ;  /* 0x0000006d00297308 */ /* 0x000ee20000002400 */
[----:B--2---:R-:W-:Y:S09]  /*93a0*/  FMNMX.FTZ R2, R113, R2, !PT ;  /* 0x0000000271027209 */ /* 0x004ff20007810000 */
[----:B------:R-:W2:Y:S01]  /*93b0*/  MUFU.TANH R232, R75 ;  /* 0x0000004b00e87308 */ /* 0x000ea20000002400 */
[----:B-1----:R-:W-:Y:S02]  /*93c0*/  FMNMX.FTZ R69, R69, R5, !PT ;  /* 0x0000000545457209 */ /* 0x002fe40007810000 */
[----:B----4-:R-:W-:Y:S03]  /*93d0*/  FMNMX.FTZ R4, R58, R4, !PT ;  /* 0x000000043a047209 */ /* 0x010fe60007810000 */
[----:B------:R-:W-:Y:S01]  /*93e0*/  FMUL.FTZ R102, R69, c[0x0][0x2d0] ;  /* 0x0000b40045667a20 */ /* 0x000fe20000410000 */
[----:B---3--:R-:W-:Y:S03]  /*93f0*/  FMNMX.FTZ R70, R70, R6, !PT ;  /* 0x0000000646467209 */ /* 0x008fe60007810000 */
[----:B------:R-:W1:Y:S01]  /*9400*/  MUFU.TANH R243, R78 ;  /* 0x0000004e00f37308 */ /* 0x000e620000002400 */
[--C-:B------:R-:W-:Y:S02]  /*9410*/  FFMA.FTZ R7, R23, c[0x0][0x2d0], -R102.reuse ;  /* 0x0000b40017077a23 */ /* 0x100fe40000010866 */
[----:B------:R-:W-:Y:S01]  /*9420*/  FFMA.FTZ R9, R35, c[0x0][0x2d0], -R102 ;  /* 0x0000b40023097a23 */ /* 0x000fe20000010866 */
[----:B------:R-:W-:Y:S01]  /*9430*/  FMNMX.FTZ R2, R41, R2, !PT ;  /* 0x0000000229027209 */ /* 0x000fe20007810000 */
[----:B------:R-:W-:Y:S04]  /*9440*/  FMUL.FTZ R105, R70, c[0x0][0x2d0] ;  /* 0x0000b40046697a20 */ /* 0x000fe80000410000 */
[--C-:B------:R-:W-:Y:S01]  /*9450*/  FFMA.FTZ R5, R21, c[0x0][0x2d0], -R105.reuse ;  /* 0x0000b40015057a23 */ /* 0x100fe20000010869 */
[----:B------:R-:W3:Y:S01]  /*9460*/  MUFU.TANH R244, R79 ;  /* 0x0000004f00f47308 */ /* 0x000ee20000002400 */
[--C-:B------:R-:W-:Y:S01]  /*9470*/  FFMA.FTZ R6, R20, c[0x0][0x2d0], -R105.reuse ;  /* 0x0000b40014067a23 */ /* 0x100fe20000010869 */
[----:B------:R-:W4:Y:S01]  /*9480*/  SHFL.BFLY PT, R68, R2, 0x2, 0x1f ;  /* 0x0c401f0002447f89 */ /* 0x000f2200000e0000 */
[--C-:B------:R-:W-:Y:S01]  /*9490*/  FFMA.FTZ R101, R101, c[0x0][0x2d0], -R105.reuse ;  /* 0x0000b40065657a23 */ /* 0x100fe20000010869 */
[----:B--2---:R-:W-:Y:S01]  /*94a0*/  FMNMX.FTZ R4, R232, R4, !PT ;  /* 0x00000004e8047209 */ /* 0x004fe20007810000 */
[----:B------:R-:W-:Y:S01]  /*94b0*/  FMUL.FTZ R75, R110, c[0x0][0x320] ;  /* 0x0000c8006e4b7a20 */ /* 0x000fe20000410000 */
[----:B------:R-:W-:Y:S01]  /*94c0*/  MOV R110, R44 ;  /* 0x0000002c006e7202 */ /* 0x000fe20000000f00 */
[--C-:B------:R-:W-:Y:S03]  /*94d0*/  FFMA.FTZ R104, R104, c[0x0][0x2d0], -R105.reuse ;  /* 0x0000b40068687a23 */ /* 0x100fe60000010869 */
[----:B------:R-:W2:Y:S01]  /*94e0*/  MUFU.TANH R61, R90 ;  /* 0x0000005a003d7308 */ /* 0x000ea20000002400 */
[----:B-1----:R-:W-:Y:S04]  /*94f0*/  MOV R114, R243 ;  /* 0x000000f300727202 */ /* 0x002fe80000000f00 */
[----:B------:R-:W-:Y:S05]  /*9500*/  FMNMX.FTZ R0, R114, R4, !PT ;  /* 0x0000000472007209 */ /* 0x000fea0007810000 */
[----:B------:R-:W1:Y:S01]  /*9510*/  MUFU.TANH R245, R91 ;  /* 0x0000005b00f57308 */ /* 0x000e620000002400 */
[----:B---3--:R-:W-:Y:S02]  /*9520*/  MOV R115, R244 ;  /* 0x000000f400737202 */ /* 0x008fe40000000f00 */
[----:B----4-:R-:W-:Y:S02]  /*9530*/  FMNMX.FTZ R68, R2, R68, !PT ;  /* 0x0000004402447209 */ /* 0x010fe40007810000 */
[----:B------:R-:W-:Y:S05]  /*9540*/  FMNMX.FTZ R0, R115, R0, !PT ;  /* 0x0000000073007209 */ /* 0x000fea0007810000 */
[----:B------:R-:W3:Y:S01]  /*9550*/  MUFU.TANH R100, R94 ;  /* 0x0000005e00647308 */ /* 0x000ee20000002400 */
[----:B--2---:R-:W-:Y:S01]  /*9560*/  FMNMX.FTZ R4, R61, R0, !PT ;  /* 0x000000003d047209 */ /* 0x004fe20007810000 */
[----:B------:R-:W-:Y:S01]  /*9570*/  FMUL.FTZ R0, R111, c[0x0][0x320] ;  /* 0x0000c8006f007a20 */ /* 0x000fe20000410000 */
[----:B------:R-:W-:Y:S07]  /*9580*/  MOV R111, R81 ;  /* 0x00000051006f7202 */ /* 0x000fee0000000f00 */
[----:B------:R-:W2:Y:S01]  /*9590*/  MUFU.TANH R188, R95 ;  /* 0x0000005f00bc7308 */ /* 0x000ea20000002400 */
[----:B-1----:R-:W-:Y:S04]  /*95a0*/  MOV R109, R245 ;  /* 0x000000f5006d7202 */ /* 0x002fe80000000f00 */
[----:B------:R-:W-:Y:S05]  /*95b0*/  FMNMX.FTZ R2, R109, R4, !PT ;  /* 0x000000046d027209 */ /* 0x000fea0007810000 */
[----:B------:R1:W4:Y:S01]  /*95c0*/  MUFU.TANH R235, R106 ;  /* 0x0000006a00eb7308 */ /* 0x0003220000002400 */
[----:B------:R-:W4:Y:S01]  /*95d0*/  SHFL.BFLY PT, R4, R68, 0x1, 0x1f ;  /* 0x0c201f0044047f89 */ /* 0x000f2200000e0000 */
[----:B---3--:R-:W-:Y:S08]  /*95e0*/  FMNMX.FTZ R2, R100, R2, !PT ;  /* 0x0000000264027209 */ /* 0x008ff00007810000 */
[----:B------:R3:W-:Y:S01]  /*95f0*/  MUFU.TANH R74, R0 ;  /* 0x00000000004a7308 */ /* 0x0007e20000002400 */
[----:B--2---:R-:W-:Y:S09]  /*9600*/  FMNMX.FTZ R2, R188, R2, !PT ;  /* 0x00000002bc027209 */ /* 0x004ff20007810000 */
[----:B------:R-:W2:Y:S01]  /*9610*/  MUFU.TANH R42, R107 ;  /* 0x0000006b002a7308 */ /* 0x000ea20000002400 */
[----:B-1----:R-:W-:Y:S02]  /*9620*/  MOV R106, R83 ;  /* 0x00000053006a7202 */ /* 0x002fe40000000f00 */
[----:B----4-:R-:W-:Y:S01]  /*9630*/  FMNMX.FTZ R68, R68, R4, !PT ;  /* 0x0000000444447209 */ /* 0x010fe20007810000 */
[----:B------:R-:W-:Y:S01]  /*9640*/  FFMA.FTZ R4, R185, c[0x0][0x2d0], -R105 ;  /* 0x0000b400b9047a23 */ /* 0x000fe20000010869 */
[----:B------:R-:W-:Y:S05]  /*9650*/  MOV R185, R62 ;  /* 0x0000003e00b97202 */ /* 0x000fea0000000f00 */
[----:B------:R-:W1:Y:S01]  /*9660*/  MUFU.TANH R75, R75 ;  /* 0x0000004b004b7308 */ /* 0x000e620000002400 */
[----:B------:R-:W-:Y:S02]  /*9670*/  FMUL.FTZ R108, R68, c[0x0][0x2d0] ;  /* 0x0000b400446c7a20 */ /* 0x000fe40000410000 */
[----:B---3--:R-:W-:Y:S01]  /*9680*/  FADD.FTZ R0, -R70, R3 ;  /* 0x0000000346007221 */ /* 0x008fe20000010100 */
[----:B------:R-:W-:Y:S01]  /*9690*/  FMNMX.FTZ R3, R235, R2, !PT ;  /* 0x00000002eb037209 */ /* 0x000fe20007810000 */
[----:B------:R-:W-:Y:S02]  /*96a0*/  FFMA.FTZ R44, R208, c[0x0][0x2d0], -R108 ;  /* 0x0000b400d02c7a23 */ /* 0x000fe4000001086c */
[----:B------:R-:W-:Y:S03]  /*96b0*/  FMUL.FTZ R2, R0, c[0x0][0x2d0] ;  /* 0x0000b40000027a20 */ /* 0x000fe60000410000 */
[----:B------:R-:W-:Y:S01]  /*96c0*/  MUFU.EX2 R246, R4 ;  /* 0x0000000400f67308 */ /* 0x000fe20000000800 */
[----:B--2---:R-:W-:Y:S02]  /*96d0*/  FMNMX.FTZ R0, R42, R3, !PT ;  /* 0x000000032a007209 */ /* 0x004fe40007810000 */
[----:B------:R-:W-:Y:S07]  /*96e0*/  MOV R107, R80 ;  /* 0x00000050006b7202 */ /* 0x000fee0000000f00 */
[----:B------:R2:W3:Y:S01]  /*96f0*/  MUFU.EX2 R73, R2 ;  /* 0x0000000200497308 */ /* 0x0004e20000000800 */
[----:B-1----:R-:W-:Y:S04]  /*9700*/  FMNMX.FTZ R0, R75, R0, !PT ;  /* 0x000000004b007209 */ /* 0x002fe80007810000 */
[----:B------:R-:W-:Y:S05]  /*9710*/  FMNMX.FTZ R0, R74, R0, !PT ;  /* 0x000000004a007209 */ /* 0x000fea0007810000 */
[----:B------:R1:W-:Y:S01]  /*9720*/  MUFU.EX2 R87, R5 ;  /* 0x0000000500577308 */ /* 0x0003e20000000800 */
[----:B------:R-:W4:Y:S09]  /*9730*/  SHFL.BFLY PT, R3, R0, 0x2, 0x1f ;  /* 0x0c401f0000037f89 */ /* 0x000f3200000e0000 */
[----:B------:R-:W-:Y:S01]  /*9740*/  MUFU.EX2 R85, R6 ;  /* 0x0000000600557308 */ /* 0x000fe20000000800 */
[----:B--2---:R-:W-:Y:S01]  /*9750*/  FADD.FTZ R2, -R69, R116 ;  /* 0x0000007445027221 */ /* 0x004fe20000010100 */
[----:B------:R-:W-:Y:S03]  /*9760*/  MOV R116, R58 ;  /* 0x0000003a00747202 */ /* 0x000fe60000000f00 */
[----:B------:R-:W-:Y:S05]  /*9770*/  FMUL.FTZ R2, R2, c[0x0][0x2d0] ;  /* 0x0000b40002027a20 */ /* 0x000fea0000410000 */
[----:B------:R2:W-:Y:S01]  /*9780*/  MUFU.EX2 R88, R7 ;  /* 0x0000000700587308 */ /* 0x0005e20000000800 */
[--C-:B-1----:R-:W-:Y:S01]  /*9790*/  FFMA.FTZ R5, R22, c[0x0][0x2d0], -R102.reuse ;  /* 0x0000b40016057a23 */ /* 0x102fe20000010866 */
[----:B----4-:R-:W-:Y:S01]  /*97a0*/  FMNMX.FTZ R0, R0, R3, !PT ;  /* 0x0000000300007209 */ /* 0x010fe20007810000 */
[----:B------:R-:W-:Y:S07]  /*97b0*/  FFMA.FTZ R3, R17, c[0x0][0x2d0], -R105 ;  /* 0x0000b40011037a23 */ /* 0x000fee0000010869 */
[----:B------:R1:W-:Y:S01]  /*97c0*/  MUFU.EX2 R72, R2 ;  /* 0x0000000200487308 */ /* 0x0003e20000000800 */
[----:B---3--:R-:W-:Y:S01]  /*97d0*/  FMUL.FTZ R17, R73, R133 ;  /* 0x0000008549117220 */ /* 0x008fe20000410000 */
[----:B------:R-:W-:Y:S08]  /*97e0*/  MOV R133, R82 ;  /* 0x0000005200857202 */ /* 0x000ff00000000f00 */
[----:B------:R3:W-:Y:S01]  /*97f0*/  MUFU.EX2 R10, R3 ;  /* 0x00000003000a7308 */ /* 0x0007e20000000800 */
[----:B--2---:R-:W-:Y:S09]  /*9800*/  @P0 MOV R7, R53 ;  /* 0x0000003500070202 */ /* 0x004ff20000000f00 */
[----:B------:R-:W-:Y:S01]  /*9810*/  MUFU.EX2 R86, R5 ;  /* 0x0000000500567308 */ /* 0x000fe20000000800 */
[----:B-1----:R-:W-:Y:S04]  /*9820*/  FADD.FTZ R2, -R68, R117 ;  /* 0x0000007544027221 */ /* 0x002fe80000010100 */
[----:B------:R-:W-:Y:S05]  /*9830*/  FMUL.FTZ R2, R2, c[0x0][0x2d0] ;  /* 0x0000b40002027a20 */ /* 0x000fea0000410000 */
[----:B------:R-:W-:Y:S01]  /*9840*/  MUFU.EX2 R93, R9 ;  /* 0x00000009005d7308 */ /* 0x000fe20000000800 */
[--C-:B---3--:R-:W-:Y:S01]  /*9850*/  FFMA.FTZ R3, R187, c[0x0][0x2d0], -R102.reuse ;  /* 0x0000b400bb037a23 */ /* 0x108fe20000010866 */
[----:B------:R-:W-:Y:S08]  /*9860*/  MOV R187, R41 ;  /* 0x0000002900bb7202 */ /* 0x000ff00000000f00 */
[----:B------:R1:W-:Y:S10]  /*9870*/  MUFU.EX2 R244, R3 ;  /* 0x0000000300f47308 */ /* 0x0003f40000000800 */
[----:B------:R2:W3:Y:S01]  /*9880*/  MUFU.EX2 R71, R2 ;  /* 0x0000000200477308 */ /* 0x0004e20000000800 */
[--C-:B-1----:R-:W-:Y:S01]  /*9890*/  FFMA.FTZ R3, R186, c[0x0][0x2d0], -R102.reuse ;  /* 0x0000b400ba037a23 */ /* 0x102fe20000010866 */
[----:B------:R-:W-:Y:S08]  /*98a0*/  MOV R186, R220 ;  /* 0x000000dc00ba7202 */ /* 0x000ff00000000f00 */
[----:B------:R1:W4:Y:S01]  /*98b0*/  MUFU.EX2 R245, R3 ;  /* 0x0000000300f57308 */ /* 0x0003220000000800 */
[--C-:B--2---:R-:W-:Y:S01]  /*98c0*/  FFMA.FTZ R2, R184, c[0x0][0x2d0], -R105.reuse ;  /* 0x0000b400b8027a23 */ /* 0x104fe20000010869 */
[----:B------:R-:W-:Y:S01]  /*98d0*/  MOV R184, R42 ;  /* 0x0000002a00b87202 */ /* 0x000fe20000000f00 */
[----:B---3--:R-:W-:Y:S07]  /*98e0*/  FMUL.FTZ R41, R71, R157 ;  /* 0x0000009d47297220 */ /* 0x008fee0000410000 */
[----:B------:R2:W3:Y:S01]  /*98f0*/  MUFU.EX2 R247, R2 ;  /* 0x0000000200f77308 */ /* 0x0004e20000000800 */
[----:B-1----:R-:W-:Y:S01]  /*9900*/  FFMA.FTZ R3, R18, c[0x0][0x2d0], -R102 ;  /* 0x0000b40012037a23 */ /* 0x002fe20000010866 */
[----:B----4-:R-:W-:Y:S01]  /*9910*/  F2FP.PACK_AB R77, R245, R244 ;  /* 0x000000f4f54d723e */ /* 0x010fe200000000ff */
[----:B------:R-:W-:Y:S01]  /*9920*/  FMUL.FTZ R18, R72, R134 ;  /* 0x0000008648127220 */ /* 0x000fe20000410000 */
[----:B------:R-:W-:Y:S06]  /*9930*/  MOV R134, R63 ;  /* 0x0000003f00867202 */ /* 0x000fec0000000f00 */
[----:B------:R1:W-:Y:S01]  /*9940*/  MUFU.EX2 R119, R3 ;  /* 0x0000000300777308 */ /* 0x0003e20000000800 */
[--C-:B--2---:R-:W-:Y:S01]  /*9950*/  FFMA.FTZ R2, R16, c[0x0][0x2d0], -R105.reuse ;  /* 0x0000b40010027a23 */ /* 0x104fe20000010869 */
[----:B---3--:R-:W-:Y:S01]  /*9960*/  F2FP.PACK_AB R76, R247, R246 ;  /* 0x000000f6f74c723e */ /* 0x008fe200000000ff */
[----:B------:R-:W-:Y:S07]  /*9970*/  FFMA.FTZ R16, R27, c[0x0][0x2d0], -R105 ;  /* 0x0000b4001b107a23 */ /* 0x000fee0000010869 */
[----:B------:R2:W-:Y:S10]  /*9980*/  MUFU.EX2 R252, R2 ;  /* 0x0000000200fc7308 */ /* 0x0005f40000000800 */
[----:B------:R3:W-:Y:S01]  /*9990*/  MUFU.EX2 R35, R16 ;  /* 0x0000001000237308 */ /* 0x0007e20000000800 */
[--C-:B-1----:R-:W-:Y:S09]  /*99a0*/  FFMA.FTZ R3, R197, c[0x0][0x2d0], -R108.reuse ;  /* 0x0000b400c5037a23 */ /* 0x102ff2000001086c */
[----:B------:R1:W-:Y:S01]  /*99b0*/  MUFU.EX2 R222, R3 ;  /* 0x0000000300de7308 */ /* 0x0003e20000000800 */
[----:B--2---:R-:W2:Y:S01]  /*99c0*/  SHFL.BFLY PT, R2, R0, 0x1, 0x1f ;  /* 0x0c201f0000027f89 */ /* 0x004ea200000e0000 */
[----:B---3--:R-:W-:Y:S01]  /*99d0*/  FMUL.FTZ R16, R73, R132 ;  /* 0x0000008449107220 */ /* 0x008fe20000410000 */
[----:B------:R-:W-:Y:S01]  /*99e0*/  MOV R132, R84 ;  /* 0x0000005400847202 */ /* 0x000fe20000000f00 */
[----:B-1----:R-:W-:Y:S01]  /*99f0*/  FFMA.FTZ R3, R192, c[0x0][0x2d0], -R108 ;  /* 0x0000b400c0037a23 */ /* 0x002fe2000001086c */
[----:B------:R-:W-:Y:S01]  /*9a00*/  MOV R192, R61 ;  /* 0x0000003d00c07202 */ /* 0x000fe20000000f00 */
[----:B------:R-:W-:Y:S04]  /*9a10*/  FMUL.FTZ R61, R71, R177 ;  /* 0x000000b1473d7220 */ /* 0x000fe80000410000 */
        /* <DEDUP_REMOVED lines=10> */
[----:B------:R-:W-:Y:S02]  /*9ac0*/  MOV R118, R10 ;  /* 0x0000000a00767202 */ /* 0x000fe40000000f00 */
[----:B----4-:R-:W-:Y:S01]  /*9ad0*/  F2FP.PACK_AB R79, R204, R119 ;  /* 0x00000077cc4f723e */ /* 0x010fe200000000ff */
[----:B------:R-:W-:Y:S01]  /*9ae0*/  FMUL.FTZ R0, R0, c[0x0][0x2d0] ;  /* 0x0000b40000007a20 */ /* 0x000fe20000410000 */
[----:B------:R-:W-:Y:S05]  /*9af0*/  F2FP.PACK_AB R78, R118, R252 ;  /* 0x000000fc764e723e */ /* 0x000fea00000000ff */
[----:B------:R-:W2:Y:S01]  /*9b00*/  MUFU.EX2 R0, R0 ;  /* 0x0000000000007308 */ /* 0x000ea20000000800 */
[----:B-1----:R-:W-:Y:S09]  /*9b10*/  FFMA.FTZ R3, R13, c[0x0][0x2d0], -R108 ;  /* 0x0000b4000d037a23 */ /* 0x002ff2000001086c */
[----:B------:R1:W-:Y:S01]  /*9b20*/  MUFU.EX2 R45, R3 ;  /* 0x00000003002d7308 */ /* 0x0003e20000000800 */
[C---:B--2---:R-:W-:Y:S02]  /*9b30*/  FMUL.FTZ R27, R0.reuse, R143 ;  /* 0x0000008f001b7220 */ /* 0x044fe40000410000 */
[C---:B------:R-:W-:Y:S02]  /*9b40*/  FMUL.FTZ R42, R0.reuse, R158 ;  /* 0x0000009e002a7220 */ /* 0x040fe40000410000 */
[C---:B------:R-:W-:Y:S02]  /*9b50*/  FMUL.FTZ R58, R0.reuse, R174 ;  /* 0x000000ae003a7220 */ /* 0x040fe40000410000 */
[C---:B------:R-:W-:Y:S02]  /*9b60*/  FMUL.FTZ R62, R0.reuse, R178 ;  /* 0x000000b2003e7220 */ /* 0x040fe40000410000 */
[----:B------:R-:W-:Y:S02]  /*9b70*/  FMUL.FTZ R63, R0, R179 ;  /* 0x000000b3003f7220 */ /* 0x000fe40000410000 */
[----:B-1----:R-:W-:Y:S04]  /*9b80*/  FMUL.FTZ R3, R2, c[0x0][0x2d0] ;  /* 0x0000b40002037a20 */ /* 0x002fe80000410000 */
[--C-:B------:R-:W-:Y:S02]  /*9b90*/  FFMA.FTZ R4, R196, c[0x0][0x2d0], -R3.reuse ;  /* 0x0000b400c4047a23 */ /* 0x100fe40000010803 */
[--C-:B------:R-:W-:Y:S02]  /*9ba0*/  FFMA.FTZ R60, R213, c[0x0][0x2d0], -R3.reuse ;  /* 0x0000b400d53c7a23 */ /* 0x100fe40000010803 */
[----:B------:R1:W-:Y:S01]  /*9bb0*/  MUFU.EX2 R117, R4 ;  /* 0x0000000400757308 */ /* 0x0003e20000000800 */
[--C-:B------:R-:W-:Y:S02]  /*9bc0*/  FFMA.FTZ R100, R100, c[0x0][0x2d0], -R3.reuse ;  /* 0x0000b40064647a23 */ /* 0x100fe40000010803 */
[--C-:B-1----:R-:W-:Y:S07]  /*9bd0*/  FFMA.FTZ R4, R195, c[0x0][0x2d0], -R3.reuse ;  /* 0x0000b400c3047a23 */ /* 0x102fee0000010803 */
[----:B------:R1:W2:Y:S02]  /*9be0*/  MUFU.EX2 R191, R4 ;  /* 0x0000000400bf7308 */ /* 0x0002a40000000800 */
[--C-:B-1----:R-:W-:Y:S01]  /*9bf0*/  FFMA.FTZ R4, R14, c[0x0][0x2d0], -R3.reuse ;  /* 0x0000b4000e047a23 */ /* 0x102fe20000010803 */
[----:B--2---:R-:W-:Y:S07]  /*9c00*/  F2FP.PACK_AB R65, R191, R117 ;  /* 0x00000075bf41723e */ /* 0x004fee00000000ff */
[----:B------:R1:W-:Y:S02]  /*9c10*/  MUFU.EX2 R200, R4 ;  /* 0x0000000400c87308 */ /* 0x0003e40000000800 */
[----:B-1----:R-:W-:Y:S01]  /*9c20*/  FFMA.FTZ R4, R15, c[0x0][0x2d0], -R3 ;  /* 0x0000b4000f047a23 */ /* 0x002fe20000010803 */
[----:B------:R-:W-:Y:S07]  /*9c30*/  @P0 SHF.L.U32 R15, R37, 0x5, RZ ;  /* 0x00000005250f0819 */ /* 0x000fee00000006ff */
[----:B------:R1:W2:Y:S02]  /*9c40*/  MUFU.EX2 R202, R4 ;  /* 0x0000000400ca7308 */ /* 0x0002a40000000800 */
[--C-:B-1----:R-:W-:Y:S01]  /*9c50*/  FFMA.FTZ R4, R32, c[0x0][0x2d0], -R105.reuse ;  /* 0x0000b40020047a23 */ /* 0x102fe20000010869 */
[----:B--2---:R-:W-:Y:S07]  /*9c60*/  F2FP.PACK_AB R67, R202, R200 ;  /* 0x000000c8ca43723e */ /* 0x004fee00000000ff */
[----:B------:R1:W-:Y:S02]  /*9c70*/  MUFU.EX2 R89, R4 ;  /* 0x0000000400597308 */ /* 0x0003e40000000800 */
[----:B-1----:R-:W-:Y:S08]  /*9c80*/  FFMA.FTZ R4, R33, c[0x0][0x2d0], -R105 ;  /* 0x0000b40021047a23 */ /* 0x002ff00000010869 */
[----:B------:R1:W-:Y:S02]  /*9c90*/  MUFU.EX2 R92, R4 ;  /* 0x00000004005c7308 */ /* 0x0003e40000000800 */
        /* <DEDUP_REMOVED lines=8> */
[----:B------:R-:W-:Y:S03]  /*9d20*/  @P0 SHF.L.U64.HI R14, R37, 0x5, R38 ;  /* 0x00000005250e0819 */ /* 0x000fe60000010226 */
[----:B------:R-:W-:Y:S01]  /*9d30*/  @P0 IMAD R5, R5, 0x70, RZ ;  /* 0x0000007005050824 */ /* 0x000fe200078e02ff */
[----:B------:R-:W-:Y:S01]  /*9d40*/  @P0 LEA R4, P3, R6, c[0x0][0x1c8], 0x1 ;  /* 0x0000720006040a11 */ /* 0x000fe200078608ff */
[----:B------:R-:W-:Y:S03]  /*9d50*/  FFMA.FTZ R8, R34, c[0x0][0x2d0], -R102 ;  /* 0x0000b40022087a23 */ /* 0x000fe60000010866 */
[----:B------:R-:W-:Y:S01]  /*9d60*/  @P0 IADD3 R5, R7, R5, RZ ;  /* 0x0000000507050210 */ /* 0x000fe20007ffe0ff */
[----:B------:R1:W2:Y:S03]  /*9d70*/  MUFU.EX2 R90, R8 ;  /* 0x00000008005a7308 */ /* 0x0002a60000000800 */
[----:B------:R-:W-:Y:S01]  /*9d80*/  @P0 LEA.HI.X R5, R6, c[0x0][0x1cc], R5, 0x1, P3 ;  /* 0x0000730006050a11 */ /* 0x000fe200018f0c05 */
[--C-:B------:R-:W-:Y:S02]  /*9d90*/  FFMA.FTZ R6, R24, c[0x0][0x2d0], -R108.reuse ;  /* 0x0000b40018067a23 */ /* 0x100fe4000001086c */
[--C-:B------:R-:W-:Y:S02]  /*9da0*/  FFMA.FTZ R24, R49, c[0x0][0x2d0], -R105.reuse ;  /* 0x0000b40031187a23 */ /* 0x100fe40000010869 */
[----:B------:R3:W-:Y:S01]  /*9db0*/  @P0 LDGSTS.E.BYPASS.LTC128B.128 [R241+0x3900], [R4.64], !P2 ;  /* 0x0390000004f10fae */ /* 0x0007e2000d101d48 */
[----:B------:R-:W-:Y:S01]  /*9dc0*/  FMUL.FTZ R49, R73, R165 ;  /* 0x000000a549317220 */ /* 0x000fe20000410000 */
[----:B------:R4:W3:Y:S01]  /*9dd0*/  MUFU.EX2 R33, R6 ;  /* 0x0000000600217308 */ /* 0x0008e20000000800 */
[-C--:B-1----:R-:W-:Y:S02]  /*9de0*/  @P0 IADD3 R8, P1, R4, R15.reuse, RZ ;  /* 0x0000000f04080210 */ /* 0x082fe40007f3e0ff */
[----:B--2---:R-:W-:Y:S02]  /*9df0*/  MOV R143, R90 ;  /* 0x0000005a008f7202 */ /* 0x004fe40000000f00 */
[-C--:B------:R-:W-:Y:S02]  /*9e00*/  @P0 IADD3.X R9, R5, R14.reuse, RZ, P1, !PT ;  /* 0x0000000e05090210 */ /* 0x080fe40000ffe4ff */
[-C--:B------:R-:W-:Y:S03]  /*9e10*/  @P0 IADD3 R12, P4, R8, R15.reuse, RZ ;  /* 0x0000000f080c0210 */ /* 0x080fe60007f9e0ff */
[----:B------:R1:W-:Y:S01]  /*9e20*/  @P0 LDGSTS.E.BYPASS.LTC128B.128 [R241+0x4100], [R8.64], !P2 ;  /* 0x0410000008f10fae */ /* 0x0003e2000d101d48 */
[----:B------:R-:W-:Y:S01]  /*9e30*/  @P0 IADD3.X R13, R9, R14, RZ, P4, !PT ;  /* 0x0000000e090d0210 */ /* 0x000fe200027fe4ff */
[--C-:B---3--:R-:W-:Y:S01]  /*9e40*/  FFMA.FTZ R4, R25, c[0x0][0x2d0], -R108.reuse ;  /* 0x0000b40019047a23 */ /* 0x108fe2000001086c */
[----:B------:R-:W-:Y:S01]  /*9e50*/  @P0 IADD3 R10, P3, R12, R15, RZ ;  /* 0x0000000f0c0a0210 */ /* 0x000fe20007f7e0ff */
[----:B------:R-:W-:Y:S01]  /*9e60*/  FMUL.FTZ R25, R71, R141 ;  /* 0x0000008d47197220 */ /* 0x000fe20000410000 */
[----:B------:R-:W-:Y:S01]  /*9e70*/  MOV R141, R92 ;  /* 0x0000005c008d7202 */ /* 0x000fe20000000f00 */
[----:B------:R2:W3:Y:S01]  /*9e80*/  MUFU.EX2 R34, R4 ;  /* 0x0000000400227308 */ /* 0x0004e20000000800 */
[-C--:B------:R-:W-:Y:S01]  /*9e90*/  @P0 IADD3.X R11, R13, R14.reuse, RZ, P3, !PT ;  /* 0x0000000e0d0b0210 */ /* 0x080fe20001ffe4ff */
[----:B------:R3:W-:Y:S01]  /*9ea0*/  @P0 LDGSTS.E.BYPASS.LTC128B.128 [R241+0x4900], [R12.64], !P2 ;  /* 0x049000000cf10fae */ /* 0x0007e2000d101d48 */
[-C--:B----4-:R-:W-:Y:S01]  /*9eb0*/  @P0 IADD3 R6, P1, R10, R15.reuse, RZ ;  /* 0x0000000f0a060210 */ /* 0x090fe20007f3e0ff */
[--C-:B------:R-:W-:Y:S03]  /*9ec0*/  FFMA.FTZ R92, R215, c[0x0][0x2d0], -R105.reuse ;  /* 0x0000b400d75c7a23 */ /* 0x100fe60000010869 */
[-C--:B------:R-:W-:Y:S03]  /*9ed0*/  @P0 IADD3.X R7, R11, R14.reuse, RZ, P1, !PT ;  /* 0x0000000e0b070210 */ /* 0x080fe60000ffe4ff */
[----:B------:R4:W-:Y:S08]  /*9ee0*/  @P0 LDGSTS.E.BYPASS.LTC128B.128 [R241+0x5100], [R10.64], !P2 ;  /* 0x051000000af10fae */ /* 0x0009f0000d101d48 */
[----:B------:R4:W-:Y:S01]  /*9ef0*/  @P0 LDGSTS.E.BYPASS.LTC128B.128 [R241+0x5900], [R6.64], !P2 ;  /* 0x0590000006f10fae */ /* 0x0009e2000d101d48 */
[----:B-1----:R-:W-:Y:S02]  /*9f00*/  FFMA.FTZ R9, R28, c[0x0][0x2d0], -R108 ;  /* 0x0000b4001c097a23 */ /* 0x002fe4000001086c */
[----:B------:R-:W-:Y:S01]  /*9f10*/  FFMA.FTZ R28, R198, c[0x0][0x2d0], -R102 ;  /* 0x0000b400c61c7a23 */ /* 0x000fe20000010866 */
[----:B--2---:R-:W-:Y:S01]  /*9f20*/  @P0 IADD3 R4, P3, R6, R15, RZ ;  /* 0x0000000f06040210 */ /* 0x004fe20007f7e0ff */
[----:B------:R1:W2:Y:S01]  /*9f30*/  MUFU.EX2 R91, R9 ;  /* 0x00000009005b7308 */ /* 0x0002a20000000800 */
[----:B------:R-:W-:Y:S02]  /*9f40*/  MOV R198, R251 ;  /* 0x000000fb00c67202 */ /* 0x000fe40000000f00 */
[----:B------:R-:W-:Y:S01]  /*9f50*/  @P0 IADD3.X R5, R7, R14, RZ, P3, !PT ;  /* 0x0000000e07050210 */ /* 0x000fe20001ffe4ff */
[----:B---3--:R-:W-:Y:S01]  /*9f60*/  FFMA.FTZ R12, R26, c[0x0][0x2d0], -R105 ;  /* 0x0000b4001a0c7a23 */ /* 0x008fe20000010869 */
[----:B------:R-:W-:Y:S01]  /*9f70*/  @P0 IADD3 R8, P1, R4, R15, RZ ;  /* 0x0000000f04080210 */ /* 0x000fe20007f3e0ff */
[----:B------:R-:W-:Y:S01]  /*9f80*/  FMUL.FTZ R13, R71, R129 ;  /* 0x00000081470d7220 */ /* 0x000fe20000410000 */
[----:B------:R-:W-:Y:S01]  /*9f90*/  MOV R129, R85 ;  /* 0x0000005500817202 */ /* 0x000fe20000000f00 */
[----:B------:R3:W-:Y:S01]  /*9fa0*/  @P0 LDGSTS.E.BYPASS.LTC128B.128 [R241+0x6100], [R4.64], !P2 ;  /* 0x0610000004f10fae */ /* 0x0007e2000d101d48 */
[C---:B------:R-:W-:Y:S01]  /*9fb0*/  FMUL.FTZ R15, R0.reuse, R131 ;  /* 0x00000083000f7220 */ /* 0x040fe20000410000 */
[----:B------:R2:W-:Y:S01]  /*9fc0*/  MUFU.EX2 R40, R12 ;  /* 0x0000000c00287308 */ /* 0x0005e20000000800 */
[C---:B------:R-:W-:Y:S01]  /*9fd0*/  FMUL.FTZ R26, R0.reuse, R142 ;  /* 0x0000008e001a7220 */ /* 0x040fe20000410000 */
[----:B------:R-:W-:Y:S01]  /*9fe0*/  MOV R131, R248 ;  /* 0x000000f800837202 */ /* 0x000fe20000000f00 */
[C---:B----4-:R-:W-:Y:S01]  /*9ff0*/  FMUL.FTZ R10, R0.reuse, R122 ;  /* 0x0000007a000a7220 */ /* 0x050fe20000410000 */
[----:B------:R-:W-:Y:S01]  /*a000*/  MOV R122, R33 ;  /* 0x00000021007a7202 */ /* 0x000fe20000000f00 */
[C---:B------:R-:W-:Y:S02]  /*a010*/  FMUL.FTZ R11, R0.reuse, R123 ;  /* 0x0000007b000b7220 */ /* 0x040fe40000410000 */
[----:B------:R-:W-:Y:S01]  /*a020*/  FMUL.FTZ R33, R73, R149 ;  /* 0x0000009549217220 */ /* 0x000fe20000410000 */
[----:B------:R-:W-:Y:S01]  /*a030*/  MOV R149, R43 ;  /* 0x0000002b00957202 */ /* 0x000fe20000000f00 */
[----:B------:R-:W-:Y:S01]  /*a040*/  FMUL.FTZ R43, R0, R159 ;  /* 0x0000009f002b7220 */ /* 0x000fe20000410000 */
[----:B------:R4:W-:Y:S01]  /*a050*/  MUFU.EX2 R251, R28 ;  /* 0x0000001c00fb7308 */ /* 0x0009e20000000800 */
[----:B------:R-:W-:Y:S02]  /*a060*/  FFMA.FTZ R6, R29, c[0x0][0x2d0], -R108 ;  /* 0x0000b4001d067a23 */ /* 0x000fe4000001086c */
[----:B------:R-:W-:Y:S01]  /*a070*/  FMUL.FTZ R7, R72, R127 ;  /* 0x0000007f48077220 */ /* 0x000fe20000410000 */
[----:B-1----:R-:W-:Y:S01]  /*a080*/  @P0 IADD3.X R9, R5, R14, RZ, P1, !PT ;  /* 0x0000000e05090210 */ /* 0x002fe20000ffe4ff */
[----:B------:R-:W-:Y:S01]  /*a090*/  FMUL.FTZ R14, R0, R130 ;  /* 0x00000082000e7220 */ /* 0x000fe20000410000 */
[----:B------:R-:W-:Y:S01]  /*a0a0*/  MOV R127, R34 ;  /* 0x00000022007f7202 */ /* 0x000fe20000000f00 */
[C---:B------:R-:W-:Y:S01]  /*a0b0*/  FMUL.FTZ R29, R71.reuse, R145 ;  /* 0x00000091471d7220 */ /* 0x040fe20000410000 */
[----:B------:R-:W-:Y:S01]  /*a0c0*/  MOV R130, R45 ;  /* 0x0000002d00827202 */ /* 0x000fe20000000f00 */
[----:B------:R1:W-:Y:S01]  /*a0d0*/  @P0 LDGSTS.E.BYPASS.LTC128B.128 [R241+0x6900], [R8.64], !P2 ;  /* 0x0690000008f10fae */ /* 0x0003e2000d101d48 */
[----:B------:R1:W1:Y:S01]  /*a0e0*/  MUFU.EX2 R32, R6 ;  /* 0x0000000600207308 */ /* 0x0002620000000800 */
[----:B------:R-:W-:Y:S01]  /*a0f0*/  FMUL.FTZ R34, R72, R150 ;  /* 0x0000009648227220 */ /* 0x000fe20000410000 */
[----:B------:R-:W-:Y:S01]  /*a100*/  MOV R150, R223 ;  /* 0x000000df00967202 */ /* 0x000fe20000000f00 */
[----:B--2---:R-:W-:Y:S01]  /*a110*/  FMUL.FTZ R12, R71, R128 ;  /* 0x00000080470c7220 */ /* 0x004fe20000410000 */
[----:B------:R-:W-:Y:S01]  /*a120*/  MOV R128, R86 ;  /* 0x0000005600807202 */ /* 0x000fe20000000f00 */
[--C-:B---3--:R-:W-:Y:S02]  /*a130*/  FFMA.FTZ R4, R194, c[0x0][0x2d0], -R3.reuse ;  /* 0x0000b400c2047a23 */ /* 0x108fe40000010803 */
[----:B------:R-:W2:Y:S01]  /*a140*/  LDSM.16.MT88.4 R20, [R224+0x100] ;  /* 0x00010000e014783b */ /* 0x000ea20000004200 */
[----:B------:R-:W-:Y:S01]  /*a150*/  FMUL.FTZ R5, R73, R125 ;  /* 0x0000007d49057220 */ /* 0x000fe20000410000 */
[----:B------:R-:W-:Y:S01]  /*a160*/  MOV R125, R89 ;  /* 0x00000059007d7202 */ /* 0x000fe20000000f00 */
[----:B------:R3:W-:Y:S01]  /*a170*/  MUFU.EX2 R195, R4 ;  /* 0x0000000400c37308 */ /* 0x0007e20000000800 */
[----:B------:R-:W-:Y:S02]  /*a180*/  MOV R142, R91 ;  /* 0x0000005b008e7202 */ /* 0x000fe40000000f00 */
[----:B------:R-:W-:Y:S01]  /*a190*/  MOV R194, R219 ;  /* 0x000000db00c27202 */ /* 0x000fe20000000f00 */
[C---:B----4-:R-:W-:Y:S01]  /*a1a0*/  FMUL.FTZ R28, R71.reuse, R144 ;  /* 0x00000090471c7220 */ /* 0x050fe20000410000 */
[----:B------:R-:W-:Y:S05]  /*a1b0*/  LDSM.16.MT88.4 R52, [R225+0x100] ;  /* 0x00010000e134783b */ /* 0x000fea0000004200 */
[----:B------:R4:W-:Y:S03]  /*a1c0*/  MUFU.EX2 R145, R44 ;  /* 0x0000002c00917308 */ /* 0x0009e60000000800 */
[----:B------:R-:W-:Y:S01]  /*a1d0*/  LDSM.16.MT88.4 R80, [R226+0x100] ;  /* 0x00010000e250783b */ /* 0x000fe20000004200 */
[----:B-1----:R-:W-:Y:S01]  /*a1e0*/  FMUL.FTZ R6, R72, R126 ;  /* 0x0000007e48067220 */ /* 0x002fe20000410000 */
[----:B------:R-:W-:Y:S01]  /*a1f0*/  MOV R123, R32 ;  /* 0x00000020007b7202 */ /* 0x000fe20000000f00 */
[C---:B------:R-:W-:Y:S01]  /*a200*/  FMUL.FTZ R8, R71.reuse, R120 ;  /* 0x0000007847087220 */ /* 0x040fe20000410000 */
[----:B------:R-:W-:Y:S01]  /*a210*/  MOV R120, R88 ;  /* 0x0000005800787202 */ /* 0x000fe20000000f00 */
[----:B------:R-:W-:Y:S01]  /*a220*/  FMUL.FTZ R9, R71, R121 ;  /* 0x0000007947097220 */ /* 0x000fe20000410000 */
[----:B------:R-:W-:Y:S01]  /*a230*/  MOV R121, R87 ;  /* 0x0000005700797202 */ /* 0x000fe20000000f00 */
[--C-:B------:R-:W-:Y:S01]  /*a240*/  FFMA.FTZ R32, R201, c[0x0][0x2d0], -R102.reuse ;  /* 0x0000b400c9207a23 */ /* 0x100fe20000010866 */
[----:B------:R-:W-:Y:S01]  /*a250*/  MOV R201, R47 ;  /* 0x0000002f00c97202 */ /* 0x000fe20000000f00 */
[----:B------:R-:W-:Y:S01]  /*a260*/  FMUL.FTZ R47, R0, R163 ;  /* 0x000000a3002f7220 */ /* 0x000fe20000410000 */
[----:B------:R1:W-:Y:S01]  /*a270*/  MUFU.EX2 R144, R60 ;  /* 0x0000003c00907308 */ /* 0x0003e20000000800 */
[--C-:B---3--:R-:W-:Y:S01]  /*a280*/  FFMA.FTZ R4, R193, c[0x0][0x2d0], -R3.reuse ;  /* 0x0000b400c1047a23 */ /* 0x108fe20000010803 */
[----:B------:R-:W-:Y:S01]  /*a290*/  MOV R193, R36 ;  /* 0x0000002400c17202 */ /* 0x000fe20000000f00 */
[----:B------:R-:W-:Y:S03]  /*a2a0*/  LDSM.16.MT88.4 R84, [R224+0x900] ;  /* 0x00090000e054783b */ /* 0x000fe60000004200 */
[----:B------:R-:W-:Y:S01]  /*a2b0*/  F2FP.PACK_AB R66, R45, R193 ;  /* 0x000000c12d42723e */ /* 0x000fe200000000ff */
[C---:B------:R-:W-:Y:S03]  /*a2c0*/  FMUL.FTZ R45, R71.reuse, R161 ;  /* 0x000000a1472d7220 */ /* 0x040fe60000410000 */
[----:B------:R3:W2:Y:S01]  /*a2d0*/  MUFU.EX2 R196, R4 ;  /* 0x0000000400c47308 */ /* 0x0006a20000000800 */
[----:B------:R-:W2:Y:S01]  /*a2e0*/  LDSM.16.MT88.4 R36, [R227+0x100] ;  /* 0x00010000e324783b */ /* 0x000ea20000004200 */
[C---:B----4-:R-:W-:Y:S07]  /*a2f0*/  FMUL.FTZ R44, R71.reuse, R160 ;  /* 0x000000a0472c7220 */ /* 0x050fee0000410000 */
[----:B------:R-:W4:Y:S01]  /*a300*/  LDSM.16.MT88.4 R88, [R227+0x900] ;  /* 0x00090000e358783b */ /* 0x000f220000004200 */
[----:B-1----:R-:W-:Y:S07]  /*a310*/  FMUL.FTZ R60, R71, R176 ;  /* 0x000000b0473c7220 */ /* 0x002fee0000410000 */
[----:B------:R-:W0:Y:S01]  /*a320*/  LDGDEPBAR ;  /* 0x00000000000079af */ /* 0x000e220000000000 */
[--C-:B---3--:R-:W-:Y:S02]  /*a330*/  FFMA.FTZ R4, R30, c[0x0][0x2d0], -R3.reuse ;  /* 0x0000b4001e047a23 */ /* 0x108fe40000010803 */
[----:B------:R-:W-:Y:S01]  /*a340*/  FMUL.FTZ R30, R0, R146 ;  /* 0x00000092001e7220 */ /* 0x000fe20000410000 */
[----:B------:R-:W-:Y:S01]  /*a350*/  MOV R146, R35 ;  /* 0x0000002300927202 */ /* 0x000fe20000000f00 */
[----:B------:R1:W-:Y:S01]  /*a360*/  MUFU.EX2 R197, R4 ;  /* 0x0000000400c57308 */ /* 0x0003e20000000800 */
[----:B------:R-:W-:Y:S01]  /*a370*/  FMUL.FTZ R35, R72, R151 ;  /* 0x0000009748237220 */ /* 0x000fe20000410000 */
[----:B------:R-:W-:Y:S01]  /*a380*/  MOV R151, R221 ;  /* 0x000000dd00977202 */ /* 0x000fe20000000f00 */
[----:B-1----:R-:W-:Y:S02]  /*a390*/  FFMA.FTZ R4, R31, c[0x0][0x2d0], -R3 ;  /* 0x0000b4001f047a23 */ /* 0x002fe40000010803 */
[----:B------:R-:W-:Y:S01]  /*a3a0*/  FMUL.FTZ R31, R0, R147 ;  /* 0x00000093001f7220 */ /* 0x000fe20000410000 */
[----:B------:R-:W-:Y:S04]  /*a3b0*/  MOV R147, R40 ;  /* 0x0000002800937202 */ /* 0x000fe80000000f00 */
[----:B------:R1:W3:Y:S01]  /*a3c0*/  MUFU.EX2 R199, R4 ;  /* 0x0000000400c77308 */ /* 0x0002e20000000800 */
[----:B------:R-:W-:Y:S02]  /*a3d0*/  FFMA.FTZ R40, R51, c[0x0][0x2d0], -R102 ;  /* 0x0000b40033287a23 */ /* 0x000fe40000010866 */
[----:B------:R-:W-:Y:S02]  /*a3e0*/  FMUL.FTZ R51, R72, R167 ;  /* 0x000000a748337220 */ /* 0x000fe40000410000 */
[----:B-1----:R-:W-:Y:S05]  /*a3f0*/  FMUL.FTZ R4, R73, R124 ;  /* 0x0000007c49047220 */ /* 0x002fea0000410000 */
[----:B------:R1:W-:Y:S02]  /*a400*/  MUFU.EX2 R124, R24 ;  /* 0x00000018007c7308 */ /* 0x0003e40000000800 */
[-C--:B--2---:R-:W-:Y:S08]  /*a410*/  HMMA.16816.F32 R4, R76, R20.reuse, R4 ;  /* 0x000000144c04723c */ /* 0x084ff00000001804 */
[C---:B------:R-:W-:Y:S07]  /*a420*/  HMMA.16816.F32 R8, R64.reuse, R20, R8 ;  /* 0x000000144008723c */ /* 0x040fee0000001808 */
[----:B------:R-:W-:Y:S01]  /*a430*/  FFMA.FTZ R20, R48, c[0x0][0x2d0], -R105 ;  /* 0x0000b40030147a23 */ /* 0x000fe20000010869 */
[-C--:B------:R-:W-:Y:S03]  /*a440*/  HMMA.16816.F32 R12, R64, R22.reuse, R12 ;  /* 0x00000016400c723c */ /* 0x080fe6000000180c */
[----:B------:R2:W2:Y:S01]  /*a450*/  MUFU.EX2 R126, R20 ;  /* 0x00000014007e7308 */ /* 0x0004a20000000800 */
[----:B-1----:R-:W-:Y:S01]  /*a460*/  FMUL.FTZ R24, R71, R140 ;  /* 0x0000008c47187220 */ /* 0x002fe20000410000 */
[----:B------:R-:W-:Y:S01]  /*a470*/  MOV R140, R93 ;  /* 0x0000005d008c7202 */ /* 0x000fe20000000f00 */
[--C-:B------:R-:W-:Y:S02]  /*a480*/  FFMA.FTZ R48, R203, c[0x0][0x2d0], -R108.reuse ;  /* 0x0000b400cb307a23 */ /* 0x100fe4000001086c */
[C---:B------:R-:W-:Y:S04]  /*a490*/  HMMA.16816.F32 R16, R76.reuse, R22, R16 ;  /* 0x000000164c10723c */ /* 0x040fe80000001810 */
[----:B------:R-:W-:Y:S01]  /*a4a0*/  FMUL.FTZ R21, R73, R137 ;  /* 0x0000008949157220 */ /* 0x000fe20000410000 */
[----:B------:R1:W-:Y:S01]  /*a4b0*/  MUFU.EX2 R223, R48 ;  /* 0x0000003000df7308 */ /* 0x0003e20000000800 */
[----:B------:R-:W-:Y:S01]  /*a4c0*/  MOV R137, R56 ;  /* 0x0000003800897202 */ /* 0x000fe20000000f00 */
[C---:B------:R-:W-:Y:S01]  /*a4d0*/  FMUL.FTZ R23, R72.reuse, R139 ;  /* 0x0000008b48177220 */ /* 0x040fe20000410000 */
[----:B------:R-:W-:Y:S01]  /*a4e0*/  MOV R139, R250 ;  /* 0x000000fa008b7202 */ /* 0x000fe20000000f00 */
[----:B------:R-:W-:Y:S03]  /*a4f0*/  FMUL.FTZ R22, R72, R138 ;  /* 0x0000008a48167220 */ /* 0x000fe60000410000 */
[----:B------:R-:W-:Y:S01]  /*a500*/  FFMA.FTZ R56, R210, c[0x0][0x2d0], -R108 ;  /* 0x0000b400d2387a23 */ /* 0x000fe2000001086c */
[----:B------:R-:W-:Y:S01]  /*a510*/  MOV R138, R57 ;  /* 0x00000039008a7202 */ /* 0x000fe20000000f00 */
[----:B------:R-:W-:Y:S01]  /*a520*/  FMUL.FTZ R57, R71, R173 ;  /* 0x000000ad47397220 */ /* 0x000fe20000410000 */
[----:B------:R3:W3:Y:S01]  /*a530*/  MUFU.EX2 R250, R32 ;  /* 0x0000002000fa7308 */ /* 0x0006e20000000800 */
[C---:B--2---:R-:W-:Y:S01]  /*a540*/  FMUL.FTZ R20, R73.reuse, R136 ;  /* 0x0000008849147220 */ /* 0x044fe20000410000 */
[----:B------:R-:W-:Y:S01]  /*a550*/  MOV R136, R59 ;  /* 0x0000003b00887202 */ /* 0x000fe20000000f00 */
[----:B------:R-:W-:Y:S07]  /*a560*/  FMUL.FTZ R59, R0, R175 ;  /* 0x000000af003b7220 */ /* 0x000fee0000410000 */
[----:B------:R2:W-:Y:S01]  /*a570*/  MUFU.EX2 R221, R56 ;  /* 0x0000003800dd7308 */ /* 0x0005e20000000800 */
[-C--:B------:R-:W-:Y:S03]  /*a580*/  HMMA.16816.F32 R20, R76, R36.reuse, R20 ;  /* 0x000000244c14723c */ /* 0x080fe60000001814 */
[C---:B-1----:R-:W-:Y:S05]  /*a590*/  FMUL.FTZ R48, R73.reuse, R164 ;  /* 0x000000a449307220 */ /* 0x042fea0000410000 */
[C---:B------:R-:W-:Y:S04]  /*a5a0*/  HMMA.16816.F32 R24, R64.reuse, R36, R24 ;  /* 0x000000244018723c */ /* 0x040fe80000001818 */
[C---:B---3--:R-:W-:Y:S01]  /*a5b0*/  FMUL.FTZ R32, R73.reuse, R148 ;  /* 0x0000009449207220 */ /* 0x048fe20000410000 */
[----:B------:R-:W-:Y:S02]  /*a5c0*/  MOV R148, R46 ;  /* 0x0000002e00947202 */ /* 0x000fe40000000f00 */
[----:B------:R-:W-:Y:S01]  /*a5d0*/  FFMA.FTZ R36, R50, c[0x0][0x2d0], -R102 ;  /* 0x0000b40032247a23 */ /* 0x000fe20000010866 */
[-C--:B------:R-:W-:Y:S03]  /*a5e0*/  HMMA.16816.F32 R28, R64, R38.reuse, R28 ;  /* 0x00000026401c723c */ /* 0x080fe6000000181c */
[----:B------:R1:W-:Y:S01]  /*a5f0*/  MUFU.EX2 R248, R36 ;  /* 0x0000002400f87308 */ /* 0x0003e20000000800 */
[----:B------:R-:W-:Y:S02]  /*a600*/  FMUL.FTZ R50, R72, R166 ;  /* 0x000000a648327220 */ /* 0x000fe40000410000 */
[----:B------:R-:W-:Y:S01]  /*a610*/  LDSM.16.MT88.4 R164, [R225+0x3100] ;  /* 0x00310000e1a4783b */ /* 0x000fe20000004200 */
[----:B------:R-:W-:Y:S01]  /*a620*/  FMUL.FTZ R46, R0, R162 ;  /* 0x000000a2002e7220 */ /* 0x000fe20000410000 */
[C---:B------:R-:W-:Y:S04]  /*a630*/  HMMA.16816.F32 R32, R76.reuse, R38, R32 ;  /* 0x000000264c20723c */ /* 0x040fe80000001820 */
[----:B------:R-:W-:Y:S02]  /*a640*/  FMUL.FTZ R37, R73, R153 ;  /* 0x0000009949257220 */ /* 0x000fe40000410000 */
[----:B--2---:R-:W-:Y:S02]  /*a650*/  FMUL.FTZ R56, R71, R172 ;  /* 0x000000ac47387220 */ /* 0x004fe40000410000 */
[C---:B------:R-:W-:Y:S01]  /*a660*/  FMUL.FTZ R39, R72.reuse, R155 ;  /* 0x0000009b48277220 */ /* 0x040fe20000410000 */
[----:B------:R-:W-:Y:S02]  /*a670*/  MOV R155, R249 ;  /* 0x000000f9009b7202 */ /* 0x000fe40000000f00 */
[----:B------:R2:W3:Y:S01]  /*a680*/  MUFU.EX2 R249, R40 ;  /* 0x0000002800f97308 */ /* 0x0004e20000000800 */
[C---:B------:R-:W-:Y:S02]  /*a690*/  FMUL.FTZ R38, R72.reuse, R154 ;  /* 0x0000009a48267220 */ /* 0x040fe40000410000 */
[----:B-1----:R-:W-:Y:S07]  /*a6a0*/  FMUL.FTZ R36, R73, R152 ;  /* 0x0000009849247220 */ /* 0x002fee0000410000 */
[-C--:B------:R-:W-:Y:S03]  /*a6b0*/  HMMA.16816.F32 R36, R76, R52.reuse, R36 ;  /* 0x000000344c24723c */ /* 0x080fe60000001824 */
[----:B--2---:R-:W-:Y:S01]  /*a6c0*/  FMUL.FTZ R40, R71, R156 ;  /* 0x0000009c47287220 */ /* 0x004fe20000410000 */
[----:B------:R-:W-:Y:S02]  /*a6d0*/  MOV R156, R150 ;  /* 0x00000096009c7202 */ /* 0x000fe40000000f00 */
[----:B------:R-:W-:Y:S04]  /*a6e0*/  MOV R150, R198 ;  /* 0x000000c600967202 */ /* 0x000fe80000000f00 */
[C---:B------:R-:W-:Y:S04]  /*a6f0*/  HMMA.16816.F32 R40, R64.reuse, R52, R40 ;  /* 0x000000344028723c */ /* 0x040fe80000001828 */
[----:B------:R-:W-:Y:S02]  /*a700*/  MOV R198, R136 ;  /* 0x0000008800c67202 */ /* 0x000fe40000000f00 */
[----:B------:R-:W-:Y:S01]  /*a710*/  MOV R136, R133 ;  /* 0x0000008500887202 */ /* 0x000fe20000000f00 */
[----:B------:R-:W-:Y:S01]  /*a720*/  FFMA.FTZ R52, R209, c[0x0][0x2d0], -R108 ;  /* 0x0000b400d1347a23 */ /* 0x000fe2000001086c */
[-C--:B------:R-:W-:Y:S03]  /*a730*/  HMMA.16816.F32 R44, R64, R54.reuse, R44 ;  /* 0x00000036402c723c */ /* 0x080fe6000000182c */
[----:B------:R1:W2:Y:S01]  /*a740*/  MUFU.EX2 R220, R52 ;  /* 0x0000003400dc7308 */ /* 0x0002a20000000800 */
[----:B------:R-:W-:Y:S01]  /*a750*/  MOV R133, R232 ;  /* 0x000000e800857202 */ /* 0x000fe20000000f00 */
[C---:B------:R-:W-:Y:S01]  /*a760*/  FMUL.FTZ R53, R73.reuse, R169 ;  /* 0x000000a949357220 */ /* 0x040fe20000410000 */
[----:B------:R2:W5:Y:S02]  /*a770*/  LDL.LU R232, [R1+0x74] ;  /* 0x0000740001e87983 */ /* 0x0005640000300800 */
[C---:B------:R-:W-:Y:S07]  /*a780*/  HMMA.16816.F32 R48, R76.reuse, R54, R48 ;  /* 0x000000364c30723c */ /* 0x040fee0000001830 */
[C---:B------:R-:W-:Y:S02]  /*a790*/  FMUL.FTZ R55, R72.reuse, R171 ;  /* 0x000000ab48377220 */ /* 0x040fe40000410000 */
[----:B------:R-:W-:Y:S03]  /*a7a0*/  FMUL.FTZ R54, R72, R170 ;  /* 0x000000aa48367220 */ /* 0x000fe60000410000 */
[C---:B-1----:R-:W-:Y:S07]  /*a7b0*/  FMUL.FTZ R52, R73.reuse, R168 ;  /* 0x000000a849347220 */ /* 0x042fee0000410000 */
[-C--:B------:R-:W-:Y:S08]  /*a7c0*/  HMMA.16816.F32 R52, R76, R80.reuse, R52 ;  /* 0x000000504c34723c */ /* 0x080ff00000001834 */
[C---:B------:R-:W-:Y:S07]  /*a7d0*/  HMMA.16816.F32 R56, R64.reuse, R80, R56 ;  /* 0x000000504038723c */ /* 0x040fee0000001838 */
[--C-:B------:R-:W-:Y:S01]  /*a7e0*/  FFMA.FTZ R80, R216, c[0x0][0x2d0], -R3.reuse ;  /* 0x0000b400d8507a23 */ /* 0x100fe20000010803 */
        /* <DEDUP_REMOVED lines=8> */
[--C-:B-1----:R-:W-:Y:S03]  /*a870*/  FFMA.FTZ R80, R214, c[0x0][0x2d0], -R3.reuse ;  /* 0x0000b400d6507a23 */ /* 0x102fe60000010803 */
[----:B------:R-:W-:Y:S02]  /*a880*/  F2FP.PACK_AB R76, R121, R129 ;  /* 0x00000081794c723e */ /* 0x000fe400000000ff */
[----:B------:R-:W-:Y:S01]  /*a890*/  F2FP.PACK_AB R78, R141, R125 ;  /* 0x0000007d8d4e723e */ /* 0x000fe200000000ff */
[----:B------:R1:W-:Y:S02]  /*a8a0*/  MUFU.EX2 R152, R80 ;  /* 0x0000005000987308 */ /* 0x0003e40000000800 */
[----:B------:R-:W-:Y:S02]  /*a8b0*/  F2FP.PACK_AB R77, R120, R128 ;  /* 0x00000080784d723e */ /* 0x000fe400000000ff */
[----:B------:R-:W-:Y:S02]  /*a8c0*/  F2FP.PACK_AB R79, R140, R143 ;  /* 0x0000008f8c4f723e */ /* 0x000fe400000000ff */
[----:B------:R-:W-:Y:S02]  /*a8d0*/  F2FP.PACK_AB R82, R123, R142 ;  /* 0x0000008e7b52723e */ /* 0x000fe400000000ff */
[----:B------:R-:W-:Y:S03]  /*a8e0*/  F2FP.PACK_AB R83, R199, R197 ;  /* 0x000000c5c753723e */ /* 0x000fe600000000ff */
[-C--:B------:R-:W-:Y:S03]  /*a8f0*/  HMMA.16816.F32 R4, R76, R84.reuse, R4 ;  /* 0x000000544c04723c */ /* 0x080fe60000001804 */
[----:B-1----:R-:W-:Y:S02]  /*a900*/  FFMA.FTZ R80, R217, c[0x0][0x2d0], -R3 ;  /* 0x0000b400d9507a23 */ /* 0x002fe40000010803 */
[----:B------:R1:W-:Y:S10]  /*a910*/  MUFU.EX2 R217, R92 ;  /* 0x0000005c00d97308 */ /* 0x0003f40000000800 */
[----:B------:R2:W2:Y:S01]  /*a920*/  MUFU.EX2 R153, R80 ;  /* 0x0000005000997308 */ /* 0x0004a20000000800 */
[----:B-1----:R-:W1:Y:S01]  /*a930*/  LDSM.16.MT88.4 R92, [R225+0x900] ;  /* 0x00090000e15c783b */ /* 0x002e620000004200 */
[----:B--2---:R-:W-:Y:S07]  /*a940*/  F2FP.PACK_AB R80, R127, R122 ;  /* 0x0000007a7f50723e */ /* 0x004fee00000000ff */
[C---:B------:R-:W-:Y:S07]  /*a950*/  HMMA.16816.F32 R8, R80.reuse, R84, R8 ;  /* 0x000000545008723c */ /* 0x040fee0000001808 */
[--C-:B------:R-:W-:Y:S01]  /*a960*/  FFMA.FTZ R84, R218, c[0x0][0x2d0], -R105.reuse ;  /* 0x0000b400da547a23 */ /* 0x100fe20000010869 */
[-C--:B------:R-:W-:Y:S03]  /*a970*/  HMMA.16816.F32 R12, R80, R86.reuse, R12 ;  /* 0x00000056500c723c */ /* 0x080fe6000000180c */
[----:B------:R2:W-:Y:S05]  /*a980*/  MUFU.EX2 R219, R84 ;  /* 0x0000005400db7308 */ /* 0x0005ea0000000800 */
[C---:B------:R-:W-:Y:S08]  /*a990*/  HMMA.16816.F32 R16, R76.reuse, R86, R16 ;  /* 0x000000564c10723c */ /* 0x040ff00000001810 */
[-C--:B----4-:R-:W-:Y:S08]  /*a9a0*/  HMMA.16816.F32 R20, R76, R88.reuse, R20 ;  /* 0x000000584c14723c */ /* 0x090ff00000001814 */
[C---:B------:R-:W-:Y:S04]  /*a9b0*/  HMMA.16816.F32 R24, R80.reuse, R88, R24 ;  /* 0x000000585018723c */ /* 0x040fe80000001818 */
[--C-:B--2---:R-:W-:Y:S03]  /*a9c0*/  FFMA.FTZ R84, R212, c[0x0][0x2d0], -R105.reuse ;  /* 0x0000b400d4547a23 */ /* 0x104fe60000010869 */
[--C-:B------:R-:W-:Y:S01]  /*a9d0*/  FFMA.FTZ R88, R151, c[0x0][0x2d0], -R102.reuse ;  /* 0x0000b40097587a23 */ /* 0x100fe20000010866 */
[-C--:B------:R-:W-:Y:S01]  /*a9e0*/  HMMA.16816.F32 R28, R80, R90.reuse, R28 ;  /* 0x0000005a501c723c */ /* 0x080fe2000000181c */
[----:B------:R2:W-:Y:S03]  /*a9f0*/  MUFU.EX2 R216, R84 ;  /* 0x0000005400d87308 */ /* 0x0005e60000000800 */
[----:B------:R-:W-:Y:S02]  /*aa00*/  MOV R151, R148 ;  /* 0x0000009400977202 */ /* 0x000fe40000000f00 */
[----:B------:R-:W-:Y:S02]  /*aa10*/  MOV R148, R134 ;  /* 0x0000008600947202 */ /* 0x000fe40000000f00 */
[C---:B------:R-:W-:Y:S03]  /*aa20*/  HMMA.16816.F32 R32, R76.reuse, R90, R32 ;  /* 0x0000005a4c20723c */ /* 0x040fe60000001820 */
[----:B------:R4:W-:Y:S01]  /*aa30*/  MUFU.EX2 R215, R88 ;  /* 0x0000005800d77308 */ /* 0x0009e20000000800 */
[----:B------:R-:W-:Y:S02]  /*aa40*/  MOV R134, R131 ;  /* 0x0000008300867202 */ /* 0x000fe40000000f00 */
[----:B------:R-:W-:Y:S02]  /*aa50*/  MOV R131, R118 ;  /* 0x0000007600837202 */ /* 0x000fe40000000f00 */
[-C--:B-1----:R-:W-:Y:S04]  /*aa60*/  HMMA.16816.F32 R36, R76, R92.reuse, R36 ;  /* 0x0000005c4c24723c */ /* 0x082fe80000001824 */
[----:B------:R-:W-:Y:S04]  /*aa70*/  MOV R118, R231 ;  /* 0x000000e700767202 */ /* 0x000fe80000000f00 */
[C---:B------:R-:W-:Y:S04]  /*aa80*/  HMMA.16816.F32 R40, R80.reuse, R92, R40 ;  /* 0x0000005c5028723c */ /* 0x040fe80000001828 */
[----:B--2---:R-:W-:Y:S04]  /*aa90*/  FFMA.FTZ R84, R211, c[0x0][0x2d0], -R105 ;  /* 0x0000b400d3547a23 */ /* 0x004fe80000010869 */
[-C--:B------:R-:W-:Y:S01]  /*aaa0*/  HMMA.16816.F32 R44, R80, R94.reuse, R44 ;  /* 0x0000005e502c723c */ /* 0x080fe2000000182c */
[----:B------:R1:W-:Y:S03]  /*aab0*/  MUFU.EX2 R218, R84 ;  /* 0x0000005400da7308 */ /* 0x0003e60000000800 */
[--C-:B----4-:R-:W-:Y:S04]  /*aac0*/  FFMA.FTZ R88, R156, c[0x0][0x2d0], -R102.reuse ;  /* 0x0000b4009c587a23 */ /* 0x110fe80000010866 */
[C---:B------:R-:W-:Y:S03]  /*aad0*/  HMMA.16816.F32 R48, R76.reuse, R94, R48 ;  /* 0x0000005e4c30723c */ /* 0x040fe60000001830 */
[----:B------:R2:W-:Y:S01]  /*aae0*/  MUFU.EX2 R159, R88 ;  /* 0x00000058009f7308 */ /* 0x0005e20000000800 */
[--C-:B-1----:R-:W-:Y:S01]  /*aaf0*/  FFMA.FTZ R84, R155, c[0x0][0x2d0], -R102.reuse ;  /* 0x0000b4009b547a23 */ /* 0x102fe20000010866 */
[----:B------:R-:W-:Y:S02]  /*ab00*/  MOV R155, R149 ;  /* 0x00000095009b7202 */ /* 0x000fe40000000f00 */
[----:B------:R-:W-:Y:S06]  /*ab10*/  MOV R149, R135 ;  /* 0x0000008700957202 */ /* 0x000fec0000000f00 */
[----:B------:R1:W-:Y:S01]  /*ab20*/  MUFU.EX2 R213, R84 ;  /* 0x0000005400d57308 */ /* 0x0003e20000000800 */
[----:B------:R-:W-:Y:S02]  /*ab30*/  MOV R156, R155 ;  /* 0x0000009b009c7202 */ /* 0x000fe40000000f00 */
[----:B------:R-:W-:Y:S02]  /*ab40*/  MOV R155, R151 ;  /* 0x00000097009b7202 */ /* 0x000fe40000000f00 */
[----:B------:R-:W-:Y:S01]  /*ab50*/  MOV R151, R150 ;  /* 0x0000009600977202 */ /* 0x000fe20000000f00 */
[----:B--2---:R-:W-:Y:S01]  /*ab60*/  FFMA.FTZ R88, R156, c[0x0][0x2d0], -R102 ;  /* 0x0000b4009c587a23 */ /* 0x004fe20000010866 */
[----:B------:R-:W-:Y:S02]  /*ab70*/  MOV R156, R155 ;  /* 0x0000009b009c7202 */ /* 0x000fe40000000f00 */
[----:B------:R-:W-:Y:S01]  /*ab80*/  MOV R155, R151 ;  /* 0x00000097009b7202 */ /* 0x000fe20000000f00 */
[----:B------:R2:W-:Y:S01]  /*ab90*/  MUFU.EX2 R214, R88 ;  /* 0x0000005800d67308 */ /* 0x0005e20000000800 */
[----:B------:R-:W-:Y:S02]  /*aba0*/  MOV R150, R149 ;  /* 0x0000009500967202 */ /* 0x000fe40000000f00 */
[----:B------:R-:W-:Y:S02]  /*abb0*/  MOV R157, R155 ;  /* 0x0000009b009d7202 */ /* 0x000fe40000000f00 */
[----:B------:R-:W-:Y:S02]  /*abc0*/  MOV R151, R150 ;  /* 0x0000009600977202 */ /* 0x000fe40000000f00 */
[----:B------:R-:W-:Y:S02]  /*abd0*/  MOV R135, R132 ;  /* 0x0000008400877202 */ /* 0x000fe40000000f00 */
[----:B------:R-:W-:Y:S02]  /*abe0*/  MOV R132, R193 ;  /* 0x000000c100847202 */ /* 0x000fe40000000f00 */
[----:B------:R-:W-:Y:S02]  /*abf0*/  MOV R193, R229 ;  /* 0x000000e500c17202 */ /* 0x000fe40000000f00 */
[----:B------:R-:W-:Y:S01]  /*ac00*/  MOV R149, R148 ;  /* 0x0000009400957202 */ /* 0x000fe20000000f00 */
[----:B-1----:R-:W1:Y:S01]  /*ac10*/  LDSM.16.MT88.4 R84, [R226+0x900] ;  /* 0x00090000e254783b */ /* 0x002e620000004200 */
[----:B------:R-:W-:Y:S02]  /*ac20*/  MOV R148, R136 ;  /* 0x0000008800947202 */ /* 0x000fe40000000f00 */
[----:B------:R-:W-:Y:S02]  /*ac30*/  MOV R136, R135 ;  /* 0x0000008700887202 */ /* 0x000fe40000000f00 */
[----:B------:R-:W-:Y:S02]  /*ac40*/  MOV R135, R134 ;  /* 0x0000008600877202 */ /* 0x000fe40000000f00 */
[----:B------:R-:W-:Y:S01]  /*ac50*/  MOV R134, R193 ;  /* 0x000000c100867202 */ /* 0x000fe20000000f00 */
[----:B------:R4:W5:Y:S01]  /*ac60*/  LDL.LU R229, [R1+0x70] ;  /* 0x0000700001e57983 */ /* 0x0009620000300800 */
[----:B------:R-:W-:Y:S01]  /*ac70*/  MOV R150, R149 ;  /* 0x0000009500967202 */ /* 0x000fe20000000f00 */
[--C-:B--2---:R-:W-:Y:S01]  /*ac80*/  FFMA.FTZ R88, R156, c[0x0][0x2d0], -R108.reuse ;  /* 0x0000b4009c587a23 */ /* 0x104fe2000001086c */
[----:B------:R-:W-:Y:S01]  /*ac90*/  MOV R156, R151 ;  /* 0x00000097009c7202 */ /* 0x000fe20000000f00 */
[----:B------:R4:W5:Y:S01]  /*aca0*/  LDL.LU R231, [R1+0x6c] ;  /* 0x00006c0001e77983 */ /* 0x0009620000300800 */
[----:B------:R-:W-:Y:S01]  /*acb0*/  MOV R149, R148 ;  /* 0x0000009400957202 */ /* 0x000fe20000000f00 */
[----:B------:R2:W-:Y:S01]  /*acc0*/  MUFU.EX2 R155, R88 ;  /* 0x00000058009b7308 */ /* 0x0005e20000000800 */
[----:B------:R-:W-:Y:S02]  /*acd0*/  MOV R148, R135 ;  /* 0x0000008700947202 */ /* 0x000fe40000000f00 */
[----:B------:R-:W-:Y:S02]  /*ace0*/  MOV R135, R134 ;  /* 0x0000008600877202 */ /* 0x000fe40000000f00 */
[----:B------:R-:W-:Y:S02]  /*acf0*/  MOV R134, R236 ;  /* 0x000000ec00867202 */ /* 0x000fe40000000f00 */
[----:B------:R-:W-:Y:S02]  /*ad00*/  MOV R193, R186 ;  /* 0x000000ba00c17202 */ /* 0x000fe40000000f00 */
[----:B------:R-:W-:Y:S02]  /*ad10*/  MOV R186, R235 ;  /* 0x000000eb00ba7202 */ /* 0x000fe40000000f00 */
[----:B------:R4:W5:Y:S01]  /*ad20*/  LDL.LU R235, [R1+0x68] ;  /* 0x0000680001eb7983 */ /* 0x0009620000300800 */
[----:B------:R-:W-:Y:S02]  /*ad30*/  MOV R151, R150 ;  /* 0x0000009600977202 */ /* 0x000fe40000000f00 */
[----:B------:R-:W-:Y:S01]  /*ad40*/  MOV R150, R149 ;  /* 0x0000009500967202 */ /* 0x000fe20000000f00 */
[----:B------:R4:W5:Y:S01]  /*ad50*/  LDL.LU R236, [R1+0x64] ;  /* 0x0000640001ec7983 */ /* 0x0009620000300800 */
[----:B------:R-:W-:Y:S02]  /*ad60*/  MOV R149, R148 ;  /* 0x0000009400957202 */ /* 0x000fe40000000f00 */
[----:B------:R-:W-:Y:S02]  /*ad70*/  MOV R148, R135 ;  /* 0x0000008700947202 */ /* 0x000fe40000000f00 */
[----:B------:R-:W-:Y:S02]  /*ad80*/  MOV R135, R134 ;  /* 0x0000008600877202 */ /* 0x000fe40000000f00 */
[----:B------:R-:W-:Y:S01]  /*ad90*/  MOV R134, R110 ;  /* 0x0000006e00867202 */ /* 0x000fe20000000f00 */
[--C-:B--2---:R-:W-:Y:S01]  /*ada0*/  FFMA.FTZ R88, R157, c[0x0][0x2d0], -R108.reuse ;  /* 0x0000b4009d587a23 */ /* 0x104fe2000001086c */
[----:B------:R-:W-:Y:S01]  /*adb0*/  MOV R157, R156 ;  /* 0x0000009c009d7202 */ /* 0x000fe20000000f00 */
[-C--:B-1----:R-:W-:Y:S02]  /*adc0*/  HMMA.16816.F32 R52, R76, R84.reuse, R52 ;  /* 0x000000544c34723c */ /* 0x082fe40000001834 */
[----:B------:R1:W-:Y:S01]  /*add0*/  MUFU.EX2 R158, R88 ;  /* 0x00000058009e7308 */ /* 0x0003e20000000800 */
[----:B------:R-:W-:Y:S01]  /*ade0*/  MOV R156, R151 ;  /* 0x00000097009c7202 */ /* 0x000fe20000000f00 */
[--C-:B------:R-:W-:Y:S01]  /*adf0*/  FFMA.FTZ R92, R157, c[0x0][0x2d0], -R108.reuse ;  /* 0x0000b4009d5c7a23 */ /* 0x100fe2000001086c */
[----:B------:R-:W-:Y:S02]  /*ae00*/  MOV R151, R150 ;  /* 0x0000009600977202 */ /* 0x000fe40000000f00 */
[----:B------:R-:W-:Y:S01]  /*ae10*/  MOV R150, R149 ;  /* 0x0000009500967202 */ /* 0x000fe20000000f00 */
[C---:B------:R-:W-:Y:S04]  /*ae20*/  HMMA.16816.F32 R56, R80.reuse, R84, R56 ;  /* 0x000000545038723c */ /* 0x040fe80000001838 */
[----:B------:R2:W-:Y:S01]  /*ae30*/  MUFU.EX2 R163, R92 ;  /* 0x0000005c00a37308 */ /* 0x0005e20000000800 */
[----:B------:R-:W-:Y:S02]  /*ae40*/  MOV R157, R156 ;  /* 0x0000009c009d7202 */ /* 0x000fe40000000f00 */
[----:B------:R-:W-:Y:S01]  /*ae50*/  MOV R149, R148 ;  /* 0x0000009400957202 */ /* 0x000fe20000000f00 */
[-C--:B------:R-:W-:Y:S04]  /*ae60*/  HMMA.16816.F32 R60, R80, R86.reuse, R60 ;  /* 0x00000056503c723c */ /* 0x080fe8000000183c */
[----:B------:R-:W-:Y:S02]  /*ae70*/  MOV R156, R151 ;  /* 0x00000097009c7202 */ /* 0x000fe40000000f00 */
[----:B------:R-:W-:Y:S02]  /*ae80*/  MOV R151, R150 ;  /* 0x0000009600977202 */ /* 0x000fe40000000f00 */
[----:B------:R-:W-:Y:S01]  /*ae90*/  HMMA.16816.F32 R64, R76, R86, R64 ;  /* 0x000000564c40723c */ /* 0x000fe20000001840 */
[----:B-1----:R-:W1:Y:S03]  /*aea0*/  LDSM.16.MT88.4 R88, [R224+0x1100] ;  /* 0x00110000e058783b */ /* 0x002e660000004200 */
[----:B------:R-:W-:Y:S02]  /*aeb0*/  MOV R150, R149 ;  /* 0x0000009500967202 */ /* 0x000fe40000000f00 */
[----:B------:R-:W-:Y:S02]  /*aec0*/  MOV R148, R201 ;  /* 0x000000c900947202 */ /* 0x000fe40000000f00 */
[----:B------:R-:W-:Y:S01]  /*aed0*/  MOV R201, R139 ;  /* 0x0000008b00c97202 */ /* 0x000fe20000000f00 */
[----:B--2---:R-:W-:Y:S03]  /*aee0*/  FFMA.FTZ R92, R157, c[0x0][0x2d0], -R108 ;  /* 0x0000b4009d5c7a23 */ /* 0x004fe6000001086c */
[----:B------:R-:W-:Y:S02]  /*aef0*/  MOV R157, R156 ;  /* 0x0000009c009d7202 */ /* 0x000fe40000000f00 */
[----:B------:R-:W-:Y:S01]  /*af00*/  MOV R156, R151 ;  /* 0x00000097009c7202 */ /* 0x000fe20000000f00 */
[----:B------:R-:W2:Y:S01]  /*af10*/  MUFU.EX2 R162, R92 ;  /* 0x0000005c00a27308 */ /* 0x000ea20000000800 */
[----:B------:R-:W-:Y:S01]  /*af20*/  MOV R151, R150 ;  /* 0x0000009600977202 */ /* 0x000fe20000000f00 */
[--C-:B------:R-:W-:Y:S01]  /*af30*/  FFMA.FTZ R84, R157, c[0x0][0x2d0], -R3.reuse ;  /* 0x0000b4009d547a23 */ /* 0x100fe20000010803 */
[----:B------:R-:W-:Y:S02]  /*af40*/  MOV R208, R156 ;  /* 0x0000009c00d07202 */ /* 0x000fe40000000f00 */
[----:B------:R-:W-:Y:S02]  /*af50*/  MOV R156, R151 ;  /* 0x00000097009c7202 */ /* 0x000fe40000000f00 */
[----:B------:R-:W-:Y:S01]  /*af60*/  MOV R149, R148 ;  /* 0x0000009400957202 */ /* 0x000fe20000000f00 */
[--C-:B------:R-:W-:Y:S01]  /*af70*/  FFMA.FTZ R80, R208, c[0x0][0x2d0], -R3.reuse ;  /* 0x0000b400d0507a23 */ /* 0x100fe20000010803 */
[----:B------:R-:W-:Y:S01]  /*af80*/  MOV R203, R156 ;  /* 0x0000009c00cb7202 */ /* 0x000fe20000000f00 */
[----:B------:R2:W-:Y:S01]  /*af90*/  MUFU.EX2 R157, R84 ;  /* 0x00000054009d7308 */ /* 0x0005e20000000800 */
[----:B------:R-:W-:Y:S02]  /*afa0*/  MOV R148, R201 ;  /* 0x000000c900947202 */ /* 0x000fe40000000f00 */
[----:B------:R-:W-:Y:S02]  /*afb0*/  MOV R201, R198 ;  /* 0x000000c600c97202 */ /* 0x000fe40000000f00 */
[----:B------:R-:W-:Y:S02]  /*afc0*/  F2FP.PACK_AB R76, R146, R147 ;  /* 0x00000093924c723e */ /* 0x000fe400000000ff */
[----:B------:R-:W-:Y:S02]  /*afd0*/  F2FP.PACK_AB R78, R124, R126 ;  /* 0x0000007e7c4e723e */ /* 0x000fe400000000ff */
[----:B------:R-:W-:Y:S01]  /*afe0*/  F2FP.PACK_AB R77, R250, R251 ;  /* 0x000000fbfa4d723e */ /* 0x000fe200000000ff */
[----:B------:R4:W4:Y:S01]  /*aff0*/  MUFU.EX2 R156, R80 ;  /* 0x00000050009c7308 */ /* 0x0009220000000800 */
[----:B---3--:R-:W-:Y:S02]  /*b000*/  F2FP.PACK_AB R79, R249, R248 ;  /* 0x000000f8f94f723e */ /* 0x008fe400000000ff */
[----:B------:R-:W-:Y:S02]  /*b010*/  MOV R150, R149 ;  /* 0x0000009500967202 */ /* 0x000fe40000000f00 */
[----:B------:R-:W-:Y:S02]  /*b020*/  MOV R149, R201 ;  /* 0x000000c900957202 */ /* 0x000fe40000000f00 */
[----:B------:R-:W-:Y:S01]  /*b030*/  MOV R151, R150 ;  /* 0x0000009600977202 */ /* 0x000fe20000000f00 */
[-C--:B-1----:R-:W-:Y:S03]  /*b040*/  HMMA.16816.F32 R4, R76, R88.reuse, R4 ;  /* 0x000000584c04723c */ /* 0x082fe60000001804 */
[----:B------:R-:W-:Y:S02]  /*b050*/  MOV R150, R149 ;  /* 0x0000009500967202 */ /* 0x000fe40000000f00 */
[----:B------:R-:W-:Y:S01]  /*b060*/  F2FP.PACK_AB R82, R221, R220 ;  /* 0x000000dcdd52723e */ /* 0x000fe200000000ff */
[----:B--2---:R-:W1:Y:S01]  /*b070*/  LDSM.16.MT88.4 R84, [R227+0x1100] ;  /* 0x00110000e354783b */ /* 0x004e620000004200 */
[----:B------:R-:W-:Y:S02]  /*b080*/  F2FP.PACK_AB R81, R154, R144 ;  /* 0x000000909a51723e */ /* 0x000fe400000000ff */
[----:B------:R-:W-:Y:S03]  /*b090*/  F2FP.PACK_AB R83, R153, R152 ;  /* 0x000000989953723e */ /* 0x000fe600000000ff */
[----:B------:R-:W-:Y:S02]  /*b0a0*/  MOV R208, R151 ;  /* 0x0000009700d07202 */ /* 0x000fe40000000f00 */
[----:B------:R-:W-:Y:S01]  /*b0b0*/  MOV R151, R150 ;  /* 0x0000009600977202 */ /* 0x000fe20000000f00 */
[--C-:B----4-:R-:W-:Y:S01]  /*b0c0*/  FFMA.FTZ R80, R203, c[0x0][0x2d0], -R3.reuse ;  /* 0x0000b400cb507a23 */ /* 0x110fe20000010803 */
[----:B------:R-:W-:Y:S02]  /*b0d0*/  MOV R203, R208 ;  /* 0x000000d000cb7202 */ /* 0x000fe40000000f00 */
[----:B------:R-:W-:Y:S01]  /*b0e0*/  MOV R208, R151 ;  /* 0x0000009700d07202 */ /* 0x000fe20000000f00 */
[----:B------:R2:W-:Y:S01]  /*b0f0*/  MUFU.EX2 R160, R80 ;  /* 0x0000005000a07308 */ /* 0x0005e20000000800 */
[----:B------:R-:W-:Y:S01]  /*b100*/  MOV R198, R138 ;  /* 0x0000008a00c67202 */ /* 0x000fe20000000f00 */
[----:B------:R-:W-:Y:S01]  /*b110*/  FFMA.FTZ R92, R203, c[0x0][0x2d0], -R3 ;  /* 0x0000b400cb5c7a23 */ /* 0x000fe20000010803 */
        /* <DEDUP_REMOVED lines=11> */
[----:B--2---:R-:W-:Y:S02]  /*b1d0*/  F2FP.PACK_AB R80, R223, R145 ;  /* 0x00000091df50723e */ /* 0x004fe400000000ff */
[----:B------:R-:W-:Y:S02]  /*b1e0*/  MOV R139, R238 ;  /* 0x000000ee008b7202 */ /* 0x000fe40000000f00 */
[----:B------:R-:W-:Y:S02]  /*b1f0*/  MOV R110, R237 ;  /* 0x000000ed006e7202 */ /* 0x000fe40000000f00 */
[----:B------:R2:W5:Y:S01]  /*b200*/  LDL.LU R237, [R1+0x60] ;  /* 0x0000600001ed7983 */ /* 0x0005620000300800 */
[C---:B------:R-:W-:Y:S03]  /*b210*/  HMMA.16816.F32 R8, R80.reuse, R88, R8 ;  /* 0x000000585008723c */ /* 0x040fe60000001808 */
[----:B------:R2:W5:Y:S01]  /*b220*/  LDL.LU R238, [R1+0x5c] ;  /* 0x00005c0001ee7983 */ /* 0x0005620000300800 */
[----:B------:R-:W-:Y:S02]  /*b230*/  MOV R203, R150 ;  /* 0x0000009600cb7202 */ /* 0x000fe40000000f00 */
[----:B------:R-:W-:Y:S01]  /*b240*/  MOV R138, R137 ;  /* 0x00000089008a7202 */ /* 0x000fe20000000f00 */
[--C-:B------:R-:W-:Y:S01]  /*b250*/  FFMA.FTZ R88, R161, c[0x0][0x2d0], -R105.reuse ;  /* 0x0000b400a1587a23 */ /* 0x100fe20000010869 */
[-C--:B------:R-:W-:Y:S01]  /*b260*/  HMMA.16816.F32 R12, R80, R90.reuse, R12 ;  /* 0x0000005a500c723c */ /* 0x080fe2000000180c */
[----:B------:R2:W5:Y:S02]  /*b270*/  LDL.LU R239, [R1+0x58] ;  /* 0x0000580001ef7983 */ /* 0x0005640000300800 */
[----:B------:R3:W-:Y:S01]  /*b280*/  MUFU.EX2 R161, R88 ;  /* 0x0000005800a17308 */ /* 0x0007e20000000800 */
[----:B------:R-:W-:Y:S02]  /*b290*/  MOV R137, R240 ;  /* 0x000000f000897202 */ /* 0x000fe40000000f00 */
[----:B------:R2:W5:Y:S01]  /*b2a0*/  LDL.LU R240, [R1+0x54] ;  /* 0x0000540001f07983 */ /* 0x0005620000300800 */
[----:B------:R-:W-:Y:S01]  /*b2b0*/  MOV R198, R138 ;  /* 0x0000008a00c67202 */ /* 0x000fe20000000f00 */
[C---:B------:R-:W-:Y:S04]  /*b2c0*/  HMMA.16816.F32 R16, R76.reuse, R90, R16 ;  /* 0x0000005a4c10723c */ /* 0x040fe80000001810 */
[----:B------:R-:W-:Y:S02]  /*b2d0*/  MOV R138, R137 ;  /* 0x00000089008a7202 */ /* 0x000fe40000000f00 */
[----:B------:R-:W-:Y:S02]  /*b2e0*/  MOV R137, R111 ;  /* 0x0000006f00897202 */ /* 0x000fe40000000f00 */
[-C--:B-1----:R-:W-:Y:S04]  /*b2f0*/  HMMA.16816.F32 R20, R76, R84.reuse, R20 ;  /* 0x000000544c14723c */ /* 0x082fe80000001814 */
[----:B------:R-:W-:Y:S02]  /*b300*/  MOV R201, R198 ;  /* 0x000000c600c97202 */ /* 0x000fe40000000f00 */
[----:B------:R-:W-:Y:S02]  /*b310*/  MOV R198, R138 ;  /* 0x0000008a00c67202 */ /* 0x000fe40000000f00 */
[C---:B------:R-:W-:Y:S04]  /*b320*/  HMMA.16816.F32 R24, R80.reuse, R84, R24 ;  /* 0x000000545018723c */ /* 0x040fe80000001818 */
[--C-:B---3--:R-:W-:Y:S01]  /*b330*/  FFMA.FTZ R88, R203, c[0x0][0x2d0], -R105.reuse ;  /* 0x0000b400cb587a23 */ /* 0x108fe20000010869 */
[----:B------:R-:W-:Y:S02]  /*b340*/  MOV R149, R201 ;  /* 0x000000c900957202 */ /* 0x000fe40000000f00 */
[----:B------:R-:W-:Y:S01]  /*b350*/  MOV R201, R198 ;  /* 0x000000c600c97202 */ /* 0x000fe20000000f00 */
[-C--:B------:R-:W-:Y:S01]  /*b360*/  HMMA.16816.F32 R28, R80, R86.reuse, R28 ;  /* 0x00000056501c723c */ /* 0x080fe2000000181c */
[----:B------:R1:W-:Y:S03]  /*b370*/  MUFU.EX2 R211, R88 ;  /* 0x0000005800d37308 */ /* 0x0003e60000000800 */
[----:B------:R-:W-:Y:S02]  /*b380*/  MOV R150, R201 ;  /* 0x000000c900967202 */ /* 0x000fe40000000f00 */
[----:B------:R-:W-:Y:S02]  /*b390*/  MOV R138, R137 ;  /* 0x00000089008a7202 */ /* 0x000fe40000000f00 */
[C---:B------:R-:W-:Y:S04]  /*b3a0*/  HMMA.16816.F32 R32, R76.reuse, R86, R32 ;  /* 0x000000564c20723c */ /* 0x040fe80000001820 */
[----:B------:R-:W-:Y:S01]  /*b3b0*/  MOV R137, R136 ;  /* 0x0000008800897202 */ /* 0x000fe20000000f00 */
[--C-:B------:R-:W-:Y:S01]  /*b3c0*/  FFMA.FTZ R84, R150, c[0x0][0x2d0], -R102.reuse ;  /* 0x0000b40096547a23 */ /* 0x100fe20000010866 */
[----:B------:R-:W-:Y:S02]  /*b3d0*/  MOV R136, R106 ;  /* 0x0000006a00887202 */ /* 0x000fe40000000f00 */
[----:B------:R-:W-:Y:S01]  /*b3e0*/  MOV R198, R138 ;  /* 0x0000008a00c67202 */ /* 0x000fe20000000f00 */
[----:B------:R3:W-:Y:S03]  /*b3f0*/  MUFU.EX2 R209, R84 ;  /* 0x0000005400d17308 */ /* 0x0007e60000000800 */
[----:B------:R-:W-:Y:S02]  /*b400*/  MOV R138, R137 ;  /* 0x00000089008a7202 */ /* 0x000fe40000000f00 */
[----:B------:R-:W-:Y:S02]  /*b410*/  MOV R137, R136 ;  /* 0x0000008800897202 */ /* 0x000fe40000000f00 */
[----:B------:R-:W-:Y:S02]  /*b420*/  MOV R208, R149 ;  /* 0x0000009500d07202 */ /* 0x000fe40000000f00 */
[----:B------:R-:W-:Y:S02]  /*b430*/  MOV R149, R198 ;  /* 0x000000c600957202 */ /* 0x000fe40000000f00 */
[----:B------:R-:W-:Y:S01]  /*b440*/  MOV R198, R137 ;  /* 0x0000008900c67202 */ /* 0x000fe20000000f00 */
[--C-:B-1----:R-:W-:Y:S01]  /*b450*/  FFMA.FTZ R88, R208, c[0x0][0x2d0], -R105.reuse ;  /* 0x0000b400d0587a23 */ /* 0x102fe20000010869 */
[----:B------:R-:W-:Y:S02]  /*b460*/  MOV R137, R135 ;  /* 0x0000008700897202 */ /* 0x000fe40000000f00 */
[----:B------:R-:W-:Y:S01]  /*b470*/  MOV R135, R118 ;  /* 0x0000007600877202 */ /* 0x000fe20000000f00 */
[----:B------:R1:W-:Y:S01]  /*b480*/  MUFU.EX2 R212, R88 ;  /* 0x0000005800d47308 */ /* 0x0003e20000000800 */
[----:B------:R-:W-:Y:S02]  /*b490*/  MOV R201, R138 ;  /* 0x0000008a00c97202 */ /* 0x000fe40000000f00 */
[----:B------:R-:W-:Y:S02]  /*b4a0*/  MOV R136, R133 ;  /* 0x0000008500887202 */ /* 0x000fe40000000f00 */
[----:B------:R-:W-:Y:S02]  /*b4b0*/  MOV R111, R233 ;  /* 0x000000e9006f7202 */ /* 0x000fe40000000f00 */
[----:B------:R-:W-:Y:S01]  /*b4c0*/  MOV R138, R136 ;  /* 0x00000088008a7202 */ /* 0x000fe20000000f00 */
[----:B---3--:R-:W-:Y:S01]  /*b4d0*/  FFMA.FTZ R84, R148, c[0x0][0x2d0], -R102 ;  /* 0x0000b40094547a23 */ /* 0x008fe20000010866 */
[----:B------:R-:W-:Y:S01]  /*b4e0*/  MOV R148, R207 ;  /* 0x000000cf00947202 */ /* 0x000fe20000000f00 */
[----:B------:R3:W4:Y:S01]  /*b4f0*/  MUFU.EX2 R118, R92 ;  /* 0x0000005c00767308 */ /* 0x0007220000000800 */
[----:B------:R-:W-:Y:S01]  /*b500*/  MOV R136, R193 ;  /* 0x000000c100887202 */ /* 0x000fe20000000f00 */
[----:B------:R2:W5:Y:S01]  /*b510*/  LDL.LU R233, [R1+0x50] ;  /* 0x0000500001e97983 */ /* 0x0005620000300800 */
[----:B------:R-:W-:Y:S02]  /*b520*/  MOV R106, R234 ;  /* 0x000000ea006a7202 */ /* 0x000fe40000000f00 */
[----:B------:R-:W-:Y:S01]  /*b530*/  MOV R133, R132 ;  /* 0x0000008400857202 */ /* 0x000fe20000000f00 */
[----:B------:R2:W5:Y:S01]  /*b540*/  LDL.LU R234, [R1+0x4c] ;  /* 0x00004c0001ea7983 */ /* 0x0005620000300800 */
[----:B------:R-:W-:Y:S01]  /*b550*/  MOV R132, R119 ;  /* 0x0000007700847202 */ /* 0x000fe20000000f00 */
[----:B------:R-:W-:Y:S01]  /*b560*/  FFMA.FTZ R106, R106, c[0x0][0x2d0], -R108 ;  /* 0x0000b4006a6a7a23 */ /* 0x000fe2000001086c */
[----:B------:R-:W-:Y:S01]  /*b570*/  MOV R193, R230 ;  /* 0x000000e600c17202 */ /* 0x000fe20000000f00 */
[----:B------:R2:W-:Y:S01]  /*b580*/  MUFU.EX2 R207, R84 ;  /* 0x0000005400cf7308 */ /* 0x0005e20000000800 */
[----:B------:R2:W5:Y:S01]  /*b590*/  LDL.LU R119, [R1+0x48] ;  /* 0x0000480001777983 */ /* 0x0005620000300800 */
[----:B------:R-:W-:Y:S01]  /*b5a0*/  MOV R150, R110 ;  /* 0x0000006e00967202 */ /* 0x000fe20000000f00 */
[--C-:B-1----:R-:W-:Y:S02]  /*b5b0*/  FFMA.FTZ R88, R151, c[0x0][0x2d0], -R105.reuse ;  /* 0x0000b40097587a23 */ /* 0x102fe40000010869 */
[----:B------:R1:W5:Y:S01]  /*b5c0*/  LDL.LU R230, [R1+0x44] ;  /* 0x0000440001e67983 */ /* 0x0003620000300800 */
[----:B------:R-:W-:Y:S01]  /*b5d0*/  MOV R151, R103 ;  /* 0x0000006700977202 */ /* 0x000fe20000000f00 */
[----:B------:R-:W-:Y:S03]  /*b5e0*/  FFMA.FTZ R103, R189, c[0x0][0x2d0], -R105 ;  /* 0x0000b400bd677a23 */ /* 0x000fe60000010869 */
[----:B------:R1:W-:Y:S01]  /*b5f0*/  MUFU.EX2 R210, R88 ;  /* 0x0000005800d27308 */ /* 0x0003e20000000800 */
[----:B---3--:R-:W3:Y:S09]  /*b600*/  LDSM.16.MT88.4 R92, [R225+0x1100] ;  /* 0x00110000e15c783b */ /* 0x008ef20000004200 */
[----:B------:R-:W-:Y:S01]  /*b610*/  MUFU.EX2 R106, R106 ;  /* 0x0000006a006a7308 */ /* 0x000fe20000000800 */
[--C-:B--2---:R-:W-:Y:S09]  /*b620*/  FFMA.FTZ R84, R149, c[0x0][0x2d0], -R102.reuse ;  /* 0x0000b40095547a23 */ /* 0x104ff20000010866 */
[----:B------:R2:W-:Y:S01]  /*b630*/  MUFU.EX2 R208, R84 ;  /* 0x0000005400d07308 */ /* 0x0005e20000000800 */
[----:B-1----:R-:W1:Y:S09]  /*b640*/  LDSM.16.MT88.4 R88, [R226+0x1100] ;  /* 0x00110000e258783b */ /* 0x002e720000004200 */
[----:B------:R-:W-:Y:S10]  /*b650*/  MUFU.EX2 R110, R100 ;  /* 0x00000064006e7308 */ /* 0x000ff40000000800 */
[----:B------:R1:W-:Y:S01]  /*b660*/  MUFU.EX2 R189, R103 ;  /* 0x0000006700bd7308 */ /* 0x0003e20000000800 */
[-C--:B---3--:R-:W-:Y:S03]  /*b670*/  HMMA.16816.F32 R36, R76, R92.reuse, R36 ;  /* 0x0000005c4c24723c */ /* 0x088fe60000001824 */
[----:B--2---:R-:W-:Y:S01]  /*b680*/  FFMA.FTZ R84, R201, c[0x0][0x2d0], -R102 ;  /* 0x0000b400c9547a23 */ /* 0x004fe20000010866 */
[----:B------:R-:W-:Y:S02]  /*b690*/  MOV R201, R198 ;  /* 0x000000c600c97202 */ /* 0x000fe40000000f00 */
[----:B------:R-:W-:Y:S02]  /*b6a0*/  MOV R198, R206 ;  /* 0x000000ce00c67202 */ /* 0x000fe40000000f00 */
[C---:B------:R-:W-:Y:S01]  /*b6b0*/  HMMA.16816.F32 R40, R80.reuse, R92, R40 ;  /* 0x0000005c5028723c */ /* 0x040fe20000001828 */
[----:B------:R2:W-:Y:S06]  /*b6c0*/  MUFU.EX2 R206, R84 ;  /* 0x0000005400ce7308 */ /* 0x0005ec0000000800 */
[--C-:B------:R-:W-:Y:S01]  /*b6d0*/  FFMA.FTZ R92, R201, c[0x0][0x2d0], -R108.reuse ;  /* 0x0000b400c95c7a23 */ /* 0x100fe2000001086c */
[-C--:B------:R-:W-:Y:S03]  /*b6e0*/  HMMA.16816.F32 R44, R80, R94.reuse, R44 ;  /* 0x0000005e502c723c */ /* 0x080fe6000000182c */
[----:B------:R3:W-:Y:S01]  /*b6f0*/  MUFU.EX2 R169, R92 ;  /* 0x0000005c00a97308 */ /* 0x0007e20000000800 */
[--C-:B-1----:R-:W-:Y:S04]  /*b700*/  FFMA.FTZ R103, R75, c[0x0][0x2d0], -R3.reuse ;  /* 0x0000b4004b677a23 */ /* 0x102fe80000010803 */
[C---:B------:R-:W-:Y:S08]  /*b710*/  HMMA.16816.F32 R48, R76.reuse, R94, R48 ;  /* 0x0000005e4c30723c */ /* 0x040ff00000001830 */
[-C--:B------:R-:W-:Y:S04]  /*b720*/  HMMA.16816.F32 R52, R76, R88.reuse, R52 ;  /* 0x000000584c34723c */ /* 0x080fe80000001834 */
[--C-:B--2---:R-:W-:Y:S01]  /*b730*/  FFMA.FTZ R84, R148, c[0x0][0x2d0], -R108.reuse ;  /* 0x0000b40094547a23 */ /* 0x104fe2000001086c */
[----:B------:R-:W-:Y:S03]  /*b740*/  MOV R148, R187 ;  /* 0x000000bb00947202 */ /* 0x000fe60000000f00 */
[C---:B------:R-:W-:Y:S01]  /*b750*/  HMMA.16816.F32 R56, R80.reuse, R88, R56 ;  /* 0x000000585038723c */ /* 0x040fe20000001838 */
[----:B------:R1:W-:Y:S03]  /*b760*/  MUFU.EX2 R171, R84 ;  /* 0x0000005400ab7308 */ /* 0x0003e60000000800 */
[--C-:B---3--:R-:W-:Y:S03]  /*b770*/  FFMA.FTZ R92, R198, c[0x0][0x2d0], -R108.reuse ;  /* 0x0000b400c65c7a23 */ /* 0x108fe6000001086c */
[--C-:B------:R-:W-:Y:S01]  /*b780*/  FFMA.FTZ R88, R139, c[0x0][0x2d0], -R108.reuse ;  /* 0x0000b4008b587a23 */ /* 0x100fe2000001086c */
[-C--:B------:R-:W-:Y:S03]  /*b790*/  HMMA.16816.F32 R60, R80, R90.reuse, R60 ;  /* 0x0000005a503c723c */ /* 0x080fe6000000183c */
[----:B------:R2:W-:Y:S01]  /*b7a0*/  MUFU.EX2 R168, R88 ;  /* 0x0000005800a87308 */ /* 0x0005e20000000800 */
[----:B------:R-:W-:Y:S02]  /*b7b0*/  MOV R139, R186 ;  /* 0x000000ba008b7202 */ /* 0x000fe40000000f00 */
[----:B------:R-:W-:Y:S01]  /*b7c0*/  MOV R186, R111 ;  /* 0x0000006f00ba7202 */ /* 0x000fe20000000f00 */
[--C-:B------:R-:W-:Y:S01]  /*b7d0*/  FFMA.FTZ R80, R116, c[0x0][0x2d0], -R3.reuse ;  /* 0x0000b40074507a23 */ /* 0x100fe20000010803 */
[----:B------:R-:W-:Y:S04]  /*b7e0*/  HMMA.16816.F32 R64, R76, R90, R64 ;  /* 0x0000005a4c40723c */ /* 0x000fe80000001840 */
[----:B------:R-:W-:Y:S01]  /*b7f0*/  F2FP.PACK_AB R82, R162, R163 ;  /* 0x000000a3a252723e */ /* 0x000fe200000000ff */
[----:B------:R3:W-:Y:S01]  /*b800*/  MUFU.EX2 R116, R80 ;  /* 0x0000005000747308 */ /* 0x0007e20000000800 */
[----:B------:R-:W-:Y:S01]  /*b810*/  F2FP.PACK_AB R81, R156, R157 ;  /* 0x0000009d9c51723e */ /* 0x000fe200000000ff */
[--C-:B------:R-:W-:Y:S01]  /*b820*/  FFMA.FTZ R100, R139, c[0x0][0x2d0], -R3.reuse ;  /* 0x0000b4008b647a23 */ /* 0x100fe20000010803 */
[----:B------:R-:W-:Y:S01]  /*b830*/  F2FP.PACK_AB R76, R219, R217 ;  /* 0x000000d9db4c723e */ /* 0x000fe200000000ff */
[----:B-1----:R-:W1:Y:S03]  /*b840*/  LDSM.16.MT88.4 R84, [R224+0x1900] ;  /* 0x00190000e054783b */ /* 0x002e660000004200 */
[----:B------:R-:W-:Y:S02]  /*b850*/  F2FP.PACK_AB R78, R218, R216 ;  /* 0x000000d8da4e723e */ /* 0x000fe400000000ff */
[----:B------:R-:W-:Y:S01]  /*b860*/  F2FP.PACK_AB R77, R215, R213 ;  /* 0x000000d5d74d723e */ /* 0x000fe200000000ff */
[----:B------:R1:W-:Y:S01]  /*b870*/  MUFU.EX2 R170, R92 ;  /* 0x0000005c00aa7308 */ /* 0x0003e20000000800 */
[----:B------:R-:W-:Y:S02]  /*b880*/  F2FP.PACK_AB R79, R214, R159 ;  /* 0x0000009fd64f723e */ /* 0x000fe400000000ff */
[----:B----4-:R-:W-:Y:S01]  /*b890*/  F2FP.PACK_AB R83, R118, R160 ;  /* 0x000000a07653723e */ /* 0x010fe200000000ff */
[----:B--2---:R-:W2:Y:S06]  /*b8a0*/  LDSM.16.MT88.4 R88, [R227+0x1900] ;  /* 0x00190000e358783b */ /* 0x004eac0000004200 */
[----:B------:R-:W-:Y:S01]  /*b8b0*/  MUFU.EX2 R100, R100 ;  /* 0x0000006400647308 */ /* 0x000fe20000000800 */
[--C-:B---3--:R-:W-:Y:S01]  /*b8c0*/  FFMA.FTZ R80, R138, c[0x0][0x2d0], -R3.reuse ;  /* 0x0000b4008a507a23 */ /* 0x108fe20000010803 */
        /* <DEDUP_REMOVED lines=10> */
[----:B------:R-:W-:Y:S01]  /*b970*/  MOV R185, R190 ;  /* 0x000000be00b97202 */ /* 0x000fe20000000f00 */
[----:B------:R-:W-:Y:S01]  /*b980*/  FFMA.FTZ R107, R107, c[0x0][0x2d0], -R108 ;  /* 0x0000b4006b6b7a23 */ /* 0x000fe2000001086c */
[-C--:B------:R-:W-:Y:S05]  /*b990*/  HMMA.16816.F32 R4, R76, R84.reuse, R4 ;  /* 0x000000544c04723c */ /* 0x080fea0000001804 */
[----:B------:R3:W-:Y:S10]  /*b9a0*/  MUFU.EX2 R113, R80 ;  /* 0x0000005000717308 */ /* 0x0007f40000000800 */
[----:B------:R4:W2:Y:S01]  /*b9b0*/  MUFU.EX2 R190, R101 ;  /* 0x0000006500be7308 */ /* 0x0008a20000000800 */
[----:B-1----:R-:W1:Y:S09]  /*b9c0*/  LDSM.16.MT88.4 R92, [R225+0x1900] ;  /* 0x00190000e15c783b */ /* 0x002e720000004200 */
[----:B------:R-:W-:Y:S01]  /*b9d0*/  MUFU.EX2 R107, R107 ;  /* 0x0000006b006b7308 */ /* 0x000fe20000000800 */
[----:B---3--:R-:W-:Y:S07]  /*b9e0*/  F2FP.PACK_AB R80, R158, R155 ;  /* 0x0000009b9e50723e */ /* 0x008fee00000000ff */
[C---:B------:R-:W-:Y:S04]  /*b9f0*/  HMMA.16816.F32 R8, R80.reuse, R84, R8 ;  /* 0x000000545008723c */ /* 0x040fe80000001808 */
[--C-:B----4-:R-:W-:Y:S01]  /*ba00*/  FFMA.FTZ R101, R184, c[0x0][0x2d0], -R3.reuse ;  /* 0x0000b400b8657a23 */ /* 0x110fe20000010803 */
[----:B--2---:R-:W-:Y:S02]  /*ba10*/  F2FP.PACK_AB R180, R189, R190 ;  /* 0x000000bebdb4723e */ /* 0x004fe400000000ff */
[----:B------:R-:W-:Y:S01]  /*ba20*/  FFMA.FTZ R84, R115, c[0x0][0x2d0], -R3 ;  /* 0x0000b40073547a23 */ /* 0x000fe20000010803 */
[-C--:B------:R-:W-:Y:S02]  /*ba30*/  HMMA.16816.F32 R12, R80, R86.reuse, R12 ;  /* 0x00000056500c723c */ /* 0x080fe4000000180c */
[----:B------:R-:W2:Y:S06]  /*ba40*/  MUFU.EX2 R101, R101 ;  /* 0x0000006500657308 */ /* 0x000eac0000000800 */
[C---:B------:R-:W-:Y:S04]  /*ba50*/  HMMA.16816.F32 R16, R76.reuse, R86, R16 ;  /* 0x000000564c10723c */ /* 0x040fe80000001810 */
[----:B------:R3:W-:Y:S04]  /*ba60*/  MUFU.EX2 R115, R84 ;  /* 0x0000005400737308 */ /* 0x0007e80000000800 */
[-C--:B------:R-:W-:Y:S08]  /*ba70*/  HMMA.16816.F32 R20, R76, R88.reuse, R20 ;  /* 0x000000584c14723c */ /* 0x080ff00000001814 */
[C---:B------:R-:W-:Y:S04]  /*ba80*/  HMMA.16816.F32 R24, R80.reuse, R88, R24 ;  /* 0x000000585018723c */ /* 0x040fe80000001818 */
[----:B--2---:R-:W-:Y:S04]  /*ba90*/  F2FP.PACK_AB R177, R101, R100 ;  /* 0x0000006465b1723e */ /* 0x004fe800000000ff */
[-C--:B------:R-:W-:Y:S04]  /*baa0*/  HMMA.16816.F32 R28, R80, R90.reuse, R28 ;  /* 0x0000005a501c723c */ /* 0x080fe8000000181c */
[--C-:B---3--:R-:W-:Y:S01]  /*bab0*/  FFMA.FTZ R84, R138, c[0x0][0x2d0], -R105.reuse ;  /* 0x0000b4008a547a23 */ /* 0x108fe20000010869 */
[----:B------:R-:W-:Y:S03]  /*bac0*/  MOV R138, R205 ;  /* 0x000000cd008a7202 */ /* 0x000fe60000000f00 */
[C---:B------:R-:W-:Y:S01]  /*bad0*/  HMMA.16816.F32 R32, R76.reuse, R90, R32 ;  /* 0x0000005a4c20723c */ /* 0x040fe20000001820 */
[----:B------:R2:W-:Y:S03]  /*bae0*/  MUFU.EX2 R205, R84 ;  /* 0x0000005400cd7308 */ /* 0x0005e60000000800 */
[----:B------:R-:W-:Y:S02]  /*baf0*/  FFMA.FTZ R88, R138, c[0x0][0x2d0], -R102 ;  /* 0x0000b4008a587a23 */ /* 0x000fe40000010866 */
[----:B------:R-:W3:Y:S02]  /*bb00*/  LDL.LU R138, [R1+0x18] ;  /* 0x00001800018a7983 */ /* 0x000ee40000300800 */
[-C--:B-1----:R-:W-:Y:S03]  /*bb10*/  HMMA.16816.F32 R36, R76, R92.reuse, R36 ;  /* 0x0000005c4c24723c */ /* 0x082fe60000001824 */
[----:B------:R1:W-:Y:S05]  /*bb20*/  MUFU.EX2 R174, R88 ;  /* 0x0000005800ae7308 */ /* 0x0003ea0000000800 */
[C---:B------:R-:W-:Y:S07]  /*bb30*/  HMMA.16816.F32 R40, R80.reuse, R92, R40 ;  /* 0x0000005c5028723c */ /* 0x040fee0000001828 */
[----:B------:R-:W-:Y:S01]  /*bb40*/  FFMA.FTZ R92, R194, c[0x0][0x2d0], -R108 ;  /* 0x0000b400c25c7a23 */ /* 0x000fe2000001086c */
[-C--:B------:R-:W-:Y:S03]  /*bb50*/  HMMA.16816.F32 R44, R80, R94.reuse, R44 ;  /* 0x0000005e502c723c */ /* 0x080fe6000000182c */
[----:B------:R4:W-:Y:S01]  /*bb60*/  MUFU.EX2 R194, R92 ;  /* 0x0000005c00c27308 */ /* 0x0009e20000000800 */
[--C-:B--2---:R-:W-:Y:S01]  /*bb70*/  FFMA.FTZ R84, R137, c[0x0][0x2d0], -R105.reuse ;  /* 0x0000b40089547a23 */ /* 0x104fe20000010869 */
[----:B------:R-:W-:Y:S02]  /*bb80*/  MOV R137, R136 ;  /* 0x0000008800897202 */ /* 0x000fe40000000f00 */
[----:B------:R-:W-:Y:S01]  /*bb90*/  MOV R136, R134 ;  /* 0x0000008600887202 */ /* 0x000fe20000000f00 */
[C---:B------:R-:W-:Y:S04]  /*bba0*/  HMMA.16816.F32 R48, R76.reuse, R94, R48 ;  /* 0x0000005e4c30723c */ /* 0x040fe80000001830 */
[----:B------:R-:W-:Y:S01]  /*bbb0*/  MOV R134, R131 ;  /* 0x0000008300867202 */ /* 0x000fe20000000f00 */
[----:B------:R2:W-:Y:S01]  /*bbc0*/  MUFU.EX2 R175, R84 ;  /* 0x0000005400af7308 */ /* 0x0005e20000000800 */
[----:B------:R-:W-:Y:S01]  /*bbd0*/  MOV R131, R204 ;  /* 0x000000cc00837202 */ /* 0x000fe20000000f00 */
[----:B-1----:R-:W-:Y:S02]  /*bbe0*/  FFMA.FTZ R88, R137, c[0x0][0x2d0], -R102 ;  /* 0x0000b40089587a23 */ /* 0x002fe40000010866 */
[----:B------:R-:W3:Y:S06]  /*bbf0*/  LDL.LU R137, [R1+0x24] ;  /* 0x0000240001897983 */ /* 0x000eec0000300800 */
[----:B------:R1:W-:Y:S01]  /*bc00*/  MUFU.EX2 R173, R88 ;  /* 0x0000005800ad7308 */ /* 0x0003e20000000800 */
[----:B----4-:R-:W-:Y:S09]  /*bc10*/  FFMA.FTZ R92, R193, c[0x0][0x2d0], -R108 ;  /* 0x0000b400c15c7a23 */ /* 0x010ff2000001086c */
[----:B------:R4:W-:Y:S01]  /*bc20*/  MUFU.EX2 R193, R92 ;  /* 0x0000005c00c17308 */ /* 0x0009e20000000800 */
[--C-:B--2---:R-:W-:Y:S09]  /*bc30*/  FFMA.FTZ R84, R96, c[0x0][0x2d0], -R105.reuse ;  /* 0x0000b40060547a23 */ /* 0x104ff20000010869 */
[----:B------:R2:W-:Y:S01]  /*bc40*/  MUFU.EX2 R204, R84 ;  /* 0x0000005400cc7308 */ /* 0x0005e20000000800 */
[--C-:B-1----:R-:W-:Y:S09]  /*bc50*/  FFMA.FTZ R88, R98, c[0x0][0x2d0], -R102.reuse ;  /* 0x0000b40062587a23 */ /* 0x102ff20000010866 */
[----:B------:R1:W-:Y:S01]  /*bc60*/  MUFU.EX2 R198, R88 ;  /* 0x0000005800c67308 */ /* 0x0003e20000000800 */
[----:B----4-:R-:W-:Y:S01]  /*bc70*/  LDSM.16.MT88.4 R92, [R227+0x2100] ;  /* 0x00210000e35c783b */ /* 0x010fe20000004200 */
[--C-:B--2---:R-:W-:Y:S02]  /*bc80*/  FFMA.FTZ R84, R97, c[0x0][0x2d0], -R105.reuse ;  /* 0x0000b40061547a23 */ /* 0x104fe40000010869 */
[----:B------:R-:W-:Y:S06]  /*bc90*/  FFMA.FTZ R105, R112, c[0x0][0x2d0], -R105 ;  /* 0x0000b40070697a23 */ /* 0x000fec0000010869 */
[----:B------:R2:W-:Y:S01]  /*bca0*/  MUFU.EX2 R203, R84 ;  /* 0x0000005400cb7308 */ /* 0x0005e20000000800 */
[----:B-1----:R-:W-:Y:S02]  /*bcb0*/  FFMA.FTZ R88, R99, c[0x0][0x2d0], -R102 ;  /* 0x0000b40063587a23 */ /* 0x002fe40000010866 */
[----:B------:R-:W-:Y:S07]  /*bcc0*/  LDSM.16.MT88.4 R96, [R225+0x2100] ;  /* 0x00210000e160783b */ /* 0x000fee0000004200 */
[----:B------:R1:W4:Y:S10]  /*bcd0*/  MUFU.EX2 R201, R88 ;  /* 0x0000005800c97308 */ /* 0x0003340000000800 */
[----:B------:R4:W-:Y:S01]  /*bce0*/  MUFU.EX2 R187, R105 ;  /* 0x0000006900bb7308 */ /* 0x0009e20000000800 */
[----:B--2---:R-:W2:Y:S01]  /*bcf0*/  LDSM.16.MT88.4 R84, [R226+0x1900] ;  /* 0x00190000e254783b */ /* 0x004ea20000004200 */
[--C-:B-1----:R-:W-:Y:S01]  /*bd00*/  FFMA.FTZ R88, R136, c[0x0][0x2d0], -R108.reuse ;  /* 0x0000b40088587a23 */ /* 0x102fe2000001086c */
[----:B----4-:R-:W-:Y:S06]  /*bd10*/  F2FP.PACK_AB R75, R201, R198 ;  /* 0x000000c6c94b723e */ /* 0x010fec00000000ff */
[----:B------:R-:W4:Y:S01]  /*bd20*/  LDL.LU R136, [R1+0x20] ;  /* 0x0000200001887983 */ /* 0x000f220000300800 */
[----:B------:R1:W-:Y:S01]  /*bd30*/  MUFU.EX2 R172, R88 ;  /* 0x0000005800ac7308 */ /* 0x0003e20000000800 */
[--C-:B------:R-:W-:Y:S09]  /*bd40*/  FFMA.FTZ R105, R149, c[0x0][0x2d0], -R108.reuse ;  /* 0x0000b40095697a23 */ /* 0x100ff2000001086c */
[----:B------:R-:W2:Y:S01]  /*bd50*/  MUFU.EX2 R105, R105 ;  /* 0x0000006900697308 */ /* 0x000ea20000000800 */
[----:B-1----:R-:W1:Y:S01]  /*bd60*/  LDSM.16.MT88.4 R88, [R224+0x2100] ;  /* 0x00210000e058783b */ /* 0x002e620000004200 */
[-C--:B--2---:R-:W-:Y:S08]  /*bd70*/  HMMA.16816.F32 R52, R76, R84.reuse, R52 ;  /* 0x000000544c34723c */ /* 0x084ff00000001834 */
[C---:B------:R-:W-:Y:S04]  /*bd80*/  HMMA.16816.F32 R56, R80.reuse, R84, R56 ;  /* 0x000000545038723c */ /* 0x040fe80000001838 */
[----:B------:R-:W-:Y:S03]  /*bd90*/  F2FP.PACK_AB R176, R106, R105 ;  /* 0x000000696ab0723e */ /* 0x000fe600000000ff */
[--C-:B------:R-:W-:Y:S01]  /*bda0*/  FFMA.FTZ R84, R192, c[0x0][0x2d0], -R108.reuse ;  /* 0x0000b400c0547a23 */ /* 0x100fe2000001086c */
[-C--:B------:R-:W-:Y:S03]  /*bdb0*/  HMMA.16816.F32 R60, R80, R86.reuse, R60 ;  /* 0x00000056503c723c */ /* 0x080fe6000000183c */
[----:B------:R2:W-:Y:S01]  /*bdc0*/  MUFU.EX2 R192, R84 ;  /* 0x0000005400c07308 */ /* 0x0005e20000000800 */
[----:B------:R-:W-:Y:S03]  /*bdd0*/  FFMA.FTZ R108, R148, c[0x0][0x2d0], -R108 ;  /* 0x0000b400946c7a23 */ /* 0x000fe6000001086c */
[--C-:B------:R-:W-:Y:S01]  /*bde0*/  FFMA.FTZ R81, R135, c[0x0][0x2d0], -R3.reuse ;  /* 0x0000b40087517a23 */ /* 0x100fe20000010803 */
[----:B------:R-:W-:Y:S01]  /*bdf0*/  HMMA.16816.F32 R64, R76, R86, R64 ;  /* 0x000000564c40723c */ /* 0x000fe20000001840 */
[----:B------:R-:W4:Y:S03]  /*be00*/  LDL.LU R135, [R1+0x1c] ;  /* 0x00001c0001877983 */ /* 0x000f260000300800 */
[--C-:B------:R-:W-:Y:S01]  /*be10*/  FFMA.FTZ R80, R109, c[0x0][0x2d0], -R3.reuse ;  /* 0x0000b4006d507a23 */ /* 0x100fe20000010803 */
[----:B------:R-:W-:Y:S01]  /*be20*/  F2FP.PACK_AB R82, R168, R170 ;  /* 0x000000aaa852723e */ /* 0x000fe200000000ff */
[----:B------:R1:W-:Y:S01]  /*be30*/  MUFU.EX2 R109, R81 ;  /* 0x00000051006d7308 */ /* 0x0003e20000000800 */
[----:B------:R-:W-:Y:S02]  /*be40*/  F2FP.PACK_AB R76, R211, R161 ;  /* 0x000000a1d34c723e */ /* 0x000fe400000000ff */
[----:B------:R-:W-:Y:S03]  /*be50*/  F2FP.PACK_AB R78, R210, R212 ;  /* 0x000000d4d24e723e */ /* 0x000fe600000000ff */
[----:B------:R-:W-:Y:S02]  /*be60*/  F2FP.PACK_AB R77, R207, R209 ;  /* 0x000000d1cf4d723e */ /* 0x000fe400000000ff */
[----:B------:R-:W-:Y:S02]  /*be70*/  F2FP.PACK_AB R79, R206, R208 ;  /* 0x000000d0ce4f723e */ /* 0x000fe400000000ff */
[----:B------:R1:W-:Y:S01]  /*be80*/  MUFU.EX2 R112, R80 ;  /* 0x0000005000707308 */ /* 0x0003e20000000800 */
[----:B------:R-:W-:Y:S01]  /*be90*/  F2FP.PACK_AB R83, R115, R114 ;  /* 0x000000727353723e */ /* 0x000fe200000000ff */
[----:B--2---:R-:W2:Y:S03]  /*bea0*/  LDSM.16.MT88.4 R84, [R226+0x2100] ;  /* 0x00210000e254783b */ /* 0x004ea60000004200 */
[-C--:B-1----:R-:W-:Y:S05]  /*beb0*/  HMMA.16816.F32 R4, R76, R88.reuse, R4 ;  /* 0x000000584c04723c */ /* 0x082fea0000001804 */
[----:B------:R-:W1:Y:S01]  /*bec0*/  MUFU.EX2 R108, R108 ;  /* 0x0000006c006c7308 */ /* 0x000e620000000800 */
[----:B------:R-:W-:Y:S02]  /*bed0*/  F2FP.PACK_AB R81, R113, R116 ;  /* 0x000000747151723e */ /* 0x000fe400000000ff */
[----:B------:R-:W-:Y:S07]  /*bee0*/  F2FP.PACK_AB R80, R169, R171 ;  /* 0x000000aba950723e */ /* 0x000fee00000000ff */
[C---:B------:R-:W-:Y:S04]  /*bef0*/  HMMA.16816.F32 R8, R80.reuse, R88, R8 ;  /* 0x000000585008723c */ /* 0x040fe80000001808 */
[----:B-1----:R-:W-:Y:S03]  /*bf00*/  F2FP.PACK_AB R178, R108, R107 ;  /* 0x0000006b6cb2723e */ /* 0x002fe600000000ff */
[--C-:B------:R-:W-:Y:S01]  /*bf10*/  FFMA.FTZ R88, R188, c[0x0][0x2d0], -R3.reuse ;  /* 0x0000b400bc587a23 */ /* 0x100fe20000010803 */
[-C--:B------:R-:W-:Y:S01]  /*bf20*/  HMMA.16816.F32 R12, R80, R90.reuse, R12 ;  /* 0x0000005a500c723c */ /* 0x080fe2000000180c */
[----:B------:R-:W1:Y:S03]  /*bf30*/  MUFU.EX2 R188, R104 ;  /* 0x0000006800bc7308 */ /* 0x000e660000000800 */
[----:B------:R-:W-:Y:S01]  /*bf40*/  FFMA.FTZ R3, R74, c[0x0][0x2d0], -R3 ;  /* 0x0000b4004a037a23 */ /* 0x000fe20000010803 */
[----:B------:R-:W-:Y:S03]  /*bf50*/  F2FP.PACK_AB R74, R203, R204 ;  /* 0x000000cccb4a723e */ /* 0x000fe600000000ff */
[C---:B------:R-:W-:Y:S03]  /*bf60*/  HMMA.16816.F32 R16, R76.reuse, R90, R16 ;  /* 0x0000005a4c10723c */ /* 0x040fe60000001810 */
[----:B------:R2:W-:Y:S05]  /*bf70*/  MUFU.EX2 R111, R88 ;  /* 0x00000058006f7308 */ /* 0x0005ea0000000800 */
[-C--:B------:R-:W-:Y:S08]  /*bf80*/  HMMA.16816.F32 R20, R76, R92.reuse, R20 ;  /* 0x0000005c4c14723c */ /* 0x080ff00000001814 */
[C---:B------:R-:W-:Y:S04]  /*bf90*/  HMMA.16816.F32 R24, R80.reuse, R92, R24 ;  /* 0x0000005c5018723c */ /* 0x040fe80000001818 */
[----:B-1----:R-:W-:Y:S03]  /*bfa0*/  F2FP.PACK_AB R182, R187, R188 ;  /* 0x000000bcbbb6723e */ /* 0x002fe600000000ff */
[--C-:B------:R-:W-:Y:S01]  /*bfb0*/  FFMA.FTZ R92, R151, c[0x0][0x2d0], -R102.reuse ;  /* 0x0000b400975c7a23 */ /* 0x100fe20000010866 */
[-C--:B------:R-:W-:Y:S04]  /*bfc0*/  HMMA.16816.F32 R28, R80, R94.reuse, R28 ;  /* 0x0000005e501c723c */ /* 0x080fe8000000181c */
[--C-:B--2---:R-:W-:Y:S04]  /*bfd0*/  FFMA.FTZ R88, R185, c[0x0][0x2d0], -R102.reuse ;  /* 0x0000b400b9587a23 */ /* 0x104fe80000010866 */
[C---:B------:R-:W-:Y:S01]  /*bfe0*/  HMMA.16816.F32 R32, R76.reuse, R94, R32 ;  /* 0x0000005e4c20723c */ /* 0x040fe20000001820 */
[----:B------:R1:W-:Y:S07]  /*bff0*/  MUFU.EX2 R185, R88 ;  /* 0x0000005800b97308 */ /* 0x0003ee0000000800 */
[-C--:B------:R-:W-:Y:S08]  /*c000*/  HMMA.16816.F32 R36, R76, R96.reuse, R36 ;  /* 0x000000604c24723c */ /* 0x080ff00000001824 */
[C---:B------:R-:W-:Y:S07]  /*c010*/  HMMA.16816.F32 R40, R80.reuse, R96, R40 ;  /* 0x000000605028723c */ /* 0x040fee0000001828 */
[--C-:B------:R-:W-:Y:S01]  /*c020*/  FFMA.FTZ R96, R150, c[0x0][0x2d0], -R102.reuse ;  /* 0x0000b40096607a23 */ /* 0x100fe20000010866 */
[-C--:B------:R-:W-:Y:S01]  /*c030*/  HMMA.16816.F32 R44, R80, R98.reuse, R44 ;  /* 0x00000062502c723c */ /* 0x080fe2000000182c */
[----:B-1----:R-:W1:Y:S02]  /*c040*/  LDSM.16.MT88.4 R88, [R224+0x2900] ;  /* 0x00290000e058783b */ /* 0x002e640000004200 */
[----:B------:R2:W-:Y:S01]  /*c050*/  MUFU.EX2 R184, R96 ;  /* 0x0000006000b87308 */ /* 0x0005e20000000800 */
[----:B------:R-:W-:Y:S02]  /*c060*/  FFMA.FTZ R102, R186, c[0x0][0x2d0], -R102 ;  /* 0x0000b400ba667a23 */ /* 0x000fe40000010866 */
[----:B---3--:R-:W-:Y:S01]  /*c070*/  FFMA.FTZ R73, R73, R138, R246 ;  /* 0x0000008a49497223 */ /* 0x008fe200000100f6 */
[----:B------:R-:W-:Y:S01]  /*c080*/  MOV R138, R132 ;  /* 0x00000084008a7202 */ /* 0x000fe20000000f00 */
[C---:B------:R-:W-:Y:S01]  /*c090*/  HMMA.16816.F32 R48, R76.reuse, R98, R48 ;  /* 0x000000624c30723c */ /* 0x040fe20000001830 */
[----:B------:R-:W-:Y:S03]  /*c0a0*/  LDSM.16.MT88.4 R148, [R227+0x3100] ;  /* 0x00310000e394783b */ /* 0x000fe60000004200 */
[----:B------:R-:W-:Y:S01]  /*c0b0*/  MOV R246, R124 ;  /* 0x0000007c00f67202 */ /* 0x000fe20000000f00 */
[----:B------:R-:W3:Y:S03]  /*c0c0*/  MUFU.EX2 R186, R92 ;  /* 0x0000005c00ba7308 */ /* 0x000ee60000000800 */
[-C--:B------:R-:W-:Y:S08]  /*c0d0*/  HMMA.16816.F32 R52, R76, R84.reuse, R52 ;  /* 0x000000544c34723c */ /* 0x080ff00000001834 */
[C---:B------:R-:W-:Y:S01]  /*c0e0*/  HMMA.16816.F32 R56, R80.reuse, R84, R56 ;  /* 0x000000545038723c */ /* 0x040fe20000001838 */
[----:B--2---:R-:W-:Y:S06]  /*c0f0*/  LDSM.16.MT88.4 R96, [R225+0x2900] ;  /* 0x00290000e160783b */ /* 0x004fec0000004200 */
[----:B------:R-:W-:Y:S01]  /*c100*/  FADD.FTZ R84, R247, R73 ;  /* 0x00000049f7547221 */ /* 0x000fe20000010000 */
[-C--:B------:R-:W-:Y:S01]  /*c110*/  HMMA.16816.F32 R60, R80, R86.reuse, R60 ;  /* 0x00000056503c723c */ /* 0x080fe2000000183c */
[----:B------:R-:W-:Y:S03]  /*c120*/  LDSM.16.MT88.4 R80, [R226+0x2900] ;  /* 0x00290000e250783b */ /* 0x000fe60000004200 */
[----:B------:R-:W-:Y:S01]  /*c130*/  F2FP.PACK_AB R73, R173, R174 ;  /* 0x000000aead49723e */ /* 0x000fe200000000ff */
[----:B------:R-:W-:Y:S01]  /*c140*/  FADD.FTZ R85, R252, R84 ;  /* 0x00000054fc557221 */ /* 0x000fe20000010000 */
[----:B---3--:R-:W-:Y:S01]  /*c150*/  F2FP.PACK_AB R181, R186, R185 ;  /* 0x000000b9bab5723e */ /* 0x008fe200000000ff */
[----:B------:R-:W-:Y:S01]  /*c160*/  FFMA.FTZ R72, R72, R137, R244 ;  /* 0x0000008948487223 */ /* 0x000fe200000100f4 */
[----:B------:R-:W-:Y:S01]  /*c170*/  HMMA.16816.F32 R64, R76, R86, R64 ;  /* 0x000000564c40723c */ /* 0x000fe20000001840 */
[----:B------:R-:W-:Y:S01]  /*c180*/  MUFU.EX2 R86, R103 ;  /* 0x0000006700567308 */ /* 0x000fe20000000800 */
[----:B------:R-:W2:Y:S02]  /*c190*/  LDSM.16.MT88.4 R92, [R227+0x2900] ;  /* 0x00290000e35c783b */ /* 0x000ea40000004200 */
[----:B------:R-:W-:Y:S01]  /*c1a0*/  FADD.FTZ R104, R245, R72 ;  /* 0x00000048f5687221 */ /* 0x000fe20000010000 */
[----:B------:R-:W-:Y:S02]  /*c1b0*/  F2FP.PACK_AB R72, R175, R205 ;  /* 0x000000cdaf48723e */ /* 0x000fe400000000ff */
[----:B------:R-:W-:Y:S01]  /*c1c0*/  MOV R137, R133 ;  /* 0x0000008500897202 */ /* 0x000fe20000000f00 */
[----:B------:R-:W-:Y:S01]  /*c1d0*/  FADD.FTZ R84, R138, R104 ;  /* 0x000000688a547221 */ /* 0x000fe20000010000 */
[----:B------:R-:W-:Y:S03]  /*c1e0*/  MOV R244, R126 ;  /* 0x0000007e00f47202 */ /* 0x000fe60000000f00 */
[-C--:B-1----:R-:W-:Y:S05]  /*c1f0*/  HMMA.16816.F32 R4, R72, R88.reuse, R4 ;  /* 0x000000584804723c */ /* 0x082fea0000001804 */
[----:B------:R-:W-:Y:S01]  /*c200*/  F2FP.PACK_AB R76, R194, R172 ;  /* 0x000000acc24c723e */ /* 0x000fe200000000ff */
[----:B------:R-:W-:Y:S01]  /*c210*/  FADD.FTZ R84, R131, R84 ;  /* 0x0000005483547221 */ /* 0x000fe20000010000 */
[----:B------:R-:W-:Y:S02]  /*c220*/  F2FP.PACK_AB R78, R192, R193 ;  /* 0x000000c1c04e723e */ /* 0x000fe400000000ff */
[----:B------:R-:W-:Y:S03]  /*c230*/  F2FP.PACK_AB R77, R112, R109 ;  /* 0x0000006d704d723e */ /* 0x000fe600000000ff */
[----:B------:R-:W-:Y:S07]  /*c240*/  F2FP.PACK_AB R79, R111, R110 ;  /* 0x0000006e6f4f723e */ /* 0x000fee00000000ff */
[C---:B------:R-:W-:Y:S08]  /*c250*/  HMMA.16816.F32 R8, R76.reuse, R88, R8 ;  /* 0x000000584c08723c */ /* 0x040ff00000001808 */
[-C--:B------:R-:W-:Y:S08]  /*c260*/  HMMA.16816.F32 R12, R76, R90.reuse, R12 ;  /* 0x0000005a4c0c723c */ /* 0x080ff0000000180c */
[C---:B------:R-:W-:Y:S08]  /*c270*/  HMMA.16816.F32 R16, R72.reuse, R90, R16 ;  /* 0x0000005a4810723c */ /* 0x040ff00000001810 */
[-C--:B--2---:R-:W-:Y:S08]  /*c280*/  HMMA.16816.F32 R20, R72, R92.reuse, R20 ;  /* 0x0000005c4814723c */ /* 0x084ff00000001814 */
[C---:B------:R-:W-:Y:S08]  /*c290*/  HMMA.16816.F32 R24, R76.reuse, R92, R24 ;  /* 0x0000005c4c18723c */ /* 0x040ff00000001818 */
[-C--:B------:R-:W-:Y:S08]  /*c2a0*/  HMMA.16816.F32 R28, R76, R94.reuse, R28 ;  /* 0x0000005e4c1c723c */ /* 0x080ff0000000181c */
[C---:B------:R-:W-:Y:S08]  /*c2b0*/  HMMA.16816.F32 R32, R72.reuse, R94, R32 ;  /* 0x0000005e4820723c */ /* 0x040ff00000001820 */
[-C--:B------:R-:W-:Y:S04]  /*c2c0*/  HMMA.16816.F32 R36, R72, R96.reuse, R36 ;  /* 0x000000604824723c */ /* 0x080fe80000001824 */
[----:B----4-:R-:W-:Y:S01]  /*c2d0*/  FFMA.FTZ R71, R71, R136, R222 ;  /* 0x0000008847477223 */ /* 0x010fe200000100de */
[----:B------:R-:W-:Y:S02]  /*c2e0*/  MOV R136, R134 ;  /* 0x0000008600887202 */ /* 0x000fe40000000f00 */
[----:B------:R-:W-:Y:S01]  /*c2f0*/  MOV R222, R123 ;  /* 0x0000007b00de7202 */ /* 0x000fe20000000f00 */
[C---:B------:R-:W-:Y:S08]  /*c300*/  HMMA.16816.F32 R40, R76.reuse, R96, R40 ;  /* 0x000000604c28723c */ /* 0x040ff00000001828 */
[-C--:B------:R-:W-:Y:S08]  /*c310*/  HMMA.16816.F32 R44, R76, R98.reuse, R44 ;  /* 0x000000624c2c723c */ /* 0x080ff0000000182c */
[C---:B------:R-:W-:Y:S08]  /*c320*/  HMMA.16816.F32 R48, R72.reuse, R98, R48 ;  /* 0x000000624830723c */ /* 0x040ff00000001830 */
[-C--:B------:R-:W-:Y:S08]  /*c330*/  HMMA.16816.F32 R52, R72, R80.reuse, R52 ;  /* 0x000000504834723c */ /* 0x080ff00000001834 */
[C---:B------:R-:W-:Y:S07]  /*c340*/  HMMA.16816.F32 R56, R76.reuse, R80, R56 ;  /* 0x000000504c38723c */ /* 0x040fee0000001838 */
[----:B------:R-:W-:Y:S01]  /*c350*/  FADD.FTZ R81, R136, R85 ;  /* 0x0000005588517221 */ /* 0x000fe20000010000 */
[-C--:B------:R-:W-:Y:S01]  /*c360*/  HMMA.16816.F32 R60, R76, R82.reuse, R60 ;  /* 0x000000524c3c723c */ /* 0x080fe2000000183c */
[----:B------:R1:W2:Y:S03]  /*c370*/  MUFU.EX2 R85, R3 ;  /* 0x0000000300557308 */ /* 0x0002a60000000800 */
[----:B------:R-:W-:Y:S04]  /*c380*/  FFMA.FTZ R0, R0, R135, R117 ;  /* 0x0000008700007223 */ /* 0x000fe80000010075 */
[----:B------:R-:W-:Y:S01]  /*c390*/  HMMA.16816.F32 R64, R72, R82, R64 ;  /* 0x000000524840723c */ /* 0x000fe20000001840 */
[----:B------:R-:W3:Y:S02]  /*c3a0*/  LDSM.16.MT88.4 R132, [R224+0x3100] ;  /* 0x00310000e084783b */ /* 0x000ee40000004200 */
[----:B------:R4:W4:Y:S01]  /*c3b0*/  MUFU.EX2 R117, R102 ;  /* 0x0000006600757308 */ /* 0x0009220000000800 */
[----:B-1----:R-:W-:Y:S01]  /*c3c0*/  FADD.FTZ R3, R129, R81 ;  /* 0x0000005181037221 */ /* 0x002fe20000010000 */
[----:B--2---:R-:W-:Y:S03]  /*c3d0*/  F2FP.PACK_AB R179, R85, R86 ;  /* 0x0000005655b3723e */ /* 0x004fe600000000ff */
[----:B------:R-:W-:Y:S04]  /*c3e0*/  FADD.FTZ R3, R121, R3 ;  /* 0x0000000379037221 */ /* 0x000fe80000010000 */
[----:B----4-:R-:W-:Y:S01]  /*c3f0*/  FADD.FTZ R102, R243, R71 ;  /* 0x00000047f3667221 */ /* 0x010fe20000010000 */
[----:B------:R-:W-:Y:S01]  /*c400*/  F2FP.PACK_AB R183, R117, R184 ;  /* 0x000000b875b7723e */ /* 0x000fe200000000ff */
        /* <DEDUP_REMOVED lines=11> */
[-C--:B---3--:R-:W-:Y:S05]  /*c4c0*/  HMMA.16816.F32 R124, R180, R132.reuse, R4 ;  /* 0x00000084b47c723c */ /* 0x088fea0000001804 */
        /* <DEDUP_REMOVED lines=24> */
[----:B------:R-:W-:Y:S01]  /*c650*/  FADD.FTZ R10, R220, R3 ;  /* 0x00000003dc0a7221 */ /* 0x000fe20000010000 */
[----:B------:R-:W1:Y:S01]  /*c660*/  LDSM.16.MT88.4 R4, [R226+0x3100] ;  /* 0x00310000e204783b */ /* 0x000e620000004200 */
        /* <DEDUP_REMOVED lines=8> */
[----:B------:R-:W-:Y:S02]  /*c6f0*/  FADD.FTZ R9, R155, R0 ;  /* 0x000000009b097221 */ /* 0x000fe40000010000 */
[----:B------:R-:W-:Y:S01]  /*c700*/  FADD.FTZ R8, R157, R12 ;  /* 0x0000000c9d087221 */ /* 0x000fe20000010000 */
[-C--:B------:R-:W-:Y:S03]  /*c710*/  HMMA.16816.F32 R152, R180, R164.reuse, R36 ;  /* 0x000000a4b498723c */ /* 0x080fe60000001824 */
[----:B------:R-:W-:Y:S02]  /*c720*/  FADD.FTZ R3, R219, R11 ;  /* 0x0000000bdb037221 */ /* 0x000fe40000010000 */
        /* <DEDUP_REMOVED lines=12> */
[----:B------:R-:W-:Y:S01]  /*c7f0*/  FADD.FTZ R10, R118, R3 ;  /* 0x00000003760a7221 */ /* 0x000fe20000010000 */
[-C--:B------:R-:W-:Y:S03]  /*c800*/  HMMA.16816.F32 R160, R176, R166.reuse, R44 ;  /* 0x000000a6b0a0723c */ /* 0x080fe6000000182c */
[----:B------:R-:W-:Y:S01]  /*c810*/  FADD.FTZ R8, R209, R12 ;  /* 0x0000000cd1087221 */ /* 0x000fe20000010000 */
[----:B------:R-:W-:Y:S01]  /*c820*/  MOV R118, R2 ;  /* 0x0000000200767202 */ /* 0x000fe20000000f00 */
[----:B------:R-:W-:Y:S02]  /*c830*/  FADD.FTZ R3, R171, R11 ;  /* 0x0000000bab037221 */ /* 0x000fe40000010000 */
[----:B------:R-:W-:Y:S01]  /*c840*/  FADD.FTZ R0, R116, R10 ;  /* 0x0000000a74007221 */ /* 0x000fe20000010000 */
[C---:B------:R-:W-:Y:S04]  /*c850*/  HMMA.16816.F32 R164, R180.reuse, R166, R48 ;  /* 0x000000a6b4a4723c */ /* 0x040fe80000001830 */
[----:B------:R-:W-:Y:S01]  /*c860*/  FADD.FTZ R12, R211, R9 ;  /* 0x00000009d30c7221 */ /* 0x000fe20000010000 */
[----:B------:R-:W-:Y:S01]  /*c870*/  MOV R116, R69 ;  /* 0x0000004500747202 */ /* 0x000fe20000000f00 */
        /* <DEDUP_REMOVED lines=11> */
[-C--:B-1----:R-:W-:Y:S03]  /*c930*/  HMMA.16816.F32 R168, R180, R4.reuse, R52 ;  /* 0x00000004b4a8723c */ /* 0x082fe60000001834 */
        /* <DEDUP_REMOVED lines=33> */
[----:B------:R-:W-:Y:S01]  /*cb50*/  FADD.FTZ R4, R117, R4 ;  /* 0x0000000475047221 */ /* 0x000fe20000010000 */
[----:B------:R-:W-:Y:S01]  /*cb60*/  MOV R117, R68 ;  /* 0x0000004400757202 */ /* 0x000fe20000000f00 */
[----:B------:R-:W-:Y:S03]  /*cb70*/  FADD.FTZ R0, R86, R7 ;  /* 0x0000000756007221 */ /* 0x000fe60000010000 */
[----:B------:R-:W-:Y:S01]  /*cb80*/  STL [R1+0x24], R4 ;  /* 0x0000240401007387 */ /* 0x000fe20000100800 */
[----:B------:R-:W-:Y:S03]  /*cb90*/  FADD.FTZ R0, R85, R0 ;  /* 0x0000000055007221 */ /* 0x000fe60000010000 */
[----:B------:R1:W-:Y:S04]  /*cba0*/  STL [R1+0x20], R3 ;  /* 0x0000200301007387 */ /* 0x0003e80000100800 */
[----:B------:R2:W-:Y:S01]  /*cbb0*/  STL [R1+0x1c], R0 ;  /* 0x00001c0001007387 */ /* 0x0005e20000100800 */
[----:B-1----:R-:W-:Y:S01]  /*cbc0*/  MOV R3, R70 ;  /* 0x0000004600037202 */ /* 0x002fe20000000f00 */
[----:B------:R-:W-:-:S05]  /*cbd0*/  @P0 BRA `(.L_x_33) ;  /* 0xffffa6d000000947 */ /* 0x000fca000383ffff */
.L_x_32:
[----:B-12---:R-:W2:Y:S04]  /*cbe0*/  LDL.LU R0, [R1+0x18] ;  /* 0x0000180001007983 */ /* 0x006ea80000300800 */
[----:B------:R-:W3:Y:S04]  /*cbf0*/  LDL.LU R4, [R1+0x24] ;  /* 0x0000240001047983 */ /* 0x000ee80000300800 */
[----:B------:R-:W4:Y:S04]  /*cc00*/  LDL.LU R10, [R1+0x20] ;  /* 0x00002000010a7983 */ /* 0x000f280000300800 */
[----:B------:R-:W4:Y:S01]  /*cc10*/  LDL.LU R9, [R1+0x1c] ;  /* 0x00001c0001097983 */ /* 0x000f220000300800 */
[----:B------:R-:W-:-:S02]  /*cc20*/  MOV R37, 0xff800000 ;  /* 0xff80000000257802 */ /* 0x000fc40000000f00 */
[----:B------:R-:W-:Y:S02]  /*cc30*/  MOV R38, 0xff800000 ;  /* 0xff80000000267802 */ /* 0x000fe40000000f00 */
[----:B------:R-:W-:Y:S02]  /*cc40*/  MOV R39, 0xff800000 ;  /* 0xff80000000277802 */ /* 0x000fe40000000f00 */
[----:B------:R-:W-:Y:S02]  /*cc50*/  MOV R40, 0xff800000 ;  /* 0xff80000000287802 */ /* 0x000fe40000000f00 */
[----:B------:R-:W-:Y:S01]  /*cc60*/  PLOP3.LUT P4, PT, PT, PT, PT, 0x8, 0x0 ;  /* 0x000000000000781c */ /* 0x000fe20003f8e170 */
[----:B--2---:R-:W1:Y:S04]  /*cc70*/  SHFL.BFLY PT, R5, R0, 0x2, 0x1f ;  /* 0x0c401f0000057f89 */ /* 0x004e6800000e0000 */
[----:B---3--:R-:W2:Y:S04]  /*cc80*/  SHFL.BFLY PT, R6, R4, 0x2, 0x1f ;  /* 0x0c401f0004067f89 */ /* 0x008ea800000e0000 */
[----:B----4-:R-:W3:Y:S04]  /*cc90*/  SHFL.BFLY PT, R7, R10, 0x2, 0x1f ;  /* 0x0c401f000a077f89 */ /* 0x010ee800000e0000 */
[----:B------:R-:W4:Y:S01]  /*cca0*/  SHFL.BFLY PT, R8, R9, 0x2, 0x1f ;  /* 0x0c401f0009087f89 */ /* 0x000f2200000e0000 */
[----:B-1----:R-:W-:-:S02]  /*ccb0*/  FADD.FTZ R5, R5, R0 ;  /* 0x0000000005057221 */ /* 0x002fc40000010000 */
[----:B--2---:R-:W-:-:S03]  /*ccc0*/  FADD.FTZ R6, R6, R4 ;  /* 0x0000000406067221 */ /* 0x004fc60000010000 */
[----:B------:R-:W1:Y:S01]  /*ccd0*/  SHFL.BFLY PT, R0, R5, 0x1, 0x1f ;  /* 0x0c201f0005007f89 */ /* 0x000e6200000e0000 */
[----:B---3--:R-:W-:-:S03]  /*cce0*/  FADD.FTZ R7, R7, R10 ;  /* 0x0000000a07077221 */ /* 0x008fc60000010000 */
[----:B------:R-:W2:Y:S01]  /*ccf0*/  SHFL.BFLY PT, R4, R6, 0x1, 0x1f ;  /* 0x0c201f0006047f89 */ /* 0x000ea200000e0000 */
[----:B----4-:R-:W-:-:S03]  /*cd00*/  FADD.FTZ R8, R8, R9 ;  /* 0x0000000908087221 */ /* 0x010fc60000010000 */
[----:B------:R-:W3:Y:S04]  /*cd10*/  SHFL.BFLY PT, R3, R7, 0x1, 0x1f ;  /* 0x0c201f0007037f89 */ /* 0x000ee800000e0000 */
[----:B------:R-:W4:Y:S01]  /*cd20*/  SHFL.BFLY PT, R9, R8, 0x1, 0x1f ;  /* 0x0c201f0008097f89 */ /* 0x000f2200000e0000 */
[----:B-1----:R-:W-:Y:S01]  /*cd30*/  FADD.FTZ R5, R5, R0 ;  /* 0x0000000005057221 */ /* 0x002fe20000010000 */
[----:B------:R-:W-:Y:S01]  /*cd40*/  MOV R0, RZ ;  /* 0x000000ff00007202 */ /* 0x000fe20000000f00 */
[----:B--2---:R-:W-:-:S03]  /*cd50*/  FADD.FTZ R6, R6, R4 ;  /* 0x0000000406067221 */ /* 0x004fc60000010000 */
[----:B------:R-:W-:Y:S02]  /*cd60*/  FSETP.NE.FTZ.AND P3, PT, R5, RZ, PT ;  /* 0x000000ff0500720b */ /* 0x000fe40003f75000 */
[----:B------:R-:W-:Y:S01]  /*cd70*/  MOV R4, RZ ;  /* 0x000000ff00047202 */ /* 0x000fe20000000f00 */
[----:B---3--:R-:W-:Y:S01]  /*cd80*/  FADD.FTZ R7, R7, R3 ;  /* 0x0000000307077221 */ /* 0x008fe20000010000 */
[----:B------:R-:W-:Y:S02]  /*cd90*/  FSETP.NE.FTZ.AND P2, PT, R6, RZ, PT ;  /* 0x000000ff0600720b */ /* 0x000fe40003f55000 */
[----:B------:R-:W-:Y:S01]  /*cda0*/  MOV R3, RZ ;  /* 0x000000ff00037202 */ /* 0x000fe20000000f00 */
[----:B----4-:R-:W-:Y:S01]  /*cdb0*/  FADD.FTZ R8, R9, R8 ;  /* 0x0000000809087221 */ /* 0x010fe20000010000 */
[----:B------:R-:W-:-:S04]  /*cdc0*/  FSETP.NE.FTZ.AND P1, PT, R7, RZ, PT ;  /* 0x000000ff0700720b */ /* 0x000fc80003f35000 */
[----:B------:R-:W-:Y:S01]  /*cdd0*/  FSETP.NE.FTZ.AND P0, PT, R8, RZ, PT ;  /* 0x000000ff0800720b */ /* 0x000fe20003f15000 */
[----:B------:R-:W1:Y:S08]  /*cde0*/  @P3 MUFU.RCP R0, R5 ;  /* 0x0000000500003308 */ /* 0x000e700000001000 */
[----:B------:R-:W2:Y:S01]  /*cdf0*/  @P1 MUFU.RCP R3, R7 ;  /* 0x0000000700031308 */ /* 0x000ea20000001000 */
[----:B-1----:R-:W-:-:S07]  /*ce00*/  FMUL.FTZ R124, R0, R124 ;  /* 0x0000007c007c7220 */ /* 0x002fce0000410000 */
[----:B------:R-:W1:Y:S01]  /*ce10*/  @P2 MUFU.RCP R4, R6 ;  /* 0x0000000600042308 */ /* 0x000e620000001000 */
[C---:B------:R-:W-:Y:S02]  /*ce20*/  FMUL.FTZ R125, R0.reuse, R125 ;  /* 0x0000007d007d7220 */ /* 0x040fe40000410000 */
[C---:B------:R-:W-:Y:S02]  /*ce30*/  FMUL.FTZ R132, R0.reuse, R132 ;  /* 0x0000008400847220 */ /* 0x040fe40000410000 */
[C---:B------:R-:W-:Y:S02]  /*ce40*/  FMUL.FTZ R133, R0.reuse, R133 ;  /* 0x0000008500857220 */ /* 0x040fe40000410000 */
[C---:B------:R-:W-:Y:S01]  /*ce50*/  FMUL.FTZ R136, R0.reuse, R136 ;  /* 0x0000008800887220 */ /* 0x040fe20000410000 */
[----:B------:R-:W-:Y:S01]  /*ce60*/  @P2 MUFU.LG2 R9, R6 ;  /* 0x0000000600092308 */ /* 0x000fe20000000c00 */
[C---:B------:R-:W-:Y:S02]  /*ce70*/  FMUL.FTZ R29, R0.reuse, R137 ;  /* 0x00000089001d7220 */ /* 0x040fe40000410000 */
[----:B------:R-:W-:-:S02]  /*ce80*/  FMUL.FTZ R148, R0, R148 ;  /* 0x0000009400947220 */ /* 0x000fc40000410000 */
[C---:B------:R-:W-:Y:S02]  /*ce90*/  FMUL.FTZ R14, R0.reuse, R149 ;  /* 0x00000095000e7220 */ /* 0x040fe40000410000 */
[C---:B------:R-:W-:Y:S01]  /*cea0*/  FMUL.FTZ R152, R0.reuse, R152 ;  /* 0x0000009800987220 */ /* 0x040fe20000410000 */
[----:B------:R-:W-:Y:S01]  /*ceb0*/  @P3 MUFU.LG2 R11, R5 ;  /* 0x00000005000b3308 */ /* 0x000fe20000000c00 */
[C---:B------:R-:W-:Y:S02]  /*cec0*/  FMUL.FTZ R25, R0.reuse, R153 ;  /* 0x0000009900197220 */ /* 0x040fe40000410000 */
[C---:B------:R-:W-:Y:S02]  /*ced0*/  FMUL.FTZ R164, R0.reuse, R164 ;  /* 0x000000a400a47220 */ /* 0x040fe40000410000 */
[C---:B------:R-:W-:Y:S02]  /*cee0*/  FMUL.FTZ R165, R0.reuse, R165 ;  /* 0x000000a500a57220 */ /* 0x040fe40000410000 */
[C---:B------:R-:W-:Y:S01]  /*cef0*/  FMUL.FTZ R168, R0.reuse, R168 ;  /* 0x000000a800a87220 */ /* 0x040fe20000410000 */
[----:B------:R-:W-:Y:S01]  /*cf00*/  @P1 MUFU.LG2 R7, R7 ;  /* 0x0000000700071308 */ /* 0x000fe20000000c00 */
[----:B------:R-:W-:-:S02]  /*cf10*/  FMUL.FTZ R19, R0, R169 ;  /* 0x000000a900137220 */ /* 0x000fc40000410000 */
[C---:B------:R-:W-:Y:S02]  /*cf20*/  FMUL.FTZ R180, R0.reuse, R180 ;  /* 0x000000b400b47220 */ /* 0x040fe40000410000 */
[----:B------:R-:W-:Y:S01]  /*cf30*/  FMUL.FTZ R12, R0, R181 ;  /* 0x000000b5000c7220 */ /* 0x000fe20000410000 */
[----:B------:R-:W-:Y:S01]  /*cf40*/  MOV R0, RZ ;  /* 0x000000ff00007202 */ /* 0x000fe20000000f00 */
[C---:B--2---:R-:W-:Y:S01]  /*cf50*/  FMUL.FTZ R120, R3.reuse, R120 ;  /* 0x0000007803787220 */ /* 0x044fe20000410000 */
[----:B------:R-:W-:Y:S01]  /*cf60*/  @P0 MUFU.LG2 R6, R8 ;  /* 0x0000000800060308 */ /* 0x000fe20000000c00 */
[C---:B------:R-:W-:Y:S02]  /*cf70*/  FMUL.FTZ R34, R3.reuse, R121 ;  /* 0x0000007903227220 */ /* 0x040fe40000410000 */
[C---:B------:R-:W-:Y:S02]  /*cf80*/  FMUL.FTZ R128, R3.reuse, R128 ;  /* 0x0000008003807220 */ /* 0x040fe40000410000 */
[----:B------:R-:W-:-:S02]  /*cf90*/  FMUL.FTZ R33, R3, R129 ;  /* 0x0000008103217220 */ /* 0x000fc40000410000 */
[C---:B------:R-:W-:Y:S01]  /*cfa0*/  FMUL.FTZ R140, R3.reuse, R140 ;  /* 0x0000008c038c7220 */ /* 0x040fe20000410000 */
[----:B------:R2:W3:Y:S01]  /*cfb0*/  @P0 MUFU.RCP R0, R8 ;  /* 0x0000000800000308 */ /* 0x0004e20000001000 */
[C---:B------:R-:W-:Y:S02]  /*cfc0*/  FMUL.FTZ R32, R3.reuse, R141 ;  /* 0x0000008d03207220 */ /* 0x040fe40000410000 */
[C---:B------:R-:W-:Y:S02]  /*cfd0*/  FMUL.FTZ R144, R3.reuse, R144 ;  /* 0x0000009003907220 */ /* 0x040fe40000410000 */
[C---:B------:R-:W-:Y:S02]  /*cfe0*/  FMUL.FTZ R31, R3.reuse, R145 ;  /* 0x00000091031f7220 */ /* 0x040fe40000410000 */
[C---:B------:R-:W-:Y:S02]  /*cff0*/  FMUL.FTZ R156, R3.reuse, R156 ;  /* 0x0000009c039c7220 */ /* 0x040fe40000410000 */
[----:B------:R-:W-:-:S02]  /*d000*/  FMUL.FTZ R23, R3, R157 ;  /* 0x0000009d03177220 */ /* 0x000fc40000410000 */
[C---:B------:R-:W-:Y:S02]  /*d010*/  FMUL.FTZ R160, R3.reuse, R160 ;  /* 0x000000a003a07220 */ /* 0x040fe40000410000 */
[C---:B------:R-:W-:Y:S02]  /*d020*/  FMUL.FTZ R20, R3.reuse, R161 ;  /* 0x000000a103147220 */ /* 0x040fe40000410000 */
[C---:B------:R-:W-:Y:S01]  /*d030*/  FMUL.FTZ R172, R3.reuse, R172 ;  /* 0x000000ac03ac7220 */ /* 0x040fe20000410000 */
[----:B--2---:R-:W-:Y:S01]  /*d040*/  @P0 MOV R8, 0x3f317218 ;  /* 0x3f31721800080802 */ /* 0x004fe20000000f00 */
[C---:B------:R-:W-:Y:S02]  /*d050*/  FMUL.FTZ R13, R3.reuse, R173 ;  /* 0x000000ad030d7220 */ /* 0x040fe40000410000 */
[C---:B------:R-:W-:Y:S02]  /*d060*/  FMUL.FTZ R176, R3.reuse, R176 ;  /* 0x000000b003b07220 */ /* 0x040fe40000410000 */
[----:B------:R-:W-:Y:S01]  /*d070*/  FMUL.FTZ R177, R3, R177 ;  /* 0x000000b103b17220 */ /* 0x000fe20000410000 */
[----:B------:R-:W-:Y:S01]  /*d080*/  @P2 MOV R3, 0x3f317218 ;  /* 0x3f31721800032802 */ /* 0x000fe20000000f00 */
[----:B-1----:R-:W-:-:S02]  /*d090*/  FMUL.FTZ R126, R4, R126 ;  /* 0x0000007e047e7220 */ /* 0x002fc40000410000 */
        /* <DEDUP_REMOVED lines=14> */
[----:B------:R-:W-:Y:S01]  /*d180*/  FMUL.FTZ R183, R4, R183 ;  /* 0x000000b704b77220 */ /* 0x000fe20000410000 */
[----:B------:R-:W-:Y:S01]  /*d190*/  @P3 MOV R4, 0x3f317218 ;  /* 0x3f31721800043802 */ /* 0x000fe20000000f00 */
[C---:B---3--:R-:W-:Y:S02]  /*d1a0*/  FMUL.FTZ R122, R0.reuse, R122 ;  /* 0x0000007a007a7220 */ /* 0x048fe40000410000 */
        /* <DEDUP_REMOVED lines=14> */
[----:B------:R-:W-:Y:S01]  /*d290*/  FMUL.FTZ R179, R0, R179 ;  /* 0x000000b300b37220 */ /* 0x000fe20000410000 */
[----:B------:R-:W-:Y:S01]  /*d2a0*/  @P1 MOV R0, 0x3f317218 ;  /* 0x3f31721800001802 */ /* 0x000fe20000000f00 */
[----:B------:R-:W-:Y:S02]  /*d2b0*/  @P2 FMUL.FTZ R5, R3, c[0x0][0x2d0] ;  /* 0x0000b40003052a20 */ /* 0x000fe40000410000 */
[----:B------:R-:W-:Y:S02]  /*d2c0*/  @P3 FMUL.FTZ R10, R4, c[0x0][0x2d0] ;  /* 0x0000b400040a3a20 */ /* 0x000fe40000410000 */
[----:B------:R-:W-:Y:S02]  /*d2d0*/  @P1 FMUL.FTZ R3, R0, c[0x0][0x2d0] ;  /* 0x0000b40000031a20 */ /* 0x000fe40000410000 */
[----:B------:R-:W-:Y:S02]  /*d2e0*/  @P3 FMUL.FTZ R11, R11, 0.69314718246459960938 ;  /* 0x3f3172180b0b3820 */ /* 0x000fe40000410000 */
[----:B------:R-:W-:-:S02]  /*d2f0*/  @P2 FMUL.FTZ R9, R9, 0.69314718246459960938 ;  /* 0x3f31721809092820 */ /* 0x000fc40000410000 */
[----:B------:R-:W-:Y:S02]  /*d300*/  @P1 FMUL.FTZ R7, R7, 0.69314718246459960938 ;  /* 0x3f31721807071820 */ /* 0x000fe40000410000 */
[----:B------:R-:W-:Y:S02]  /*d310*/  @P0 FMUL.FTZ R4, R6, 0.69314718246459960938 ;  /* 0x3f31721806040820 */ /* 0x000fe40000410000 */
[----:B------:R-:W-:Y:S02]  /*d320*/  @P0 FMUL.FTZ R0, R8, c[0x0][0x2d0] ;  /* 0x0000b40008000a20 */ /* 0x000fe40000410000 */
[----:B------:R-:W-:Y:S02]  /*d330*/  @P3 FFMA.FTZ R37, R10, R70, R11 ;  /* 0x000000460a253223 */ /* 0x000fe4000001000b */
[----:B------:R-:W-:Y:S02]  /*d340*/  @P2 FFMA.FTZ R38, R5, R69, R9 ;  /* 0x0000004505262223 */ /* 0x000fe40000010009 */
[----:B------:R-:W-:-:S02]  /*d350*/  @P1 FFMA.FTZ R39, R3, R68, R7 ;  /* 0x0000004403271223 */ /* 0x000fc40000010007 */
[----:B------:R-:W-:Y:S02]  /*d360*/  @P0 FFMA.FTZ R40, R0, R2, R4 ;  /* 0x0000000200280223 */ /* 0x000fe40000010004 */
.L_x_16:
[----:B-1----:R-:W-:Y:S05]  /*d370*/  @P4 BRA `(.L_x_34) ;  /* 0x0000131000004947 */ /* 0x002fea0003800000 */
[----:B------:R-:W2:Y:S01]  /*d380*/  LDL R43, [R1+0x40] ;  /* 0x00004000012b7983 */ /* 0x000ea20000100800 */
[----:B------:R-:W-:Y:S01]  /*d390*/  IMAD.MOV.U32 R6, RZ, RZ, -0x10 ;  /* 0xfffffff0ff067424 */ /* 0x000fe200078e00ff */
[----:B------:R-:W-:Y:S02]  /*d3a0*/  F2FP.PACK_AB R5, R125, R124 ;  /* 0x0000007c7d05723e */ /* 0x000fe400000000ff */
[----:B------:R-:W1:Y:S01]  /*d3b0*/  S2R R41, SR_TID.X ;  /* 0x0000000000297919 */ /* 0x000e620000002100 */
[----:B------:R-:W-:Y:S02]  /*d3c0*/  F2FP.PACK_AB R7, R127, R126 ;  /* 0x0000007e7f07723e */ /* 0x000fe400000000ff */
[----:B------:R-:W-:Y:S02]  /*d3d0*/  F2FP.PACK_AB R8, R133, R132 ;  /* 0x000000848508723e */ /* 0x000fe400000000ff */
[----:B------:R-:W-:Y:S02]  /*d3e0*/  F2FP.PACK_AB R30, R30, R134 ;  /* 0x000000861e1e723e */ /* 0x000fe400000000ff */
[----:B------:R-:W-:-:S02]  /*d3f0*/  F2FP.PACK_AB R34, R34, R120 ;  /* 0x000000782222723e */ /* 0x000fc400000000ff */
[----:B------:R-:W-:Y:S02]  /*d400*/  F2FP.PACK_AB R122, R123, R122 ;  /* 0x0000007a7b7a723e */ /* 0x000fe400000000ff */
[----:B------:R-:W-:Y:S02]  /*d410*/  F2FP.PACK_AB R33, R33, R128 ;  /* 0x000000802121723e */ /* 0x000fe400000000ff */
[----:B------:R-:W-:Y:S02]  /*d420*/  F2FP.PACK_AB R130, R131, R130 ;  /* 0x000000828382723e */ /* 0x000fe400000000ff */
[----:B------:R-:W-:Y:S02]  /*d430*/  F2FP.PACK_AB R29, R29, R136 ;  /* 0x000000881d1d723e */ /* 0x000fe400000000ff */
[----:B------:R-:W-:Y:S02]  /*d440*/  F2FP.PACK_AB R28, R28, R138 ;  /* 0x0000008a1c1c723e */ /* 0x000fe400000000ff */
[----:B------:R-:W-:-:S02]  /*d450*/  F2FP.PACK_AB R14, R14, R148 ;  /* 0x000000940e0e723e */ /* 0x000fc400000000ff */
[----:B------:R-:W-:Y:S02]  /*d460*/  F2FP.PACK_AB R26, R26, R150 ;  /* 0x000000961a1a723e */ /* 0x000fe400000000ff */
[----:B------:R-:W-:Y:S02]  /*d470*/  F2FP.PACK_AB R32, R32, R140 ;  /* 0x0000008c2020723e */ /* 0x000fe400000000ff */
[----:B-1----:R-:W-:Y:S02]  /*d480*/  SHF.R.S32.HI R42, RZ, 0x1f, R41 ;  /* 0x0000001fff2a7819 */ /* 0x002fe40000011429 */
[----:B------:R-:W-:Y:S02]  /*d490*/  F2FP.PACK_AB R142, R143, R142 ;  /* 0x0000008e8f8e723e */ /* 0x000fe400000000ff */
[CC--:B------:R-:W-:Y:S02]  /*d4a0*/  LEA.HI R2, R42.reuse, R41.reuse, RZ, 0x2 ;  /* 0x000000292a027211 */ /* 0x0c0fe400078f10ff */
[----:B------:R-:W-:-:S02]  /*d4b0*/  LEA.HI R36, R42, R41, RZ, 0x5 ;  /* 0x000000292a247211 */ /* 0x000fc400078f28ff */
[--C-:B------:R-:W-:Y:S02]  /*d4c0*/  SHF.R.S32.HI R4, RZ, 0x2, R2.reuse ;  /* 0x00000002ff047819 */ /* 0x100fe40000011402 */
[----:B------:R-:W-:Y:S02]  /*d4d0*/  SHF.R.S32.HI R0, RZ, 0x1f, R2 ;  /* 0x0000001fff007819 */ /* 0x000fe40000011402 */
[----:B------:R-:W-:Y:S02]  /*d4e0*/  SHF.R.S32.HI R35, RZ, 0x5, R36 ;  /* 0x00000005ff237819 */ /* 0x000fe40000011424 */
[----:B------:R-:W-:Y:S02]  /*d4f0*/  LEA.HI R0, R0, R4, RZ, 0x3 ;  /* 0x0000000400007211 */ /* 0x000fe400078f18ff */
[----:B------:R-:W-:Y:S02]  /*d500*/  F2FP.PACK_AB R31, R31, R144 ;  /* 0x000000901f1f723e */ /* 0x000fe400000000ff */
[----:B------:R-:W-:-:S02]  /*d510*/  LOP3.LUT R0, R0, 0xfffffff8, RZ, 0xc0, !PT ;  /* 0xfffffff800007812 */ /* 0x000fc400078ec0ff */
[----:B------:R-:W-:Y:S02]  /*d520*/  F2FP.PACK_AB R146, R147, R146 ;  /* 0x000000929392723e */ /* 0x000fe400000000ff */
[----:B------:R-:W-:Y:S01]  /*d530*/  F2FP.PACK_AB R25, R25, R152 ;  /* 0x000000981919723e */ /* 0x000fe200000000ff */
[----:B------:R-:W-:Y:S01]  /*d540*/  IMAD.IADD R4, R4, 0x1, -R0 ;  /* 0x0000000104047824 */ /* 0x000fe200078e0a00 */
[----:B------:R-:W-:Y:S02]  /*d550*/  LOP3.LUT R0, R2, 0xfffffffc, RZ, 0xc0, !PT ;  /* 0xfffffffc02007812 */ /* 0x000fe400078ec0ff */
[----:B------:R-:W-:Y:S01]  /*d560*/  F2FP.PACK_AB R24, R24, R154 ;  /* 0x0000009a1818723e */ /* 0x000fe200000000ff */
[C---:B------:R-:W-:Y:S01]  /*d570*/  IMAD.SHL.U32 R2, R4.reuse, 0x40, RZ ;  /* 0x0000004004027824 */ /* 0x040fe200078e00ff */
[----:B------:R-:W-:Y:S01]  /*d580*/  LOP3.LUT R3, R4, 0x1, RZ, 0xc0, !PT ;  /* 0x0000000104037812 */ /* 0x000fe200078ec0ff */
[----:B------:R-:W-:Y:S01]  /*d590*/  IMAD.IADD R18, R41, 0x1, -R0 ;  /* 0x0000000129127824 */ /* 0x000fe200078e0a00 */
[----:B------:R-:W-:-:S02]  /*d5a0*/  F2FP.PACK_AB R21, R165, R164 ;  /* 0x000000a4a515723e */ /* 0x000fc400000000ff */
[----:B------:R-:W-:Y:S01]  /*d5b0*/  LOP3.LUT R2, R2, 0x1c0, RZ, 0xc0, !PT ;  /* 0x000001c002027812 */ /* 0x000fe200078ec0ff */
[----:B------:R-:W-:Y:S01]  /*d5c0*/  IMAD R0, R35, 0x200, R18 ;  /* 0x0000020023007824 */ /* 0x000fe200078e0212 */
[----:B------:R-:W-:Y:S02]  /*d5d0*/  ISETP.NE.U32.AND P0, PT, R3, 0x1, PT ;  /* 0x000000010300780c */ /* 0x000fe40003f05070 */
[----:B------:R-:W-:Y:S02]  /*d5e0*/  LEA.HI R2, R2, R2, RZ, 0x1d ;  /* 0x0000000202027211 */ /* 0x000fe400078fe8ff */
[----:B------:R-:W-:Y:S02]  /*d5f0*/  R2P PR, R4, 0x6 ;  /* 0x0000000604007804 */ /* 0x000fe40000000000 */
[----:B------:R-:W-:Y:S01]  /*d600*/  SEL R6, R6, 0x10, !P0 ;  /* 0x0000001006067807 */ /* 0x000fe20004000000 */
[----:B------:R-:W-:Y:S01]  /*d610*/  IMAD.U32 R2, R0, 0x2, R2 ;  /* 0x0000000200027824 */ /* 0x000fe200078e0002 */
[----:B------:R-:W-:-:S02]  /*d620*/  F2FP.PACK_AB R17, R17, R166 ;  /* 0x000000a61111723e */ /* 0x000fc400000000ff */
[----:B------:R-:W-:Y:S01]  /*d630*/  F2FP.PACK_AB R23, R23, R156 ;  /* 0x0000009c1717723e */ /* 0x000fe200000000ff */
[----:B------:R-:W-:Y:S01]  /*d640*/  IMAD.SHL.U32 R2, R2, 0x2, RZ ;  /* 0x0000000202027824 */ /* 0x000fe200078e00ff */
[----:B------:R-:W-:Y:S01]  /*d650*/  BAR.SYNC.DEFER_BLOCKING 0x1, 0x80 ;  /* 0x0042000000007b1d */ /* 0x000fe20000010000 */
[----:B------:R-:W-:Y:S02]  /*d660*/  F2FP.PACK_AB R22, R22, R158 ;  /* 0x0000009e1616723e */ /* 0x000fe400000000ff */
[C---:B------:R-:W-:Y:S01]  /*d670*/  IMAD.IADD R3, R2.reuse, 0x1, R6 ;  /* 0x0000000102037824 */ /* 0x040fe200078e0206 */
[C---:B------:R-:W-:Y:S02]  /*d680*/  IADD3 R4, R2.reuse, 0x80, RZ ;  /* 0x0000008002047810 */ /* 0x040fe40007ffe0ff */
[----:B------:R-:W-:Y:S02]  /*d690*/  IADD3 R0, R2, 0xc0, RZ ;  /* 0x000000c002007810 */ /* 0x000fe40007ffe0ff */
[----:B------:R-:W-:-:S02]  /*d6a0*/  @P2 IADD3 R0, R4, -0x40, RZ ;  /* 0xffffffc004002810 */ /* 0x000fc40007ffe0ff */
[----:B------:R-:W-:Y:S02]  /*d6b0*/  F2FP.PACK_AB R20, R20, R160 ;  /* 0x000000a01414723e */ /* 0x000fe400000000ff */
[----:B------:R-:W-:Y:S02]  /*d6c0*/  F2FP.PACK_AB R27, R27, R162 ;  /* 0x000000a21b1b723e */ /* 0x000fe400000000ff */
[----:B------:R-:W-:Y:S02]  /*d6d0*/  F2FP.PACK_AB R19, R19, R168 ;  /* 0x000000a81313723e */ /* 0x000fe400000000ff */
[----:B------:R-:W-:Y:S02]  /*d6e0*/  F2FP.PACK_AB R16, R16, R170 ;  /* 0x000000aa1010723e */ /* 0x000fe400000000ff */
[----:B------:R-:W-:Y:S02]  /*d6f0*/  F2FP.PACK_AB R12, R12, R180 ;  /* 0x000000b40c0c723e */ /* 0x000fe400000000ff */
[----:B------:R-:W-:-:S02]  /*d700*/  F2FP.PACK_AB R11, R183, R182 ;  /* 0x000000b6b70b723e */ /* 0x000fc400000000ff */
[----:B------:R-:W-:Y:S01]  /*d710*/  F2FP.PACK_AB R13, R13, R172 ;  /* 0x000000ac0d0d723e */ /* 0x000fe200000000ff */
[----:B------:R1:W-:Y:S01]  /*d720*/  STS [R2+0x80], R5 ;  /* 0x0000800502007388 */ /* 0x0003e20000000800 */
[----:B------:R-:W-:Y:S02]  /*d730*/  F2FP.PACK_AB R15, R15, R174 ;  /* 0x000000ae0f0f723e */ /* 0x000fe400000000ff */
[----:B------:R-:W-:Y:S01]  /*d740*/  F2FP.PACK_AB R10, R177, R176 ;  /* 0x000000b0b10a723e */ /* 0x000fe200000000ff */
[----:B------:R-:W-:Y:S01]  /*d750*/  STS [R2+0x480], R7 ;  /* 0x0004800702007388 */ /* 0x000fe20000000800 */
[----:B------:R-:W-:Y:S02]  /*d760*/  F2FP.PACK_AB R9, R179, R178 ;  /* 0x000000b2b309723e */ /* 0x000fe400000000ff */
[----:B------:R-:W-:Y:S01]  /*d770*/  ISETP.NE.U32.AND P0, PT, RZ, c[0x0][0x500], PT ;  /* 0x00014000ff007a0c */ /* 0x000fe20003f05070 */
[----:B------:R3:W-:Y:S03]  /*d780*/  STS [R3+0x80], R8 ;  /* 0x0000800803007388 */ /* 0x0007e60000000800 */
[----:B------:R-:W-:Y:S01]  /*d790*/  ISETP.NE.AND.EX P0, PT, RZ, c[0x0][0x504], PT, P0 ;  /* 0x00014100ff007a0c */ /* 0x000fe20003f05300 */
[----:B------:R-:W-:Y:S04]  /*d7a0*/  STS [R3+0x480], R30 ;  /* 0x0004801e03007388 */ /* 0x000fe80000000800 */
[----:B------:R-:W-:Y:S04]  /*d7b0*/  STS [R2+0x2080], R34 ;  /* 0x0020802202007388 */ /* 0x000fe80000000800 */
[----:B------:R4:W-:Y:S04]  /*d7c0*/  STS [R2+0x2480], R122 ;  /* 0x0024807a02007388 */ /* 0x0009e80000000800 */
[----:B------:R-:W-:Y:S01]  /*d7d0*/  STS [R3+0x2080], R33 ;  /* 0x0020802103007388 */ /* 0x000fe20000000800 */
[----:B-1----:R-:W-:-:S03]  /*d7e0*/  IMAD.MOV.U32 R5, RZ, RZ, 0x20 ;  /* 0x00000020ff057424 */ /* 0x002fc600078e00ff */
[----:B------:R1:W-:Y:S02]  /*d7f0*/  STS [R3+0x2480], R130 ;  /* 0x0024808203007388 */ /* 0x0003e40000000800 */
[----:B---3--:R-:W-:Y:S02]  /*d800*/  SEL R8, R5, 0xffffffe0, !P1 ;  /* 0xffffffe005087807 */ /* 0x008fe40004800000 */
[----:B------:R-:W-:-:S03]  /*d810*/  ISETP.NE.U32.AND P1, PT, RZ, c[0x0][0x508], PT ;  /* 0x00014200ff007a0c */ /* 0x000fc60003f25070 */
[----:B------:R-:W-:Y:S01]  /*d820*/  IMAD.IADD R5, R2, 0x1, R8 ;  /* 0x0000000102057824 */ /* 0x000fe200078e0208 */
[----:B------:R-:W-:Y:S01]  /*d830*/  ISETP.NE.AND.EX P1, PT, RZ, c[0x0][0x50c], PT, P1 ;  /* 0x00014300ff007a0c */ /* 0x000fe20003f25310 */
[----:B------:R-:W-:-:S03]  /*d840*/  IMAD.IADD R4, R8, 0x1, R3 ;  /* 0x0000000108047824 */ /* 0x000fc600078e0203 */
[----:B------:R-:W-:Y:S01]  /*d850*/  STS [R5+0x80], R29 ;  /* 0x0000801d05007388 */ /* 0x000fe20000000800 */
[----:B----4-:R-:W-:-:S03]  /*d860*/  IADD3 R2, R8, 0x400, R0 ;  /* 0x0000040008027810 */ /* 0x010fc60007ffe000 */
[----:B------:R-:W-:Y:S02]  /*d870*/  STS [R5+0x480], R28 ;  /* 0x0004801c05007388 */ /* 0x000fe40000000800 */
[C---:B------:R-:W-:Y:S02]  /*d880*/  IMAD.IADD R7, R6.reuse, 0x1, R2 ;  /* 0x0000000106077824 */ /* 0x040fe400078e0202 */
[----:B------:R-:W-:Y:S01]  /*d890*/  STS [R4+0x80], R14 ;  /* 0x0000800e04007388 */ /* 0x000fe20000000800 */
[----:B------:R-:W-:-:S03]  /*d8a0*/  IMAD.IADD R2, R6, 0x1, R0 ;  /* 0x0000000106027824 */ /* 0x000fc600078e0200 */
[----:B------:R-:W-:Y:S01]  /*d8b0*/  STS [R4+0x480], R26 ;  /* 0x0004801a04007388 */ /* 0x000fe20000000800 */
[----:B-1----:R-:W-:-:S03]  /*d8c0*/  IMAD.IADD R3, R8, 0x1, R2 ;  /* 0x0000000108037824 */ /* 0x002fc600078e0202 */
[----:B------:R-:W-:Y:S04]  /*d8d0*/  STS [R5+0x2080], R32 ;  /* 0x0020802005007388 */ /* 0x000fe80000000800 */
[----:B------:R-:W-:Y:S04]  /*d8e0*/  STS [R5+0x2480], R142 ;  /* 0x0024808e05007388 */ /* 0x000fe80000000800 */
[----:B------:R-:W-:Y:S04]  /*d8f0*/  STS [R4+0x2080], R31 ;  /* 0x0020801f04007388 */ /* 0x000fe80000000800 */
[----:B------:R-:W-:Y:S04]  /*d900*/  STS [R4+0x2480], R146 ;  /* 0x0024809204007388 */ /* 0x000fe80000000800 */
[----:B------:R-:W-:Y:S04]  /*d910*/  STS [R0], R25 ;  /* 0x0000001900007388 */ /* 0x000fe80000000800 */
[----:B------:R-:W-:Y:S04]  /*d920*/  STS [R0+0x400], R24 ;  /* 0x0004001800007388 */ /* 0x000fe80000000800 */
[----:B------:R-:W-:Y:S04]  /*d930*/  STS [R2], R21 ;  /* 0x0000001502007388 */ /* 0x000fe80000000800 */
[----:B------:R-:W-:Y:S04]  /*d940*/  STS [R2+0x400], R17 ;  /* 0x0004001102007388 */ /* 0x000fe80000000800 */
[----:B------:R-:W-:Y:S04]  /*d950*/  STS [R0+0x2000], R23 ;  /* 0x0020001700007388 */ /* 0x000fe80000000800 */
[----:B------:R1:W-:Y:S04]  /*d960*/  STS [R0+0x2400], R22 ;  /* 0x0024001600007388 */ /* 0x0003e80000000800 */
[----:B------:R-:W-:Y:S04]  /*d970*/  STS [R2+0x2000], R20 ;  /* 0x0020001402007388 */ /* 0x000fe80000000800 */
[----:B------:R3:W-:Y:S01]  /*d980*/  STS [R2+0x2400], R27 ;  /* 0x0024001b02007388 */ /* 0x0007e20000000800 */
[----:B-1----:R-:W-:-:S05]  /*d990*/  IMAD.IADD R0, R8, 0x1, R0 ;  /* 0x0000000108007824 */ /* 0x002fca00078e0200 */
[----:B------:R-:W-:Y:S01]  /*d9a0*/  STS [R0], R19 ;  /* 0x0000001300007388 */ /* 0x000fe20000000800 */
[----:B---3--:R-:W-:-:S03]  /*d9b0*/  IMAD.MOV.U32 R2, RZ, RZ, 0x4 ;  /* 0x00000004ff027424 */ /* 0x008fc600078e00ff */
[----:B------:R-:W-:Y:S04]  /*d9c0*/  STS [R0+0x400], R16 ;  /* 0x0004001000007388 */ /* 0x000fe80000000800 */
[----:B------:R-:W-:Y:S04]  /*d9d0*/  STS [R3], R12 ;  /* 0x0000000c03007388 */ /* 0x000fe80000000800 */
[----:B------:R-:W-:Y:S04]  /*d9e0*/  STS [R7], R11 ;  /* 0x0000000b07007388 */ /* 0x000fe80000000800 */
[----:B------:R-:W-:Y:S04]  /*d9f0*/  STS [R0+0x2000], R13 ;  /* 0x0020000d00007388 */ /* 0x000fe80000000800 */
[----:B------:R1:W-:Y:S04]  /*da00*/  STS [R0+0x2400], R15 ;  /* 0x0024000f00007388 */ /* 0x0003e80000000800 */
[----:B------:R3:W-:Y:S04]  /*da10*/  STS [R3+0x2000], R10 ;  /* 0x0020000a03007388 */ /* 0x0007e80000000800 */
[----:B------:R4:W-:Y:S01]  /*da20*/  STS [R7+0x2000], R9 ;  /* 0x0020000907007388 */ /* 0x0009e20000000800 */
[----:B--2---:R-:W-:-:S03]  /*da30*/  IMAD.WIDE R4, R43, R2, c[0x0][0x500] ;  /* 0x000140002b047625 */ /* 0x004fc600078e0202 */
[----:B------:R-:W-:Y:S06]  /*da40*/  BAR.SYNC.DEFER_BLOCKING 0x1, 0x80 ;  /* 0x0042000000007b1d */ /* 0x000fec0000010000 */
[----:B-1----:R-:W2:Y:S01]  /*da50*/  @P0 LDG.E R0, [R4.64] ;  /* 0x0000000804000981 */ /* 0x002ea2000c1e1900 */
[----:B------:R-:W-:Y:S02]  /*da60*/  IMAD.MOV.U32 R17, RZ, RZ, c[0x0][0x388] ;  /* 0x0000e200ff117624 */ /* 0x000fe400078e00ff */
[----:B---3--:R-:W-:-:S05]  /*da70*/  @P1 IMAD.WIDE R2, R43, R2, c[0x0][0x508] ;  /* 0x000142002b021625 */ /* 0x008fca00078e0202 */
[----:B------:R1:W5:Y:S02]  /*da80*/  @P1 LDG.E R17, [R2.64] ;  /* 0x0000000802111981 */ /* 0x000364000c1e1900 */
[----:B-1----:R-:W-:Y:S02]  /*da90*/  CS2R R2, SRZ ;  /* 0x0000000000027805 */ /* 0x002fe4000001ff00 */
[--C-:B--2---:R-:W-:Y:S01]  /*daa0*/  @P0 SHF.R.S32.HI R3, RZ, 0x1f, R0.reuse ;  /* 0x0000001fff030819 */ /* 0x104fe20000011400 */
[----:B------:R-:W-:Y:S01]  /*dab0*/  @P0 IMAD.MOV.U32 R2, RZ, RZ, R0 ;  /* 0x000000ffff020224 */ /* 0x000fe200078e0000 */
[----:B------:R-:W-:Y:S05]  /*dac0*/  @P1 BRA `(.L_x_35) ;  /* 0x0000004000001947 */ /* 0x000fea0003800000 */
[----:B----4-:R-:W-:Y:S05]  /*dad0*/  @!P0 BRA `(.L_x_35) ;  /* 0x0000003000008947 */ /* 0x010fea0003800000 */
[----:B------:R-:W2:Y:S04]  /*dae0*/  LDG.E R6, [R4.64] ;  /* 0x0000000804067981 */ /* 0x000ea8000c1e1900 */
[----:B------:R-:W2:Y:S02]  /*daf0*/  LDG.E R0, [R4.64+0x4] ;  /* 0x0000040804007981 */ /* 0x000ea4000c1e1900 */
[----:B--2--5:R-:W-:-:S02]  /*db00*/  IADD3 R17, -R6, R0, RZ ;  /* 0x0000000006117210 */ /* 0x024fc40007ffe1ff */
.L_x_35:
[----:B----4-:R-:W-:Y:S01]  /*db10*/  IMAD.MOV.U32 R4, RZ, RZ, c[0x0][0x4e8] ;  /* 0x00013a00ff047624 */ /* 0x010fe200078e00ff */
[----:B------:R-:W-:Y:S01]  /*db20*/  LEA.HI R6, R18, R18, RZ, 0x1 ;  /* 0x0000001212067211 */ /* 0x000fe200078f08ff */
[----:B------:R-:W1:Y:S01]  /*db30*/  S2R R19, SR_CTAID.Y ;  /* 0x0000000000137919 */ /* 0x000e620000002600 */
[----:B------:R-:W-:Y:S01]  /*db40*/  LEA.HI R20, R42, R41, RZ, 0x3 ;  /* 0x000000292a147211 */ /* 0x000fe200078f18ff */
[----:B------:R-:W-:Y:S01]  /*db50*/  IMAD R7, R3, c[0x0][0x3a0], RZ ;  /* 0x0000e80003077a24 */ /* 0x000fe200078e02ff */
[----:B------:R-:W-:Y:S01]  /*db60*/  LOP3.LUT R0, R6, 0x1ffffffe, RZ, 0xc0, !PT ;  /* 0x1ffffffe06007812 */ /* 0x000fe200078ec0ff */
[----:B------:R-:W2:Y:S01]  /*db70*/  S2R R23, SR_CTAID.X ;  /* 0x0000000000177919 */ /* 0x000ea20000002500 */
[----:B------:R-:W-:Y:S01]  /*db80*/  ISETP.NE.AND P2, PT, R4, 0x1, PT ;  /* 0x000000010400780c */ /* 0x000fe20003f45270 */
[----:B------:R-:W-:Y:S01]  /*db90*/  IMAD.SHL.U32 R8, R6, 0x20, RZ ;  /* 0x0000002006087824 */ /* 0x000fe200078e00ff */
[----:B------:R-:W-:Y:S01]  /*dba0*/  LOP3.LUT R4, R36, 0xffffffe0, RZ, 0xc0, !PT ;  /* 0xffffffe024047812 */ /* 0x000fe200078ec0ff */
[----:B------:R-:W-:Y:S01]  /*dbb0*/  IMAD.IADD R10, R18, 0x1, -R0 ;  /* 0x00000001120a7824 */ /* 0x000fe200078e0a00 */
[----:B------:R-:W-:Y:S01]  /*dbc0*/  SHF.R.S32.HI R9, RZ, 0x1f, R35 ;  /* 0x0000001fff097819 */ /* 0x000fe20000011423 */
[----:B------:R-:W-:Y:S01]  /*dbd0*/  IMAD R6, R2, c[0x0][0x3a4], R7 ;  /* 0x0000e90002067a24 */ /* 0x000fe200078e0207 */
[----:B------:R-:W-:Y:S01]  /*dbe0*/  LOP3.LUT R5, R20, 0xfffffff8, RZ, 0xc0, !PT ;  /* 0xfffffff814057812 */ /* 0x000fe200078ec0ff */
[----:B------:R-:W-:Y:S01]  /*dbf0*/  IMAD.IADD R0, R41, 0x1, -R4 ;  /* 0x0000000129007824 */ /* 0x000fe200078e0a04 */
[----:B------:R-:W-:-:S02]  /*dc00*/  LEA.HI R9, R9, R35, RZ, 0x2 ;  /* 0x0000002309097211 */ /* 0x000fc400078f10ff */
[----:B------:R-:W-:Y:S01]  /*dc10*/  LOP3.LUT R8, R8, 0xffffffc0, RZ, 0xc0, !PT ;  /* 0xffffffc008087812 */ /* 0x000fe200078ec0ff */
[----:B------:R-:W-:Y:S01]  /*dc20*/  IMAD.IADD R13, R41, 0x1, -R5 ;  /* 0x00000001290d7824 */ /* 0x000fe200078e0a05 */
[----:B------:R-:W-:Y:S01]  /*dc30*/  SHF.R.S32.HI R11, RZ, 0x1f, R0 ;  /* 0x0000001fff0b7819 */ /* 0x000fe20000011400 */
[----:B------:R-:W-:Y:S01]  /*dc40*/  IMAD.WIDE.U32 R4, R2, c[0x0][0x3a0], RZ ;  /* 0x0000e80002047a25 */ /* 0x000fe200078e00ff */
[----:B------:R-:W-:Y:S02]  /*dc50*/  LOP3.LUT R9, R9, 0xffffffc, RZ, 0xc0, !PT ;  /* 0x0ffffffc09097812 */ /* 0x000fe400078ec0ff */
[----:B------:R-:W-:Y:S01]  /*dc60*/  LEA.HI R7, R11, R0, RZ, 0x2 ;  /* 0x000000000b077211 */ /* 0x000fe200078f10ff */
[----:B------:R-:W-:Y:S01]  /*dc70*/  IMAD.IADD R5, R5, 0x1, R6 ;  /* 0x0000000105057824 */ /* 0x000fe200078e0206 */
[----:B------:R-:W-:Y:S01]  /*dc80*/  LOP3.LUT P1, RZ, R0, 0x3, RZ, 0xc0, !PT ;  /* 0x0000000300ff7812 */ /* 0x000fe2000782c0ff */
[----:B------:R-:W-:Y:S01]  /*dc90*/  IMAD.IADD R0, R35, 0x1, -R9 ;  /* 0x0000000123007824 */ /* 0x000fe200078e0a09 */
[----:B------:R-:W-:Y:S01]  /*dca0*/  SHF.R.S32.HI R6, RZ, 0x2, R7 ;  /* 0x00000002ff067819 */ /* 0x000fe20000011407 */
[----:B------:R-:W-:Y:S01]  /*dcb0*/  IMAD R8, R10, 0x8, R8 ;  /* 0x000000080a087824 */ /* 0x000fe200078e0208 */
[----:B-1----:R-:W-:Y:S01]  /*dcc0*/  SHF.R.S32.HI R7, RZ, 0x1f, R19 ;  /* 0x0000001fff077819 */ /* 0x002fe20000011413 */
[----:B------:R-:W-:Y:S01]  /*dcd0*/  IMAD.WIDE.U32 R14, R19, c[0x0][0x490], R2 ;  /* 0x00012400130e7a25 */ /* 0x000fe200078e0002 */
[----:B------:R-:W-:-:S02]  /*dce0*/  SHF.R.S32.HI R20, RZ, 0x3, R20 ;  /* 0x00000003ff147819 */ /* 0x000fc40000011414 */
[----:B------:R-:W-:Y:S01]  /*dcf0*/  LEA.HI R22, R42, R41, RZ, 0x6 ;  /* 0x000000292a167211 */ /* 0x000fe200078f30ff */
[----:B------:R-:W-:Y:S02]  /*dd00*/  IMAD R16, R0, 0x10, R6 ;  /* 0x0000001000107824 */ /* 0x000fe400078e0206 */
[C---:B------:R-:W-:Y:S02]  /*dd10*/  IMAD R9, R7.reuse, c[0x0][0x490], RZ ;  /* 0x0001240007097a24 */ /* 0x040fe400078e02ff */
[----:B------:R-:W-:Y:S02]  /*dd20*/  IMAD.IADD R0, R16, 0x1, R8 ;  /* 0x0000000110007824 */ /* 0x000fe400078e0208 */
[----:B------:R-:W-:Y:S02]  /*dd30*/  IMAD R12, R7, c[0x0][0x3e8], RZ ;  /* 0x0000fa00070c7a24 */ /* 0x000fe400078e02ff */
[----:B------:R-:W-:Y:S02]  /*dd40*/  IMAD.SHL.U32 R7, R20, 0x40, RZ ;  /* 0x0000004014077824 */ /* 0x000fe400078e00ff */
[----:B--2---:R-:W-:-:S02]  /*dd50*/  IMAD R6, R23, 0x80, R0 ;  /* 0x0000008017067824 */ /* 0x004fc400078e0200 */
[----:B------:R-:W-:Y:S01]  /*dd60*/  IMAD R9, R19, c[0x0][0x494], R9 ;  /* 0x0001250013097a24 */ /* 0x000fe200078e0209 */
[----:B------:R-:W-:Y:S01]  /*dd70*/  LOP3.LUT R7, R7, 0x1c0, RZ, 0xc0, !PT ;  /* 0x000001c007077812 */ /* 0x000fe200078ec0ff */
[----:B------:R-:W-:Y:S02]  /*dd80*/  IMAD.SHL.U32 R8, R13, 0x8, RZ ;  /* 0x000000080d087824 */ /* 0x000fe400078e00ff */
[----:B------:R-:W-:-:S03]  /*dd90*/  @P2 IMAD.HI.U32 R10, R6, c[0x0][0x4ec], RZ ;  /* 0x00013b00060a2a27 */ /* 0x000fc600078e00ff */
[----:B------:R-:W-:Y:S01]  /*dda0*/  LOP3.LUT R11, R7, 0x38, R8, 0xf8, !PT ;  /* 0x00000038070b7812 */ /* 0x000fe200078ef808 */
[----:B------:R-:W-:Y:S01]  /*ddb0*/  IMAD.WIDE.U32 R2, R19, c[0x0][0x3e8], R4 ;  /* 0x0000fa0013027a25 */ /* 0x000fe200078e0004 */
[----:B------:R-:W-:Y:S02]  /*ddc0*/  SHF.R.U32.HI R7, RZ, 0x3, R7 ;  /* 0x00000003ff077819 */ /* 0x000fe40000011607 */
[----:B------:R-:W-:Y:S01]  /*ddd0*/  ISETP.GE.AND P6, PT, R8, c[0x0][0x3c8], PT ;  /* 0x0000f20008007a0c */ /* 0x000fe20003fc6270 */
[----:B------:R-:W-:Y:S01]  /*dde0*/  IMAD.IADD R5, R15, 0x1, R9 ;  /* 0x000000010f057824 */ /* 0x000fe200078e0209 */
[----:B------:R-:W-:Y:S01]  /*ddf0*/  SHF.R.S32.HI R9, RZ, 0x1f, R43 ;  /* 0x0000001fff097819 */ /* 0x000fe2000001142b */
[----:B------:R-:W-:Y:S01]  /*de00*/  IMAD.MOV.U32 R0, RZ, RZ, R6 ;  /* 0x000000ffff007224 */ /* 0x000fe200078e0006 */
[----:B------:R-:W-:Y:S01]  /*de10*/  @P2 SHF.R.U32.HI R0, RZ, c[0x0][0x4f0], R10 ;  /* 0x00013c00ff002a19 */ /* 0x000fe2000001160a */
[----:B------:R-:W-:Y:S01]  /*de20*/  IMAD R12, R19, c[0x0][0x3ec], R12 ;  /* 0x0000fb00130c7a24 */ /* 0x000fe200078e020c */
[----:B------:R-:W-:Y:S01]  /*de30*/  SEL R9, R9, RZ, !P0 ;  /* 0x000000ff09097207 */ /* 0x000fe20004000000 */
[----:B------:R-:W-:Y:S01]  /*de40*/  IMAD.MOV.U32 R4, RZ, RZ, R14 ;  /* 0x000000ffff047224 */ /* 0x000fe200078e000e */
[----:B------:R-:W-:Y:S01]  /*de50*/  SEL R10, R43, RZ, !P0 ;  /* 0x000000ff2b0a7207 */ /* 0x000fe20004000000 */
[----:B------:R-:W-:Y:S01]  /*de60*/  IMAD.IADD R3, R3, 0x1, R12 ;  /* 0x0000000103037824 */ /* 0x000fe200078e020c */
[----:B------:R-:W-:Y:S01]  /*de70*/  LOP3.LUT R21, R11, R7, RZ, 0x3c, !PT ;  /* 0x000000070b157212 */ /* 0x000fe200078e3cff */
[----:B------:R-:W-:Y:S01]  /*de80*/  IMAD R7, R13, 0x10, R20 ;  /* 0x000000100d077824 */ /* 0x000fe200078e0214 */
[----:B------:R-:W-:Y:S01]  /*de90*/  SHF.R.S32.HI R53, RZ, 0x1f, R8 ;  /* 0x0000001fff357819 */ /* 0x000fe20000011408 */
[----:B------:R-:W-:-:S02]  /*dea0*/  IMAD.MOV R12, RZ, RZ, -R0 ;  /* 0x000000ffff0c7224 */ /* 0x000fc400078e0a00 */
[----:B------:R-:W-:Y:S02]  /*deb0*/  IMAD R13, R9, c[0x0][0x498], RZ ;  /* 0x00012600090d7a24 */ /* 0x000fe400078e02ff */
[----:B------:R-:W-:-:S04]  /*dec0*/  IMAD.WIDE.U32 R4, R10, c[0x0][0x498], R4 ;  /* 0x000126000a047a25 */ /* 0x000fc800078e0004 */
[----:B------:R-:W-:Y:S01]  /*ded0*/  IMAD R11, R23, 0x80, R7 ;  /* 0x00000080170b7824 */ /* 0x000fe200078e0207 */
[----:B------:R-:W-:Y:S01]  /*dee0*/  IADD3 R4, P0, R0, R4, RZ ;  /* 0x0000000400047210 */ /* 0x000fe20007f1e0ff */
[----:B------:R-:W-:Y:S02]  /*def0*/  IMAD R7, R12, c[0x0][0x4e8], R6 ;  /* 0x00013a000c077a24 */ /* 0x000fe400078e0206 */
[----:B------:R-:W-:Y:S01]  /*df00*/  IMAD R12, R10, c[0x0][0x49c], R13 ;  /* 0x000127000a0c7a24 */ /* 0x000fe200078e020d */
[----:B------:R-:W-:Y:S01]  /*df10*/  SHF.R.S32.HI R13, RZ, 0x1f, R0 ;  /* 0x0000001fff0d7819 */ /* 0x000fe20000011400 */
[----:B------:R-:W-:Y:S01]  /*df20*/  IMAD R0, R9, c[0x0][0x3f0], RZ ;  /* 0x0000fc0009007a24 */ /* 0x000fe200078e02ff */
[----:B------:R-:W-:Y:S01]  /*df30*/  SHF.R.S32.HI R9, RZ, 0x1f, R7 ;  /* 0x0000001fff097819 */ /* 0x000fe20000011407 */
[----:B------:R-:W-:Y:S01]  /*df40*/  @P2 IMAD.HI.U32 R14, R11, c[0x0][0x4ec], RZ ;  /* 0x00013b000b0e2a27 */ /* 0x000fe200078e00ff */
[----:B------:R-:W-:-:S03]  /*df50*/  IADD3.X R5, R13, R5, R12, P0, !PT ;  /* 0x000000050d057210 */ /* 0x000fc600007fe40c */
[----:B------:R-:W-:Y:S02]  /*df60*/  IMAD R12, R10, c[0x0][0x3f4], R0 ;  /* 0x0000fd000a0c7a24 */ /* 0x000fe400078e0200 */
[----:B------:R-:W-:Y:S02]  /*df70*/  IMAD R0, R9, c[0x0][0x488], RZ ;  /* 0x0001220009007a24 */ /* 0x000fe400078e02ff */
[----:B------:R-:W-:Y:S01]  /*df80*/  IMAD.MOV.U32 R6, RZ, RZ, R11 ;  /* 0x000000ffff067224 */ /* 0x000fe200078e000b */
[----:B------:R-:W-:Y:S01]  /*df90*/  @P2 SHF.R.U32.HI R6, RZ, c[0x0][0x4f0], R14 ;  /* 0x00013c00ff062a19 */ /* 0x000fe2000001160e */
[----:B------:R-:W-:-:S04]  /*dfa0*/  IMAD.WIDE.U32 R4, R7, c[0x0][0x488], R4 ;  /* 0x0001220007047a25 */ /* 0x000fc800078e0004 */
[----:B------:R-:W-:Y:S01]  /*dfb0*/  IMAD R9, R7, c[0x0][0x48c], R0 ;  /* 0x0001230007097a24 */ /* 0x000fe200078e0200 */
[----:B------:R-:W-:Y:S01]  /*dfc0*/  LEA R7, P0, R4, c[0x0][0x450], 0x2 ;  /* 0x0001140004077a11 */ /* 0x000fe200078010ff */
[----:B------:R-:W-:Y:S01]  /*dfd0*/  IMAD.WIDE.U32 R2, R10, c[0x0][0x3f0], R2 ;  /* 0x0000fc000a027a25 */ /* 0x000fe200078e0002 */
[----:B------:R-:W-:-:S03]  /*dfe0*/  SHF.R.S32.HI R10, RZ, 0x1f, R6 ;  /* 0x0000001fff0a7819 */ /* 0x000fc60000011406 */
[----:B------:R-:W-:Y:S01]  /*dff0*/  IMAD.IADD R5, R5, 0x1, R9 ;  /* 0x0000000105057824 */ /* 0x000fe200078e0209 */
[----:B------:R-:W-:Y:S01]  /*e000*/  SHFL.IDX PT, R14, R7, 0x1, 0x1c1f ;  /* 0x003c1f00070e7f89 */ /* 0x000fe200000e0000 */
[----:B------:R-:W-:Y:S02]  /*e010*/  IMAD R0, R10, c[0x0][0x3e0], RZ ;  /* 0x0000f8000a007a24 */ /* 0x000fe400078e02ff */
[----:B------:R-:W-:Y:S01]  /*e020*/  IMAD.MOV R18, RZ, RZ, -R6 ;  /* 0x000000ffff127224 */ /* 0x000fe200078e0a06 */
[----:B------:R-:W-:Y:S01]  /*e030*/  LEA.HI.X R4, R4, c[0x0][0x454], R5, 0x2, P0 ;  /* 0x0001150004047a11 */ /* 0x000fe200000f1405 */
[----:B------:R-:W-:Y:S01]  /*e040*/  IMAD R9, R6, c[0x0][0x3e4], R0 ;  /* 0x0000f90006097a24 */ /* 0x000fe200078e0200 */
[----:B------:R-:W-:Y:S01]  /*e050*/  SHFL.IDX PT, R10, R7, 0x3, 0x1c1f ;  /* 0x007c1f00070a7f89 */ /* 0x000fe200000e0000 */
[----:B------:R-:W-:Y:S02]  /*e060*/  IMAD.IADD R3, R3, 0x1, R12 ;  /* 0x0000000103037824 */ /* 0x000fe400078e020c */
[----:B-----5:R-:W-:Y:S01]  /*e070*/  IMAD R0, R17, c[0x0][0x4e8], RZ ;  /* 0x00013a0011007a24 */ /* 0x020fe200078e02ff */
[----:B------:R-:W-:Y:S01]  /*e080*/  SHFL.IDX PT, R15, R4, 0x1, 0x1c1f ;  /* 0x003c1f00040f7f89 */ /* 0x000fe200000e0000 */
[----:B------:R-:W-:-:S02]  /*e090*/  IMAD R5, R23, 0x80, R16 ;  /* 0x0000008017057824 */ /* 0x000fc400078e0210 */
[----:B------:R-:W-:Y:S01]  /*e0a0*/  IMAD R18, R18, c[0x0][0x4e8], R11 ;  /* 0x00013a0012127a24 */ /* 0x000fe200078e020b */
[----:B------:R-:W-:Y:S01]  /*e0b0*/  SHFL.IDX PT, R16, R7, RZ, 0x1c1f ;  /* 0x001c1fff07107589 */ /* 0x000fe200000e0000 */
[----:B------:R-:W-:Y:S01]  /*e0c0*/  IMAD.WIDE.U32 R2, R6, c[0x0][0x3e0], R2 ;  /* 0x0000f80006027a25 */ /* 0x000fe200078e0002 */
[-C--:B------:R-:W-:Y:S02]  /*e0d0*/  ISETP.GE.OR P4, PT, R5, R0.reuse, P1 ;  /* 0x000000000500720c */ /* 0x080fe40000f86670 */
[----:B------:R-:W1:Y:S01]  /*e0e0*/  SHFL.IDX PT, R17, R4, RZ, 0x1c1f ;  /* 0x001c1fff04117589 */ /* 0x000e6200000e0000 */
[----:B------:R-:W-:Y:S01]  /*e0f0*/  SHF.R.S32.HI R6, RZ, 0x1f, R18 ;  /* 0x0000001fff067819 */ /* 0x000fe20000011412 */
[----:B------:R-:W-:Y:S01]  /*e100*/  IMAD.IADD R3, R3, 0x1, R9 ;  /* 0x0000000103037824 */ /* 0x000fe200078e0209 */
[----:B------:R-:W-:Y:S01]  /*e110*/  IADD3 R9, R5, 0x8, RZ ;  /* 0x0000000805097810 */ /* 0x000fe20007ffe0ff */
[----:B------:R2:W-:Y:S02]  /*e120*/  SHFL.IDX PT, R12, R7, 0x2, 0x1c1f ;  /* 0x005c1f00070c7f89 */ /* 0x0005e400000e0000 */
[----:B------:R-:W-:Y:S01]  /*e130*/  IMAD R6, R6, c[0x0][0x3d8], RZ ;  /* 0x0000f60006067a24 */ /* 0x000fe200078e02ff */
[----:B------:R-:W-:Y:S01]  /*e140*/  ISETP.GE.OR P3, PT, R9, R0, P1 ;  /* 0x000000000900720c */ /* 0x000fe20000f66670 */
[----:B------:R-:W3:Y:S01]  /*e150*/  SHFL.IDX PT, R13, R4, 0x2, 0x1c1f ;  /* 0x005c1f00040d7f89 */ /* 0x000ee200000e0000 */
[----:B------:R-:W-:-:S02]  /*e160*/  IMAD.SHL.U32 R9, R22, 0x8, RZ ;  /* 0x0000000816097824 */ /* 0x000fc400078e00ff */
[C---:B------:R-:W-:Y:S01]  /*e170*/  IMAD R19, R18.reuse, c[0x0][0x3dc], R6 ;  /* 0x0000f70012137a24 */ /* 0x040fe200078e0206 */
[----:B------:R4:W3:Y:S04]  /*e180*/  SHFL.IDX PT, R11, R4, 0x3, 0x1c1f ;  /* 0x007c1f00040b7f89 */ /* 0x0008e800000e0000 */
[----:B-1----:R-:W-:Y:S01]  /*e190*/  @!P4 ST.E [R16.64], R37 ;  /* 0x000000251000c985 */ /* 0x002fe2000c101908 */
[----:B--2---:R-:W-:Y:S01]  /*e1a0*/  IMAD.WIDE.U32 R6, R18, c[0x0][0x3d8], R2 ;  /* 0x0000f60012067a25 */ /* 0x004fe200078e0002 */
[----:B------:R-:W-:Y:S02]  /*e1b0*/  IADD3 R18, R5, 0x48, RZ ;  /* 0x0000004805127810 */ /* 0x000fe40007ffe0ff */
[----:B------:R-:W-:Y:S01]  /*e1c0*/  @!P3 ST.E [R14.64], R38 ;  /* 0x000000260e00b985 */ /* 0x000fe2000c101908 */
[----:B------:R-:W-:-:S02]  /*e1d0*/  IMAD.IADD R3, R7, 0x1, R19 ;  /* 0x0000000107037824 */ /* 0x000fc400078e0213 */
[----:B------:R-:W-:Y:S01]  /*e1e0*/  IMAD R2, R23, 0x80, R20 ;  /* 0x0000008017027824 */ /* 0x000fe200078e0214 */
[----:B----4-:R-:W-:Y:S02]  /*e1f0*/  IADD3 R4, R5, 0x40, RZ ;  /* 0x0000004005047810 */ /* 0x010fe40007ffe0ff */
[----:B------:R-:W-:Y:S02]  /*e200*/  LOP3.LUT R5, R21, 0x7ffffe00, R9, 0xf8, !PT ;  /* 0x7ffffe0015057812 */ /* 0x000fe400078ef809 */
[-C--:B------:R-:W-:Y:S02]  /*e210*/  ISETP.GE.OR P2, PT, R4, R0.reuse, P1 ;  /* 0x000000000400720c */ /* 0x080fe40000f46670 */
[----:B------:R-:W-:Y:S01]  /*e220*/  LEA R4, P0, R6, c[0x0][0x380], 0x1 ;  /* 0x0000e00006047a11 */ /* 0x000fe200078008ff */
[----:B------:R-:W-:Y:S01]  /*e230*/  IMAD.SHL.U32 R5, R5, 0x2, RZ ;  /* 0x0000000205057824 */ /* 0x000fe200078e00ff */
[-C--:B------:R-:W-:Y:S02]  /*e240*/  ISETP.GE.OR P1, PT, R18, R0.reuse, P1 ;  /* 0x000000001200720c */ /* 0x080fe40000f26670 */
[----:B------:R-:W-:Y:S01]  /*e250*/  LEA.HI.X R3, R6, c[0x0][0x384], R3, 0x1, P0 ;  /* 0x0000e10006037a11 */ /* 0x000fe200000f0c03 */
[----:B------:R-:W-:Y:S01]  /*e260*/  SHFL.IDX PT, R7, R4, 0x1, 0x181f ;  /* 0x00381f0004077f89 */ /* 0x000fe200000e0000 */
[----:B------:R-:W-:-:S02]  /*e270*/  ISETP.GE.OR P3, PT, R2, R0, P6 ;  /* 0x000000000200720c */ /* 0x000fc40003766670 */
[C---:B------:R-:W-:Y:S01]  /*e280*/  IADD3 R6, R2.reuse, 0x10, RZ ;  /* 0x0000001002067810 */ /* 0x040fe20007ffe0ff */
[----:B------:R-:W-:Y:S01]  /*e290*/  SHFL.IDX PT, R9, R3, RZ, 0x181f ;  /* 0x00181fff03097589 */ /* 0x000fe200000e0000 */
[C---:B------:R-:W-:Y:S02]  /*e2a0*/  IADD3 R32, R2.reuse, 0x40, RZ ;  /* 0x0000004002207810 */ /* 0x040fe40007ffe0ff */
[----:B------:R-:W-:Y:S01]  /*e2b0*/  IADD3 R54, R2, 0x60, RZ ;  /* 0x0000006002367810 */ /* 0x000fe20007ffe0ff */
[----:B---3--:R-:W-:Y:S01]  /*e2c0*/  @!P2 ST.E [R12.64], R39 ;  /* 0x000000270c00a985 */ /* 0x008fe2000c101908 */
[-C--:B------:R-:W-:Y:S02]  /*e2d0*/  ISETP.GE.OR P2, PT, R6, R0.reuse, P6 ;  /* 0x000000000600720c */ /* 0x080fe40003746670 */
[----:B------:R-:W-:Y:S01]  /*e2e0*/  IADD3 R6, R2, 0x20, RZ ;  /* 0x0000002002067810 */ /* 0x000fe20007ffe0ff */
[----:B------:R-:W1:Y:S04]  /*e2f0*/  SHFL.IDX PT, R12, R4, RZ, 0x181f ;  /* 0x00181fff040c7589 */ /* 0x000e6800000e0000 */
[----:B------:R2:W-:Y:S01]  /*e300*/  @!P1 ST.E [R10.64], R40 ;  /* 0x000000280a009985 */ /* 0x0005e2000c101908 */
[----:B------:R-:W-:-:S02]  /*e310*/  ISETP.GE.OR P1, PT, R6, R0, P6 ;  /* 0x000000000600720c */ /* 0x000fc40003726670 */
[----:B------:R-:W-:Y:S01]  /*e320*/  IADD3 R6, R2, 0x30, RZ ;  /* 0x0000003002067810 */ /* 0x000fe20007ffe0ff */
[----:B------:R-:W-:Y:S03]  /*e330*/  LDS.128 R24, [R5+0x80] ;  /* 0x0000800005187984 */ /* 0x000fe60000000c00 */
[----:B------:R-:W-:Y:S01]  /*e340*/  ISETP.GE.OR P0, PT, R6, R0, P6 ;  /* 0x000000000600720c */ /* 0x000fe20003706670 */
[----:B------:R-:W3:Y:S04]  /*e350*/  SHFL.IDX PT, R11, R3, 0x1, 0x181f ;  /* 0x00381f00030b7f89 */ /* 0x000ee800000e0000 */
[----:B------:R-:W4:Y:S04]  /*e360*/  SHFL.IDX PT, R14, R4, 0x2, 0x181f ;  /* 0x00581f00040e7f89 */ /* 0x000f2800000e0000 */
[----:B------:R-:W4:Y:S04]  /*e370*/  SHFL.IDX PT, R44, R3, 0x2, 0x181f ;  /* 0x00581f00032c7f89 */ /* 0x000f2800000e0000 */
[----:B------:R-:W4:Y:S01]  /*e380*/  SHFL.IDX PT, R15, R4, 0x3, 0x181f ;  /* 0x00781f00040f7f89 */ /* 0x000f2200000e0000 */
[----:B-1----:R-:W-:-:S03]  /*e390*/  @!P3 LEA R12, P5, R8, R12, 0x1 ;  /* 0x0000000c080cb211 */ /* 0x002fc600078a08ff */
[----:B------:R-:W-:Y:S01]  /*e3a0*/  LDS.128 R20, [R5+0x880] ;  /* 0x0008800005147984 */ /* 0x000fe20000000c00 */
[----:B------:R-:W-:Y:S02]  /*e3b0*/  @!P3 LEA.HI.X R13, R8, R9, R53, 0x1, P5 ;  /* 0x00000009080db211 */ /* 0x000fe400028f0c35 */
[----:B------:R-:W-:Y:S01]  /*e3c0*/  ISETP.GE.OR P5, PT, R32, R0, P6 ;  /* 0x000000002000720c */ /* 0x000fe200037a6670 */
[----:B------:R-:W-:Y:S01]  /*e3d0*/  LDS.128 R16, [R5+0x1080] ;  /* 0x0010800005107984 */ /* 0x000fe20000000c00 */
[----:B--2---:R-:W-:-:S03]  /*e3e0*/  @!P2 LEA R10, P4, R8, R7, 0x1 ;  /* 0x00000007080aa211 */ /* 0x004fc600078808ff */
[----:B------:R-:W1:Y:S01]  /*e3f0*/  SHFL.IDX PT, R45, R3, 0x3, 0x181f ;  /* 0x00781f00032d7f89 */ /* 0x000e6200000e0000 */
[----:B---3--:R-:W-:-:S03]  /*e400*/  @!P2 LEA.HI.X R11, R8, R11, R53, 0x1, P4 ;  /* 0x0000000b080ba211 */ /* 0x008fc600020f0c35 */
[----:B------:R-:W2:Y:S01]  /*e410*/  LDS.128 R28, [R5+0x1880] ;  /* 0x00188000051c7984 */ /* 0x000ea20000000c00 */
[----:B----4-:R-:W-:-:S03]  /*e420*/  @!P1 LEA R6, P4, R8, R14, 0x1 ;  /* 0x0000000e08069211 */ /* 0x010fc600078808ff */
[----:B------:R-:W-:Y:S01]  /*e430*/  LDS.128 R32, [R5+0x2080] ;  /* 0x0020800005207984 */ /* 0x000fe20000000c00 */
[--C-:B------:R-:W-:Y:S02]  /*e440*/  @!P1 LEA.HI.X R7, R8, R44, R53.reuse, 0x1, P4 ;  /* 0x0000002c08079211 */ /* 0x100fe400020f0c35 */
[----:B------:R-:W-:Y:S01]  /*e450*/  IADD3 R44, R2, 0x50, RZ ;  /* 0x00000050022c7810 */ /* 0x000fe20007ffe0ff */
[----:B------:R-:W-:Y:S01]  /*e460*/  LDS.128 R36, [R5+0x2880] ;  /* 0x0028800005247984 */ /* 0x000fe20000000c00 */
[----:B------:R-:W-:Y:S02]  /*e470*/  @!P0 LEA R14, P4, R8, R15, 0x1 ;  /* 0x0000000f080e8211 */ /* 0x000fe400078808ff */
[----:B------:R-:W-:Y:S01]  /*e480*/  IADD3 R2, R2, 0x70, RZ ;  /* 0x0000007002027810 */ /* 0x000fe20007ffe0ff */
[----:B------:R-:W-:Y:S04]  /*e490*/  LDS.128 R40, [R5+0x3080] ;  /* 0x0030800005287984 */ /* 0x000fe80000000c00 */
[----:B------:R-:W3:Y:S04]  /*e4a0*/  SHFL.IDX PT, R48, R4, 0x4, 0x181f ;  /* 0x00981f0004307f89 */ /* 0x000ee800000e0000 */
[----:B------:R-:W4:Y:S01]  /*e4b0*/  SHFL.IDX PT, R9, R4, 0x5, 0x181f ;  /* 0x00b81f0004097f89 */ /* 0x000f2200000e0000 */
[----:B-1----:R-:W-:-:S02]  /*e4c0*/  @!P0 LEA.HI.X R15, R8, R45, R53, 0x1, P4 ;  /* 0x0000002d080f8211 */ /* 0x002fc400020f0c35 */
[-C--:B------:R-:W-:Y:S01]  /*e4d0*/  ISETP.GE.OR P4, PT, R44, R0.reuse, P6 ;  /* 0x000000002c00720c */ /* 0x080fe20003786670 */
[----:B------:R-:W-:Y:S04]  /*e4e0*/  SHFL.IDX PT, R49, R4, 0x6, 0x181f ;  /* 0x00d81f0004317f89 */ /* 0x000fe800000e0000 */
[----:B------:R-:W1:Y:S04]  /*e4f0*/  SHFL.IDX PT, R52, R3, 0x4, 0x181f ;  /* 0x00981f0003347f89 */ /* 0x000e6800000e0000 */
[----:B------:R-:W1:Y:S04]  /*e500*/  SHFL.IDX PT, R51, R3, 0x5, 0x181f ;  /* 0x00b81f0003337f89 */ /* 0x000e6800000e0000 */
[----:B------:R-:W1:Y:S04]  /*e510*/  SHFL.IDX PT, R50, R3, 0x6, 0x181f ;  /* 0x00d81f0003327f89 */ /* 0x000e6800000e0000 */
[----:B------:R-:W1:Y:S04]  /*e520*/  LDS.128 R44, [R5+0x3880] ;  /* 0x00388000052c7984 */ /* 0x000e680000000c00 */
[----:B------:R3:W-:Y:S01]  /*e530*/  @!P3 ST.E.128 [R12.64], R24 ;  /* 0x000000180c00b985 */ /* 0x0007e2000c101d08 */
[----:B------:R-:W-:-:S02]  /*e540*/  ISETP.GE.OR P3, PT, R54, R0, P6 ;  /* 0x000000003600720c */ /* 0x000fc40003766670 */
[----:B------:R-:W-:Y:S01]  /*e550*/  ISETP.GE.OR P6, PT, R2, R0, P6 ;  /* 0x000000000200720c */ /* 0x000fe200037c6670 */
[----:B------:R4:W-:Y:S04]  /*e560*/  @!P2 ST.E.128 [R10.64], R20 ;  /* 0x000000140a00a985 */ /* 0x0009e8000c101d08 */
[----:B------:R1:W-:Y:S04]  /*e570*/  @!P1 ST.E.128 [R6.64], R16 ;  /* 0x0000001006009985 */ /* 0x0003e8000c101d08 */
[----:B--2---:R2:W-:Y:S04]  /*e580*/  @!P0 ST.E.128 [R14.64], R28 ;  /* 0x0000001c0e008985 */ /* 0x0045e8000c101d08 */
[----:B------:R-:W1:Y:S04]  /*e590*/  SHFL.IDX PT, R4, R4, 0x7, 0x181f ;  /* 0x00f81f0004047f89 */ /* 0x000e6800000e0000 */
[----:B------:R-:W2:Y:S01]  /*e5a0*/  SHFL.IDX PT, R3, R3, 0x7, 0x181f ;  /* 0x00f81f0003037f89 */ /* 0x000ea200000e0000 */
[----:B---3--:R-:W-:-:S02]  /*e5b0*/  @!P5 LEA R12, P2, R8, R48, 0x1 ;  /* 0x00000030080cd211 */ /* 0x008fc400078408ff */
[C---:B----4-:R-:W-:Y:S02]  /*e5c0*/  @!P4 LEA R10, P1, R8.reuse, R9, 0x1 ;  /* 0x00000009080ac211 */ /* 0x050fe400078208ff */
[C-C-:B-1----:R-:W-:Y:S02]  /*e5d0*/  @!P5 LEA.HI.X R13, R8.reuse, R52, R53.reuse, 0x1, P2 ;  /* 0x00000034080dd211 */ /* 0x142fe400010f0c35 */
[C---:B------:R-:W-:Y:S02]  /*e5e0*/  @!P3 LEA R6, P0, R8.reuse, R49, 0x1 ;  /* 0x000000310806b211 */ /* 0x040fe400078008ff */
[C-C-:B------:R-:W-:Y:S01]  /*e5f0*/  @!P4 LEA.HI.X R11, R8.reuse, R51, R53.reuse, 0x1, P1 ;  /* 0x00000033080bc211 */ /* 0x140fe200008f0c35 */
[----:B------:R1:W-:Y:S01]  /*e600*/  @!P5 ST.E.128 [R12.64], R32 ;  /* 0x000000200c00d985 */ /* 0x0003e2000c101d08 */
[----:B------:R-:W-:-:S03]  /*e610*/  @!P3 LEA.HI.X R7, R8, R50, R53, 0x1, P0 ;  /* 0x000000320807b211 */ /* 0x000fc600000f0c35 */
[----:B------:R1:W-:Y:S04]  /*e620*/  @!P4 ST.E.128 [R10.64], R36 ;  /* 0x000000240a00c985 */ /* 0x0003e8000c101d08 */
[----:B------:R1:W-:Y:S01]  /*e630*/  @!P3 ST.E.128 [R6.64], R40 ;  /* 0x000000280600b985 */ /* 0x0003e2000c101d08 */
[----:B------:R-:W-:Y:S05]  /*e640*/  @P6 EXIT ;  /* 0x000000000000694d */ /* 0x000fea0003800000 */
[----:B--2---:R-:W-:-:S04]  /*e650*/  LEA R2, P0, R8, R4, 0x1 ;  /* 0x0000000408027211 */ /* 0x004fc800078008ff */
[----:B------:R-:W-:-:S05]  /*e660*/  LEA.HI.X R3, R8, R3, R53, 0x1, P0 ;  /* 0x0000000308037211 */ /* 0x000fca00000f0c35 */
[----:B------:R-:W-:Y:S01]  /*e670*/  ST.E.128 [R2.64], R44 ;  /* 0x0000002c02007985 */ /* 0x000fe2000c101d08 */
[----:B------:R-:W-:Y:S05]  /*e680*/  EXIT ;  /* 0x000000000000794d */ /* 0x000fea0003800000 */
.L_x_34:
[----:B------:R-:W2:Y:S01]  /*e690*/  LDL R8, [R1+0x40] ;  /* 0x0000400001087983 */ /* 0x000ea20000100800 */
[----:B------:R-:W-:Y:S01]  /*e6a0*/  ISETP.NE.U32.AND P0, PT, RZ, c[0x0][0x508], PT ;  /* 0x00014200ff007a0c */ /* 0x000fe20003f05070 */
[----:B------:R-:W-:Y:S01]  /*e6b0*/  IMAD.MOV.U32 R2, RZ, RZ, 0x4 ;  /* 0x00000004ff027424 */ /* 0x000fe200078e00ff */
[----:B------:R-:W-:Y:S02]  /*e6c0*/  ISETP.NE.U32.AND P1, PT, RZ, c[0x0][0x500], PT ;  /* 0x00014000ff007a0c */ /* 0x000fe40003f25070 */
[----:B------:R-:W-:Y:S02]  /*e6d0*/  ISETP.NE.AND.EX P0, PT, RZ, c[0x0][0x50c], PT, P0 ;  /* 0x00014300ff007a0c */ /* 0x000fe40003f05300 */
[----:B------:R-:W-:Y:S01]  /*e6e0*/  ISETP.NE.AND.EX P1, PT, RZ, c[0x0][0x504], PT, P1 ;  /* 0x00014100ff007a0c */ /* 0x000fe20003f25310 */
[----:B------:R-:W-:Y:S02]  /*e6f0*/  IMAD.MOV.U32 R18, RZ, RZ, c[0x0][0x388] ;  /* 0x0000e200ff127624 */ /* 0x000fe400078e00ff */
[----:B--2---:R-:W-:-:S08]  /*e700*/  IMAD.WIDE R6, R8, R2, c[0x0][0x500] ;  /* 0x0001400008067625 */ /* 0x004fd000078e0202 */
[----:B------:R-:W-:Y:S02]  /*e710*/  @P0 IMAD.WIDE R2, R8, R2, c[0x0][0x508] ;  /* 0x0001420008020625 */ /* 0x000fe400078e0202 */
[----:B------:R-:W2:Y:S04]  /*e720*/  @P1 LDG.E R0, [R6.64] ;  /* 0x0000000806001981 */ /* 0x000ea8000c1e1900 */
[----:B------:R1:W5:Y:S01]  /*e730*/  @P0 LDG.E R18, [R2.64] ;  /* 0x0000000802120981 */ /* 0x000362000c1e1900 */
[----:B------:R-:W-:Y:S02]  /*e740*/  CS2R R4, SRZ ;  /* 0x0000000000047805 */ /* 0x000fe4000001ff00 */
[--C-:B--2---:R-:W-:Y:S01]  /*e750*/  @P1 SHF.R.S32.HI R5, RZ, 0x1f, R0.reuse ;  /* 0x0000001fff051819 */ /* 0x104fe20000011400 */
[----:B------:R-:W-:Y:S01]  /*e760*/  @P1 IMAD.MOV.U32 R4, RZ, RZ, R0 ;  /* 0x000000ffff041224 */ /* 0x000fe200078e0000 */
[----:B------:R-:W-:Y:S05]  /*e770*/  @P0 BRA `(.L_x_36) ;  /* 0x0000004000000947 */ /* 0x000fea0003800000 */
[----:B-1----:R-:W-:Y:S05]  /*e780*/  @!P1 BRA `(.L_x_36) ;  /* 0x0000003000009947 */ /* 0x002fea0003800000 */
[----:B------:R1:W2:Y:S04]  /*e790*/  LDG.E R0, [R6.64] ;  /* 0x0000000806007981 */ /* 0x0002a8000c1e1900 */
[----:B-1----:R-:W2:Y:S02]  /*e7a0*/  LDG.E R6, [R6.64+0x4] ;  /* 0x0000040806067981 */ /* 0x002ea4000c1e1900 */
[----:B--2--5:R-:W-:-:S02]  /*e7b0*/  IADD3 R18, -R0, R6, RZ ;  /* 0x0000000600127210 */ /* 0x024fc40007ffe1ff */
.L_x_36:
[----:B-1----:R-:W1:Y:S01]  /*e7c0*/  S2R R12, SR_TID.X ;  /* 0x00000000000c7919 */ /* 0x002e620000002100 */
[----:B------:R-:W-:Y:S01]  /*e7d0*/  SHF.R.S32.HI R0, RZ, 0x1f, R8 ;  /* 0x0000001fff007819 */ /* 0x000fe20000011408 */
[----:B------:R-:W-:Y:S01]  /*e7e0*/  BSSY B0, `(.L_x_37) ;  /* 0x0000028000007945 */ /* 0x000fe20003800000 */
[----:B------:R-:W-:-:S02]  /*e7f0*/  SEL R10, R8, RZ, !P1 ;  /* 0x000000ff080a7207 */ /* 0x000fc40004800000 */
[----:B------:R-:W-:Y:S02]  /*e800*/  SEL R11, R0, RZ, !P1 ;  /* 0x000000ff000b7207 */ /* 0x000fe40004800000 */
[----:B-1----:R-:W-:-:S13]  /*e810*/  ISETP.GE.AND P0, PT, R12, 0x80, PT ;  /* 0x000000800c00780c */ /* 0x002fda0003f06270 */
[----:B------:R-:W-:Y:S05]  /*e820*/  @P0 BRA `(.L_x_38) ;  /* 0x0000023000000947 */ /* 0x000fea0003800000 */
[----:B------:R-:W1:Y:S01]  /*e830*/  S2R R9, SR_CTAID.X ;  /* 0x0000000000097919 */ /* 0x000e620000002500 */
[----:B-----5:R-:W-:Y:S01]  /*e840*/  IMAD R0, R18, c[0x0][0x4e8], RZ ;  /* 0x00013a0012007a24 */ /* 0x020fe200078e02ff */
[----:B-1----:R-:W-:-:S04]  /*e850*/  LEA R9, R9, R12, 0x7 ;  /* 0x0000000c09097211 */ /* 0x002fc800078e38ff */
[----:B------:R-:W-:-:S13]  /*e860*/  ISETP.GE.AND P0, PT, R9, R0, PT ;  /* 0x000000000900720c */ /* 0x000fda0003f06270 */
[----:B------:R-:W-:Y:S05]  /*e870*/  @P0 BRA `(.L_x_38) ;  /* 0x000001e000000947 */ /* 0x000fea0003800000 */
[----:B------:R-:W1:Y:S01]  /*e880*/  S2R R8, SR_CTAID.Y ;  /* 0x0000000000087919 */ /* 0x000e620000002600 */
[----:B------:R-:W-:Y:S01]  /*e890*/  MOV R0, c[0x0][0x4e8] ;  /* 0x00013a0000007a02 */ /* 0x000fe20000000f00 */
[----:B------:R-:W-:Y:S01]  /*e8a0*/  IMAD.MOV.U32 R3, RZ, RZ, R5 ;  /* 0x000000ffff037224 */ /* 0x000fe200078e0005 */
[----:B------:R-:W-:Y:S02]  /*e8b0*/  MOV R2, R4 ;  /* 0x0000000400027202 */ /* 0x000fe40000000f00 */
[----:B------:R-:W-:-:S13]  /*e8c0*/  ISETP.NE.AND P0, PT, R0, 0x1, PT ;  /* 0x000000010000780c */ /* 0x000fda0003f05270 */
[----:B------:R-:W-:Y:S01]  /*e8d0*/  @P0 IMAD.HI.U32 R7, R9, c[0x0][0x4ec], RZ ;  /* 0x00013b0009070a27 */ /* 0x000fe200078e00ff */
[----:B-1----:R-:W-:-:S03]  /*e8e0*/  SHF.R.S32.HI R0, RZ, 0x1f, R8 ;  /* 0x0000001fff007819 */ /* 0x002fc60000011408 */
[----:B------:R-:W-:-:S04]  /*e8f0*/  IMAD.WIDE.U32 R2, R8, c[0x0][0x490], R2 ;  /* 0x0001240008027a25 */ /* 0x000fc800078e0002 */
[----:B------:R-:W-:Y:S02]  /*e900*/  IMAD R6, R0, c[0x0][0x490], RZ ;  /* 0x0001240000067a24 */ /* 0x000fe400078e02ff */
[----:B------:R-:W-:Y:S01]  /*e910*/  IMAD.MOV.U32 R0, RZ, RZ, R9 ;  /* 0x000000ffff007224 */ /* 0x000fe200078e0009 */
[----:B------:R-:W-:Y:S01]  /*e920*/  @P0 SHF.R.U32.HI R0, RZ, c[0x0][0x4f0], R7 ;  /* 0x00013c00ff000a19 */ /* 0x000fe20000011607 */
[----:B------:R-:W-:Y:S02]  /*e930*/  IMAD R6, R8, c[0x0][0x494], R6 ;  /* 0x0001250008067a24 */ /* 0x000fe400078e0206 */
[----:B------:R-:W-:Y:S01]  /*e940*/  IMAD R8, R11, c[0x0][0x498], RZ ;  /* 0x000126000b087a24 */ /* 0x000fe200078e02ff */
[----:B------:R-:W-:Y:S01]  /*e950*/  IADD3 R7, -R0, RZ, RZ ;  /* 0x000000ff00077210 */ /* 0x000fe20007ffe1ff */
[----:B------:R-:W-:Y:S02]  /*e960*/  IMAD.IADD R3, R6, 0x1, R3 ;  /* 0x0000000106037824 */ /* 0x000fe400078e0203 */
[----:B------:R-:W-:-:S02]  /*e970*/  IMAD R8, R10, c[0x0][0x49c], R8 ;  /* 0x000127000a087a24 */ /* 0x000fc400078e0208 */
[----:B------:R-:W-:Y:S01]  /*e980*/  IMAD R6, R7, c[0x0][0x4e8], R9 ;  /* 0x00013a0007067a24 */ /* 0x000fe200078e0209 */
[----:B------:R-:W-:Y:S01]  /*e990*/  SHF.R.S32.HI R9, RZ, 0x1f, R0 ;  /* 0x0000001fff097819 */ /* 0x000fe20000011400 */
[----:B------:R-:W-:-:S03]  /*e9a0*/  IMAD.WIDE.U32 R2, R10, c[0x0][0x498], R2 ;  /* 0x000126000a027a25 */ /* 0x000fc600078e0002 */
[----:B------:R-:W-:Y:S02]  /*e9b0*/  SHF.R.S32.HI R7, RZ, 0x1f, R6 ;  /* 0x0000001fff077819 */ /* 0x000fe40000011406 */
[----:B------:R-:W-:-:S03]  /*e9c0*/  IADD3 R2, P0, R0, R2, RZ ;  /* 0x0000000200027210 */ /* 0x000fc60007f1e0ff */
[----:B------:R-:W-:Y:S01]  /*e9d0*/  IMAD R0, R7, c[0x0][0x488], RZ ;  /* 0x0001220007007a24 */ /* 0x000fe200078e02ff */
[----:B------:R-:W-:-:S03]  /*e9e0*/  IADD3.X R3, R9, R3, R8, P0, !PT ;  /* 0x0000000309037210 */ /* 0x000fc600007fe408 */
[C---:B------:R-:W-:Y:S02]  /*e9f0*/  IMAD R0, R6.reuse, c[0x0][0x48c], R0 ;  /* 0x0001230006007a24 */ /* 0x040fe400078e0200 */
[----:B------:R-:W-:-:S05]  /*ea00*/  IMAD.WIDE.U32 R2, R6, c[0x0][0x488], R2 ;  /* 0x0001220006027a25 */ /* 0x000fca00078e0002 */
[----:B------:R-:W-:Y:S02]  /*ea10*/  IADD3 R0, R3, R0, RZ ;  /* 0x0000000003007210 */ /* 0x000fe40007ffe0ff */
[----:B------:R-:W-:-:S04]  /*ea20*/  LEA R6, P0, R2, c[0x0][0x450], 0x2 ;  /* 0x0001140002067a11 */ /* 0x000fc800078010ff */
[----:B------:R-:W-:Y:S02]  /*ea30*/  LEA.HI.X R7, R2, c[0x0][0x454], R0, 0x2, P0 ;  /* 0x0001150002077a11 */ /* 0x000fe400000f1400 */
[----:B------:R-:W-:-:S05]  /*ea40*/  MOV R0, 0xff800000 ;  /* 0xff80000000007802 */ /* 0x000fca0000000f00 */
[----:B------:R1:W-:Y:S02]  /*ea50*/  STG.E [R6.64], R0 ;  /* 0x0000000006007986 */ /* 0x0003e4000c101908 */
.L_x_38:
[----:B------:R-:W-:Y:S05]  /*ea60*/  BSYNC B0 ;  /* 0x0000000000007941 */ /* 0x000fea0003800000 */
.L_x_37:
[----:B-1----:R-:W1:Y:S01]  /*ea70*/  S2R R6, SR_CTAID.Y ;  /* 0x0000000000067919 */ /* 0x002e620000002600 */
[----:B------:R-:W-:Y:S01]  /*ea80*/  IMAD R0, R5, c[0x0][0x3a0], RZ ;  /* 0x0000e80005007a24 */ /* 0x000fe200078e02ff */
[----:B------:R-:W-:Y:S01]  /*ea90*/  SHF.R.S32.HI R5, RZ, 0x1f, R12 ;  /* 0x0000001fff057819 */ /* 0x000fe2000001140c */
[C---:B------:R-:W-:Y:S01]  /*eaa0*/  IMAD.WIDE.U32 R2, R4.reuse, c[0x0][0x3a0], RZ ;  /* 0x0000e80004027a25 */ /* 0x040fe200078e00ff */
[----:B------:R-:W2:Y:S02]  /*eab0*/  S2R R13, SR_CTAID.X ;  /* 0x00000000000d7919 */ /* 0x000ea40000002500 */
[----:B------:R-:W-:Y:S01]  /*eac0*/  LEA.HI R5, R5, R12, RZ, 0x3 ;  /* 0x0000000c05057211 */ /* 0x000fe200078f18ff */
[----:B------:R-:W-:Y:S02]  /*ead0*/  IMAD R0, R4, c[0x0][0x3a4], R0 ;  /* 0x0000e90004007a24 */ /* 0x000fe400078e0200 */
[----:B------:R-:W-:Y:S01]  /*eae0*/  IMAD.MOV.U32 R8, RZ, RZ, c[0x0][0x4e8] ;  /* 0x00013a00ff087624 */ /* 0x000fe200078e00ff */
[----:B------:R-:W-:Y:S01]  /*eaf0*/  LOP3.LUT R4, R5, 0xfffffff8, RZ, 0xc0, !PT ;  /* 0xfffffff805047812 */ /* 0x000fe200078ec0ff */
[----:B------:R-:W-:Y:S01]  /*eb00*/  IMAD.IADD R3, R3, 0x1, R0 ;  /* 0x0000000103037824 */ /* 0x000fe200078e0200 */
[----:B------:R-:W-:Y:S01]  /*eb10*/  SHF.R.S32.HI R9, RZ, 0x3, R5 ;  /* 0x00000003ff097819 */ /* 0x000fe20000011405 */
[----:B-----5:R-:W-:Y:S01]  /*eb20*/  IMAD R18, R18, c[0x0][0x4e8], RZ ;  /* 0x00013a0012127a24 */ /* 0x020fe200078e02ff */
[----:B------:R-:W-:Y:S01]  /*eb30*/  ISETP.NE.AND P0, PT, R8, 0x1, PT ;  /* 0x000000010800780c */ /* 0x000fe20003f05270 */
[----:B------:R-:W-:-:S04]  /*eb40*/  IMAD.IADD R8, R12, 0x1, -R4 ;  /* 0x000000010c087824 */ /* 0x000fc800078e0a04 */
[----:B------:R-:W-:Y:S01]  /*eb50*/  IMAD R4, R8, 0x10, R9 ;  /* 0x0000001008047824 */ /* 0x000fe200078e0209 */
[----:B-1----:R-:W-:Y:S01]  /*eb60*/  SHF.R.S32.HI R7, RZ, 0x1f, R6 ;  /* 0x0000001fff077819 */ /* 0x002fe20000011406 */
[----:B------:R-:W-:-:S04]  /*eb70*/  IMAD.WIDE.U32 R2, R6, c[0x0][0x3e8], R2 ;  /* 0x0000fa0006027a25 */ /* 0x000fc800078e0002 */
[----:B------:R-:W-:Y:S02]  /*eb80*/  IMAD R0, R7, c[0x0][0x3e8], RZ ;  /* 0x0000fa0007007a24 */ /* 0x000fe400078e02ff */
[----:B--2---:R-:W-:Y:S02]  /*eb90*/  IMAD R4, R13, 0x80, R4 ;  /* 0x000000800d047824 */ /* 0x004fe400078e0204 */
[----:B------:R-:W-:Y:S02]  /*eba0*/  IMAD R0, R6, c[0x0][0x3ec], R0 ;  /* 0x0000fb0006007a24 */ /* 0x000fe400078e0200 */
[----:B------:R-:W-:-:S04]  /*ebb0*/  @P0 IMAD.HI.U32 R5, R4, c[0x0][0x4ec], RZ ;  /* 0x00013b0004050a27 */ /* 0x000fc800078e00ff */
[----:B------:R-:W-:Y:S02]  /*ebc0*/  IMAD.IADD R3, R0, 0x1, R3 ;  /* 0x0000000100037824 */ /* 0x000fe400078e0203 */
[----:B------:R-:W-:Y:S01]  /*ebd0*/  IMAD.MOV.U32 R0, RZ, RZ, R4 ;  /* 0x000000ffff007224 */ /* 0x000fe200078e0004 */
[----:B------:R-:W-:Y:S01]  /*ebe0*/  @P0 SHF.R.U32.HI R0, RZ, c[0x0][0x4f0], R5 ;  /* 0x00013c00ff000a19 */ /* 0x000fe20000011605 */
[----:B------:R-:W-:Y:S02]  /*ebf0*/  IMAD R6, R11, c[0x0][0x3f0], RZ ;  /* 0x0000fc000b067a24 */ /* 0x000fe400078e02ff */
[----:B------:R-:W-:-:S04]  /*ec00*/  IMAD.WIDE.U32 R2, R10, c[0x0][0x3f0], R2 ;  /* 0x0000fc000a027a25 */ /* 0x000fc800078e0002 */
[----:B------:R-:W-:Y:S01]  /*ec10*/  IMAD R7, R10, c[0x0][0x3f4], R6 ;  /* 0x0000fd000a077a24 */ /* 0x000fe200078e0206 */
[--C-:B------:R-:W-:Y:S01]  /*ec20*/  SHF.R.S32.HI R6, RZ, 0x1f, R0.reuse ;  /* 0x0000001fff067819 */ /* 0x100fe20000011400 */
[----:B------:R-:W-:Y:S02]  /*ec30*/  IMAD.MOV R5, RZ, RZ, -R0 ;  /* 0x000000ffff057224 */ /* 0x000fe400078e0a00 */
[----:B------:R-:W-:Y:S02]  /*ec40*/  IMAD.IADD R3, R3, 0x1, R7 ;  /* 0x0000000103037824 */ /* 0x000fe400078e0207 */
[----:B------:R-:W-:Y:S02]  /*ec50*/  IMAD R5, R5, c[0x0][0x4e8], R4 ;  /* 0x00013a0005057a24 */ /* 0x000fe400078e0204 */
[----:B------:R-:W-:Y:S02]  /*ec60*/  IMAD R6, R6, c[0x0][0x3e0], RZ ;  /* 0x0000f80006067a24 */ /* 0x000fe400078e02ff */
[----:B------:R-:W-:Y:S01]  /*ec70*/  IMAD.WIDE.U32 R2, R0, c[0x0][0x3e0], R2 ;  /* 0x0000f80000027a25 */ /* 0x000fe200078e0002 */
[----:B------:R-:W-:-:S03]  /*ec80*/  SHF.R.S32.HI R4, RZ, 0x1f, R5 ;  /* 0x0000001fff047819 */ /* 0x000fc60000011405 */
[----:B------:R-:W-:-:S04]  /*ec90*/  IMAD R0, R0, c[0x0][0x3e4], R6 ;  /* 0x0000f90000007a24 */ /* 0x000fc800078e0206 */
[----:B------:R-:W-:Y:S02]  /*eca0*/  IMAD.IADD R3, R3, 0x1, R0 ;  /* 0x0000000103037824 */ /* 0x000fe400078e0200 */
[----:B------:R-:W-:Y:S02]  /*ecb0*/  IMAD R0, R4, c[0x0][0x3d8], RZ ;  /* 0x0000f60004007a24 */ /* 0x000fe400078e02ff */
[----:B------:R-:W-:-:S04]  /*ecc0*/  IMAD.WIDE.U32 R2, R5, c[0x0][0x3d8], R2 ;  /* 0x0000f60005027a25 */ /* 0x000fc800078e0002 */
[----:B------:R-:W-:Y:S01]  /*ecd0*/  IMAD R0, R5, c[0x0][0x3dc], R0 ;  /* 0x0000f70005007a24 */ /* 0x000fe200078e0200 */
[----:B------:R-:W-:-:S03]  /*ece0*/  LEA R4, P0, R2, c[0x0][0x380], 0x1 ;  /* 0x0000e00002047a11 */ /* 0x000fc600078008ff */
[----:B------:R-:W-:Y:S02]  /*ecf0*/  IMAD.IADD R3, R3, 0x1, R0 ;  /* 0x0000000103037824 */ /* 0x000fe400078e0200 */
[----:B------:R-:W1:Y:S01]  /*ed00*/  SHFL.IDX PT, R6, R4, RZ, 0x181f ;  /* 0x00181fff04067589 */ /* 0x000e6200000e0000 */
[----:B------:R-:W-:Y:S02]  /*ed10*/  IMAD.SHL.U32 R0, R8, 0x8, RZ ;  /* 0x0000000808007824 */ /* 0x000fe400078e00ff */
[----:B------:R-:W-:Y:S01]  /*ed20*/  LEA.HI.X R3, R2, c[0x0][0x384], R3, 0x1, P0 ;  /* 0x0000e10002037a11 */ /* 0x000fe200000f0c03 */
[----:B------:R-:W-:Y:S01]  /*ed30*/  IMAD R2, R13, 0x80, R9 ;  /* 0x000000800d027824 */ /* 0x000fe200078e0209 */
[----:B------:R-:W-:Y:S01]  /*ed40*/  SHFL.IDX PT, R5, R4, 0x1, 0x181f ;  /* 0x00381f0004057f89 */ /* 0x000fe200000e0000 */
[----:B------:R-:W-:Y:S02]  /*ed50*/  ISETP.GE.AND P0, PT, R0, c[0x0][0x3c8], PT ;  /* 0x0000f20000007a0c */ /* 0x000fe40003f06270 */
[----:B------:R-:W-:Y:S01]  /*ed60*/  SHF.R.S32.HI R19, RZ, 0x1f, R0 ;  /* 0x0000001fff137819 */ /* 0x000fe20000011400 */
[----:B------:R-:W2:Y:S01]  /*ed70*/  SHFL.IDX PT, R7, R3, RZ, 0x181f ;  /* 0x00181fff03077589 */ /* 0x000ea200000e0000 */
[----:B------:R-:W-:-:S02]  /*ed80*/  ISETP.GE.OR P2, PT, R2, R18, P0 ;  /* 0x000000120200720c */ /* 0x000fc40000746670 */
[C---:B------:R-:W-:Y:S01]  /*ed90*/  IADD3 R8, R2.reuse, 0x10, RZ ;  /* 0x0000001002087810 */ /* 0x040fe20007ffe0ff */
[----:B------:R-:W3:Y:S01]  /*eda0*/  SHFL.IDX PT, R9, R3, 0x1, 0x181f ;  /* 0x00381f0003097f89 */ /* 0x000ee200000e0000 */
[----:B------:R-:W-:Y:S02]  /*edb0*/  IADD3 R14, R2, 0x20, RZ ;  /* 0x00000020020e7810 */ /* 0x000fe40007ffe0ff */
[-C--:B------:R-:W-:Y:S01]  /*edc0*/  ISETP.GE.OR P4, PT, R8, R18.reuse, P0 ;  /* 0x000000120800720c */ /* 0x080fe20000786670 */
[----:B------:R-:W-:Y:S01]  /*edd0*/  SHFL.IDX PT, R12, R3, 0x2, 0x181f ;  /* 0x00581f00030c7f89 */ /* 0x000fe200000e0000 */
[C---:B------:R-:W-:Y:S02]  /*ede0*/  IADD3 R10, R2.reuse, 0x40, RZ ;  /* 0x00000040020a7810 */ /* 0x040fe40007ffe0ff */
[----:B------:R-:W-:Y:S01]  /*edf0*/  IADD3 R13, R2, 0x30, RZ ;  /* 0x00000030020d7810 */ /* 0x000fe20007ffe0ff */
[----:B------:R-:W4:Y:S01]  /*ee00*/  SHFL.IDX PT, R8, R4, 0x2, 0x181f ;  /* 0x00581f0004087f89 */ /* 0x000f2200000e0000 */
[----:B------:R-:W-:-:S02]  /*ee10*/  ISETP.GE.OR P3, PT, R14, R18, P0 ;  /* 0x000000120e00720c */ /* 0x000fc40000766670 */
[----:B-1----:R-:W-:Y:S01]  /*ee20*/  @!P2 LEA R6, P1, R0, R6, 0x1 ;  /* 0x000000060006a211 */ /* 0x002fe200078208ff */
[----:B------:R-:W-:Y:S01]  /*ee30*/  SHFL.IDX PT, R11, R4, 0x3, 0x181f ;  /* 0x00781f00040b7f89 */ /* 0x000fe200000e0000 */
[----:B------:R-:W-:-:S03]  /*ee40*/  ISETP.GE.OR P6, PT, R10, R18, P0 ;  /* 0x000000120a00720c */ /* 0x000fc600007c6670 */
[----:B------:R-:W-:Y:S01]  /*ee50*/  SHFL.IDX PT, R14, R3, 0x3, 0x181f ;  /* 0x00781f00030e7f89 */ /* 0x000fe200000e0000 */
[----:B--2---:R-:W-:-:S03]  /*ee60*/  @!P2 LEA.HI.X R7, R0, R7, R19, 0x1, P1 ;  /* 0x000000070007a211 */ /* 0x004fc600008f0c13 */
[----:B------:R-:W1:Y:S01]  /*ee70*/  SHFL.IDX PT, R10, R4, 0x4, 0x181f ;  /* 0x00981f00040a7f89 */ /* 0x000e6200000e0000 */
[----:B------:R-:W-:-:S03]  /*ee80*/  ISETP.GE.OR P1, PT, R13, R18, P0 ;  /* 0x000000120d00720c */ /* 0x000fc60000726670 */
[----:B------:R2:W-:Y:S04]  /*ee90*/  @!P2 ST.E.128 [R6.64], RZ ;  /* 0x000000ff0600a985 */ /* 0x0005e8000c101d08 */
[----:B------:R-:W-:Y:S04]  /*eea0*/  SHFL.IDX PT, R13, R4, 0x5, 0x181f ;  /* 0x00b81f00040d7f89 */ /* 0x000fe800000e0000 */
[----:B------:R-:W1:Y:S04]  /*eeb0*/  SHFL.IDX PT, R17, R3, 0x4, 0x181f ;  /* 0x00981f0003117f89 */ /* 0x000e6800000e0000 */
[----:B------:R-:W1:Y:S04]  /*eec0*/  SHFL.IDX PT, R16, R3, 0x5, 0x181f ;  /* 0x00b81f0003107f89 */ /* 0x000e6800000e0000 */
[----:B------:R-:W-:Y:S04]  /*eed0*/  SHFL.IDX PT, R15, R3, 0x6, 0x181f ;  /* 0x00d81f00030f7f89 */ /* 0x000fe800000e0000 */
[----:B------:R-:W-:Y:S01]  /*eee0*/  SHFL.IDX PT, R3, R3, 0x7, 0x181f ;  /* 0x00f81f0003037f89 */ /* 0x000fe200000e0000 */
[----:B--2---:R-:W-:-:S02]  /*eef0*/  @!P4 LEA R6, P2, R0, R5, 0x1 ;  /* 0x000000050006c211 */ /* 0x004fc400078408ff */
[----:B------:R-:W-:Y:S01]  /*ef00*/  IADD3 R7, R2, 0x50, RZ ;  /* 0x0000005002077810 */ /* 0x000fe20007ffe0ff */
[----:B------:R-:W2:Y:S03]  /*ef10*/  SHFL.IDX PT, R5, R4, 0x6, 0x181f ;  /* 0x00d81f0004057f89 */ /* 0x000ea600000e0000 */
[----:B------:R-:W-:Y:S01]  /*ef20*/  ISETP.GE.OR P5, PT, R7, R18, P0 ;  /* 0x000000120700720c */ /* 0x000fe200007a6670 */
[----:B------:R-:W2:Y:S01]  /*ef30*/  SHFL.IDX PT, R4, R4, 0x7, 0x181f ;  /* 0x00f81f0004047f89 */ /* 0x000ea200000e0000 */
[----:B---3--:R-:W-:Y:S02]  /*ef40*/  @!P4 LEA.HI.X R7, R0, R9, R19, 0x1, P2 ;  /* 0x000000090007c211 */ /* 0x008fe400010f0c13 */
[----:B------:R-:W-:Y:S02]  /*ef50*/  IADD3 R9, R2, 0x60, RZ ;  /* 0x0000006002097810 */ /* 0x000fe40007ffe0ff */
[----:B----4-:R-:W-:Y:S01]  /*ef60*/  @!P3 LEA R8, P2, R0, R8, 0x1 ;  /* 0x000000080008b211 */ /* 0x010fe200078408ff */
[----:B------:R3:W-:Y:S01]  /*ef70*/  @!P4 ST.E.128 [R6.64], RZ ;  /* 0x000000ff0600c985 */ /* 0x0007e2000c101d08 */
[----:B------:R-:W-:-:S02]  /*ef80*/  ISETP.GE.OR P4, PT, R9, R18, P0 ;  /* 0x000000120900720c */ /* 0x000fc40000786670 */
[----:B------:R-:W-:Y:S02]  /*ef90*/  @!P3 LEA.HI.X R9, R0, R12, R19, 0x1, P2 ;  /* 0x0000000c0009b211 */ /* 0x000fe400010f0c13 */
[----:B------:R-:W-:-:S03]  /*efa0*/  IADD3 R2, R2, 0x70, RZ ;  /* 0x0000007002027810 */ /* 0x000fc60007ffe0ff */
[----:B------:R4:W-:Y:S01]  /*efb0*/  @!P3 ST.E.128 [R8.64], RZ ;  /* 0x000000ff0800b985 */ /* 0x0009e2000c101d08 */
[----:B------:R-:W-:Y:S02]  /*efc0*/  ISETP.GE.OR P0, PT, R2, R18, P0 ;  /* 0x000000120200720c */ /* 0x000fe40000706670 */
[C---:B-1----:R-:W-:Y:S02]  /*efd0*/  @!P6 LEA R10, P3, R0.reuse, R10, 0x1 ;  /* 0x0000000a000ae211 */ /* 0x042fe400078608ff */
[C---:B---3--:R-:W-:Y:S02]  /*efe0*/  @!P1 LEA R6, P2, R0.reuse, R11, 0x1 ;  /* 0x0000000b00069211 */ /* 0x048fe400078408ff */
[C-C-:B------:R-:W-:Y:S02]  /*eff0*/  @!P6 LEA.HI.X R11, R0.reuse, R17, R19.reuse, 0x1, P3 ;  /* 0x00000011000be211 */ /* 0x140fe400018f0c13 */
[C---:B------:R-:W-:Y:S02]  /*f000*/  @!P1 LEA.HI.X R7, R0.reuse, R14, R19, 0x1, P2 ;  /* 0x0000000e00079211 */ /* 0x040fe400010f0c13 */
[----:B----4-:R-:W-:-:S03]  /*f010*/  @!P5 LEA R8, P2, R0, R13, 0x1 ;  /* 0x0000000d0008d211 */ /* 0x010fc600078408ff */
[----:B------:R2:W-:Y:S01]  /*f020*/  @!P1 ST.E.128 [R6.64], RZ ;  /* 0x000000ff06009985 */ /* 0x0005e2000c101d08 */
[----:B------:R-:W-:-:S03]  /*f030*/  @!P5 LEA.HI.X R9, R0, R16, R19, 0x1, P2 ;  /* 0x000000100009d211 */ /* 0x000fc600010f0c13 */
[----:B------:R1:W-:Y:S04]  /*f040*/  @!P6 ST.E.128 [R10.64], RZ ;  /* 0x000000ff0a00e985 */ /* 0x0003e8000c101d08 */
[----:B------:R1:W-:Y:S01]  /*f050*/  @!P5 ST.E.128 [R8.64], RZ ;  /* 0x000000ff0800d985 */ /* 0x0003e2000c101d08 */
[----:B--2---:R-:W-:-:S04]  /*f060*/  @!P4 LEA R6, P1, R0, R5, 0x1 ;  /* 0x000000050006c211 */ /* 0x004fc800078208ff */
[----:B------:R-:W-:-:S05]  /*f070*/  @!P4 LEA.HI.X R7, R0, R15, R19, 0x1, P1 ;  /* 0x0000000f0007c211 */ /* 0x000fca00008f0c13 */
[----:B------:R1:W-:Y:S01]  /*f080*/  @!P4 ST.E.128 [R6.64], RZ ;  /* 0x000000ff0600c985 */ /* 0x0003e2000c101d08 */
[----:B------:R-:W-:Y:S05]  /*f090*/  @P0 EXIT ;  /* 0x000000000000094d */ /* 0x000fea0003800000 */
[----:B------:R-:W-:-:S04]  /*f0a0*/  LEA R2, P0, R0, R4, 0x1 ;  /* 0x0000000400027211 */ /* 0x000fc800078008ff */
[----:B------:R-:W-:-:S05]  /*f0b0*/  LEA.HI.X R3, R0, R3, R19, 0x1, P0 ;  /* 0x0000000300037211 */ /* 0x000fca00000f0c13 */
[----:B------:R-:W-:Y:S01]  /*f0c0*/  ST.E.128 [R2.64], RZ ;  /* 0x000000ff02007985 */ /* 0x000fe2000c101d08 */
[----:B------:R-:W-:Y:S05]  /*f0d0*/  EXIT ;  /* 0x000000000000794d */ /* 0x000fea0003800000 */
.L_x_39:
        /* <DEDUP_REMOVED lines=10> */
.L_x_1471:


//--------------------- .text._ZN7cutlass13device_kernelIN5flash19enable_sm80_to_sm89INS1_16FlashAttnFwdSm80INS1_25CollectiveMainloopFwdSm80ILi4ELi1ELb0EN4cute5tupleIJNS5_1CILi128EEENS7_ILi112EEENS7_ILi64EEEEEELi64ENS_6half_tEfNS_4arch4Sm80ELb0ELb0ELb1ELb1ELb0ELb1ELb1ELb0EEENS1_21CollectiveEpilogueFwdINS6_IJS8_SA_S9_EEENS6_IJNS7_ILi1EEESI_SI_EEESC_SE_Li128ELb1ELb1ELb0ELb0EEENS1_19SingleTileSchedulerILb1ELb0ELb1ELi128EEEEEEEEEvNT_6ParamsE --------------------------
	.section	.text._ZN7cutlass13device_kernelIN5flash19enable_sm80_to_sm89INS1_16FlashAttnFwdSm80INS1_25CollectiveMainloopFwdSm80ILi4ELi1ELb0EN4cute5tupleIJNS5_1CILi128EEENS7_ILi112EEENS7_ILi64EEEEEELi64ENS_6half_tEfNS_4arch4Sm80ELb0ELb0ELb1ELb1ELb0ELb1ELb1ELb0EEENS1_21CollectiveEpilogueFwdINS6_IJS8_SA_S9_EEENS6_IJNS7_ILi1EEESI_SI_EEESC_SE_Li128ELb1ELb1ELb0ELb0EEENS1_19SingleTileSchedulerILb1ELb0ELb1ELi128EEEEEEEEEvNT_6ParamsE,"ax",@progbits
	.sectioninfo	@"SHI_REGISTERS=255"
	.align	128
.text._ZN7cutlass13device_kernelIN5flash19enable_sm80_to_sm89INS1_16FlashAttnFwdSm80INS1_25CollectiveMainloopFwdSm80ILi4ELi1ELb0EN4cute5tupleIJNS5_1CILi128EEENS7_ILi112EEENS7_ILi64EEEEEELi64ENS_6half_tEfNS_4arch4Sm80ELb0ELb0ELb1ELb1ELb0ELb1ELb1ELb0EEENS1_21CollectiveEpilogueFwdINS6_IJS8_SA_S9_EEENS6_IJNS7_ILi1EEESI_SI_EEESC_SE_Li128ELb1ELb1ELb0ELb0EEENS1_19SingleTileSchedulerILb1ELb0ELb1ELi128EEEEEEEEEvNT_6ParamsE:
        .type           _ZN7cutlass13device_kernelIN5flash19enable_sm80_to_sm89INS1_16FlashAttnFwdSm80INS1_25CollectiveMainloopFwdSm80ILi4ELi1ELb0EN4cute5tupleIJNS5_1CILi128EEENS7_ILi112EEENS7_ILi64EEEEEELi64ENS_6half_tEfNS_4arch4Sm80ELb0ELb0ELb1ELb1ELb0ELb1ELb1ELb0EEENS1_21CollectiveEpilogueFwdINS6_IJS8_SA_S9_EEENS6_IJNS7_ILi1EEESI_SI_EEESC_SE_Li128ELb1ELb1ELb0ELb0EEENS1_19SingleTileSchedulerILb1ELb0ELb1ELi128EEEEEEEEEvNT_6ParamsE,@function
        .size           _ZN7cutlass13device_kernelIN5flash19enable_sm80_to_sm89INS1_16FlashAttnFwdSm80INS1_25CollectiveMainloopFwdSm80ILi4ELi1ELb0EN4cute5tupleIJNS5_1CILi128EEENS7_ILi112EEENS7_ILi64EEEEEELi64ENS_6half_tEfNS_4arch4Sm80ELb0ELb0ELb1ELb1ELb0ELb1ELb1ELb0EEENS1_21CollectiveEpilogueFwdINS6_IJS8_SA_S9_EEENS6_IJNS7_ILi1EEESI_SI_EEESC_SE_Li128ELb1ELb1ELb0ELb0EEENS1_19SingleTileSchedulerILb1ELb0ELb1ELi128EEEEEEEEEvNT_6ParamsE,(.L_x_1472 - _ZN7cutlass13device_kernelIN5flash19enable_sm80_to_sm89INS1_16FlashAttnFwdSm80INS1_25CollectiveMainloopFwdSm80ILi4ELi1ELb0EN4cute5tupleIJNS5_1CILi128EEENS7_ILi112EEENS7_ILi64EEEEEELi64ENS_6half_tEfNS_4arch4Sm80ELb0ELb0ELb1ELb1ELb0ELb1ELb1ELb0EEENS1_21CollectiveEpilogueFwdINS6_IJS8_SA_S9_EEENS6_IJNS7_ILi1EEESI_SI_EEESC_SE_Li128ELb1ELb1ELb0ELb0EEENS1_19SingleTileSchedulerILb1ELb0ELb1ELi128EEEEEEEEEvNT_6ParamsE)
        .other          _ZN7cutlass13device_kernelIN5flash19enable_sm80_to_sm89INS1_16FlashAttnFwdSm80INS1_25CollectiveMainloopFwdSm80ILi4ELi1ELb0EN4cute5tupleIJNS5_1CILi128EEENS7_ILi112EEENS7_ILi64EEEEEELi64ENS_6half_tEfNS_4arch4Sm80ELb0ELb0ELb1ELb1ELb0ELb1ELb1ELb0EEENS1_21CollectiveEpilogueFwdINS6_IJS8_SA_S9_EEENS6_IJNS7_ILi1EEESI_SI_EEESC_SE_Li128ELb1ELb1ELb0ELb0EEENS1_19SingleTileSchedulerILb1ELb0ELb1ELi128EEEEEEEEEvNT_6ParamsE,@"STO_CUDA_ENTRY STV_DEFAULT"
_ZN7cutlass13device_kernelIN5flash19enable_sm80_to_sm89INS1_16FlashAttnFwdSm80INS1_25CollectiveMainloopFwdSm80ILi4ELi1ELb0EN4cute5tupleIJNS5_1CILi128EEENS7_ILi112EEENS7_ILi64EEEEEELi64ENS_6half_tEfNS_4arch4Sm80ELb0ELb0ELb1ELb1ELb0ELb1ELb1ELb0EEENS1_21CollectiveEpilogueFwdINS6_IJS8_SA_S9_EEENS6_IJNS7_ILi1EEESI_SI_EEESC_SE_Li128ELb1ELb1ELb0ELb0EEENS1_19SingleTileSchedulerILb1ELb0ELb1ELi128EEEEEEEEEvNT_6ParamsE:
        /* <DEDUP_REMOVED lines=17> */
.L_x_41:
        /* <DEDUP_REMOVED lines=8> */
.L_x_43:
[----:B------:R-:W-:-:S05]  /*0190*/  MOV R0, c[0x0][0x54c] ;  /* 0x0001530000007a02 */ /* 0x000fca0000000f00 */
.L_x_42:
[----:B-----5:R-:W-:Y:S01]  /*01a0*/  IMAD R0, R0, c[0x0][0x548], RZ ;  /* 0x0001520000007a24 */ /* 0x020fe200078e02ff */
[----:B-1----:R-:W-:-:S04]  /*01b0*/  SHF.L.U32 R2, R215, 0x7, RZ ;  /* 0x00000007d7027819 */ /* 0x002fc800000006ff */
[----:B------:R-:W-:-:S04]  /*01c0*/  ISETP.GE.AND P0, PT, R2, R0, PT ;  /* 0x000000000200720c */ /* 0x000fc80003f06270 */
[----:B------:R-:W-:-:S05]  /*01d0*/  SEL R0, R5, 0xffffffff, !P0 ;  /* 0xffffffff05007807 */ /* 0x000fca0004000000 */
[----:B------:R1:W-:Y:S01]  /*01e0*/  STL [R1+0x28], R0 ;  /* 0x0000280001007387 */ /* 0x0003e20000100800 */
[----:B------:R-:W-:Y:S05]  /*01f0*/  BRA `(.L_x_44) ;  /* 0x0000013000007947 */ /* 0x000fea0003800000 */
.L_x_40:
[----:B---3--:R-:W-:-:S04]  /*0200*/  ISETP.NE.U32.AND P0, PT, RZ, c[0x0][0x568], PT ;  /* 0x00015a00ff007a0c */ /* 0x008fc80003f05070 */
[----:B------:R-:W-:-:S13]  /*0210*/  ISETP.NE.AND.EX P0, PT, RZ, c[0x0][0x56c], PT, P0 ;  /* 0x00015b00ff007a0c */ /* 0x000fda0003f05300 */
[----:B------:R-:W-:Y:S05]  /*0220*/  @!P0 BRA `(.L_x_45) ;  /* 0x0000002000008947 */ /* 0x000fea0003800000 */
[----:B------:R1:W5:Y:S01]  /*0230*/  LDG.E R0, [R2.64] ;  /* 0x0000000a02007981 */ /* 0x000362000c1e1900 */
[----:B------:R-:W-:Y:S05]  /*0240*/  BRA `(.L_x_46) ;  /* 0x0000009000007947 */ /* 0x000fea0003800000 */
.L_x_45:
        /* <DEDUP_REMOVED lines=8> */
.L_x_47:
[----:B------:R-:W-:-:S05]  /*02d0*/  MOV R0, c[0x0][0x54c] ;  /* 0x0001530000007a02 */ /* 0x000fca0000000f00 */
.L_x_46:
[----:B-----5:R-:W-:Y:S01]  /*02e0*/  IMAD R0, R0, c[0x0][0x548], RZ ;  /* 0x0001520000007a24 */ /* 0x020fe200078e02ff */
[----:B-1----:R-:W-:-:S04]  /*02f0*/  SHF.L.U32 R2, R215, 0x7, RZ ;  /* 0x00000007d7027819 */ /* 0x002fc800000006ff */
[----:B------:R-:W-:-:S04]  /*0300*/  ISETP.GE.AND P0, PT, R2, R0, PT ;  /* 0x000000000200720c */ /* 0x000fc80003f06270 */
[----:B------:R-:W-:-:S05]  /*0310*/  SEL R0, R5, 0xffffffff, !P0 ;  /* 0xffffffff05007807 */ /* 0x000fca0004000000 */
[----:B------:R1:W-:Y:S04]  /*0320*/  STL [R1+0x28], R0 ;  /* 0x0000280001007387 */ /* 0x0003e80000100800 */
.L_x_44:
        /* <DEDUP_REMOVED lines=10> */
[----:B------:R-:W-:Y:S01]  /*03d0*/  IMAD.MOV.U32 R12, RZ, RZ, RZ ;  /* 0x000000ffff0c7224 */ /* 0x000fe200078e00ff */
[----:B------:R-:W-:Y:S01]  /*03e0*/  ISETP.NE.U32.AND P1, PT, RZ, c[0x0][0x348], PT ;  /* 0x0000d200ff007a0c */ /* 0x000fe20003f25070 */
[----:B------:R-:W-:Y:S01]  /*03f0*/  IMAD.WIDE R6, R38, R14, c[0x0][0x348] ;  /* 0x0000d20026067625 */ /* 0x000fe200078e020e */
[----:B------:R-:W-:-:S02]  /*0400*/  ISETP.NE.U32.AND P5, PT, RZ, c[0x0][0x350], PT ;  /* 0x0000d400ff007a0c */ /* 0x000fc40003fa5070 */
[----:B------:R-:W-:Y:S01]  /*0410*/  ISETP.NE.U32.AND P3, PT, RZ, c[0x0][0x358], PT ;  /* 0x0000d600ff007a0c */ /* 0x000fe20003f65070 */
[CC--:B------:R-:W-:Y:S01]  /*0420*/  IMAD.WIDE R4, R38.reuse, R14.reuse, c[0x0][0x350] ;  /* 0x0000d40026047625 */ /* 0x0c0fe200078e020e */
[----:B------:R-:W-:Y:S02]  /*0430*/  ISETP.NE.AND.EX P1, PT, RZ, c[0x0][0x34c], PT, P1 ;  /* 0x0000d300ff007a0c */ /* 0x000fe40003f25310 */
[----:B------:R-:W-:Y:S01]  /*0440*/  ISETP.NE.AND.EX P5, PT, RZ, c[0x0][0x354], PT, P5 ;  /* 0x0000d500ff007a0c */ /* 0x000fe20003fa5350 */
[----:B------:R-:W-:Y:S01]  /*0450*/  @P2 IMAD.WIDE R10, R38, R14, c[0x0][0x370] ;  /* 0x0000dc00260a2625 */ /* 0x000fe200078e020e */
[----:B------:R-:W-:-:S03]  /*0460*/  ISETP.NE.AND.EX P3, PT, RZ, c[0x0][0x35c], PT, P3 ;  /* 0x0000d700ff007a0c */ /* 0x000fc60003f65330 */
[CC--:B------:R-:W-:Y:S01]  /*0470*/  @P0 IMAD.WIDE R8, R38.reuse, R14.reuse, c[0x0][0x360] ;  /* 0x0000d80026080625 */ /* 0x0c0fe200078e020e */
[----:B------:R2:W5:Y:S03]  /*0480*/  @P2 LDG.E R190, [R10.64] ;  /* 0x0000000a0abe2981 */ /* 0x000566000c1e1900 */
[----:B------:R-:W-:Y:S01]  /*0490*/  IMAD.WIDE R2, R38, R14, c[0x0][0x358] ;  /* 0x0000d60026027625 */ /* 0x000fe200078e020e */
[----:B------:R2:W5:Y:S04]  /*04a0*/  @P0 LDG.E R192, [R8.64] ;  /* 0x0000000a08c00981 */ /* 0x000568000c1e1900 */
[----:B------:R2:W5:Y:S04]  /*04b0*/  @P1 LDG.E R184, [R6.64] ;  /* 0x0000000a06b81981 */ /* 0x000568000c1e1900 */
[----:B------:R2:W5:Y:S04]  /*04c0*/  @P5 LDG.E R191, [R4.64] ;  /* 0x0000000a04bf5981 */ /* 0x000568000c1e1900 */
[----:B------:R2:W5:Y:S04]  /*04d0*/  @P3 LDG.E R12, [R2.64] ;  /* 0x0000000a020c3981 */ /* 0x000568000c1e1900 */
[----:B------:R-:W3:Y:S01]  /*04e0*/  S2R R39, SR_CTAID.Y ;  /* 0x0000000000277919 */ /* 0x000ee20000002600 */
[----:B------:R-:W-:-:S02]  /*04f0*/  IMAD.MOV.U32 R13, RZ, RZ, c[0x0][0x1d0] ;  /* 0x00007400ff0d7624 */ /* 0x000fc400078e00ff */
[----:B-1----:R-:W-:Y:S01]  /*0500*/  IMAD.MOV.U32 R0, RZ, RZ, c[0x0][0x228] ;  /* 0x00008a00ff007624 */ /* 0x002fe200078e00ff */
[----:B---3--:R-:W-:Y:S01]  /*0510*/  SHF.R.S32.HI R220, RZ, 0x1f, R39 ;  /* 0x0000001fffdc7819 */ /* 0x008fe20000011427 */
[----:B------:R-:W-:Y:S05]  /*0520*/  @P0 BRA `(.L_x_48) ;  /* 0x0000004000000947 */ /* 0x000fea0003800000 */
[----:B--2---:R-:W-:Y:S05]  /*0530*/  @!P1 BRA `(.L_x_48) ;  /* 0x0000003000009947 */ /* 0x004fea0003800000 */
[----:B------:R1:W2:Y:S04]  /*0540*/  LDG.E R8, [R6.64] ;  /* 0x0000000a06087981 */ /* 0x0002a8000c1e1900 */
[----:B-1----:R-:W2:Y:S02]  /*0550*/  LDG.E R6, [R6.64+0x4] ;  /* 0x0000040a06067981 */ /* 0x002ea4000c1e1900 */
[----:B--2--5:R-:W-:Y:S02]  /*0560*/  IADD3 R192, -R8, R6, RZ ;  /* 0x0000000608c07210 */ /* 0x024fe40007ffe1ff */
.L_x_48:
[----:B--2---:R-:W-:-:S04]  /*0570*/  ISETP.NE.U32.AND P0, PT, RZ, c[0x0][0x368], PT ;  /* 0x0000da00ff007a0c */ /* 0x004fc80003f05070 */
[----:B------:R-:W-:-:S13]  /*0580*/  ISETP.NE.AND.EX P0, PT, RZ, c[0x0][0x36c], PT, P0 ;  /* 0x0000db00ff007a0c */ /* 0x000fda0003f05300 */
[----:B------:R-:W-:Y:S05]  /*0590*/  @!P0 BRA `(.L_x_49) ;  /* 0x0000003000008947 */ /* 0x000fea0003800000 */
[----:B------:R-:W-:-:S05]  /*05a0*/  IMAD.WIDE R4, R38, R14, c[0x0][0x368] ;  /* 0x0000da0026047625 */ /* 0x000fca00078e020e */
[----:B------:R1:W5:Y:S01]  /*05b0*/  LDG.E R13, [R4.64] ;  /* 0x0000000a040d7981 */ /* 0x000362000c1e1900 */
[----:B------:R-:W-:Y:S05]  /*05c0*/  BRA `(.L_x_50) ;  /* 0x0000004000007947 */ /* 0x000fea0003800000 */
.L_x_49:
[----:B------:R-:W-:Y:S05]  /*05d0*/  @!P5 BRA `(.L_x_50) ;  /* 0x000000300000d947 */ /* 0x000fea0003800000 */
[----:B------:R1:W2:Y:S04]  /*05e0*/  LDG.E R6, [R4.64] ;  /* 0x0000000a04067981 */ /* 0x0002a8000c1e1900 */
[----:B-1----:R-:W2:Y:S02]  /*05f0*/  LDG.E R4, [R4.64+0x4] ;  /* 0x0000040a04047981 */ /* 0x002ea4000c1e1900 */
[----:B--2---:R-:W-:Y:S02]  /*0600*/  IADD3 R13, -R6, R4, RZ ;  /* 0x00000004060d7210 */ /* 0x004fe40007ffe1ff */
.L_x_50:
[----:B------:R2:W3:Y:S04]  /*0610*/  @P3 LDG.E R6, [R2.64] ;  /* 0x0000000a02063981 */ /* 0x0004e8000c1e1900 */
[----:B-1----:R2:W3:Y:S01]  /*0620*/  @P3 LDG.E R5, [R2.64+0x4] ;  /* 0x0000040a02053981 */ /* 0x0024e2000c1e1900 */
[----:B------:R-:W-:Y:S01]  /*0630*/  ISETP.NE.U32.AND P0, PT, RZ, c[0x0][0x378], PT ;  /* 0x0000de00ff007a0c */ /* 0x000fe20003f05070 */
[----:B-----5:R-:W-:-:S03]  /*0640*/  IMAD.MOV.U32 R167, RZ, RZ, R13 ;  /* 0x000000ffffa77224 */ /* 0x020fc600078e000d */
[----:B------:R-:W-:Y:S01]  /*0650*/  ISETP.NE.AND.EX P0, PT, RZ, c[0x0][0x37c], PT, P0 ;  /* 0x0000df00ff007a0c */ /* 0x000fe20003f05300 */
[----:B------:R-:W-:-:S12]  /*0660*/  IMAD.IADD R4, R13, 0x1, -R190 ;  /* 0x000000010d047824 */ /* 0x000fd800078e0abe */
[----:B--2---:R-:W-:-:S05]  /*0670*/  @P0 IMAD.WIDE R2, R38, R14, c[0x0][0x378] ;  /* 0x0000de0026020625 */ /* 0x004fca00078e020e */
[----:B------:R1:W5:Y:S02]  /*0680*/  @P0 LDG.E R167, [R2.64] ;  /* 0x0000000a02a70981 */ /* 0x000364000c1e1900 */
[----:B-1----:R-:W-:Y:S01]  /*0690*/  MOV R2, RZ ;  /* 0x000000ff00027202 */ /* 0x002fe20000000f00 */
[----:B---3--:R-:W-:-:S04]  /*06a0*/  @P3 IMAD.IADD R0, R5, 0x1, -R6 ;  /* 0x0000000105003824 */ /* 0x008fc800078e0a06 */
[----:B------:R-:W-:-:S05]  /*06b0*/  IMAD.IADD R205, R4, 0x1, R0 ;  /* 0x0000000104cd7824 */ /* 0x000fca00078e0200 */
[----:B------:R-:W-:-:S05]  /*06c0*/  IADD3 R3, R205, 0x6f, RZ ;  /* 0x0000006fcd037810 */ /* 0x000fca0007ffe0ff */
[----:B------:R-:W-:-:S05]  /*06d0*/  IMAD.HI R2, R3, -0x6db6db6d, R2 ;  /* 0x9249249303027827 */ /* 0x000fca00078e0202 */
[----:B------:R-:W-:-:S04]  /*06e0*/  SHF.R.U32.HI R3, RZ, 0x1f, R2 ;  /* 0x0000001fff037819 */ /* 0x000fc80000011602 */
[----:B------:R-:W-:Y:S01]  /*06f0*/  LEA.HI.SX32 R7, R2, R3, 0x1a ;  /* 0x0000000302077211 */ /* 0x000fe200078fd2ff */
[----:B------:R-:W-:-:S04]  /*0700*/  IMAD.MOV R2, RZ, RZ, -R4 ;  /* 0x000000ffff027224 */ /* 0x000fc800078e0a04 */
[----:B------:R-:W-:Y:S01]  /*0710*/  IMAD R3, R7, 0x70, -R4 ;  /* 0x0000007007037824 */ /* 0x000fe200078e0a04 */
[----:B------:R-:W-:Y:S01]  /*0720*/  IMNMX R2, RZ, R2, !PT ;  /* 0x00000002ff027217 */ /* 0x000fe20007800200 */
[----:B------:R1:W-:Y:S03]  /*0730*/  STL [R1], R7 ;  /* 0x0000000701007387 */ /* 0x0003e60000100800 */
[----:B------:R-:W-:-:S04]  /*0740*/  IMNMX R3, R3, R0, PT ;  /* 0x0000000003037217 */ /* 0x000fc80003800200 */
[----:B------:R-:W-:Y:S02]  /*0750*/  ISETP.GT.AND P0, PT, R3, R2, PT ;  /* 0x000000020300720c */ /* 0x000fe40003f04270 */
[----:B------:R-:W-:-:S05]  /*0760*/  SHF.R.U32.HI R2, RZ, 0x4, R2 ;  /* 0x00000004ff027819 */ /* 0x000fca0000011602 */
[----:B------:R-:W-:-:S04]  /*0770*/  IMAD.WIDE.U32 R4, R2, 0x24924925, RZ ;  /* 0x2492492502047825 */ /* 0x000fc800078e00ff */
[----:B------:R-:W-:Y:S02]  /*0780*/  IMAD.MOV.U32 R165, RZ, RZ, R5 ;  /* 0x000000ffffa57224 */ /* 0x000fe400078e0005 */
[----:B------:R-:W-:Y:S02]  /*0790*/  @P0 IADD3 R3, R3, 0x6f, RZ ;  /* 0x0000006f03030810 */ /* 0x000fe40007ffe0ff */
[----:B------:R-:W-:Y:S01]  /*07a0*/  @P0 MOV R2, RZ ;  /* 0x000000ff00020202 */ /* 0x000fe20000000f00 */
[----:B------:R-:W-:-:S04]  /*07b0*/  IMAD.MOV.U32 R6, RZ, RZ, R165 ;  /* 0x000000ffff067224 */ /* 0x000fc800078e00a5 */
[----:B------:R-:W-:-:S05]  /*07c0*/  @P0 IMAD.HI R2, R3, -0x6db6db6d, R2 ;  /* 0x9249249303020827 */ /* 0x000fca00078e0202 */
[----:B------:R-:W-:-:S04]  /*07d0*/  @P0 SHF.R.U32.HI R3, RZ, 0x1f, R2 ;  /* 0x0000001fff030819 */ /* 0x000fc80000011602 */
[----:B------:R-:W-:-:S04]  /*07e0*/  @P0 LEA.HI.SX32 R6, R2, R3, 0x1a ;  /* 0x0000000302060211 */ /* 0x000fc800078fd2ff */
[----:B------:R-:W-:-:S13]  /*07f0*/  ISETP.GT.AND P0, PT, R6, R165, PT ;  /* 0x000000a50600720c */ /* 0x000fda0003f04270 */
[----:B------:R-:W-:Y:S05]  /*0800*/  @!P0 BRA `(.L_x_51) ;  /* 0x0000777000008947 */ /* 0x000fea0003800000 */
[----:B-1----:R-:W-:-:S04]  /*0810*/  ISETP.NE.U32.AND P0, PT, RZ, c[0x0][0x340], PT ;  /* 0x0000d000ff007a0c */ /* 0x002fc80003f05070 */
[----:B------:R-:W-:-:S13]  /*0820*/  ISETP.NE.AND.EX P4, PT, RZ, c[0x0][0x344], PT, P0 ;  /* 0x0000d100ff007a0c */ /* 0x000fda0003f85300 */
[----:B------:R-:W-:-:S05]  /*0830*/  @P4 IMAD.WIDE R2, R38, R14, c[0x0][0x340] ;  /* 0x0000d00026024625 */ /* 0x000fca00078e020e */
[----:B------:R1:W2:Y:S01]  /*0840*/  @P4 LDG.E R30, [R2.64] ;  /* 0x0000000a021e4981 */ /* 0x0002a2000c1e1900 */
[----:B------:R-:W-:Y:S01]  /*0850*/  SHF.R.S32.HI R36, RZ, 0x1f, R217 ;  /* 0x0000001fff247819 */ /* 0x000fe200000114d9 */
[----:B------:R-:W-:Y:S01]  /*0860*/  IMAD R7, R220, c[0x0][0x240], RZ ;  /* 0x00009000dc077a24 */ /* 0x000fe200078e02ff */
[----:B------:R-:W-:Y:S01]  /*0870*/  SHF.R.S32.HI R28, RZ, 0x1f, R38 ;  /* 0x0000001fff1c7819 */ /* 0x000fe20000011426 */
[----:B------:R-:W-:Y:S01]  /*0880*/  IMAD.MOV.U32 R174, RZ, RZ, 0x70 ;  /* 0x00000070ffae7424 */ /* 0x000fe200078e00ff */
[----:B------:R-:W-:Y:S01]  /*0890*/  IADD3 R42, R6, -0x1, RZ ;  /* 0xffffffff062a7810 */ /* 0x000fe20007ffe0ff */
[----:B------:R-:W-:Y:S01]  /*08a0*/  IMAD.MOV.U32 R168, RZ, RZ, c[0x0][0x238] ;  /* 0x00008e00ffa87624 */ /* 0x000fe200078e00ff */
[----:B------:R-:W-:Y:S01]  /*08b0*/  SEL R25, R28, RZ, !P3 ;  /* 0x000000ff1c197207 */ /* 0x000fe20005800000 */
[----:B------:R-:W-:Y:S01]  /*08c0*/  IMAD.WIDE.U32 R180, R174, c[0x0][0x238], RZ ;  /* 0x00008e00aeb47a25 */ /* 0x000fe200078e00ff */
[----:B------:R-:W-:Y:S01]  /*08d0*/  SEL R104, R38, RZ, !P3 ;  /* 0x000000ff26687207 */ /* 0x000fe20005800000 */
[----:B------:R-:W-:Y:S01]  /*08e0*/  ULDC.U8 UR6, c[0x0][0x298] ;  /* 0x0000a60000067ab9 */ /* 0x000fe20000000000 */
[----:B------:R-:W-:Y:S01]  /*08f0*/  SHF.R.S32.HI R6, RZ, 0x1f, R42 ;  /* 0x0000001fff067819 */ /* 0x000fe2000001142a */
[----:B------:R-:W-:Y:S01]  /*0900*/  IMAD.MOV.U32 R37, RZ, RZ, c[0x0][0x23c] ;  /* 0x00008f00ff257624 */ /* 0x000fe200078e00ff */
[-C--:B------:R-:W-:Y:S01]  /*0910*/  LEA.HI R21, R36, R217.reuse, RZ, 0x2 ;  /* 0x000000d924157211 */ /* 0x080fe200078f10ff */
[----:B------:R-:W-:Y:S01]  /*0920*/  IMAD.IADD R26, R191, 0x1, R13 ;  /* 0x00000001bf1a7824 */ /* 0x000fe200078e020d */
[----:B------:R-:W-:Y:S01]  /*0930*/  MOV R219, c[0x0][0x27c] ;  /* 0x00009f0000db7a02 */ /* 0x000fe20000000f00 */
[----:B------:R-:W-:Y:S01]  /*0940*/  IMAD R17, R220, c[0x0][0x210], RZ ;  /* 0x00008400dc117a24 */ /* 0x000fe200078e02ff */
[----:B------:R-:W-:Y:S01]  /*0950*/  LOP3.LUT R34, R21, 0xfffffffc, RZ, 0xc0, !PT ;  /* 0xfffffffc15227812 */ /* 0x000fe200078ec0ff */
[----:B------:R-:W-:Y:S01]  /*0960*/  IMAD.MOV.U32 R187, RZ, RZ, 0x5 ;  /* 0x00000005ffbb7424 */ /* 0x000fe200078e00ff */
[----:B------:R-:W-:Y:S01]  /*0970*/  SHF.R.S32.HI R29, RZ, 0x1f, R26 ;  /* 0x0000001fff1d7819 */ /* 0x000fe2000001141a */
[----:B------:R-:W-:Y:S01]  /*0980*/  IMAD R17, R39, c[0x0][0x214], R17 ;  /* 0x0000850027117a24 */ /* 0x000fe200078e0211 */
[----:B------:R-:W-:Y:S01]  /*0990*/  SHF.R.S32.HI R102, RZ, 0x2, R21 ;  /* 0x00000002ff667819 */ /* 0x000fe20000011415 */
[----:B------:R-:W-:Y:S01]  /*09a0*/  IMAD.IADD R34, R217, 0x1, -R34 ;  /* 0x00000001d9227824 */ /* 0x000fe200078e0a22 */
[----:B------:R-:W-:Y:S01]  /*09b0*/  MOV R185, 0x6 ;  /* 0x0000000600b97802 */ /* 0x000fe20000000f00 */
[----:B------:R-:W-:Y:S01]  /*09c0*/  IMAD.MOV.U32 R182, RZ, RZ, c[0x0][0x1e0] ;  /* 0x00007800ffb67624 */ /* 0x000fe200078e00ff */
[----:B-1----:R-:W-:Y:S01]  /*09d0*/  LEA.HI R3, R36, R217, RZ, 0x3 ;  /* 0x000000d924037211 */ /* 0x002fe200078f18ff */
[C---:B------:R-:W-:Y:S01]  /*09e0*/  IMAD.SHL.U32 R32, R34.reuse, 0x8, RZ ;  /* 0x0000000822207824 */ /* 0x040fe200078e00ff */
[----:B------:R-:W-:Y:S01]  /*09f0*/  SHF.R.S32.HI R31, RZ, 0x1f, R102 ;  /* 0x0000001fff1f7819 */ /* 0x000fe20000011466 */
[----:B------:R-:W-:Y:S01]  /*0a00*/  IMAD.SHL.U32 R34, R34, 0x4, RZ ;  /* 0x0000000422227824 */ /* 0x000fe200078e00ff */
[----:B------:R-:W-:Y:S01]  /*0a10*/  LOP3.LUT R2, R3, 0x1ffffff8, RZ, 0xc0, !PT ;  /* 0x1ffffff803027812 */ /* 0x000fe200078ec0ff */
[----:B------:R-:W-:Y:S01]  /*0a20*/  IMAD.SHL.U32 R172, R168, 0x20, RZ ;  /* 0x00000020a8ac7824 */ /* 0x000fe200078e00ff */
[----:B------:R-:W-:Y:S01]  /*0a30*/  SHF.R.S32.HI R5, RZ, 0x3, R3 ;  /* 0x00000003ff057819 */ /* 0x000fe20000011403 */
[----:B------:R-:W-:Y:S01]  /*0a40*/  IMAD R16, R31, c[0x0][0x280], RZ ;  /* 0x0000a0001f107a24 */ /* 0x000fe200078e02ff */
[----:B------:R-:W-:Y:S01]  /*0a50*/  SHF.R.S32.HI R3, RZ, 0x1f, R12 ;  /* 0x0000001fff037819 */ /* 0x000fe2000001140c */
[----:B------:R-:W-:Y:S01]  /*0a60*/  IMAD.IADD R2, R217, 0x1, -R2 ;  /* 0x00000001d9027824 */ /* 0x000fe200078e0a02 */
[C---:B------:R-:W-:Y:S01]  /*0a70*/  IADD3 R161, P0, R5.reuse, R12, RZ ;  /* 0x0000000c05a17210 */ /* 0x040fe20007f1e0ff */
[----:B------:R-:W-:Y:S01]  /*0a80*/  IMAD.IADD R135, R0, 0x1, -R5 ;  /* 0x0000000100877824 */ /* 0x000fe200078e0a05 */
[----:B------:R-:W-:Y:S01]  /*0a90*/  SHF.R.S32.HI R33, RZ, 0x1f, R32 ;  /* 0x0000001fff217819 */ /* 0x000fe20000011420 */
[----:B------:R-:W-:Y:S01]  /*0aa0*/  IMAD.SHL.U32 R10, R2, 0x8, RZ ;  /* 0x00000008020a7824 */ /* 0x000fe200078e00ff */
[C---:B------:R-:W-:Y:S01]  /*0ab0*/  LEA.HI.X.SX32 R166, R5.reuse, R3, 0x1, P0 ;  /* 0x0000000305a67211 */ /* 0x040fe200000f0eff */
[----:B------:R-:W-:Y:S01]  /*0ac0*/  IMAD.SHL.U32 R5, R5, 0x40, RZ ;  /* 0x0000004005057824 */ /* 0x000fe200078e00ff */
[----:B------:R-:W-:Y:S01]  /*0ad0*/  IADD3 R118, R32, 0x20, RZ ;  /* 0x0000002020767810 */ /* 0x000fe20007ffe0ff */
[----:B------:R-:W-:Y:S01]  /*0ae0*/  IMAD R14, R42, -0x70, R135 ;  /* 0xffffff902a0e7824 */ /* 0x000fe200078e0287 */
[----:B------:R-:W-:Y:S01]  /*0af0*/  SHF.R.S32.HI R11, RZ, 0x1f, R10 ;  /* 0x0000001fff0b7819 */ /* 0x000fe2000001140a */
[----:B------:R-:W-:Y:S01]  /*0b00*/  IMAD R2, R166, c[0x0][0x238], RZ ;  /* 0x00008e00a6027a24 */ /* 0x000fe200078e02ff */
[----:B------:R-:W-:Y:S01]  /*0b10*/  ISETP.GE.AND P6, PT, R10, c[0x0][0x1d4], PT ;  /* 0x000075000a007a0c */ /* 0x000fe20003fc6270 */
[----:B------:R-:W-:Y:S01]  /*0b20*/  IMAD R16, R102, c[0x0][0x284], R16 ;  /* 0x0000a10066107a24 */ /* 0x000fe200078e0210 */
[C---:B------:R-:W-:Y:S01]  /*0b30*/  ISETP.GE.AND P1, PT, R14.reuse, 0x1, PT ;  /* 0x000000010e00780c */ /* 0x040fe20003f26270 */
[C---:B------:R-:W-:Y:S01]  /*0b40*/  IMAD R4, R161.reuse, c[0x0][0x23c], R2 ;  /* 0x00008f00a1047a24 */ /* 0x040fe200078e0202 */
[C---:B------:R-:W-:Y:S01]  /*0b50*/  ISETP.GE.AND P0, PT, R14.reuse, 0x11, PT ;  /* 0x000000110e00780c */ /* 0x040fe20003f06270 */
[----:B------:R-:W-:Y:S01]  /*0b60*/  IMAD.WIDE.U32 R2, R161, c[0x0][0x238], R10 ;  /* 0x00008e00a1027a25 */ /* 0x000fe200078e000a */
[----:B------:R-:W-:Y:S01]  /*0b70*/  ISETP.GE.AND P3, PT, R14, 0x21, PT ;  /* 0x000000210e00780c */ /* 0x000fe20003f66270 */
[----:B------:R-:W-:Y:S01]  /*0b80*/  ULDC UR8, c[0x0][0x1e4] ;  /* 0x0000790000087ab9 */ /* 0x000fe20000000800 */
[----:B------:R-:W-:Y:S01]  /*0b90*/  SHF.R.S32.HI R35, RZ, 0x1f, R34 ;  /* 0x0000001fff237819 */ /* 0x000fe20000011422 */
[----:B------:R-:W-:Y:S01]  /*0ba0*/  IMAD.IADD R3, R3, 0x1, R4 ;  /* 0x0000000103037824 */ /* 0x000fe200078e0204 */
[C---:B------:R-:W-:Y:S01]  /*0bb0*/  IADD3 R171, R102.reuse, 0x20, RZ ;  /* 0x0000002066ab7810 */ /* 0x040fe20007ffe0ff */
[C---:B------:R-:W-:Y:S01]  /*0bc0*/  IMAD R4, R39.reuse, c[0x0][0x244], R7 ;  /* 0x0000910027047a24 */ /* 0x040fe200078e0207 */
[C---:B------:R-:W-:Y:S01]  /*0bd0*/  IADD3 R170, R102.reuse, 0x40, RZ ;  /* 0x0000004066aa7810 */ /* 0x040fe20007ffe0ff */
[----:B------:R-:W-:Y:S01]  /*0be0*/  IMAD.WIDE.U32 R2, R39, c[0x0][0x240], R2 ;  /* 0x0000900027027a25 */ /* 0x000fe200078e0002 */
[----:B------:R-:W-:Y:S01]  /*0bf0*/  IADD3 R169, R102, 0x60, RZ ;  /* 0x0000006066a97810 */ /* 0x000fe20007ffe0ff */
[----:B------:R-:W-:Y:S01]  /*0c00*/  UMOV UR7, 0x60 ;  /* 0x0000006000077882 */ /* 0x000fe20000000000 */
[----:B------:R-:W-:Y:S01]  /*0c10*/  SHF.L.U32 R216, R182, 0x5, RZ ;  /* 0x00000005b6d87819 */ /* 0x000fe200000006ff */
[----:B------:R-:W-:Y:S01]  /*0c20*/  IMAD R7, R174, c[0x0][0x23c], RZ ;  /* 0x00008f00ae077a24 */ /* 0x000fe200078e02ff */
[C---:B------:R-:W-:Y:S01]  /*0c30*/  SHF.L.U64.HI R204, R182.reuse, R185, c[0x0][0x1e4] ;  /* 0x00007900b6cc7619 */ /* 0x040fe200000102b9 */
[----:B------:R-:W-:Y:S01]  /*0c40*/  IMAD.IADD R3, R3, 0x1, R4 ;  /* 0x0000000103037824 */ /* 0x000fe200078e0204 */
[----:B------:R-:W-:Y:S01]  /*0c50*/  SHF.L.U64.HI R193, R182, R187, c[0x0][0x1e4] ;  /* 0x00007900b6c17619 */ /* 0x000fe200000102bb */
[----:B------:R-:W-:Y:S01]  /*0c60*/  IMAD R4, R25, c[0x0][0x248], RZ ;  /* 0x0000920019047a24 */ /* 0x000fe200078e02ff */
[----:B------:R-:W-:Y:S01]  /*0c70*/  IADD3 R210, R181, R7, RZ ;  /* 0x00000007b5d27210 */ /* 0x000fe20007ffe0ff */
[----:B------:R-:W-:Y:S01]  /*0c80*/  IMAD.WIDE.U32 R140, R104, c[0x0][0x248], R2 ;  /* 0x00009200688c7a25 */ /* 0x000fe200078e0002 */
[----:B------:R-:W-:Y:S01]  /*0c90*/  LOP3.LUT R2, R5, 0x1c0, RZ, 0xc0, !PT ;  /* 0x000001c005027812 */ /* 0x000fe200078ec0ff */
[----:B------:R-:W-:Y:S01]  /*0ca0*/  ULDC UR5, c[0x0][0x284] ;  /* 0x0000a10000057ab9 */ /* 0x000fe20000000800 */
[----:B------:R-:W-:Y:S01]  /*0cb0*/  LEA.HI R5, R36, R217, RZ, 0x6 ;  /* 0x000000d924057211 */ /* 0x000fe200078f30ff */
[----:B------:R-:W-:Y:S01]  /*0cc0*/  IMAD R7, R104, c[0x0][0x24c], R4 ;  /* 0x0000930068077a24 */ /* 0x000fe200078e0204 */
[----:B------:R-:W-:Y:S01]  /*0cd0*/  ULDC UR4, c[0x0][0x294] ;  /* 0x0000a50000047ab9 */ /* 0x000fe20000000800 */
[----:B------:R-:W-:Y:S01]  /*0ce0*/  IMAD R4, R210, R42, RZ ;  /* 0x0000002ad2047224 */ /* 0x000fe200078e02ff */
[----:B------:R-:W-:Y:S01]  /*0cf0*/  UIMAD UR8, UR8, 0x60, URZ ;  /* 0x00000060080878a4 */ /* 0x000fe2000f8e023f */
[----:B------:R-:W-:Y:S01]  /*0d00*/  IMAD.IADD R137, R141, 0x1, R7 ;  /* 0x000000018d897824 */ /* 0x000fe200078e0207 */
[----:B------:R-:W-:Y:S01]  /*0d10*/  UIMAD UR5, UR7, UR5, URZ ;  /* 0x00000005070572a4 */ /* 0x000fe2000f8e023f */
[-C--:B------:R-:W-:Y:S01]  /*0d20*/  IMAD R3, R6, R180.reuse, R4 ;  /* 0x000000b406037224 */ /* 0x080fe200078e0204 */
[----:B------:R-:W-:Y:S01]  /*0d30*/  LOP3.LUT R4, R2, 0x38, R10, 0xf8, !PT ;  /* 0x0000003802047812 */ /* 0x000fe200078ef80a */
[----:B------:R-:W-:Y:S01]  /*0d40*/  IMAD.MOV.U32 R136, RZ, RZ, R140 ;  /* 0x000000ffff887224 */ /* 0x000fe200078e008c */
[----:B------:R-:W-:Y:S01]  /*0d50*/  SHF.R.U32.HI R2, RZ, 0x3, R2 ;  /* 0x00000003ff027819 */ /* 0x000fe20000011602 */
[----:B------:R-:W-:Y:S01]  /*0d60*/  IMAD.SHL.U32 R5, R5, 0x8, RZ ;  /* 0x0000000805057824 */ /* 0x000fe200078e00ff */
[----:B------:R-:W-:Y:S01]  /*0d70*/  UIMAD UR4, UR7, UR4, URZ ;  /* 0x00000004070472a4 */ /* 0x000fe2000f8e023f */
[----:B------:R-:W-:Y:S01]  /*0d80*/  IMAD.WIDE.U32 R22, R42, R180, R136 ;  /* 0x000000b42a167225 */ /* 0x000fe200078e0088 */
[----:B------:R-:W-:-:S02]  /*0d90*/  LOP3.LUT R2, R4, R2, RZ, 0x3c, !PT ;  /* 0x0000000204027212 */ /* 0x000fc400078e3cff */
[----:B------:R-:W-:Y:S01]  /*0da0*/  P2R R134, PR, RZ, 0x40 ;  /* 0x00000040ff867803 */ /* 0x000fe20000000000 */
[----:B------:R-:W-:Y:S01]  /*0db0*/  IMAD.WIDE.U32 R6, R168, 0x20, RZ ;  /* 0x00000020a8067825 */ /* 0x000fe200078e00ff */
[----:B------:R-:W-:Y:S02]  /*0dc0*/  LOP3.LUT R2, R2, 0xfffffe00, R5, 0xf8, !PT ;  /* 0xfffffe0002027812 */ /* 0x000fe400078ef805 */
[----:B------:R-:W-:Y:S01]  /*0dd0*/  IADD3 R3, R23, R3, RZ ;  /* 0x0000000317037210 */ /* 0x000fe20007ffe0ff */
[----:B------:R-:W-:Y:S01]  /*0de0*/  IMAD.WIDE.U32 R188, R102, c[0x0][0x1e0], RZ ;  /* 0x0000780066bc7a25 */ /* 0x000fe200078e00ff */
[----:B------:R-:W-:-:S03]  /*0df0*/  @P1 LEA R4, P2, R22, c[0x0][0x220], 0x1 ;  /* 0x0000880016041a11 */ /* 0x000fc600078408ff */
[----:B------:R-:W-:Y:S01]  /*0e00*/  IMAD.SHL.U32 R93, R2, 0x2, RZ ;  /* 0x00000002025d7824 */ /* 0x000fe200078e00ff */
[----:B------:R-:W-:Y:S01]  /*0e10*/  @P1 LEA.HI.X R5, R22, c[0x0][0x224], R3, 0x1, P2 ;  /* 0x0000890016051a11 */ /* 0x000fe200010f0c03 */
[----:B------:R-:W-:Y:S01]  /*0e20*/  IMAD.SHL.U32 R218, R182, 0x40, RZ ;  /* 0x00000040b6da7824 */ /* 0x000fe200078e00ff */
[----:B------:R-:W-:Y:S01]  /*0e30*/  @P0 LEA R2, P2, R168, R22, 0x4 ;  /* 0x00000016a8020211 */ /* 0x000fe200078420ff */
[----:B------:R-:W-:Y:S02]  /*0e40*/  IMAD R201, R174, c[0x0][0x294], RZ ;  /* 0x0000a500aec97a24 */ /* 0x000fe400078e02ff */
[----:B------:R-:W-:Y:S01]  /*0e50*/  @!PT LDS RZ, [RZ] ;  /* 0x00000000fffff984 */ /* 0x000fe20000000800 */
[----:B------:R-:W-:Y:S01]  /*0e60*/  @!PT LDS RZ, [RZ] ;  /* 0x00000000fffff984 */ /* 0x000fe20000000800 */
[----:B------:R-:W-:Y:S01]  /*0e70*/  @!PT LDS RZ, [RZ] ;  /* 0x00000000fffff984 */ /* 0x000fe20000000800 */
[----:B------:R1:W-:Y:S01]  /*0e80*/  @P1 LDGSTS.E.BYPASS.LTC128B.128 [R93+0x3900], [R4.64], !P6 ;  /* 0x03900000045d1fae */ /* 0x0003e2000f101d4a */
[----:B------:R-:W-:Y:S01]  /*0e90*/  ISETP.GE.AND P1, PT, R14, 0x31, PT ;  /* 0x000000310e00780c */ /* 0x000fe20003f26270 */
[C---:B------:R-:W-:Y:S02]  /*0ea0*/  IMAD R202, R174.reuse, c[0x0][0x284], RZ ;  /* 0x0000a100aeca7a24 */ /* 0x040fe400078e02ff */
[----:B------:R-:W-:-:S02]  /*0eb0*/  IMAD R203, R174, c[0x0][0x1e4], RZ ;  /* 0x00007900aecb7a24 */ /* 0x000fc400078e02ff */
[----:B------:R-:W-:-:S04]  /*0ec0*/  IMAD.WIDE.U32 R178, R174, c[0x0][0x290], RZ ;  /* 0x0000a400aeb27a25 */ /* 0x000fc800078e00ff */
[----:B------:R-:W-:-:S04]  /*0ed0*/  IMAD.WIDE.U32 R176, R174, c[0x0][0x280], RZ ;  /* 0x0000a000aeb07a25 */ /* 0x000fc800078e00ff */
[----:B------:R-:W-:Y:S02]  /*0ee0*/  @P1 IMAD R12, R37, 0x30, RZ ;  /* 0x00000030250c1824 */ /* 0x000fe400078e02ff */
[----:B------:R-:W-:-:S04]  /*0ef0*/  IMAD.WIDE.U32 R182, R182, 0x60, RZ ;  /* 0x00000060b6b67825 */ /* 0x000fc800078e00ff */
[----:B------:R-:W-:Y:S01]  /*0f00*/  IMAD.WIDE.U32 R196, R170, c[0x0][0x1e0], RZ ;  /* 0x00007800aac47a25 */ /* 0x000fe200078e00ff */
[----:B------:R-:W-:-:S03]  /*0f10*/  IADD3 R200, R183, UR8, RZ ;  /* 0x00000008b7c87c10 */ /* 0x000fc6000fffe0ff */
[----:B------:R-:W-:Y:S01]  /*0f20*/  IMAD.WIDE.U32 R174, R174, c[0x0][0x1e0], RZ ;  /* 0x00007800aeae7a25 */ /* 0x000fe200078e00ff */
[----:B-1----:R-:W-:-:S03]  /*0f30*/  @P0 LEA.HI.X R5, R168, R3, R37, 0x4, P2 ;  /* 0x00000003a8050211 */ /* 0x002fc600010f2425 */
[----:B------:R-:W-:Y:S01]  /*0f40*/  IMAD.WIDE.U32 R198, R171, c[0x0][0x1e0], RZ ;  /* 0x00007800abc67a25 */ /* 0x000fe200078e00ff */
[----:B------:R-:W-:-:S03]  /*0f50*/  @P0 LEA R4, P2, R2, c[0x0][0x220], 0x1 ;  /* 0x0000880002040a11 */ /* 0x000fc600078408ff */
[----:B------:R-:W-:Y:S01]  /*0f60*/  IMAD.WIDE.U32 R194, R169, c[0x0][0x1e0], RZ ;  /* 0x00007800a9c27a25 */ /* 0x000fe200078e00ff */
[----:B------:R-:W-:Y:S02]  /*0f70*/  @P0 LEA.HI.X R5, R2, c[0x0][0x224], R5, 0x1, P2 ;  /* 0x0000890002050a11 */ /* 0x000fe400010f0c05 */
[----:B------:R-:W-:Y:S01]  /*0f80*/  @P3 IADD3 R6, P2, R22, R6, RZ ;  /* 0x0000000616063210 */ /* 0x000fe20007f5e0ff */
[----:B------:R-:W-:Y:S02]  /*0f90*/  IMAD.SHL.U32 R2, R37, 0x20, RZ ;  /* 0x0000002025027824 */ /* 0x000fe400078e00ff */
[----:B------:R1:W-:Y:S01]  /*0fa0*/  @P0 LDGSTS.E.BYPASS.LTC128B.128 [R93+0x4100], [R4.64], !P6 ;  /* 0x04100000045d0fae */ /* 0x0003e2000f101d4a */
[----:B------:R-:W-:Y:S01]  /*0fb0*/  @P3 LEA R8, P0, R6, c[0x0][0x220], 0x1 ;  /* 0x0000880006083a11 */ /* 0x000fe200078008ff */
[----:B------:R-:W-:Y:S01]  /*0fc0*/  IMAD.IADD R201, R179, 0x1, R201 ;  /* 0x00000001b3c97824 */ /* 0x000fe200078e02c9 */
[----:B------:R-:W-:Y:S01]  /*0fd0*/  @P3 IADD3.X R7, R3, R7, R2, P2, !PT ;  /* 0x0000000703073210 */ /* 0x000fe200017fe402 */
[----:B------:R-:W-:Y:S01]  /*0fe0*/  IMAD.IADD R202, R177, 0x1, R202 ;  /* 0x00000001b1ca7824 */ /* 0x000fe200078e02ca */
[----:B------:R-:W-:Y:S01]  /*0ff0*/  @P1 MOV R2, R22 ;  /* 0x0000001600021202 */ /* 0x000fe20000000f00 */
[----:B------:R-:W-:Y:S01]  /*1000*/  IMAD.IADD R203, R175, 0x1, R203 ;  /* 0x00000001afcb7824 */ /* 0x000fe200078e02cb */
[----:B------:R-:W-:-:S02]  /*1010*/  ISETP.GE.AND P2, PT, R14, 0x41, PT ;  /* 0x000000410e00780c */ /* 0x000fc40003f46270 */
[----:B------:R-:W-:-:S05]  /*1020*/  @P3 LEA.HI.X R9, R6, c[0x0][0x224], R7, 0x1, P0 ;  /* 0x0000890006093a11 */ /* 0x000fca00000f0c07 */
[----:B------:R3:W-:Y:S01]  /*1030*/  @P3 LDGSTS.E.BYPASS.LTC128B.128 [R93+0x4900], [R8.64], !P6 ;  /* 0x04900000085d3fae */ /* 0x0007e2000f101d4a */
[----:B-1----:R-:W-:-:S04]  /*1040*/  @P1 IMAD.WIDE.U32 R4, R168, 0x30, R2 ;  /* 0x00000030a8041825 */ /* 0x002fc800078e0002 */
[----:B------:R-:W-:Y:S01]  /*1050*/  @P1 IMAD.IADD R2, R5, 0x1, R12 ;  /* 0x0000000105021824 */ /* 0x000fe200078e020c */
[----:B------:R-:W-:Y:S01]  /*1060*/  @P1 LEA R6, P0, R4, c[0x0][0x220], 0x1 ;  /* 0x0000880004061a11 */ /* 0x000fe200078008ff */
[----:B------:R-:W-:-:S03]  /*1070*/  IMAD R12, R220, c[0x0][0x1e8], RZ ;  /* 0x00007a00dc0c7a24 */ /* 0x000fc600078e02ff */
[----:B------:R-:W-:Y:S01]  /*1080*/  @P1 LEA.HI.X R7, R4, c[0x0][0x224], R2, 0x1, P0 ;  /* 0x0000890004071a11 */ /* 0x000fe200000f0c02 */
[----:B------:R-:W-:Y:S01]  /*1090*/  IMAD R12, R39, c[0x0][0x1ec], R12 ;  /* 0x00007b00270c7a24 */ /* 0x000fe200078e020c */
[----:B------:R-:W-:-:S03]  /*10a0*/  @P2 LEA R2, P0, R168, R22, 0x6 ;  /* 0x00000016a8022211 */ /* 0x000fc600078030ff */
[----:B------:R1:W-:Y:S01]  /*10b0*/  @P1 LDGSTS.E.BYPASS.LTC128B.128 [R93+0x5100], [R6.64], !P6 ;  /* 0x05100000065d1fae */ /* 0x0003e2000f101d4a */
[----:B------:R-:W-:Y:S01]  /*10c0*/  @P2 LEA.HI.X R4, R168, R3, R37, 0x6, P0 ;  /* 0x00000003a8042211 */ /* 0x000fe200000f3425 */
[----:B---3--:R-:W-:Y:S01]  /*10d0*/  IMAD R9, R220, c[0x0][0x260], RZ ;  /* 0x00009800dc097a24 */ /* 0x008fe200078e02ff */
[C---:B------:R-:W-:Y:S02]  /*10e0*/  @P2 LEA R18, P0, R2.reuse, c[0x0][0x220], 0x1 ;  /* 0x0000880002122a11 */ /* 0x040fe400078008ff */
[----:B------:R-:W-:Y:S01]  /*10f0*/  ISETP.GE.AND P1, PT, R219, 0x1, PT ;  /* 0x00000001db00780c */ /* 0x000fe20003f26270 */
[----:B------:R-:W-:Y:S01]  /*1100*/  IMAD R9, R39, c[0x0][0x264], R9 ;  /* 0x0000990027097a24 */ /* 0x000fe200078e0209 */
[----:B------:R-:W-:Y:S01]  /*1110*/  @P2 LEA.HI.X R19, R2, c[0x0][0x224], R4, 0x1, P0 ;  /* 0x0000890002132a11 */ /* 0x000fe200000f0c04 */
[----:B------:R-:W-:Y:S01]  /*1120*/  IMAD.WIDE.U32 R4, R26, c[0x0][0x1e0], RZ ;  /* 0x000078001a047a25 */ /* 0x000fe200078e00ff */
[C---:B------:R-:W-:Y:S02]  /*1130*/  ISETP.GE.AND P0, PT, R32.reuse, c[0x0][0x27c], PT ;  /* 0x00009f0020007a0c */ /* 0x040fe40003f06270 */
[----:B------:R-:W-:Y:S01]  /*1140*/  ISETP.GE.AND P1, PT, R32, c[0x0][0x1d4], PT ;  /* 0x0000750020007a0c */ /* 0x000fe20003f26270 */
[----:B------:R-:W-:Y:S01]  /*1150*/  IMAD.SHL.U32 R2, R219, 0x2, RZ ;  /* 0x00000002db027824 */ /* 0x000fe200078e00ff */
[----:B------:R-:W-:Y:S01]  /*1160*/  SEL R8, RZ, c[0x0][0x27c], !P0 ;  /* 0x00009f00ff087a07 */ /* 0x000fe20004000000 */
[----:B------:R3:W-:Y:S01]  /*1170*/  @P2 LDGSTS.E.BYPASS.LTC128B.128 [R93+0x5900], [R18.64], !P6 ;  /* 0x05900000125d2fae */ /* 0x0007e2000f101d4a */
[----:B------:R-:W-:-:S02]  /*1180*/  SEL R24, RZ, 0x1, P1 ;  /* 0x00000001ff187807 */ /* 0x000fc40000800000 */
[----:B------:R-:W-:Y:S01]  /*1190*/  ISETP.GE.AND P1, PT, R14, 0x51, PT ;  /* 0x000000510e00780c */ /* 0x000fe20003f26270 */
[----:B------:R-:W-:-:S04]  /*11a0*/  IMAD.IADD R8, R32, 0x1, R8 ;  /* 0x0000000120087824 */ /* 0x000fc800078e0208 */
[----:B------:R-:W-:Y:S02]  /*11b0*/  @P0 IADD3 R2, -R2, c[0x0][0x1d4], RZ ;  /* 0x0000750002020a10 */ /* 0x000fe40007ffe1ff */
[----:B------:R-:W-:Y:S01]  /*11c0*/  ISETP.GE.AND P0, PT, R118, c[0x0][0x1d4], PT ;  /* 0x0000750076007a0c */ /* 0x000fe20003f06270 */
[----:B-1----:R-:W-:-:S03]  /*11d0*/  IMAD R6, R29, c[0x0][0x1e0], RZ ;  /* 0x000078001d067a24 */ /* 0x002fc600078e02ff */
[----:B------:R-:W-:Y:S02]  /*11e0*/  SEL R23, RZ, 0xffffffff, P0 ;  /* 0xffffffffff177807 */ /* 0x000fe40000000000 */
[----:B------:R-:W-:Y:S01]  /*11f0*/  ISETP.GT.AND P0, PT, R14, 0x60, PT ;  /* 0x000000600e00780c */ /* 0x000fe20003f04270 */
[----:B------:R-:W-:Y:S02]  /*1200*/  IMAD R6, R26, c[0x0][0x1e4], R6 ;  /* 0x000079001a067a24 */ /* 0x000fe400078e0206 */
[----:B------:R-:W-:-:S04]  /*1210*/  IMAD.WIDE.U32 R14, R102, c[0x0][0x280], R34 ;  /* 0x0000a000660e7a25 */ /* 0x000fc800078e0022 */
[----:B------:R-:W-:Y:S02]  /*1220*/  IMAD.IADD R5, R5, 0x1, R6 ;  /* 0x0000000105057824 */ /* 0x000fe400078e0206 */
[----:B------:R-:W-:Y:S02]  /*1230*/  IMAD.IADD R117, R15, 0x1, R16 ;  /* 0x000000010f757824 */ /* 0x000fe400078e0210 */
[----:B------:R-:W-:-:S04]  /*1240*/  IMAD.WIDE.U32 R6, R39, c[0x0][0x1e8], R4 ;  /* 0x00007a0027067a25 */ /* 0x000fc800078e0004 */
[----:B------:R-:W-:Y:S01]  /*1250*/  IMAD.WIDE.U32 R4, R39, c[0x0][0x260], R10 ;  /* 0x0000980027047a25 */ /* 0x000fe200078e000a */
[----:B------:R-:W-:-:S03]  /*1260*/  SHF.R.S32.HI R10, RZ, 0x1f, R2 ;  /* 0x0000001fff0a7819 */ /* 0x000fc60000011402 */
[----:B------:R-:W-:Y:S01]  /*1270*/  IMAD.IADD R95, R7, 0x1, R12 ;  /* 0x00000001075f7824 */ /* 0x000fe200078e020c */
[----:B------:R-:W-:Y:S01]  /*1280*/  LEA.HI R27, R10, R2, RZ, 0x4 ;  /* 0x000000020a1b7211 */ /* 0x000fe200078f20ff */
[----:B------:R-:W-:Y:S01]  /*1290*/  IMAD.WIDE.U32 R12, R102, c[0x0][0x290], R34 ;  /* 0x0000a400660c7a25 */ /* 0x000fe200078e0022 */
[----:B------:R-:W-:Y:S02]  /*12a0*/  SHF.R.S32.HI R2, RZ, 0x1f, R8 ;  /* 0x0000001fff027819 */ /* 0x000fe40000011408 */
[----:B------:R-:W-:Y:S01]  /*12b0*/  IADD3 R5, R5, R9, RZ ;  /* 0x0000000905057210 */ /* 0x000fe20007ffe0ff */
[----:B------:R-:W-:Y:S01]  /*12c0*/  IMAD.MOV.U32 R94, RZ, RZ, R6 ;  /* 0x000000ffff5e7224 */ /* 0x000fe200078e0006 */
[----:B------:R-:W-:Y:S01]  /*12d0*/  LEA.HI R20, R2, R8, RZ, 0x3 ;  /* 0x0000000802147211 */ /* 0x000fe200078f18ff */
[----:B------:R-:W-:Y:S02]  /*12e0*/  IMAD R2, R31, c[0x0][0x290], RZ ;  /* 0x0000a4001f027a24 */ /* 0x000fe400078e02ff */
[----:B------:R-:W-:Y:S01]  /*12f0*/  IMAD.WIDE.U32 R8, R102, c[0x0][0x290], R32 ;  /* 0x0000a40066087a25 */ /* 0x000fe200078e0020 */
[----:B------:R-:W-:-:S03]  /*1300*/  LOP3.LUT R121, R20, 0xfffffff8, RZ, 0xc0, !PT ;  /* 0xfffffff814797812 */ /* 0x000fc600078ec0ff */
[----:B------:R-:W-:Y:S01]  /*1310*/  IMAD R2, R102, c[0x0][0x294], R2 ;  /* 0x0000a50066027a24 */ /* 0x000fe200078e0202 */
[----:B------:R-:W-:Y:S01]  /*1320*/  SHF.R.S32.HI R127, RZ, 0x1f, R121 ;  /* 0x0000001fff7f7819 */ /* 0x000fe20000011479 */
[----:B------:R-:W-:Y:S02]  /*1330*/  IMAD.MOV.U32 R110, RZ, RZ, R8 ;  /* 0x000000ffff6e7224 */ /* 0x000fe400078e0008 */
[----:B------:R-:W-:Y:S02]  /*1340*/  IMAD R8, R25, c[0x0][0x268], RZ ;  /* 0x00009a0019087a24 */ /* 0x000fe400078e02ff */
[----:B------:R-:W-:Y:S02]  /*1350*/  IMAD.IADD R115, R13, 0x1, R2 ;  /* 0x000000010d737824 */ /* 0x000fe400078e0202 */
[----:B------:R-:W-:-:S04]  /*1360*/  IMAD.WIDE.U32 R6, R39, c[0x0][0x210], R32 ;  /* 0x0000840027067a25 */ /* 0x000fc800078e0020 */
[----:B------:R-:W-:Y:S01]  /*1370*/  IMAD.IADD R111, R2, 0x1, R9 ;  /* 0x00000001026f7824 */ /* 0x000fe200078e0209 */
[----:B------:R-:W-:Y:S01]  /*1380*/  SHF.R.S32.HI R2, RZ, 0x1f, R21 ;  /* 0x0000001fff027819 */ /* 0x000fe20000011415 */
[C---:B------:R-:W-:Y:S02]  /*1390*/  IMAD R103, R104.reuse, c[0x0][0x26c], R8 ;  /* 0x00009b0068677a24 */ /* 0x040fe400078e0208 */
[----:B------:R-:W-:Y:S01]  /*13a0*/  IMAD.WIDE.U32 R104, R104, c[0x0][0x268], R4 ;  /* 0x00009a0068687a25 */ /* 0x000fe200078e0004 */
[----:B------:R-:W-:Y:S02]  /*13b0*/  @P1 MOV R5, R3 ;  /* 0x0000000300051202 */ /* 0x000fe40000000f00 */
[----:B------:R-:W-:Y:S01]  /*13c0*/  LEA.HI R2, R2, R102, RZ, 0x3 ;  /* 0x0000006602027211 */ /* 0x000fe200078f18ff */
[----:B------:R-:W-:Y:S02]  /*13d0*/  IMAD.IADD R15, R7, 0x1, R17 ;  /* 0x00000001070f7824 */ /* 0x000fe400078e0211 */
[----:B------:R-:W-:Y:S01]  /*13e0*/  IMAD.SHL.U32 R7, R23, 0x2, RZ ;  /* 0x0000000217077824 */ /* 0x000fe200078e00ff */
[----:B------:R-:W-:Y:S01]  /*13f0*/  LOP3.LUT R2, R2, 0xfffffff8, RZ, 0xc0, !PT ;  /* 0xfffffff802027812 */ /* 0x000fe200078ec0ff */
[----:B------:R-:W-:-:S02]  /*1400*/  @P1 IMAD.MOV.U32 R4, RZ, RZ, R22 ;  /* 0x000000ffff041224 */ /* 0x000fc400078e0016 */
[----:B------:R-:W-:Y:S01]  /*1410*/  IMAD.MOV.U32 R116, RZ, RZ, R14 ;  /* 0x000000ffff747224 */ /* 0x000fe200078e000e */
[----:B------:R-:W-:Y:S01]  /*1420*/  LOP3.LUT R24, R7, 0x2, R24, 0xe2, !PT ;  /* 0x0000000207187812 */ /* 0x000fe200078ee218 */
[----:B------:R-:W-:Y:S01]  /*1430*/  IMAD.MOV.U32 R14, RZ, RZ, R6 ;  /* 0x000000ffff0e7224 */ /* 0x000fe200078e0006 */
[----:B------:R-:W-:Y:S01]  /*1440*/  LEA.HI R7, R36, R217, RZ, 0x5 ;  /* 0x000000d924077211 */ /* 0x000fe200078f28ff */
[----:B------:R-:W-:Y:S01]  /*1450*/  @P1 IMAD R6, R37, 0x50, RZ ;  /* 0x0000005025061824 */ /* 0x000fe200078e02ff */
[----:B------:R-:W-:Y:S01]  /*1460*/  IADD3 R36, R34, 0x10, RZ ;  /* 0x0000001022247810 */ /* 0x000fe20007ffe0ff */
[----:B------:R-:W-:Y:S01]  /*1470*/  @P1 IMAD.WIDE.U32 R4, R168, 0x50, R4 ;  /* 0x00000050a8041825 */ /* 0x000fe200078e0004 */
[C---:B------:R-:W-:Y:S02]  /*1480*/  LOP3.LUT R99, R24.reuse, 0x1, RZ, 0xc0, !PT ;  /* 0x0000000118637812 */ /* 0x040fe400078ec0ff */
[----:B------:R-:W-:Y:S01]  /*1490*/  LOP3.LUT R100, R24, 0x2, RZ, 0xc0, !PT ;  /* 0x0000000218647812 */ /* 0x000fe200078ec0ff */
[----:B------:R-:W-:Y:S01]  /*14a0*/  @P1 IMAD.IADD R5, R5, 0x1, R6 ;  /* 0x0000000105051824 */ /* 0x000fe200078e0206 */
[----:B------:R-:W-:Y:S01]  /*14b0*/  @P1 LEA R8, P2, R4, c[0x0][0x220], 0x1 ;  /* 0x0000880004081a11 */ /* 0x000fe200078408ff */
[----:B------:R-:W-:-:S02]  /*14c0*/  IMAD.IADD R2, R102, 0x1, -R2 ;  /* 0x0000000166027824 */ /* 0x000fc400078e0a02 */
[----:B------:R-:W-:Y:S01]  /*14d0*/  IMAD.SHL.U32 R6, R7, 0x10, RZ ;  /* 0x0000001007067824 */ /* 0x000fe200078e00ff */
[----:B------:R-:W-:Y:S01]  /*14e0*/  SHF.R.S32.HI R7, RZ, 0x1f, R171 ;  /* 0x0000001fff077819 */ /* 0x000fe200000114ab */
[----:B------:R-:W-:Y:S01]  /*14f0*/  IMAD.WIDE.U32 R10, R102, c[0x0][0x280], R32 ;  /* 0x0000a000660a7a25 */ /* 0x000fe200078e0020 */
[----:B------:R-:W-:Y:S02]  /*1500*/  @P1 LEA.HI.X R9, R4, c[0x0][0x224], R5, 0x1, P2 ;  /* 0x0000890004091a11 */ /* 0x000fe400010f0c05 */
[C---:B------:R-:W-:Y:S01]  /*1510*/  LOP3.LUT P3, RZ, R2.reuse, 0x4, RZ, 0xc0, !PT ;  /* 0x0000000402ff7812 */ /* 0x040fe2000786c0ff */
[----:B------:R-:W-:Y:S01]  /*1520*/  IMAD.SHL.U32 R2, R2, 0x40, RZ ;  /* 0x0000004002027824 */ /* 0x000fe200078e00ff */
[----:B------:R-:W-:Y:S01]  /*1530*/  SHF.R.S32.HI R5, RZ, 0x4, R27 ;  /* 0x00000004ff057819 */ /* 0x000fe2000001141b */
[----:B------:R-:W-:Y:S01]  /*1540*/  IMAD.MOV.U32 R114, RZ, RZ, R12 ;  /* 0x000000ffff727224 */ /* 0x000fe200078e000c */
[----:B------:R-:W-:Y:S01]  /*1550*/  LEA.HI R7, R7, R171, RZ, 0x3 ;  /* 0x000000ab07077211 */ /* 0x000fe200078f18ff */
[----:B------:R1:W-:Y:S01]  /*1560*/  @P1 LDGSTS.E.BYPASS.LTC128B.128 [R93+0x6100], [R8.64], !P6 ;  /* 0x06100000085d1fae */ /* 0x0003e2000f101d4a */
[----:B------:R-:W-:Y:S01]  /*1570*/  MOV R112, R10 ;  /* 0x0000000a00707202 */ /* 0x000fe20000000f00 */
[----:B-----5:R-:W-:Y:S01]  /*1580*/  IMAD.WIDE.U32 R114, R167, c[0x0][0x290], R114 ;  /* 0x0000a400a7727a25 */ /* 0x020fe200078e0072 */
[----:B------:R-:W-:-:S02]  /*1590*/  LEA.HI.SX32 R10, R20, R5, 0x1d ;  /* 0x00000005140a7211 */ /* 0x000fc400078feaff */
[----:B------:R-:W-:Y:S01]  /*15a0*/  SHF.L.U32 R4, R171, 0x6, RZ ;  /* 0x00000006ab047819 */ /* 0x000fe200000006ff */
[----:B------:R-:W-:Y:S01]  /*15b0*/  IMAD.WIDE.U32 R116, R167, c[0x0][0x280], R116 ;  /* 0x0000a000a7747a25 */ /* 0x000fe200078e0074 */
[----:B------:R-:W-:Y:S02]  /*15c0*/  IADD3 R113, R16, R11, RZ ;  /* 0x0000000b10717210 */ /* 0x000fe40007ffe0ff */
[----:B------:R-:W-:Y:S01]  /*15d0*/  LOP3.LUT R2, R2, 0x1c0, RZ, 0xc0, !PT ;  /* 0x000001c002027812 */ /* 0x000fe200078ec0ff */
[----:B------:R-:W-:Y:S01]  /*15e0*/  IMAD.SHL.U32 R11, R7, 0x40, RZ ;  /* 0x00000040070b7824 */ /* 0x000fe200078e00ff */
[----:B------:R-:W-:Y:S01]  /*15f0*/  LOP3.LUT R4, R4, 0x1c0, RZ, 0xc0, !PT ;  /* 0x000001c004047812 */ /* 0x000fe200078ec0ff */
[----:B------:R-:W-:Y:S01]  /*1600*/  IMAD.SHL.U32 R101, R10, 0x8, RZ ;  /* 0x000000080a657824 */ /* 0x000fe200078e00ff */
[----:B------:R-:W-:Y:S01]  /*1610*/  LOP3.LUT R6, R6, 0xfffffe00, RZ, 0xc0, !PT ;  /* 0xfffffe0006067812 */ /* 0x000fe200078ec0ff */
[----:B------:R-:W-:Y:S01]  /*1620*/  @P0 IMAD R16, R37, 0x60, RZ ;  /* 0x0000006025100824 */ /* 0x000fe200078e02ff */
[----:B------:R-:W-:Y:S01]  /*1630*/  SHF.R.U32.HI R5, RZ, 0x3, R2 ;  /* 0x00000003ff057819 */ /* 0x000fe20000011602 */
[----:B------:R-:W-:Y:S01]  /*1640*/  IMAD.WIDE.U32 R112, R167, c[0x0][0x280], R112 ;  /* 0x0000a000a7707a25 */ /* 0x000fe200078e0070 */
[----:B------:R-:W-:-:S02]  /*1650*/  LOP3.LUT R12, R2, 0x18, R32, 0xf8, !PT ;  /* 0x00000018020c7812 */ /* 0x000fc400078ef820 */
[----:B------:R-:W-:Y:S01]  /*1660*/  LOP3.LUT R10, R11, 0xfffffe00, RZ, 0xc0, !PT ;  /* 0xfffffe000b0a7812 */ /* 0x000fe200078ec0ff */
[----:B------:R-:W-:Y:S01]  /*1670*/  IMAD.WIDE.U32 R110, R167, c[0x0][0x290], R110 ;  /* 0x0000a400a76e7a25 */ /* 0x000fe200078e006e */
[----:B------:R-:W-:Y:S02]  /*1680*/  SHF.R.U32.HI R7, RZ, 0x3, R4 ;  /* 0x00000003ff077819 */ /* 0x000fe40000011604 */
[--C-:B------:R-:W-:Y:S01]  /*1690*/  LOP3.LUT R11, R4, 0x38, R20.reuse, 0xf8, !PT ;  /* 0x00000038040b7812 */ /* 0x100fe200078ef814 */
[----:B------:R-:W-:Y:S01]  /*16a0*/  IMAD.IADD R103, R105, 0x1, R103 ;  /* 0x0000000169677824 */ /* 0x000fe200078e0267 */
[----:B------:R-:W-:Y:S02]  /*16b0*/  LOP3.LUT R98, R6, R12, R5, 0xf6, !PT ;  /* 0x0000000c06627212 */ /* 0x000fe400078ef605 */
[----:B------:R-:W-:Y:S02]  /*16c0*/  LOP3.LUT R4, R4, 0x38, R101, 0xf8, !PT ;  /* 0x0000003804047812 */ /* 0x000fe400078ef865 */
[----:B------:R-:W-:-:S02]  /*16d0*/  LOP3.LUT R12, R2, 0x38, R20, 0xf8, !PT ;  /* 0x00000038020c7812 */ /* 0x000fc400078ef814 */
[----:B-1----:R-:W-:Y:S02]  /*16e0*/  SHF.R.S32.HI R8, RZ, 0x1f, R170 ;  /* 0x0000001fff087819 */ /* 0x002fe400000114aa */
[----:B------:R-:W-:Y:S02]  /*16f0*/  LOP3.LUT R2, R2, 0x38, R101, 0xf8, !PT ;  /* 0x0000003802027812 */ /* 0x000fe400078ef865 */
[C-C-:B---3--:R-:W-:Y:S02]  /*1700*/  LOP3.LUT R19, R10.reuse, R11, R7.reuse, 0xf6, !PT ;  /* 0x0000000b0a137212 */ /* 0x148fe400078ef607 */
[----:B------:R-:W-:Y:S01]  /*1710*/  LOP3.LUT R18, R10, R4, R7, 0xf6, !PT ;  /* 0x000000040a127212 */ /* 0x000fe200078ef607 */
[----:B------:R-:W-:Y:S01]  /*1720*/  @P0 IMAD.MOV.U32 R4, RZ, RZ, R22 ;  /* 0x000000ffff040224 */ /* 0x000fe200078e0016 */
[----:B------:R-:W-:Y:S01]  /*1730*/  SHF.R.S32.HI R7, RZ, 0x1f, R169 ;  /* 0x0000001fff077819 */ /* 0x000fe200000114a9 */
[----:B------:R-:W-:Y:S01]  /*1740*/  IMAD.SHL.U32 R154, R19, 0x2, RZ ;  /* 0x00000002139a7824 */ /* 0x000fe200078e00ff */
[----:B------:R-:W-:Y:S01]  /*1750*/  LEA.HI R8, R8, R170, RZ, 0x3 ;  /* 0x000000aa08087211 */ /* 0x000fe200078f18ff */
[----:B------:R-:W-:Y:S01]  /*1760*/  IMAD.SHL.U32 R150, R18, 0x2, RZ ;  /* 0x0000000212967824 */ /* 0x000fe200078e00ff */
[----:B------:R-:W-:-:S02]  /*1770*/  LOP3.LUT R21, R6, R2, R5, 0xf6, !PT ;  /* 0x0000000206157212 */ /* 0x000fc400078ef605 */
[----:B------:R-:W-:Y:S01]  /*1780*/  SHF.L.U32 R2, R170, 0x6, RZ ;  /* 0x00000006aa027819 */ /* 0x000fe200000006ff */
[----:B------:R-:W-:Y:S01]  /*1790*/  IMAD.SHL.U32 R9, R8, 0x40, RZ ;  /* 0x0000004008097824 */ /* 0x000fe200078e00ff */
[----:B------:R-:W-:Y:S01]  /*17a0*/  LOP3.LUT R23, R6, R12, R5, 0xf6, !PT ;  /* 0x0000000c06177212 */ /* 0x000fe200078ef605 */
[----:B------:R-:W-:Y:S01]  /*17b0*/  IMAD.SHL.U32 R6, R169, 0x40, RZ ;  /* 0x00000040a9067824 */ /* 0x000fe200078e00ff */
[----:B------:R-:W-:Y:S01]  /*17c0*/  LEA.HI R7, R7, R169, RZ, 0x3 ;  /* 0x000000a907077211 */ /* 0x000fe200078f18ff */
[----:B------:R-:W-:Y:S01]  /*17d0*/  @P0 IMAD.MOV.U32 R5, RZ, RZ, R3 ;  /* 0x000000ffff050224 */ /* 0x000fe200078e0003 */
[----:B------:R-:W-:Y:S02]  /*17e0*/  LOP3.LUT R2, R2, 0x1c0, RZ, 0xc0, !PT ;  /* 0x000001c002027812 */ /* 0x000fe400078ec0ff */
[----:B------:R-:W-:Y:S01]  /*17f0*/  LOP3.LUT R6, R6, 0x1c0, RZ, 0xc0, !PT ;  /* 0x000001c006067812 */ /* 0x000fe200078ec0ff */
[----:B------:R-:W-:Y:S01]  /*1800*/  IMAD.SHL.U32 R8, R7, 0x40, RZ ;  /* 0x0000004007087824 */ /* 0x000fe200078e00ff */
[----:B------:R-:W-:Y:S01]  /*1810*/  SHF.R.U32.HI R13, RZ, 0x3, R2 ;  /* 0x00000003ff0d7819 */ /* 0x000fe20000011602 */
[----:B------:R-:W-:Y:S01]  /*1820*/  @P0 IMAD.WIDE.U32 R4, R168, 0x60, R4 ;  /* 0x00000060a8040825 */ /* 0x000fe200078e0004 */
[----:B------:R-:W-:-:S02]  /*1830*/  LOP3.LUT R9, R9, 0xfffffe00, RZ, 0xc0, !PT ;  /* 0xfffffe0009097812 */ /* 0x000fc400078ec0ff */
[C---:B------:R-:W-:Y:S02]  /*1840*/  LOP3.LUT R10, R2.reuse, 0x38, R20, 0xf8, !PT ;  /* 0x00000038020a7812 */ /* 0x040fe400078ef814 */
[----:B------:R-:W-:Y:S01]  /*1850*/  LOP3.LUT R11, R2, 0x38, R101, 0xf8, !PT ;  /* 0x00000038020b7812 */ /* 0x000fe200078ef865 */
[----:B------:R-:W-:Y:S01]  /*1860*/  @P0 IMAD.IADD R2, R5, 0x1, R16 ;  /* 0x0000000105020824 */ /* 0x000fe200078e0210 */
[----:B------:R-:W-:Y:S01]  /*1870*/  SHF.R.U32.HI R7, RZ, 0x3, R6 ;  /* 0x00000003ff077819 */ /* 0x000fe20000011606 */
[----:B------:R-:W-:Y:S01]  /*1880*/  IMAD.MOV.U32 R5, RZ, RZ, c[0x0][0x280] ;  /* 0x0000a000ff057624 */ /* 0x000fe200078e00ff */
[----:B------:R-:W-:Y:S02]  /*1890*/  LOP3.LUT R8, R8, 0xfffffe00, RZ, 0xc0, !PT ;  /* 0xfffffe0008087812 */ /* 0x000fe400078ec0ff */
[C---:B------:R-:W-:Y:S01]  /*18a0*/  LOP3.LUT R12, R6.reuse, 0x38, R20, 0xf8, !PT ;  /* 0x00000038060c7812 */ /* 0x040fe200078ef814 */
[----:B------:R-:W-:Y:S01]  /*18b0*/  IMAD.SHL.U32 R212, R5, 0x40, RZ ;  /* 0x0000004005d47824 */ /* 0x000fe200078e00ff */
[----:B------:R-:W-:Y:S01]  /*18c0*/  LOP3.LUT R17, R9, R10, R13, 0xf6, !PT ;  /* 0x0000000a09117212 */ /* 0x000fe200078ef60d */
[C---:B------:R-:W-:Y:S01]  /*18d0*/  IMAD.SHL.U32 R214, R5.reuse, 0x20, RZ ;  /* 0x0000002005d67824 */ /* 0x040fe200078e00ff */
[----:B------:R-:W-:Y:S01]  /*18e0*/  LOP3.LUT R10, R6, 0x38, R101, 0xf8, !PT ;  /* 0x00000038060a7812 */ /* 0x000fe200078ef865 */
[----:B------:R-:W-:Y:S01]  /*18f0*/  IMAD.WIDE.U32 R208, R5, 0x60, RZ ;  /* 0x0000006005d07825 */ /* 0x000fe200078e00ff */
[----:B--2---:R-:W-:-:S02]  /*1900*/  @P4 SHF.R.S32.HI R3, RZ, 0x1f, R30 ;  /* 0x0000001fff034819 */ /* 0x004fc4000001141e */
[----:B------:R-:W-:Y:S01]  /*1910*/  @P0 LEA R6, P1, R4, c[0x0][0x220], 0x1 ;  /* 0x0000880004060a11 */ /* 0x000fe200078208ff */
[----:B------:R-:W-:Y:S01]  /*1920*/  @!P4 IMAD.MOV.U32 R3, RZ, RZ, R28 ;  /* 0x000000ffff03c224 */ /* 0x000fe200078e001c */
[----:B------:R-:W-:Y:S01]  /*1930*/  LOP3.LUT R16, R9, R11, R13, 0xf6, !PT ;  /* 0x0000000b09107212 */ /* 0x000fe200078ef60d */
[----:B------:R-:W-:Y:S01]  /*1940*/  IMAD.SHL.U32 R153, R17, 0x2, RZ ;  /* 0x0000000211997824 */ /* 0x000fe200078e00ff */
[C-C-:B------:R-:W-:Y:S02]  /*1950*/  LOP3.LUT R13, R8.reuse, R12, R7.reuse, 0xf6, !PT ;  /* 0x0000000c080d7212 */ /* 0x140fe400078ef607 */
[----:B------:R-:W-:Y:S01]  /*1960*/  LOP3.LUT R12, R8, R10, R7, 0xf6, !PT ;  /* 0x0000000a080c7212 */ /* 0x000fe200078ef607 */
[----:B------:R-:W-:Y:S01]  /*1970*/  IMAD.SHL.U32 R149, R16, 0x2, RZ ;  /* 0x0000000210957824 */ /* 0x000fe200078e00ff */
[----:B------:R-:W-:Y:S01]  /*1980*/  @P0 LEA.HI.X R7, R4, c[0x0][0x224], R2, 0x1, P1 ;  /* 0x0000890004070a11 */ /* 0x000fe200008f0c02 */
[----:B------:R-:W-:Y:S01]  /*1990*/  IMAD.SHL.U32 R152, R13, 0x2, RZ ;  /* 0x000000020d987824 */ /* 0x000fe200078e00ff */
[----:B------:R-:W-:Y:S01]  /*19a0*/  @P4 MOV R2, R30 ;  /* 0x0000001e00024202 */ /* 0x000fe20000000f00 */
[----:B------:R-:W-:Y:S01]  /*19b0*/  @!P4 IMAD.MOV.U32 R2, RZ, RZ, R38 ;  /* 0x000000ffff02c224 */ /* 0x000fe200078e0026 */
[----:B------:R-:W-:Y:S01]  /*19c0*/  SEL R3, R3, RZ, !P5 ;  /* 0x000000ff03037207 */ /* 0x000fe20006800000 */
[----:B------:R1:W-:Y:S01]  /*19d0*/  @P0 LDGSTS.E.BYPASS.LTC128B.128 [R93+0x6900], [R6.64], !P6 ;  /* 0x06900000065d0fae */ /* 0x0003e2000f101d4a */
[----:B------:R-:W-:Y:S01]  /*19e0*/  ISETP.NE.AND P0, PT, RZ, UR6, PT ;  /* 0x00000006ff007c0c */ /* 0x000fe2000bf05270 */
[----:B------:R-:W-:Y:S01]  /*19f0*/  IMAD.SHL.U32 R148, R12, 0x2, RZ ;  /* 0x000000020c947824 */ /* 0x000fe200078e00ff */
[----:B------:R-:W-:Y:S01]  /*1a00*/  SEL R2, R2, RZ, !P5 ;  /* 0x000000ff02027207 */ /* 0x000fe20006800000 */
[----:B------:R-:W-:Y:S01]  /*1a10*/  IMAD R4, R3, c[0x0][0x1f0], RZ ;  /* 0x00007c0003047a24 */ /* 0x000fe200078e02ff */
[----:B------:R-:W-:Y:S01]  /*1a20*/  SHF.L.U64.HI R173, R5, R185, c[0x0][0x284] ;  /* 0x0000a10005ad7619 */ /* 0x000fe200000102b9 */
[----:B------:R-:W-:Y:S01]  /*1a30*/  IMAD R3, R3, c[0x0][0x218], RZ ;  /* 0x0000860003037a24 */ /* 0x000fe200078e02ff */
[-C--:B------:R-:W-:Y:S01]  /*1a40*/  SHF.L.U64.HI R186, R5, R187.reuse, c[0x0][0x284] ;  /* 0x0000a10005ba7619 */ /* 0x080fe200000102bb */
[----:B------:R-:W-:Y:S01]  /*1a50*/  IMAD.WIDE.U32 R94, R2, c[0x0][0x1f0], R94 ;  /* 0x00007c00025e7a25 */ /* 0x000fe200078e005e */
[----:B------:R-:W-:Y:S01]  /*1a60*/  P2R R164, PR, RZ, 0x1 ;  /* 0x00000001ffa47803 */ /* 0x000fe20000000000 */
[----:B------:R-:W0:Y:S01]  /*1a70*/  LDGDEPBAR ;  /* 0x00000000000079af */ /* 0x000e220000000000 */
[----:B------:R-:W-:Y:S01]  /*1a80*/  IADD3 R163, P1, R26, R102, RZ ;  /* 0x000000661aa37210 */ /* 0x000fe20007f3e0ff */
[----:B------:R-:W-:Y:S01]  /*1a90*/  IMAD R96, R2, c[0x0][0x1f4], R4 ;  /* 0x00007d0002607a24 */ /* 0x000fe200078e0204 */
[----:B------:R-:W-:Y:S01]  /*1aa0*/  SHF.L.U64.HI R168, R168, R187, c[0x0][0x23c] ;  /* 0x00008f00a8a87619 */ /* 0x000fe200000102bb */
[C---:B------:R-:W-:Y:S01]  /*1ab0*/  IMAD R107, R2.reuse, c[0x0][0x21c], R3 ;  /* 0x00008700026b7a24 */ /* 0x040fe200078e0203 */
[----:B------:R-:W-:Y:S01]  /*1ac0*/  IADD3.X R162, R29, R31, RZ, P1, !PT ;  /* 0x0000001f1da27210 */ /* 0x000fe20000ffe4ff */
[----:B------:R-:W-:Y:S01]  /*1ad0*/  IMAD.WIDE.U32 R108, R2, c[0x0][0x218], R14 ;  /* 0x00008600026c7a25 */ /* 0x000fe200078e000e */
[----:B------:R-:W-:-:S02]  /*1ae0*/  SHF.R.S32.HI R2, RZ, 0x1f, R167 ;  /* 0x0000001fff027819 */ /* 0x000fc400000114a7 */
[----:B------:R-:W-:Y:S01]  /*1af0*/  SHF.R.S32.HI R10, RZ, 0x1f, R170 ;  /* 0x0000001fff0a7819 */ /* 0x000fe200000114aa */
[----:B------:R-:W-:Y:S01]  /*1b00*/  IMAD.MOV.U32 R4, RZ, RZ, c[0x0][0x290] ;  /* 0x0000a400ff047624 */ /* 0x000fe200078e00ff */
[----:B------:R-:W-:Y:S01]  /*1b10*/  IADD3 R146, P2, R32, R188, RZ ;  /* 0x000000bc20927210 */ /* 0x000fe20007f5e0ff */
[C---:B------:R-:W-:Y:S01]  /*1b20*/  IMAD R3, R2.reuse, c[0x0][0x280], RZ ;  /* 0x0000a00002037a24 */ /* 0x040fe200078e02ff */
[----:B------:R-:W-:Y:S01]  /*1b30*/  SHF.R.S32.HI R11, RZ, 0x1f, R169 ;  /* 0x0000001fff0b7819 */ /* 0x000fe200000114a9 */
[----:B------:R-:W-:Y:S01]  /*1b40*/  IMAD R2, R2, c[0x0][0x290], RZ ;  /* 0x0000a40002027a24 */ /* 0x000fe200078e02ff */
[C---:B------:R-:W-:Y:S01]  /*1b50*/  SHF.L.U64.HI R185, R4.reuse, R185, c[0x0][0x294] ;  /* 0x0000a50004b97619 */ /* 0x040fe200000102b9 */
[C---:B------:R-:W-:Y:S01]  /*1b60*/  IMAD R8, R167.reuse, c[0x0][0x284], R3 ;  /* 0x0000a100a7087a24 */ /* 0x040fe200078e0203 */
[----:B------:R-:W-:Y:S01]  /*1b70*/  SHF.L.U64.HI R187, R4, R187, c[0x0][0x294] ;  /* 0x0000a50004bb7619 */ /* 0x000fe200000102bb */
[----:B------:R-:W-:Y:S01]  /*1b80*/  IMAD R5, R167, c[0x0][0x294], R2 ;  /* 0x0000a500a7057a24 */ /* 0x000fe200078e0202 */
[----:B------:R-:W-:Y:S01]  /*1b90*/  IADD3 R2, P0, R102, 0x20, RZ ;  /* 0x0000002066027810 */ /* 0x000fe20007f1e0ff */
[C---:B------:R-:W-:Y:S01]  /*1ba0*/  IMAD.SHL.U32 R213, R4.reuse, 0x40, RZ ;  /* 0x0000004004d57824 */ /* 0x040fe200078e00ff */
[C---:B------:R-:W-:Y:S01]  /*1bb0*/  SHF.L.U32 R211, R4.reuse, 0x5, RZ ;  /* 0x0000000504d37819 */ /* 0x040fe200000006ff */
[----:B------:R-:W-:Y:S01]  /*1bc0*/  IMAD.WIDE.U32 R206, R4, 0x60, RZ ;  /* 0x0000006004ce7825 */ /* 0x000fe200078e00ff */
[----:B-1----:R-:W-:-:S02]  /*1bd0*/  SHF.R.S32.HI R6, RZ, 0x1f, R171 ;  /* 0x0000001fff067819 */ /* 0x002fc400000114ab */
[----:B------:R-:W-:Y:S01]  /*1be0*/  IADD3 R133, R209, UR5, RZ ;  /* 0x00000005d1857c10 */ /* 0x000fe2000fffe0ff */
[----:B------:R-:W-:Y:S01]  /*1bf0*/  IMAD.X R3, RZ, RZ, R31, P0 ;  /* 0x000000ffff037224 */ /* 0x000fe200000e061f */
[----:B------:R-:W-:Y:S01]  /*1c00*/  IADD3 R132, R207, UR4, RZ ;  /* 0x00000004cf847c10 */ /* 0x000fe2000fffe0ff */
[----:B------:R-:W-:Y:S01]  /*1c10*/  IMAD.WIDE.U32 R138, R2, c[0x0][0x1e0], RZ ;  /* 0x00007800028a7a25 */ /* 0x000fe200078e00ff */
[----:B------:R-:W-:Y:S02]  /*1c20*/  IADD3 R129, R115, R5, RZ ;  /* 0x0000000573817210 */ /* 0x000fe40007ffe0ff */
[----:B------:R-:W-:Y:S01]  /*1c30*/  SHF.L.U32 R155, R23, 0x1, RZ ;  /* 0x00000001179b7819 */ /* 0x000fe200000006ff */
[----:B------:R-:W-:Y:S01]  /*1c40*/  IMAD R3, R3, c[0x0][0x1e0], RZ ;  /* 0x0000780003037a24 */ /* 0x000fe200078e02ff */
[----:B------:R-:W-:Y:S01]  /*1c50*/  IADD3 R147, P1, R216, R138, RZ ;  /* 0x0000008ad8937210 */ /* 0x000fe20007f3e0ff */
[----:B------:R-:W-:Y:S01]  /*1c60*/  IMAD R4, R31, c[0x0][0x1e0], RZ ;  /* 0x000078001f047a24 */ /* 0x000fe200078e02ff */
[----:B------:R-:W-:Y:S01]  /*1c70*/  SHF.R.S32.HI R126, RZ, 0x1f, R101 ;  /* 0x0000001fff7e7819 */ /* 0x000fe20000011465 */
[----:B------:R-:W-:Y:S01]  /*1c80*/  IMAD R9, R2, c[0x0][0x1e4], R3 ;  /* 0x0000790002097a24 */ /* 0x000fe200078e0203 */
[----:B------:R-:W-:Y:S01]  /*1c90*/  IADD3 R160, P0, R216, R147, RZ ;  /* 0x00000093d8a07210 */ /* 0x000fe20007f1e0ff */
[----:B------:R-:W-:Y:S01]  /*1ca0*/  IMAD R7, R102, c[0x0][0x1e4], R4 ;  /* 0x0000790066077a24 */ /* 0x000fe200078e0204 */
[----:B------:R-:W-:Y:S01]  /*1cb0*/  SHF.L.U32 R151, R21, 0x1, RZ ;  /* 0x0000000115977819 */ /* 0x000fe200000006ff */
[----:B------:R-:W-:-:S02]  /*1cc0*/  IMAD.IADD R144, R139, 0x1, R9 ;  /* 0x000000018b907824 */ /* 0x000fc400078e0209 */
[----:B------:R-:W-:Y:S02]  /*1cd0*/  IMAD.IADD R145, R189, 0x1, R7 ;  /* 0x00000001bd917824 */ /* 0x000fe400078e0207 */
[C---:B------:R-:W-:Y:S01]  /*1ce0*/  IMAD.X R143, R193.reuse, 0x1, R144, P1 ;  /* 0x00000001c18f7824 */ /* 0x040fe200008e0690 */
[----:B------:R-:W-:Y:S01]  /*1cf0*/  IADD3 R130, P1, R94, 0x20, RZ ;  /* 0x000000205e827810 */ /* 0x000fe20007f3e0ff */
[----:B------:R-:W-:Y:S02]  /*1d00*/  IMAD R4, R6, c[0x0][0x1e0], RZ ;  /* 0x0000780006047a24 */ /* 0x000fe400078e02ff */
[----:B------:R-:W-:Y:S01]  /*1d10*/  IMAD.X R157, R193, 0x1, R143, P0 ;  /* 0x00000001c19d7824 */ /* 0x000fe200000e068f */
[----:B------:R-:W-:Y:S01]  /*1d20*/  IADD3 R120, P0, R146, R94, RZ ;  /* 0x0000005e92787210 */ /* 0x000fe20007f1e0ff */
[----:B------:R-:W-:Y:S02]  /*1d30*/  IMAD.MOV.U32 R14, RZ, RZ, 0x40 ;  /* 0x00000040ff0e7424 */ /* 0x000fe400078e00ff */
[----:B------:R-:W-:-:S02]  /*1d40*/  IMAD R3, R10, c[0x0][0x1e0], RZ ;  /* 0x000078000a037a24 */ /* 0x000fc400078e02ff */
[----:B------:R-:W-:Y:S02]  /*1d50*/  IMAD.X R142, R33, 0x1, R145, P2 ;  /* 0x00000001218e7824 */ /* 0x000fe400010e0691 */
[----:B------:R-:W-:Y:S02]  /*1d60*/  IMAD.IADD R96, R95, 0x1, R96 ;  /* 0x000000015f607824 */ /* 0x000fe400078e0260 */
[----:B------:R-:W-:Y:S02]  /*1d70*/  IMAD R2, R11, c[0x0][0x1e0], RZ ;  /* 0x000078000b027a24 */ /* 0x000fe400078e02ff */
[----:B------:R-:W-:Y:S02]  /*1d80*/  IMAD R6, R171, c[0x0][0x1e4], R4 ;  /* 0x00007900ab067a24 */ /* 0x000fe400078e0204 */
[----:B------:R-:W-:Y:S01]  /*1d90*/  IMAD R4, R170, c[0x0][0x1e4], R3 ;  /* 0x00007900aa047a24 */ /* 0x000fe200078e0203 */
[----:B------:R-:W-:Y:S01]  /*1da0*/  SEL R3, R14, 0xffffffc0, !P3 ;  /* 0xffffffc00e037807 */ /* 0x000fe20005800000 */
[----:B------:R-:W-:Y:S01]  /*1db0*/  IMAD.X R119, R142, 0x1, R96, P0 ;  /* 0x000000018e777824 */ /* 0x000fe200000e0660 */
[----:B------:R-:W-:Y:S01]  /*1dc0*/  IADD3 R124, P0, R120, 0x20, RZ ;  /* 0x00000020787c7810 */ /* 0x000fe20007f1e0ff */
[----:B------:R-:W-:Y:S01]  /*1dd0*/  IMAD R2, R169, c[0x0][0x1e4], R2 ;  /* 0x00007900a9027a24 */ /* 0x000fe200078e0202 */
[----:B------:R-:W-:Y:S01]  /*1de0*/  IADD3 R158, R197, R4, RZ ;  /* 0x00000004c59e7210 */ /* 0x000fe20007ffe0ff */
[C---:B------:R-:W-:Y:S01]  /*1df0*/  IMAD R97, R98.reuse, 0x2, R3 ;  /* 0x0000000262617824 */ /* 0x040fe200078e0203 */
[----:B------:R-:W-:Y:S01]  /*1e00*/  SHF.L.U32 R98, R98, 0x1, RZ ;  /* 0x0000000162627819 */ /* 0x000fe200000006ff */
[----:B------:R-:W-:-:S02]  /*1e10*/  IMAD.IADD R159, R199, 0x1, R6 ;  /* 0x00000001c79f7824 */ /* 0x000fc400078e0206 */
[----:B------:R-:W-:Y:S02]  /*1e20*/  IMAD.IADD R156, R195, 0x1, R2 ;  /* 0x00000001c39c7824 */ /* 0x000fe400078e0202 */
[----:B------:R-:W-:Y:S02]  /*1e30*/  IMAD.IADD R131, R117, 0x1, R8 ;  /* 0x0000000175837824 */ /* 0x000fe400078e0208 */
[----:B------:R-:W-:Y:S02]  /*1e40*/  IMAD.IADD R128, R8, 0x1, R113 ;  /* 0x0000000108807824 */ /* 0x000fe400078e0271 */
[----:B------:R-:W-:Y:S02]  /*1e50*/  IMAD.IADD R125, R5, 0x1, R111 ;  /* 0x00000001057d7824 */ /* 0x000fe400078e026f */
[----:B------:R-:W-:Y:S02]  /*1e60*/  IMAD.IADD R107, R109, 0x1, R107 ;  /* 0x000000016d6b7824 */ /* 0x000fe400078e026b */
[----:B------:R-:W-:-:S02]  /*1e70*/  IMAD.X R122, RZ, RZ, R96, P1 ;  /* 0x000000ffff7a7224 */ /* 0x000fc400008e0660 */
[----:B------:R-:W-:Y:S01]  /*1e80*/  IMAD.X R123, RZ, RZ, R119, P0 ;  /* 0x000000ffff7b7224 */ /* 0x000fe200000e0677 */
[----:B------:R-:W-:Y:S06]  /*1e90*/  BAR.SYNC.DEFER_BLOCKING 0x0 ;  /* 0x0000000000007b1d */ /* 0x000fec0000010000 */
.L_x_98:
[-C--:B--2---:R-:W-:Y:S01]  /*1ea0*/  IMAD R2, R203, R42.reuse, RZ ;  /* 0x0000002acb027224 */ /* 0x084fe200078e02ff */
[----:B------:R-:W-:Y:S04]  /*1eb0*/  DEPBAR.LE SB0, 0x0 ;  /* 0x000080000000791a */ /* 0x000fe80000000000 */
[----:B------:R-:W-:Y:S01]  /*1ec0*/  BAR.SYNC.DEFER_BLOCKING 0x0 ;  /* 0x0000000000007b1d */ /* 0x000fe20000010000 */
[----:B------:R-:W-:Y:S01]  /*1ed0*/  ISETP.GE.AND P0, PT, R219, 0x1, PT ;  /* 0x00000001db00780c */ /* 0x000fe20003f06270 */
[----:B------:R-:W-:Y:S01]  /*1ee0*/  IMAD.WIDE.U32 R86, R174, R42, RZ ;  /* 0x0000002aae567225 */ /* 0x000fe200078e00ff */
[----:B------:R-:W-:Y:S05]  /*1ef0*/  SHF.R.S32.HI R106, RZ, 0x1f, R42 ;  /* 0x0000001fff6a7819 */ /* 0x000fea000001142a */
[----:B------:R-:W-:Y:S05]  /*1f00*/  IMAD R2, R106, R174, R2 ;  /* 0x000000ae6a027224 */ /* 0x000fea00078e0202 */
[----:B------:R-:W-:Y:S01]  /*1f10*/  IADD3 R91, R87, R2, RZ ;  /* 0x00000002575b7210 */ /* 0x000fe20007ffe0ff */
[----:B------:R-:W-:Y:S01]  /*1f20*/  BSSY B2, `(.L_x_52) ;  /* 0x0000524000027945 */ /* 0x000fe20003800000 */
[----:B------:R-:W-:-:S05]  /*1f30*/  @!P0 BRA `(.L_x_53) ;  /* 0x00004d0000008947 */ /* 0x000fca0003800000 */
[-C--:B------:R-:W-:Y:S01]  /*1f40*/  IMAD R4, R202, R42.reuse, RZ ;  /* 0x0000002aca047224 */ /* 0x080fe200078e02ff */
[----:B------:R-:W-:Y:S01]  /*1f50*/  ISETP.NE.AND P0, PT, R164, RZ, PT ;  /* 0x000000ffa400720c */ /* 0x000fe20003f05270 */
[-C--:B------:R-:W-:Y:S02]  /*1f60*/  IMAD R3, R201, R42.reuse, RZ ;  /* 0x0000002ac9037224 */ /* 0x080fe400078e02ff */
[----:B------:R-:W-:Y:S02]  /*1f70*/  IMAD R2, R42, -0x70, R0 ;  /* 0xffffff902a027824 */ /* 0x000fe400078e0200 */
[-C--:B------:R-:W-:Y:S03]  /*1f80*/  IMAD.WIDE.U32 R10, R176, R42.reuse, RZ ;  /* 0x0000002ab00a7225 */ /* 0x080fe600078e00ff */
[----:B------:R-:W-:Y:S01]  /*1f90*/  IMNMX R78, R2, 0x70, PT ;  /* 0x00000070024e7817 */ /* 0x000fe20003800200 */
[----:B------:R-:W-:Y:S04]  /*1fa0*/  IMAD.WIDE.U32 R8, R178, R42, RZ ;  /* 0x0000002ab2087225 */ /* 0x000fe800078e00ff */
[C---:B------:R-:W-:Y:S02]  /*1fb0*/  IMAD R4, R106.reuse, R176, R4 ;  /* 0x000000b06a047224 */ /* 0x040fe400078e0204 */
[----:B------:R-:W-:Y:S03]  /*1fc0*/  IMAD R3, R106, R178, R3 ;  /* 0x000000b26a037224 */ /* 0x000fe600078e0203 */
[----:B------:R-:W-:Y:S02]  /*1fd0*/  IADD3 R38, R11, R4, RZ ;  /* 0x000000040b267210 */ /* 0x000fe40007ffe0ff */
[----:B------:R-:W-:Y:S01]  /*1fe0*/  IADD3 R37, R9, R3, RZ ;  /* 0x0000000309257210 */ /* 0x000fe20007ffe0ff */
[----:B------:R-:W-:-:S05]  /*1ff0*/  @!P0 BRA `(.L_x_54) ;  /* 0x0000289000008947 */ /* 0x000fca0003800000 */
[----:B------:R-:W-:Y:S01]  /*2000*/  ISETP.GE.AND P3, PT, R102, R78, PT ;  /* 0x0000004e6600720c */ /* 0x000fe20003f66270 */
[----:B------:R-:W-:Y:S01]  /*2010*/  BSSY B0, `(.L_x_55) ;  /* 0x0000019000007945 */ /* 0x000fe20003800000 */
[----:B------:R-:W-:Y:S01]  /*2020*/  CS2R R50, SRZ ;  /* 0x0000000000327805 */ /* 0x000fe2000001ff00 */
[----:B------:R-:W-:Y:S01]  /*2030*/  CS2R R46, SRZ ;  /* 0x00000000002e7805 */ /* 0x000fe2000001ff00 */
[----:B------:R-:W-:Y:S01]  /*2040*/  CS2R R40, SRZ ;  /* 0x0000000000287805 */ /* 0x000fe2000001ff00 */
[----:B------:R-:W-:Y:S01]  /*2050*/  CS2R R12, SRZ ;  /* 0x00000000000c7805 */ /* 0x000fe2000001ff00 */
[----:B------:R-:W-:Y:S07]  /*2060*/  CS2R R2, SRZ ;  /* 0x0000000000027805 */ /* 0x000fee000001ff00 */
[----:B------:R-:W-:-:S05]  /*2070*/  @P3 BRA `(.L_x_56) ;  /* 0x0000012000003947 */ /* 0x000fca0003800000 */
[----:B------:R-:W-:Y:S01]  /*2080*/  IADD3 R2, P0, R116, R10, RZ ;  /* 0x0000000a74027210 */ /* 0x000fe20007f1e0ff */
[----:B------:R-:W-:Y:S01]  /*2090*/  CS2R R40, SRZ ;  /* 0x0000000000287805 */ /* 0x000fe2000001ff00 */
[----:B------:R-:W-:Y:S01]  /*20a0*/  IADD3 R3, P1, R114, R8, RZ ;  /* 0x0000000872037210 */ /* 0x000fe20007f3e0ff */
[----:B------:R-:W-:Y:S01]  /*20b0*/  CS2R R46, SRZ ;  /* 0x00000000002e7805 */ /* 0x000fe2000001ff00 */
[----:B------:R-:W-:Y:S01]  /*20c0*/  ISETP.GE.AND P2, PT, R34, c[0x0][0x27c], PT ;  /* 0x00009f0022007a0c */ /* 0x000fe20003f46270 */
[----:B------:R-:W-:Y:S01]  /*20d0*/  IMAD.X R4, R38, 0x1, R131, P0 ;  /* 0x0000000126047824 */ /* 0x000fe200000e0683 */
[C---:B------:R-:W-:Y:S01]  /*20e0*/  LEA R6, P0, R2.reuse, c[0x0][0x270], 0x1 ;  /* 0x00009c0002067a11 */ /* 0x040fe200078008ff */
[----:B------:R-:W-:Y:S03]  /*20f0*/  CS2R R12, SRZ ;  /* 0x00000000000c7805 */ /* 0x000fe6000001ff00 */
[----:B------:R-:W-:Y:S01]  /*2100*/  LEA.HI.X R7, R2, c[0x0][0x274], R4, 0x1, P0 ;  /* 0x00009d0002077a11 */ /* 0x000fe200000f0c04 */
[----:B------:R-:W-:Y:S01]  /*2110*/  IMAD.X R2, R37, 0x1, R129, P1 ;  /* 0x0000000125027824 */ /* 0x000fe200008e0681 */
[----:B------:R-:W-:Y:S02]  /*2120*/  ISETP.GE.AND P0, PT, R36, c[0x0][0x27c], PT ;  /* 0x00009f0024007a0c */ /* 0x000fe40003f06270 */
[C---:B------:R-:W-:Y:S03]  /*2130*/  LEA R4, P1, R3.reuse, c[0x0][0x288], 0x1 ;  /* 0x0000a20003047a11 */ /* 0x040fe600078208ff */
[----:B------:R1:W5:Y:S01]  /*2140*/  @!P2 LDG.E.64 R40, [R6.64] ;  /* 0x0000000a0628a981 */ /* 0x000362000c1e1b00 */
[----:B------:R-:W-:Y:S02]  /*2150*/  LEA.HI.X R5, R3, c[0x0][0x28c], R2, 0x1, P1 ;  /* 0x0000a30003057a11 */ /* 0x000fe400008f0c02 */
[----:B------:R-:W-:Y:S05]  /*2160*/  CS2R R2, SRZ ;  /* 0x0000000000027805 */ /* 0x000fea000001ff00 */
[----:B------:R1:W5:Y:S04]  /*2170*/  @!P0 LDG.E.64 R46, [R6.64+0x20] ;  /* 0x0000200a062e8981 */ /* 0x000368000c1e1b00 */
[----:B------:R1:W5:Y:S04]  /*2180*/  @!P2 LDG.E.64 R2, [R4.64] ;  /* 0x0000000a0402a981 */ /* 0x000368000c1e1b00 */
[----:B------:R1:W5:Y:S02]  /*2190*/  @!P0 LDG.E.64 R12, [R4.64+0x20] ;  /* 0x0000200a040c8981 */ /* 0x000364000c1e1b00 */
.L_x_56:
[----:B------:R-:W-:Y:S05]  /*21a0*/  BSYNC B0 ;  /* 0x0000000000007941 */ /* 0x000fea0003800000 */
.L_x_55:
[----:B------:R-:W-:Y:S01]  /*21b0*/  ISETP.GE.AND P4, PT, R171, R78, PT ;  /* 0x0000004eab00720c */ /* 0x000fe20003f86270 */
[----:B-1---5:R-:W-:Y:S01]  /*21c0*/  IMAD.MOV.U32 R4, RZ, RZ, R46 ;  /* 0x000000ffff047224 */ /* 0x022fe200078e002e */
[----:B------:R-:W-:Y:S01]  /*21d0*/  BSSY B0, `(.L_x_57) ;  /* 0x0000023000007945 */ /* 0x000fe20003800000 */
[----:B------:R-:W-:Y:S01]  /*21e0*/  IMAD.MOV.U32 R7, RZ, RZ, R47 ;  /* 0x000000ffff077224 */ /* 0x000fe200078e002f */
[----:B------:R-:W-:Y:S01]  /*21f0*/  CS2R R48, SRZ ;  /* 0x0000000000307805 */ /* 0x000fe2000001ff00 */
[----:B------:R-:W-:Y:S01]  /*2200*/  IMAD.MOV.U32 R6, RZ, RZ, R40 ;  /* 0x000000ffff067224 */ /* 0x000fe200078e0028 */
[----:B------:R-:W-:Y:S01]  /*2210*/  CS2R R16, SRZ ;  /* 0x0000000000107805 */ /* 0x000fe2000001ff00 */
[----:B------:R-:W-:Y:S01]  /*2220*/  IMAD.MOV.U32 R5, RZ, RZ, R41 ;  /* 0x000000ffff057224 */ /* 0x000fe200078e0029 */
[----:B------:R-:W-:Y:S01]  /*2230*/  PRMT R60, R4, 0x5410, R7 ;  /* 0x00005410043c7816 */ /* 0x000fe20000000007 */
[----:B------:R-:W-:Y:S01]  /*2240*/  CS2R R14, SRZ ;  /* 0x00000000000e7805 */ /* 0x000fe2000001ff00 */
[----:B------:R-:W-:Y:S02]  /*2250*/  MOV R4, R12 ;  /* 0x0000000c00047202 */ /* 0x000fe40000000f00 */
[----:B------:R-:W-:Y:S01]  /*2260*/  PRMT R44, R6, 0x5410, R5 ;  /* 0x00005410062c7816 */ /* 0x000fe20000000005 */
[----:B------:R-:W-:Y:S01]  /*2270*/  IMAD.MOV.U32 R6, RZ, RZ, R13 ;  /* 0x000000ffff067224 */ /* 0x000fe200078e000d */
[----:B------:R-:W-:Y:S01]  /*2280*/  PRMT R21, R4, 0x7610, R21 ;  /* 0x0000761004157816 */ /* 0x000fe20000000015 */
[----:B------:R-:W-:Y:S01]  /*2290*/  IMAD.MOV.U32 R5, RZ, RZ, R2 ;  /* 0x000000ffff057224 */ /* 0x000fe200078e0002 */
[----:B------:R-:W-:Y:S02]  /*22a0*/  MOV R4, R3 ;  /* 0x0000000300047202 */ /* 0x000fe40000000f00 */
[----:B------:R-:W-:Y:S02]  /*22b0*/  PRMT R21, R21, 0x5410, R6 ;  /* 0x0000541015157816 */ /* 0x000fe40000000006 */
[----:B------:R-:W-:Y:S01]  /*22c0*/  PRMT R20, R5, 0x5410, R4 ;  /* 0x0000541005147816 */ /* 0x000fe20000000004 */
[----:B------:R-:W-:-:S05]  /*22d0*/  @P4 BRA `(.L_x_58) ;  /* 0x0000012000004947 */ /* 0x000fca0003800000 */
[----:B------:R-:W-:Y:S01]  /*22e0*/  IADD3 R5, P1, P0, R116, R10, R214 ;  /* 0x0000000a74057210 */ /* 0x000fe2000783e0d6 */
[----:B------:R-:W-:Y:S01]  /*22f0*/  CS2R R48, SRZ ;  /* 0x0000000000307805 */ /* 0x000fe2000001ff00 */
[----:B------:R-:W-:Y:S01]  /*2300*/  CS2R R50, SRZ ;  /* 0x0000000000327805 */ /* 0x000fe2000001ff00 */
[----:B------:R-:W-:Y:S01]  /*2310*/  CS2R R16, SRZ ;  /* 0x0000000000107805 */ /* 0x000fe2000001ff00 */
[----:B------:R-:W-:Y:S02]  /*2320*/  IADD3.X R7, R131, R38, R186, P1, P0 ;  /* 0x0000002683077210 */ /* 0x000fe40000fe04ba */
[----:B------:R-:W-:Y:S04]  /*2330*/  IADD3 R14, P1, P0, R114, R8, R211 ;  /* 0x00000008720e7210 */ /* 0x000fe8000783e0d3 */
[----:B------:R-:W-:Y:S02]  /*2340*/  IADD3.X R15, R129, R37, R187, P1, P0 ;  /* 0x00000025810f7210 */ /* 0x000fe40000fe04bb */
[C---:B------:R-:W-:Y:S02]  /*2350*/  LEA R6, P0, R5.reuse, c[0x0][0x270], 0x1 ;  /* 0x00009c0005067a11 */ /* 0x040fe400078008ff */
[----:B------:R-:W-:Y:S02]  /*2360*/  ISETP.GE.AND P1, PT, R34, c[0x0][0x27c], PT ;  /* 0x00009f0022007a0c */ /* 0x000fe40003f26270 */
[----:B------:R-:W-:Y:S02]  /*2370*/  LEA.HI.X R7, R5, c[0x0][0x274], R7, 0x1, P0 ;  /* 0x00009d0005077a11 */ /* 0x000fe400000f0c07 */
[----:B------:R-:W-:Y:S02]  /*2380*/  ISETP.GE.AND P0, PT, R36, c[0x0][0x27c], PT ;  /* 0x00009f0024007a0c */ /* 0x000fe40003f06270 */
[C---:B------:R-:W-:Y:S04]  /*2390*/  LEA R4, P2, R14.reuse, c[0x0][0x288], 0x1 ;  /* 0x0000a2000e047a11 */ /* 0x040fe800078408ff */
[----:B------:R-:W-:Y:S02]  /*23a0*/  LEA.HI.X R5, R14, c[0x0][0x28c], R15, 0x1, P2 ;  /* 0x0000a3000e057a11 */ /* 0x000fe400010f0c0f */
[----:B------:R-:W-:Y:S01]  /*23b0*/  CS2R R14, SRZ ;  /* 0x00000000000e7805 */ /* 0x000fe2000001ff00 */
[----:B------:R1:W5:Y:S04]  /*23c0*/  @!P1 LDG.E.64 R48, [R6.64] ;  /* 0x0000000a06309981 */ /* 0x000368000c1e1b00 */
[----:B------:R1:W5:Y:S04]  /*23d0*/  @!P0 LDG.E.64 R50, [R6.64+0x20] ;  /* 0x0000200a06328981 */ /* 0x000368000c1e1b00 */
[----:B------:R1:W5:Y:S04]  /*23e0*/  @!P1 LDG.E.64 R14, [R4.64] ;  /* 0x0000000a040e9981 */ /* 0x000368000c1e1b00 */
[----:B------:R1:W5:Y:S02]  /*23f0*/  @!P0 LDG.E.64 R16, [R4.64+0x20] ;  /* 0x0000200a04108981 */ /* 0x000364000c1e1b00 */
.L_x_58:
[----:B------:R-:W-:Y:S05]  /*2400*/  BSYNC B0 ;  /* 0x0000000000007941 */ /* 0x000fea0003800000 */
.L_x_57:
[----:B------:R-:W-:Y:S01]  /*2410*/  ISETP.GE.AND P2, PT, R170, R78, PT ;  /* 0x0000004eaa00720c */ /* 0x000fe20003f46270 */
[----:B-1---5:R-:W-:Y:S01]  /*2420*/  IMAD.MOV.U32 R4, RZ, RZ, R50 ;  /* 0x000000ffff047224 */ /* 0x022fe200078e0032 */
[----:B------:R-:W-:Y:S01]  /*2430*/  MOV R6, R48 ;  /* 0x0000003000067202 */ /* 0x000fe20000000f00 */
[----:B------:R-:W-:Y:S01]  /*2440*/  IMAD.MOV.U32 R7, RZ, RZ, R51 ;  /* 0x000000ffff077224 */ /* 0x000fe200078e0033 */
[----:B------:R-:W-:Y:S01]  /*2450*/  BSSY B0, `(.L_x_59) ;  /* 0x0000024000007945 */ /* 0x000fe20003800000 */
[----:B------:R-:W-:Y:S01]  /*2460*/  IMAD.MOV.U32 R5, RZ, RZ, R49 ;  /* 0x000000ffff057224 */ /* 0x000fe200078e0031 */
[----:B------:R-:W-:Y:S01]  /*2470*/  CS2R R58, SRZ ;  /* 0x00000000003a7805 */ /* 0x000fe2000001ff00 */
[----:B------:R-:W-:Y:S01]  /*2480*/  CS2R R54, SRZ ;  /* 0x0000000000367805 */ /* 0x000fe2000001ff00 */
[----:B------:R-:W-:Y:S01]  /*2490*/  PRMT R62, R4, 0x5410, R7 ;  /* 0x00005410043e7816 */ /* 0x000fe20000000007 */
[----:B------:R-:W-:Y:S01]  /*24a0*/  IMAD.MOV.U32 R4, RZ, RZ, R16 ;  /* 0x000000ffff047224 */ /* 0x000fe200078e0010 */
[----:B------:R-:W-:Y:S01]  /*24b0*/  PRMT R61, R6, 0x5410, R5 ;  /* 0x00005410063d7816 */ /* 0x000fe20000000005 */
[----:B------:R-:W-:Y:S01]  /*24c0*/  IMAD.MOV.U32 R5, RZ, RZ, R14 ;  /* 0x000000ffff057224 */ /* 0x000fe200078e000e */
[----:B------:R-:W-:Y:S01]  /*24d0*/  MOV R6, R17 ;  /* 0x0000001100067202 */ /* 0x000fe20000000f00 */
[----:B------:R-:W-:Y:S01]  /*24e0*/  CS2R R52, SRZ ;  /* 0x0000000000347805 */ /* 0x000fe2000001ff00 */
[----:B------:R-:W-:Y:S01]  /*24f0*/  CS2R R22, SRZ ;  /* 0x0000000000167805 */ /* 0x000fe2000001ff00 */
[----:B------:R-:W-:Y:S01]  /*2500*/  CS2R R18, SRZ ;  /* 0x0000000000127805 */ /* 0x000fe2000001ff00 */
[----:B------:R-:W-:Y:S02]  /*2510*/  PRMT R29, R4, 0x5410, R6 ;  /* 0x00005410041d7816 */ /* 0x000fe40000000006 */
[----:B------:R-:W-:Y:S04]  /*2520*/  MOV R4, R15 ;  /* 0x0000000f00047202 */ /* 0x000fe80000000f00 */
        /* <DEDUP_REMOVED lines=9> */
[C---:B------:R-:W-:Y:S04]  /*25c0*/  LEA R6, P0, R4.reuse, c[0x0][0x270], 0x1 ;  /* 0x00009c0004067a11 */ /* 0x040fe800078008ff */
[----:B------:R-:W-:Y:S02]  /*25d0*/  LEA.HI.X R7, R4, c[0x0][0x274], R7, 0x1, P0 ;  /* 0x00009d0004077a11 */ /* 0x000fe400000f0c07 */
[C---:B------:R-:W-:Y:S04]  /*25e0*/  LEA R4, P0, R5.reuse, c[0x0][0x288], 0x1 ;  /* 0x0000a20005047a11 */ /* 0x040fe800078008ff */
[----:B------:R-:W-:Y:S02]  /*25f0*/  LEA.HI.X R5, R5, c[0x0][0x28c], R18, 0x1, P0 ;  /* 0x0000a30005057a11 */ /* 0x000fe400000f0c12 */
[----:B------:R-:W-:Y:S01]  /*2600*/  ISETP.GE.AND P0, PT, R34, c[0x0][0x27c], PT ;  /* 0x00009f0022007a0c */ /* 0x000fe20003f06270 */
[----:B------:R-:W-:Y:S11]  /*2610*/  CS2R R18, SRZ ;  /* 0x0000000000127805 */ /* 0x000ff6000001ff00 */
[----:B------:R-:W-:Y:S01]  /*2620*/  @!UPT UIADD3 URZ, URZ, URZ, URZ ;  /* 0x0000003f3f3ff290 */ /* 0x000fe2000fffe03f */
[----:B------:R1:W5:Y:S04]  /*2630*/  @!P0 LDG.E.64 R52, [R6.64] ;  /* 0x0000000a06348981 */ /* 0x000368000c1e1b00 */
[----:B------:R1:W5:Y:S01]  /*2640*/  @!P0 LDG.E.64 R18, [R4.64] ;  /* 0x0000000a04128981 */ /* 0x000362000c1e1b00 */
[----:B------:R-:W-:Y:S11]  /*2650*/  ISETP.GE.AND P0, PT, R36, c[0x0][0x27c], PT ;  /* 0x00009f0024007a0c */ /* 0x000ff60003f06270 */
[----:B------:R-:W-:Y:S02]  /*2660*/  @!UPT UIADD3 URZ, URZ, URZ, URZ ;  /* 0x0000003f3f3ff290 */ /* 0x000fe4000fffe03f */
[----:B------:R1:W5:Y:S04]  /*2670*/  @!P0 LDG.E.64 R54, [R6.64+0x20] ;  /* 0x0000200a06368981 */ /* 0x000368000c1e1b00 */
[----:B------:R1:W5:Y:S02]  /*2680*/  @!P0 LDG.E.64 R22, [R4.64+0x20] ;  /* 0x0000200a04168981 */ /* 0x000364000c1e1b00 */
.L_x_60:
[----:B------:R-:W-:Y:S05]  /*2690*/  BSYNC B0 ;  /* 0x0000000000007941 */ /* 0x000fea0003800000 */
.L_x_59:
        /* <DEDUP_REMOVED lines=22> */
[----:B------:R-:W-:Y:S01]  /*2800*/  IADD3.X R38, R131, R133, R38, P1, P0 ;  /* 0x0000008583267210 */ /* 0x000fe20000fe0426 */
[----:B------:R-:W-:Y:S01]  /*2810*/  CS2R R26, SRZ ;  /* 0x00000000001a7805 */ /* 0x000fe2000001ff00 */
[----:B------:R-:W-:Y:S04]  /*2820*/  IADD3 R8, P1, P0, R114, R206, R8 ;  /* 0x000000ce72087210 */ /* 0x000fe8000783e008 */
[----:B------:R-:W-:Y:S02]  /*2830*/  IADD3.X R37, R129, R132, R37, P1, P0 ;  /* 0x0000008481257210 */ /* 0x000fe40000fe0425 */
[C---:B------:R-:W-:Y:S04]  /*2840*/  LEA R6, P0, R10.reuse, c[0x0][0x270], 0x1 ;  /* 0x00009c000a067a11 */ /* 0x040fe800078008ff */
[----:B------:R-:W-:Y:S02]  /*2850*/  LEA.HI.X R7, R10, c[0x0][0x274], R38, 0x1, P0 ;  /* 0x00009d000a077a11 */ /* 0x000fe400000f0c26 */
[C---:B------:R-:W-:Y:S04]  /*2860*/  LEA R4, P0, R8.reuse, c[0x0][0x288], 0x1 ;  /* 0x0000a20008047a11 */ /* 0x040fe800078008ff */
[----:B------:R-:W-:Y:S02]  /*2870*/  LEA.HI.X R5, R8, c[0x0][0x28c], R37, 0x1, P0 ;  /* 0x0000a30008057a11 */ /* 0x000fe400000f0c25 */
[----:B------:R-:W-:Y:S11]  /*2880*/  ISETP.GE.AND P0, PT, R34, c[0x0][0x27c], PT ;  /* 0x00009f0022007a0c */ /* 0x000ff60003f06270 */
[----:B------:R-:W-:Y:S02]  /*2890*/  @!UPT UIADD3 URZ, URZ, URZ, URZ ;  /* 0x0000003f3f3ff290 */ /* 0x000fe4000fffe03f */
[----:B------:R1:W5:Y:S04]  /*28a0*/  @!P0 LDG.E.64 R56, [R6.64] ;  /* 0x0000000a06388981 */ /* 0x000368000c1e1b00 */
[----:B------:R1:W5:Y:S01]  /*28b0*/  @!P0 LDG.E.64 R24, [R4.64] ;  /* 0x0000000a04188981 */ /* 0x000362000c1e1b00 */
[----:B------:R-:W-:Y:S11]  /*28c0*/  ISETP.GE.AND P0, PT, R36, c[0x0][0x27c], PT ;  /* 0x00009f0024007a0c */ /* 0x000ff60003f06270 */
[----:B------:R-:W-:Y:S02]  /*28d0*/  @!UPT UIADD3 URZ, URZ, URZ, URZ ;  /* 0x0000003f3f3ff290 */ /* 0x000fe4000fffe03f */
[----:B------:R1:W5:Y:S04]  /*28e0*/  @!P0 LDG.E.64 R58, [R6.64+0x20] ;  /* 0x0000200a063a8981 */ /* 0x000368000c1e1b00 */
[----:B------:R1:W5:Y:S02]  /*28f0*/  @!P0 LDG.E.64 R26, [R4.64+0x20] ;  /* 0x0000200a041a8981 */ /* 0x000364000c1e1b00 */
.L_x_62:
[----:B------:R-:W-:Y:S05]  /*2900*/  BSYNC B0 ;  /* 0x0000000000007941 */ /* 0x000fea0003800000 */
.L_x_61:
[----:B-1---5:R-:W-:Y:S01]  /*2910*/  MOV R5, R56 ;  /* 0x0000003800057202 */ /* 0x022fe20000000f00 */
[----:B------:R-:W-:Y:S01]  /*2920*/  IMAD.MOV.U32 R7, RZ, RZ, R58 ;  /* 0x000000ffff077224 */ /* 0x000fe200078e003a */
[----:B------:R-:W-:Y:S01]  /*2930*/  BSSY B1, `(.L_x_63) ;  /* 0x0000086000017945 */ /* 0x000fe20003800000 */
[----:B------:R-:W-:Y:S02]  /*2940*/  IMAD.MOV.U32 R6, RZ, RZ, R59 ;  /* 0x000000ffff067224 */ /* 0x000fe400078e003b */
[----:B------:R-:W-:Y:S03]  /*2950*/  IMAD.MOV.U32 R4, RZ, RZ, R57 ;  /* 0x000000ffff047224 */ /* 0x000fe600078e0039 */
[----:B------:R-:W-:Y:S01]  /*2960*/  PRMT R66, R7, 0x5410, R6 ;  /* 0x0000541007427816 */ /* 0x000fe20000000006 */
[----:B------:R-:W-:Y:S01]  /*2970*/  IMAD.MOV.U32 R7, RZ, RZ, R26 ;  /* 0x000000ffff077224 */ /* 0x000fe200078e001a */
[----:B------:R-:W-:Y:S01]  /*2980*/  PRMT R65, R5, 0x5410, R4 ;  /* 0x0000541005417816 */ /* 0x000fe20000000004 */
[----:B------:R-:W-:Y:S01]  /*2990*/  IMAD.MOV.U32 R5, RZ, RZ, R24 ;  /* 0x000000ffff057224 */ /* 0x000fe200078e0018 */
[----:B------:R-:W-:Y:S02]  /*29a0*/  MOV R6, R27 ;  /* 0x0000001b00067202 */ /* 0x000fe40000000f00 */
[----:B------:R-:W-:Y:S02]  /*29b0*/  MOV R4, R25 ;  /* 0x0000001900047202 */ /* 0x000fe40000000f00 */
[----:B------:R-:W-:Y:S02]  /*29c0*/  PRMT R38, R7, 0x5410, R6 ;  /* 0x0000541007267816 */ /* 0x000fe40000000006 */
[----:B------:R-:W-:Y:S01]  /*29d0*/  PRMT R37, R5, 0x5410, R4 ;  /* 0x0000541005257816 */ /* 0x000fe20000000004 */
[----:B------:R-:W-:-:S05]  /*29e0*/  @P3 BRA `(.L_x_64) ;  /* 0x000007a000003947 */ /* 0x000fca0003800000 */
[----:B------:R-:W-:Y:S01]  /*29f0*/  IADD3 R67, P0, R146, R86, RZ ;  /* 0x0000005692437210 */ /* 0x000fe20007f1e0ff */
[----:B------:R-:W-:Y:S04]  /*2a00*/  BSSY B0, `(.L_x_65) ;  /* 0x000003d000007945 */ /* 0x000fe80003800000 */
[----:B------:R-:W-:Y:S01]  /*2a10*/  IMAD.X R70, R91, 0x1, R142, P0 ;  /* 0x000000015b467824 */ /* 0x000fe200000e068e */
[----:B------:R-:W-:Y:S11]  /*2a20*/  ISETP.NE.AND P0, PT, R99, RZ, PT ;  /* 0x000000ff6300720c */ /* 0x000ff60003f05270 */
[----:B------:R-:W-:Y:S02]  /*2a30*/  @!UPT UIADD3 URZ, URZ, URZ, URZ ;  /* 0x0000003f3f3ff290 */ /* 0x000fe4000fffe03f */
[----:B------:R-:W-:-:S05]  /*2a40*/  @!P0 BRA `(.L_x_66) ;  /* 0x0000038000008947 */ /* 0x000fca0003800000 */
[----:B------:R-:W-:Y:S01]  /*2a50*/  IADD3 R4, P0, R67, R94, RZ ;  /* 0x0000005e43047210 */ /* 0x000fe20007f1e0ff */
[----:B------:R-:W1:Y:S03]  /*2a60*/  LDS.128 R8, [R98+0x3900] ;  /* 0x0039000062087984 */ /* 0x000e660000000c00 */
[----:B------:R-:W-:Y:S02]  /*2a70*/  IADD3.X R5, R70, R96, RZ, P0, !PT ;  /* 0x0000006046057210 */ /* 0x000fe400007fe4ff */
[C---:B------:R-:W-:Y:S04]  /*2a80*/  LEA R68, P0, R4.reuse, c[0x0][0x1c8], 0x1 ;  /* 0x0000720004447a11 */ /* 0x040fe800078008ff */
[----:B------:R-:W-:Y:S02]  /*2a90*/  LEA.HI.X R69, R4, c[0x0][0x1cc], R5, 0x1, P0 ;  /* 0x0000730004457a11 */ /* 0x000fe400000f0c05 */
[----:B------:R-:W-:Y:S11]  /*2aa0*/  ISETP.GE.AND P0, PT, R34, c[0x0][0x27c], PT ;  /* 0x00009f0022007a0c */ /* 0x000ff60003f06270 */
[----:B------:R-:W-:Y:S02]  /*2ab0*/  @!UPT UIADD3 URZ, URZ, URZ, URZ ;  /* 0x0000003f3f3ff290 */ /* 0x000fe4000fffe03f */
[----:B------:R-:W-:Y:S01]  /*2ac0*/  @!P0 SHF.R.U64 R6, R2, 0x10, R3 ;  /* 0x0000001002068819 */ /* 0x000fe20000001203 */
[----:B------:R-:W-:Y:S01]  /*2ad0*/  @!P0 HADD2.F32 R2, -RZ, R20.H0_H0 ;  /* 0x20000014ff028230 */ /* 0x000fe20000004100 */
[----:B------:R-:W-:Y:S01]  /*2ae0*/  @!P0 SHF.R.U64 R43, R40, 0x10, R41 ;  /* 0x00000010282b8819 */ /* 0x000fe20000001229 */
[----:B------:R-:W-:Y:S01]  /*2af0*/  @!P0 HADD2.F32 R40, -RZ, R44.H0_H0 ;  /* 0x2000002cff288230 */ /* 0x000fe20000004100 */
[----:B------:R-:W-:Y:S02]  /*2b00*/  @!P0 SHF.R.U32.HI R7, RZ, 0x10, R3 ;  /* 0x00000010ff078819 */ /* 0x000fe40000011603 */
[----:B------:R-:W-:Y:S01]  /*2b10*/  @!P0 SHF.R.U32.HI R45, RZ, 0x10, R41 ;  /* 0x00000010ff2d8819 */ /* 0x000fe20000011629 */
[----:B------:R-:W-:Y:S04]  /*2b20*/  @!P0 HADD2.F32 R43, -RZ, R43.H0_H0 ;  /* 0x2000002bff2b8230 */ /* 0x000fe80000004100 */
[----:B------:R-:W-:Y:S01]  /*2b30*/  @!P0 HADD2.F32 R45, -RZ, R45.H0_H0 ;  /* 0x2000002dff2d8230 */ /* 0x000fe20000004100 */
[----:B-1----:R-:W-:Y:S02]  /*2b40*/  @!P0 MOV R5, R8 ;  /* 0x0000000800058202 */ /* 0x002fe40000000f00 */
[----:B------:R-:W-:Y:S03]  /*2b50*/  @!P0 MOV R4, R9 ;  /* 0x0000000900048202 */ /* 0x000fe60000000f00 */
[--C-:B------:R-:W-:Y:S02]  /*2b60*/  @!P0 HADD2.F32 R39, -RZ, R5.reuse.H1_H1 ;  /* 0x30000005ff278230 */ /* 0x100fe40000004100 */
[----:B------:R-:W-:Y:S02]  /*2b70*/  @!P0 HADD2.F32 R3, -RZ, R5.H0_H0 ;  /* 0x20000005ff038230 */ /* 0x000fe40000004100 */
[----:B------:R-:W-:Y:S01]  /*2b80*/  @!P0 HADD2.F32 R5, -RZ, R6.H0_H0 ;  /* 0x20000006ff058230 */ /* 0x000fe20000004100 */
[-C--:B------:R-:W-:Y:S01]  /*2b90*/  @!P0 FMUL.FTZ R71, R39, R2.reuse ;  /* 0x0000000227478220 */ /* 0x080fe20000410000 */
[--C-:B------:R-:W-:Y:S01]  /*2ba0*/  @!P0 HADD2.F32 R41, -RZ, R4.reuse.H1_H1 ;  /* 0x30000004ff298230 */ /* 0x100fe20000004100 */
[----:B------:R-:W-:Y:S01]  /*2bb0*/  @!P0 IMAD.MOV.U32 R6, RZ, RZ, R10 ;  /* 0x000000ffff068224 */ /* 0x000fe200078e000a */
[----:B------:R-:W-:Y:S01]  /*2bc0*/  @!P0 HADD2.F32 R4, -RZ, R4.H0_H0 ;  /* 0x20000004ff048230 */ /* 0x000fe20000004100 */
[C---:B------:R-:W-:Y:S02]  /*2bd0*/  @!P0 FMUL.FTZ R2, R3.reuse, R2 ;  /* 0x0000000203028220 */ /* 0x040fe40000410000 */
[-C--:B------:R-:W-:Y:S02]  /*2be0*/  @!P0 FFMA.FTZ R73, R3, R40.reuse, -R71 ;  /* 0x0000002803498223 */ /* 0x080fe40000010847 */
[-C--:B------:R-:W-:Y:S02]  /*2bf0*/  @!P0 FMUL.FTZ R71, R41, R5.reuse ;  /* 0x0000000529478220 */ /* 0x080fe40000410000 */
[C---:B------:R-:W-:Y:S01]  /*2c00*/  @!P0 FMUL.FTZ R3, R4.reuse, R5 ;  /* 0x0000000504038220 */ /* 0x040fe20000410000 */
[----:B------:R-:W-:Y:S01]  /*2c10*/  @!P0 MOV R5, R11 ;  /* 0x0000000b00058202 */ /* 0x000fe20000000f00 */
[----:B------:R-:W-:Y:S01]  /*2c20*/  @!P0 FFMA.FTZ R2, R39, R40, R2 ;  /* 0x0000002827028223 */ /* 0x000fe20000010002 */
[----:B------:R-:W-:Y:S01]  /*2c30*/  @!P0 HADD2.F32 R39, -RZ, R6.H1_H1 ;  /* 0x30000006ff278230 */ /* 0x000fe20000004100 */
[-C--:B------:R-:W-:Y:S01]  /*2c40*/  @!P0 FFMA.FTZ R72, R4, R43.reuse, -R71 ;  /* 0x0000002b04488223 */ /* 0x080fe20000010847 */
[----:B------:R-:W-:Y:S01]  /*2c50*/  @!P0 HADD2.F32 R4, -RZ, R20.H1_H1 ;  /* 0x30000014ff048230 */ /* 0x000fe20000004100 */
[----:B------:R-:W-:Y:S01]  /*2c60*/  @!P0 FFMA.FTZ R3, R41, R43, R3 ;  /* 0x0000002b29038223 */ /* 0x000fe20000010003 */
[----:B------:R-:W-:Y:S01]  /*2c70*/  @!P0 HADD2.F32 R20, -RZ, R7.H0_H0 ;  /* 0x20000007ff148230 */ /* 0x000fe20000004100 */
[----:B------:R-:W-:Y:S01]  /*2c80*/  @!P0 F2FP.PACK_AB R2, R2, R73 ;  /* 0x000000490202823e */ /* 0x000fe200000000ff */
[----:B------:R-:W-:Y:S02]  /*2c90*/  @!P0 HADD2.F32 R7, -RZ, R6.H0_H0 ;  /* 0x20000006ff078230 */ /* 0x000fe40000004100 */
[----:B------:R-:W-:Y:S01]  /*2ca0*/  @!P0 HADD2.F32 R40, -RZ, R44.H1_H1 ;  /* 0x3000002cff288230 */ /* 0x000fe20000004100 */
[----:B------:R-:W-:Y:S01]  /*2cb0*/  @!P0 F2FP.PACK_AB R3, R3, R72 ;  /* 0x000000480303823e */ /* 0x000fe200000000ff */
[--C-:B------:R-:W-:Y:S01]  /*2cc0*/  @!P0 HADD2.F32 R44, -RZ, R5.reuse.H1_H1 ;  /* 0x30000005ff2c8230 */ /* 0x100fe20000004100 */
[----:B------:R-:W-:Y:S01]  /*2cd0*/  @!P0 MOV R8, R2 ;  /* 0x0000000200088202 */ /* 0x000fe20000000f00 */
[----:B------:R-:W-:Y:S01]  /*2ce0*/  @!P0 HADD2.F32 R6, -RZ, R5.H0_H0 ;  /* 0x20000005ff068230 */ /* 0x000fe20000004100 */
[-C--:B------:R-:W-:Y:S02]  /*2cf0*/  @!P0 FMUL.FTZ R5, R39, R4.reuse ;  /* 0x0000000427058220 */ /* 0x080fe40000410000 */
[C---:B------:R-:W-:Y:S02]  /*2d00*/  @!P0 FMUL.FTZ R4, R7.reuse, R4 ;  /* 0x0000000407048220 */ /* 0x040fe40000410000 */
[----:B------:R-:W-:Y:S02]  /*2d10*/  @!P0 FMUL.FTZ R71, R44, R20 ;  /* 0x000000142c478220 */ /* 0x000fe40000410000 */
[----:B------:R-:W-:Y:S02]  /*2d20*/  @!P0 FFMA.FTZ R7, R7, R40, -R5 ;  /* 0x0000002807078223 */ /* 0x000fe40000010805 */
[C---:B------:R-:W-:Y:S02]  /*2d30*/  @!P0 FMUL.FTZ R5, R6.reuse, R20 ;  /* 0x0000001406058220 */ /* 0x040fe40000410000 */
[----:B------:R-:W-:Y:S02]  /*2d40*/  @!P0 FFMA.FTZ R4, R39, R40, R4 ;  /* 0x0000002827048223 */ /* 0x000fe40000010004 */
[-C--:B------:R-:W-:Y:S02]  /*2d50*/  @!P0 FFMA.FTZ R71, R6, R45.reuse, -R71 ;  /* 0x0000002d06478223 */ /* 0x080fe40000010847 */
[----:B------:R-:W-:Y:S01]  /*2d60*/  @!P0 FFMA.FTZ R5, R44, R45, R5 ;  /* 0x0000002d2c058223 */ /* 0x000fe20000010005 */
[----:B------:R-:W-:Y:S01]  /*2d70*/  @!P0 F2FP.PACK_AB R4, R4, R7 ;  /* 0x000000070404823e */ /* 0x000fe200000000ff */
[----:B------:R-:W-:Y:S03]  /*2d80*/  @!P0 IMAD.MOV.U32 R9, RZ, RZ, R3 ;  /* 0x000000ffff098224 */ /* 0x000fe600078e0003 */
[----:B------:R-:W-:Y:S02]  /*2d90*/  @!P0 F2FP.PACK_AB R5, R5, R71 ;  /* 0x000000470505823e */ /* 0x000fe400000000ff */
[----:B------:R-:W-:Y:S02]  /*2da0*/  @!P0 MOV R10, R4 ;  /* 0x00000004000a8202 */ /* 0x000fe40000000f00 */
[----:B------:R-:W-:Y:S05]  /*2db0*/  @!P0 MOV R11, R5 ;  /* 0x00000005000b8202 */ /* 0x000fea0000000f00 */
[----:B------:R1:W-:Y:S02]  /*2dc0*/  STG.E.128 [R68.64], R8 ;  /* 0x0000000844007986 */ /* 0x0003e4000c101d0a */
.L_x_66:
[----:B------:R-:W-:Y:S05]  /*2dd0*/  BSYNC B0 ;  /* 0x0000000000007941 */ /* 0x000fea0003800000 */
.L_x_65:
[----:B------:R-:W-:Y:S11]  /*2de0*/  ISETP.NE.AND P0, PT, R100, RZ, PT ;  /* 0x000000ff6400720c */ /* 0x000ff60003f05270 */
[----:B------:R-:W-:Y:S02]  /*2df0*/  @!UPT UIADD3 URZ, URZ, URZ, URZ ;  /* 0x0000003f3f3ff290 */ /* 0x000fe4000fffe03f */
[----:B------:R-:W-:-:S05]  /*2e00*/  @!P0 BRA `(.L_x_64) ;  /* 0x0000038000008947 */ /* 0x000fca0003800000 */
[----:B------:R-:W-:Y:S01]  /*2e10*/  IADD3 R2, P0, R67, R130, RZ ;  /* 0x0000008243027210 */ /* 0x000fe20007f1e0ff */
[----:B-1----:R-:W1:Y:S03]  /*2e20*/  LDS.128 R8, [R97+0x3900] ;  /* 0x0039000061087984 */ /* 0x002e660000000c00 */
        /* <DEDUP_REMOVED lines=9> */
[----:B------:R-:W-:Y:S01]  /*2ec0*/  @!P0 SHF.R.U32.HI R12, RZ, 0x10, R13 ;  /* 0x00000010ff0c8819 */ /* 0x000fe2000001160d */
[----:B------:R-:W-:Y:S01]  /*2ed0*/  @!P0 HADD2.F32 R5, -RZ, R5.H0_H0 ;  /* 0x20000005ff058230 */ /* 0x000fe20000004100 */
[----:B------:R-:W-:Y:S01]  /*2ee0*/  @!P0 SHF.R.U32.HI R41, RZ, 0x10, R47 ;  /* 0x00000010ff298819 */ /* 0x000fe2000001162f */
[----:B------:R-:W-:Y:S02]  /*2ef0*/  @!P0 HADD2.F32 R20, -RZ, R20.H0_H0 ;  /* 0x20000014ff148230 */ /* 0x000fe40000004100 */
[----:B------:R-:W-:Y:S02]  /*2f00*/  @!P0 HADD2.F32 R12, -RZ, R12.H0_H0 ;  /* 0x2000000cff0c8230 */ /* 0x000fe40000004100 */
[----:B------:R-:W-:Y:S01]  /*2f10*/  @!P0 HADD2.F32 R41, -RZ, R41.H0_H0 ;  /* 0x20000029ff298230 */ /* 0x000fe20000004100 */
[----:B-1----:R-:W-:Y:S02]  /*2f20*/  @!P0 MOV R3, R8 ;  /* 0x0000000800038202 */ /* 0x002fe40000000f00 */
[----:B------:R-:W-:Y:S03]  /*2f30*/  @!P0 MOV R4, R9 ;  /* 0x0000000900048202 */ /* 0x000fe60000000f00 */
[--C-:B------:R-:W-:Y:S02]  /*2f40*/  @!P0 HADD2.F32 R6, -RZ, R3.reuse.H1_H1 ;  /* 0x30000003ff068230 */ /* 0x100fe40000004100 */
[----:B------:R-:W-:Y:S02]  /*2f50*/  @!P0 HADD2.F32 R3, -RZ, R3.H0_H0 ;  /* 0x20000003ff038230 */ /* 0x000fe40000004100 */
[--C-:B------:R-:W-:Y:S01]  /*2f60*/  @!P0 HADD2.F32 R13, -RZ, R4.reuse.H1_H1 ;  /* 0x30000004ff0d8230 */ /* 0x100fe20000004100 */
[CC--:B------:R-:W-:Y:S01]  /*2f70*/  @!P0 FMUL.FTZ R39, R6.reuse, R2.reuse ;  /* 0x0000000206278220 */ /* 0x0c0fe20000410000 */
[----:B------:R-:W-:Y:S01]  /*2f80*/  @!P0 HADD2.F32 R4, -RZ, R4.H0_H0 ;  /* 0x20000004ff048230 */ /* 0x000fe20000004100 */
[C---:B------:R-:W-:Y:S02]  /*2f90*/  @!P0 FMUL.FTZ R2, R3.reuse, R2 ;  /* 0x0000000203028220 */ /* 0x040fe40000410000 */
[-C--:B------:R-:W-:Y:S02]  /*2fa0*/  @!P0 FFMA.FTZ R47, R3, R7.reuse, -R39 ;  /* 0x00000007032f8223 */ /* 0x080fe40000010827 */
[----:B------:R-:W-:Y:S02]  /*2fb0*/  @!P0 FFMA.FTZ R2, R6, R7, R2 ;  /* 0x0000000706028223 */ /* 0x000fe40000010002 */
[----:B------:R-:W-:Y:S02]  /*2fc0*/  @!P0 IMAD.MOV.U32 R6, RZ, RZ, R10 ;  /* 0x000000ffff068224 */ /* 0x000fe400078e000a */
[C---:B------:R-:W-:Y:S01]  /*2fd0*/  @!P0 FMUL.FTZ R39, R13.reuse, R5 ;  /* 0x000000050d278220 */ /* 0x040fe20000410000 */
[----:B------:R-:W-:Y:S01]  /*2fe0*/  @!P0 F2FP.PACK_AB R2, R2, R47 ;  /* 0x0000002f0202823e */ /* 0x000fe200000000ff */
[C---:B------:R-:W-:Y:S01]  /*2ff0*/  @!P0 FMUL.FTZ R3, R4.reuse, R5 ;  /* 0x0000000504038220 */ /* 0x040fe20000410000 */
[----:B------:R-:W-:Y:S01]  /*3000*/  @!P0 MOV R5, R11 ;  /* 0x0000000b00058202 */ /* 0x000fe20000000f00 */
[-C--:B------:R-:W-:Y:S01]  /*3010*/  @!P0 FFMA.FTZ R46, R4, R20.reuse, -R39 ;  /* 0x00000014042e8223 */ /* 0x080fe20000010827 */
[----:B------:R-:W-:Y:S01]  /*3020*/  @!P0 HADD2.F32 R4, -RZ, R21.H1_H1 ;  /* 0x30000015ff048230 */ /* 0x000fe20000004100 */
[----:B------:R-:W-:Y:S01]  /*3030*/  @!P0 FFMA.FTZ R3, R13, R20, R3 ;  /* 0x000000140d038223 */ /* 0x000fe20000010003 */
[--C-:B------:R-:W-:Y:S01]  /*3040*/  @!P0 HADD2.F32 R21, -RZ, R6.reuse.H1_H1 ;  /* 0x30000006ff158230 */ /* 0x100fe20000004100 */
[----:B------:R-:W-:Y:S01]  /*3050*/  @!P0 MOV R8, R2 ;  /* 0x0000000200088202 */ /* 0x000fe20000000f00 */
[----:B------:R-:W-:Y:S02]  /*3060*/  @!P0 HADD2.F32 R7, -RZ, R6.H0_H0 ;  /* 0x20000006ff078230 */ /* 0x000fe40000004100 */
[----:B------:R-:W-:Y:S01]  /*3070*/  @!P0 HADD2.F32 R39, -RZ, R60.H1_H1 ;  /* 0x3000003cff278230 */ /* 0x000fe20000004100 */
[----:B------:R-:W-:Y:S01]  /*3080*/  @!P0 F2FP.PACK_AB R3, R3, R46 ;  /* 0x0000002e0303823e */ /* 0x000fe200000000ff */
[--C-:B------:R-:W-:Y:S02]  /*3090*/  @!P0 HADD2.F32 R40, -RZ, R5.reuse.H1_H1 ;  /* 0x30000005ff288230 */ /* 0x100fe40000004100 */
[----:B------:R-:W-:Y:S01]  /*30a0*/  @!P0 HADD2.F32 R6, -RZ, R5.H0_H0 ;  /* 0x20000005ff068230 */ /* 0x000fe20000004100 */
[-C--:B------:R-:W-:Y:S02]  /*30b0*/  @!P0 FMUL.FTZ R5, R21, R4.reuse ;  /* 0x0000000415058220 */ /* 0x080fe40000410000 */
[C---:B------:R-:W-:Y:S02]  /*30c0*/  @!P0 FMUL.FTZ R4, R7.reuse, R4 ;  /* 0x0000000407048220 */ /* 0x040fe40000410000 */
[-C--:B------:R-:W-:Y:S02]  /*30d0*/  @!P0 FMUL.FTZ R43, R40, R12.reuse ;  /* 0x0000000c282b8220 */ /* 0x080fe40000410000 */
[-C--:B------:R-:W-:Y:S02]  /*30e0*/  @!P0 FFMA.FTZ R7, R7, R39.reuse, -R5 ;  /* 0x0000002707078223 */ /* 0x080fe40000010805 */
        /* <DEDUP_REMOVED lines=10> */
.L_x_64:
[----:B------:R-:W-:Y:S05]  /*3190*/  BSYNC B1 ;  /* 0x0000000000017941 */ /* 0x000fea0003800000 */
.L_x_63:
[----:B------:R-:W-:Y:S01]  /*31a0*/  BSSY B1, `(.L_x_67) ;  /* 0x000007a000017945 */ /* 0x000fe20003800000 */
[----:B------:R-:W-:-:S05]  /*31b0*/  @P4 BRA `(.L_x_68) ;  /* 0x0000078000004947 */ /* 0x000fca0003800000 */
[----:B-1----:R-:W-:Y:S01]  /*31c0*/  IADD3 R44, P1, P0, R138, R86, R32 ;  /* 0x000000568a2c7210 */ /* 0x002fe2000783e020 */
[----:B------:R-:W-:Y:S03]  /*31d0*/  BSSY B0, `(.L_x_69) ;  /* 0x000003c000007945 */ /* 0x000fe60003800000 */
[----:B------:R-:W-:Y:S02]  /*31e0*/  IADD3.X R46, R144, R91, R33, P1, P0 ;  /* 0x0000005b902e7210 */ /* 0x000fe40000fe0421 */
[----:B------:R-:W-:Y:S11]  /*31f0*/  ISETP.NE.AND P0, PT, R99, RZ, PT ;  /* 0x000000ff6300720c */ /* 0x000ff60003f05270 */
[----:B------:R-:W-:Y:S02]  /*3200*/  @!UPT UIADD3 URZ, URZ, URZ, URZ ;  /* 0x0000003f3f3ff290 */ /* 0x000fe4000fffe03f */
[----:B------:R-:W-:-:S05]  /*3210*/  @!P0 BRA `(.L_x_70) ;  /* 0x0000037000008947 */ /* 0x000fca0003800000 */
[----:B------:R-:W-:Y:S01]  /*3220*/  ISETP.GE.AND P0, PT, R34, c[0x0][0x27c], PT ;  /* 0x00009f0022007a0c */ /* 0x000fe20003f06270 */
[----:B------:R-:W1:Y:S01]  /*3230*/  LDS.128 R8, [R98+0x4900] ;  /* 0x0049000062087984 */ /* 0x000e620000000c00 */
[----:B------:R-:W-:Y:S11]  /*3240*/  IADD3 R39, P1, R44, R94, RZ ;  /* 0x0000005e2c277210 */ /* 0x000ff60007f3e0ff */
[--C-:B------:R-:W-:Y:S01]  /*3250*/  @!P0 SHF.R.U64 R6, R14, 0x10, R15.reuse ;  /* 0x000000100e068819 */ /* 0x100fe2000000120f */
[----:B------:R-:W-:Y:S01]  /*3260*/  @!P0 HADD2.F32 R2, -RZ, R28.H0_H0 ;  /* 0x2000001cff028230 */ /* 0x000fe20000004100 */
[----:B------:R-:W-:Y:S01]  /*3270*/  @!P0 SHF.R.U32.HI R12, RZ, 0x10, R15 ;  /* 0x00000010ff0c8819 */ /* 0x000fe2000001160f */
[----:B------:R-:W-:Y:S01]  /*3280*/  @!P0 HADD2.F32 R13, -RZ, R61.H0_H0 ;  /* 0x2000003dff0d8230 */ /* 0x000fe20000004100 */
[--C-:B------:R-:W-:Y:S01]  /*3290*/  @!P0 SHF.R.U64 R15, R48, 0x10, R49.reuse ;  /* 0x00000010300f8819 */ /* 0x100fe20000001231 */
[----:B------:R-:W-:Y:S01]  /*32a0*/  @!P0 HADD2.F32 R6, -RZ, R6.H0_H0 ;  /* 0x20000006ff068230 */ /* 0x000fe20000004100 */
[----:B------:R-:W-:Y:S01]  /*32b0*/  @!P0 SHF.R.U32.HI R48, RZ, 0x10, R49 ;  /* 0x00000010ff308819 */ /* 0x000fe20000011631 */
[----:B------:R-:W-:Y:S02]  /*32c0*/  @!P0 HADD2.F32 R12, -RZ, R12.H0_H0 ;  /* 0x2000000cff0c8230 */ /* 0x000fe40000004100 */
[----:B------:R-:W-:Y:S01]  /*32d0*/  @!P0 HADD2.F32 R15, -RZ, R15.H0_H0 ;  /* 0x2000000fff0f8230 */ /* 0x000fe20000004100 */
[----:B-1----:R-:W-:Y:S02]  /*32e0*/  @!P0 MOV R4, R8 ;  /* 0x0000000800048202 */ /* 0x002fe40000000f00 */
[----:B------:R-:W-:Y:S03]  /*32f0*/  @!P0 MOV R3, R9 ;  /* 0x0000000900038202 */ /* 0x000fe60000000f00 */
[--C-:B------:R-:W-:Y:S02]  /*3300*/  @!P0 HADD2.F32 R7, -RZ, R4.reuse.H1_H1 ;  /* 0x30000004ff078230 */ /* 0x100fe40000004100 */
[----:B------:R-:W-:Y:S02]  /*3310*/  @!P0 HADD2.F32 R5, -RZ, R4.H0_H0 ;  /* 0x20000004ff058230 */ /* 0x000fe40000004100 */
[--C-:B------:R-:W-:Y:S02]  /*3320*/  @!P0 HADD2.F32 R14, -RZ, R3.reuse.H1_H1 ;  /* 0x30000003ff0e8230 */ /* 0x100fe40000004100 */
[----:B------:R-:W-:Y:S01]  /*3330*/  @!P0 HADD2.F32 R4, -RZ, R3.H0_H0 ;  /* 0x20000003ff048230 */ /* 0x000fe20000004100 */
[----:B------:R-:W-:Y:S02]  /*3340*/  @!P0 FMUL.FTZ R3, R7, R2 ;  /* 0x0000000207038220 */ /* 0x000fe40000410000 */
[-C--:B------:R-:W-:Y:S02]  /*3350*/  @!P0 FMUL.FTZ R20, R14, R6.reuse ;  /* 0x000000060e148220 */ /* 0x080fe40000410000 */
[CC--:B------:R-:W-:Y:S02]  /*3360*/  @!P0 FFMA.FTZ R45, R5.reuse, R13.reuse, -R3 ;  /* 0x0000000d052d8223 */ /* 0x0c0fe40000010803 */
[C---:B------:R-:W-:Y:S01]  /*3370*/  @!P0 FMUL.FTZ R3, R4.reuse, R6 ;  /* 0x0000000604038220 */ /* 0x040fe20000410000 */
[----:B------:R-:W-:Y:S01]  /*3380*/  @!P0 MOV R6, R10 ;  /* 0x0000000a00068202 */ /* 0x000fe20000000f00 */
[----:B------:R-:W-:Y:S02]  /*3390*/  @!P0 FMUL.FTZ R2, R5, R2 ;  /* 0x0000000205028220 */ /* 0x000fe40000410000 */
[----:B------:R-:W-:Y:S02]  /*33a0*/  @!P0 IMAD.MOV.U32 R5, RZ, RZ, R11 ;  /* 0x000000ffff058224 */ /* 0x000fe400078e000b */
[----:B------:R-:W-:Y:S01]  /*33b0*/  @!P0 FFMA.FTZ R2, R7, R13, R2 ;  /* 0x0000000d07028223 */ /* 0x000fe20000010002 */
[----:B------:R-:W-:Y:S01]  /*33c0*/  @!P0 HADD2.F32 R13, -RZ, R6.H1_H1 ;  /* 0x30000006ff0d8230 */ /* 0x000fe20000004100 */
[-C--:B------:R-:W-:Y:S01]  /*33d0*/  @!P0 FFMA.FTZ R43, R4, R15.reuse, -R20 ;  /* 0x0000000f042b8223 */ /* 0x080fe20000010814 */
[----:B------:R-:W-:Y:S01]  /*33e0*/  @!P0 HADD2.F32 R4, -RZ, R28.H1_H1 ;  /* 0x3000001cff048230 */ /* 0x000fe20000004100 */
[----:B------:R-:W-:Y:S01]  /*33f0*/  @!P0 FFMA.FTZ R3, R14, R15, R3 ;  /* 0x0000000f0e038223 */ /* 0x000fe20000010003 */
[----:B------:R-:W-:Y:S01]  /*3400*/  @!P0 F2FP.PACK_AB R2, R2, R45 ;  /* 0x0000002d0202823e */ /* 0x000fe200000000ff */
[----:B------:R-:W-:Y:S02]  /*3410*/  @!P0 HADD2.F32 R7, -RZ, R6.H0_H0 ;  /* 0x20000006ff078230 */ /* 0x000fe40000004100 */
[----:B------:R-:W-:Y:S01]  /*3420*/  @!P0 HADD2.F32 R6, -RZ, R5.H0_H0 ;  /* 0x20000005ff068230 */ /* 0x000fe20000004100 */
[----:B------:R-:W-:Y:S01]  /*3430*/  @!P0 F2FP.PACK_AB R3, R3, R43 ;  /* 0x0000002b0303823e */ /* 0x000fe200000000ff */
[----:B------:R-:W-:Y:S01]  /*3440*/  @!P0 HADD2.F32 R20, -RZ, R61.H1_H1 ;  /* 0x3000003dff148230 */ /* 0x000fe20000004100 */
[----:B------:R-:W-:Y:S01]  /*3450*/  @!P0 MOV R8, R2 ;  /* 0x0000000200088202 */ /* 0x000fe20000000f00 */
[----:B------:R-:W-:Y:S01]  /*3460*/  @!P0 HADD2.F32 R21, -RZ, R5.H1_H1 ;  /* 0x30000005ff158230 */ /* 0x000fe20000004100 */
[-C--:B------:R-:W-:Y:S01]  /*3470*/  @!P0 FMUL.FTZ R5, R13, R4.reuse ;  /* 0x000000040d058220 */ /* 0x080fe20000410000 */
[----:B------:R-:W-:Y:S01]  /*3480*/  @!P0 HADD2.F32 R28, -RZ, R48.H0_H0 ;  /* 0x20000030ff1c8230 */ /* 0x000fe20000004100 */
[----:B------:R-:W-:Y:S02]  /*3490*/  @!P0 FMUL.FTZ R4, R7, R4 ;  /* 0x0000000407048220 */ /* 0x000fe40000410000 */
[----:B------:R-:W-:Y:S02]  /*34a0*/  @!P0 FMUL.FTZ R40, R21, R12 ;  /* 0x0000000c15288220 */ /* 0x000fe40000410000 */
[----:B------:R-:W-:Y:S01]  /*34b0*/  @!P0 FFMA.FTZ R41, R7, R20, -R5 ;  /* 0x0000001407298223 */ /* 0x000fe20000010805 */
[----:B------:R-:W-:Y:S01]  /*34c0*/  IADD3.X R7, R46, R96, RZ, P1, !PT ;  /* 0x000000602e077210 */ /* 0x000fe20000ffe4ff */
[C---:B------:R-:W-:Y:S02]  /*34d0*/  @!P0 FMUL.FTZ R5, R6.reuse, R12 ;  /* 0x0000000c06058220 */ /* 0x040fe40000410000 */
[----:B------:R-:W-:Y:S02]  /*34e0*/  @!P0 FFMA.FTZ R4, R13, R20, R4 ;  /* 0x000000140d048223 */ /* 0x000fe40000010004 */
[-C--:B------:R-:W-:Y:S01]  /*34f0*/  @!P0 FFMA.FTZ R40, R6, R28.reuse, -R40 ;  /* 0x0000001c06288223 */ /* 0x080fe20000010828 */
[----:B------:R-:W-:Y:S01]  /*3500*/  LEA R6, P1, R39, c[0x0][0x1c8], 0x1 ;  /* 0x0000720027067a11 */ /* 0x000fe200078208ff */
[----:B------:R-:W-:Y:S01]  /*3510*/  @!P0 FFMA.FTZ R5, R21, R28, R5 ;  /* 0x0000001c15058223 */ /* 0x000fe20000010005 */
[----:B------:R-:W-:Y:S01]  /*3520*/  @!P0 F2FP.PACK_AB R4, R4, R41 ;  /* 0x000000290404823e */ /* 0x000fe200000000ff */
[----:B------:R-:W-:Y:S01]  /*3530*/  @!P0 IMAD.MOV.U32 R9, RZ, RZ, R3 ;  /* 0x000000ffff098224 */ /* 0x000fe200078e0003 */
[----:B------:R-:W-:Y:S02]  /*3540*/  LEA.HI.X R7, R39, c[0x0][0x1cc], R7, 0x1, P1 ;  /* 0x0000730027077a11 */ /* 0x000fe400008f0c07 */
[----:B------:R-:W-:Y:S02]  /*3550*/  @!P0 F2FP.PACK_AB R5, R5, R40 ;  /* 0x000000280505823e */ /* 0x000fe400000000ff */
[----:B------:R-:W-:Y:S02]  /*3560*/  @!P0 MOV R10, R4 ;  /* 0x00000004000a8202 */ /* 0x000fe40000000f00 */
[----:B------:R-:W-:Y:S05]  /*3570*/  @!P0 MOV R11, R5 ;  /* 0x00000005000b8202 */ /* 0x000fea0000000f00 */
[----:B------:R1:W-:Y:S02]  /*3580*/  STG.E.128 [R6.64], R8 ;  /* 0x0000000806007986 */ /* 0x0003e4000c101d0a */
.L_x_70:
[----:B------:R-:W-:Y:S05]  /*3590*/  BSYNC B0 ;  /* 0x0000000000007941 */ /* 0x000fea0003800000 */
.L_x_69:
[----:B------:R-:W-:Y:S11]  /*35a0*/  ISETP.NE.AND P0, PT, R100, RZ, PT ;  /* 0x000000ff6400720c */ /* 0x000ff60003f05270 */
[----:B------:R-:W-:Y:S02]  /*35b0*/  @!UPT UIADD3 URZ, URZ, URZ, URZ ;  /* 0x0000003f3f3ff290 */ /* 0x000fe4000fffe03f */
[----:B------:R-:W-:-:S05]  /*35c0*/  @!P0 BRA `(.L_x_68) ;  /* 0x0000037000008947 */ /* 0x000fca0003800000 */
[----:B------:R-:W-:Y:S01]  /*35d0*/  ISETP.GE.AND P0, PT, R36, c[0x0][0x27c], PT ;  /* 0x00009f0024007a0c */ /* 0x000fe20003f06270 */
[----:B-1----:R-:W1:Y:S01]  /*35e0*/  LDS.128 R8, [R97+0x4900] ;  /* 0x0049000061087984 */ /* 0x002e620000000c00 */
[----:B------:R-:W-:Y:S11]  /*35f0*/  IADD3 R21, P1, R44, R130, RZ ;  /* 0x000000822c157210 */ /* 0x000ff60007f3e0ff */
        /* <DEDUP_REMOVED lines=24> */
[--C-:B------:R-:W-:Y:S01]  /*3780*/  @!P0 HADD2.F32 R13, -RZ, R6.reuse.H1_H1 ;  /* 0x30000006ff0d8230 */ /* 0x100fe20000004100 */
[-C--:B------:R-:W-:Y:S01]  /*3790*/  @!P0 FFMA.FTZ R39, R4, R15.reuse, -R16 ;  /* 0x0000000f04278223 */ /* 0x080fe20000010810 */
[----:B------:R-:W-:Y:S01]  /*37a0*/  @!P0 HADD2.F32 R4, -RZ, R29.H1_H1 ;  /* 0x3000001dff048230 */ /* 0x000fe20000004100 */
[----:B------:R-:W-:Y:S01]  /*37b0*/  @!P0 FFMA.FTZ R3, R14, R15, R3 ;  /* 0x0000000f0e038223 */ /* 0x000fe20000010003 */
[----:B------:R-:W-:Y:S01]  /*37c0*/  @!P0 F2FP.PACK_AB R2, R2, R40 ;  /* 0x000000280202823e */ /* 0x000fe200000000ff */
[----:B------:R-:W-:Y:S02]  /*37d0*/  @!P0 HADD2.F32 R7, -RZ, R6.H0_H0 ;  /* 0x20000006ff078230 */ /* 0x000fe40000004100 */
[--C-:B------:R-:W-:Y:S01]  /*37e0*/  @!P0 HADD2.F32 R6, -RZ, R5.reuse.H0_H0 ;  /* 0x20000005ff068230 */ /* 0x100fe20000004100 */
[----:B------:R-:W-:Y:S01]  /*37f0*/  @!P0 F2FP.PACK_AB R3, R3, R39 ;  /* 0x000000270303823e */ /* 0x000fe200000000ff */
[----:B------:R-:W-:Y:S01]  /*3800*/  @!P0 HADD2.F32 R16, -RZ, R62.H1_H1 ;  /* 0x3000003eff108230 */ /* 0x000fe20000004100 */
[----:B------:R-:W-:Y:S01]  /*3810*/  @!P0 MOV R8, R2 ;  /* 0x0000000200088202 */ /* 0x000fe20000000f00 */
[----:B------:R-:W-:Y:S01]  /*3820*/  @!P0 HADD2.F32 R17, -RZ, R5.H1_H1 ;  /* 0x30000005ff118230 */ /* 0x000fe20000004100 */
[-C--:B------:R-:W-:Y:S02]  /*3830*/  @!P0 FMUL.FTZ R5, R13, R4.reuse ;  /* 0x000000040d058220 */ /* 0x080fe40000410000 */
        /* <DEDUP_REMOVED lines=16> */
.L_x_68:
[----:B------:R-:W-:Y:S05]  /*3940*/  BSYNC B1 ;  /* 0x0000000000017941 */ /* 0x000fea0003800000 */
.L_x_67:
[----:B------:R-:W-:Y:S01]  /*3950*/  BSSY B1, `(.L_x_71) ;  /* 0x000007a000017945 */ /* 0x000fe20003800000 */
[----:B------:R-:W-:-:S05]  /*3960*/  @P2 BRA `(.L_x_72) ;  /* 0x0000078000002947 */ /* 0x000fca0003800000 */
[----:B------:R-:W-:Y:S01]  /*3970*/  ISETP.NE.AND P0, PT, R99, RZ, PT ;  /* 0x000000ff6300720c */ /* 0x000fe20003f05270 */
[----:B------:R-:W-:Y:S01]  /*3980*/  BSSY B0, `(.L_x_73) ;  /* 0x000003c000007945 */ /* 0x000fe20003800000 */
[----:B------:R-:W-:Y:S04]  /*3990*/  IADD3 R39, P2, P1, R147, R86, R32 ;  /* 0x0000005693277210 */ /* 0x000fe8000795e020 */
[----:B------:R-:W-:Y:S07]  /*39a0*/  IADD3.X R40, R143, R91, R33, P2, P1 ;  /* 0x0000005b8f287210 */ /* 0x000fee00017e2421 */
[----:B------:R-:W-:-:S05]  /*39b0*/  @!P0 BRA `(.L_x_74) ;  /* 0x0000038000008947 */ /* 0x000fca0003800000 */
[----:B------:R-:W-:Y:S01]  /*39c0*/  ISETP.GE.AND P0, PT, R34, c[0x0][0x27c], PT ;  /* 0x00009f0022007a0c */ /* 0x000fe20003f06270 */
[----:B-1----:R-:W1:Y:S11]  /*39d0*/  LDS.128 R8, [R98+0x5900] ;  /* 0x0059000062087984 */ /* 0x002e760000000c00 */
[----:B------:R-:W-:Y:S01]  /*39e0*/  @!UPT UIADD3 URZ, URZ, URZ, URZ ;  /* 0x0000003f3f3ff290 */ /* 0x000fe2000fffe03f */
[----:B------:R-:W-:Y:S01]  /*39f0*/  @!P0 SHF.R.U64 R6, R18, 0x10, R19 ;  /* 0x0000001012068819 */ /* 0x000fe20000001213 */
[----:B------:R-:W-:Y:S01]  /*3a00*/  @!P0 HADD2.F32 R2, -RZ, R30.H0_H0 ;  /* 0x2000001eff028230 */ /* 0x000fe20000004100 */
[----:B------:R-:W-:Y:S01]  /*3a10*/  @!P0 SHF.R.U64 R15, R52, 0x10, R53 ;  /* 0x00000010340f8819 */ /* 0x000fe20000001235 */
[----:B------:R-:W-:Y:S01]  /*3a20*/  @!P0 HADD2.F32 R13, -RZ, R63.H0_H0 ;  /* 0x2000003fff0d8230 */ /* 0x000fe20000004100 */
[----:B------:R-:W-:Y:S01]  /*3a30*/  @!P0 SHF.R.U32.HI R12, RZ, 0x10, R19 ;  /* 0x00000010ff0c8819 */ /* 0x000fe20000011613 */
[----:B------:R-:W-:Y:S01]  /*3a40*/  @!P0 HADD2.F32 R6, -RZ, R6.H0_H0 ;  /* 0x20000006ff068230 */ /* 0x000fe20000004100 */
[----:B------:R-:W-:Y:S01]  /*3a50*/  @!P0 SHF.R.U32.HI R18, RZ, 0x10, R53 ;  /* 0x00000010ff128819 */ /* 0x000fe20000011635 */
[----:B------:R-:W-:Y:S01]  /*3a60*/  @!P0 HADD2.F32 R15, -RZ, R15.H0_H0 ;  /* 0x2000000fff0f8230 */ /* 0x000fe20000004100 */
[----:B------:R-:W-:Y:S01]  /*3a70*/  IADD3 R19, P1, R39, R94, RZ ;  /* 0x0000005e27137210 */ /* 0x000fe20007f3e0ff */
        /* <DEDUP_REMOVED lines=44> */
.L_x_74:
[----:B------:R-:W-:Y:S05]  /*3d40*/  BSYNC B0 ;  /* 0x0000000000007941 */ /* 0x000fea0003800000 */
.L_x_73:
        /* <DEDUP_REMOVED lines=58> */
.L_x_72:
[----:B------:R-:W-:Y:S05]  /*40f0*/  BSYNC B1 ;  /* 0x0000000000017941 */ /* 0x000fea0003800000 */
.L_x_71:
[----:B------:R-:W-:-:S05]  /*4100*/  @P5 BRA `(.L_x_75) ;  /* 0x0000305000005947 */ /* 0x000fca0003800000 */
[----:B------:R-:W-:Y:S01]  /*4110*/  ISETP.NE.AND P0, PT, R99, RZ, PT ;  /* 0x000000ff6300720c */ /* 0x000fe20003f05270 */
[----:B------:R-:W-:Y:S01]  /*4120*/  BSSY B0, `(.L_x_76) ;  /* 0x000003b000007945 */ /* 0x000fe20003800000 */
[----:B------:R-:W-:Y:S04]  /*4130*/  IADD3 R28, P2, P1, R160, R86, R32 ;  /* 0x00000056a01c7210 */ /* 0x000fe8000795e020 */
[----:B------:R-:W-:Y:S07]  /*4140*/  IADD3.X R29, R157, R91, R33, P2, P1 ;  /* 0x0000005b9d1d7210 */ /* 0x000fee00017e2421 */
        /* <DEDUP_REMOVED lines=56> */
.L_x_77:
[----:B------:R-:W-:Y:S05]  /*44d0*/  BSYNC B0 ;  /* 0x0000000000007941 */ /* 0x000fea0003800000 */
.L_x_76:
        /* <DEDUP_REMOVED lines=57> */
[----:B------:R1:W-:Y:S01]  /*4870*/  STG.E.128 [R6.64], R8 ;  /* 0x0000000806007986 */ /* 0x0003e2000c101d0a */
[----:B------:R-:W-:-:S05]  /*4880*/  BRA `(.L_x_75) ;  /* 0x000028d000007947 */ /* 0x000fca0003800000 */
.L_x_54:
[-C--:B------:R-:W-:Y:S01]  /*4890*/  ISETP.GE.AND P0, PT, R171, R78.reuse, PT ;  /* 0x0000004eab00720c */ /* 0x080fe20003f06270 */
[----:B------:R-:W-:Y:S01]  /*48a0*/  CS2R R62, SRZ ;  /* 0x00000000003e7805 */ /* 0x000fe2000001ff00 */
[----:B------:R-:W-:Y:S01]  /*48b0*/  ISETP.NE.AND P4, PT, R99, RZ, PT ;  /* 0x000000ff6300720c */ /* 0x000fe20003f85270 */
[----:B------:R-:W-:Y:S01]  /*48c0*/  CS2R R60, SRZ ;  /* 0x00000000003c7805 */ /* 0x000fe2000001ff00 */
[----:B------:R-:W-:Y:S01]  /*48d0*/  ISETP.GE.OR P2, PT, R32, c[0x0][0x27c], P0 ;  /* 0x00009f0020007a0c */ /* 0x000fe20000746670 */
[----:B------:R-:W-:Y:S01]  /*48e0*/  CS2R R22, SRZ ;  /* 0x0000000000167805 */ /* 0x000fe2000001ff00 */
[----:B------:R-:W-:Y:S01]  /*48f0*/  ISETP.GE.AND P0, PT, R170, R78, PT ;  /* 0x0000004eaa00720c */ /* 0x000fe20003f06270 */
[----:B------:R-:W-:Y:S01]  /*4900*/  CS2R R20, SRZ ;  /* 0x0000000000147805 */ /* 0x000fe2000001ff00 */
[----:B------:R-:W-:Y:S01]  /*4910*/  CS2R R66, SRZ ;  /* 0x0000000000427805 */ /* 0x000fe2000001ff00 */
[----:B------:R-:W-:Y:S01]  /*4920*/  CS2R R64, SRZ ;  /* 0x0000000000407805 */ /* 0x000fe2000001ff00 */
[----:B------:R-:W-:Y:S01]  /*4930*/  ISETP.GE.OR P3, PT, R32, c[0x0][0x27c], P0 ;  /* 0x00009f0020007a0c */ /* 0x000fe20000766670 */
[----:B------:R-:W-:Y:S01]  /*4940*/  CS2R R26, SRZ ;  /* 0x00000000001a7805 */ /* 0x000fe2000001ff00 */
[----:B------:R-:W-:Y:S01]  /*4950*/  CS2R R24, SRZ ;  /* 0x0000000000187805 */ /* 0x000fe2000001ff00 */
[----:B------:R-:W-:Y:S01]  /*4960*/  CS2R R70, SRZ ;  /* 0x0000000000467805 */ /* 0x000fe2000001ff00 */
[----:B------:R-:W-:Y:S01]  /*4970*/  CS2R R68, SRZ ;  /* 0x0000000000447805 */ /* 0x000fe2000001ff00 */
[----:B------:R-:W-:Y:S01]  /*4980*/  CS2R R30, SRZ ;  /* 0x00000000001e7805 */ /* 0x000fe2000001ff00 */
[----:B------:R-:W-:Y:S01]  /*4990*/  CS2R R28, SRZ ;  /* 0x00000000001c7805 */ /* 0x000fe2000001ff00 */
[----:B------:R-:W-:Y:S01]  /*49a0*/  @!P2 IADD3 R3, P1, P0, R112, R10, R214 ;  /* 0x0000000a7003a210 */ /* 0x000fe2000783e0d6 */
[----:B------:R-:W-:Y:S01]  /*49b0*/  CS2R R46, SRZ ;  /* 0x00000000002e7805 */ /* 0x000fe2000001ff00 */
[----:B------:R-:W-:Y:S01]  /*49c0*/  CS2R R44, SRZ ;  /* 0x00000000002c7805 */ /* 0x000fe2000001ff00 */
[----:B------:R-:W-:Y:S01]  /*49d0*/  BSSY B0, `(.L_x_78) ;  /* 0x00000cb000007945 */ /* 0x000fe20003800000 */
[----:B------:R-:W-:Y:S02]  /*49e0*/  @!P2 IADD3.X R4, R128, R38, R186, P1, P0 ;  /* 0x000000268004a210 */ /* 0x000fe40000fe04ba */
[----:B------:R-:W-:Y:S04]  /*49f0*/  @!P2 IADD3 R5, P1, P0, R110, R8, R211 ;  /* 0x000000086e05a210 */ /* 0x000fe8000783e0d3 */
[----:B------:R-:W-:Y:S02]  /*4a00*/  @!P2 IADD3.X R9, R125, R37, R187, P1, P0 ;  /* 0x000000257d09a210 */ /* 0x000fe40000fe04bb */
[----:B------:R-:W-:Y:S04]  /*4a10*/  @!P3 IADD3 R6, P1, P0, R112, R212, R10 ;  /* 0x000000d47006b210 */ /* 0x000fe8000783e00a */
[----:B------:R-:W-:Y:S02]  /*4a20*/  @!P3 IADD3.X R11, R128, R173, R38, P1, P0 ;  /* 0x000000ad800bb210 */ /* 0x000fe40000fe0426 */
[C---:B------:R-:W-:Y:S04]  /*4a30*/  @!P2 LEA R2, P0, R3.reuse, c[0x0][0x270], 0x1 ;  /* 0x00009c000302aa11 */ /* 0x040fe800078008ff */
[----:B------:R-:W-:Y:S02]  /*4a40*/  @!P2 LEA.HI.X R3, R3, c[0x0][0x274], R4, 0x1, P0 ;  /* 0x00009d000303aa11 */ /* 0x000fe400000f0c04 */
[----:B------:R-:W-:Y:S03]  /*4a50*/  @!P3 IADD3 R7, P1, P0, R110, R213, R8 ;  /* 0x000000d56e07b210 */ /* 0x000fe6000783e008 */
[----:B------:R1:W2:Y:S01]  /*4a60*/  @!P2 LDG.E.128 R60, [R2.64] ;  /* 0x0000000a023ca981 */ /* 0x0002a2000c1e1d00 */
[----:B------:R-:W-:Y:S02]  /*4a70*/  @!P3 IADD3.X R12, R125, R185, R37, P1, P0 ;  /* 0x000000b97d0cb210 */ /* 0x000fe40000fe0425 */
[----:B------:R-:W-:Y:S02]  /*4a80*/  ISETP.GE.AND P0, PT, R169, R78, PT ;  /* 0x0000004ea900720c */ /* 0x000fe40003f06270 */
[C---:B------:R-:W-:Y:S04]  /*4a90*/  @!P2 LEA R4, P1, R5.reuse, c[0x0][0x288], 0x1 ;  /* 0x0000a2000504aa11 */ /* 0x040fe800078208ff */
[----:B------:R-:W-:Y:S02]  /*4aa0*/  @!P2 LEA.HI.X R5, R5, c[0x0][0x28c], R9, 0x1, P1 ;  /* 0x0000a3000505aa11 */ /* 0x000fe400008f0c09 */
[----:B------:R-:W-:Y:S03]  /*4ab0*/  ISETP.GE.OR P1, PT, R32, c[0x0][0x27c], P0 ;  /* 0x00009f0020007a0c */ /* 0x000fe60000726670 */
[----:B------:R3:W4:Y:S01]  /*4ac0*/  @!P2 LDG.E.128 R20, [R4.64] ;  /* 0x0000000a0414a981 */ /* 0x000722000c1e1d00 */
[C---:B-1----:R-:W-:Y:S04]  /*4ad0*/  @!P3 LEA R2, P0, R6.reuse, c[0x0][0x270], 0x1 ;  /* 0x00009c000602ba11 */ /* 0x042fe800078008ff */
[----:B------:R-:W-:Y:S02]  /*4ae0*/  @!P3 LEA.HI.X R3, R6, c[0x0][0x274], R11, 0x1, P0 ;  /* 0x00009d000603ba11 */ /* 0x000fe400000f0c0b */
[C---:B------:R-:W-:Y:S03]  /*4af0*/  @!P3 LEA R6, P0, R7.reuse, c[0x0][0x288], 0x1 ;  /* 0x0000a2000706ba11 */ /* 0x040fe600078008ff */
[----:B------:R1:W4:Y:S01]  /*4b00*/  @!P3 LDG.E.128 R64, [R2.64] ;  /* 0x0000000a0240b981 */ /* 0x000322000c1e1d00 */
[----:B------:R-:W-:Y:S02]  /*4b10*/  @!P3 LEA.HI.X R7, R7, c[0x0][0x28c], R12, 0x1, P0 ;  /* 0x0000a3000707ba11 */ /* 0x000fe400000f0c0c */
[----:B---3--:R-:W-:Y:S05]  /*4b20*/  @!P1 IADD3 R4, P2, P0, R112, R208, R10 ;  /* 0x000000d070049210 */ /* 0x008fea000785e00a */
[----:B------:R3:W4:Y:S01]  /*4b30*/  @!P3 LDG.E.128 R24, [R6.64] ;  /* 0x0000000a0618b981 */ /* 0x000722000c1e1d00 */
[----:B-1----:R-:W-:Y:S02]  /*4b40*/  @!P1 IADD3.X R3, R128, R133, R38, P2, P0 ;  /* 0x0000008580039210 */ /* 0x002fe400017e0426 */
[----:B------:R-:W-:Y:S02]  /*4b50*/  @!P1 LEA R2, P0, R4, c[0x0][0x270], 0x1 ;  /* 0x00009c0004029a11 */ /* 0x000fe400078008ff */
[----:B------:R-:W-:Y:S02]  /*4b60*/  @!P1 IADD3 R5, P3, P2, R110, R206, R8 ;  /* 0x000000ce6e059210 */ /* 0x000fe40007a7e008 */
[----:B------:R-:W-:Y:S02]  /*4b70*/  @!P1 LEA.HI.X R3, R4, c[0x0][0x274], R3, 0x1, P0 ;  /* 0x00009d0004039a11 */ /* 0x000fe400000f0c03 */
[----:B---3--:R-:W-:Y:S02]  /*4b80*/  @!P1 IADD3.X R6, R125, R132, R37, P3, P2 ;  /* 0x000000847d069210 */ /* 0x008fe40001fe4425 */
[C---:B------:R-:W-:Y:S01]  /*4b90*/  @!P1 LEA R4, P2, R5.reuse, c[0x0][0x288], 0x1 ;  /* 0x0000a20005049a11 */ /* 0x040fe200078408ff */
[----:B------:R1:W3:Y:S01]  /*4ba0*/  @!P1 LDG.E.128 R68, [R2.64] ;  /* 0x0000000a02449981 */ /* 0x0002e2000c1e1d00 */
[----:B------:R-:W-:Y:S02]  /*4bb0*/  ISETP.GE.AND P0, PT, R102, R78, PT ;  /* 0x0000004e6600720c */ /* 0x000fe40003f06270 */
[----:B------:R-:W-:Y:S02]  /*4bc0*/  @!P1 LEA.HI.X R5, R5, c[0x0][0x28c], R6, 0x1, P2 ;  /* 0x0000a30005059a11 */ /* 0x000fe400010f0c06 */
[----:B------:R-:W-:Y:S01]  /*4bd0*/  ISETP.GE.OR P0, PT, R32, c[0x0][0x27c], P0 ;  /* 0x00009f0020007a0c */ /* 0x000fe20000706670 */
[----:B------:R-:W-:Y:S02]  /*4be0*/  CS2R R6, SRZ ;  /* 0x0000000000067805 */ /* 0x000fe4000001ff00 */
[----:B------:R1:W3:Y:S10]  /*4bf0*/  @!P1 LDG.E.128 R28, [R4.64] ;  /* 0x0000000a041c9981 */ /* 0x0002f4000c1e1d00 */
[----:B------:R-:W-:Y:S05]  /*4c00*/  @!P0 IADD3 R10, P3, R112, R10, RZ ;  /* 0x0000000a700a8210 */ /* 0x000fea0007f7e0ff */
[----:B------:R-:W-:Y:S01]  /*4c10*/  @!P0 IMAD.X R38, R38, 0x1, R128, P3 ;  /* 0x0000000126268824 */ /* 0x000fe200018e0680 */
[----:B-1----:R-:W-:Y:S04]  /*4c20*/  @!P0 IADD3 R3, P2, R110, R8, RZ ;  /* 0x000000086e038210 */ /* 0x002fe80007f5e0ff */
[----:B------:R-:W-:Y:S01]  /*4c30*/  @!P0 LEA R2, P1, R3, c[0x0][0x288], 0x1 ;  /* 0x0000a20003028a11 */ /* 0x000fe200078208ff */
[----:B------:R-:W-:Y:S01]  /*4c40*/  @!P0 IMAD.X R37, R37, 0x1, R125, P2 ;  /* 0x0000000125258824 */ /* 0x000fe200010e067d */
[C---:B------:R-:W-:Y:S01]  /*4c50*/  @!P0 LEA R8, P2, R10.reuse, c[0x0][0x270], 0x1 ;  /* 0x00009c000a088a11 */ /* 0x040fe200078408ff */
[----:B------:R-:W-:Y:S03]  /*4c60*/  CS2R R4, SRZ ;  /* 0x0000000000047805 */ /* 0x000fe6000001ff00 */
[----:B------:R-:W-:Y:S02]  /*4c70*/  @!P0 LEA.HI.X R9, R10, c[0x0][0x274], R38, 0x1, P2 ;  /* 0x00009d000a098a11 */ /* 0x000fe400010f0c26 */
[----:B------:R-:W-:Y:S02]  /*4c80*/  @!P0 LEA.HI.X R3, R3, c[0x0][0x28c], R37, 0x1, P1 ;  /* 0x0000a30003038a11 */ /* 0x000fe400008f0c25 */
[----:B------:R-:W-:Y:S01]  /*4c90*/  ISETP.GE.OR P1, PT, R102, R78, !P4 ;  /* 0x0000004e6600720c */ /* 0x000fe20006726670 */
[----:B------:R1:W5:Y:S08]  /*4ca0*/  @!P0 LDG.E.128 R44, [R8.64] ;  /* 0x0000000a082c8981 */ /* 0x000370000c1e1d00 */
[----:B------:R2:W5:Y:S01]  /*4cb0*/  @!P0 LDG.E.128 R4, [R2.64] ;  /* 0x0000000a02048981 */ /* 0x000562000c1e1d00 */
[----:B------:R-:W-:Y:S01]  /*4cc0*/  ISETP.GE.AND P0, PT, R32, c[0x0][0x27c], PT ;  /* 0x00009f0020007a0c */ /* 0x000fe20003f06270 */
[----:B--2---:R-:W-:Y:S02]  /*4cd0*/  IMAD.MOV.U32 R2, RZ, RZ, R62 ;  /* 0x000000ffff027224 */ /* 0x004fe400078e003e */
[----:B-1----:R-:W-:Y:S02]  /*4ce0*/  IMAD.MOV.U32 R9, RZ, RZ, R63 ;  /* 0x000000ffff097224 */ /* 0x002fe400078e003f */
[----:B------:R-:W-:Y:S02]  /*4cf0*/  IMAD.MOV.U32 R8, RZ, RZ, R60 ;  /* 0x000000ffff087224 */ /* 0x000fe400078e003c */
[----:B------:R-:W-:Y:S01]  /*4d00*/  IMAD.MOV.U32 R3, RZ, RZ, R61 ;  /* 0x000000ffff037224 */ /* 0x000fe200078e003d */
[----:B------:R-:W-:Y:S04]  /*4d10*/  PRMT R73, R9, 0x5410, R2 ;  /* 0x0000541009497816 */ /* 0x000fe80000000002 */
[----:B------:R-:W-:Y:S01]  /*4d20*/  PRMT R72, R8, 0x5410, R3 ;  /* 0x0000541008487816 */ /* 0x000fe20000000003 */
[----:B----4-:R-:W-:Y:S02]  /*4d30*/  IMAD.MOV.U32 R2, RZ, RZ, R22 ;  /* 0x000000ffff027224 */ /* 0x010fe400078e0016 */
[----:B------:R-:W-:Y:S02]  /*4d40*/  IMAD.MOV.U32 R8, RZ, RZ, R23 ;  /* 0x000000ffff087224 */ /* 0x000fe400078e0017 */
[----:B------:R-:W-:Y:S03]  /*4d50*/  IMAD.MOV.U32 R3, RZ, RZ, R20 ;  /* 0x000000ffff037224 */ /* 0x000fe600078e0014 */
[----:B------:R-:W-:Y:S01]  /*4d60*/  PRMT R37, R8, 0x5410, R2 ;  /* 0x0000541008257816 */ /* 0x000fe20000000002 */
[----:B------:R-:W-:Y:S05]  /*4d70*/  IMAD.MOV.U32 R2, RZ, RZ, R21 ;  /* 0x000000ffff027224 */ /* 0x000fea00078e0015 */
[----:B------:R-:W-:Y:S01]  /*4d80*/  PRMT R15, R3, 0x5410, R2 ;  /* 0x00005410030f7816 */ /* 0x000fe20000000002 */
[----:B------:R-:W-:Y:S02]  /*4d90*/  IMAD.MOV.U32 R8, RZ, RZ, R66 ;  /* 0x000000ffff087224 */ /* 0x000fe400078e0042 */
[----:B------:R-:W-:Y:S02]  /*4da0*/  IMAD.MOV.U32 R2, RZ, RZ, R67 ;  /* 0x000000ffff027224 */ /* 0x000fe400078e0043 */
[----:B------:R-:W-:Y:S03]  /*4db0*/  IMAD.MOV.U32 R3, RZ, RZ, R65 ;  /* 0x000000ffff037224 */ /* 0x000fe600078e0041 */
[----:B------:R-:W-:Y:S01]  /*4dc0*/  PRMT R75, R2, 0x5410, R8 ;  /* 0x00005410024b7816 */ /* 0x000fe20000000008 */
[----:B------:R-:W-:Y:S02]  /*4dd0*/  IMAD.MOV.U32 R8, RZ, RZ, R64 ;  /* 0x000000ffff087224 */ /* 0x000fe400078e0040 */
[----:B------:R-:W-:Y:S03]  /*4de0*/  IMAD.MOV.U32 R2, RZ, RZ, R26 ;  /* 0x000000ffff027224 */ /* 0x000fe600078e001a */
[----:B------:R-:W-:Y:S01]  /*4df0*/  PRMT R74, R8, 0x5410, R3 ;  /* 0x00005410084a7816 */ /* 0x000fe20000000003 */
[----:B------:R-:W-:Y:S02]  /*4e00*/  IMAD.MOV.U32 R8, RZ, RZ, R27 ;  /* 0x000000ffff087224 */ /* 0x000fe400078e001b */
[----:B------:R-:W-:Y:S03]  /*4e10*/  IMAD.MOV.U32 R3, RZ, RZ, R24 ;  /* 0x000000ffff037224 */ /* 0x000fe600078e0018 */
[----:B------:R-:W-:Y:S01]  /*4e20*/  PRMT R39, R8, 0x5410, R2 ;  /* 0x0000541008277816 */ /* 0x000fe20000000002 */
[----:B------:R-:W-:Y:S05]  /*4e30*/  IMAD.MOV.U32 R2, RZ, RZ, R25 ;  /* 0x000000ffff027224 */ /* 0x000fea00078e0019 */
[----:B------:R-:W-:Y:S01]  /*4e40*/  PRMT R38, R3, 0x5410, R2 ;  /* 0x0000541003267816 */ /* 0x000fe20000000002 */
[----:B---3--:R-:W-:Y:S02]  /*4e50*/  IMAD.MOV.U32 R9, RZ, RZ, R70 ;  /* 0x000000ffff097224 */ /* 0x008fe400078e0046 */
[----:B------:R-:W-:Y:S02]  /*4e60*/  IMAD.MOV.U32 R8, RZ, RZ, R71 ;  /* 0x000000ffff087224 */ /* 0x000fe400078e0047 */
[----:B------:R-:W-:Y:S02]  /*4e70*/  IMAD.MOV.U32 R3, RZ, RZ, R68 ;  /* 0x000000ffff037224 */ /* 0x000fe400078e0044 */
[----:B------:R-:W-:Y:S01]  /*4e80*/  IMAD.MOV.U32 R2, RZ, RZ, R69 ;  /* 0x000000ffff027224 */ /* 0x000fe200078e0045 */
[----:B------:R-:W-:Y:S01]  /*4e90*/  PRMT R77, R8, 0x5410, R9 ;  /* 0x00005410084d7816 */ /* 0x000fe20000000009 */
[----:B------:R-:W-:Y:S02]  /*4ea0*/  IMAD.MOV.U32 R9, RZ, RZ, R30 ;  /* 0x000000ffff097224 */ /* 0x000fe400078e001e */
[----:B------:R-:W-:Y:S01]  /*4eb0*/  IMAD.MOV.U32 R8, RZ, RZ, R31 ;  /* 0x000000ffff087224 */ /* 0x000fe200078e001f */
[----:B------:R-:W-:Y:S01]  /*4ec0*/  PRMT R76, R2, 0x5410, R3 ;  /* 0x00005410024c7816 */ /* 0x000fe20000000003 */
[----:B------:R-:W-:Y:S02]  /*4ed0*/  IMAD.MOV.U32 R3, RZ, RZ, R28 ;  /* 0x000000ffff037224 */ /* 0x000fe400078e001c */
[----:B------:R-:W-:Y:S01]  /*4ee0*/  IMAD.MOV.U32 R2, RZ, RZ, R29 ;  /* 0x000000ffff027224 */ /* 0x000fe200078e001d */
[----:B------:R-:W-:Y:S04]  /*4ef0*/  PRMT R41, R8, 0x5410, R9 ;  /* 0x0000541008297816 */ /* 0x000fe80000000009 */
[----:B------:R-:W-:Y:S01]  /*4f00*/  PRMT R40, R2, 0x5410, R3 ;  /* 0x0000541002287816 */ /* 0x000fe20000000003 */
[----:B------:R-:W-:-:S05]  /*4f10*/  @P1 BRA `(.L_x_79) ;  /* 0x0000076000001947 */ /* 0x000fca0003800000 */
[----:B-----5:R-:W-:Y:S01]  /*4f20*/  IMAD.MOV.U32 R13, RZ, RZ, R7 ;  /* 0x000000ffff0d7224 */ /* 0x020fe200078e0007 */
[----:B------:R-:W-:Y:S01]  /*4f30*/  IADD3 R3, P1, R188, R86, RZ ;  /* 0x00000056bc037210 */ /* 0x000fe20007f3e0ff */
[----:B------:R-:W-:Y:S01]  /*4f40*/  LDS.128 R56, [R151+0x3900] ;  /* 0x0039000097387984 */ /* 0x000fe20000000c00 */
[----:B------:R-:W-:Y:S01]  /*4f50*/  @!P0 SHF.R.U32.HI R11, RZ, 0x10, R5 ;  /* 0x00000010ff0b8819 */ /* 0x000fe20000011605 */
[----:B------:R-:W-:Y:S01]  /*4f60*/  IMAD.MOV.U32 R54, RZ, RZ, R47 ;  /* 0x000000ffff367224 */ /* 0x000fe200078e002f */
[----:B------:R-:W-:Y:S02]  /*4f70*/  IADD3.X R2, R91, R145, RZ, P1, !PT ;  /* 0x000000915b027210 */ /* 0x000fe40000ffe4ff */
[----:B------:R-:W-:Y:S02]  /*4f80*/  IADD3 R8, P2, P1, R94, R3, R121 ;  /* 0x000000035e087210 */ /* 0x000fe4000795e079 */
[----:B------:R-:W-:Y:S01]  /*4f90*/  @!P0 SHF.R.U64 R51, R44, 0x10, R45 ;  /* 0x000000102c338819 */ /* 0x000fe2000000122d */
[----:B------:R-:W1:Y:S01]  /*4fa0*/  LDS.128 R16, [R155+0x3900] ;  /* 0x003900009b107984 */ /* 0x000e620000000c00 */
[-C--:B------:R-:W-:Y:S02]  /*4fb0*/  IADD3.X R43, R96, R2.reuse, R127, P2, P1 ;  /* 0x00000002602b7210 */ /* 0x080fe400017e247f */
[----:B------:R-:W-:Y:S02]  /*4fc0*/  ISETP.GE.AND P1, PT, R101, c[0x0][0x1d4], PT ;  /* 0x0000750065007a0c */ /* 0x000fe40003f26270 */
[----:B------:R-:W-:Y:S02]  /*4fd0*/  @!P0 SHF.R.U64 R10, R4, 0x10, R5 ;  /* 0x00000010040a8819 */ /* 0x000fe40000001205 */
[----:B------:R-:W-:Y:S02]  /*4fe0*/  MOV R48, R45 ;  /* 0x0000002d00307202 */ /* 0x000fe40000000f00 */
[----:B------:R-:W-:Y:S02]  /*4ff0*/  @!P0 SHF.R.U32.HI R14, RZ, 0x10, R7 ;  /* 0x00000010ff0e8819 */ /* 0x000fe40000011607 */
[----:B------:R-:W-:Y:S02]  /*5000*/  @!P0 SHF.R.U32.HI R50, RZ, 0x10, R45 ;  /* 0x00000010ff328819 */ /* 0x000fe4000001162d */
[----:B------:R-:W-:Y:S01]  /*5010*/  @!P0 SHF.R.U64 R12, R6, 0x10, R7 ;  /* 0x00000010060c8819 */ /* 0x000fe20000001207 */
[----:B------:R-:W-:Y:S01]  /*5020*/  @!P0 HADD2.F32 R6, -RZ, R6.H0_H0 ;  /* 0x20000006ff068230 */ /* 0x000fe20000004100 */
[----:B------:R-:W-:Y:S02]  /*5030*/  @!P0 SHF.R.U64 R52, R46, 0x10, R47 ;  /* 0x000000102e348819 */ /* 0x000fe4000000122f */
[----:B------:R-:W-:Y:S02]  /*5040*/  @!P1 IADD3 R9, P3, P2, R94, R3, R101 ;  /* 0x000000035e099210 */ /* 0x000fe40007a7e065 */
[----:B------:R-:W-:Y:S01]  /*5050*/  MOV R3, R5 ;  /* 0x0000000500037202 */ /* 0x000fe20000000f00 */
[----:B------:R-:W-:Y:S01]  /*5060*/  IMAD.MOV.U32 R5, RZ, RZ, R44 ;  /* 0x000000ffff057224 */ /* 0x000fe200078e002c */
[----:B------:R-:W-:Y:S01]  /*5070*/  @!P1 IADD3.X R49, R96, R2, R126, P3, P2 ;  /* 0x0000000260319210 */ /* 0x000fe20001fe447e */
[----:B------:R-:W-:Y:S01]  /*5080*/  IMAD.MOV.U32 R2, RZ, RZ, R4 ;  /* 0x000000ffff027224 */ /* 0x000fe200078e0004 */
[C---:B------:R-:W-:Y:S01]  /*5090*/  LEA R82, P2, R8.reuse, c[0x0][0x1c8], 0x1 ;  /* 0x0000720008527a11 */ /* 0x040fe200078408ff */
[----:B------:R-:W-:Y:S01]  /*50a0*/  @!P0 HADD2.F32 R3, -RZ, R3.H0_H0 ;  /* 0x20000003ff038230 */ /* 0x000fe20000004100 */
[----:B------:R-:W-:Y:S01]  /*50b0*/  MOV R53, R46 ;  /* 0x0000002e00357202 */ /* 0x000fe20000000f00 */
[----:B------:R-:W-:Y:S01]  /*50c0*/  @!P0 HADD2.F32 R46, -RZ, R48.H0_H0 ;  /* 0x20000030ff2e8230 */ /* 0x000fe20000004100 */
[----:B------:R-:W-:Y:S01]  /*50d0*/  LEA.HI.X R83, R8, c[0x0][0x1cc], R43, 0x1, P2 ;  /* 0x0000730008537a11 */ /* 0x000fe200010f0c2b */
[----:B------:R-:W-:Y:S01]  /*50e0*/  @!P0 HADD2.F32 R2, -RZ, R2.H0_H0 ;  /* 0x20000002ff028230 */ /* 0x000fe20000004100 */
[C---:B------:R-:W-:Y:S01]  /*50f0*/  @!P1 LEA R80, P2, R9.reuse, c[0x0][0x1c8], 0x1 ;  /* 0x0000720009509a11 */ /* 0x040fe200078408ff */
[----:B------:R-:W-:Y:S01]  /*5100*/  @!P0 HADD2.F32 R43, -RZ, R5.H0_H0 ;  /* 0x20000005ff2b8230 */ /* 0x000fe20000004100 */
[----:B------:R-:W-:Y:S01]  /*5110*/  @!P0 SHF.R.U32.HI R55, RZ, 0x10, R47 ;  /* 0x00000010ff378819 */ /* 0x000fe2000001162f */
[----:B------:R-:W-:Y:S01]  /*5120*/  @!P0 HADD2.F32 R48, -RZ, R50.H0_H0 ;  /* 0x20000032ff308230 */ /* 0x000fe20000004100 */
[----:B------:R-:W-:Y:S01]  /*5130*/  @!P1 LEA.HI.X R81, R9, c[0x0][0x1cc], R49, 0x1, P2 ;  /* 0x0000730009519a11 */ /* 0x000fe200010f0c31 */
[----:B------:R-:W-:Y:S02]  /*5140*/  @!P0 HADD2.F32 R52, -RZ, R52.H0_H0 ;  /* 0x20000034ff348230 */ /* 0x000fe40000004100 */
[----:B------:R-:W-:Y:S01]  /*5150*/  @!P0 HADD2.F32 R50, -RZ, R53.H0_H0 ;  /* 0x20000035ff328230 */ /* 0x000fe20000004100 */
[----:B-1----:R-:W-:Y:S01]  /*5160*/  @!P0 IMAD.MOV.U32 R9, RZ, RZ, R16 ;  /* 0x000000ffff098224 */ /* 0x002fe200078e0010 */
[----:B------:R-:W-:Y:S02]  /*5170*/  @!P0 MOV R49, R56 ;  /* 0x0000003800318202 */ /* 0x000fe40000000f00 */
[----:B------:R-:W-:Y:S02]  /*5180*/  @!P0 MOV R44, R57 ;  /* 0x00000039002c8202 */ /* 0x000fe40000000f00 */
[----:B------:R-:W-:Y:S01]  /*5190*/  @!P0 MOV R8, R17 ;  /* 0x0000001100088202 */ /* 0x000fe20000000f00 */
[----:B------:R-:W-:Y:S02]  /*51a0*/  @!P0 HADD2.F32 R7, -RZ, R49.H0_H0 ;  /* 0x20000031ff078230 */ /* 0x000fe40000004100 */
[----:B------:R-:W-:Y:S02]  /*51b0*/  @!P0 HADD2.F32 R45, -RZ, R44.H0_H0 ;  /* 0x2000002cff2d8230 */ /* 0x000fe40000004100 */
[--C-:B------:R-:W-:Y:S01]  /*51c0*/  @!P0 HADD2.F32 R4, -RZ, R9.reuse.H0_H0 ;  /* 0x20000009ff048230 */ /* 0x100fe20000004100 */
[-C--:B------:R-:W-:Y:S01]  /*51d0*/  @!P0 FMUL.FTZ R79, R7, R2.reuse ;  /* 0x00000002074f8220 */ /* 0x080fe20000410000 */
[--C-:B------:R-:W-:Y:S01]  /*51e0*/  @!P0 HADD2.F32 R5, -RZ, R8.reuse.H0_H0 ;  /* 0x20000008ff058230 */ /* 0x100fe20000004100 */
[----:B------:R-:W-:Y:S01]  /*51f0*/  @!P0 FMUL.FTZ R47, R45, R3 ;  /* 0x000000032d2f8220 */ /* 0x000fe20000410000 */
[----:B------:R-:W-:Y:S01]  /*5200*/  @!P0 HADD2.F32 R8, -RZ, R8.H1_H1 ;  /* 0x30000008ff088230 */ /* 0x000fe20000004100 */
[C---:B------:R-:W-:Y:S01]  /*5210*/  @!P0 FMUL.FTZ R2, R4.reuse, R2 ;  /* 0x0000000204028220 */ /* 0x040fe20000410000 */
[----:B------:R-:W-:Y:S01]  /*5220*/  @!P0 HADD2.F32 R9, -RZ, R9.H1_H1 ;  /* 0x30000009ff098230 */ /* 0x000fe20000004100 */
[----:B------:R-:W-:Y:S02]  /*5230*/  @!P0 FFMA.FTZ R79, R4, R43, -R79 ;  /* 0x0000002b044f8223 */ /* 0x000fe4000001084f */
[C---:B------:R-:W-:Y:S01]  /*5240*/  @!P0 FMUL.FTZ R4, R5.reuse, R3 ;  /* 0x0000000305048220 */ /* 0x040fe20000410000 */
[----:B------:R-:W-:Y:S01]  /*5250*/  @!P0 HADD2.F32 R3, -RZ, R11.H0_H0 ;  /* 0x2000000bff038230 */ /* 0x000fe20000004100 */
[----:B------:R-:W-:Y:S01]  /*5260*/  @!P0 FFMA.FTZ R92, R5, R46, -R47 ;  /* 0x0000002e055c8223 */ /* 0x000fe2000001082f */
[----:B------:R-:W-:Y:S01]  /*5270*/  @!P0 HADD2.F32 R47, -RZ, R44.H1_H1 ;  /* 0x3000002cff2f8230 */ /* 0x000fe20000004100 */
[----:B------:R-:W-:Y:S01]  /*5280*/  @!P0 FFMA.FTZ R2, R7, R43, R2 ;  /* 0x0000002b07028223 */ /* 0x000fe20000010002 */
[----:B------:R-:W-:Y:S01]  /*5290*/  @!P0 HADD2.F32 R7, -RZ, R10.H0_H0 ;  /* 0x2000000aff078230 */ /* 0x000fe20000004100 */
[CC--:B------:R-:W-:Y:S01]  /*52a0*/  @!P0 FMUL.FTZ R5, R8.reuse, R3.reuse ;  /* 0x0000000308058220 */ /* 0x0c0fe20000410000 */
[----:B------:R-:W-:Y:S01]  /*52b0*/  @!P0 HADD2.F32 R43, -RZ, R49.H1_H1 ;  /* 0x30000031ff2b8230 */ /* 0x000fe20000004100 */
[----:B------:R-:W-:Y:S01]  /*52c0*/  @!P0 FMUL.FTZ R10, R47, R3 ;  /* 0x000000032f0a8220 */ /* 0x000fe20000410000 */
[----:B------:R-:W-:Y:S01]  /*52d0*/  @!P0 HADD2.F32 R44, -RZ, R51.H0_H0 ;  /* 0x20000033ff2c8230 */ /* 0x000fe20000004100 */
[-C--:B------:R-:W-:Y:S02]  /*52e0*/  @!P0 FMUL.FTZ R3, R9, R7.reuse ;  /* 0x0000000709038220 */ /* 0x080fe40000410000 */
[----:B------:R-:W-:Y:S01]  /*52f0*/  @!P0 FFMA.FTZ R90, R8, R48, -R10 ;  /* 0x00000030085a8223 */ /* 0x000fe2000001080a */
[----:B------:R-:W-:Y:S01]  /*5300*/  @!P0 MOV R8, R18 ;  /* 0x0000001200088202 */ /* 0x000fe20000000f00 */
[----:B------:R-:W-:Y:S02]  /*5310*/  @!P0 IMAD.MOV.U32 R10, RZ, RZ, R58 ;  /* 0x000000ffff0a8224 */ /* 0x000fe400078e003a */
[C---:B------:R-:W-:Y:S01]  /*5320*/  @!P0 FMUL.FTZ R11, R43.reuse, R7 ;  /* 0x000000072b0b8220 */ /* 0x040fe20000410000 */
[----:B------:R-:W-:Y:S01]  /*5330*/  @!P0 HADD2.F32 R7, -RZ, R12.H0_H0 ;  /* 0x2000000cff078230 */ /* 0x000fe20000004100 */
[-C--:B------:R-:W-:Y:S01]  /*5340*/  @!P0 FFMA.FTZ R3, R43, R44.reuse, R3 ;  /* 0x0000002c2b038223 */ /* 0x080fe20000010003 */
[--C-:B------:R-:W-:Y:S01]  /*5350*/  @!P0 HADD2.F32 R51, -RZ, R10.reuse.H1_H1 ;  /* 0x3000000aff338230 */ /* 0x100fe20000004100 */
[----:B------:R-:W-:Y:S01]  /*5360*/  @!P0 FFMA.FTZ R89, R9, R44, -R11 ;  /* 0x0000002c09598223 */ /* 0x000fe2000001080b */
[----:B------:R-:W-:Y:S01]  /*5370*/  @!P0 HADD2.F32 R49, -RZ, R10.H0_H0 ;  /* 0x2000000aff318230 */ /* 0x000fe20000004100 */
[----:B------:R-:W-:Y:S01]  /*5380*/  @!P0 FFMA.FTZ R4, R45, R46, R4 ;  /* 0x0000002e2d048223 */ /* 0x000fe20000010004 */
[--C-:B------:R-:W-:Y:S01]  /*5390*/  @!P0 HADD2.F32 R9, -RZ, R8.reuse.H1_H1 ;  /* 0x30000008ff098230 */ /* 0x100fe20000004100 */
[----:B------:R-:W-:Y:S01]  /*53a0*/  @!P0 FMUL.FTZ R10, R51, R7 ;  /* 0x00000007330a8220 */ /* 0x000fe20000410000 */
[----:B------:R-:W-:Y:S01]  /*53b0*/  @!P0 MOV R11, R59 ;  /* 0x0000003b000b8202 */ /* 0x000fe20000000f00 */
[----:B------:R-:W-:Y:S01]  /*53c0*/  @!P0 FMUL.FTZ R12, R49, R6 ;  /* 0x00000006310c8220 */ /* 0x000fe20000410000 */
[----:B------:R-:W-:Y:S01]  /*53d0*/  @!P0 HADD2.F32 R8, -RZ, R8.H0_H0 ;  /* 0x20000008ff088230 */ /* 0x000fe20000004100 */
[----:B------:R-:W-:Y:S01]  /*53e0*/  @!P0 FMUL.FTZ R7, R9, R7 ;  /* 0x0000000709078220 */ /* 0x000fe20000410000 */
[----:B------:R-:W-:Y:S01]  /*53f0*/  @!P0 F2FP.PACK_AB R2, R3, R2 ;  /* 0x000000020302823e */ /* 0x000fe200000000ff */
[----:B------:R-:W-:Y:S01]  /*5400*/  @!P0 FFMA.FTZ R88, R9, R52, -R10 ;  /* 0x0000003409588223 */ /* 0x000fe2000001080a */
[----:B------:R-:W-:Y:S01]  /*5410*/  @!P0 HADD2.F32 R10, -RZ, R14.H0_H0 ;  /* 0x2000000eff0a8230 */ /* 0x000fe20000004100 */
[----:B------:R-:W-:Y:S01]  /*5420*/  @!P0 IMAD.MOV.U32 R9, RZ, RZ, R19 ;  /* 0x000000ffff098224 */ /* 0x000fe200078e0013 */
[----:B------:R-:W-:Y:S01]  /*5430*/  @!P0 MOV R56, R2 ;  /* 0x0000000200388202 */ /* 0x000fe20000000f00 */
[C---:B------:R-:W-:Y:S01]  /*5440*/  @!P0 FMUL.FTZ R6, R8.reuse, R6 ;  /* 0x0000000608068220 */ /* 0x040fe20000410000 */
[----:B------:R-:W-:Y:S01]  /*5450*/  @!P0 HADD2.F32 R53, -RZ, R11.H1_H1 ;  /* 0x3000000bff358230 */ /* 0x000fe20000004100 */
[----:B------:R-:W-:Y:S01]  /*5460*/  @!P0 FFMA.FTZ R85, R8, R50, -R12 ;  /* 0x0000003208558223 */ /* 0x000fe2000001080c */
[----:B------:R-:W-:Y:S01]  /*5470*/  @!P0 HADD2.F32 R8, -RZ, R13.H0_H0 ;  /* 0x2000000dff088230 */ /* 0x000fe20000004100 */
[----:B------:R-:W-:Y:S01]  /*5480*/  @!P0 FFMA.FTZ R5, R47, R48, R5 ;  /* 0x000000302f058223 */ /* 0x000fe20000010005 */
[----:B------:R-:W-:Y:S01]  /*5490*/  @!P0 HADD2.F32 R13, -RZ, R11.H0_H0 ;  /* 0x2000000bff0d8230 */ /* 0x000fe20000004100 */
[----:B------:R-:W-:Y:S01]  /*54a0*/  @!P0 FFMA.FTZ R6, R49, R50, R6 ;  /* 0x0000003231068223 */ /* 0x000fe20000010006 */
[--C-:B------:R-:W-:Y:S01]  /*54b0*/  @!P0 HADD2.F32 R12, -RZ, R9.reuse.H0_H0 ;  /* 0x20000009ff0c8230 */ /* 0x100fe20000004100 */
[----:B------:R-:W-:Y:S01]  /*54c0*/  @!P0 FFMA.FTZ R7, R51, R52, R7 ;  /* 0x0000003433078223 */ /* 0x000fe20000010007 */
[----:B------:R-:W-:Y:S01]  /*54d0*/  @!P0 F2FP.PACK_AB R4, R5, R4 ;  /* 0x000000040504823e */ /* 0x000fe200000000ff */
[----:B------:R-:W-:Y:S01]  /*54e0*/  @!P0 HADD2.F32 R11, -RZ, R9.H1_H1 ;  /* 0x30000009ff0b8230 */ /* 0x000fe20000004100 */
[----:B------:R-:W-:Y:S01]  /*54f0*/  @!P0 FMUL.FTZ R9, R13, R8 ;  /* 0x000000080d098220 */ /* 0x000fe20000410000 */
[----:B------:R-:W-:Y:S01]  /*5500*/  @!P0 HADD2.F32 R14, -RZ, R54.H0_H0 ;  /* 0x20000036ff0e8230 */ /* 0x000fe20000004100 */
[----:B------:R-:W-:Y:S01]  /*5510*/  @!P0 F2FP.PACK_AB R6, R7, R6 ;  /* 0x000000060706823e */ /* 0x000fe200000000ff */
[----:B------:R-:W-:Y:S01]  /*5520*/  @!P0 HADD2.F32 R54, -RZ, R55.H0_H0 ;  /* 0x20000037ff368230 */ /* 0x000fe20000004100 */
[----:B------:R-:W-:Y:S02]  /*5530*/  @!P0 FMUL.FTZ R55, R53, R10 ;  /* 0x0000000a35378220 */ /* 0x000fe40000410000 */
[----:B------:R-:W-:Y:S01]  /*5540*/  @!P0 MOV R58, R6 ;  /* 0x00000006003a8202 */ /* 0x000fe20000000f00 */
[C---:B------:R-:W-:Y:S02]  /*5550*/  @!P0 FFMA.FTZ R84, R12.reuse, R14, -R9 ;  /* 0x0000000e0c548223 */ /* 0x040fe40000010809 */
[C---:B------:R-:W-:Y:S02]  /*5560*/  @!P0 FFMA.FTZ R55, R11.reuse, R54, -R55 ;  /* 0x000000360b378223 */ /* 0x040fe40000010837 */
[----:B------:R-:W-:Y:S01]  /*5570*/  @!P0 FMUL.FTZ R8, R12, R8 ;  /* 0x000000080c088220 */ /* 0x000fe20000410000 */
[----:B------:R-:W-:Y:S01]  /*5580*/  @!P0 F2FP.PACK_AB R12, R88, R85 ;  /* 0x00000055580c823e */ /* 0x000fe200000000ff */
[----:B------:R-:W-:Y:S01]  /*5590*/  @!P0 FMUL.FTZ R9, R11, R10 ;  /* 0x0000000a0b098220 */ /* 0x000fe20000410000 */
[----:B------:R-:W-:Y:S01]  /*55a0*/  @!P0 F2FP.PACK_AB R11, R90, R92 ;  /* 0x0000005c5a0b823e */ /* 0x000fe200000000ff */
[----:B------:R-:W-:Y:S01]  /*55b0*/  @!P0 FFMA.FTZ R8, R13, R14, R8 ;  /* 0x0000000e0d088223 */ /* 0x000fe20000010008 */
[----:B------:R-:W-:Y:S01]  /*55c0*/  @!P0 F2FP.PACK_AB R10, R89, R79 ;  /* 0x0000004f590a823e */ /* 0x000fe200000000ff */
[----:B------:R-:W-:Y:S01]  /*55d0*/  @!P0 FFMA.FTZ R9, R53, R54, R9 ;  /* 0x0000003635098223 */ /* 0x000fe20000010009 */
[----:B------:R-:W-:Y:S01]  /*55e0*/  @!P0 F2FP.PACK_AB R43, R55, R84 ;  /* 0x00000054372b823e */ /* 0x000fe200000000ff */
[----:B------:R-:W-:Y:S01]  /*55f0*/  @!P0 IMAD.MOV.U32 R18, RZ, RZ, R12 ;  /* 0x000000ffff128224 */ /* 0x000fe200078e000c */
[----:B------:R-:W-:Y:S01]  /*5600*/  @!P0 MOV R16, R10 ;  /* 0x0000000a00108202 */ /* 0x000fe20000000f00 */
[----:B------:R-:W-:Y:S01]  /*5610*/  @!P0 IMAD.MOV.U32 R57, RZ, RZ, R4 ;  /* 0x000000ffff398224 */ /* 0x000fe200078e0004 */
[----:B------:R-:W-:Y:S02]  /*5620*/  @!P0 MOV R17, R11 ;  /* 0x0000000b00118202 */ /* 0x000fe40000000f00 */
[----:B------:R-:W-:Y:S02]  /*5630*/  @!P0 MOV R19, R43 ;  /* 0x0000002b00138202 */ /* 0x000fe40000000f00 */
[----:B------:R-:W-:Y:S03]  /*5640*/  @!P0 F2FP.PACK_AB R8, R9, R8 ;  /* 0x000000080908823e */ /* 0x000fe600000000ff */
[----:B------:R1:W-:Y:S01]  /*5650*/  STG.E.128 [R82.64], R16 ;  /* 0x0000001052007986 */ /* 0x0003e2000c101d0a */
[----:B------:R-:W-:Y:S07]  /*5660*/  @!P0 MOV R59, R8 ;  /* 0x00000008003b8202 */ /* 0x000fee0000000f00 */
[----:B------:R1:W-:Y:S02]  /*5670*/  @!P1 STG.E.128 [R80.64], R56 ;  /* 0x0000003850009986 */ /* 0x0003e4000c101d0a */
.L_x_79:
[----:B------:R-:W-:Y:S05]  /*5680*/  BSYNC B0 ;  /* 0x0000000000007941 */ /* 0x000fea0003800000 */
.L_x_78:
[----:B------:R-:W-:Y:S01]  /*5690*/  ISETP.GE.OR P1, PT, R171, R78, !P4 ;  /* 0x0000004eab00720c */ /* 0x000fe20006726670 */
[----:B------:R-:W-:Y:S01]  /*56a0*/  @!UPT UIADD3 URZ, URZ, URZ, URZ ;  /* 0x0000003f3f3ff290 */ /* 0x000fe2000fffe03f */
[----:B------:R-:W-:Y:S11]  /*56b0*/  BSSY B0, `(.L_x_80) ;  /* 0x0000071000007945 */ /* 0x000ff60003800000 */
[----:B------:R-:W-:-:S05]  /*56c0*/  @P1 BRA `(.L_x_81) ;  /* 0x000006f000001947 */ /* 0x000fca0003800000 */
[----:B------:R-:W-:Y:S01]  /*56d0*/  IADD3 R3, P1, R198, R86, RZ ;  /* 0x00000056c6037210 */ /* 0x000fe20007f3e0ff */
[----:B------:R-:W-:Y:S01]  /*56e0*/  LDS.128 R52, [R150+0x3900] ;  /* 0x0039000096347984 */ /* 0x000fe20000000c00 */
[----:B------:R-:W-:Y:S01]  /*56f0*/  @!P0 SHF.R.U32.HI R10, RZ, 0x10, R23 ;  /* 0x00000010ff0a8819 */ /* 0x000fe20000011617 */
[----:B------:R-:W-:Y:S01]  /*5700*/  @!P0 HADD2.F32 R13, -RZ, R72.H0_H0 ;  /* 0x20000048ff0d8230 */ /* 0x000fe20000004100 */
[----:B------:R-:W-:Y:S01]  /*5710*/  IADD3.X R2, R91, R159, RZ, P1, !PT ;  /* 0x0000009f5b027210 */ /* 0x000fe20000ffe4ff */
[----:B-----5:R-:W-:Y:S01]  /*5720*/  @!P0 HADD2.F32 R46, -RZ, R73.H0_H0 ;  /* 0x20000049ff2e8230 */ /* 0x020fe20000004100 */
[-C--:B------:R-:W-:Y:S02]  /*5730*/  IADD3 R4, P2, P1, R94, R3.reuse, R121 ;  /* 0x000000035e047210 */ /* 0x080fe4000795e079 */
[----:B------:R-:W-:Y:S01]  /*5740*/  @!P0 SHF.R.U64 R11, R22, 0x10, R23 ;  /* 0x00000010160b8819 */ /* 0x000fe20000001217 */
[----:B-1----:R-:W1:Y:S01]  /*5750*/  LDS.128 R16, [R154+0x3900] ;  /* 0x003900009a107984 */ /* 0x002e620000000c00 */
[-C--:B------:R-:W-:Y:S02]  /*5760*/  IADD3.X R5, R96, R2.reuse, R127, P2, P1 ;  /* 0x0000000260057210 */ /* 0x080fe400017e247f */
[----:B------:R-:W-:Y:S02]  /*5770*/  ISETP.GE.AND P1, PT, R101, c[0x0][0x1d4], PT ;  /* 0x0000750065007a0c */ /* 0x000fe40003f26270 */
[--C-:B------:R-:W-:Y:S02]  /*5780*/  @!P0 SHF.R.U32.HI R43, RZ, 0x10, R61.reuse ;  /* 0x00000010ff2b8819 */ /* 0x100fe4000001163d */
[----:B------:R-:W-:Y:S02]  /*5790*/  @!P0 SHF.R.U64 R44, R60, 0x10, R61 ;  /* 0x000000103c2c8819 */ /* 0x000fe4000000123d */
[--C-:B------:R-:W-:Y:S02]  /*57a0*/  @!P0 SHF.R.U32.HI R48, RZ, 0x10, R63.reuse ;  /* 0x00000010ff308819 */ /* 0x100fe4000001163f */
[----:B------:R-:W-:Y:S02]  /*57b0*/  @!P0 SHF.R.U64 R62, R62, 0x10, R63 ;  /* 0x000000103e3e8819 */ /* 0x000fe4000000123f */
[--C-:B------:R-:W-:Y:S01]  /*57c0*/  @!P0 SHF.R.U32.HI R9, RZ, 0x10, R21.reuse ;  /* 0x00000010ff098819 */ /* 0x100fe20000011615 */
[----:B------:R-:W-:Y:S01]  /*57d0*/  @!P0 HADD2.F32 R48, -RZ, R48.H0_H0 ;  /* 0x20000030ff308230 */ /* 0x000fe20000004100 */
[----:B------:R-:W-:Y:S01]  /*57e0*/  @!P0 SHF.R.U64 R6, R20, 0x10, R21 ;  /* 0x0000001014068819 */ /* 0x000fe20000001215 */
[----:B------:R-:W-:Y:S01]  /*57f0*/  @!P0 HADD2.F32 R20, -RZ, R72.H1_H1 ;  /* 0x30000048ff148230 */ /* 0x000fe20000004100 */
[----:B------:R-:W-:Y:S03]  /*5800*/  @!P1 IADD3 R3, P3, P2, R94, R3, R101 ;  /* 0x000000035e039210 */ /* 0x000fe60007a7e065 */
[----:B------:R-:W-:Y:S01]  /*5810*/  @!P0 HADD2.F32 R6, -RZ, R6.H0_H0 ;  /* 0x20000006ff068230 */ /* 0x000fe20000004100 */
[----:B------:R-:W-:Y:S02]  /*5820*/  @!P1 IADD3.X R2, R96, R2, R126, P3, P2 ;  /* 0x0000000260029210 */ /* 0x000fe40001fe447e */
[C---:B------:R-:W-:Y:S04]  /*5830*/  LEA R58, P2, R4.reuse, c[0x0][0x1c8], 0x1 ;  /* 0x00007200043a7a11 */ /* 0x040fe800078408ff */
[----:B------:R-:W-:Y:S02]  /*5840*/  LEA.HI.X R59, R4, c[0x0][0x1cc], R5, 0x1, P2 ;  /* 0x00007300043b7a11 */ /* 0x000fe400010f0c05 */
[C---:B------:R-:W-:Y:S04]  /*5850*/  @!P1 LEA R56, P2, R3.reuse, c[0x0][0x1c8], 0x1 ;  /* 0x0000720003389a11 */ /* 0x040fe800078408ff */
[----:B------:R-:W-:Y:S01]  /*5860*/  @!P1 LEA.HI.X R57, R3, c[0x0][0x1cc], R2, 0x1, P2 ;  /* 0x0000730003399a11 */ /* 0x000fe200010f0c02 */
[--C-:B------:R-:W-:Y:S02]  /*5870*/  @!P0 HADD2.F32 R2, -RZ, R15.reuse.H0_H0 ;  /* 0x2000000fff028230 */ /* 0x100fe40000004100 */
[----:B------:R-:W-:Y:S01]  /*5880*/  @!P0 HADD2.F32 R3, -RZ, R15.H1_H1 ;  /* 0x3000000fff038230 */ /* 0x000fe20000004100 */
        /* <DEDUP_REMOVED lines=13> */
[----:B------:R-:W-:Y:S01]  /*5960*/  @!P0 FFMA.FTZ R79, R4, R13, -R22 ;  /* 0x0000000d044f8223 */ /* 0x000fe20000010816 */
[----:B------:R-:W-:Y:S01]  /*5970*/  @!P0 HADD2.F32 R22, -RZ, R43.H0_H0 ;  /* 0x2000002bff168230 */ /* 0x000fe20000004100 */
[C---:B------:R-:W-:Y:S01]  /*5980*/  @!P0 FMUL.FTZ R4, R5.reuse, R3 ;  /* 0x0000000305048220 */ /* 0x040fe20000410000 */
[----:B------:R-:W-:Y:S01]  /*5990*/  @!P0 HADD2.F32 R3, -RZ, R9.H0_H0 ;  /* 0x20000009ff038230 */ /* 0x000fe20000004100 */
[----:B------:R-:W-:Y:S01]  /*59a0*/  @!P0 FFMA.FTZ R72, R5, R20, -R21 ;  /* 0x0000001405488223 */ /* 0x000fe20000010815 */
[----:B------:R-:W-:Y:S01]  /*59b0*/  @!P0 HADD2.F32 R21, -RZ, R14.H1_H1 ;  /* 0x3000000eff158230 */ /* 0x000fe20000004100 */
[----:B------:R-:W-:Y:S01]  /*59c0*/  @!P0 FFMA.FTZ R2, R12, R13, R2 ;  /* 0x0000000d0c028223 */ /* 0x000fe20000010002 */
[----:B------:R-:W-:Y:S01]  /*59d0*/  @!P0 HADD2.F32 R13, -RZ, R23.H1_H1 ;  /* 0x30000017ff0d8230 */ /* 0x000fe20000004100 */
[----:B------:R-:W-:Y:S01]  /*59e0*/  @!P0 IMAD.MOV.U32 R12, RZ, RZ, R55 ;  /* 0x000000ffff0c8224 */ /* 0x000fe200078e0037 */
[----:B------:R-:W-:Y:S01]  /*59f0*/  @!P0 HADD2.F32 R14, -RZ, R44.H0_H0 ;  /* 0x2000002cff0e8230 */ /* 0x000fe20000004100 */
[-C--:B------:R-:W-:Y:S01]  /*5a00*/  @!P0 FMUL.FTZ R9, R21, R3.reuse ;  /* 0x0000000315098220 */ /* 0x080fe20000410000 */
[----:B------:R-:W-:Y:S01]  /*5a10*/  @!P0 HADD2.F32 R44, -RZ, R62.H0_H0 ;  /* 0x2000003eff2c8230 */ /* 0x000fe20000004100 */
[C---:B------:R-:W-:Y:S01]  /*5a20*/  @!P0 FMUL.FTZ R5, R7.reuse, R3 ;  /* 0x0000000307058220 */ /* 0x040fe20000410000 */
[----:B------:R-:W-:Y:S01]  /*5a30*/  @!P0 HADD2.F32 R45, -RZ, R12.H0_H0 ;  /* 0x2000000cff2d8230 */ /* 0x000fe20000004100 */
[----:B------:R-:W-:Y:S01]  /*5a40*/  @!P0 FFMA.FTZ R63, R7, R22, -R9 ;  /* 0x00000016073f8223 */ /* 0x000fe20000010809 */
[----:B------:R-:W-:Y:S01]  /*5a50*/  @!P0 MOV R7, R19 ;  /* 0x0000001300078202 */ /* 0x000fe20000000f00 */
[CC--:B------:R-:W-:Y:S01]  /*5a60*/  @!P0 FMUL.FTZ R23, R13.reuse, R6.reuse ;  /* 0x000000060d178220 */ /* 0x0c0fe20000410000 */
[----:B------:R-:W-:Y:S01]  /*5a70*/  @!P0 HADD2.F32 R9, -RZ, R10.H0_H0 ;  /* 0x2000000aff098230 */ /* 0x000fe20000004100 */
[C---:B------:R-:W-:Y:S01]  /*5a80*/  @!P0 FMUL.FTZ R3, R8.reuse, R6 ;  /* 0x0000000608038220 */ /* 0x040fe20000410000 */
[----:B------:R-:W-:Y:S01]  /*5a90*/  @!P0 HADD2.F32 R6, -RZ, R37.H0_H0 ;  /* 0x20000025ff068230 */ /* 0x000fe20000004100 */
[-C--:B------:R-:W-:Y:S01]  /*5aa0*/  @!P0 FFMA.FTZ R61, R8, R14.reuse, -R23 ;  /* 0x0000000e083d8223 */ /* 0x080fe20000010817 */
[--C-:B------:R-:W-:Y:S01]  /*5ab0*/  @!P0 HADD2.F32 R10, -RZ, R7.reuse.H0_H0 ;  /* 0x20000007ff0a8230 */ /* 0x100fe20000004100 */
[----:B------:R-:W-:Y:S01]  /*5ac0*/  @!P0 FFMA.FTZ R3, R13, R14, R3 ;  /* 0x0000000e0d038223 */ /* 0x000fe20000010003 */
[----:B------:R-:W-:Y:S01]  /*5ad0*/  @!P0 HADD2.F32 R47, -RZ, R12.H1_H1 ;  /* 0x3000000cff2f8230 */ /* 0x000fe20000004100 */
[-C--:B------:R-:W-:Y:S01]  /*5ae0*/  @!P0 FMUL.FTZ R12, R45, R6.reuse ;  /* 0x000000062d0c8220 */ /* 0x080fe20000410000 */
[----:B------:R-:W-:Y:S01]  /*5af0*/  @!P0 HADD2.F32 R7, -RZ, R7.H1_H1 ;  /* 0x30000007ff078230 */ /* 0x000fe20000004100 */
[C---:B------:R-:W-:Y:S01]  /*5b00*/  @!P0 FMUL.FTZ R8, R10.reuse, R6 ;  /* 0x000000060a088220 */ /* 0x040fe20000410000 */
[----:B------:R-:W-:Y:S01]  /*5b10*/  @!P0 F2FP.PACK_AB R2, R3, R2 ;  /* 0x000000020302823e */ /* 0x000fe200000000ff */
[-C--:B------:R-:W-:Y:S02]  /*5b20*/  @!P0 FMUL.FTZ R6, R47, R9.reuse ;  /* 0x000000092f068220 */ /* 0x080fe40000410000 */
[----:B------:R-:W-:Y:S01]  /*5b30*/  @!P0 FFMA.FTZ R60, R10, R46, -R12 ;  /* 0x0000002e0a3c8223 */ /* 0x000fe2000001080c */
[----:B------:R-:W-:Y:S01]  /*5b40*/  @!P0 MOV R12, R54 ;  /* 0x00000036000c8202 */ /* 0x000fe20000000f00 */
[C---:B------:R-:W-:Y:S01]  /*5b50*/  @!P0 FMUL.FTZ R9, R7.reuse, R9 ;  /* 0x0000000907098220 */ /* 0x040fe20000410000 */
[----:B------:R-:W-:Y:S01]  /*5b60*/  @!P0 MOV R52, R2 ;  /* 0x0000000200348202 */ /* 0x000fe20000000f00 */
[----:B------:R-:W-:Y:S01]  /*5b70*/  @!P0 FFMA.FTZ R51, R7, R48, -R6 ;  /* 0x0000003007338223 */ /* 0x000fe20000010806 */
[----:B------:R-:W-:Y:S01]  /*5b80*/  @!P0 HADD2.F32 R10, -RZ, R11.H0_H0 ;  /* 0x2000000bff0a8230 */ /* 0x000fe20000004100 */
[----:B------:R-:W-:Y:S01]  /*5b90*/  @!P0 IMAD.MOV.U32 R7, RZ, RZ, R18 ;  /* 0x000000ffff078224 */ /* 0x000fe200078e0012 */
[--C-:B------:R-:W-:Y:S01]  /*5ba0*/  @!P0 HADD2.F32 R23, -RZ, R12.reuse.H0_H0 ;  /* 0x2000000cff178230 */ /* 0x100fe20000004100 */
[----:B------:R-:W-:Y:S01]  /*5bb0*/  @!P0 FFMA.FTZ R4, R15, R20, R4 ;  /* 0x000000140f048223 */ /* 0x000fe20000010004 */
[----:B------:R-:W-:Y:S01]  /*5bc0*/  @!P0 HADD2.F32 R43, -RZ, R12.H1_H1 ;  /* 0x3000000cff2b8230 */ /* 0x000fe20000004100 */
[----:B------:R-:W-:Y:S01]  /*5bd0*/  @!P0 FFMA.FTZ R5, R21, R22, R5 ;  /* 0x0000001615058223 */ /* 0x000fe20000010005 */
[----:B------:R-:W-:Y:S01]  /*5be0*/  @!P0 F2FP.PACK_AB R13, R51, R60 ;  /* 0x0000003c330d823e */ /* 0x000fe200000000ff */
[----:B------:R-:W-:Y:S02]  /*5bf0*/  @!P0 HADD2.F32 R6, -RZ, R37.H1_H1 ;  /* 0x30000025ff068230 */ /* 0x000fe40000004100 */
[----:B------:R-:W-:Y:S01]  /*5c00*/  @!P0 FMUL.FTZ R49, R43, R10 ;  /* 0x0000000a2b318220 */ /* 0x000fe20000410000 */
[----:B------:R-:W-:Y:S01]  /*5c10*/  @!P0 MOV R19, R13 ;  /* 0x0000000d00138202 */ /* 0x000fe20000000f00 */
[--C-:B------:R-:W-:Y:S01]  /*5c20*/  @!P0 HADD2.F32 R12, -RZ, R7.reuse.H0_H0 ;  /* 0x20000007ff0c8230 */ /* 0x100fe20000004100 */
[----:B------:R-:W-:Y:S01]  /*5c30*/  @!P0 F2FP.PACK_AB R4, R5, R4 ;  /* 0x000000040504823e */ /* 0x000fe200000000ff */
[----:B------:R-:W-:Y:S01]  /*5c40*/  @!P0 HADD2.F32 R11, -RZ, R7.H1_H1 ;  /* 0x30000007ff0b8230 */ /* 0x000fe20000004100 */
[-C--:B------:R-:W-:Y:S01]  /*5c50*/  @!P0 FMUL.FTZ R7, R23, R6.reuse ;  /* 0x0000000617078220 */ /* 0x080fe20000410000 */
[----:B------:R-:W-:Y:S01]  /*5c60*/  @!P0 HADD2.F32 R37, -RZ, R73.H1_H1 ;  /* 0x30000049ff258230 */ /* 0x000fe20000004100 */
[C---:B------:R-:W-:Y:S02]  /*5c70*/  @!P0 FMUL.FTZ R6, R12.reuse, R6 ;  /* 0x000000060c068220 */ /* 0x040fe40000410000 */
[----:B------:R-:W-:Y:S02]  /*5c80*/  @!P0 IMAD.MOV.U32 R53, RZ, RZ, R4 ;  /* 0x000000ffff358224 */ /* 0x000fe400078e0004 */
[-C--:B------:R-:W-:Y:S02]  /*5c90*/  @!P0 FFMA.FTZ R50, R12, R37.reuse, -R7 ;  /* 0x000000250c328223 */ /* 0x080fe40000010807 */
[C---:B------:R-:W-:Y:S02]  /*5ca0*/  @!P0 FFMA.FTZ R12, R11.reuse, R44, -R49 ;  /* 0x0000002c0b0c8223 */ /* 0x040fe40000010831 */
[----:B------:R-:W-:Y:S01]  /*5cb0*/  @!P0 FMUL.FTZ R7, R11, R10 ;  /* 0x0000000a0b078220 */ /* 0x000fe20000410000 */
[----:B------:R-:W-:Y:S01]  /*5cc0*/  @!P0 F2FP.PACK_AB R11, R63, R72 ;  /* 0x000000483f0b823e */ /* 0x000fe200000000ff */
[----:B------:R-:W-:Y:S01]  /*5cd0*/  @!P0 FFMA.FTZ R6, R23, R37, R6 ;  /* 0x0000002517068223 */ /* 0x000fe20000010006 */
[----:B------:R-:W-:Y:S01]  /*5ce0*/  @!P0 F2FP.PACK_AB R12, R12, R50 ;  /* 0x000000320c0c823e */ /* 0x000fe200000000ff */
[----:B------:R-:W-:Y:S01]  /*5cf0*/  @!P0 FFMA.FTZ R7, R43, R44, R7 ;  /* 0x0000002c2b078223 */ /* 0x000fe20000010007 */
[----:B------:R-:W-:Y:S01]  /*5d00*/  @!P0 F2FP.PACK_AB R10, R61, R79 ;  /* 0x0000004f3d0a823e */ /* 0x000fe200000000ff */
[----:B------:R-:W-:Y:S01]  /*5d10*/  @!P0 FFMA.FTZ R8, R45, R46, R8 ;  /* 0x0000002e2d088223 */ /* 0x000fe20000010008 */
[----:B------:R-:W-:Y:S01]  /*5d20*/  @!P0 MOV R17, R11 ;  /* 0x0000000b00118202 */ /* 0x000fe20000000f00 */
[----:B------:R-:W-:Y:S01]  /*5d30*/  @!P0 FFMA.FTZ R9, R47, R48, R9 ;  /* 0x000000302f098223 */ /* 0x000fe20000010009 */
[----:B------:R-:W-:Y:S01]  /*5d40*/  @!P0 MOV R16, R10 ;  /* 0x0000000a00108202 */ /* 0x000fe20000000f00 */
[----:B------:R-:W-:Y:S01]  /*5d50*/  @!P0 IMAD.MOV.U32 R18, RZ, RZ, R12 ;  /* 0x000000ffff128224 */ /* 0x000fe200078e000c */
[----:B------:R-:W-:Y:S02]  /*5d60*/  @!P0 F2FP.PACK_AB R6, R7, R6 ;  /* 0x000000060706823e */ /* 0x000fe400000000ff */
[----:B------:R-:W-:Y:S02]  /*5d70*/  @!P0 F2FP.PACK_AB R8, R9, R8 ;  /* 0x000000080908823e */ /* 0x000fe400000000ff */
[----:B------:R1:W-:Y:S01]  /*5d80*/  STG.E.128 [R58.64], R16 ;  /* 0x000000103a007986 */ /* 0x0003e2000c101d0a */
[----:B------:R-:W-:Y:S02]  /*5d90*/  @!P0 MOV R54, R6 ;  /* 0x0000000600368202 */ /* 0x000fe40000000f00 */
[----:B------:R-:W-:Y:S05]  /*5da0*/  @!P0 MOV R55, R8 ;  /* 0x0000000800378202 */ /* 0x000fea0000000f00 */
[----:B------:R1:W-:Y:S02]  /*5db0*/  @!P1 STG.E.128 [R56.64], R52 ;  /* 0x0000003438009986 */ /* 0x0003e4000c101d0a */
.L_x_81:
[----:B------:R-:W-:Y:S05]  /*5dc0*/  BSYNC B0 ;  /* 0x0000000000007941 */ /* 0x000fea0003800000 */
.L_x_80:
[----:B------:R-:W-:Y:S01]  /*5dd0*/  ISETP.GE.OR P1, PT, R170, R78, !P4 ;  /* 0x0000004eaa00720c */ /* 0x000fe20006726670 */
[----:B------:R-:W-:Y:S01]  /*5de0*/  @!UPT UIADD3 URZ, URZ, URZ, URZ ;  /* 0x0000003f3f3ff290 */ /* 0x000fe2000fffe03f */
[----:B------:R-:W-:Y:S11]  /*5df0*/  BSSY B0, `(.L_x_82) ;  /* 0x0000071000007945 */ /* 0x000ff60003800000 */
[----:B------:R-:W-:-:S05]  /*5e00*/  @P1 BRA `(.L_x_83) ;  /* 0x000006f000001947 */ /* 0x000fca0003800000 */
[----:B------:R-:W-:Y:S01]  /*5e10*/  IADD3 R3, P1, R196, R86, RZ ;  /* 0x00000056c4037210 */ /* 0x000fe20007f3e0ff */
[----:B-----5:R-:W-:Y:S01]  /*5e20*/  LDS.128 R44, [R149+0x3900] ;  /* 0x00390000952c7984 */ /* 0x020fe20000000c00 */
[----:B------:R-:W-:Y:S01]  /*5e30*/  @!P0 SHF.R.U32.HI R6, RZ, 0x10, R25 ;  /* 0x00000010ff068819 */ /* 0x000fe20000011619 */
[--C-:B------:R-:W-:Y:S01]  /*5e40*/  @!P0 HADD2.F32 R13, -RZ, R74.reuse.H0_H0 ;  /* 0x2000004aff0d8230 */ /* 0x100fe20000004100 */
[----:B------:R-:W-:Y:S01]  /*5e50*/  IADD3.X R2, R91, R158, RZ, P1, !PT ;  /* 0x0000009e5b027210 */ /* 0x000fe20000ffe4ff */
[----:B------:R-:W-:Y:S01]  /*5e60*/  @!P0 HADD2.F32 R20, -RZ, R74.H1_H1 ;  /* 0x3000004aff148230 */ /* 0x000fe20000004100 */
[-C--:B------:R-:W-:Y:S01]  /*5e70*/  IADD3 R4, P2, P1, R94, R3.reuse, R121 ;  /* 0x000000035e047210 */ /* 0x080fe2000795e079 */
[----:B------:R-:W-:Y:S01]  /*5e80*/  @!P0 HADD2.F32 R37, -RZ, R75.H0_H0 ;  /* 0x2000004bff258230 */ /* 0x000fe20000004100 */
[----:B------:R-:W-:Y:S01]  /*5e90*/  @!P0 SHF.R.U32.HI R10, RZ, 0x10, R27 ;  /* 0x00000010ff0a8819 */ /* 0x000fe2000001161b */
[----:B-1----:R-:W1:Y:S01]  /*5ea0*/  LDS.128 R16, [R153+0x3900] ;  /* 0x0039000099107984 */ /* 0x002e620000000c00 */
[-C--:B------:R-:W-:Y:S02]  /*5eb0*/  IADD3.X R5, R96, R2.reuse, R127, P2, P1 ;  /* 0x0000000260057210 */ /* 0x080fe400017e247f */
[----:B------:R-:W-:Y:S02]  /*5ec0*/  ISETP.GE.AND P1, PT, R101, c[0x0][0x1d4], PT ;  /* 0x0000750065007a0c */ /* 0x000fe40003f26270 */
[----:B------:R-:W-:Y:S02]  /*5ed0*/  @!P0 SHF.R.U64 R11, R26, 0x10, R27 ;  /* 0x000000101a0b8819 */ /* 0x000fe4000000121b */
[----:B------:R-:W-:Y:S02]  /*5ee0*/  @!P0 SHF.R.U32.HI R22, RZ, 0x10, R65 ;  /* 0x00000010ff168819 */ /* 0x000fe40000011641 */
[----:B------:R-:W-:Y:S02]  /*5ef0*/  @!P0 SHF.R.U64 R9, R24, 0x10, R25 ;  /* 0x0000001018098819 */ /* 0x000fe40000001219 */
[----:B------:R-:W-:Y:S01]  /*5f00*/  @!P0 SHF.R.U64 R24, R64, 0x10, R65 ;  /* 0x0000001040188819 */ /* 0x000fe20000001241 */
[----:B------:R-:W-:Y:S01]  /*5f10*/  @!P0 HADD2.F32 R22, -RZ, R22.H0_H0 ;  /* 0x20000016ff168230 */ /* 0x000fe20000004100 */
[--C-:B------:R-:W-:Y:S02]  /*5f20*/  @!P0 SHF.R.U32.HI R25, RZ, 0x10, R67.reuse ;  /* 0x00000010ff198819 */ /* 0x100fe40000011643 */
[----:B------:R-:W-:Y:S02]  /*5f30*/  @!P0 SHF.R.U64 R26, R66, 0x10, R67 ;  /* 0x00000010421a8819 */ /* 0x000fe40000001243 */
[----:B------:R-:W-:Y:S01]  /*5f40*/  @!P1 IADD3 R3, P3, P2, R94, R3, R101 ;  /* 0x000000035e039210 */ /* 0x000fe20007a7e065 */
[----:B------:R-:W-:Y:S02]  /*5f50*/  @!P0 HADD2.F32 R43, -RZ, R25.H0_H0 ;  /* 0x20000019ff2b8230 */ /* 0x000fe40000004100 */
        /* <DEDUP_REMOVED lines=28> */
[----:B------:R-:W-:Y:S01]  /*6120*/  @!P0 IMAD.MOV.U32 R12, RZ, RZ, R47 ;  /* 0x000000ffff0c8224 */ /* 0x000fe200078e002f */
[----:B------:R-:W-:Y:S01]  /*6130*/  @!P0 HADD2.F32 R13, -RZ, R23.H1_H1 ;  /* 0x30000017ff0d8230 */ /* 0x000fe20000004100 */
        /* <DEDUP_REMOVED lines=16> */
[----:B------:R-:W-:Y:S01]  /*6240*/  @!P0 FMUL.FTZ R8, R10, R6 ;  /* 0x000000060a088220 */ /* 0x000fe20000410000 */
[----:B------:R-:W-:Y:S01]  /*6250*/  @!P0 F2FP.PACK_AB R2, R3, R2 ;  /* 0x000000020302823e */ /* 0x000fe200000000ff */
[----:B------:R-:W-:Y:S01]  /*6260*/  @!P0 FMUL.FTZ R6, R38, R9 ;  /* 0x0000000926068220 */ /* 0x000fe20000410000 */
[----:B------:R-:W-:Y:S01]  /*6270*/  @!P0 HADD2.F32 R24, -RZ, R75.H1_H1 ;  /* 0x3000004bff188230 */ /* 0x000fe20000004100 */
[----:B------:R-:W-:Y:S01]  /*6280*/  @!P0 FFMA.FTZ R50, R10, R37, -R12 ;  /* 0x000000250a328223 */ /* 0x000fe2000001080c */
[----:B------:R-:W-:Y:S01]  /*6290*/  @!P0 MOV R12, R46 ;  /* 0x0000002e000c8202 */ /* 0x000fe20000000f00 */
[C---:B------:R-:W-:Y:S01]  /*62a0*/  @!P0 FMUL.FTZ R9, R7.reuse, R9 ;  /* 0x0000000907098220 */ /* 0x040fe20000410000 */
[----:B------:R-:W-:Y:S01]  /*62b0*/  @!P0 MOV R44, R2 ;  /* 0x00000002002c8202 */ /* 0x000fe20000000f00 */
[----:B------:R-:W-:Y:S01]  /*62c0*/  @!P0 FFMA.FTZ R49, R7, R43, -R6 ;  /* 0x0000002b07318223 */ /* 0x000fe20000010806 */
[----:B------:R-:W-:Y:S01]  /*62d0*/  @!P0 HADD2.F32 R10, -RZ, R11.H0_H0 ;  /* 0x2000000bff0a8230 */ /* 0x000fe20000004100 */
[----:B------:R-:W-:Y:S01]  /*62e0*/  @!P0 IMAD.MOV.U32 R7, RZ, RZ, R18 ;  /* 0x000000ffff078224 */ /* 0x000fe200078e0012 */
[----:B------:R-:W-:Y:S01]  /*62f0*/  @!P0 HADD2.F32 R6, -RZ, R39.H1_H1 ;  /* 0x30000027ff068230 */ /* 0x000fe20000004100 */
[----:B------:R-:W-:Y:S01]  /*6300*/  @!P0 FFMA.FTZ R4, R15, R20, R4 ;  /* 0x000000140f048223 */ /* 0x000fe20000010004 */
[--C-:B------:R-:W-:Y:S01]  /*6310*/  @!P0 HADD2.F32 R23, -RZ, R12.reuse.H0_H0 ;  /* 0x2000000cff178230 */ /* 0x100fe20000004100 */
[----:B------:R-:W-:Y:S01]  /*6320*/  @!P0 FFMA.FTZ R5, R21, R22, R5 ;  /* 0x0000001615058223 */ /* 0x000fe20000010005 */
[----:B------:R-:W-:Y:S01]  /*6330*/  @!P0 F2FP.PACK_AB R13, R49, R50 ;  /* 0x00000032310d823e */ /* 0x000fe200000000ff */
[----:B------:R-:W-:Y:S02]  /*6340*/  @!P0 HADD2.F32 R25, -RZ, R12.H1_H1 ;  /* 0x3000000cff198230 */ /* 0x000fe40000004100 */
[--C-:B------:R-:W-:Y:S01]  /*6350*/  @!P0 HADD2.F32 R12, -RZ, R7.reuse.H0_H0 ;  /* 0x20000007ff0c8230 */ /* 0x100fe20000004100 */
[----:B------:R-:W-:Y:S01]  /*6360*/  @!P0 MOV R19, R13 ;  /* 0x0000000d00138202 */ /* 0x000fe20000000f00 */
[----:B------:R-:W-:Y:S01]  /*6370*/  @!P0 HADD2.F32 R11, -RZ, R7.H1_H1 ;  /* 0x30000007ff0b8230 */ /* 0x000fe20000004100 */
[----:B------:R-:W-:Y:S01]  /*6380*/  @!P0 FMUL.FTZ R7, R23, R6 ;  /* 0x0000000617078220 */ /* 0x000fe20000410000 */
[----:B------:R-:W-:Y:S01]  /*6390*/  @!P0 F2FP.PACK_AB R4, R5, R4 ;  /* 0x000000040504823e */ /* 0x000fe200000000ff */
[----:B------:R-:W-:Y:S02]  /*63a0*/  @!P0 FMUL.FTZ R39, R25, R10 ;  /* 0x0000000a19278220 */ /* 0x000fe40000410000 */
[C---:B------:R-:W-:Y:S02]  /*63b0*/  @!P0 FMUL.FTZ R6, R12.reuse, R6 ;  /* 0x000000060c068220 */ /* 0x040fe40000410000 */
[----:B------:R-:W-:Y:S02]  /*63c0*/  @!P0 FFMA.FTZ R48, R12, R24, -R7 ;  /* 0x000000180c308223 */ /* 0x000fe40000010807 */
        /* <DEDUP_REMOVED lines=12> */
[----:B------:R-:W-:Y:S01]  /*6490*/  @!P0 F2FP.PACK_AB R6, R7, R6 ;  /* 0x000000060706823e */ /* 0x000fe200000000ff */
[----:B------:R-:W-:Y:S01]  /*64a0*/  @!P0 IMAD.MOV.U32 R45, RZ, RZ, R4 ;  /* 0x000000ffff2d8224 */ /* 0x000fe200078e0004 */
[----:B------:R-:W-:Y:S02]  /*64b0*/  @!P0 F2FP.PACK_AB R8, R9, R8 ;  /* 0x000000080908823e */ /* 0x000fe400000000ff */
[----:B------:R1:W-:Y:S01]  /*64c0*/  STG.E.128 [R54.64], R16 ;  /* 0x0000001036007986 */ /* 0x0003e2000c101d0a */
[----:B------:R-:W-:Y:S02]  /*64d0*/  @!P0 MOV R46, R6 ;  /* 0x00000006002e8202 */ /* 0x000fe40000000f00 */
[----:B------:R-:W-:Y:S05]  /*64e0*/  @!P0 MOV R47, R8 ;  /* 0x00000008002f8202 */ /* 0x000fea0000000f00 */
[----:B------:R1:W-:Y:S02]  /*64f0*/  @!P1 STG.E.128 [R52.64], R44 ;  /* 0x0000002c34009986 */ /* 0x0003e4000c101d0a */
.L_x_83:
[----:B------:R-:W-:Y:S05]  /*6500*/  BSYNC B0 ;  /* 0x0000000000007941 */ /* 0x000fea0003800000 */
.L_x_82:
[----:B------:R-:W-:Y:S02]  /*6510*/  ISETP.GE.OR P2, PT, R169, R78, !P4 ;  /* 0x0000004ea900720c */ /* 0x000fe40006746670 */
[----:B-1----:R-:W-:Y:S05]  /*6520*/  IADD3 R57, P1, R194, R86, RZ ;  /* 0x00000056c2397210 */ /* 0x002fea0007f3e0ff */
[----:B------:R-:W-:Y:S06]  /*6530*/  IMAD.X R56, R91, 0x1, R156, P1 ;  /* 0x000000015b387824 */ /* 0x000fec00008e069c */
[----:B------:R-:W-:-:S05]  /*6540*/  @P2 BRA `(.L_x_75) ;  /* 0x00000c1000002947 */ /* 0x000fca0003800000 */
[----:B-----5:R-:W-:Y:S01]  /*6550*/  IADD3 R4, P2, P1, R94, R57, R121 ;  /* 0x000000395e047210 */ /* 0x020fe2000795e079 */
[----:B------:R-:W1:Y:S01]  /*6560*/  LDS.128 R44, [R148+0x3900] ;  /* 0x00390000942c7984 */ /* 0x000e620000000c00 */
[----:B------:R-:W-:Y:S01]  /*6570*/  @!P0 SHF.R.U64 R5, R28, 0x10, R29 ;  /* 0x000000101c058819 */ /* 0x000fe2000000121d */
[----:B------:R-:W-:Y:S01]  /*6580*/  @!P0 HADD2.F32 R2, -RZ, R40.H0_H0 ;  /* 0x20000028ff028230 */ /* 0x000fe20000004100 */
[----:B------:R-:W-:Y:S01]  /*6590*/  IADD3.X R6, R96, R56, R127, P2, P1 ;  /* 0x0000003860067210 */ /* 0x000fe200017e247f */
[--C-:B------:R-:W-:Y:S01]  /*65a0*/  @!P0 HADD2.F32 R24, -RZ, R76.reuse.H0_H0 ;  /* 0x2000004cff188230 */ /* 0x100fe20000004100 */
[----:B------:R-:W-:Y:S01]  /*65b0*/  LEA R52, P1, R4, c[0x0][0x1c8], 0x1 ;  /* 0x0000720004347a11 */ /* 0x000fe200078208ff */
[----:B------:R-:W-:Y:S01]  /*65c0*/  @!P0 HADD2.F32 R5, -RZ, R5.H0_H0 ;  /* 0x20000005ff058230 */ /* 0x000fe20000004100 */
[----:B------:R-:W-:Y:S01]  /*65d0*/  @!P0 SHF.R.U64 R9, R68, 0x10, R69 ;  /* 0x0000001044098819 */ /* 0x000fe20000001245 */
[----:B------:R-:W2:Y:S01]  /*65e0*/  LDS.128 R12, [R152+0x3900] ;  /* 0x00390000980c7984 */ /* 0x000ea20000000c00 */
[----:B------:R-:W-:Y:S01]  /*65f0*/  LEA.HI.X R53, R4, c[0x0][0x1cc], R6, 0x1, P1 ;  /* 0x0000730004357a11 */ /* 0x000fe200008f0c06 */
[----:B------:R-:W-:Y:S01]  /*6600*/  @!P0 HADD2.F32 R20, -RZ, R76.H1_H1 ;  /* 0x3000004cff148230 */ /* 0x000fe20000004100 */
[----:B------:R-:W-:Y:S01]  /*6610*/  @!P0 SHF.R.U32.HI R10, RZ, 0x10, R29 ;  /* 0x00000010ff0a8819 */ /* 0x000fe2000001161d */
[----:B------:R-:W-:Y:S01]  /*6620*/  @!P0 HADD2.F32 R22, -RZ, R9.H0_H0 ;  /* 0x20000009ff168230 */ /* 0x000fe20000004100 */
[----:B------:R-:W-:Y:S01]  /*6630*/  @!P0 SHF.R.U64 R16, R30, 0x10, R31 ;  /* 0x000000101e108819 */ /* 0x000fe2000000121f */
[--C-:B------:R-:W-:Y:S01]  /*6640*/  @!P0 HADD2.F32 R37, -RZ, R77.reuse.H0_H0 ;  /* 0x2000004dff258230 */ /* 0x100fe20000004100 */
[----:B------:R-:W-:Y:S01]  /*6650*/  @!P0 SHF.R.U32.HI R39, RZ, 0x10, R71 ;  /* 0x00000010ff278819 */ /* 0x000fe20000011647 */
[----:B------:R-:W-:Y:S01]  /*6660*/  @!P0 HADD2.F32 R28, -RZ, R77.H1_H1 ;  /* 0x3000004dff1c8230 */ /* 0x000fe20000004100 */
[----:B------:R-:W-:Y:S01]  /*6670*/  @!P0 SHF.R.U32.HI R26, RZ, 0x10, R69 ;  /* 0x00000010ff1a8819 */ /* 0x000fe20000011645 */
[----:B------:R-:W-:Y:S01]  /*6680*/  @!P0 HADD2.F32 R11, -RZ, R41.H0_H0 ;  /* 0x20000029ff0b8230 */ /* 0x000fe20000004100 */
[----:B------:R-:W-:Y:S01]  /*6690*/  @!P0 SHF.R.U64 R30, R70, 0x10, R71 ;  /* 0x00000010461e8819 */ /* 0x000fe20000001247 */
[----:B------:R-:W-:Y:S01]  /*66a0*/  @!P0 HADD2.F32 R39, -RZ, R39.H0_H0 ;  /* 0x20000027ff278230 */ /* 0x000fe20000004100 */
[----:B------:R-:W-:Y:S01]  /*66b0*/  @!P0 SHF.R.U32.HI R18, RZ, 0x10, R31 ;  /* 0x00000010ff128819 */ /* 0x000fe2000001161f */
[----:B------:R-:W-:Y:S01]  /*66c0*/  @!P0 HADD2.F32 R26, -RZ, R26.H0_H0 ;  /* 0x2000001aff1a8230 */ /* 0x000fe20000004100 */
[----:B------:R-:W-:Y:S01]  /*66d0*/  ISETP.GE.AND P1, PT, R101, c[0x0][0x1d4], PT ;  /* 0x0000750065007a0c */ /* 0x000fe20003f26270 */
[----:B------:R-:W-:Y:S02]  /*66e0*/  @!P0 HADD2.F32 R30, -RZ, R30.H0_H0 ;  /* 0x2000001eff1e8230 */ /* 0x000fe40000004100 */
[----:B------:R-:W-:Y:S01]  /*66f0*/  @!P0 HADD2.F32 R18, -RZ, R18.H0_H0 ;  /* 0x20000012ff128230 */ /* 0x000fe20000004100 */
[----:B-1----:R-:W-:Y:S01]  /*6700*/  @!P0 IMAD.MOV.U32 R29, RZ, RZ, R46 ;  /* 0x000000ffff1d8224 */ /* 0x002fe200078e002e */
[----:B------:R-:W-:Y:S02]  /*6710*/  @!P0 MOV R25, R45 ;  /* 0x0000002d00198202 */ /* 0x000fe40000000f00 */
[----:B------:R-:W-:Y:S02]  /*6720*/  @!P0 MOV R6, R44 ;  /* 0x0000002c00068202 */ /* 0x000fe40000000f00 */
[----:B------:R-:W-:Y:S01]  /*6730*/  @!P0 MOV R27, R47 ;  /* 0x0000002f001b8202 */ /* 0x000fe20000000f00 */
[----:B------:R-:W-:Y:S01]  /*6740*/  @!P0 HADD2.F32 R23, -RZ, R25.H0_H0 ;  /* 0x20000019ff178230 */ /* 0x000fe20000004100 */
[----:B--2---:R-:W-:Y:S01]  /*6750*/  @!P0 MOV R8, R13 ;  /* 0x0000000d00088202 */ /* 0x004fe20000000f00 */
[--C-:B------:R-:W-:Y:S03]  /*6760*/  @!P0 HADD2.F32 R19, -RZ, R6.reuse.H0_H0 ;  /* 0x20000006ff138230 */ /* 0x100fe60000004100 */
[-C--:B------:R-:W-:Y:S01]  /*6770*/  @!P0 FMUL.FTZ R7, R23, R2.reuse ;  /* 0x0000000217078220 */ /* 0x080fe20000410000 */
[----:B------:R-:W-:Y:S02]  /*6780*/  @!P0 HADD2.F32 R21, -RZ, R6.H1_H1 ;  /* 0x30000006ff158230 */ /* 0x000fe40000004100 */
[--C-:B------:R-:W-:Y:S02]  /*6790*/  @!P0 HADD2.F32 R3, -RZ, R8.reuse.H0_H0 ;  /* 0x20000008ff038230 */ /* 0x100fe40000004100 */
[----:B------:R-:W-:Y:S01]  /*67a0*/  @!P0 HADD2.F32 R8, -RZ, R8.H1_H1 ;  /* 0x30000008ff088230 */ /* 0x000fe20000004100 */
[-C--:B------:R-:W-:Y:S01]  /*67b0*/  @!P0 FMUL.FTZ R9, R21, R5.reuse ;  /* 0x0000000515098220 */ /* 0x080fe20000410000 */
[--C-:B------:R-:W-:Y:S01]  /*67c0*/  @!P0 HADD2.F32 R31, -RZ, R27.reuse.H0_H0 ;  /* 0x2000001bff1f8230 */ /* 0x100fe20000004100 */
[C---:B------:R-:W-:Y:S01]  /*67d0*/  @!P0 FMUL.FTZ R4, R3.reuse, R2 ;  /* 0x0000000203048220 */ /* 0x040fe20000410000 */
[----:B------:R-:W-:Y:S01]  /*67e0*/  @!P0 HADD2.F32 R2, -RZ, R40.H1_H1 ;  /* 0x30000028ff028230 */ /* 0x000fe20000004100 */
[----:B------:R-:W-:Y:S01]  /*67f0*/  @!P0 FFMA.FTZ R58, R3, R24, -R7 ;  /* 0x00000018033a8223 */ /* 0x000fe20000010807 */
[----:B------:R-:W-:Y:S01]  /*6800*/  @!P0 MOV R3, R12 ;  /* 0x0000000c00038202 */ /* 0x000fe20000000f00 */
[----:B------:R-:W-:Y:S02]  /*6810*/  @!P0 HADD2.F32 R38, -RZ, R27.H1_H1 ;  /* 0x3000001bff268230 */ /* 0x000fe40000004100 */
[----:B------:R-:W-:Y:S02]  /*6820*/  @!P0 HADD2.F32 R27, -RZ, R29.H0_H0 ;  /* 0x2000001dff1b8230 */ /* 0x000fe40000004100 */
[--C-:B------:R-:W-:Y:S01]  /*6830*/  @!P0 HADD2.F32 R7, -RZ, R3.reuse.H0_H0 ;  /* 0x20000003ff078230 */ /* 0x100fe20000004100 */
[----:B------:R-:W-:Y:S01]  /*6840*/  @!P0 FMUL.FTZ R40, R38, R18 ;  /* 0x0000001226288220 */ /* 0x000fe20000410000 */
[----:B------:R-:W-:Y:S01]  /*6850*/  @!P0 HADD2.F32 R6, -RZ, R3.H1_H1 ;  /* 0x30000003ff068230 */ /* 0x000fe20000004100 */
[-C--:B------:R-:W-:Y:S01]  /*6860*/  @!P0 FMUL.FTZ R3, R19, R2.reuse ;  /* 0x0000000213038220 */ /* 0x080fe20000410000 */
[----:B------:R-:W-:Y:S01]  /*6870*/  @!P0 HADD2.F32 R29, -RZ, R29.H1_H1 ;  /* 0x3000001dff1d8230 */ /* 0x000fe20000004100 */
[C---:B------:R-:W-:Y:S01]  /*6880*/  @!P0 FMUL.FTZ R2, R7.reuse, R2 ;  /* 0x0000000207028220 */ /* 0x040fe20000410000 */
[----:B------:R-:W-:Y:S01]  /*6890*/  @!P0 HADD2.F32 R25, -RZ, R25.H1_H1 ;  /* 0x30000019ff198230 */ /* 0x000fe20000004100 */
[----:B------:R-:W-:Y:S01]  /*68a0*/  @!P0 FFMA.FTZ R55, R7, R20, -R3 ;  /* 0x0000001407378223 */ /* 0x000fe20000010803 */
[----:B------:R-:W-:Y:S01]  /*68b0*/  @!P0 MOV R7, R14 ;  /* 0x0000000e00078202 */ /* 0x000fe20000000f00 */
[C---:B------:R-:W-:Y:S01]  /*68c0*/  @!P0 FMUL.FTZ R3, R6.reuse, R5 ;  /* 0x0000000506038220 */ /* 0x040fe20000410000 */
[----:B------:R-:W-:Y:S01]  /*68d0*/  @!P0 HADD2.F32 R5, -RZ, R10.H0_H0 ;  /* 0x2000000aff058230 */ /* 0x000fe20000004100 */
[----:B------:R-:W-:Y:S01]  /*68e0*/  @!P0 FFMA.FTZ R54, R6, R22, -R9 ;  /* 0x0000001606368223 */ /* 0x000fe20000010809 */
[----:B------:R-:W-:Y:S01]  /*68f0*/  @!P0 MOV R6, R15 ;  /* 0x0000000f00068202 */ /* 0x000fe20000000f00 */
[----:B------:R-:W-:Y:S01]  /*6900*/  @!P0 FFMA.FTZ R2, R19, R20, R2 ;  /* 0x0000001413028223 */ /* 0x000fe20000010002 */
[----:B------:R-:W-:Y:S01]  /*6910*/  @!P0 HADD2.F32 R9, -RZ, R41.H1_H1 ;  /* 0x30000029ff098230 */ /* 0x000fe20000004100 */
[----:B------:R-:W-:Y:S01]  /*6920*/  @!P0 FMUL.FTZ R41, R31, R11 ;  /* 0x0000000b1f298220 */ /* 0x000fe20000410000 */
[----:B------:R-:W-:Y:S01]  /*6930*/  @!P0 HADD2.F32 R10, -RZ, R16.H0_H0 ;  /* 0x20000010ff0a8230 */ /* 0x000fe20000004100 */
[----:B------:R-:W-:Y:S01]  /*6940*/  @!P0 FMUL.FTZ R49, R25, R5 ;  /* 0x0000000519318220 */ /* 0x000fe20000410000 */
[--C-:B------:R-:W-:Y:S01]  /*6950*/  @!P0 HADD2.F32 R17, -RZ, R6.reuse.H0_H0 ;  /* 0x20000006ff118230 */ /* 0x100fe20000004100 */
[----:B------:R-:W-:Y:S01]  /*6960*/  @!P0 FMUL.FTZ R48, R27, R9 ;  /* 0x000000091b308220 */ /* 0x000fe20000410000 */
[----:B------:R-:W-:Y:S01]  /*6970*/  @!P0 HADD2.F32 R16, -RZ, R6.H1_H1 ;  /* 0x30000006ff108230 */ /* 0x000fe20000004100 */
[----:B------:R-:W-:Y:S01]  /*6980*/  @!P0 FMUL.FTZ R43, R29, R10 ;  /* 0x0000000a1d2b8220 */ /* 0x000fe20000410000 */
[--C-:B------:R-:W-:Y:S01]  /*6990*/  @!P0 HADD2.F32 R6, -RZ, R7.reuse.H0_H0 ;  /* 0x20000007ff068230 */ /* 0x100fe20000004100 */
[----:B------:R-:W-:Y:S01]  /*69a0*/  @!P0 FFMA.FTZ R41, R17, R37, -R41 ;  /* 0x0000002511298223 */ /* 0x000fe20000010829 */
[----:B------:R-:W-:Y:S01]  /*69b0*/  @!P0 HADD2.F32 R7, -RZ, R7.H1_H1 ;  /* 0x30000007ff078230 */ /* 0x000fe20000004100 */
[----:B------:R-:W-:Y:S02]  /*69c0*/  @!P0 FFMA.FTZ R40, R16, R39, -R40 ;  /* 0x0000002710288223 */ /* 0x000fe40000010828 */
[----:B------:R-:W-:Y:S02]  /*69d0*/  @!P0 FFMA.FTZ R51, R8, R26, -R49 ;  /* 0x0000001a08338223 */ /* 0x000fe40000010831 */
[----:B------:R-:W-:Y:S01]  /*69e0*/  @!P0 FFMA.FTZ R50, R6, R28, -R48 ;  /* 0x0000001c06328223 */ /* 0x000fe20000010830 */
[----:B------:R-:W-:Y:S01]  /*69f0*/  @!P0 F2FP.PACK_AB R41, R40, R41 ;  /* 0x000000292829823e */ /* 0x000fe200000000ff */
[----:B------:R-:W-:Y:S01]  /*6a00*/  @!P0 FFMA.FTZ R49, R7, R30, -R43 ;  /* 0x0000001e07318223 */ /* 0x000fe2000001082b */
[----:B------:R-:W-:Y:S01]  /*6a10*/  @!P0 F2FP.PACK_AB R48, R51, R58 ;  /* 0x0000003a3330823e */ /* 0x000fe200000000ff */
[----:B------:R-:W-:Y:S01]  /*6a20*/  @!P0 FMUL.FTZ R5, R8, R5 ;  /* 0x0000000508058220 */ /* 0x000fe20000410000 */
[----:B------:R-:W-:Y:S01]  /*6a30*/  @!P0 F2FP.PACK_AB R43, R54, R55 ;  /* 0x00000037362b823e */ /* 0x000fe200000000ff */
[----:B------:R-:W-:Y:S01]  /*6a40*/  @!P0 IMAD.MOV.U32 R15, RZ, RZ, R41 ;  /* 0x000000ffff0f8224 */ /* 0x000fe200078e0029 */
[----:B------:R-:W-:Y:S01]  /*6a50*/  @!P0 F2FP.PACK_AB R40, R49, R50 ;  /* 0x000000323128823e */ /* 0x000fe200000000ff */
[----:B------:R-:W-:Y:S01]  /*6a60*/  @!P0 FFMA.FTZ R3, R21, R22, R3 ;  /* 0x0000001615038223 */ /* 0x000fe20000010003 */
[----:B------:R-:W-:Y:S01]  /*6a70*/  @!P0 MOV R12, R43 ;  /* 0x0000002b000c8202 */ /* 0x000fe20000000f00 */
[----:B------:R-:W-:Y:S01]  /*6a80*/  @!P0 FMUL.FTZ R6, R6, R9 ;  /* 0x0000000906068220 */ /* 0x000fe20000410000 */
[----:B------:R-:W-:Y:S01]  /*6a90*/  @!P0 MOV R13, R48 ;  /* 0x00000030000d8202 */ /* 0x000fe20000000f00 */
[----:B------:R-:W-:Y:S01]  /*6aa0*/  @!P0 FFMA.FTZ R4, R23, R24, R4 ;  /* 0x0000001817048223 */ /* 0x000fe20000010004 */
[----:B------:R-:W-:Y:S01]  /*6ab0*/  @!P0 MOV R14, R40 ;  /* 0x00000028000e8202 */ /* 0x000fe20000000f00 */
[----:B------:R-:W-:Y:S01]  /*6ac0*/  @!P0 FMUL.FTZ R7, R7, R10 ;  /* 0x0000000a07078220 */ /* 0x000fe20000410000 */
[----:B------:R-:W-:Y:S01]  /*6ad0*/  @!P0 F2FP.PACK_AB R2, R3, R2 ;  /* 0x000000020302823e */ /* 0x000fe200000000ff */
[----:B------:R-:W-:Y:S02]  /*6ae0*/  @!P0 FFMA.FTZ R5, R25, R26, R5 ;  /* 0x0000001a19058223 */ /* 0x000fe40000010005 */
[----:B------:R1:W-:Y:S01]  /*6af0*/  STG.E.128 [R52.64], R12 ;  /* 0x0000000c34007986 */ /* 0x0003e2000c101d0a */
[----:B------:R-:W-:Y:S01]  /*6b00*/  @!P0 MOV R44, R2 ;  /* 0x00000002002c8202 */ /* 0x000fe20000000f00 */
[----:B------:R-:W-:Y:S01]  /*6b10*/  @!P0 FMUL.FTZ R8, R17, R11 ;  /* 0x0000000b11088220 */ /* 0x000fe20000410000 */
[----:B------:R-:W-:Y:S01]  /*6b20*/  @!P0 F2FP.PACK_AB R4, R5, R4 ;  /* 0x000000040504823e */ /* 0x000fe200000000ff */
[----:B------:R-:W-:Y:S02]  /*6b30*/  @!P0 FFMA.FTZ R6, R27, R28, R6 ;  /* 0x0000001c1b068223 */ /* 0x000fe40000010006 */
[----:B------:R-:W-:Y:S01]  /*6b40*/  @!P0 FMUL.FTZ R9, R16, R18 ;  /* 0x0000001210098220 */ /* 0x000fe20000410000 */
[----:B------:R-:W-:Y:S01]  /*6b50*/  @!P0 MOV R45, R4 ;  /* 0x00000004002d8202 */ /* 0x000fe20000000f00 */
[----:B------:R-:W-:Y:S02]  /*6b60*/  @!P0 FFMA.FTZ R7, R29, R30, R7 ;  /* 0x0000001e1d078223 */ /* 0x000fe40000010007 */
[----:B------:R-:W-:Y:S02]  /*6b70*/  @!P0 FFMA.FTZ R8, R31, R37, R8 ;  /* 0x000000251f088223 */ /* 0x000fe40000010008 */
[----:B------:R-:W-:Y:S01]  /*6b80*/  @!P0 FFMA.FTZ R9, R38, R39, R9 ;  /* 0x0000002726098223 */ /* 0x000fe20000010009 */
[----:B------:R-:W-:Y:S04]  /*6b90*/  @!P0 F2FP.PACK_AB R6, R7, R6 ;  /* 0x000000060706823e */ /* 0x000fe800000000ff */
[----:B------:R-:W-:Y:S02]  /*6ba0*/  @!P0 F2FP.PACK_AB R8, R9, R8 ;  /* 0x000000080908823e */ /* 0x000fe400000000ff */
[----:B------:R-:W-:Y:S02]  /*6bb0*/  @!P0 MOV R46, R6 ;  /* 0x00000006002e8202 */ /* 0x000fe40000000f00 */
[----:B------:R-:W-:Y:S01]  /*6bc0*/  @!P0 MOV R47, R8 ;  /* 0x00000008002f8202 */ /* 0x000fe20000000f00 */
[----:B------:R-:W-:-:S05]  /*6bd0*/  @P1 BRA `(.L_x_75) ;  /* 0x0000058000001947 */ /* 0x000fca0003800000 */
[----:B------:R-:W-:Y:S04]  /*6be0*/  IADD3 R3, P1, P0, R94, R57, R101 ;  /* 0x000000395e037210 */ /* 0x000fe8000783e065 */
[----:B------:R-:W-:Y:S02]  /*6bf0*/  IADD3.X R4, R96, R56, R126, P1, P0 ;  /* 0x0000003860047210 */ /* 0x000fe40000fe047e */
[C---:B------:R-:W-:Y:S04]  /*6c00*/  LEA R2, P0, R3.reuse, c[0x0][0x1c8], 0x1 ;  /* 0x0000720003027a11 */ /* 0x040fe800078008ff */
[----:B------:R-:W-:Y:S05]  /*6c10*/  LEA.HI.X R3, R3, c[0x0][0x1cc], R4, 0x1, P0 ;  /* 0x0000730003037a11 */ /* 0x000fea00000f0c04 */
[----:B------:R2:W-:Y:S01]  /*6c20*/  STG.E.128 [R2.64], R44 ;  /* 0x0000002c02007986 */ /* 0x0005e2000c101d0a */
[----:B------:R-:W-:-:S05]  /*6c30*/  BRA `(.L_x_75) ;  /* 0x0000052000007947 */ /* 0x000fca0003800000 */
.L_x_53:
[----:B------:R-:W-:Y:S01]  /*6c40*/  IMAD R2, R42, -0x70, R0 ;  /* 0xffffff902a027824 */ /* 0x000fe200078e0200 */
[----:B------:R-:W-:Y:S04]  /*6c50*/  BSSY B0, `(.L_x_84) ;  /* 0x0000013000007945 */ /* 0x000fe80003800000 */
[----:B------:R-:W-:Y:S04]  /*6c60*/  IMNMX R7, R2, 0x70, PT ;  /* 0x0000007002077817 */ /* 0x000fe80003800200 */
[----:B------:R-:W-:Y:S11]  /*6c70*/  ISETP.GE.AND P0, PT, R102, R7, PT ;  /* 0x000000076600720c */ /* 0x000ff60003f06270 */
[----:B------:R-:W-:Y:S02]  /*6c80*/  @!UPT UIADD3 URZ, URZ, URZ, URZ ;  /* 0x0000003f3f3ff290 */ /* 0x000fe4000fffe03f */
[----:B------:R-:W-:-:S05]  /*6c90*/  @P0 BRA `(.L_x_85) ;  /* 0x000000e000000947 */ /* 0x000fca0003800000 */
[----:B------:R-:W-:Y:S02]  /*6ca0*/  ISETP.NE.AND P1, PT, R99, RZ, PT ;  /* 0x000000ff6300720c */ /* 0x000fe40003f25270 */
[----:B------:R-:W-:Y:S11]  /*6cb0*/  ISETP.NE.AND P0, PT, R100, RZ, PT ;  /* 0x000000ff6400720c */ /* 0x000ff60003f05270 */
[----:B------:R-:W1:Y:S01]  /*6cc0*/  @P1 LDS.128 R12, [R98+0x3900] ;  /* 0x00390000620c1984 */ /* 0x000e620000000c00 */
[-C--:B------:R-:W-:Y:S02]  /*6cd0*/  @P1 IADD3 R3, P3, R120, R86.reuse, RZ ;  /* 0x0000005678031210 */ /* 0x080fe40007f7e0ff */
[----:B------:R-:W-:Y:S01]  /*6ce0*/  @P0 IADD3 R6, P2, R124, R86, RZ ;  /* 0x000000567c060210 */ /* 0x000fe20007f5e0ff */
[----:B------:R-:W2:Y:S02]  /*6cf0*/  @P0 LDS.128 R8, [R97+0x3900] ;  /* 0x0039000061080984 */ /* 0x000ea40000000c00 */
[----:B------:R-:W-:Y:S01]  /*6d00*/  @P1 IMAD.X R5, R119, 0x1, R91, P3 ;  /* 0x0000000177051824 */ /* 0x000fe200018e065b */
[----:B------:R-:W-:Y:S01]  /*6d10*/  @P1 LEA R4, P3, R3, c[0x0][0x1c8], 0x1 ;  /* 0x0000720003041a11 */ /* 0x000fe200078608ff */
[----:B------:R-:W-:Y:S01]  /*6d20*/  @P0 IMAD.X R16, R91, 0x1, R123, P2 ;  /* 0x000000015b100824 */ /* 0x000fe200010e067b */
[C---:B------:R-:W-:Y:S02]  /*6d30*/  @P0 LEA R2, P2, R6.reuse, c[0x0][0x1c8], 0x1 ;  /* 0x0000720006020a11 */ /* 0x040fe400078408ff */
[----:B------:R-:W-:Y:S02]  /*6d40*/  @P1 LEA.HI.X R5, R3, c[0x0][0x1cc], R5, 0x1, P3 ;  /* 0x0000730003051a11 */ /* 0x000fe400018f0c05 */
[----:B------:R-:W-:Y:S03]  /*6d50*/  @P0 LEA.HI.X R3, R6, c[0x0][0x1cc], R16, 0x1, P2 ;  /* 0x0000730006030a11 */ /* 0x000fe600010f0c10 */
[----:B-1----:R1:W-:Y:S04]  /*6d60*/  @P1 STG.E.128 [R4.64], R12 ;  /* 0x0000000c04001986 */ /* 0x0023e8000c101d0a */
[----:B--2---:R1:W-:Y:S02]  /*6d70*/  @P0 STG.E.128 [R2.64], R8 ;  /* 0x0000000802000986 */ /* 0x0043e4000c101d0a */
.L_x_85:
[----:B------:R-:W-:Y:S05]  /*6d80*/  BSYNC B0 ;  /* 0x0000000000007941 */ /* 0x000fea0003800000 */
.L_x_84:
[----:B------:R-:W-:Y:S01]  /*6d90*/  ISETP.GE.AND P0, PT, R171, R7, PT ;  /* 0x00000007ab00720c */ /* 0x000fe20003f06270 */
[----:B------:R-:W-:Y:S01]  /*6da0*/  @!UPT UIADD3 URZ, URZ, URZ, URZ ;  /* 0x0000003f3f3ff290 */ /* 0x000fe2000fffe03f */
[----:B------:R-:W-:Y:S11]  /*6db0*/  BSSY B0, `(.L_x_86) ;  /* 0x0000012000007945 */ /* 0x000ff60003800000 */
[----:B------:R-:W-:-:S05]  /*6dc0*/  @P0 BRA `(.L_x_87) ;  /* 0x0000010000000947 */ /* 0x000fca0003800000 */
[----:B------:R-:W-:Y:S02]  /*6dd0*/  ISETP.NE.AND P1, PT, R99, RZ, PT ;  /* 0x000000ff6300720c */ /* 0x000fe40003f25270 */
[----:B------:R-:W-:Y:S02]  /*6de0*/  ISETP.NE.AND P0, PT, R100, RZ, PT ;  /* 0x000000ff6400720c */ /* 0x000fe40003f05270 */
[----:B-1----:R-:W-:Y:S05]  /*6df0*/  IADD3 R3, P2, R216, R86, RZ ;  /* 0x00000056d8037210 */ /* 0x002fea0007f5e0ff */
[----:B------:R-:W-:Y:S04]  /*6e00*/  IMAD.X R2, R193, 0x1, R91, P2 ;  /* 0x00000001c1027824 */ /* 0x000fe800010e065b */
[----:B------:R-:W1:Y:S01]  /*6e10*/  @P1 LDS.128 R12, [R98+0x4900] ;  /* 0x00490000620c1984 */ /* 0x000e620000000c00 */
[----:B------:R-:W-:Y:S02]  /*6e20*/  @P1 IADD3 R5, P3, R120, R3, RZ ;  /* 0x0000000378051210 */ /* 0x000fe40007f7e0ff */
[----:B------:R-:W-:Y:S01]  /*6e30*/  @P0 IADD3 R3, P2, R3, R124, RZ ;  /* 0x0000007c03030210 */ /* 0x000fe20007f5e0ff */
[----:B------:R-:W2:Y:S02]  /*6e40*/  @P0 LDS.128 R8, [R97+0x4900] ;  /* 0x0049000061080984 */ /* 0x000ea40000000c00 */
[----:B------:R-:W-:Y:S01]  /*6e50*/  @P1 IMAD.X R16, R119, 0x1, R2, P3 ;  /* 0x0000000177101824 */ /* 0x000fe200018e0602 */
[----:B------:R-:W-:Y:S01]  /*6e60*/  @P1 LEA R4, P3, R5, c[0x0][0x1c8], 0x1 ;  /* 0x0000720005041a11 */ /* 0x000fe200078608ff */
[----:B------:R-:W-:Y:S01]  /*6e70*/  @P0 IMAD.X R6, R2, 0x1, R123, P2 ;  /* 0x0000000102060824 */ /* 0x000fe200010e067b */
[----:B------:R-:W-:Y:S02]  /*6e80*/  @P0 LEA R2, P2, R3, c[0x0][0x1c8], 0x1 ;  /* 0x0000720003020a11 */ /* 0x000fe400078408ff */
[----:B------:R-:W-:Y:S02]  /*6e90*/  @P1 LEA.HI.X R5, R5, c[0x0][0x1cc], R16, 0x1, P3 ;  /* 0x0000730005051a11 */ /* 0x000fe400018f0c10 */
[----:B------:R-:W-:Y:S03]  /*6ea0*/  @P0 LEA.HI.X R3, R3, c[0x0][0x1cc], R6, 0x1, P2 ;  /* 0x0000730003030a11 */ /* 0x000fe600010f0c06 */
[----:B-1----:R1:W-:Y:S04]  /*6eb0*/  @P1 STG.E.128 [R4.64], R12 ;  /* 0x0000000c04001986 */ /* 0x0023e8000c101d0a */
[----:B--2---:R1:W-:Y:S02]  /*6ec0*/  @P0 STG.E.128 [R2.64], R8 ;  /* 0x0000000802000986 */ /* 0x0043e4000c101d0a */
.L_x_87:
[----:B------:R-:W-:Y:S05]  /*6ed0*/  BSYNC B0 ;  /* 0x0000000000007941 */ /* 0x000fea0003800000 */
.L_x_86:
        /* <DEDUP_REMOVED lines=20> */
.L_x_89:
[----:B------:R-:W-:Y:S05]  /*7020*/  BSYNC B0 ;  /* 0x0000000000007941 */ /* 0x000fea0003800000 */
.L_x_88:
[----:B------:R-:W-:Y:S11]  /*7030*/  ISETP.GE.AND P0, PT, R169, R7, PT ;  /* 0x00000007a900720c */ /* 0x000ff60003f06270 */
[----:B------:R-:W-:Y:S02]  /*7040*/  @!UPT UIADD3 URZ, URZ, URZ, URZ ;  /* 0x0000003f3f3ff290 */ /* 0x000fe4000fffe03f */
        /* <DEDUP_REMOVED lines=17> */
.L_x_75:
[----:B------:R-:W-:Y:S05]  /*7160*/  BSYNC B2 ;  /* 0x0000000000027941 */ /* 0x000fea0003800000 */
.L_x_52:
[----:B------:R-:W-:Y:S01]  /*7170*/  IMAD R22, R42, -0x70, RZ ;  /* 0xffffff902a167824 */ /* 0x000fe200078e02ff */
[----:B------:R-:W-:Y:S01]  /*7180*/  BSSY B0, `(.L_x_90) ;  /* 0x000007c000007945 */ /* 0x000fe20003800000 */
[----:B-12---:R-:W-:Y:S02]  /*7190*/  IMAD R2, R106, 0x70, RZ ;  /* 0x000000706a027824 */ /* 0x006fe400078e02ff */
[----:B-----5:R-:W-:Y:S02]  /*71a0*/  IMAD.IADD R5, R135, 0x1, R22 ;  /* 0x0000000187057824 */ /* 0x020fe400078e0216 */
[----:B------:R-:W-:Y:S03]  /*71b0*/  IMAD.WIDE.U32 R20, R42, 0x70, RZ ;  /* 0x000000702a147825 */ /* 0x000fe600078e00ff */
[----:B------:R-:W-:Y:S01]  /*71c0*/  ISETP.GE.AND P5, PT, R5, 0x11, PT ;  /* 0x000000110500780c */ /* 0x000fe20003fa6270 */
[----:B------:R-:W-:Y:S01]  /*71d0*/  IMAD.IADD R23, R21, 0x1, R2 ;  /* 0x0000000115177824 */ /* 0x000fe200078e0202 */
[C---:B------:R-:W-:Y:S02]  /*71e0*/  ISETP.GE.AND P6, PT, R5.reuse, 0x1, PT ;  /* 0x000000010500780c */ /* 0x040fe40003fc6270 */
[----:B------:R-:W-:Y:S02]  /*71f0*/  ISETP.GE.AND P4, PT, R5, 0x21, PT ;  /* 0x000000210500780c */ /* 0x000fe40003f86270 */
[----:B------:R-:W-:Y:S02]  /*7200*/  IADD3 R4, P0, R161, R20, RZ ;  /* 0x00000014a1047210 */ /* 0x000fe40007f1e0ff */
[----:B------:R-:W-:Y:S02]  /*7210*/  ISETP.GE.AND P3, PT, R5, 0x31, PT ;  /* 0x000000310500780c */ /* 0x000fe40003f66270 */
[----:B------:R-:W-:Y:S02]  /*7220*/  IADD3.X R8, R23, R166, RZ, P0, !PT ;  /* 0x000000a617087210 */ /* 0x000fe400007fe4ff */
[C---:B------:R-:W-:Y:S02]  /*7230*/  ISETP.GE.AND P2, PT, R5.reuse, 0x41, PT ;  /* 0x000000410500780c */ /* 0x040fe40003f46270 */
[----:B------:R-:W-:Y:S01]  /*7240*/  @P5 IADD3 R9, P0, R4, 0x10, RZ ;  /* 0x0000001004095810 */ /* 0x000fe20007f1e0ff */
[----:B------:R-:W-:Y:S01]  /*7250*/  @P6 IMAD R6, R8, c[0x0][0x258], RZ ;  /* 0x0000960008066a24 */ /* 0x000fe200078e02ff */
[-C--:B------:R-:W-:Y:S01]  /*7260*/  @P6 MOV R3, R103.reuse ;  /* 0x0000006700036202 */ /* 0x080fe20000000f00 */
[----:B------:R-:W-:Y:S01]  /*7270*/  @P6 IMAD.MOV.U32 R2, RZ, RZ, R104 ;  /* 0x000000ffff026224 */ /* 0x000fe200078e0068 */
[----:B------:R-:W-:Y:S01]  /*7280*/  ISETP.GE.AND P1, PT, R5, 0x51, PT ;  /* 0x000000510500780c */ /* 0x000fe20003f26270 */
[----:B------:R-:W-:Y:S01]  /*7290*/  @P5 IMAD.X R7, RZ, RZ, R8, P0 ;  /* 0x000000ffff075224 */ /* 0x000fe200000e0608 */
[C---:B------:R-:W-:Y:S01]  /*72a0*/  @P4 IADD3 R11, P0, R4.reuse, 0x20, RZ ;  /* 0x00000020040b4810 */ /* 0x040fe20007f1e0ff */
[C---:B------:R-:W-:Y:S01]  /*72b0*/  @P6 IMAD.WIDE.U32 R2, R4.reuse, c[0x0][0x258], R2 ;  /* 0x0000960004026a25 */ /* 0x040fe200078e0002 */
[----:B------:R-:W-:Y:S02]  /*72c0*/  P2R R24, PR, RZ, 0x40 ;  /* 0x00000040ff187803 */ /* 0x000fe40000000000 */
[----:B------:R-:W-:Y:S01]  /*72d0*/  P2R R21, PR, RZ, 0x20 ;  /* 0x00000020ff157803 */ /* 0x000fe20000000000 */
[----:B------:R-:W-:Y:S02]  /*72e0*/  @P6 IMAD R6, R4, c[0x0][0x25c], R6 ;  /* 0x0000970004066a24 */ /* 0x000fe400078e0206 */
[----:B------:R-:W-:Y:S01]  /*72f0*/  @P4 IMAD.X R10, RZ, RZ, R8, P0 ;  /* 0x000000ffff0a4224 */ /* 0x000fe200000e0608 */
[C---:B------:R-:W-:Y:S01]  /*7300*/  @P6 LEA R18, P0, R2.reuse, c[0x0][0x250], 0x1 ;  /* 0x0000940002126a11 */ /* 0x040fe200078008ff */
[----:B------:R-:W-:Y:S02]  /*7310*/  @P6 IMAD.IADD R6, R3, 0x1, R6 ;  /* 0x0000000103066824 */ /* 0x000fe400078e0206 */
[----:B------:R-:W-:Y:S02]  /*7320*/  @P5 IMAD R3, R7, c[0x0][0x258], RZ ;  /* 0x0000960007035a24 */ /* 0x000fe400078e02ff */
[----:B------:R-:W-:Y:S01]  /*7330*/  @P5 IMAD.MOV.U32 R7, RZ, RZ, R103 ;  /* 0x000000ffff075224 */ /* 0x000fe200078e0067 */
[----:B------:R-:W-:Y:S01]  /*7340*/  @P6 LEA.HI.X R19, R2, c[0x0][0x254], R6, 0x1, P0 ;  /* 0x0000950002136a11 */ /* 0x000fe200000f0c06 */
[----:B------:R-:W-:Y:S01]  /*7350*/  @P4 IMAD.MOV.U32 R2, RZ, RZ, R104 ;  /* 0x000000ffff024224 */ /* 0x000fe200078e0068 */
[----:B------:R-:W-:Y:S01]  /*7360*/  @P5 MOV R6, R104 ;  /* 0x0000006800065202 */ /* 0x000fe20000000f00 */
[----:B------:R-:W-:Y:S04]  /*7370*/  @P4 IMAD R10, R10, c[0x0][0x258], RZ ;  /* 0x000096000a0a4a24 */ /* 0x000fe800078e02ff */
[C---:B------:R-:W-:Y:S04]  /*7380*/  @P5 IMAD.WIDE.U32 R6, R9.reuse, c[0x0][0x258], R6 ;  /* 0x0000960009065a25 */ /* 0x040fe800078e0006 */
[----:B------:R-:W-:Y:S01]  /*7390*/  @P5 IMAD R9, R9, c[0x0][0x25c], R3 ;  /* 0x0000970009095a24 */ /* 0x000fe200078e0203 */
[-C--:B------:R-:W-:Y:S02]  /*73a0*/  @P4 MOV R3, R103.reuse ;  /* 0x0000006700034202 */ /* 0x080fe40000000f00 */
[C---:B------:R-:W-:Y:S01]  /*73b0*/  @P5 LEA R16, P0, R6.reuse, c[0x0][0x250], 0x1 ;  /* 0x0000940006105a11 */ /* 0x040fe200078008ff */
[----:B------:R-:W-:Y:S02]  /*73c0*/  @P5 IMAD.IADD R9, R7, 0x1, R9 ;  /* 0x0000000107095824 */ /* 0x000fe400078e0209 */
[C---:B------:R-:W-:Y:S03]  /*73d0*/  @P4 IMAD.WIDE.U32 R2, R11.reuse, c[0x0][0x258], R2 ;  /* 0x000096000b024a25 */ /* 0x040fe600078e0002 */
[----:B------:R-:W-:Y:S01]  /*73e0*/  @P5 LEA.HI.X R17, R6, c[0x0][0x254], R9, 0x1, P0 ;  /* 0x0000950006115a11 */ /* 0x000fe200000f0c09 */
[----:B------:R-:W-:Y:S01]  /*73f0*/  @P4 IMAD R7, R11, c[0x0][0x25c], R10 ;  /* 0x000097000b074a24 */ /* 0x000fe200078e020a */
[----:B------:R-:W-:Y:S02]  /*7400*/  @P4 LEA R14, P0, R2, c[0x0][0x250], 0x1 ;  /* 0x00009400020e4a11 */ /* 0x000fe400078008ff */
[----:B------:R-:W-:Y:S01]  /*7410*/  ISETP.NE.AND P5, PT, R134, RZ, PT ;  /* 0x000000ff8600720c */ /* 0x000fe20003fa5270 */
[----:B------:R-:W-:Y:S05]  /*7420*/  @P4 IMAD.IADD R3, R3, 0x1, R7 ;  /* 0x0000000103034824 */ /* 0x000fea00078e0207 */
[----:B------:R-:W-:Y:S02]  /*7430*/  @P4 LEA.HI.X R15, R2, c[0x0][0x254], R3, 0x1, P0 ;  /* 0x00009500020f4a11 */ /* 0x000fe400000f0c03 */
[C---:B------:R-:W-:Y:S02]  /*7440*/  @P3 IADD3 R6, P0, R4.reuse, 0x30, RZ ;  /* 0x0000003004063810 */ /* 0x040fe40007f1e0ff */
[-C--:B------:R-:W-:Y:S02]  /*7450*/  @P3 MOV R3, R103.reuse ;  /* 0x0000006700033202 */ /* 0x080fe40000000f00 */
[-C--:B------:R-:W-:Y:S02]  /*7460*/  @P3 IADD3.X R2, RZ, R8.reuse, RZ, P0, !PT ;  /* 0x00000008ff023210 */ /* 0x080fe400007fe4ff */
[----:B------:R-:W-:Y:S03]  /*7470*/  @P2 IADD3 R7, P0, R4, 0x40, RZ ;  /* 0x0000004004072810 */ /* 0x000fe60007f1e0ff */
[----:B------:R-:W-:Y:S02]  /*7480*/  @P3 IMAD R9, R2, c[0x0][0x258], RZ ;  /* 0x0000960002093a24 */ /* 0x000fe400078e02ff */
[----:B------:R-:W-:Y:S02]  /*7490*/  @P3 IMAD.MOV.U32 R2, RZ, RZ, R104 ;  /* 0x000000ffff023224 */ /* 0x000fe400078e0068 */
[----:B------:R-:W-:Y:S02]  /*74a0*/  @P2 IMAD.X R10, RZ, RZ, R8, P0 ;  /* 0x000000ffff0a2224 */ /* 0x000fe400000e0608 */
[C---:B------:R-:W-:Y:S04]  /*74b0*/  @P3 IMAD.WIDE.U32 R2, R6.reuse, c[0x0][0x258], R2 ;  /* 0x0000960006023a25 */ /* 0x040fe800078e0002 */
[----:B------:R-:W-:Y:S01]  /*74c0*/  @P3 IMAD R6, R6, c[0x0][0x25c], R9 ;  /* 0x0000970006063a24 */ /* 0x000fe200078e0209 */
[C---:B------:R-:W-:Y:S03]  /*74d0*/  @P3 LEA R12, P0, R2.reuse, c[0x0][0x250], 0x1 ;  /* 0x00009400020c3a11 */ /* 0x040fe600078008ff */
[----:B------:R-:W-:Y:S01]  /*74e0*/  @P3 IMAD.IADD R6, R3, 0x1, R6 ;  /* 0x0000000103063824 */ /* 0x000fe200078e0206 */
[----:B------:R-:W-:Y:S04]  /*74f0*/  @P2 MOV R3, R103 ;  /* 0x0000006700032202 */ /* 0x000fe80000000f00 */
[----:B------:R-:W-:Y:S01]  /*7500*/  @P3 LEA.HI.X R13, R2, c[0x0][0x254], R6, 0x1, P0 ;  /* 0x00009500020d3a11 */ /* 0x000fe200000f0c06 */
[----:B------:R-:W-:Y:S02]  /*7510*/  @P2 IMAD R6, R10, c[0x0][0x258], RZ ;  /* 0x000096000a062a24 */ /* 0x000fe400078e02ff */
[----:B------:R-:W-:Y:S02]  /*7520*/  @P2 IMAD.MOV.U32 R2, RZ, RZ, R104 ;  /* 0x000000ffff022224 */ /* 0x000fe400078e0068 */
[C---:B------:R-:W-:Y:S02]  /*7530*/  @P2 IMAD R6, R7.reuse, c[0x0][0x25c], R6 ;  /* 0x0000970007062a24 */ /* 0x040fe400078e0206 */
[----:B------:R-:W-:Y:S04]  /*7540*/  @P2 IMAD.WIDE.U32 R2, R7, c[0x0][0x258], R2 ;  /* 0x0000960007022a25 */ /* 0x000fe800078e0002 */
[----:B------:R-:W-:Y:S01]  /*7550*/  @P2 IMAD.IADD R6, R3, 0x1, R6 ;  /* 0x0000000103062824 */ /* 0x000fe200078e0206 */
[C---:B------:R-:W-:Y:S01]  /*7560*/  @P2 LEA R10, P0, R2.reuse, c[0x0][0x250], 0x1 ;  /* 0x00009400020a2a11 */ /* 0x040fe200078008ff */
[----:B------:R-:W-:Y:S03]  /*7570*/  @P1 IMAD.MOV.U32 R3, RZ, RZ, R103 ;  /* 0x000000ffff031224 */ /* 0x000fe600078e0067 */
[----:B------:R-:W-:Y:S02]  /*7580*/  @P2 LEA.HI.X R11, R2, c[0x0][0x254], R6, 0x1, P0 ;  /* 0x00009500020b2a11 */ /* 0x000fe400000f0c06 */
[C---:B------:R-:W-:Y:S05]  /*7590*/  @P1 IADD3 R6, P0, R4.reuse, 0x50, RZ ;  /* 0x0000005004061810 */ /* 0x040fea0007f1e0ff */
[----:B------:R-:W-:Y:S01]  /*75a0*/  @P1 IMAD.X R2, RZ, RZ, R8, P0 ;  /* 0x000000ffff021224 */ /* 0x000fe200000e0608 */
[----:B------:R-:W-:Y:S11]  /*75b0*/  ISETP.GE.AND P0, PT, R5, 0x61, PT ;  /* 0x000000610500780c */ /* 0x000ff60003f06270 */
[----:B------:R-:W-:Y:S02]  /*75c0*/  @!UPT UIADD3 URZ, URZ, URZ, URZ ;  /* 0x0000003f3f3ff290 */ /* 0x000fe4000fffe03f */
[----:B------:R-:W-:Y:S01]  /*75d0*/  @P0 IADD3 R5, P6, R4, 0x60, RZ ;  /* 0x0000006004050810 */ /* 0x000fe20007fde0ff */
[----:B------:R-:W-:Y:S02]  /*75e0*/  @P1 IMAD R4, R2, c[0x0][0x258], RZ ;  /* 0x0000960002041a24 */ /* 0x000fe400078e02ff */
[----:B------:R-:W-:Y:S01]  /*75f0*/  @P1 IMAD.MOV.U32 R2, RZ, RZ, R104 ;  /* 0x000000ffff021224 */ /* 0x000fe200078e0068 */
[----:B------:R-:W-:Y:S01]  /*7600*/  @P0 IADD3.X R8, RZ, R8, RZ, P6, !PT ;  /* 0x00000008ff080210 */ /* 0x000fe200037fe4ff */
[C---:B------:R-:W-:Y:S02]  /*7610*/  @P1 IMAD R4, R6.reuse, c[0x0][0x25c], R4 ;  /* 0x0000970006041a24 */ /* 0x040fe400078e0204 */
[----:B------:R-:W-:Y:S05]  /*7620*/  @P1 IMAD.WIDE.U32 R2, R6, c[0x0][0x258], R2 ;  /* 0x0000960006021a25 */ /* 0x000fea00078e0002 */
[C---:B------:R-:W-:Y:S02]  /*7630*/  @P1 LEA R6, P6, R2.reuse, c[0x0][0x250], 0x1 ;  /* 0x0000940002061a11 */ /* 0x040fe400078c08ff */
[----:B------:R-:W-:Y:S01]  /*7640*/  @P1 IADD3 R4, R3, R4, RZ ;  /* 0x0000000403041210 */ /* 0x000fe20007ffe0ff */
[----:B------:R-:W-:Y:S03]  /*7650*/  @P0 IMAD.MOV.U32 R3, RZ, RZ, R103 ;  /* 0x000000ffff030224 */ /* 0x000fe600078e0067 */
[----:B------:R-:W-:Y:S01]  /*7660*/  @P1 LEA.HI.X R7, R2, c[0x0][0x254], R4, 0x1, P6 ;  /* 0x0000950002071a11 */ /* 0x000fe200030f0c04 */
[----:B------:R-:W-:Y:S02]  /*7670*/  @P0 IMAD R4, R8, c[0x0][0x258], RZ ;  /* 0x0000960008040a24 */ /* 0x000fe400078e02ff */
[----:B------:R-:W-:Y:S02]  /*7680*/  @P0 IMAD.MOV.U32 R2, RZ, RZ, R104 ;  /* 0x000000ffff020224 */ /* 0x000fe400078e0068 */
[C---:B------:R-:W-:Y:S02]  /*7690*/  @P0 IMAD R4, R5.reuse, c[0x0][0x25c], R4 ;  /* 0x0000970005040a24 */ /* 0x040fe400078e0204 */
[----:B------:R-:W-:Y:S05]  /*76a0*/  @P0 IMAD.WIDE.U32 R2, R5, c[0x0][0x258], R2 ;  /* 0x0000960005020a25 */ /* 0x000fea00078e0002 */
[----:B------:R-:W-:Y:S02]  /*76b0*/  @P0 IADD3 R3, R3, R4, RZ ;  /* 0x0000000403030210 */ /* 0x000fe40007ffe0ff */
[C---:B------:R-:W-:Y:S04]  /*76c0*/  @P0 LEA R4, P6, R2.reuse, c[0x0][0x250], 0x1 ;  /* 0x0000940002040a11 */ /* 0x040fe800078c08ff */
[----:B------:R-:W-:Y:S01]  /*76d0*/  @P0 LEA.HI.X R5, R2, c[0x0][0x254], R3, 0x1, P6 ;  /* 0x0000950002050a11 */ /* 0x000fe200030f0c03 */
[----:B------:R-:W-:Y:S01]  /*76e0*/  IMAD.IADD R2, R22, 0x1, R0 ;  /* 0x0000000116027824 */ /* 0x000fe200078e0200 */
[----:B------:R-:W-:Y:S11]  /*76f0*/  ISETP.NE.AND P6, PT, R24, RZ, PT ;  /* 0x000000ff1800720c */ /* 0x000ff60003fc5270 */
[----:B------:R-:W-:Y:S02]  /*7700*/  @!UPT UIADD3 URZ, URZ, URZ, URZ ;  /* 0x0000003f3f3ff290 */ /* 0x000fe4000fffe03f */
[----:B------:R-:W-:Y:S01]  /*7710*/  @!PT LDS RZ, [RZ] ;  /* 0x00000000fffff984 */ /* 0x000fe20000000800 */
[----:B------:R-:W-:Y:S01]  /*7720*/  @!PT LDS RZ, [RZ] ;  /* 0x00000000fffff984 */ /* 0x000fe20000000800 */
[----:B------:R-:W-:Y:S01]  /*7730*/  @!PT LDS RZ, [RZ] ;  /* 0x00000000fffff984 */ /* 0x000fe20000000800 */
[----:B------:R1:W-:Y:S01]  /*7740*/  @P6 LDGSTS.E.BYPASS.LTC128B.128 [R93+0x100], [R18.64], !P5 ;  /* 0x00100000125d6fae */ /* 0x0003e2000e901d4a */
[----:B------:R-:W-:Y:S02]  /*7750*/  ISETP.NE.AND P5, PT, R21, RZ, PT ;  /* 0x000000ff1500720c */ /* 0x000fe40003fa5270 */
[----:B------:R-:W-:Y:S11]  /*7760*/  ISETP.NE.AND P6, PT, R134, RZ, PT ;  /* 0x000000ff8600720c */ /* 0x000ff60003fc5270 */
[----:B------:R-:W-:Y:S02]  /*7770*/  @!UPT UIADD3 URZ, URZ, URZ, URZ ;  /* 0x0000003f3f3ff290 */ /* 0x000fe4000fffe03f */
[----:B------:R2:W-:Y:S08]  /*7780*/  @P5 LDGSTS.E.BYPASS.LTC128B.128 [R93+0x900], [R16.64], !P6 ;  /* 0x00900000105d5fae */ /* 0x0005f0000f101d4a */
[----:B------:R1:W-:Y:S08]  /*7790*/  @P4 LDGSTS.E.BYPASS.LTC128B.128 [R93+0x1100], [R14.64], !P6 ;  /* 0x011000000e5d4fae */ /* 0x0003f0000f101d4a */
[----:B------:R1:W-:Y:S08]  /*77a0*/  @P3 LDGSTS.E.BYPASS.LTC128B.128 [R93+0x1900], [R12.64], !P6 ;  /* 0x019000000c5d3fae */ /* 0x0003f0000f101d4a */
[----:B------:R1:W-:Y:S08]  /*77b0*/  @P2 LDGSTS.E.BYPASS.LTC128B.128 [R93+0x2100], [R10.64], !P6 ;  /* 0x021000000a5d2fae */ /* 0x0003f0000f101d4a */
[----:B------:R3:W-:Y:S08]  /*77c0*/  @P1 LDGSTS.E.BYPASS.LTC128B.128 [R93+0x2900], [R6.64], !P6 ;  /* 0x02900000065d1fae */ /* 0x0007f0000f101d4a */
[----:B------:R1:W-:Y:S08]  /*77d0*/  @P0 LDGSTS.E.BYPASS.LTC128B.128 [R93+0x3100], [R4.64], !P6 ;  /* 0x03100000045d0fae */ /* 0x0003f0000f101d4a */
[----:B------:R-:W0:Y:S01]  /*77e0*/  LDGDEPBAR ;  /* 0x00000000000079af */ /* 0x000e220000000000 */
[----:B---3--:R-:W-:Y:S02]  /*77f0*/  IMNMX R7, R2, 0x70, PT ;  /* 0x0000007002077817 */ /* 0x008fe40003800200 */
[----:B------:R-:W-:Y:S02]  /*7800*/  IADD3 R6, P0, R163, R20, RZ ;  /* 0x00000014a3067210 */ /* 0x000fe40007f1e0ff */
[----:B------:R-:W-:Y:S02]  /*7810*/  ISETP.GE.AND P1, PT, R102, R7, PT ;  /* 0x000000076600720c */ /* 0x000fe40003f26270 */
[----:B--2---:R-:W-:Y:S01]  /*7820*/  IADD3.X R16, R23, R162, RZ, P0, !PT ;  /* 0x000000a217107210 */ /* 0x004fe200007fe4ff */
[----:B------:R-:W-:Y:S04]  /*7830*/  DEPBAR.LE SB0, 0x0 ;  /* 0x000080000000791a */ /* 0x000fe80000000000 */
[----:B------:R-:W-:Y:S06]  /*7840*/  BAR.SYNC.DEFER_BLOCKING 0x0 ;  /* 0x0000000000007b1d */ /* 0x000fec0000010000 */
[----:B------:R-:W-:-:S05]  /*7850*/  @P1 BRA `(.L_x_91) ;  /* 0x000000e000001947 */ /* 0x000fca0003800000 */
[----:B-1----:R-:W-:Y:S01]  /*7860*/  ISETP.GE.AND P1, PT, R32, c[0x0][0x1d4], PT ;  /* 0x0000750020007a0c */ /* 0x002fe20003f26270 */
[----:B------:R-:W-:Y:S01]  /*7870*/  IMAD R2, R16, c[0x0][0x208], RZ ;  /* 0x0000820010027a24 */ /* 0x000fe200078e02ff */
[----:B------:R-:W-:Y:S01]  /*7880*/  ISETP.GE.AND P0, PT, R118, c[0x0][0x1d4], PT ;  /* 0x0000750076007a0c */ /* 0x000fe20003f06270 */
[----:B------:R-:W-:Y:S01]  /*7890*/  IMAD.MOV.U32 R4, RZ, RZ, R108 ;  /* 0x000000ffff047224 */ /* 0x000fe200078e006c */
[----:B------:R-:W-:Y:S01]  /*78a0*/  MOV R5, R107 ;  /* 0x0000006b00057202 */ /* 0x000fe20000000f00 */
[C---:B------:R-:W-:Y:S04]  /*78b0*/  IMAD R2, R6.reuse, c[0x0][0x20c], R2 ;  /* 0x0000830006027a24 */ /* 0x040fe800078e0202 */
[----:B------:R-:W-:Y:S04]  /*78c0*/  IMAD.WIDE.U32 R4, R6, c[0x0][0x208], R4 ;  /* 0x0000820006047a25 */ /* 0x000fe800078e0004 */
[----:B------:R-:W1:Y:S01]  /*78d0*/  @!P1 LDS.128 R12, [R98+0x100] ;  /* 0x00010000620c9984 */ /* 0x000e620000000c00 */
[----:B------:R-:W-:Y:S01]  /*78e0*/  IMAD.IADD R3, R5, 0x1, R2 ;  /* 0x0000000105037824 */ /* 0x000fe200078e0202 */
[C---:B------:R-:W-:Y:S02]  /*78f0*/  LEA R2, P2, R4.reuse, c[0x0][0x1f8], 0x1 ;  /* 0x00007e0004027a11 */ /* 0x040fe400078408ff */
[----:B------:R-:W2:Y:S02]  /*7900*/  @!P0 LDS.128 R8, [R97+0x100] ;  /* 0x0001000061088984 */ /* 0x000ea40000000c00 */
[----:B------:R-:W-:Y:S05]  /*7910*/  LEA.HI.X R3, R4, c[0x0][0x1fc], R3, 0x1, P2 ;  /* 0x00007f0004037a11 */ /* 0x000fea00010f0c03 */
[----:B-1----:R1:W-:Y:S04]  /*7920*/  @!P1 STG.E.128 [R2.64], R12 ;  /* 0x0000000c02009986 */ /* 0x0023e8000c101d0a */
[----:B--2---:R1:W-:Y:S02]  /*7930*/  @!P0 STG.E.128 [R2.64+0x40], R8 ;  /* 0x0000400802008986 */ /* 0x0043e4000c101d0a */
.L_x_91:
[----:B-1----:R-:W-:Y:S05]  /*7940*/  BSYNC B0 ;  /* 0x0000000000007941 */ /* 0x002fea0003800000 */
.L_x_90:
[----:B------:R-:W-:Y:S01]  /*7950*/  ISETP.GE.AND P0, PT, R171, R7, PT ;  /* 0x00000007ab00720c */ /* 0x000fe20003f06270 */
[----:B------:R-:W-:Y:S01]  /*7960*/  @!UPT UIADD3 URZ, URZ, URZ, URZ ;  /* 0x0000003f3f3ff290 */ /* 0x000fe2000fffe03f */
[----:B------:R-:W-:Y:S11]  /*7970*/  BSSY B0, `(.L_x_92) ;  /* 0x0000012000007945 */ /* 0x000ff60003800000 */
[----:B------:R-:W-:-:S05]  /*7980*/  @P0 BRA `(.L_x_93) ;  /* 0x0000010000000947 */ /* 0x000fca0003800000 */
[----:B------:R-:W-:Y:S01]  /*7990*/  ISETP.GE.AND P1, PT, R32, c[0x0][0x1d4], PT ;  /* 0x0000750020007a0c */ /* 0x000fe20003f26270 */
[----:B------:R-:W-:Y:S01]  /*79a0*/  IMAD.MOV.U32 R4, RZ, RZ, R108 ;  /* 0x000000ffff047224 */ /* 0x000fe200078e006c */
[----:B------:R-:W-:Y:S02]  /*79b0*/  ISETP.GE.AND P0, PT, R118, c[0x0][0x1d4], PT ;  /* 0x0000750076007a0c */ /* 0x000fe40003f06270 */
[----:B------:R-:W-:Y:S02]  /*79c0*/  IADD3 R2, P2, R6, 0x20, RZ ;  /* 0x0000002006027810 */ /* 0x000fe40007f5e0ff */
[----:B------:R-:W-:Y:S03]  /*79d0*/  MOV R5, R107 ;  /* 0x0000006b00057202 */ /* 0x000fe60000000f00 */
[----:B------:R-:W-:Y:S02]  /*79e0*/  IMAD.X R3, RZ, RZ, R16, P2 ;  /* 0x000000ffff037224 */ /* 0x000fe400010e0610 */
[C---:B------:R-:W-:Y:S02]  /*79f0*/  IMAD.WIDE.U32 R4, R2.reuse, c[0x0][0x208], R4 ;  /* 0x0000820002047a25 */ /* 0x040fe400078e0004 */
[----:B------:R-:W1:Y:S02]  /*7a00*/  @!P1 LDS.128 R12, [R98+0x1100] ;  /* 0x00110000620c9984 */ /* 0x000e640000000c00 */
[----:B------:R-:W-:Y:S02]  /*7a10*/  IMAD R3, R3, c[0x0][0x208], RZ ;  /* 0x0000820003037a24 */ /* 0x000fe400078e02ff */
[----:B------:R-:W2:Y:S02]  /*7a20*/  @!P0 LDS.128 R8, [R97+0x1100] ;  /* 0x0011000061088984 */ /* 0x000ea40000000c00 */
[----:B------:R-:W-:Y:S01]  /*7a30*/  IMAD R3, R2, c[0x0][0x20c], R3 ;  /* 0x0000830002037a24 */ /* 0x000fe200078e0203 */
[C---:B------:R-:W-:Y:S03]  /*7a40*/  LEA R2, P2, R4.reuse, c[0x0][0x1f8], 0x1 ;  /* 0x00007e0004027a11 */ /* 0x040fe600078408ff */
[----:B------:R-:W-:Y:S05]  /*7a50*/  IMAD.IADD R3, R5, 0x1, R3 ;  /* 0x0000000105037824 */ /* 0x000fea00078e0203 */
[----:B------:R-:W-:Y:S05]  /*7a60*/  LEA.HI.X R3, R4, c[0x0][0x1fc], R3, 0x1, P2 ;  /* 0x00007f0004037a11 */ /* 0x000fea00010f0c03 */
[----:B-1----:R1:W-:Y:S04]  /*7a70*/  @!P1 STG.E.128 [R2.64], R12 ;  /* 0x0000000c02009986 */ /* 0x0023e8000c101d0a */
[----:B--2---:R1:W-:Y:S02]  /*7a80*/  @!P0 STG.E.128 [R2.64+0x40], R8 ;  /* 0x0000400802008986 */ /* 0x0043e4000c101d0a */
.L_x_93:
[----:B------:R-:W-:Y:S05]  /*7a90*/  BSYNC B0 ;  /* 0x0000000000007941 */ /* 0x000fea0003800000 */
.L_x_92:
[----:B------:R-:W-:Y:S01]  /*7aa0*/  ISETP.GE.AND P0, PT, R170, R7, PT ;  /* 0x00000007aa00720c */ /* 0x000fe20003f06270 */
[----:B------:R-:W-:Y:S01]  /*7ab0*/  @!UPT UIADD3 URZ, URZ, URZ, URZ ;  /* 0x0000003f3f3ff290 */ /* 0x000fe2000fffe03f */
[----:B------:R-:W-:Y:S11]  /*7ac0*/  BSSY B0, `(.L_x_94) ;  /* 0x0000012000007945 */ /* 0x000ff60003800000 */
[----:B------:R-:W-:-:S05]  /*7ad0*/  @P0 BRA `(.L_x_95) ;  /* 0x0000010000000947 */ /* 0x000fca0003800000 */
[----:B------:R-:W-:Y:S01]  /*7ae0*/  ISETP.GE.AND P1, PT, R32, c[0x0][0x1d4], PT ;  /* 0x0000750020007a0c */ /* 0x000fe20003f26270 */
[----:B------:R-:W-:Y:S01]  /*7af0*/  IMAD.MOV.U32 R4, RZ, RZ, R108 ;  /* 0x000000ffff047224 */ /* 0x000fe200078e006c */
[----:B------:R-:W-:Y:S02]  /*7b00*/  ISETP.GE.AND P0, PT, R118, c[0x0][0x1d4], PT ;  /* 0x0000750076007a0c */ /* 0x000fe40003f06270 */
[----:B-1----:R-:W-:Y:S02]  /*7b10*/  IADD3 R2, P2, R6, 0x40, RZ ;  /* 0x0000004006027810 */ /* 0x002fe40007f5e0ff */
        /* <DEDUP_REMOVED lines=12> */
.L_x_95:
[----:B------:R-:W-:Y:S05]  /*7be0*/  BSYNC B0 ;  /* 0x0000000000007941 */ /* 0x000fea0003800000 */
.L_x_94:
        /* <DEDUP_REMOVED lines=20> */
.L_x_97:
[----:B------:R-:W-:Y:S05]  /*7d30*/  BSYNC B0 ;  /* 0x0000000000007941 */ /* 0x000fea0003800000 */
.L_x_96:
[C---:B------:R-:W-:Y:S02]  /*7d40*/  ISETP.GT.AND P0, PT, R42.reuse, R165, PT ;  /* 0x000000a52a00720c */ /* 0x040fe40003f04270 */
[----:B------:R-:W-:Y:S11]  /*7d50*/  IADD3 R42, R42, -0x1, RZ ;  /* 0xffffffff2a2a7810 */ /* 0x000ff60007ffe0ff */
[----:B------:R-:W-:Y:S01]  /*7d60*/  @P0 SHF.R.S32.HI R5, RZ, 0x1f, R42 ;  /* 0x0000001fff050819 */ /* 0x000fe2000001142a */
[----:B------:R-:W-:Y:S02]  /*7d70*/  @P0 IMAD R4, R210, R42, RZ ;  /* 0x0000002ad2040224 */ /* 0x000fe400078e02ff */
[----:B-1----:R-:W-:Y:S02]  /*7d80*/  @P0 IMAD.MOV.U32 R2, RZ, RZ, R140 ;  /* 0x000000ffff020224 */ /* 0x002fe400078e008c */
[----:B------:R-:W-:Y:S02]  /*7d90*/  @P0 IMAD.MOV.U32 R3, RZ, RZ, R137 ;  /* 0x000000ffff030224 */ /* 0x000fe400078e0089 */
[-C--:B------:R-:W-:Y:S02]  /*7da0*/  @P0 IMAD R4, R5, R180.reuse, R4 ;  /* 0x000000b405040224 */ /* 0x080fe400078e0204 */
[----:B------:R-:W-:Y:S04]  /*7db0*/  @P0 IMAD.WIDE.U32 R2, R42, R180, R2 ;  /* 0x000000b42a020225 */ /* 0x000fe800078e0002 */
[----:B------:R-:W-:Y:S01]  /*7dc0*/  @P0 IMAD.IADD R4, R3, 0x1, R4 ;  /* 0x0000000103040824 */ /* 0x000fe200078e0204 */
[C---:B------:R-:W-:Y:S04]  /*7dd0*/  @P0 LEA R10, P1, R2.reuse, c[0x0][0x220], 0x1 ;  /* 0x00008800020a0a11 */ /* 0x040fe800078208ff */
[----:B------:R-:W-:Y:S02]  /*7de0*/  @P0 LEA.HI.X R11, R2, c[0x0][0x224], R4, 0x1, P1 ;  /* 0x00008900020b0a11 */ /* 0x000fe400008f0c04 */
[-C--:B------:R-:W-:Y:S03]  /*7df0*/  @P0 IADD3 R12, P2, R10, R172.reuse, RZ ;  /* 0x000000ac0a0c0210 */ /* 0x080fe60007f5e0ff */
[----:B------:R-:W-:Y:S01]  /*7e00*/  @!PT LDS RZ, [RZ] ;  /* 0x00000000fffff984 */ /* 0x000fe20000000800 */
[----:B------:R-:W-:Y:S01]  /*7e10*/  @!PT LDS RZ, [RZ] ;  /* 0x00000000fffff984 */ /* 0x000fe20000000800 */
[----:B------:R-:W-:Y:S01]  /*7e20*/  @!PT LDS RZ, [RZ] ;  /* 0x00000000fffff984 */ /* 0x000fe20000000800 */
[----:B------:R1:W-:Y:S01]  /*7e30*/  @P0 LDGSTS.E.BYPASS.LTC128B.128 [R93+0x3900], [R10.64], !P6 ;  /* 0x039000000a5d0fae */ /* 0x0003e2000f101d4a */
[-C--:B------:R-:W-:Y:S01]  /*7e40*/  @P0 IADD3 R8, P1, R12, R172.reuse, RZ ;  /* 0x000000ac0c080210 */ /* 0x080fe20007f3e0ff */
[--C-:B------:R-:W-:Y:S03]  /*7e50*/  @P0 IMAD.X R13, R11, 0x1, R168.reuse, P2 ;  /* 0x000000010b0d0824 */ /* 0x100fe600010e06a8 */
[----:B------:R-:W-:Y:S02]  /*7e60*/  @P0 IADD3 R6, P2, R8, R172, RZ ;  /* 0x000000ac08060210 */ /* 0x000fe40007f5e0ff */
[----:B------:R2:W-:Y:S01]  /*7e70*/  @P0 LDGSTS.E.BYPASS.LTC128B.128 [R93+0x4100], [R12.64], !P6 ;  /* 0x041000000c5d0fae */ /* 0x0005e2000f101d4a */
[----:B------:R-:W-:Y:S02]  /*7e80*/  @P0 IADD3.X R9, R13, R168, RZ, P1, !PT ;  /* 0x000000a80d090210 */ /* 0x000fe40000ffe4ff */
[-C--:B------:R-:W-:Y:S03]  /*7e90*/  @P0 IADD3 R4, P1, R6, R172.reuse, RZ ;  /* 0x000000ac06040210 */ /* 0x080fe60007f3e0ff */
[----:B------:R2:W-:Y:S01]  /*7ea0*/  @P0 LDGSTS.E.BYPASS.LTC128B.128 [R93+0x4900], [R8.64], !P6 ;  /* 0x04900000085d0fae */ /* 0x0005e2000f101d4a */
[--C-:B------:R-:W-:Y:S01]  /*7eb0*/  @P0 IMAD.X R7, R9, 0x1, R168.reuse, P2 ;  /* 0x0000000109070824 */ /* 0x100fe200010e06a8 */
[----:B------:R-:W-:Y:S03]  /*7ec0*/  @P0 IADD3 R2, P2, R4, R172, RZ ;  /* 0x000000ac04020210 */ /* 0x000fe60007f5e0ff */
[--C-:B------:R-:W-:Y:S01]  /*7ed0*/  @P0 IMAD.X R5, R7, 0x1, R168.reuse, P1 ;  /* 0x0000000107050824 */ /* 0x100fe200008e06a8 */
[----:B------:R2:W-:Y:S04]  /*7ee0*/  @P0 LDGSTS.E.BYPASS.LTC128B.128 [R93+0x5100], [R6.64], !P6 ;  /* 0x05100000065d0fae */ /* 0x0005e8000f101d4a */
[----:B------:R2:W-:Y:S01]  /*7ef0*/  @P0 LDGSTS.E.BYPASS.LTC128B.128 [R93+0x5900], [R4.64], !P6 ;  /* 0x05900000045d0fae */ /* 0x0005e2000f101d4a */
[----:B------:R-:W-:Y:S02]  /*7f00*/  @P0 IADD3.X R3, R5, R168, RZ, P2, !PT ;  /* 0x000000a805030210 */ /* 0x000fe400017fe4ff */
[----:B-1----:R-:W-:Y:S03]  /*7f10*/  @P0 IADD3 R10, P1, R2, R172, RZ ;  /* 0x000000ac020a0210 */ /* 0x002fe60007f3e0ff */
[----:B------:R2:W-:Y:S02]  /*7f20*/  @P0 LDGSTS.E.BYPASS.LTC128B.128 [R93+0x6100], [R2.64], !P6 ;  /* 0x06100000025d0fae */ /* 0x0005e4000f101d4a */
[----:B------:R-:W-:Y:S05]  /*7f30*/  @P0 IMAD.X R11, R3, 0x1, R168, P1 ;  /* 0x00000001030b0824 */ /* 0x000fea00008e06a8 */
[----:B------:R2:W-:Y:S04]  /*7f40*/  @P0 LDGSTS.E.BYPASS.LTC128B.128 [R93+0x6900], [R10.64], !P6 ;  /* 0x069000000a5d0fae */ /* 0x0005e8000f101d4a */
[----:B------:R-:W0:Y:S01]  /*7f50*/  LDGDEPBAR ;  /* 0x00000000000079af */ /* 0x000e220000000000 */
[----:B------:R-:W-:-:S05]  /*7f60*/  @P0 BRA `(.L_x_98) ;  /* 0xffff9f3000000947 */ /* 0x000fca000383ffff */
[----:B------:R-:W-:Y:S06]  /*7f70*/  BAR.SYNC.DEFER_BLOCKING 0x0 ;  /* 0x0000000000007b1d */ /* 0x000fec0000010000 */
.L_x_51:
[----:B-1----:R-:W-:Y:S01]  /*7f80*/  ISETP.GE.AND P0, PT, R205, 0x1, PT ;  /* 0x00000001cd00780c */ /* 0x002fe20003f06270 */
[----:B--2---:R-:W-:Y:S01]  /*7f90*/  IMAD.IADD R13, R191, 0x1, R190 ;  /* 0x00000001bf0d7824 */ /* 0x004fe200078e02be */
[----:B------:R-:W-:Y:S01]  /*7fa0*/  PLOP3.LUT P4, PT, PT, PT, PT, 0x80, 0x0 ;  /* 0x000000000000781c */ /* 0x000fe20003f8f070 */
[----:B------:R-:W-:Y:S01]  /*7fb0*/  CS2R R178, SRZ ;  /* 0x0000000000b27805 */ /* 0x000fe2000001ff00 */
[----:B------:R-:W-:Y:S01]  /*7fc0*/  CS2R R176, SRZ ;  /* 0x0000000000b07805 */ /* 0x000fe2000001ff00 */
[----:B------:R-:W-:Y:S01]  /*7fd0*/  CS2R R182, SRZ ;  /* 0x0000000000b67805 */ /* 0x000fe2000001ff00 */
[----:B------:R-:W-:Y:S01]  /*7fe0*/  MOV R12, RZ ;  /* 0x000000ff000c7202 */ /* 0x000fe20000000f00 */
[----:B------:R-:W-:Y:S01]  /*7ff0*/  IMAD.MOV.U32 R180, RZ, RZ, RZ ;  /* 0x000000ffffb47224 */ /* 0x000fe200078e00ff */
[----:B------:R-:W-:Y:S01]  /*8000*/  CS2R R14, SRZ ;  /* 0x00000000000e7805 */ /* 0x000fe2000001ff00 */
[----:B------:R-:W-:Y:S01]  /*8010*/  MOV R174, RZ ;  /* 0x000000ff00ae7202 */ /* 0x000fe20000000f00 */
[----:B------:R-:W-:Y:S01]  /*8020*/  CS2R R172, SRZ ;  /* 0x0000000000ac7805 */ /* 0x000fe2000001ff00 */
[----:B------:R-:W-:Y:S01]  /*8030*/  CS2R R16, SRZ ;  /* 0x0000000000107805 */ /* 0x000fe2000001ff00 */
[----:B------:R-:W-:Y:S01]  /*8040*/  IMAD.MOV.U32 R170, RZ, RZ, RZ ;  /* 0x000000ffffaa7224 */ /* 0x000fe200078e00ff */
[----:B------:R-:W-:Y:S01]  /*8050*/  MOV R168, RZ ;  /* 0x000000ff00a87202 */ /* 0x000fe20000000f00 */
[----:B------:R-:W-:Y:S01]  /*8060*/  CS2R R20, SRZ ;  /* 0x0000000000147805 */ /* 0x000fe2000001ff00 */
[----:B------:R-:W-:Y:S01]  /*8070*/  IMAD.MOV.U32 R162, RZ, RZ, RZ ;  /* 0x000000ffffa27224 */ /* 0x000fe200078e00ff */
[----:B------:R-:W-:Y:S01]  /*8080*/  CS2R R18, SRZ ;  /* 0x0000000000127805 */ /* 0x000fe2000001ff00 */
[----:B------:R-:W-:Y:S01]  /*8090*/  MOV R160, RZ ;  /* 0x000000ff00a07202 */ /* 0x000fe20000000f00 */
[----:B------:R-:W-:Y:S01]  /*80a0*/  IMAD.MOV.U32 R166, RZ, RZ, RZ ;  /* 0x000000ffffa67224 */ /* 0x000fe200078e00ff */
[----:B------:R-:W-:Y:S01]  /*80b0*/  MOV R164, RZ ;  /* 0x000000ff00a47202 */ /* 0x000fe20000000f00 */
[----:B------:R-:W-:Y:S01]  /*80c0*/  CS2R R158, SRZ ;  /* 0x00000000009e7805 */ /* 0x000fe2000001ff00 */
[----:B------:R-:W-:Y:S01]  /*80d0*/  IMAD.MOV.U32 R156, RZ, RZ, RZ ;  /* 0x000000ffff9c7224 */ /* 0x000fe200078e00ff */
[----:B------:R-:W-:Y:S01]  /*80e0*/  CS2R R22, SRZ ;  /* 0x0000000000167805 */ /* 0x000fe2000001ff00 */
[----:B------:R-:W-:Y:S01]  /*80f0*/  MOV R154, RZ ;  /* 0x000000ff009a7202 */ /* 0x000fe20000000f00 */
[----:B------:R-:W-:Y:S01]  /*8100*/  IMAD.MOV.U32 R152, RZ, RZ, RZ ;  /* 0x000000ffff987224 */ /* 0x000fe200078e00ff */
[----:B------:R-:W-:Y:S01]  /*8110*/  CS2R R146, SRZ ;  /* 0x0000000000927805 */ /* 0x000fe2000001ff00 */
[----:B------:R-:W-:Y:S01]  /*8120*/  CS2R R30, SRZ ;  /* 0x00000000001e7805 */ /* 0x000fe2000001ff00 */
[----:B------:R-:W-:Y:S01]  /*8130*/  MOV R144, RZ ;  /* 0x000000ff00907202 */ /* 0x000fe20000000f00 */
[----:B------:R-:W-:Y:S01]  /*8140*/  CS2R R24, SRZ ;  /* 0x0000000000187805 */ /* 0x000fe2000001ff00 */
[----:B------:R-:W-:Y:S01]  /*8150*/  IMAD.MOV.U32 R150, RZ, RZ, RZ ;  /* 0x000000ffff967224 */ /* 0x000fe200078e00ff */
[----:B------:R-:W-:Y:S01]  /*8160*/  CS2R R148, SRZ ;  /* 0x0000000000947805 */ /* 0x000fe2000001ff00 */
[----:B------:R-:W-:Y:S01]  /*8170*/  CS2R R142, SRZ ;  /* 0x00000000008e7805 */ /* 0x000fe2000001ff00 */
[----:B------:R-:W-:Y:S01]  /*8180*/  MOV R140, RZ ;  /* 0x000000ff008c7202 */ /* 0x000fe20000000f00 */
[----:B------:R-:W-:Y:S01]  /*8190*/  IMAD.MOV.U32 R27, RZ, RZ, RZ ;  /* 0x000000ffff1b7224 */ /* 0x000fe200078e00ff */
[----:B------:R-:W-:Y:S01]  /*81a0*/  MOV R138, RZ ;  /* 0x000000ff008a7202 */ /* 0x000fe20000000f00 */
[----:B------:R-:W-:Y:S01]  /*81b0*/  CS2R R28, SRZ ;  /* 0x00000000001c7805 */ /* 0x000fe2000001ff00 */
[----:B------:R-:W-:Y:S01]  /*81c0*/  IMAD.MOV.U32 R136, RZ, RZ, RZ ;  /* 0x000000ffff887224 */ /* 0x000fe200078e00ff */
[----:B------:R-:W-:Y:S01]  /*81d0*/  CS2R R130, SRZ ;  /* 0x0000000000827805 */ /* 0x000fe2000001ff00 */
[----:B------:R-:W-:Y:S01]  /*81e0*/  CS2R R32, SRZ ;  /* 0x0000000000207805 */ /* 0x000fe2000001ff00 */
[----:B------:R-:W-:Y:S01]  /*81f0*/  MOV R128, RZ ;  /* 0x000000ff00807202 */ /* 0x000fe20000000f00 */
[----:B------:R-:W-:Y:S01]  /*8200*/  IMAD.MOV.U32 R134, RZ, RZ, RZ ;  /* 0x000000ffff867224 */ /* 0x000fe200078e00ff */
[----:B------:R-:W-:Y:S01]  /*8210*/  CS2R R132, SRZ ;  /* 0x0000000000847805 */ /* 0x000fe2000001ff00 */
[----:B------:R-:W-:Y:S01]  /*8220*/  CS2R R122, SRZ ;  /* 0x00000000007a7805 */ /* 0x000fe2000001ff00 */
[----:B------:R-:W-:Y:S01]  /*8230*/  MOV R120, RZ ;  /* 0x000000ff00787202 */ /* 0x000fe20000000f00 */
[----:B------:R-:W-:Y:S01]  /*8240*/  IMAD.MOV.U32 R126, RZ, RZ, RZ ;  /* 0x000000ffff7e7224 */ /* 0x000fe200078e00ff */
[----:B------:R-:W-:Y:S01]  /*8250*/  CS2R R124, SRZ ;  /* 0x00000000007c7805 */ /* 0x000fe2000001ff00 */
[----:B------:R-:W-:Y:S01]  /*8260*/  CS2R R38, SRZ ;  /* 0x0000000000267805 */ /* 0x000fe2000001ff00 */
[----:B------:R-:W-:Y:S01]  /*8270*/  CS2R R36, SRZ ;  /* 0x0000000000247805 */ /* 0x000fe2000001ff00 */
[----:B------:R-:W-:Y:S05]  /*8280*/  @!P0 BRA `(.L_x_99) ;  /* 0x00010ab000008947 */ /* 0x000fea0003800000 */
[----:B------:R-:W2:Y:S01]  /*8290*/  LDL R34, [R1+0x28] ;  /* 0x0000280001227983 */ /* 0x000ea20000100800 */
[----:B------:R-:W-:-:S03]  /*82a0*/  ISETP.NE.U32.AND P0, PT, RZ, c[0x0][0x340], PT ;  /* 0x0000d000ff007a0c */ /* 0x000fc60003f05070 */
[----:B------:R-:W3:Y:S01]  /*82b0*/  LDL R198, [R1] ;  /* 0x0000000001c67983 */ /* 0x000ee20000100800 */
[----:B------:R-:W-:Y:S02]  /*82c0*/  ISETP.NE.AND.EX P1, PT, RZ, c[0x0][0x344], PT, P0 ;  /* 0x0000d100ff007a0c */ /* 0x000fe40003f25300 */
[----:B------:R-:W-:Y:S01]  /*82d0*/  SHF.R.S32.HI R0, RZ, 0x1f, R184 ;  /* 0x0000001fff007819 */ /* 0x000fe200000114b8 */
[----:B------:R-:W1:Y:S01]  /*82e0*/  S2R R26, SR_CTAID.Y ;  /* 0x00000000001a7919 */ /* 0x000e620000002600 */
[----:B------:R-:W-:Y:S01]  /*82f0*/  SHF.R.S32.HI R25, RZ, 0x1f, R217 ;  /* 0x0000001fff197819 */ /* 0x000fe200000114d9 */
[----:B------:R-:W-:Y:S01]  /*8300*/  IMAD.MOV.U32 R5, RZ, RZ, c[0x0][0x2c4] ;  /* 0x0000b100ff057624 */ /* 0x000fe200078e00ff */
[----:B------:R-:W-:-:S07]  /*8310*/  P2R R24, PR, RZ, 0x2 ;  /* 0x00000002ff187803 */ /* 0x000fce0000000000 */
[----:B------:R-:W-:Y:S02]  /*8320*/  @P1 IMAD.MOV.U32 R2, RZ, RZ, 0x4 ;  /* 0x00000004ff021424 */ /* 0x000fe400078e00ff */
[----:B------:R-:W-:Y:S01]  /*8330*/  IMAD R0, R0, c[0x0][0x178], RZ ;  /* 0x00005e0000007a24 */ /* 0x000fe200078e02ff */
[----:B------:R-:W-:-:S03]  /*8340*/  LEA.HI R4, R25, R217, RZ, 0x3 ;  /* 0x000000d919047211 */ /* 0x000fc600078f18ff */
[----:B------:R-:W-:Y:S01]  /*8350*/  IMAD R0, R184, c[0x0][0x17c], R0 ;  /* 0x00005f00b8007a24 */ /* 0x000fe200078e0200 */
[----:B------:R-:W-:Y:S02]  /*8360*/  SHF.R.S32.HI R44, RZ, 0x3, R4 ;  /* 0x00000003ff2c7819 */ /* 0x000fe40000011404 */
[----:B------:R-:W-:-:S04]  /*8370*/  ISETP.NE.U32.AND P0, PT, RZ, c[0x0][0x348], PT ;  /* 0x0000d200ff007a0c */ /* 0x000fc80003f05070 */
[----:B------:R-:W-:Y:S01]  /*8380*/  ISETP.NE.AND.EX P0, PT, RZ, c[0x0][0x34c], PT, P0 ;  /* 0x0000d300ff007a0c */ /* 0x000fe20003f05300 */
[----:B------:R-:W-:Y:S02]  /*8390*/  IMAD R19, R215, 0x80, R44 ;  /* 0x00000080d7137824 */ /* 0x000fe400078e022c */
[----:B------:R-:W-:-:S03]  /*83a0*/  IMAD R23, R192, c[0x0][0x2c4], RZ ;  /* 0x0000b100c0177a24 */ /* 0x000fc600078e02ff */
[C---:B------:R-:W-:Y:S02]  /*83b0*/  IADD3 R10, R19.reuse, 0x10, RZ ;  /* 0x00000010130a7810 */ /* 0x040fe40007ffe0ff */
[----:B------:R-:W-:Y:S02]  /*83c0*/  ISETP.GE.AND P2, PT, R19, R23, PT ;  /* 0x000000171300720c */ /* 0x000fe40003f46270 */
[----:B------:R-:W-:Y:S02]  /*83d0*/  LEA.HI R8, R25, R217, RZ, 0x6 ;  /* 0x000000d919087211 */ /* 0x000fe400078f30ff */
[----:B------:R-:W-:Y:S01]  /*83e0*/  IADD3 R11, R19, 0x20, RZ ;  /* 0x00000020130b7810 */ /* 0x000fe20007ffe0ff */
[----:B--2---:R-:W-:-:S05]  /*83f0*/  @P1 IMAD.WIDE R2, R34, R2, c[0x0][0x340] ;  /* 0x0000d00022021625 */ /* 0x004fca00078e0202 */
[----:B------:R2:W4:Y:S01]  /*8400*/  @P1 LDG.E R22, [R2.64] ;  /* 0x0000000a02161981 */ /* 0x000522000c1e1900 */
[----:B------:R-:W-:Y:S01]  /*8410*/  ISETP.NE.AND P1, PT, R5, 0x1, PT ;  /* 0x000000010500780c */ /* 0x000fe20003f25270 */
[----:B------:R-:W-:Y:S01]  /*8420*/  IMAD.MOV.U32 R193, RZ, RZ, c[0x0][0x1e0] ;  /* 0x00007800ffc17624 */ /* 0x000fe200078e00ff */
[----:B------:R-:W-:Y:S02]  /*8430*/  SHF.R.S32.HI R21, RZ, 0x1f, R34 ;  /* 0x0000001fff157819 */ /* 0x000fe40000011422 */
[----:B------:R-:W-:Y:S02]  /*8440*/  IADD3 R18, P6, R44, R13, RZ ;  /* 0x0000000d2c127210 */ /* 0x000fe40007fde0ff */
[----:B------:R-:W-:Y:S02]  /*8450*/  SEL R6, R21, RZ, !P0 ;  /* 0x000000ff15067207 */ /* 0x000fe40004000000 */
[----:B---3--:R-:W-:Y:S02]  /*8460*/  IADD3 R45, R198, -0x1, RZ ;  /* 0xffffffffc62d7810 */ /* 0x008fe40007ffe0ff */
[----:B------:R-:W-:Y:S01]  /*8470*/  LEA.HI R50, R25, R217, RZ, 0x4 ;  /* 0x000000d919327211 */ /* 0x000fe200078f20ff */
[----:B------:R-:W-:Y:S01]  /*8480*/  IMAD R6, R6, c[0x0][0x1c0], RZ ;  /* 0x0000700006067a24 */ /* 0x000fe200078e02ff */
[----:B------:R-:W-:-:S02]  /*8490*/  SHF.R.S32.HI R49, RZ, 0x1f, R45 ;  /* 0x0000001fff317819 */ /* 0x000fc4000001142d */
[----:B------:R-:W-:-:S04]  /*84a0*/  LEA.HI R190, R25, R217, RZ, 0x5 ;  /* 0x000000d919be7211 */ /* 0x000fc800078f28ff */
[----:B------:R-:W-:Y:S01]  /*84b0*/  SHF.R.S32.HI R51, RZ, 0x5, R190 ;  /* 0x00000005ff337819 */ /* 0x000fe200000114be */
[----:B--2---:R-:W-:-:S04]  /*84c0*/  IMAD.WIDE.U32 R2, R184, c[0x0][0x178], RZ ;  /* 0x00005e00b8027a25 */ /* 0x004fc800078e00ff */
[----:B------:R-:W-:Y:S01]  /*84d0*/  IMAD.IADD R3, R3, 0x1, R0 ;  /* 0x0000000103037824 */ /* 0x000fe200078e0200 */
[----:B------:R-:W-:Y:S02]  /*84e0*/  LOP3.LUT R0, R4, 0xfffffff8, RZ, 0xc0, !PT ;  /* 0xfffffff804007812 */ /* 0x000fe400078ec0ff */
[----:B------:R-:W-:Y:S01]  /*84f0*/  SEL R4, R34, RZ, !P0 ;  /* 0x000000ff22047207 */ /* 0x000fe20004000000 */
[----:B-1----:R-:W-:-:S04]  /*8500*/  IMAD.WIDE.U32 R2, R26, c[0x0][0x1b8], R2 ;  /* 0x00006e001a027a25 */ /* 0x002fc800078e0002 */
[----:B------:R-:W-:Y:S02]  /*8510*/  IMAD.IADD R46, R217, 0x1, -R0 ;  /* 0x00000001d92e7824 */ /* 0x000fe400078e0a00 */
[----:B------:R-:W-:Y:S02]  /*8520*/  IMAD R0, R220, c[0x0][0x1b8], RZ ;  /* 0x00006e00dc007a24 */ /* 0x000fe400078e02ff */
[----:B------:R-:W-:Y:S02]  /*8530*/  IMAD R5, R46, 0x10, R44 ;  /* 0x000000102e057824 */ /* 0x000fe400078e022c */
[----:B------:R-:W-:Y:S02]  /*8540*/  IMAD R0, R26, c[0x0][0x1bc], R0 ;  /* 0x00006f001a007a24 */ /* 0x000fe400078e0200 */
[----:B------:R-:W-:Y:S02]  /*8550*/  IMAD R5, R215, 0x80, R5 ;  /* 0x00000080d7057824 */ /* 0x000fe400078e0205 */
[----:B------:R-:W-:-:S02]  /*8560*/  IMAD.IADD R3, R3, 0x1, R0 ;  /* 0x0000000103037824 */ /* 0x000fc400078e0200 */
[----:B------:R-:W-:-:S04]  /*8570*/  @P1 IMAD.HI.U32 R7, R5, c[0x0][0x2c8], RZ ;  /* 0x0000b20005071a27 */ /* 0x000fc800078e00ff */
[----:B------:R-:W-:Y:S01]  /*8580*/  IMAD.MOV.U32 R0, RZ, RZ, R5 ;  /* 0x000000ffff007224 */ /* 0x000fe200078e0005 */
[----:B------:R-:W-:Y:S01]  /*8590*/  @P1 SHF.R.U32.HI R0, RZ, c[0x0][0x2cc], R7 ;  /* 0x0000b300ff001a19 */ /* 0x000fe20000011607 */
[----:B------:R-:W-:Y:S01]  /*85a0*/  IMAD R6, R4, c[0x0][0x1c4], R6 ;  /* 0x0000710004067a24 */ /* 0x000fe200078e0206 */
[----:B------:R-:W-:Y:S01]  /*85b0*/  ISETP.GE.AND P1, PT, R10, R23, PT ;  /* 0x000000170a00720c */ /* 0x000fe20003f26270 */
[----:B------:R-:W-:Y:S01]  /*85c0*/  IMAD.WIDE.U32 R2, R4, c[0x0][0x1c0], R2 ;  /* 0x0000700004027a25 */ /* 0x000fe200078e0002 */
[----:B------:R-:W-:-:S03]  /*85d0*/  SHF.R.S32.HI R7, RZ, 0x1f, R0 ;  /* 0x0000001fff077819 */ /* 0x000fc60000011400 */
[----:B------:R-:W-:Y:S02]  /*85e0*/  IMAD.MOV R4, RZ, RZ, -R0 ;  /* 0x000000ffff047224 */ /* 0x000fe400078e0a00 */
[----:B------:R-:W-:Y:S02]  /*85f0*/  IMAD.IADD R3, R3, 0x1, R6 ;  /* 0x0000000103037824 */ /* 0x000fe400078e0206 */
[----:B------:R-:W-:Y:S02]  /*8600*/  IMAD R4, R4, c[0x0][0x2c4], R5 ;  /* 0x0000b10004047a24 */ /* 0x000fe400078e0205 */
[----:B------:R-:W-:Y:S02]  /*8610*/  IMAD R5, R7, c[0x0][0x1b0], RZ ;  /* 0x00006c0007057a24 */ /* 0x000fe400078e02ff */
[----:B------:R-:W-:-:S04]  /*8620*/  IMAD.WIDE.U32 R2, R0, c[0x0][0x1b0], R2 ;  /* 0x00006c0000027a25 */ /* 0x000fc800078e0002 */
[----:B------:R-:W-:Y:S01]  /*8630*/  IMAD R6, R0, c[0x0][0x1b4], R5 ;  /* 0x00006d0000067a24 */ /* 0x000fe200078e0205 */
[----:B------:R-:W-:Y:S01]  /*8640*/  SHF.R.S32.HI R5, RZ, 0x1f, R4 ;  /* 0x0000001fff057819 */ /* 0x000fe20000011404 */
[----:B------:R-:W-:Y:S02]  /*8650*/  IMAD.SHL.U32 R32, R46, 0x8, RZ ;  /* 0x000000082e207824 */ /* 0x000fe400078e00ff */
[----:B------:R-:W-:Y:S02]  /*8660*/  IMAD.IADD R3, R3, 0x1, R6 ;  /* 0x0000000103037824 */ /* 0x000fe400078e0206 */
[----:B------:R-:W-:Y:S01]  /*8670*/  IMAD R0, R5, c[0x0][0x1a8], RZ ;  /* 0x00006a0005007a24 */ /* 0x000fe200078e02ff */
[----:B------:R-:W-:Y:S01]  /*8680*/  ISETP.GE.AND P4, PT, R32, c[0x0][0x198], PT ;  /* 0x0000660020007a0c */ /* 0x000fe20003f86270 */
[----:B------:R-:W-:Y:S01]  /*8690*/  IMAD.WIDE.U32 R2, R4, c[0x0][0x1a8], R2 ;  /* 0x00006a0004027a25 */ /* 0x000fe200078e0002 */
[----:B------:R-:W-:-:S03]  /*86a0*/  SHF.R.S32.HI R33, RZ, 0x1f, R32 ;  /* 0x0000001fff217819 */ /* 0x000fc60000011420 */
[----:B------:R-:W-:Y:S01]  /*86b0*/  IMAD R0, R4, c[0x0][0x1ac], R0 ;  /* 0x00006b0004007a24 */ /* 0x000fe200078e0200 */
[----:B------:R-:W-:-:S03]  /*86c0*/  LEA R7, P0, R2, c[0x0][0x160], 0x1 ;  /* 0x0000580002077a11 */ /* 0x000fc600078008ff */
[----:B------:R-:W-:Y:S02]  /*86d0*/  IMAD.IADD R6, R3, 0x1, R0 ;  /* 0x0000000103067824 */ /* 0x000fe400078e0200 */
[----:B------:R-:W1:Y:S01]  /*86e0*/  SHFL.IDX PT, R4, R7, RZ, 0x181f ;  /* 0x00181fff07047589 */ /* 0x000e6200000e0000 */
[----:B------:R-:W-:Y:S02]  /*86f0*/  IMAD.SHL.U32 R0, R44, 0x40, RZ ;  /* 0x000000402c007824 */ /* 0x000fe400078e00ff */
[----:B------:R-:W-:Y:S01]  /*8700*/  LEA.HI.X R6, R2, c[0x0][0x164], R6, 0x1, P0 ;  /* 0x0000590002067a11 */ /* 0x000fe200000f0c06 */
[----:B------:R-:W-:Y:S01]  /*8710*/  SHFL.IDX PT, R3, R7, 0x1, 0x181f ;  /* 0x00381f0007037f89 */ /* 0x000fe200000e0000 */
[----:B------:R-:W-:Y:S02]  /*8720*/  ISETP.GE.AND P0, PT, R11, R23, PT ;  /* 0x000000170b00720c */ /* 0x000fe40003f06270 */
[----:B------:R-:W-:Y:S01]  /*8730*/  LOP3.LUT R0, R0, 0x1c0, RZ, 0xc0, !PT ;  /* 0x000001c000007812 */ /* 0x000fe200078ec0ff */
[----:B------:R-:W2:Y:S01]  /*8740*/  SHFL.IDX PT, R5, R6, RZ, 0x181f ;  /* 0x00181fff06057589 */ /* 0x000ea200000e0000 */
[----:B------:R-:W-:-:S02]  /*8750*/  IADD3 R11, R19, 0x40, RZ ;  /* 0x00000040130b7810 */ /* 0x000fc40007ffe0ff */
[----:B------:R-:W-:Y:S01]  /*8760*/  SHF.R.U32.HI R2, RZ, 0x3, R0 ;  /* 0x00000003ff027819 */ /* 0x000fe20000011600 */
[----:B------:R-:W3:Y:S01]  /*8770*/  SHFL.IDX PT, R9, R6, 0x1, 0x181f ;  /* 0x00381f0006097f89 */ /* 0x000ee200000e0000 */
[----:B------:R-:W-:-:S03]  /*8780*/  LOP3.LUT R0, R0, 0x38, R32, 0xf8, !PT ;  /* 0x0000003800007812 */ /* 0x000fc600078ef820 */
[----:B------:R-:W3:Y:S01]  /*8790*/  SHFL.IDX PT, R10, R7, 0x2, 0x181f ;  /* 0x00581f00070a7f89 */ /* 0x000ee200000e0000 */
[----:B------:R-:W-:Y:S01]  /*87a0*/  LOP3.LUT R2, R0, R2, RZ, 0x3c, !PT ;  /* 0x0000000200027212 */ /* 0x000fe200078e3cff */
[----:B------:R-:W-:Y:S01]  /*87b0*/  IMAD.SHL.U32 R0, R8, 0x8, RZ ;  /* 0x0000000808007824 */ /* 0x000fe200078e00ff */
[----:B------:R-:W-:Y:S01]  /*87c0*/  IADD3 R8, R19, 0x30, RZ ;  /* 0x0000003013087810 */ /* 0x000fe20007ffe0ff */
[----:B------:R-:W3:Y:S03]  /*87d0*/  SHFL.IDX PT, R12, R6, 0x2, 0x181f ;  /* 0x00581f00060c7f89 */ /* 0x000ee600000e0000 */
[----:B------:R-:W-:Y:S01]  /*87e0*/  LOP3.LUT R241, R2, 0xfffffe00, R0, 0xf8, !PT ;  /* 0xfffffe0002f17812 */ /* 0x000fe200078ef800 */
[----:B------:R-:W-:Y:S01]  /*87f0*/  SHFL.IDX PT, R17, R6, 0x5, 0x181f ;  /* 0x00b81f0006117f89 */ /* 0x000fe200000e0000 */
[----:B-1----:R-:W-:Y:S02]  /*8800*/  @!P2 LEA R4, P5, R32, R4, 0x1 ;  /* 0x000000042004a211 */ /* 0x002fe400078a08ff */
[----:B------:R-:W-:Y:S01]  /*8810*/  ISETP.GE.AND P3, PT, R8, R23, PT ;  /* 0x000000170800720c */ /* 0x000fe20003f66270 */
[C---:B------:R-:W-:Y:S01]  /*8820*/  @!P2 IMAD.SHL.U32 R8, R241.reuse, 0x2, RZ ;  /* 0x00000002f108a824 */ /* 0x040fe200078e00ff */
[----:B------:R-:W-:Y:S01]  /*8830*/  SHFL.IDX PT, R16, R7, 0x6, 0x181f ;  /* 0x00d81f0007107f89 */ /* 0x000fe200000e0000 */
[----:B------:R-:W-:Y:S01]  /*8840*/  @!P1 IMAD.SHL.U32 R0, R241, 0x2, RZ ;  /* 0x00000002f1009824 */ /* 0x000fe200078e00ff */
[----:B--2---:R-:W-:-:S02]  /*8850*/  @!P2 LEA.HI.X R5, R32, R5, R33, 0x1, P5 ;  /* 0x000000052005a211 */ /* 0x004fc400028f0c21 */
[----:B------:R-:W-:Y:S01]  /*8860*/  SHFL.IDX PT, R15, R6, 0x6, 0x181f ;  /* 0x00d81f00060f7f89 */ /* 0x000fe200000e0000 */
[----:B------:R-:W-:-:S03]  /*8870*/  @!P1 LEA R2, P5, R32, R3, 0x1 ;  /* 0x0000000320029211 */ /* 0x000fc600078a08ff */
[----:B------:R1:W-:Y:S01]  /*8880*/  @!P2 LDGSTS.E.BYPASS.LTC128B.128 [R8+0x7100], [R4.64], !P4 ;  /* 0x071000000408afae */ /* 0x0003e2000e101d4a */
[----:B---3--:R-:W-:Y:S02]  /*8890*/  @!P1 LEA.HI.X R3, R32, R9, R33, 0x1, P5 ;  /* 0x0000000920039211 */ /* 0x008fe400028f0c21 */
[----:B------:R-:W-:Y:S01]  /*88a0*/  ISETP.GE.AND P5, PT, R11, R23, PT ;  /* 0x000000170b00720c */ /* 0x000fe20003fa6270 */
[----:B------:R-:W2:Y:S04]  /*88b0*/  SHFL.IDX PT, R9, R7, 0x3, 0x181f ;  /* 0x00781f0007097f89 */ /* 0x000ea800000e0000 */
[----:B------:R3:W-:Y:S04]  /*88c0*/  @!P1 LDGSTS.E.BYPASS.LTC128B.128 [R0+0x7900], [R2.64], !P4 ;  /* 0x0790000002009fae */ /* 0x0007e8000e101d4a */
[----:B------:R-:W-:Y:S04]  /*88d0*/  SHFL.IDX PT, R11, R7, 0x5, 0x181f ;  /* 0x00b81f00070b7f89 */ /* 0x000fe800000e0000 */
[----:B------:R-:W-:Y:S04]  /*88e0*/  SHFL.IDX PT, R14, R6, 0x7, 0x181f ;  /* 0x00f81f00060e7f89 */ /* 0x000fe800000e0000 */
[----:B-1----:R-:W1:Y:S01]  /*88f0*/  SHFL.IDX PT, R5, R6, 0x3, 0x181f ;  /* 0x00781f0006057f89 */ /* 0x002e6200000e0000 */
[----:B------:R-:W-:-:S02]  /*8900*/  IADD3 R8, R19, 0x50, RZ ;  /* 0x0000005013087810 */ /* 0x000fc40007ffe0ff */
[----:B------:R-:W-:Y:S02]  /*8910*/  IADD3 R4, R19, 0x60, RZ ;  /* 0x0000006013047810 */ /* 0x000fe40007ffe0ff */
[-C--:B------:R-:W-:Y:S02]  /*8920*/  ISETP.GE.AND P2, PT, R8, R23.reuse, PT ;  /* 0x000000170800720c */ /* 0x080fe40003f46270 */
[C---:B---3--:R-:W-:Y:S02]  /*8930*/  @!P0 LEA R2, P1, R32.reuse, R10, 0x1 ;  /* 0x0000000a20028211 */ /* 0x048fe400078208ff */
[----:B------:R-:W3:Y:S01]  /*8940*/  SHFL.IDX PT, R10, R7, 0x4, 0x181f ;  /* 0x00981f00070a7f89 */ /* 0x000ee200000e0000 */
[----:B------:R-:W-:Y:S02]  /*8950*/  SHF.R.S32.HI R0, RZ, 0x1f, R13 ;  /* 0x0000001fff007819 */ /* 0x000fe4000001140d */
[----:B------:R-:W-:Y:S01]  /*8960*/  @!P0 LEA.HI.X R3, R32, R12, R33, 0x1, P1 ;  /* 0x0000000c20038211 */ /* 0x000fe200008f0c21 */
[----:B------:R1:W-:Y:S01]  /*8970*/  SHFL.IDX PT, R13, R7, 0x7, 0x181f ;  /* 0x00f81f00070d7f89 */ /* 0x0003e200000e0000 */
[----:B------:R-:W-:Y:S01]  /*8980*/  LEA.HI.X.SX32 R20, R44, R0, 0x1, P6 ;  /* 0x000000002c147211 */ /* 0x000fe200030f0eff */
[----:B------:R-:W-:Y:S01]  /*8990*/  @!P0 IMAD.SHL.U32 R0, R241, 0x2, RZ ;  /* 0x00000002f1008824 */ /* 0x000fe200078e00ff */
[----:B------:R-:W-:Y:S01]  /*89a0*/  ISETP.GE.AND P6, PT, R4, R23, PT ;  /* 0x000000170400720c */ /* 0x000fe20003fc6270 */
[----:B------:R3:W2:Y:S02]  /*89b0*/  SHFL.IDX PT, R12, R6, 0x4, 0x181f ;  /* 0x00981f00060c7f89 */ /* 0x0006a400000e0000 */
[----:B------:R-:W-:-:S02]  /*89c0*/  IMAD R4, R20, c[0x0][0x1e0], RZ ;  /* 0x0000780014047a24 */ /* 0x000fc400078e02ff */
[----:B------:R2:W-:Y:S02]  /*89d0*/  @!P0 LDGSTS.E.BYPASS.LTC128B.128 [R0+0x8100], [R2.64], !P4 ;  /* 0x0810000002008fae */ /* 0x0005e4000e101d4a */
[----:B------:R-:W-:Y:S01]  /*89e0*/  IMAD R8, R18, c[0x0][0x1e4], R4 ;  /* 0x0000790012087a24 */ /* 0x000fe200078e0204 */
[----:B-1----:R-:W-:-:S04]  /*89f0*/  IADD3 R7, R19, 0x70, RZ ;  /* 0x0000007013077810 */ /* 0x002fc80007ffe0ff */
[----:B------:R-:W-:Y:S02]  /*8a00*/  ISETP.GE.AND P1, PT, R7, R23, PT ;  /* 0x000000170700720c */ /* 0x000fe40003f26270 */
[----:B--2---:R-:W-:Y:S01]  /*8a10*/  @!P3 LEA R2, P0, R32, R9, 0x1 ;  /* 0x000000092002b211 */ /* 0x004fe200078008ff */
[----:B------:R-:W-:-:S03]  /*8a20*/  @!P3 IMAD.SHL.U32 R0, R241, 0x2, RZ ;  /* 0x00000002f100b824 */ /* 0x000fc600078e00ff */
[--C-:B------:R-:W-:Y:S01]  /*8a30*/  @!P3 LEA.HI.X R3, R32, R5, R33.reuse, 0x1, P0 ;  /* 0x000000052003b211 */ /* 0x100fe200000f0c21 */
[----:B------:R-:W-:Y:S01]  /*8a40*/  IMAD.WIDE.U32 R4, R18, c[0x0][0x1e0], R32 ;  /* 0x0000780012047a25 */ /* 0x000fe200078e0020 */
[----:B---3--:R-:W-:-:S03]  /*8a50*/  @!P5 LEA R6, P0, R32, R10, 0x1 ;  /* 0x0000000a2006d211 */ /* 0x008fc600078008ff */
[----:B------:R1:W-:Y:S01]  /*8a60*/  @!P3 LDGSTS.E.BYPASS.LTC128B.128 [R0+0x8900], [R2.64], !P4 ;  /* 0x089000000200bfae */ /* 0x0003e2000e101d4a */
[--C-:B------:R-:W-:Y:S02]  /*8a70*/  @!P5 LEA.HI.X R7, R32, R12, R33.reuse, 0x1, P0 ;  /* 0x0000000c2007d211 */ /* 0x100fe400000f0c21 */
[----:B------:R-:W-:Y:S01]  /*8a80*/  ISETP.NE.AND P3, PT, R24, RZ, PT ;  /* 0x000000ff1800720c */ /* 0x000fe20003f65270 */
[----:B-1----:R-:W-:Y:S01]  /*8a90*/  IMAD.IADD R3, R5, 0x1, R8 ;  /* 0x0000000105037824 */ /* 0x002fe200078e0208 */
[----:B------:R-:W-:Y:S01]  /*8aa0*/  @!P2 LEA R8, P0, R32, R11, 0x1 ;  /* 0x0000000b2008a211 */ /* 0x000fe200078008ff */
[----:B------:R-:W-:Y:S02]  /*8ab0*/  IMAD R0, R220, c[0x0][0x1e8], RZ ;  /* 0x00007a00dc007a24 */ /* 0x000fe400078e02ff */
[----:B------:R-:W-:Y:S01]  /*8ac0*/  IMAD.MOV.U32 R2, RZ, RZ, R4 ;  /* 0x000000ffff027224 */ /* 0x000fe200078e0004 */
[----:B------:R-:W-:Y:S01]  /*8ad0*/  @!P2 LEA.HI.X R9, R32, R17, R33, 0x1, P0 ;  /* 0x000000112009a211 */ /* 0x000fe200000f0c21 */
[----:B------:R-:W-:Y:S01]  /*8ae0*/  IMAD R4, R26, c[0x0][0x1ec], R0 ;  /* 0x00007b001a047a24 */ /* 0x000fe200078e0200 */
[----:B------:R-:W-:Y:S01]  /*8af0*/  @!P6 LEA R10, P0, R32, R16, 0x1 ;  /* 0x00000010200ae211 */ /* 0x000fe200078008ff */
[----:B------:R-:W-:-:S03]  /*8b00*/  IMAD.WIDE.U32 R2, R26, c[0x0][0x1e8], R2 ;  /* 0x00007a001a027a25 */ /* 0x000fc600078e0002 */
[C---:B------:R-:W-:Y:S01]  /*8b10*/  @!P6 LEA.HI.X R11, R32.reuse, R15, R33, 0x1, P0 ;  /* 0x0000000f200be211 */ /* 0x040fe200000f0c21 */
[----:B------:R-:W-:Y:S01]  /*8b20*/  @!P5 IMAD.SHL.U32 R0, R241, 0x2, RZ ;  /* 0x00000002f100d824 */ /* 0x000fe200078e00ff */
[----:B------:R-:W-:Y:S01]  /*8b30*/  @!P1 LEA R12, P0, R32, R13, 0x1 ;  /* 0x0000000d200c9211 */ /* 0x000fe200078008ff */
[----:B------:R-:W-:Y:S02]  /*8b40*/  IMAD.IADD R5, R4, 0x1, R3 ;  /* 0x0000000104057824 */ /* 0x000fe400078e0203 */
[----:B------:R-:W-:Y:S01]  /*8b50*/  IMAD.MOV.U32 R4, RZ, RZ, R2 ;  /* 0x000000ffff047224 */ /* 0x000fe200078e0002 */
[----:B------:R-:W-:Y:S01]  /*8b60*/  @!P1 LEA.HI.X R13, R32, R14, R33, 0x1, P0 ;  /* 0x0000000e200d9211 */ /* 0x000fe200000f0c21 */
[----:B------:R1:W-:Y:S01]  /*8b70*/  @!P5 LDGSTS.E.BYPASS.LTC128B.128 [R0+0x9100], [R6.64], !P4 ;  /* 0x091000000600dfae */ /* 0x0003e2000e101d4a */
[----:B------:R-:W-:-:S04]  /*8b80*/  ISETP.NE.U32.AND P0, PT, RZ, c[0x0][0x350], PT ;  /* 0x0000d400ff007a0c */ /* 0x000fc80003f05070 */
[----:B------:R-:W-:Y:S01]  /*8b90*/  ISETP.NE.AND.EX P0, PT, RZ, c[0x0][0x354], PT, P0 ;  /* 0x0000d500ff007a0c */ /* 0x000fe20003f05300 */
[----:B-1----:R-:W-:Y:S02]  /*8ba0*/  IMAD.MOV.U32 R6, RZ, RZ, 0x70 ;  /* 0x00000070ff067424 */ /* 0x002fe400078e00ff */
[----:B------:R-:W-:Y:S02]  /*8bb0*/  @!P2 IMAD.SHL.U32 R0, R241, 0x2, RZ ;  /* 0x00000002f100a824 */ /* 0x000fe400078e00ff */
[----:B------:R-:W-:Y:S02]  /*8bc0*/  IMAD R189, R198, -0x70, R6 ;  /* 0xffffff90c6bd7824 */ /* 0x000fe400078e0206 */
[----:B------:R-:W-:Y:S01]  /*8bd0*/  IMAD.WIDE.U32 R194, R6, c[0x0][0x1e0], RZ ;  /* 0x0000780006c27a25 */ /* 0x000fe200078e00ff */
[----:B------:R1:W-:Y:S02]  /*8be0*/  @!P2 LDGSTS.E.BYPASS.LTC128B.128 [R0+0x9900], [R8.64], !P4 ;  /* 0x099000000800afae */ /* 0x0003e4000e101d4a */
[----:B------:R-:W-:-:S04]  /*8bf0*/  IADD3 R40, R189, R205, -R44 ;  /* 0x000000cdbd287210 */ /* 0x000fc80007ffe82c */
[C---:B------:R-:W-:Y:S02]  /*8c00*/  ISETP.GE.AND P5, PT, R40.reuse, 0x11, PT ;  /* 0x000000112800780c */ /* 0x040fe40003fa6270 */
[--C-:B----4-:R-:W-:Y:S01]  /*8c10*/  @P3 SHF.R.S32.HI R3, RZ, 0x1f, R22.reuse ;  /* 0x0000001fff033819 */ /* 0x110fe20000011416 */
[----:B------:R-:W-:Y:S01]  /*8c20*/  @!P3 IMAD.MOV.U32 R3, RZ, RZ, R21 ;  /* 0x000000ffff03b224 */ /* 0x000fe200078e0015 */
[----:B------:R-:W-:Y:S01]  /*8c30*/  ISETP.GE.AND P2, PT, R40, 0x21, PT ;  /* 0x000000212800780c */ /* 0x000fe20003f46270 */
[----:B------:R-:W-:Y:S02]  /*8c40*/  @P3 IMAD.MOV.U32 R2, RZ, RZ, R22 ;  /* 0x000000ffff023224 */ /* 0x000fe400078e0016 */
[----:B------:R-:W-:Y:S01]  /*8c50*/  @!P3 IMAD.MOV.U32 R2, RZ, RZ, R34 ;  /* 0x000000ffff02b224 */ /* 0x000fe200078e0022 */
[----:B------:R-:W-:Y:S01]  /*8c60*/  SEL R21, R3, RZ, !P0 ;  /* 0x000000ff03157207 */ /* 0x000fe20004000000 */
[----:B------:R-:W-:Y:S01]  /*8c70*/  IMAD R3, R6, c[0x0][0x1e4], RZ ;  /* 0x0000790006037a24 */ /* 0x000fe200078e02ff */
[----:B------:R-:W-:Y:S01]  /*8c80*/  ISETP.GE.AND P3, PT, R32, c[0x0][0x1d4], PT ;  /* 0x0000750020007a0c */ /* 0x000fe20003f66270 */
[----:B------:R-:W-:Y:S01]  /*8c90*/  IMAD.MOV.U32 R22, RZ, RZ, c[0x0][0x1e4] ;  /* 0x00007900ff167624 */ /* 0x000fe200078e00ff */
[----:B------:R-:W-:Y:S01]  /*8ca0*/  SEL R19, R2, RZ, !P0 ;  /* 0x000000ff02137207 */ /* 0x000fe20004000000 */
[----:B------:R-:W-:-:S04]  /*8cb0*/  IMAD.IADD R192, R195, 0x1, R3 ;  /* 0x00000001c3c07824 */ /* 0x000fc800078e0203 */
[----:B------:R-:W-:-:S04]  /*8cc0*/  IMAD.WIDE.U32 R4, R19, c[0x0][0x1f0], R4 ;  /* 0x00007c0013047a25 */ /* 0x000fc800078e0004 */
[----:B-1----:R-:W-:Y:S01]  /*8cd0*/  IMAD R0, R21, c[0x0][0x1f0], RZ ;  /* 0x00007c0015007a24 */ /* 0x002fe200078e02ff */
[----:B------:R1:W-:Y:S01]  /*8ce0*/  STL.64 [R1+0x40], R4 ;  /* 0x0000400401007387 */ /* 0x0003e20000100a00 */
[----:B------:R-:W-:Y:S02]  /*8cf0*/  IMAD R2, R192, R45, RZ ;  /* 0x0000002dc0027224 */ /* 0x000fe400078e02ff */
[----:B------:R-:W-:Y:S02]  /*8d00*/  IMAD R3, R19, c[0x0][0x1f4], R0 ;  /* 0x00007d0013037a24 */ /* 0x000fe400078e0200 */
[----:B------:R-:W-:Y:S02]  /*8d10*/  @!P6 IMAD.SHL.U32 R0, R241, 0x2, RZ ;  /* 0x00000002f100e824 */ /* 0x000fe400078e00ff */
[----:B------:R-:W-:Y:S02]  /*8d20*/  IMAD.IADD R197, R5, 0x1, R3 ;  /* 0x0000000105c57824 */ /* 0x000fe400078e0203 */
[----:B------:R-:W-:Y:S01]  /*8d30*/  IMAD.MOV.U32 R196, RZ, RZ, R4 ;  /* 0x000000ffffc47224 */ /* 0x000fe200078e0004 */
[----:B------:R2:W-:Y:S01]  /*8d40*/  @!P6 LDGSTS.E.BYPASS.LTC128B.128 [R0+0xa100], [R10.64], !P4 ;  /* 0x0a1000000a00efae */ /* 0x0005e2000e101d4a */
[----:B------:R-:W-:Y:S01]  /*8d50*/  IMAD.WIDE.U32 R8, R193, 0x20, RZ ;  /* 0x00000020c1087825 */ /* 0x000fe200078e00ff */
[----:B------:R-:W-:-:S02]  /*8d60*/  ISETP.GE.AND P6, PT, R40, 0x1, PT ;  /* 0x000000012800780c */ /* 0x000fc40003fc6270 */
[----:B------:R3:W-:Y:S01]  /*8d70*/  STL.64 [R1+0x38], R196 ;  /* 0x000038c401007387 */ /* 0x0007e20000100a00 */
[----:B-1----:R-:W-:-:S05]  /*8d80*/  @!P1 IMAD.SHL.U32 R4, R241, 0x2, RZ ;  /* 0x00000002f1049824 */ /* 0x002fca00078e00ff */
[----:B------:R1:W-:Y:S04]  /*8d90*/  @!P1 LDGSTS.E.BYPASS.LTC128B.128 [R4+0xa900], [R12.64], !P4 ;  /* 0x0a9000000c049fae */ /* 0x0003e8000e101d4a */
[----:B------:R-:W0:Y:S01]  /*8da0*/  LDGDEPBAR ;  /* 0x00000000000079af */ /* 0x000e220000000000 */
[-C--:B--2---:R-:W-:Y:S02]  /*8db0*/  IMAD R0, R49, R194.reuse, R2 ;  /* 0x000000c231007224 */ /* 0x084fe400078e0202 */
[----:B------:R-:W-:-:S04]  /*8dc0*/  IMAD.WIDE.U32 R2, R45, R194, R196 ;  /* 0x000000c22d027225 */ /* 0x000fc800078e00c4 */
[----:B------:R-:W-:Y:S01]  /*8dd0*/  IMAD.IADD R3, R3, 0x1, R0 ;  /* 0x0000000103037824 */ /* 0x000fe200078e0200 */
[----:B------:R-:W-:Y:S01]  /*8de0*/  BAR.SYNC.DEFER_BLOCKING 0x0 ;  /* 0x0000000000007b1d */ /* 0x000fe20000010000 */
[----:B------:R-:W-:Y:S01]  /*8df0*/  @P5 LEA R5, P0, R193, R2, 0x4 ;  /* 0x00000002c1055211 */ /* 0x000fe200078020ff */
[----:B------:R-:W-:Y:S01]  /*8e00*/  IMAD.SHL.U32 R10, R22, 0x20, RZ ;  /* 0x00000020160a7824 */ /* 0x000fe200078e00ff */
[----:B------:R-:W-:Y:S01]  /*8e10*/  @P2 IADD3 R0, P1, R2, R8, RZ ;  /* 0x0000000802002210 */ /* 0x000fe20007f3e0ff */
[----:B------:R-:W-:Y:S01]  /*8e20*/  @P6 IMAD.SHL.U32 R8, R241, 0x2, RZ ;  /* 0x00000002f1086824 */ /* 0x000fe200078e00ff */
[----:B------:R-:W-:Y:S02]  /*8e30*/  @P5 LEA.HI.X R7, R193, R3, R22, 0x4, P0 ;  /* 0x00000003c1075211 */ /* 0x000fe400000f2416 */
[----:B------:R-:W-:Y:S02]  /*8e40*/  @P5 LEA R6, P0, R5, c[0x0][0x1c8], 0x1 ;  /* 0x0000720005065a11 */ /* 0x000fe400078008ff */
[----:B------:R-:W-:-:S02]  /*8e50*/  ISETP.GE.AND P2, PT, R40, 0x31, PT ;  /* 0x000000312800780c */ /* 0x000fc40003f46270 */
[----:B------:R-:W-:Y:S02]  /*8e60*/  @P5 LEA.HI.X R7, R5, c[0x0][0x1cc], R7, 0x1, P0 ;  /* 0x0000730005075a11 */ /* 0x000fe400000f0c07 */
[----:B------:R-:W-:Y:S02]  /*8e70*/  ISETP.GE.AND P0, PT, R40, 0x21, PT ;  /* 0x000000212800780c */ /* 0x000fe40003f06270 */
[----:B-1----:R-:W-:-:S04]  /*8e80*/  @P6 LEA R4, P4, R2, c[0x0][0x1c8], 0x1 ;  /* 0x0000720002046a11 */ /* 0x002fc800078808ff */
[----:B------:R-:W-:Y:S02]  /*8e90*/  @P6 LEA.HI.X R5, R2, c[0x0][0x1cc], R3, 0x1, P4 ;  /* 0x0000730002056a11 */ /* 0x000fe400020f0c03 */
[----:B------:R-:W-:-:S03]  /*8ea0*/  ISETP.GE.AND P4, PT, R40, 0x41, PT ;  /* 0x000000412800780c */ /* 0x000fc60003f86270 */
[----:B------:R-:W-:Y:S01]  /*8eb0*/  @!PT LDS RZ, [RZ] ;  /* 0x00000000fffff984 */ /* 0x000fe20000000800 */
[----:B------:R-:W-:Y:S01]  /*8ec0*/  @!PT LDS RZ, [RZ] ;  /* 0x00000000fffff984 */ /* 0x000fe20000000800 */
[----:B------:R-:W-:Y:S01]  /*8ed0*/  @!PT LDS RZ, [RZ] ;  /* 0x00000000fffff984 */ /* 0x000fe20000000800 */
[----:B------:R1:W-:Y:S01]  /*8ee0*/  @P6 LDGSTS.E.BYPASS.LTC128B.128 [R8+0x3900], [R4.64], !P3 ;  /* 0x0390000004086fae */ /* 0x0003e2000d901d4a */
[----:B------:R-:W-:Y:S02]  /*8ef0*/  ISETP.GE.AND P6, PT, R40, 0x21, PT ;  /* 0x000000212800780c */ /* 0x000fe40003fc6270 */
[----:B------:R-:W-:Y:S01]  /*8f00*/  @P0 IADD3.X R9, R3, R9, R10, P1, !PT ;  /* 0x0000000903090210 */ /* 0x000fe20000ffe40a */
[----:B------:R-:W-:Y:S01]  /*8f10*/  IMAD.WIDE.U32 R10, R18, c[0x0][0x208], R32 ;  /* 0x00008200120a7a25 */ /* 0x000fe200078e0020 */
[----:B------:R-:W-:-:S13]  /*8f20*/  ISETP.GE.AND P1, PT, R40, 0x21, PT ;  /* 0x000000212800780c */ /* 0x000fda0003f26270 */
[----:B------:R-:W-:-:S04]  /*8f30*/  @P1 LEA R16, P0, R0, c[0x0][0x1c8], 0x1 ;  /* 0x0000720000101a11 */ /* 0x000fc800078008ff */
[----:B------:R-:W-:Y:S01]  /*8f40*/  @P1 LEA.HI.X R17, R0, c[0x0][0x1cc], R9, 0x1, P0 ;  /* 0x0000730000111a11 */ /* 0x000fe200000f0c09 */
[----:B------:R-:W-:Y:S01]  /*8f50*/  @P5 IMAD.SHL.U32 R0, R241, 0x2, RZ ;  /* 0x00000002f1005824 */ /* 0x000fe200078e00ff */
[C---:B------:R-:W-:Y:S02]  /*8f60*/  ISETP.GE.AND P1, PT, R40.reuse, 0x51, PT ;  /* 0x000000512800780c */ /* 0x040fe40003f26270 */
[----:B------:R-:W-:Y:S01]  /*8f70*/  ISETP.GE.AND P0, PT, R40, 0x61, PT ;  /* 0x000000612800780c */ /* 0x000fe20003f06270 */
[----:B-1----:R-:W-:Y:S01]  /*8f80*/  @P2 IMAD R8, R22, 0x30, RZ ;  /* 0x0000003016082824 */ /* 0x002fe200078e02ff */
[----:B------:R1:W-:Y:S01]  /*8f90*/  @P5 LDGSTS.E.BYPASS.LTC128B.128 [R0+0x4100], [R6.64], !P3 ;  /* 0x0410000006005fae */ /* 0x0003e2000d901d4a */
[----:B------:R-:W-:-:S04]  /*8fa0*/  @P2 IMAD.WIDE.U32 R4, R193, 0x30, R2 ;  /* 0x00000030c1042825 */ /* 0x000fc800078e0002 */
[----:B------:R-:W-:Y:S01]  /*8fb0*/  @P2 IMAD.IADD R5, R5, 0x1, R8 ;  /* 0x0000000105052824 */ /* 0x000fe200078e0208 */
[----:B------:R-:W-:-:S03]  /*8fc0*/  @P2 LEA R14, P5, R4, c[0x0][0x1c8], 0x1 ;  /* 0x00007200040e2a11 */ /* 0x000fc600078a08ff */
[----:B------:R-:W-:Y:S01]  /*8fd0*/  @P1 IMAD R8, R22, 0x50, RZ ;  /* 0x0000005016081824 */ /* 0x000fe200078e02ff */
[----:B------:R-:W-:Y:S02]  /*8fe0*/  @P2 LEA.HI.X R15, R4, c[0x0][0x1cc], R5, 0x1, P5 ;  /* 0x00007300040f2a11 */ /* 0x000fe400028f0c05 */
[C---:B------:R-:W-:Y:S01]  /*8ff0*/  @P4 LEA R4, P5, R193.reuse, R2, 0x6 ;  /* 0x00000002c1044211 */ /* 0x040fe200078a30ff */
[----:B-1----:R-:W-:Y:S02]  /*9000*/  IMAD R0, R20, c[0x0][0x208], RZ ;  /* 0x0000820014007a24 */ /* 0x002fe400078e02ff */
[----:B------:R-:W-:-:S04]  /*9010*/  @P1 IMAD.WIDE.U32 R6, R193, 0x50, R2 ;  /* 0x00000050c1061825 */ /* 0x000fc800078e0002 */
[----:B------:R-:W-:Y:S01]  /*9020*/  IMAD R9, R18, c[0x0][0x20c], R0 ;  /* 0x0000830012097a24 */ /* 0x000fe200078e0200 */
[----:B------:R-:W-:Y:S01]  /*9030*/  @P4 LEA.HI.X R0, R193, R3, R22, 0x6, P5 ;  /* 0x00000003c1004211 */ /* 0x000fe200028f3416 */
[----:B------:R-:W-:Y:S01]  /*9040*/  @P0 IMAD R18, R22, 0x60, RZ ;  /* 0x0000006016120824 */ /* 0x000fe200078e02ff */
[----:B------:R-:W-:-:S04]  /*9050*/  @P4 LEA R12, P5, R4, c[0x0][0x1c8], 0x1 ;  /* 0x00007200040c4a11 */ /* 0x000fc800078a08ff */
[----:B------:R-:W-:Y:S01]  /*9060*/  @P4 LEA.HI.X R13, R4, c[0x0][0x1cc], R0, 0x1, P5 ;  /* 0x00007300040d4a11 */ /* 0x000fe200028f0c00 */
[----:B------:R-:W-:Y:S01]  /*9070*/  @P1 IMAD.IADD R0, R7, 0x1, R8 ;  /* 0x0000000107001824 */ /* 0x000fe200078e0208 */
[----:B------:R-:W-:Y:S01]  /*9080*/  @P1 LEA R8, P5, R6, c[0x0][0x1c8], 0x1 ;  /* 0x0000720006081a11 */ /* 0x000fe200078a08ff */
[----:B------:R-:W-:-:S04]  /*9090*/  @P0 IMAD.WIDE.U32 R4, R193, 0x60, R2 ;  /* 0x00000060c1040825 */ /* 0x000fc800078e0002 */
[----:B------:R-:W-:Y:S01]  /*90a0*/  IMAD.IADD R3, R11, 0x1, R9 ;  /* 0x000000010b037824 */ /* 0x000fe200078e0209 */
[----:B------:R-:W-:Y:S01]  /*90b0*/  @P1 LEA.HI.X R9, R6, c[0x0][0x1cc], R0, 0x1, P5 ;  /* 0x0000730006091a11 */ /* 0x000fe200028f0c00 */
[----:B------:R-:W-:Y:S01]  /*90c0*/  @P0 IMAD.IADD R0, R18, 0x1, R5 ;  /* 0x0000000112000824 */ /* 0x000fe200078e0205 */
[C---:B------:R-:W-:Y:S01]  /*90d0*/  @P0 LEA R6, P5, R4.reuse, c[0x0][0x1c8], 0x1 ;  /* 0x0000720004060a11 */ /* 0x040fe200078a08ff */
[----:B------:R-:W-:Y:S02]  /*90e0*/  IMAD.MOV.U32 R2, RZ, RZ, R10 ;  /* 0x000000ffff027224 */ /* 0x000fe400078e000a */
[C---:B------:R-:W-:Y:S01]  /*90f0*/  @P6 IMAD.SHL.U32 R10, R241.reuse, 0x2, RZ ;  /* 0x00000002f10a6824 */ /* 0x040fe200078e00ff */
[----:B------:R-:W-:Y:S01]  /*9100*/  @P0 LEA.HI.X R7, R4, c[0x0][0x1cc], R0, 0x1, P5 ;  /* 0x0000730004070a11 */ /* 0x000fe200028f0c00 */
[C---:B------:R-:W-:Y:S01]  /*9110*/  @P2 IMAD.SHL.U32 R5, R241.reuse, 0x2, RZ ;  /* 0x00000002f1052824 */ /* 0x040fe200078e00ff */
[----:B------:R-:W-:Y:S01]  /*9120*/  LOP3.LUT R0, R50, 0xfffffff0, RZ, 0xc0, !PT ;  /* 0xfffffff032007812 */ /* 0x000fe200078ec0ff */
[----:B------:R-:W-:Y:S01]  /*9130*/  @P4 IMAD.SHL.U32 R4, R241, 0x2, RZ ;  /* 0x00000002f1044824 */ /* 0x000fe200078e00ff */
[----:B------:R1:W-:Y:S01]  /*9140*/  @P6 LDGSTS.E.BYPASS.LTC128B.128 [R10+0x4900], [R16.64], !P3 ;  /* 0x04900000100a6fae */ /* 0x0003e2000d901d4a */
[----:B------:R-:W-:-:S02]  /*9150*/  IMAD R11, R220, c[0x0][0x210], RZ ;  /* 0x00008400dc0b7a24 */ /* 0x000fc400078e02ff */
[----:B------:R-:W-:Y:S01]  /*9160*/  IMAD.IADD R0, R217, 0x1, -R0 ;  /* 0x00000001d9007824 */ /* 0x000fe200078e0a00 */
[----:B------:R2:W-:Y:S01]  /*9170*/  @P2 LDGSTS.E.BYPASS.LTC128B.128 [R5+0x5100], [R14.64], !P3 ;  /* 0x051000000e052fae */ /* 0x0005e2000d901d4a */
[C---:B------:R-:W-:Y:S02]  /*9180*/  IMAD R11, R26.reuse, c[0x0][0x214], R11 ;  /* 0x000085001a0b7a24 */ /* 0x040fe400078e020b */
[----:B------:R-:W-:Y:S01]  /*9190*/  IMAD.WIDE.U32 R2, R26, c[0x0][0x210], R2 ;  /* 0x000084001a027a25 */ /* 0x000fe200078e0002 */
[----:B------:R4:W-:Y:S03]  /*91a0*/  @P4 LDGSTS.E.BYPASS.LTC128B.128 [R4+0x5900], [R12.64], !P3 ;  /* 0x059000000c044fae */ /* 0x0009e6000d901d4a */
[----:B------:R-:W-:-:S04]  /*91b0*/  IMAD.IADD R3, R11, 0x1, R3 ;  /* 0x000000010b037824 */ /* 0x000fc800078e0203 */
[----:B------:R-:W-:-:S04]  /*91c0*/  IMAD.WIDE.U32 R52, R19, c[0x0][0x218], R2 ;  /* 0x0000860013347a25 */ /* 0x000fc800078e0002 */
[----:B------:R-:W-:Y:S01]  /*91d0*/  IMAD.MOV.U32 R3, RZ, RZ, 0x10 ;  /* 0x00000010ff037424 */ /* 0x000fe200078e00ff */
[----:B------:R3:W-:Y:S01]  /*91e0*/  STL.64 [R1+0x10], R52 ;  /* 0x0000103401007387 */ /* 0x0007e20000100a00 */
[C---:B-1----:R-:W-:Y:S01]  /*91f0*/  @P0 IMAD.SHL.U32 R10, R241.reuse, 0x2, RZ ;  /* 0x00000002f10a0824 */ /* 0x042fe200078e00ff */
[----:B--2---:R-:W-:Y:S01]  /*9200*/  SHF.R.S32.HI R5, RZ, 0x1f, R0 ;  /* 0x0000001fff057819 */ /* 0x004fe20000011400 */
[----:B----4-:R-:W-:-:S03]  /*9210*/  @P1 IMAD.SHL.U32 R4, R241, 0x2, RZ ;  /* 0x00000002f1041824 */ /* 0x010fc600078e00ff */
[----:B------:R-:W-:-:S04]  /*9220*/  LEA.HI R48, R5, R0, RZ, 0x3 ;  /* 0x0000000005307211 */ /* 0x000fc800078f18ff */
[----:B------:R-:W-:Y:S01]  /*9230*/  LOP3.LUT R5, R48, 0xfffffff8, RZ, 0xc0, !PT ;  /* 0xfffffff830057812 */ /* 0x000fe200078ec0ff */
[----:B------:R1:W-:Y:S04]  /*9240*/  @P1 LDGSTS.E.BYPASS.LTC128B.128 [R4+0x6100], [R8.64], !P3 ;  /* 0x0610000008041fae */ /* 0x0003e8000d901d4a */
[----:B------:R-:W-:Y:S01]  /*9250*/  IMAD.IADD R47, R0, 0x1, -R5 ;  /* 0x00000001002f7824 */ /* 0x000fe200078e0a05 */
[----:B------:R3:W-:Y:S01]  /*9260*/  @P0 LDGSTS.E.BYPASS.LTC128B.128 [R10+0x6900], [R6.64], !P3 ;  /* 0x06900000060a0fae */ /* 0x0007e2000d901d4a */
[----:B------:R-:W-:-:S03]  /*9270*/  ISETP.LT.AND P0, PT, RZ, c[0x0][0x27c], PT ;  /* 0x00009f00ff007a0c */ /* 0x000fc60003f01270 */
[----:B------:R-:W0:Y:S01]  /*9280*/  LDGDEPBAR ;  /* 0x00000000000079af */ /* 0x000e220000000000 */
[----:B------:R-:W-:-:S05]  /*9290*/  R2P PR, R47, 0x6 ;  /* 0x000000062f007804 */ /* 0x000fca0000000000 */
[----:B------:R-:W-:Y:S01]  /*92a0*/  SEL R3, R3, 0xfffffff0, !P1 ;  /* 0xfffffff003037807 */ /* 0x000fe20004800000 */
[----:B-1----:R-:W-:-:S04]  /*92b0*/  IMAD R4, R21, c[0x0][0x218], RZ ;  /* 0x0000860015047a24 */ /* 0x002fc800078e02ff */
[----:B------:R-:W-:Y:S02]  /*92c0*/  IMAD R0, R19, c[0x0][0x21c], R4 ;  /* 0x0000870013007a24 */ /* 0x000fe400078e0204 */
[----:B------:R-:W-:Y:S02]  /*92d0*/  IMAD.MOV.U32 R4, RZ, RZ, 0x20 ;  /* 0x00000020ff047424 */ /* 0x000fe400078e00ff */
[----:B------:R-:W-:-:S03]  /*92e0*/  IMAD.IADD R55, R53, 0x1, R0 ;  /* 0x0000000135377824 */ /* 0x000fc600078e0200 */
[----:B------:R-:W-:Y:S02]  /*92f0*/  SEL R4, R4, 0xffffffe0, !P2 ;  /* 0xffffffe004047807 */ /* 0x000fe40005000000 */
[----:B------:R3:W-:Y:S01]  /*9300*/  STL [R1+0xc], R55 ;  /* 0x00000c3701007387 */ /* 0x0007e20000100800 */
[----:B------:R-:W-:Y:S05]  /*9310*/  @P0 BRA `(.L_x_100) ;  /* 0x0000002000000947 */ /* 0x000fea0003800000 */
[----:B------:R-:W-:-:S04]  /*9320*/  DEPBAR.LE SB0, 0x1 ;  /* 0x000080400000791a */ /* 0x000fc80000000000 */
[----:B------:R-:W-:Y:S05]  /*9330*/  BRA `(.L_x_101) ;  /* 0x000035c000007947 */ /* 0x000fea0003800000 */
.L_x_100:
[----:B-----5:R-:W-:Y:S01]  /*9340*/  SHF.R.S32.HI R0, RZ, 0x1f, R167 ;  /* 0x0000001fff007819 */ /* 0x020fe200000114a7 */
[----:B------:R-:W-:Y:S01]  /*9350*/  ULDC.U8 UR4, c[0x0][0x298] ;  /* 0x0000a60000047ab9 */ /* 0x000fe20000000000 */
[----:B---3--:R-:W-:Y:S01]  /*9360*/  LEA.HI R10, R25, R217, RZ, 0x2 ;  /* 0x000000d9190a7211 */ /* 0x008fe200078f10ff */
[C---:B------:R-:W-:Y:S01]  /*9370*/  IMAD.WIDE.U32 R6, R167.reuse, c[0x0][0x290], RZ ;  /* 0x0000a400a7067a25 */ /* 0x040fe200078e00ff */
[----:B------:R-:W-:Y:S01]  /*9380*/  ISETP.NE.AND P2, PT, RZ, UR4, PT ;  /* 0x00000004ff007c0c */ /* 0x000fe2000bf45270 */
[----:B------:R-:W-:Y:S01]  /*9390*/  BSSY B2, `(.L_x_101) ;  /* 0x0000356000027945 */ /* 0x000fe20003800000 */
[----:B------:R-:W-:Y:S01]  /*93a0*/  SHF.R.S32.HI R31, RZ, 0x2, R10 ;  /* 0x00000002ff1f7819 */ /* 0x000fe2000001140a */
[----:B------:R-:W-:Y:S01]  /*93b0*/  IMAD R2, R0, c[0x0][0x280], RZ ;  /* 0x0000a00000027a24 */ /* 0x000fe200078e02ff */
[----:B------:R-:W-:Y:S01]  /*93c0*/  LEA R16, P0, R6, c[0x0][0x288], 0x1 ;  /* 0x0000a20006107a11 */ /* 0x000fe200078008ff */
[----:B------:R-:W-:Y:S02]  /*93d0*/  IMAD R0, R0, c[0x0][0x290], RZ ;  /* 0x0000a40000007a24 */ /* 0x000fe400078e02ff */
[----:B------:R-:W-:-:S02]  /*93e0*/  IMAD R5, R167, c[0x0][0x284], R2 ;  /* 0x0000a100a7057a24 */ /* 0x000fc400078e0202 */
[C---:B------:R-:W-:Y:S01]  /*93f0*/  IMAD R2, R167.reuse, c[0x0][0x294], R0 ;  /* 0x0000a500a7027a24 */ /* 0x040fe200078e0200 */
[----:B------:R-:W-:Y:S01]  /*9400*/  LOP3.LUT R0, R10, 0xfffffffc, RZ, 0xc0, !PT ;  /* 0xfffffffc0a007812 */ /* 0x000fe200078ec0ff */
[----:B------:R-:W-:-:S03]  /*9410*/  IMAD.WIDE.U32 R8, R167, c[0x0][0x280], RZ ;  /* 0x0000a000a7087a25 */ /* 0x000fc600078e00ff */
[----:B------:R-:W-:Y:S01]  /*9420*/  IADD3 R0, -R0, R217, RZ ;  /* 0x000000d900007210 */ /* 0x000fe20007ffe1ff */
[----:B------:R-:W-:Y:S01]  /*9430*/  IMAD.IADD R2, R2, 0x1, R7 ;  /* 0x0000000102027824 */ /* 0x000fe200078e0207 */
[----:B------:R-:W-:Y:S01]  /*9440*/  LEA R18, P1, R8, c[0x0][0x270], 0x1 ;  /* 0x00009c0008127a11 */ /* 0x000fe200078208ff */
[----:B------:R-:W-:Y:S01]  /*9450*/  IMAD.IADD R5, R5, 0x1, R9 ;  /* 0x0000000105057824 */ /* 0x000fe200078e0209 */
[----:B------:R-:W-:Y:S02]  /*9460*/  SHF.L.U32 R25, R0, 0x3, RZ ;  /* 0x0000000300197819 */ /* 0x000fe400000006ff */
[----:B------:R-:W-:Y:S01]  /*9470*/  LEA.HI.X R17, R6, c[0x0][0x28c], R2, 0x1, P0 ;  /* 0x0000a30006117a11 */ /* 0x000fe200000f0c02 */
[----:B------:R-:W-:Y:S01]  /*9480*/  IMAD R2, R215, 0x80, R31 ;  /* 0x00000080d7027824 */ /* 0x000fe200078e021f */
[----:B------:R-:W-:Y:S01]  /*9490*/  LEA.HI.X R19, R8, c[0x0][0x274], R5, 0x1, P1 ;  /* 0x00009d0008137a11 */ /* 0x000fe200008f0c05 */
[----:B------:R-:W-:Y:S05]  /*94a0*/  @!P2 BRA `(.L_x_102) ;  /* 0x00001a200000a947 */ /* 0x000fea0003800000 */
[----:B------:R-:W-:Y:S01]  /*94b0*/  ISETP.GE.AND P0, PT, R2, R23, PT ;  /* 0x000000170200720c */ /* 0x000fe20003f06270 */
[----:B------:R-:W-:Y:S01]  /*94c0*/  BSSY B0, `(.L_x_103) ;  /* 0x0000017000007945 */ /* 0x000fe20003800000 */
[----:B------:R-:W-:Y:S01]  /*94d0*/  SHF.L.U32 R22, R0, 0x2, RZ ;  /* 0x0000000200167819 */ /* 0x000fe200000006ff */
[----:B------:R-:W-:Y:S01]  /*94e0*/  CS2R R8, SRZ ;  /* 0x0000000000087805 */ /* 0x000fe2000001ff00 */
[----:B------:R-:W-:Y:S01]  /*94f0*/  CS2R R12, SRZ ;  /* 0x00000000000c7805 */ /* 0x000fe2000001ff00 */
[----:B------:R-:W-:Y:S01]  /*9500*/  CS2R R6, SRZ ;  /* 0x0000000000067805 */ /* 0x000fe2000001ff00 */
[----:B------:R-:W-:-:S07]  /*9510*/  CS2R R10, SRZ ;  /* 0x00000000000a7805 */ /* 0x000fce000001ff00 */
[----:B------:R-:W-:Y:S05]  /*9520*/  @P0 BRA `(.L_x_104) ;  /* 0x0000010000000947 */ /* 0x000fea0003800000 */
[C---:B------:R-:W-:Y:S01]  /*9530*/  IADD3 R2, R22.reuse, 0x10, RZ ;  /* 0x0000001016027810 */ /* 0x040fe20007ffe0ff */
[----:B------:R-:W-:Y:S01]  /*9540*/  CS2R R8, SRZ ;  /* 0x0000000000087805 */ /* 0x000fe2000001ff00 */
[----:B------:R-:W-:Y:S01]  /*9550*/  ISETP.GE.AND P1, PT, R22, c[0x0][0x27c], PT ;  /* 0x00009f0016007a0c */ /* 0x000fe20003f26270 */
[----:B------:R-:W-:Y:S01]  /*9560*/  CS2R R6, SRZ ;  /* 0x0000000000067805 */ /* 0x000fe2000001ff00 */
[----:B------:R-:W-:-:S11]  /*9570*/  ISETP.GE.AND P0, PT, R2, c[0x0][0x27c], PT ;  /* 0x00009f0002007a0c */ /* 0x000fd60003f06270 */
[----:B------:R-:W-:Y:S02]  /*9580*/  @!P1 IMAD.WIDE R20, R22, 0x2, R18 ;  /* 0x0000000216149825 */ /* 0x000fe400078e0212 */
[----:B------:R-:W-:-:S03]  /*9590*/  @!P0 SHF.R.S32.HI R0, RZ, 0x1f, R2 ;  /* 0x0000001fff008819 */ /* 0x000fc60000011402 */
[----:B------:R1:W5:Y:S01]  /*95a0*/  @!P1 LD.E.64 R12, [R20.64] ;  /* 0x0000000a140c9980 */ /* 0x000362000c101b00 */
[----:B------:R-:W-:-:S04]  /*95b0*/  @!P0 LEA.HI R0, R0, R2, RZ, 0x2 ;  /* 0x0000000200008211 */ /* 0x000fc800078f10ff */
[----:B------:R-:W-:-:S05]  /*95c0*/  @!P0 LOP3.LUT R0, R0, 0xfffffffc, RZ, 0xc0, !PT ;  /* 0xfffffffc00008812 */ /* 0x000fca00078ec0ff */
[----:B------:R-:W-:-:S04]  /*95d0*/  @!P0 IMAD.WIDE R14, R0, 0x2, R16 ;  /* 0x00000002000e8825 */ /* 0x000fc800078e0210 */
[----:B------:R-:W-:Y:S01]  /*95e0*/  @!P0 IMAD.WIDE R18, R0, 0x2, R18 ;  /* 0x0000000200128825 */ /* 0x000fe200078e0212 */
[----:B------:R1:W5:Y:S03]  /*95f0*/  @!P0 LD.E.64 R6, [R14.64] ;  /* 0x0000000a0e068980 */ /* 0x000366000c101b00 */
[----:B------:R-:W-:Y:S01]  /*9600*/  @!P1 IMAD.WIDE R16, R22, 0x2, R16 ;  /* 0x0000000216109825 */ /* 0x000fe200078e0210 */
[----:B------:R1:W5:Y:S04]  /*9610*/  @!P0 LD.E.64 R8, [R18.64] ;  /* 0x0000000a12088980 */ /* 0x000368000c101b00 */
[----:B------:R1:W5:Y:S02]  /*9620*/  @!P1 LD.E.64 R10, [R16.64] ;  /* 0x0000000a100a9980 */ /* 0x000364000c101b00 */
.L_x_104:
[----:B------:R-:W-:Y:S05]  /*9630*/  BSYNC B0 ;  /* 0x0000000000007941 */ /* 0x000fea0003800000 */
.L_x_103:
[----:B------:R-:W-:Y:S01]  /*9640*/  SHF.R.S32.HI R2, RZ, 0x1f, R31 ;  /* 0x0000001fff027819 */ /* 0x000fe2000001141f */
[----:B-1---5:R-:W-:Y:S01]  /*9650*/  IMAD.MOV.U32 R15, RZ, RZ, R12 ;  /* 0x000000ffff0f7224 */ /* 0x022fe200078e000c */
[--C-:B------:R-:W-:Y:S01]  /*9660*/  SHF.R.U64 R18, R12, 0x10, R13.reuse ;  /* 0x000000100c127819 */ /* 0x100fe2000000120d */
[--C-:B------:R-:W-:Y:S01]  /*9670*/  IMAD.MOV.U32 R0, RZ, RZ, R13.reuse ;  /* 0x000000ffff007224 */ /* 0x100fe200078e000d */
[----:B------:R-:W-:Y:S01]  /*9680*/  LEA.HI R2, R2, R31, RZ, 0x3 ;  /* 0x0000001f02027211 */ /* 0x000fe200078f18ff */
[----:B------:R-:W-:Y:S01]  /*9690*/  IMAD.MOV.U32 R20, RZ, RZ, R10 ;  /* 0x000000ffff147224 */ /* 0x000fe200078e000a */
[----:B------:R-:W-:Y:S01]  /*96a0*/  SHF.R.U32.HI R12, RZ, 0x10, R13 ;  /* 0x00000010ff0c7819 */ /* 0x000fe2000001160d */
[----:B------:R-:W-:Y:S01]  /*96b0*/  IMAD R5, R215, -0x80, R23 ;  /* 0xffffff80d7057824 */ /* 0x000fe200078e0217 */
[----:B------:R-:W-:Y:S01]  /*96c0*/  LOP3.LUT R2, R2, 0xfffffff8, RZ, 0xc0, !PT ;  /* 0xfffffff802027812 */ /* 0x000fe200078ec0ff */
[----:B------:R-:W-:Y:S01]  /*96d0*/  IMAD.MOV.U32 R16, RZ, RZ, R9 ;  /* 0x000000ffff107224 */ /* 0x000fe200078e0009 */
[----:B------:R-:W-:Y:S01]  /*96e0*/  PRMT R26, R12, 0x5410, R0 ;  /* 0x000054100c1a7816 */ /* 0x000fe20000000000 */
[----:B------:R-:W-:Y:S01]  /*96f0*/  IMAD.MOV.U32 R13, RZ, RZ, R8 ;  /* 0x000000ffff0d7224 */ /* 0x000fe200078e0008 */
[----:B------:R-:W-:Y:S01]  /*9700*/  SHF.R.U64 R21, R10, 0x10, R11 ;  /* 0x000000100a157819 */ /* 0x000fe2000000120b */
[----:B------:R-:W-:Y:S01]  /*9710*/  IMAD.IADD R2, R31, 0x1, -R2 ;  /* 0x000000011f027824 */ /* 0x000fe200078e0a02 */
[----:B------:R-:W-:Y:S01]  /*9720*/  SHF.R.U64 R14, R8, 0x10, R9 ;  /* 0x00000010080e7819 */ /* 0x000fe20000001209 */
[----:B------:R-:W-:Y:S01]  /*9730*/  IMAD.MOV.U32 R19, RZ, RZ, R11 ;  /* 0x000000ffff137224 */ /* 0x000fe200078e000b */
[----:B------:R-:W-:Y:S01]  /*9740*/  PRMT R20, R20, 0x5410, R21 ;  /* 0x0000541014147816 */ /* 0x000fe20000000015 */
[C---:B------:R-:W-:Y:S01]  /*9750*/  IMAD.SHL.U32 R0, R2.reuse, 0x40, RZ ;  /* 0x0000004002007824 */ /* 0x040fe200078e00ff */
[----:B------:R-:W-:Y:S01]  /*9760*/  LOP3.LUT P1, RZ, R2, 0x4, RZ, 0xc0, !PT ;  /* 0x0000000402ff7812 */ /* 0x000fe2000782c0ff */
[----:B------:R-:W-:Y:S01]  /*9770*/  IMAD.MOV.U32 R10, RZ, RZ, R7 ;  /* 0x000000ffff0a7224 */ /* 0x000fe200078e0007 */
[----:B------:R-:W-:Y:S01]  /*9780*/  IMNMX R21, R5, 0x80, PT ;  /* 0x0000008005157817 */ /* 0x000fe20003800200 */
[----:B------:R-:W-:-:S04]  /*9790*/  DEPBAR.LE SB0, 0x1 ;  /* 0x000080400000791a */ /* 0x000fc80000000000 */
[----:B------:R-:W-:Y:S01]  /*97a0*/  LOP3.LUT R0, R0, 0x1c0, RZ, 0xc0, !PT ;  /* 0x000001c000007812 */ /* 0x000fe200078ec0ff */
[----:B------:R-:W-:Y:S01]  /*97b0*/  BSSY B1, `(.L_x_105) ;  /* 0x000006a000017945 */ /* 0x000fe20003800000 */
[----:B------:R-:W-:Y:S01]  /*97c0*/  BAR.SYNC.DEFER_BLOCKING 0x0 ;  /* 0x0000000000007b1d */ /* 0x000fe20000010000 */
[----:B------:R-:W-:Y:S02]  /*97d0*/  ISETP.GE.AND P0, PT, R31, R21, PT ;  /* 0x000000151f00720c */ /* 0x000fe40003f06270 */
[----:B------:R-:W-:Y:S02]  /*97e0*/  LOP3.LUT R2, R0, 0x18, R25, 0xf8, !PT ;  /* 0x0000001800027812 */ /* 0x000fe400078ef819 */
[----:B------:R-:W-:Y:S02]  /*97f0*/  SHF.R.U32.HI R0, RZ, 0x3, R0 ;  /* 0x00000003ff007819 */ /* 0x000fe40000011600 */
[----:B------:R-:W-:Y:S02]  /*9800*/  SHF.R.U32.HI R17, RZ, 0x10, R9 ;  /* 0x00000010ff117819 */ /* 0x000fe40000011609 */
[----:B------:R-:W-:-:S02]  /*9810*/  LOP3.LUT R0, R2, R0, RZ, 0x3c, !PT ;  /* 0x0000000002007212 */ /* 0x000fc400078e3cff */
[----:B------:R-:W-:Y:S01]  /*9820*/  SHF.R.U32.HI R9, RZ, 0x10, R11 ;  /* 0x00000010ff097819 */ /* 0x000fe2000001160b */
[----:B------:R-:W-:Y:S01]  /*9830*/  IMAD.MOV.U32 R11, RZ, RZ, R6 ;  /* 0x000000ffff0b7224 */ /* 0x000fe200078e0006 */
[--C-:B------:R-:W-:Y:S01]  /*9840*/  SHF.R.U64 R8, R6, 0x10, R7.reuse ;  /* 0x0000001006087819 */ /* 0x100fe20000001207 */
[----:B------:R-:W-:Y:S01]  /*9850*/  IMAD R0, R51, 0x200, R0 ;  /* 0x0000020033007824 */ /* 0x000fe200078e0200 */
[----:B------:R-:W-:Y:S02]  /*9860*/  SHF.R.U32.HI R6, RZ, 0x10, R7 ;  /* 0x00000010ff067819 */ /* 0x000fe40000011607 */
[----:B------:R-:W-:Y:S02]  /*9870*/  PRMT R24, R18, 0x5410, R15 ;  /* 0x0000541012187816 */ /* 0x000fe4000000000f */
[C---:B------:R-:W-:Y:S02]  /*9880*/  IADD3 R2, R0.reuse, 0x20, RZ ;  /* 0x0000002000027810 */ /* 0x040fe40007ffe0ff */
[----:B------:R-:W-:-:S02]  /*9890*/  @P1 IADD3 R2, R0, -0x20, RZ ;  /* 0xffffffe000021810 */ /* 0x000fc40007ffe0ff */
[----:B------:R-:W-:Y:S02]  /*98a0*/  PRMT R23, R9, 0x5410, R19 ;  /* 0x0000541009177816 */ /* 0x000fe40000000013 */
[----:B------:R-:W-:Y:S02]  /*98b0*/  PRMT R28, R14, 0x5410, R13 ;  /* 0x000054100e1c7816 */ /* 0x000fe4000000000d */
[----:B------:R-:W-:Y:S02]  /*98c0*/  PRMT R29, R17, 0x5410, R16 ;  /* 0x00005410111d7816 */ /* 0x000fe40000000010 */
[----:B------:R-:W-:Y:S02]  /*98d0*/  PRMT R25, R11, 0x5410, R8 ;  /* 0x000054100b197816 */ /* 0x000fe40000000008 */
[----:B------:R-:W-:Y:S02]  /*98e0*/  PRMT R27, R6, 0x5410, R10 ;  /* 0x00005410061b7816 */ /* 0x000fe4000000000a */
[----:B------:R-:W-:-:S02]  /*98f0*/  LEA R18, R0, 0x7100, 0x1 ;  /* 0x0000710000127811 */ /* 0x000fc400078e08ff */
[----:B------:R-:W-:Y:S01]  /*9900*/  LEA R19, R2, 0x7100, 0x1 ;  /* 0x0000710002137811 */ /* 0x000fe200078e08ff */
[----:B------:R-:W-:Y:S05]  /*9910*/  @P0 BRA `(.L_x_106) ;  /* 0x0000053000000947 */ /* 0x000fea0003800000 */
[----:B------:R-:W-:Y:S01]  /*9920*/  ISETP.GE.AND P0, PT, R22, c[0x0][0x27c], PT ;  /* 0x00009f0016007a0c */ /* 0x000fe20003f06270 */
[----:B------:R-:W-:-:S12]  /*9930*/  BSSY B0, `(.L_x_107) ;  /* 0x0000028000007945 */ /* 0x000fd80003800000 */
[----:B------:R-:W-:Y:S05]  /*9940*/  @P0 BRA `(.L_x_108) ;  /* 0x0000026000000947 */ /* 0x000fea0003800000 */
[----:B------:R-:W1:Y:S01]  /*9950*/  LDS.128 R8, [R18] ;  /* 0x0000000012087984 */ /* 0x000e620000000c00 */
[--C-:B------:R-:W-:Y:S02]  /*9960*/  HADD2.F32 R7, -RZ, R20.reuse.H0_H0 ;  /* 0x20000014ff077230 */ /* 0x100fe40000004100 */
[----:B------:R-:W-:Y:S02]  /*9970*/  HADD2.F32 R0, -RZ, R20.H1_H1 ;  /* 0x30000014ff007230 */ /* 0x000fe40000004100 */
[--C-:B------:R-:W-:Y:S02]  /*9980*/  HADD2.F32 R5, -RZ, R24.reuse.H1_H1 ;  /* 0x30000018ff057230 */ /* 0x100fe40000004100 */
[----:B------:R-:W-:Y:S02]  /*9990*/  HADD2.F32 R2, -RZ, R24.H0_H0 ;  /* 0x20000018ff027230 */ /* 0x000fe40000004100 */
[--C-:B-1----:R-:W-:Y:S02]  /*99a0*/  HADD2.F32 R12, -RZ, R8.reuse.H0_H0 ;  /* 0x20000008ff0c7230 */ /* 0x102fe40000004100 */
[----:B------:R-:W-:-:S02]  /*99b0*/  HADD2.F32 R8, -RZ, R8.H1_H1 ;  /* 0x30000008ff087230 */ /* 0x000fc40000004100 */
[--C-:B------:R-:W-:Y:S02]  /*99c0*/  HADD2.F32 R6, -RZ, R9.reuse.H0_H0 ;  /* 0x20000009ff067230 */ /* 0x100fe40000004100 */
[----:B------:R-:W-:Y:S02]  /*99d0*/  HADD2.F32 R9, -RZ, R9.H1_H1 ;  /* 0x30000009ff097230 */ /* 0x000fe40000004100 */
[--C-:B------:R-:W-:Y:S02]  /*99e0*/  HADD2.F32 R14, -RZ, R10.reuse.H0_H0 ;  /* 0x2000000aff0e7230 */ /* 0x100fe40000004100 */
[----:B------:R-:W-:Y:S01]  /*99f0*/  HADD2.F32 R13, -RZ, R10.H1_H1 ;  /* 0x3000000aff0d7230 */ /* 0x000fe20000004100 */
[-C--:B------:R-:W-:Y:S01]  /*9a00*/  FMUL.FTZ R10, R12, R7.reuse ;  /* 0x000000070c0a7220 */ /* 0x080fe20000410000 */
[--C-:B------:R-:W-:Y:S02]  /*9a10*/  HADD2.F32 R16, -RZ, R11.reuse.H0_H0 ;  /* 0x2000000bff107230 */ /* 0x100fe40000004100 */
[----:B------:R-:W-:Y:S01]  /*9a20*/  HADD2.F32 R15, -RZ, R11.H1_H1 ;  /* 0x3000000bff0f7230 */ /* 0x000fe20000004100 */
[----:B------:R-:W-:-:S02]  /*9a30*/  FMUL.FTZ R11, R8, R7 ;  /* 0x00000007080b7220 */ /* 0x000fc40000410000 */
[CC--:B------:R-:W-:Y:S02]  /*9a40*/  FMUL.FTZ R7, R9.reuse, R0.reuse ;  /* 0x0000000009077220 */ /* 0x0c0fe40000410000 */
[----:B------:R-:W-:Y:S02]  /*9a50*/  FMUL.FTZ R0, R6, R0 ;  /* 0x0000000006007220 */ /* 0x000fe40000410000 */
[-C--:B------:R-:W-:Y:S02]  /*9a60*/  FFMA.FTZ R17, R12, R5.reuse, -R11 ;  /* 0x000000050c117223 */ /* 0x080fe4000001080b */
[-C--:B------:R-:W-:Y:S01]  /*9a70*/  FFMA.FTZ R11, R6, R2.reuse, -R7 ;  /* 0x00000002060b7223 */ /* 0x080fe20000010807 */
[--C-:B------:R-:W-:Y:S01]  /*9a80*/  HADD2.F32 R6, -RZ, R23.reuse.H1_H1 ;  /* 0x30000017ff067230 */ /* 0x100fe20000004100 */
[----:B------:R-:W-:Y:S01]  /*9a90*/  FFMA.FTZ R9, R9, R2, R0 ;  /* 0x0000000209097223 */ /* 0x000fe20000010000 */
[----:B------:R-:W-:Y:S01]  /*9aa0*/  HADD2.F32 R0, -RZ, R23.H0_H0 ;  /* 0x20000017ff007230 */ /* 0x000fe20000004100 */
[----:B------:R-:W-:Y:S01]  /*9ab0*/  FFMA.FTZ R12, R8, R5, R10 ;  /* 0x00000005080c7223 */ /* 0x000fe2000001000a */
[--C-:B------:R-:W-:Y:S01]  /*9ac0*/  HADD2.F32 R5, -RZ, R26.reuse.H1_H1 ;  /* 0x3000001aff057230 */ /* 0x100fe20000004100 */
[-C--:B------:R-:W-:Y:S01]  /*9ad0*/  FMUL.FTZ R8, R13, R6.reuse ;  /* 0x000000060d087220 */ /* 0x080fe20000410000 */
[----:B------:R-:W-:Y:S01]  /*9ae0*/  HADD2.F32 R2, -RZ, R26.H0_H0 ;  /* 0x2000001aff027230 */ /* 0x000fe20000004100 */
[----:B------:R-:W-:Y:S01]  /*9af0*/  FMUL.FTZ R7, R14, R6 ;  /* 0x000000060e077220 */ /* 0x000fe20000410000 */
[----:B------:R-:W-:Y:S01]  /*9b00*/  F2FP.PACK_AB R9, R9, R11 ;  /* 0x0000000b0909723e */ /* 0x000fe200000000ff */
[----:B------:R-:W-:-:S02]  /*9b10*/  FMUL.FTZ R6, R15, R0 ;  /* 0x000000000f067220 */ /* 0x000fc40000410000 */
[----:B------:R-:W-:Y:S02]  /*9b20*/  FMUL.FTZ R0, R16, R0 ;  /* 0x0000000010007220 */ /* 0x000fe40000410000 */
[----:B------:R-:W-:Y:S01]  /*9b30*/  FFMA.FTZ R10, R14, R5, -R8 ;  /* 0x000000050e0a7223 */ /* 0x000fe20000010808 */
[----:B------:R-:W-:Y:S01]  /*9b40*/  F2FP.PACK_AB R8, R12, R17 ;  /* 0x000000110c08723e */ /* 0x000fe200000000ff */
[----:B------:R-:W-:Y:S02]  /*9b50*/  FFMA.FTZ R7, R13, R5, R7 ;  /* 0x000000050d077223 */ /* 0x000fe40000010007 */
[-C--:B------:R-:W-:Y:S02]  /*9b60*/  FFMA.FTZ R6, R16, R2.reuse, -R6 ;  /* 0x0000000210067223 */ /* 0x080fe40000010806 */
[----:B------:R-:W-:Y:S01]  /*9b70*/  FFMA.FTZ R0, R15, R2, R0 ;  /* 0x000000020f007223 */ /* 0x000fe20000010000 */
[----:B------:R-:W-:-:S04]  /*9b80*/  F2FP.PACK_AB R10, R7, R10 ;  /* 0x0000000a070a723e */ /* 0x000fc800000000ff */
[----:B------:R-:W-:-:S05]  /*9b90*/  F2FP.PACK_AB R11, R0, R6 ;  /* 0x00000006000b723e */ /* 0x000fca00000000ff */
[----:B------:R1:W-:Y:S02]  /*9ba0*/  STS.128 [R18], R8 ;  /* 0x0000000812007388 */ /* 0x0003e40000000c00 */
.L_x_108:
[----:B------:R-:W-:Y:S05]  /*9bb0*/  BSYNC B0 ;  /* 0x0000000000007941 */ /* 0x000fea0003800000 */
.L_x_107:
[----:B------:R-:W-:-:S04]  /*9bc0*/  IADD3 R0, R22, 0x10, RZ ;  /* 0x0000001016007810 */ /* 0x000fc80007ffe0ff */
[----:B------:R-:W-:-:S13]  /*9bd0*/  ISETP.GE.AND P0, PT, R0, c[0x0][0x27c], PT ;  /* 0x00009f0000007a0c */ /* 0x000fda0003f06270 */
[----:B------:R-:W-:Y:S05]  /*9be0*/  @P0 BRA `(.L_x_106) ;  /* 0x0000026000000947 */ /* 0x000fea0003800000 */
[----:B-1----:R-:W1:Y:S01]  /*9bf0*/  LDS.128 R8, [R19] ;  /* 0x0000000013087984 */ /* 0x002e620000000c00 */
        /* <DEDUP_REMOVED lines=37> */
.L_x_106:
[----:B------:R-:W-:Y:S05]  /*9e50*/  BSYNC B1 ;  /* 0x0000000000017941 */ /* 0x000fea0003800000 */
.L_x_105:
[----:B------:R-:W-:Y:S01]  /*9e60*/  IADD3 R0, R31, 0x20, RZ ;  /* 0x000000201f007810 */ /* 0x000fe20007ffe0ff */
[----:B------:R-:W-:Y:S03]  /*9e70*/  BSSY B1, `(.L_x_109) ;  /* 0x0000056000017945 */ /* 0x000fe60003800000 */
[----:B------:R-:W-:-:S13]  /*9e80*/  ISETP.GE.AND P0, PT, R0, R21, PT ;  /* 0x000000150000720c */ /* 0x000fda0003f06270 */
[----:B------:R-:W-:Y:S05]  /*9e90*/  @P0 BRA `(.L_x_110) ;  /* 0x0000053000000947 */ /* 0x000fea0003800000 */
[----:B------:R-:W-:Y:S01]  /*9ea0*/  ISETP.GE.AND P0, PT, R22, c[0x0][0x27c], PT ;  /* 0x00009f0016007a0c */ /* 0x000fe20003f06270 */
[----:B------:R-:W-:-:S12]  /*9eb0*/  BSSY B0, `(.L_x_111) ;  /* 0x0000028000007945 */ /* 0x000fd80003800000 */
[----:B------:R-:W-:Y:S05]  /*9ec0*/  @P0 BRA `(.L_x_112) ;  /* 0x0000026000000947 */ /* 0x000fea0003800000 */
[----:B-1----:R-:W1:Y:S01]  /*9ed0*/  LDS.128 R8, [R18+0x1000] ;  /* 0x0010000012087984 */ /* 0x002e620000000c00 */
        /* <DEDUP_REMOVED lines=10> */
[C---:B------:R-:W-:Y:S01]  /*9f80*/  FMUL.FTZ R10, R7.reuse, R12 ;  /* 0x0000000c070a7220 */ /* 0x040fe20000410000 */
[--C-:B------:R-:W-:Y:S02]  /*9f90*/  HADD2.F32 R16, -RZ, R11.reuse.H0_H0 ;  /* 0x2000000bff107230 */ /* 0x100fe40000004100 */
[----:B------:R-:W-:Y:S01]  /*9fa0*/  HADD2.F32 R15, -RZ, R11.H1_H1 ;  /* 0x3000000bff0f7230 */ /* 0x000fe20000004100 */
[----:B------:R-:W-:-:S02]  /*9fb0*/  FMUL.FTZ R11, R7, R8 ;  /* 0x00000008070b7220 */ /* 0x000fc40000410000 */
[CC--:B------:R-:W-:Y:S02]  /*9fc0*/  FMUL.FTZ R7, R0.reuse, R9.reuse ;  /* 0x0000000900077220 */ /* 0x0c0fe40000410000 */
[----:B------:R-:W-:Y:S02]  /*9fd0*/  FMUL.FTZ R0, R0, R6 ;  /* 0x0000000600007220 */ /* 0x000fe40000410000 */
[C---:B------:R-:W-:Y:S02]  /*9fe0*/  FFMA.FTZ R17, R5.reuse, R12, -R11 ;  /* 0x0000000c05117223 */ /* 0x040fe4000001080b */
[C---:B------:R-:W-:Y:S01]  /*9ff0*/  FFMA.FTZ R11, R2.reuse, R6, -R7 ;  /* 0x00000006020b7223 */ /* 0x040fe20000010807 */
[--C-:B------:R-:W-:Y:S01]  /*a000*/  HADD2.F32 R6, -RZ, R23.reuse.H1_H1 ;  /* 0x30000017ff067230 */ /* 0x100fe20000004100 */
[----:B------:R-:W-:Y:S01]  /*a010*/  FFMA.FTZ R9, R2, R9, R0 ;  /* 0x0000000902097223 */ /* 0x000fe20000010000 */
[----:B------:R-:W-:Y:S01]  /*a020*/  HADD2.F32 R0, -RZ, R23.H0_H0 ;  /* 0x20000017ff007230 */ /* 0x000fe20000004100 */
[----:B------:R-:W-:Y:S01]  /*a030*/  FFMA.FTZ R12, R5, R8, R10 ;  /* 0x00000008050c7223 */ /* 0x000fe2000001000a */
[--C-:B------:R-:W-:Y:S01]  /*a040*/  HADD2.F32 R5, -RZ, R26.reuse.H1_H1 ;  /* 0x3000001aff057230 */ /* 0x100fe20000004100 */
[C---:B------:R-:W-:Y:S01]  /*a050*/  FMUL.FTZ R8, R6.reuse, R13 ;  /* 0x0000000d06087220 */ /* 0x040fe20000410000 */
[----:B------:R-:W-:Y:S01]  /*a060*/  HADD2.F32 R2, -RZ, R26.H0_H0 ;  /* 0x2000001aff027230 */ /* 0x000fe20000004100 */
[----:B------:R-:W-:Y:S01]  /*a070*/  FMUL.FTZ R7, R6, R14 ;  /* 0x0000000e06077220 */ /* 0x000fe20000410000 */
[----:B------:R-:W-:Y:S01]  /*a080*/  F2FP.PACK_AB R9, R9, R11 ;  /* 0x0000000b0909723e */ /* 0x000fe200000000ff */
[----:B------:R-:W-:-:S02]  /*a090*/  FMUL.FTZ R6, R0, R15 ;  /* 0x0000000f00067220 */ /* 0x000fc40000410000 */
[----:B------:R-:W-:Y:S02]  /*a0a0*/  FMUL.FTZ R0, R0, R16 ;  /* 0x0000001000007220 */ /* 0x000fe40000410000 */
[C---:B------:R-:W-:Y:S01]  /*a0b0*/  FFMA.FTZ R10, R5.reuse, R14, -R8 ;  /* 0x0000000e050a7223 */ /* 0x040fe20000010808 */
[----:B------:R-:W-:Y:S01]  /*a0c0*/  F2FP.PACK_AB R8, R12, R17 ;  /* 0x000000110c08723e */ /* 0x000fe200000000ff */
[----:B------:R-:W-:Y:S02]  /*a0d0*/  FFMA.FTZ R7, R5, R13, R7 ;  /* 0x0000000d05077223 */ /* 0x000fe40000010007 */
[C---:B------:R-:W-:Y:S02]  /*a0e0*/  FFMA.FTZ R6, R2.reuse, R16, -R6 ;  /* 0x0000001002067223 */ /* 0x040fe40000010806 */
[----:B------:R-:W-:Y:S01]  /*a0f0*/  FFMA.FTZ R0, R2, R15, R0 ;  /* 0x0000000f02007223 */ /* 0x000fe20000010000 */
[----:B------:R-:W-:-:S04]  /*a100*/  F2FP.PACK_AB R10, R7, R10 ;  /* 0x0000000a070a723e */ /* 0x000fc800000000ff */
[----:B------:R-:W-:-:S05]  /*a110*/  F2FP.PACK_AB R11, R0, R6 ;  /* 0x00000006000b723e */ /* 0x000fca00000000ff */
[----:B------:R1:W-:Y:S02]  /*a120*/  STS.128 [R18+0x1000], R8 ;  /* 0x0010000812007388 */ /* 0x0003e40000000c00 */
.L_x_112:
[----:B------:R-:W-:Y:S05]  /*a130*/  BSYNC B0 ;  /* 0x0000000000007941 */ /* 0x000fea0003800000 */
.L_x_111:
[----:B------:R-:W-:-:S04]  /*a140*/  IADD3 R0, R22, 0x10, RZ ;  /* 0x0000001016007810 */ /* 0x000fc80007ffe0ff */
[----:B------:R-:W-:-:S13]  /*a150*/  ISETP.GE.AND P0, PT, R0, c[0x0][0x27c], PT ;  /* 0x00009f0000007a0c */ /* 0x000fda0003f06270 */
        /* <DEDUP_REMOVED lines=39> */
.L_x_110:
[----:B------:R-:W-:Y:S05]  /*a3d0*/  BSYNC B1 ;  /* 0x0000000000017941 */ /* 0x000fea0003800000 */
.L_x_109:
        /* <DEDUP_REMOVED lines=45> */
.L_x_116:
[----:B------:R-:W-:Y:S05]  /*a6b0*/  BSYNC B0 ;  /* 0x0000000000007941 */ /* 0x000fea0003800000 */
.L_x_115:
        /* <DEDUP_REMOVED lines=41> */
.L_x_114:
[----:B------:R-:W-:Y:S05]  /*a950*/  BSYNC B1 ;  /* 0x0000000000017941 */ /* 0x000fea0003800000 */
.L_x_113:
[----:B------:R-:W-:-:S04]  /*a960*/  IADD3 R0, R31, 0x60, RZ ;  /* 0x000000601f007810 */ /* 0x000fc80007ffe0ff */
        /* <DEDUP_REMOVED lines=43> */
.L_x_119:
[----:B------:R-:W-:Y:S05]  /*ac20*/  BSYNC B0 ;  /* 0x0000000000007941 */ /* 0x000fea0003800000 */
.L_x_118:
        /* <DEDUP_REMOVED lines=40> */
[----:B------:R1:W-:Y:S01]  /*aeb0*/  STS.128 [R19+0x3000], R8 ;  /* 0x0030000813007388 */ /* 0x0003e20000000c00 */
[----:B------:R-:W-:Y:S05]  /*aec0*/  BRA `(.L_x_117) ;  /* 0x00001a2000007947 */ /* 0x000fea0003800000 */
.L_x_102:
[----:B------:R-:W-:Y:S01]  /*aed0*/  ISETP.GE.AND P0, PT, R2, R23, PT ;  /* 0x000000170200720c */ /* 0x000fe20003f06270 */
[----:B------:R-:W-:Y:S01]  /*aee0*/  BSSY B0, `(.L_x_120) ;  /* 0x000000d000007945 */ /* 0x000fe20003800000 */
[----:B------:R-:W-:Y:S01]  /*aef0*/  CS2R R10, SRZ ;  /* 0x00000000000a7805 */ /* 0x000fe2000001ff00 */
[----:B------:R-:W-:Y:S01]  /*af00*/  CS2R R8, SRZ ;  /* 0x0000000000087805 */ /* 0x000fe2000001ff00 */
[----:B------:R-:W-:Y:S01]  /*af10*/  CS2R R14, SRZ ;  /* 0x00000000000e7805 */ /* 0x000fe2000001ff00 */
[----:B------:R-:W-:-:S08]  /*af20*/  CS2R R12, SRZ ;  /* 0x00000000000c7805 */ /* 0x000fd0000001ff00 */
[----:B------:R-:W-:Y:S05]  /*af30*/  @P0 BRA `(.L_x_121) ;  /* 0x0000007000000947 */ /* 0x000fea0003800000 */
[----:B------:R-:W-:Y:S01]  /*af40*/  ISETP.GE.AND P0, PT, R25, c[0x0][0x27c], PT ;  /* 0x00009f0019007a0c */ /* 0x000fe20003f06270 */
[----:B------:R-:W-:-:S12]  /*af50*/  CS2R R10, SRZ ;  /* 0x00000000000a7805 */ /* 0x000fd8000001ff00 */
[----:B------:R-:W-:Y:S05]  /*af60*/  @P0 BRA `(.L_x_121) ;  /* 0x0000004000000947 */ /* 0x000fea0003800000 */
[----:B------:R-:W-:-:S04]  /*af70*/  IMAD.WIDE R12, R25, 0x2, R18 ;  /* 0x00000002190c7825 */ /* 0x000fc800078e0212 */
[----:B------:R-:W-:Y:S02]  /*af80*/  IMAD.WIDE R8, R25, 0x2, R16 ;  /* 0x0000000219087825 */ /* 0x000fe400078e0210 */
[----:B------:R-:W5:Y:S04]  /*af90*/  LD.E.128 R12, [R12.64] ;  /* 0x0000000a0c0c7980 */ /* 0x000f68000c101d00 */
[----:B------:R-:W5:Y:S02]  /*afa0*/  LD.E.128 R8, [R8.64] ;  /* 0x0000000a08087980 */ /* 0x000f64000c101d00 */
.L_x_121:
[----:B------:R-:W-:Y:S05]  /*afb0*/  BSYNC B0 ;  /* 0x0000000000007941 */ /* 0x000fea0003800000 */
.L_x_120:
[----:B------:R-:W-:Y:S01]  /*afc0*/  IMAD R2, R215, -0x80, R23 ;  /* 0xffffff80d7027824 */ /* 0x000fe200078e0217 */
[----:B------:R-:W-:Y:S01]  /*afd0*/  ISETP.GE.AND P0, PT, R25, c[0x0][0x27c], PT ;  /* 0x00009f0019007a0c */ /* 0x000fe20003f06270 */
[--C-:B-----5:R-:W-:Y:S01]  /*afe0*/  IMAD.MOV.U32 R21, RZ, RZ, R13.reuse ;  /* 0x000000ffff157224 */ /* 0x120fe200078e000d */
[----:B------:R-:W-:Y:S01]  /*aff0*/  SHF.R.U64 R20, R12, 0x10, R13 ;  /* 0x000000100c147819 */ /* 0x000fe2000000120d */
[----:B------:R-:W-:Y:S01]  /*b000*/  IMAD.MOV.U32 R22, RZ, RZ, R12 ;  /* 0x000000ffff167224 */ /* 0x000fe200078e000c */
[----:B------:R-:W-:Y:S01]  /*b010*/  IMNMX R34, R2, 0x80, PT ;  /* 0x0000008002227817 */ /* 0x000fe20003800200 */
[----:B------:R-:W-:Y:S01]  /*b020*/  IMAD.MOV.U32 R18, RZ, RZ, R15 ;  /* 0x000000ffff127224 */ /* 0x000fe200078e000f */
[----:B------:R-:W-:Y:S01]  /*b030*/  SHF.R.U32.HI R17, RZ, 0x10, R13 ;  /* 0x00000010ff117819 */ /* 0x000fe2000001160d */
[----:B------:R-:W-:Y:S01]  /*b040*/  IMAD.MOV.U32 R19, RZ, RZ, R14 ;  /* 0x000000ffff137224 */ /* 0x000fe200078e000e */
[----:B------:R-:W-:Y:S01]  /*b050*/  ISETP.GE.OR P1, PT, R31, R34, P0 ;  /* 0x000000221f00720c */ /* 0x000fe20000726670 */
[----:B------:R-:W-:Y:S01]  /*b060*/  IMAD.MOV.U32 R7, RZ, RZ, R11 ;  /* 0x000000ffff077224 */ /* 0x000fe200078e000b */
[----:B------:R-:W-:Y:S01]  /*b070*/  SHF.R.U64 R16, R14, 0x10, R15 ;  /* 0x000000100e107819 */ /* 0x000fe2000000120f */
[----:B------:R-:W-:Y:S01]  /*b080*/  IMAD.MOV.U32 R14, RZ, RZ, R9 ;  /* 0x000000ffff0e7224 */ /* 0x000fe200078e0009 */
[----:B------:R-:W-:Y:S01]  /*b090*/  SHF.R.U32.HI R13, RZ, 0x10, R15 ;  /* 0x00000010ff0d7819 */ /* 0x000fe2000001160f */
[----:B------:R-:W-:Y:S01]  /*b0a0*/  IMAD.MOV.U32 R15, RZ, RZ, R8 ;  /* 0x000000ffff0f7224 */ /* 0x000fe200078e0008 */
[--C-:B------:R-:W-:Y:S01]  /*b0b0*/  SHF.R.U64 R12, R8, 0x10, R9.reuse ;  /* 0x00000010080c7819 */ /* 0x100fe20000001209 */
[----:B------:R-:W-:Y:S01]  /*b0c0*/  IMAD.MOV.U32 R8, RZ, RZ, R10 ;  /* 0x000000ffff087224 */ /* 0x000fe200078e000a */
[----:B------:R-:W-:Y:S01]  /*b0d0*/  SHF.R.U32.HI R6, RZ, 0x10, R9 ;  /* 0x00000010ff067819 */ /* 0x000fe20000011609 */
[----:B------:R-:W-:-:S04]  /*b0e0*/  DEPBAR.LE SB0, 0x1 ;  /* 0x000080400000791a */ /* 0x000fc80000000000 */
[--C-:B------:R-:W-:Y:S01]  /*b0f0*/  SHF.R.U64 R5, R10, 0x10, R11.reuse ;  /* 0x000000100a057819 */ /* 0x100fe2000000120b */
[----:B------:R-:W-:Y:S01]  /*b100*/  BSSY B0, `(.L_x_122) ;  /* 0x0000063000007945 */ /* 0x000fe20003800000 */
[----:B------:R-:W-:Y:S02]  /*b110*/  SHF.R.U32.HI R0, RZ, 0x10, R11 ;  /* 0x00000010ff007819 */ /* 0x000fe4000001160b */
[----:B------:R-:W-:Y:S02]  /*b120*/  PRMT R36, R22, 0x5410, R14 ;  /* 0x0000541016247816 */ /* 0x000fe4000000000e */
[----:B------:R-:W-:Y:S02]  /*b130*/  PRMT R39, R21, 0x5410, R17 ;  /* 0x0000541015277816 */ /* 0x000fe40000000011 */
[----:B------:R-:W-:Y:S02]  /*b140*/  PRMT R37, R6, 0x5410, R20 ;  /* 0x0000541006257816 */ /* 0x000fe40000000014 */
[----:B------:R-:W-:-:S02]  /*b150*/  PRMT R42, R16, 0x5410, R19 ;  /* 0x00005410102a7816 */ /* 0x000fc40000000013 */
[----:B------:R-:W-:Y:S02]  /*b160*/  PRMT R43, R13, 0x5410, R18 ;  /* 0x000054100d2b7816 */ /* 0x000fe40000000012 */
[----:B------:R-:W-:Y:S02]  /*b170*/  PRMT R35, R12, 0x5410, R15 ;  /* 0x000054100c237816 */ /* 0x000fe4000000000f */
[----:B------:R-:W-:Y:S02]  /*b180*/  PRMT R38, R8, 0x5410, R5 ;  /* 0x0000541008267816 */ /* 0x000fe40000000005 */
[----:B------:R-:W-:Y:S01]  /*b190*/  PRMT R41, R0, 0x5410, R7 ;  /* 0x0000541000297816 */ /* 0x000fe20000000007 */
[----:B------:R-:W-:Y:S06]  /*b1a0*/  BAR.SYNC.DEFER_BLOCKING 0x0 ;  /* 0x0000000000007b1d */ /* 0x000fec0000010000 */
[----:B------:R-:W-:Y:S05]  /*b1b0*/  @P1 BRA `(.L_x_123) ;  /* 0x0000057000001947 */ /* 0x000fea0003800000 */
[----:B------:R-:W-:Y:S02]  /*b1c0*/  SHF.L.U32 R0, R31, 0x6, RZ ;  /* 0x000000061f007819 */ /* 0x000fe400000006ff */
[----:B------:R-:W-:-:S02]  /*b1d0*/  IADD3 R5, R25, c[0x0][0x27c], RZ ;  /* 0x00009f0019057a10 */ /* 0x000fc40007ffe0ff */
[----:B------:R-:W-:Y:S02]  /*b1e0*/  LOP3.LUT R0, R0, 0x1c0, RZ, 0xc0, !PT ;  /* 0x000001c000007812 */ /* 0x000fe400078ec0ff */
[----:B------:R-:W-:Y:S02]  /*b1f0*/  SHF.L.U32 R7, R51, 0x9, RZ ;  /* 0x0000000933077819 */ /* 0x000fe400000006ff */
[C---:B------:R-:W-:Y:S02]  /*b200*/  LOP3.LUT R2, R0.reuse, 0x38, R25, 0xf8, !PT ;  /* 0x0000003800027812 */ /* 0x040fe400078ef819 */
[----:B------:R-:W-:Y:S02]  /*b210*/  SHF.R.U32.HI R6, RZ, 0x3, R0 ;  /* 0x00000003ff067819 */ /* 0x000fe40000011600 */
[----:B------:R-:W-:Y:S02]  /*b220*/  LOP3.LUT R0, R0, 0x38, R5, 0xf8, !PT ;  /* 0x0000003800007812 */ /* 0x000fe400078ef805 */
[----:B------:R-:W-:-:S02]  /*b230*/  LOP3.LUT R2, R7, R2, R6, 0xf6, !PT ;  /* 0x0000000207027212 */ /* 0x000fc400078ef606 */
[----:B------:R-:W-:Y:S01]  /*b240*/  LOP3.LUT R0, R7, R0, R6, 0xf6, !PT ;  /* 0x0000000007007212 */ /* 0x000fe200078ef606 */
[--C-:B------:R-:W-:Y:S01]  /*b250*/  HADD2.F32 R7, -RZ, R35.reuse.H0_H0 ;  /* 0x20000023ff077230 */ /* 0x100fe20000004100 */
[----:B------:R-:W-:Y:S01]  /*b260*/  SHF.L.U32 R28, R2, 0x1, RZ ;  /* 0x00000001021c7819 */ /* 0x000fe200000006ff */
[----:B------:R-:W-:Y:S01]  /*b270*/  HADD2.F32 R2, -RZ, R35.H1_H1 ;  /* 0x30000023ff027230 */ /* 0x000fe20000004100 */
[----:B------:R-:W-:-:S03]  /*b280*/  SHF.L.U32 R26, R0, 0x1, RZ ;  /* 0x00000001001a7819 */ /* 0x000fc600000006ff */
[----:B------:R-:W1:Y:S04]  /*b290*/  LDS.128 R12, [R28+0x7100] ;  /* 0x007100001c0c7984 */ /* 0x000e680000000c00 */
[----:B------:R-:W2:Y:S01]  /*b2a0*/  LDS.128 R8, [R26+0x7100] ;  /* 0x007100001a087984 */ /* 0x000ea20000000c00 */
[--C-:B-1----:R-:W-:Y:S02]  /*b2b0*/  HADD2.F32 R17, -RZ, R13.reuse.H0_H0 ;  /* 0x2000000dff117230 */ /* 0x102fe40000004100 */
[----:B------:R-:W-:Y:S02]  /*b2c0*/  HADD2.F32 R18, -RZ, R13.H1_H1 ;  /* 0x3000000dff127230 */ /* 0x000fe40000004100 */
[----:B--2---:R-:W-:Y:S02]  /*b2d0*/  HADD2.F32 R13, -RZ, R8.H0_H0 ;  /* 0x20000008ff0d7230 */ /* 0x004fe40000004100 */
[----:B------:R-:W-:-:S02]  /*b2e0*/  HADD2.F32 R5, -RZ, R12.H0_H0 ;  /* 0x2000000cff057230 */ /* 0x000fc40000004100 */
[----:B------:R-:W-:Y:S01]  /*b2f0*/  HADD2.F32 R16, -RZ, R12.H1_H1 ;  /* 0x3000000cff107230 */ /* 0x000fe20000004100 */
[-C--:B------:R-:W-:Y:S01]  /*b300*/  FMUL.FTZ R0, R13, R2.reuse ;  /* 0x000000020d007220 */ /* 0x080fe20000410000 */
[--C-:B------:R-:W-:Y:S01]  /*b310*/  HADD2.F32 R20, -RZ, R14.reuse.H0_H0 ;  /* 0x2000000eff147230 */ /* 0x100fe20000004100 */
[C---:B------:R-:W-:Y:S01]  /*b320*/  FMUL.FTZ R6, R5.reuse, R2 ;  /* 0x0000000205067220 */ /* 0x040fe20000410000 */
[----:B------:R-:W-:Y:S02]  /*b330*/  HADD2.F32 R21, -RZ, R14.H1_H1 ;  /* 0x3000000eff157230 */ /* 0x000fe40000004100 */
[----:B------:R-:W-:Y:S02]  /*b340*/  HADD2.F32 R12, -RZ, R36.H0_H0 ;  /* 0x20000024ff0c7230 */ /* 0x000fe40000004100 */
[----:B------:R-:W-:Y:S01]  /*b350*/  HADD2.F32 R14, -RZ, R8.H1_H1 ;  /* 0x30000008ff0e7230 */ /* 0x000fe20000004100 */
[-C--:B------:R-:W-:Y:S01]  /*b360*/  FMUL.FTZ R8, R16, R7.reuse ;  /* 0x0000000710087220 */ /* 0x080fe20000410000 */
[--C-:B------:R-:W-:Y:S01]  /*b370*/  HADD2.F32 R23, -RZ, R15.reuse.H0_H0 ;  /* 0x2000000fff177230 */ /* 0x100fe20000004100 */
[-C--:B------:R-:W-:Y:S01]  /*b380*/  FFMA.FTZ R30, R5, R12.reuse, -R0 ;  /* 0x0000000c051e7223 */ /* 0x080fe20000010800 */
[----:B------:R-:W-:Y:S01]  /*b390*/  HADD2.F32 R24, -RZ, R15.H1_H1 ;  /* 0x3000000fff187230 */ /* 0x000fe20000004100 */
[----:B------:R-:W-:Y:S01]  /*b3a0*/  FMUL.FTZ R5, R14, R7 ;  /* 0x000000070e057220 */ /* 0x000fe20000410000 */
[----:B------:R-:W-:Y:S01]  /*b3b0*/  HADD2.F32 R2, -RZ, R37.H1_H1 ;  /* 0x30000025ff027230 */ /* 0x000fe20000004100 */
[----:B------:R-:W-:Y:S01]  /*b3c0*/  FFMA.FTZ R29, R13, R12, R6 ;  /* 0x0000000c0d1d7223 */ /* 0x000fe20000010006 */
[----:B------:R-:W-:-:S02]  /*b3d0*/  HADD2.F32 R15, -RZ, R9.H0_H0 ;  /* 0x20000009ff0f7230 */ /* 0x000fc40000004100 */
[----:B------:R-:W-:Y:S01]  /*b3e0*/  HADD2.F32 R0, -RZ, R36.H1_H1 ;  /* 0x30000024ff007230 */ /* 0x000fe20000004100 */
[-C--:B------:R-:W-:Y:S01]  /*b3f0*/  FFMA.FTZ R12, R16, R2.reuse, -R5 ;  /* 0x00000002100c7223 */ /* 0x080fe20000010805 */
[----:B------:R-:W-:Y:S01]  /*b400*/  HADD2.F32 R6, -RZ, R39.H0_H0 ;  /* 0x20000027ff067230 */ /* 0x000fe20000004100 */
[----:B------:R-:W-:Y:S01]  /*b410*/  FFMA.FTZ R27, R14, R2, R8 ;  /* 0x000000020e1b7223 */ /* 0x000fe20000010008 */
[----:B------:R-:W-:Y:S01]  /*b420*/  HADD2.F32 R9, -RZ, R9.H1_H1 ;  /* 0x30000009ff097230 */ /* 0x000fe20000004100 */
[-C--:B------:R-:W-:Y:S01]  /*b430*/  FMUL.FTZ R7, R15, R0.reuse ;  /* 0x000000000f077220 */ /* 0x080fe20000410000 */
[----:B------:R-:W-:Y:S01]  /*b440*/  HADD2.F32 R5, -RZ, R37.H0_H0 ;  /* 0x20000025ff057230 */ /* 0x000fe20000004100 */
[C---:B------:R-:W-:Y:S01]  /*b450*/  FMUL.FTZ R8, R17.reuse, R0 ;  /* 0x0000000011087220 */ /* 0x040fe20000410000 */
[----:B------:R-:W-:Y:S01]  /*b460*/  HADD2.F32 R0, -RZ, R39.H1_H1 ;  /* 0x30000027ff007230 */ /* 0x000fe20000004100 */
[----:B------:R-:W-:Y:S01]  /*b470*/  FFMA.FTZ R17, R17, R6, -R7 ;  /* 0x0000000611117223 */ /* 0x000fe20000010807 */
[--C-:B------:R-:W-:Y:S01]  /*b480*/  HADD2.F32 R19, -RZ, R10.reuse.H0_H0 ;  /* 0x2000000aff137230 */ /* 0x100fe20000004100 */
[CC--:B------:R-:W-:Y:S01]  /*b490*/  FMUL.FTZ R7, R9.reuse, R5.reuse ;  /* 0x0000000509077220 */ /* 0x0c0fe20000410000 */
[----:B------:R-:W-:Y:S01]  /*b4a0*/  HADD2.F32 R10, -RZ, R10.H1_H1 ;  /* 0x3000000aff0a7230 */ /* 0x000fe20000004100 */
[C---:B------:R-:W-:Y:S01]  /*b4b0*/  FMUL.FTZ R2, R18.reuse, R5 ;  /* 0x0000000512027220 */ /* 0x040fe20000410000 */
[--C-:B------:R-:W-:Y:S01]  /*b4c0*/  HADD2.F32 R5, -RZ, R38.reuse.H0_H0 ;  /* 0x20000026ff057230 */ /* 0x100fe20000004100 */
[-C--:B------:R-:W-:Y:S01]  /*b4d0*/  FFMA.FTZ R13, R18, R0.reuse, -R7 ;  /* 0x00000000120d7223 */ /* 0x080fe20000010807 */
[--C-:B------:R-:W-:Y:S01]  /*b4e0*/  HADD2.F32 R22, -RZ, R11.reuse.H0_H0 ;  /* 0x2000000bff167230 */ /* 0x100fe20000004100 */
[----:B------:R-:W-:Y:S01]  /*b4f0*/  FFMA.FTZ R9, R9, R0, R2 ;  /* 0x0000000009097223 */ /* 0x000fe20000010002 */
[----:B------:R-:W-:Y:S01]  /*b500*/  HADD2.F32 R0, -RZ, R38.H1_H1 ;  /* 0x30000026ff007230 */ /* 0x000fe20000004100 */
[----:B------:R-:W-:Y:S01]  /*b510*/  FFMA.FTZ R16, R15, R6, R8 ;  /* 0x000000060f107223 */ /* 0x000fe20000010008 */
[--C-:B------:R-:W-:Y:S01]  /*b520*/  HADD2.F32 R2, -RZ, R42.reuse.H1_H1 ;  /* 0x3000002aff027230 */ /* 0x100fe20000004100 */
[-C--:B------:R-:W-:Y:S01]  /*b530*/  FMUL.FTZ R8, R19, R5.reuse ;  /* 0x0000000513087220 */ /* 0x080fe20000410000 */
[----:B------:R-:W-:Y:S01]  /*b540*/  HADD2.F32 R6, -RZ, R42.H0_H0 ;  /* 0x2000002aff067230 */ /* 0x000fe20000004100 */
[----:B------:R-:W-:Y:S01]  /*b550*/  FMUL.FTZ R7, R20, R5 ;  /* 0x0000000514077220 */ /* 0x000fe20000410000 */
[----:B------:R-:W-:Y:S01]  /*b560*/  HADD2.F32 R11, -RZ, R11.H1_H1 ;  /* 0x3000000bff0b7230 */ /* 0x000fe20000004100 */
[----:B------:R-:W-:Y:S01]  /*b570*/  FMUL.FTZ R5, R10, R0 ;  /* 0x000000000a057220 */ /* 0x000fe20000410000 */
[----:B------:R-:W-:Y:S01]  /*b580*/  F2FP.PACK_AB R12, R12, R30 ;  /* 0x0000001e0c0c723e */ /* 0x000fe200000000ff */
[----:B------:R-:W-:Y:S01]  /*b590*/  FMUL.FTZ R0, R21, R0 ;  /* 0x0000000015007220 */ /* 0x000fe20000410000 */
[----:B------:R-:W-:Y:S01]  /*b5a0*/  F2FP.PACK_AB R13, R13, R17 ;  /* 0x000000110d0d723e */ /* 0x000fe200000000ff */
[----:B------:R-:W-:Y:S01]  /*b5b0*/  FFMA.FTZ R20, R20, R2, -R8 ;  /* 0x0000000214147223 */ /* 0x000fe20000010808 */
[----:B------:R-:W-:Y:S01]  /*b5c0*/  F2FP.PACK_AB R9, R9, R16 ;  /* 0x000000100909723e */ /* 0x000fe200000000ff */
[----:B------:R-:W-:Y:S01]  /*b5d0*/  FFMA.FTZ R19, R19, R2, R7 ;  /* 0x0000000213137223 */ /* 0x000fe20000010007 */
[--C-:B------:R-:W-:Y:S01]  /*b5e0*/  HADD2.F32 R2, -RZ, R41.reuse.H1_H1 ;  /* 0x30000029ff027230 */ /* 0x100fe20000004100 */
[-C--:B------:R-:W-:Y:S01]  /*b5f0*/  FFMA.FTZ R10, R10, R6.reuse, R0 ;  /* 0x000000060a0a7223 */ /* 0x080fe20000010000 */
[----:B------:R-:W-:Y:S01]  /*b600*/  HADD2.F32 R0, -RZ, R41.H0_H0 ;  /* 0x20000029ff007230 */ /* 0x000fe20000004100 */
[----:B------:R-:W-:Y:S01]  /*b610*/  FFMA.FTZ R14, R21, R6, -R5 ;  /* 0x00000006150e7223 */ /* 0x000fe20000010805 */
[--C-:B------:R-:W-:Y:S01]  /*b620*/  HADD2.F32 R6, -RZ, R43.reuse.H1_H1 ;  /* 0x3000002bff067230 */ /* 0x100fe20000004100 */
[-C--:B------:R-:W-:Y:S01]  /*b630*/  FMUL.FTZ R8, R22, R2.reuse ;  /* 0x0000000216087220 */ /* 0x080fe20000410000 */
[----:B------:R-:W-:Y:S01]  /*b640*/  HADD2.F32 R5, -RZ, R43.H0_H0 ;  /* 0x2000002bff057230 */ /* 0x000fe20000004100 */
[----:B------:R-:W-:Y:S01]  /*b650*/  FMUL.FTZ R7, R23, R2 ;  /* 0x0000000217077220 */ /* 0x000fe20000410000 */
[----:B------:R-:W-:Y:S01]  /*b660*/  F2FP.PACK_AB R14, R14, R20 ;  /* 0x000000140e0e723e */ /* 0x000fe200000000ff */
[-C--:B------:R-:W-:Y:S01]  /*b670*/  FMUL.FTZ R2, R11, R0.reuse ;  /* 0x000000000b027220 */ /* 0x080fe20000410000 */
[----:B------:R-:W-:Y:S01]  /*b680*/  F2FP.PACK_AB R10, R10, R19 ;  /* 0x000000130a0a723e */ /* 0x000fe200000000ff */
[----:B------:R-:W-:-:S02]  /*b690*/  FMUL.FTZ R0, R24, R0 ;  /* 0x0000000018007220 */ /* 0x000fc40000410000 */
[-C--:B------:R-:W-:Y:S01]  /*b6a0*/  FFMA.FTZ R15, R23, R6.reuse, -R8 ;  /* 0x00000006170f7223 */ /* 0x080fe20000010808 */
[----:B------:R-:W-:Y:S01]  /*b6b0*/  F2FP.PACK_AB R8, R27, R29 ;  /* 0x0000001d1b08723e */ /* 0x000fe200000000ff */
[-C--:B------:R-:W-:Y:S02]  /*b6c0*/  FFMA.FTZ R2, R24, R5.reuse, -R2 ;  /* 0x0000000518027223 */ /* 0x080fe40000010802 */
[----:B------:R-:W-:Y:S02]  /*b6d0*/  FFMA.FTZ R7, R22, R6, R7 ;  /* 0x0000000616077223 */ /* 0x000fe40000010007 */
[----:B------:R-:W-:Y:S01]  /*b6e0*/  FFMA.FTZ R0, R11, R5, R0 ;  /* 0x000000050b007223 */ /* 0x000fe20000010000 */
[----:B------:R-:W-:-:S04]  /*b6f0*/  F2FP.PACK_AB R15, R2, R15 ;  /* 0x0000000f020f723e */ /* 0x000fc800000000ff */
[----:B------:R-:W-:Y:S01]  /*b700*/  F2FP.PACK_AB R11, R0, R7 ;  /* 0x00000007000b723e */ /* 0x000fe200000000ff */
[----:B------:R1:W-:Y:S04]  /*b710*/  STS.128 [R28+0x7100], R12 ;  /* 0x0071000c1c007388 */ /* 0x0003e80000000c00 */
[----:B------:R1:W-:Y:S02]  /*b720*/  STS.128 [R26+0x7100], R8 ;  /* 0x007100081a007388 */ /* 0x0003e40000000c00 */
.L_x_123:
[----:B------:R-:W-:Y:S05]  /*b730*/  BSYNC B0 ;  /* 0x0000000000007941 */ /* 0x000fea0003800000 */
.L_x_122:
[----:B------:R-:W-:Y:S01]  /*b740*/  IADD3 R0, R31, 0x20, RZ ;  /* 0x000000201f007810 */ /* 0x000fe20007ffe0ff */
[----:B------:R-:W-:Y:S03]  /*b750*/  BSSY B0, `(.L_x_124) ;  /* 0x000005d000007945 */ /* 0x000fe60003800000 */
[----:B------:R-:W-:-:S13]  /*b760*/  ISETP.GE.OR P1, PT, R0, R34, P0 ;  /* 0x000000220000720c */ /* 0x000fda0000726670 */
[----:B------:R-:W-:Y:S05]  /*b770*/  @P1 BRA `(.L_x_125) ;  /* 0x000005a000001947 */ /* 0x000fea0003800000 */
[----:B------:R-:W-:Y:S02]  /*b780*/  SHF.R.S32.HI R2, RZ, 0x1f, R0 ;  /* 0x0000001fff027819 */ /* 0x000fe40000011400 */
[----:B------:R-:W-:Y:S02]  /*b790*/  SHF.L.U32 R5, R0, 0x6, RZ ;  /* 0x0000000600057819 */ /* 0x000fe400000006ff */
[----:B------:R-:W-:Y:S02]  /*b7a0*/  LEA.HI R2, R2, R0, RZ, 0x3 ;  /* 0x0000000002027211 */ /* 0x000fe400078f18ff */
[----:B------:R-:W-:Y:S02]  /*b7b0*/  LOP3.LUT R0, R5, 0x1c0, RZ, 0xc0, !PT ;  /* 0x000001c005007812 */ /* 0x000fe400078ec0ff */
[----:B------:R-:W-:Y:S02]  /*b7c0*/  SHF.L.U32 R2, R2, 0x6, RZ ;  /* 0x0000000602027819 */ /* 0x000fe400000006ff */
[----:B------:R-:W-:-:S02]  /*b7d0*/  IADD3 R6, R25, c[0x0][0x27c], RZ ;  /* 0x00009f0019067a10 */ /* 0x000fc40007ffe0ff */
[----:B------:R-:W-:Y:S02]  /*b7e0*/  LOP3.LUT R5, R0, 0x38, R25, 0xf8, !PT ;  /* 0x0000003800057812 */ /* 0x000fe400078ef819 */
[----:B------:R-:W-:Y:S02]  /*b7f0*/  SHF.R.U32.HI R7, RZ, 0x3, R0 ;  /* 0x00000003ff077819 */ /* 0x000fe40000011600 */
[----:B------:R-:W-:Y:S02]  /*b800*/  LOP3.LUT R2, R2, 0xfffffe00, RZ, 0xc0, !PT ;  /* 0xfffffe0002027812 */ /* 0x000fe400078ec0ff */
[----:B------:R-:W-:Y:S02]  /*b810*/  LOP3.LUT R0, R0, 0x38, R6, 0xf8, !PT ;  /* 0x0000003800007812 */ /* 0x000fe400078ef806 */
[C-C-:B------:R-:W-:Y:S02]  /*b820*/  LOP3.LUT R5, R2.reuse, R5, R7.reuse, 0xf6, !PT ;  /* 0x0000000502057212 */ /* 0x140fe400078ef607 */
[----:B------:R-:W-:Y:S01]  /*b830*/  LOP3.LUT R2, R2, R0, R7, 0xf6, !PT ;  /* 0x0000000002027212 */ /* 0x000fe200078ef607 */
[----:B------:R-:W-:Y:S01]  /*b840*/  HADD2.F32 R7, -RZ, R35.H0_H0 ;  /* 0x20000023ff077230 */ /* 0x000fe20000004100 */
[----:B-1----:R-:W-:-:S02]  /*b850*/  SHF.L.U32 R28, R5, 0x1, RZ ;  /* 0x00000001051c7819 */ /* 0x002fc400000006ff */
[----:B------:R-:W-:Y:S01]  /*b860*/  SHF.L.U32 R26, R2, 0x1, RZ ;  /* 0x00000001021a7819 */ /* 0x000fe200000006ff */
[----:B------:R-:W-:Y:S02]  /*b870*/  HADD2.F32 R2, -RZ, R35.H1_H1 ;  /* 0x30000023ff027230 */ /* 0x000fe40000004100 */
[----:B------:R-:W1:Y:S04]  /*b880*/  LDS.128 R12, [R28+0x7100] ;  /* 0x007100001c0c7984 */ /* 0x000e680000000c00 */
[----:B------:R-:W2:Y:S01]  /*b890*/  LDS.128 R8, [R26+0x7100] ;  /* 0x007100001a087984 */ /* 0x000ea20000000c00 */
[--C-:B-1----:R-:W-:Y:S02]  /*b8a0*/  HADD2.F32 R17, -RZ, R13.reuse.H0_H0 ;  /* 0x2000000dff117230 */ /* 0x102fe40000004100 */
[----:B------:R-:W-:-:S02]  /*b8b0*/  HADD2.F32 R18, -RZ, R13.H1_H1 ;  /* 0x3000000dff127230 */ /* 0x000fc40000004100 */
[----:B--2---:R-:W-:Y:S02]  /*b8c0*/  HADD2.F32 R13, -RZ, R8.H0_H0 ;  /* 0x20000008ff0d7230 */ /* 0x004fe40000004100 */
[--C-:B------:R-:W-:Y:S02]  /*b8d0*/  HADD2.F32 R5, -RZ, R12.reuse.H0_H0 ;  /* 0x2000000cff057230 */ /* 0x100fe40000004100 */
[----:B------:R-:W-:Y:S01]  /*b8e0*/  HADD2.F32 R16, -RZ, R12.H1_H1 ;  /* 0x3000000cff107230 */ /* 0x000fe20000004100 */
[C---:B------:R-:W-:Y:S01]  /*b8f0*/  FMUL.FTZ R0, R2.reuse, R13 ;  /* 0x0000000d02007220 */ /* 0x040fe20000410000 */
[--C-:B------:R-:W-:Y:S01]  /*b900*/  HADD2.F32 R20, -RZ, R14.reuse.H0_H0 ;  /* 0x2000000eff147230 */ /* 0x100fe20000004100 */
[----:B------:R-:W-:Y:S01]  /*b910*/  FMUL.FTZ R6, R2, R5 ;  /* 0x0000000502067220 */ /* 0x000fe20000410000 */
[----:B------:R-:W-:Y:S02]  /*b920*/  HADD2.F32 R21, -RZ, R14.H1_H1 ;  /* 0x3000000eff157230 */ /* 0x000fe40000004100 */
[----:B------:R-:W-:-:S02]  /*b930*/  HADD2.F32 R12, -RZ, R36.H0_H0 ;  /* 0x20000024ff0c7230 */ /* 0x000fc40000004100 */
[----:B------:R-:W-:Y:S01]  /*b940*/  HADD2.F32 R14, -RZ, R8.H1_H1 ;  /* 0x30000008ff0e7230 */ /* 0x000fe20000004100 */
[C---:B------:R-:W-:Y:S01]  /*b950*/  FMUL.FTZ R8, R7.reuse, R16 ;  /* 0x0000001007087220 */ /* 0x040fe20000410000 */
[--C-:B------:R-:W-:Y:S01]  /*b960*/  HADD2.F32 R23, -RZ, R15.reuse.H0_H0 ;  /* 0x2000000fff177230 */ /* 0x100fe20000004100 */
[C---:B------:R-:W-:Y:S01]  /*b970*/  FFMA.FTZ R30, R12.reuse, R5, -R0 ;  /* 0x000000050c1e7223 */ /* 0x040fe20000010800 */
[----:B------:R-:W-:Y:S01]  /*b980*/  HADD2.F32 R24, -RZ, R15.H1_H1 ;  /* 0x3000000fff187230 */ /* 0x000fe20000004100 */
[----:B------:R-:W-:Y:S01]  /*b990*/  FMUL.FTZ R5, R7, R14 ;  /* 0x0000000e07057220 */ /* 0x000fe20000410000 */
[----:B------:R-:W-:Y:S01]  /*b9a0*/  HADD2.F32 R2, -RZ, R37.H1_H1 ;  /* 0x30000025ff027230 */ /* 0x000fe20000004100 */
[----:B------:R-:W-:Y:S01]  /*b9b0*/  FFMA.FTZ R29, R12, R13, R6 ;  /* 0x0000000d0c1d7223 */ /* 0x000fe20000010006 */
[----:B------:R-:W-:Y:S02]  /*b9c0*/  HADD2.F32 R15, -RZ, R9.H0_H0 ;  /* 0x20000009ff0f7230 */ /* 0x000fe40000004100 */
[----:B------:R-:W-:Y:S01]  /*b9d0*/  HADD2.F32 R0, -RZ, R36.H1_H1 ;  /* 0x30000024ff007230 */ /* 0x000fe20000004100 */
[C---:B------:R-:W-:Y:S01]  /*b9e0*/  FFMA.FTZ R12, R2.reuse, R16, -R5 ;  /* 0x00000010020c7223 */ /* 0x040fe20000010805 */
[----:B------:R-:W-:Y:S01]  /*b9f0*/  HADD2.F32 R6, -RZ, R39.H0_H0 ;  /* 0x20000027ff067230 */ /* 0x000fe20000004100 */
[----:B------:R-:W-:Y:S01]  /*ba00*/  FFMA.FTZ R27, R2, R14, R8 ;  /* 0x0000000e021b7223 */ /* 0x000fe20000010008 */
[----:B------:R-:W-:Y:S01]  /*ba10*/  HADD2.F32 R9, -RZ, R9.H1_H1 ;  /* 0x30000009ff097230 */ /* 0x000fe20000004100 */
[C---:B------:R-:W-:Y:S01]  /*ba20*/  FMUL.FTZ R7, R0.reuse, R15 ;  /* 0x0000000f00077220 */ /* 0x040fe20000410000 */
[----:B------:R-:W-:Y:S01]  /*ba30*/  HADD2.F32 R5, -RZ, R37.H0_H0 ;  /* 0x20000025ff057230 */ /* 0x000fe20000004100 */
[-C--:B------:R-:W-:Y:S01]  /*ba40*/  FMUL.FTZ R8, R0, R17.reuse ;  /* 0x0000001100087220 */ /* 0x080fe20000410000 */
[----:B------:R-:W-:Y:S01]  /*ba50*/  HADD2.F32 R0, -RZ, R39.H1_H1 ;  /* 0x30000027ff007230 */ /* 0x000fe20000004100 */
[----:B------:R-:W-:Y:S01]  /*ba60*/  FFMA.FTZ R17, R6, R17, -R7 ;  /* 0x0000001106117223 */ /* 0x000fe20000010807 */
[--C-:B------:R-:W-:Y:S01]  /*ba70*/  HADD2.F32 R19, -RZ, R10.reuse.H0_H0 ;  /* 0x2000000aff137230 */ /* 0x100fe20000004100 */
[CC--:B------:R-:W-:Y:S01]  /*ba80*/  FMUL.FTZ R7, R5.reuse, R9.reuse ;  /* 0x0000000905077220 */ /* 0x0c0fe20000410000 */
[----:B------:R-:W-:Y:S01]  /*ba90*/  HADD2.F32 R10, -RZ, R10.H1_H1 ;  /* 0x3000000aff0a7230 */ /* 0x000fe20000004100 */
[-C--:B------:R-:W-:Y:S01]  /*baa0*/  FMUL.FTZ R2, R5, R18.reuse ;  /* 0x0000001205027220 */ /* 0x080fe20000410000 */
[--C-:B------:R-:W-:Y:S01]  /*bab0*/  HADD2.F32 R5, -RZ, R38.reuse.H0_H0 ;  /* 0x20000026ff057230 */ /* 0x100fe20000004100 */
[C---:B------:R-:W-:Y:S01]  /*bac0*/  FFMA.FTZ R13, R0.reuse, R18, -R7 ;  /* 0x00000012000d7223 */ /* 0x040fe20000010807 */
[--C-:B------:R-:W-:Y:S01]  /*bad0*/  HADD2.F32 R22, -RZ, R11.reuse.H0_H0 ;  /* 0x2000000bff167230 */ /* 0x100fe20000004100 */
[----:B------:R-:W-:Y:S01]  /*bae0*/  FFMA.FTZ R9, R0, R9, R2 ;  /* 0x0000000900097223 */ /* 0x000fe20000010002 */
[----:B------:R-:W-:Y:S01]  /*baf0*/  HADD2.F32 R0, -RZ, R38.H1_H1 ;  /* 0x30000026ff007230 */ /* 0x000fe20000004100 */
[----:B------:R-:W-:Y:S01]  /*bb00*/  FFMA.FTZ R16, R6, R15, R8 ;  /* 0x0000000f06107223 */ /* 0x000fe20000010008 */
[--C-:B------:R-:W-:Y:S01]  /*bb10*/  HADD2.F32 R2, -RZ, R42.reuse.H1_H1 ;  /* 0x3000002aff027230 */ /* 0x100fe20000004100 */
[C---:B------:R-:W-:Y:S01]  /*bb20*/  FMUL.FTZ R8, R5.reuse, R19 ;  /* 0x0000001305087220 */ /* 0x040fe20000410000 */
[----:B------:R-:W-:Y:S01]  /*bb30*/  HADD2.F32 R6, -RZ, R42.H0_H0 ;  /* 0x2000002aff067230 */ /* 0x000fe20000004100 */
[----:B------:R-:W-:Y:S01]  /*bb40*/  FMUL.FTZ R7, R5, R20 ;  /* 0x0000001405077220 */ /* 0x000fe20000410000 */
[----:B------:R-:W-:Y:S01]  /*bb50*/  HADD2.F32 R11, -RZ, R11.H1_H1 ;  /* 0x3000000bff0b7230 */ /* 0x000fe20000004100 */
[----:B------:R-:W-:Y:S01]  /*bb60*/  FMUL.FTZ R5, R0, R10 ;  /* 0x0000000a00057220 */ /* 0x000fe20000410000 */
[----:B------:R-:W-:Y:S01]  /*bb70*/  F2FP.PACK_AB R12, R12, R30 ;  /* 0x0000001e0c0c723e */ /* 0x000fe200000000ff */
[----:B------:R-:W-:Y:S01]  /*bb80*/  FMUL.FTZ R0, R0, R21 ;  /* 0x0000001500007220 */ /* 0x000fe20000410000 */
[----:B------:R-:W-:Y:S01]  /*bb90*/  F2FP.PACK_AB R13, R13, R17 ;  /* 0x000000110d0d723e */ /* 0x000fe200000000ff */
[C---:B------:R-:W-:Y:S01]  /*bba0*/  FFMA.FTZ R20, R2.reuse, R20, -R8 ;  /* 0x0000001402147223 */ /* 0x040fe20000010808 */
[----:B------:R-:W-:Y:S01]  /*bbb0*/  F2FP.PACK_AB R9, R9, R16 ;  /* 0x000000100909723e */ /* 0x000fe200000000ff */
[----:B------:R-:W-:Y:S01]  /*bbc0*/  FFMA.FTZ R19, R2, R19, R7 ;  /* 0x0000001302137223 */ /* 0x000fe20000010007 */
[--C-:B------:R-:W-:Y:S01]  /*bbd0*/  HADD2.F32 R2, -RZ, R41.reuse.H1_H1 ;  /* 0x30000029ff027230 */ /* 0x100fe20000004100 */
[C---:B------:R-:W-:Y:S01]  /*bbe0*/  FFMA.FTZ R10, R6.reuse, R10, R0 ;  /* 0x0000000a060a7223 */ /* 0x040fe20000010000 */
[----:B------:R-:W-:Y:S01]  /*bbf0*/  HADD2.F32 R0, -RZ, R41.H0_H0 ;  /* 0x20000029ff007230 */ /* 0x000fe20000004100 */
[----:B------:R-:W-:Y:S01]  /*bc00*/  FFMA.FTZ R14, R6, R21, -R5 ;  /* 0x00000015060e7223 */ /* 0x000fe20000010805 */
[--C-:B------:R-:W-:Y:S01]  /*bc10*/  HADD2.F32 R6, -RZ, R43.reuse.H1_H1 ;  /* 0x3000002bff067230 */ /* 0x100fe20000004100 */
[C---:B------:R-:W-:Y:S01]  /*bc20*/  FMUL.FTZ R8, R2.reuse, R22 ;  /* 0x0000001602087220 */ /* 0x040fe20000410000 */
[----:B------:R-:W-:Y:S01]  /*bc30*/  HADD2.F32 R5, -RZ, R43.H0_H0 ;  /* 0x2000002bff057230 */ /* 0x000fe20000004100 */
[----:B------:R-:W-:Y:S01]  /*bc40*/  FMUL.FTZ R7, R2, R23 ;  /* 0x0000001702077220 */ /* 0x000fe20000410000 */
[----:B------:R-:W-:Y:S01]  /*bc50*/  F2FP.PACK_AB R14, R14, R20 ;  /* 0x000000140e0e723e */ /* 0x000fe200000000ff */
[----:B------:R-:W-:Y:S01]  /*bc60*/  FMUL.FTZ R2, R0, R11 ;  /* 0x0000000b00027220 */ /* 0x000fe20000410000 */
[----:B------:R-:W-:Y:S01]  /*bc70*/  F2FP.PACK_AB R10, R10, R19 ;  /* 0x000000130a0a723e */ /* 0x000fe200000000ff */
[----:B------:R-:W-:-:S02]  /*bc80*/  FMUL.FTZ R0, R0, R24 ;  /* 0x0000001800007220 */ /* 0x000fc40000410000 */
[C---:B------:R-:W-:Y:S01]  /*bc90*/  FFMA.FTZ R15, R6.reuse, R23, -R8 ;  /* 0x00000017060f7223 */ /* 0x040fe20000010808 */
[----:B------:R-:W-:Y:S01]  /*bca0*/  F2FP.PACK_AB R8, R27, R29 ;  /* 0x0000001d1b08723e */ /* 0x000fe200000000ff */
[C---:B------:R-:W-:Y:S02]  /*bcb0*/  FFMA.FTZ R2, R5.reuse, R24, -R2 ;  /* 0x0000001805027223 */ /* 0x040fe40000010802 */
[----:B------:R-:W-:Y:S02]  /*bcc0*/  FFMA.FTZ R7, R6, R22, R7 ;  /* 0x0000001606077223 */ /* 0x000fe40000010007 */
[----:B------:R-:W-:Y:S01]  /*bcd0*/  FFMA.FTZ R0, R5, R11, R0 ;  /* 0x0000000b05007223 */ /* 0x000fe20000010000 */
[----:B------:R-:W-:-:S04]  /*bce0*/  F2FP.PACK_AB R15, R2, R15 ;  /* 0x0000000f020f723e */ /* 0x000fc800000000ff */
[----:B------:R-:W-:Y:S01]  /*bcf0*/  F2FP.PACK_AB R11, R0, R7 ;  /* 0x00000007000b723e */ /* 0x000fe200000000ff */
[----:B------:R1:W-:Y:S04]  /*bd00*/  STS.128 [R28+0x7100], R12 ;  /* 0x0071000c1c007388 */ /* 0x0003e80000000c00 */
[----:B------:R1:W-:Y:S02]  /*bd10*/  STS.128 [R26+0x7100], R8 ;  /* 0x007100081a007388 */ /* 0x0003e40000000c00 */
.L_x_125:
[----:B------:R-:W-:Y:S05]  /*bd20*/  BSYNC B0 ;  /* 0x0000000000007941 */ /* 0x000fea0003800000 */
.L_x_124:
        /* <DEDUP_REMOVED lines=94> */
.L_x_127:
[----:B------:R-:W-:Y:S05]  /*c310*/  BSYNC B0 ;  /* 0x0000000000007941 */ /* 0x000fea0003800000 */
.L_x_126:
[----:B------:R-:W-:-:S04]  /*c320*/  IADD3 R0, R31, 0x60, RZ ;  /* 0x000000601f007810 */ /* 0x000fc80007ffe0ff */
        /* <DEDUP_REMOVED lines=15> */
[----:B------:R-:W-:-:S02]  /*c420*/  SHF.L.U32 R27, R5, 0x1, RZ ;  /* 0x00000001051b7819 */ /* 0x000fc400000006ff */
[----:B-1----:R-:W-:Y:S01]  /*c430*/  SHF.L.U32 R26, R2, 0x1, RZ ;  /* 0x00000001021a7819 */ /* 0x002fe200000006ff */
        /* <DEDUP_REMOVED lines=75> */
.L_x_117:
[----:B------:R-:W-:Y:S05]  /*c8f0*/  BSYNC B2 ;  /* 0x0000000000027941 */ /* 0x000fea0003800000 */
.L_x_101:
[----:B------:R-:W-:Y:S01]  /*c900*/  SHF.L.U32 R0, R46, 0x6, RZ ;  /* 0x000000062e007819 */ /* 0x000fe200000006ff */
[----:B------:R-:W-:Y:S01]  /*c910*/  IMAD R2, R49, c[0x0][0x208], RZ ;  /* 0x0000820031027a24 */ /* 0x000fe200078e02ff */
[----:B-1----:R-:W-:Y:S01]  /*c920*/  SHF.R.S32.HI R11, RZ, 0x4, R50 ;  /* 0x00000004ff0b7819 */ /* 0x002fe20000011432 */
[----:B---3--:R-:W-:Y:S01]  /*c930*/  IMAD.WIDE.U32 R6, R45, c[0x0][0x208], RZ ;  /* 0x000082002d067a25 */ /* 0x008fe200078e00ff */
[----:B------:R-:W-:Y:S01]  /*c940*/  SHF.L.U32 R9, R44, 0x3, RZ ;  /* 0x000000032c097819 */ /* 0x000fe200000006ff */
[----:B------:R-:W-:-:S04]  /*c950*/  DEPBAR.LE SB0, 0x0 ;  /* 0x000080000000791a */ /* 0x000fc80000000000 */
[----:B------:R-:W-:Y:S01]  /*c960*/  LOP3.LUT R0, R0, 0x1c0, RZ, 0xc0, !PT ;  /* 0x000001c000007812 */ /* 0x000fe200078ec0ff */
[----:B------:R-:W-:Y:S01]  /*c970*/  IMAD R8, R45, c[0x0][0x20c], R2 ;  /* 0x000083002d087a24 */ /* 0x000fe200078e0202 */
[----:B------:R-:W-:Y:S02]  /*c980*/  LEA.HI R5, R50, R11, RZ, 0x1 ;  /* 0x0000000b32057211 */ /* 0x000fe400078f08ff */
[----:B------:R-:W-:Y:S02]  /*c990*/  LOP3.LUT R9, R0, 0x8, R9, 0xf8, !PT ;  /* 0x0000000800097812 */ /* 0x000fe400078ef809 */
[----:B------:R-:W-:Y:S02]  /*c9a0*/  LOP3.LUT R5, R5, 0xfffffffe, RZ, 0xc0, !PT ;  /* 0xfffffffe05057812 */ /* 0x000fe400078ec0ff */
[----:B------:R-:W-:Y:S02]  /*c9b0*/  SHF.R.U32.HI R0, RZ, 0x3, R0 ;  /* 0x00000003ff007819 */ /* 0x000fe40000011600 */
[----:B------:R-:W-:-:S02]  /*c9c0*/  IADD3 R2, R11, -R5, RZ ;  /* 0x800000050b027210 */ /* 0x000fc40007ffe0ff */
[----:B------:R-:W-:Y:S02]  /*c9d0*/  LOP3.LUT R0, R9, R0, RZ, 0x3c, !PT ;  /* 0x0000000009007212 */ /* 0x000fe400078e3cff */
[----:B------:R-:W-:Y:S02]  /*c9e0*/  LOP3.LUT P2, RZ, R46, 0x2, RZ, 0xc0, !PT ;  /* 0x000000022eff7812 */ /* 0x000fe4000784c0ff */
[----:B------:R-:W-:Y:S02]  /*c9f0*/  LEA R0, R2, R0, 0x9 ;  /* 0x0000000002007211 */ /* 0x000fe400078e48ff */
[----:B------:R-:W-:Y:S02]  /*ca00*/  SHF.L.U32 R10, R47, 0x6, RZ ;  /* 0x000000062f0a7819 */ /* 0x000fe400000006ff */
[----:B------:R-:W-:Y:S01]  /*ca10*/  SHF.L.U32 R119, R0, 0x1, RZ ;  /* 0x0000000100777819 */ /* 0x000fe200000006ff */
[----:B------:R-:W-:Y:S01]  /*ca20*/  BAR.SYNC.DEFER_BLOCKING 0x0 ;  /* 0x0000000000007b1d */ /* 0x000fe20000010000 */
[----:B------:R-:W-:-:S02]  /*ca30*/  IADD3 R9, R7, R8, RZ ;  /* 0x0000000807097210 */ /* 0x000fc40007ffe0ff */
[----:B------:R-:W-:Y:S02]  /*ca40*/  LOP3.LUT R5, R10, 0x1c0, RZ, 0xc0, !PT ;  /* 0x000001c00a057812 */ /* 0x000fe400078ec0ff */
[----:B------:R-:W-:Y:S01]  /*ca50*/  SHF.L.U32 R8, R2, 0x3, RZ ;  /* 0x0000000302087819 */ /* 0x000fe200000006ff */
[----:B------:R-:W-:Y:S01]  /*ca60*/  IMAD R2, R9, 0x70, RZ ;  /* 0x0000007009027824 */ /* 0x000fe200078e02ff */
[----:B------:R-:W-:Y:S02]  /*ca70*/  IADD3 R0, R119, 0x3900, RZ ;  /* 0x0000390077007810 */ /* 0x000fe40007ffe0ff */
[----:B------:R-:W-:Y:S02]  /*ca80*/  LOP3.LUT R10, R5, 0x8, R8, 0xf8, !PT ;  /* 0x00000008050a7812 */ /* 0x000fe400078ef808 */
[----:B------:R-:W-:Y:S02]  /*ca90*/  IADD3 R234, R119, 0x3920, RZ ;  /* 0x0000392077ea7810 */ /* 0x000fe40007ffe0ff */
[----:B------:R-:W-:-:S02]  /*caa0*/  MOV R16, R54 ;  /* 0x0000003600107202 */ /* 0x000fc40000000f00 */
[----:B------:R-:W-:Y:S02]  /*cab0*/  SHF.R.U32.HI R5, RZ, 0x3, R5 ;  /* 0x00000003ff057819 */ /* 0x000fe40000011605 */
[----:B------:R-:W-:Y:S02]  /*cac0*/  @P2 IADD3 R234, R0, -0x20, RZ ;  /* 0xffffffe000ea2810 */ /* 0x000fe40007ffe0ff */
[----:B------:R-:W-:Y:S02]  /*cad0*/  MOV R17, R55 ;  /* 0x0000003700117202 */ /* 0x000fe40000000f00 */
[----:B------:R-:W-:Y:S02]  /*cae0*/  MOV R16, R52 ;  /* 0x0000003400107202 */ /* 0x000fe40000000f00 */
[----:B------:R-:W-:Y:S01]  /*caf0*/  SHF.L.U32 R0, R48, 0x6, RZ ;  /* 0x0000000630007819 */ /* 0x000fe200000006ff */
[----:B------:R-:W-:Y:S01]  /*cb00*/  LDSM.16.M88.4 R80, [R119+0x4100] ;  /* 0x004100007750783b */ /* 0x000fe20000000200 */
[----:B------:R-:W-:Y:S01]  /*cb10*/  LOP3.LUT R116, R10, R5, RZ, 0x3c, !PT ;  /* 0x000000050a747212 */ /* 0x000fe200078e3cff */
[----:B------:R-:W-:Y:S01]  /*cb20*/  IMAD.WIDE.U32 R6, R6, 0x70, R16 ;  /* 0x0000007006067825 */ /* 0x000fe200078e0010 */
[----:B------:R-:W-:Y:S01]  /*cb30*/  LOP3.LUT R5, R0, 0xfffffe00, RZ, 0xc0, !PT ;  /* 0xfffffe0000057812 */ /* 0x000fe200078ec0ff */
[----:B------:R1:W-:Y:S01]  /*cb40*/  STL.64 [R1+0x8], R16 ;  /* 0x0000081001007387 */ /* 0x0003e20000100a00 */
[----:B------:R-:W-:-:S02]  /*cb50*/  ISETP.GE.AND P0, PT, R32, c[0x0][0x1d4], PT ;  /* 0x0000750020007a0c */ /* 0x000fc40003f06270 */
[----:B------:R-:W-:Y:S01]  /*cb60*/  LEA R0, R51, R5, 0xa ;  /* 0x0000000533007211 */ /* 0x000fe200078e50ff */
[----:B------:R-:W-:Y:S01]  /*cb70*/  LDSM.16.M88.4 R88, [R119+0x4900] ;  /* 0x004900007758783b */ /* 0x000fe20000000200 */
[----:B------:R-:W-:Y:S02]  /*cb80*/  LEA R8, P1, R6, c[0x0][0x1f8], 0x1 ;  /* 0x00007e0006087a11 */ /* 0x000fe400078208ff */
[----:B------:R-:W-:Y:S01]  /*cb90*/  IADD3 R2, R7, R2, RZ ;  /* 0x0000000207027210 */ /* 0x000fe20007ffe0ff */
[----:B------:R-:W-:Y:S01]  /*cba0*/  LDSM.16.M88.4 R48, [R119+0x3900] ;  /* 0x003900007730783b */ /* 0x000fe20000000200 */
[----:B------:R-:W-:Y:S02]  /*cbb0*/  IADD3 R0, R116, R0, RZ ;  /* 0x0000000074007210 */ /* 0x000fe40007ffe0ff */
[----:B------:R-:W-:Y:S01]  /*cbc0*/  LEA.HI.X R9, R6, c[0x0][0x1fc], R2, 0x1, P1 ;  /* 0x00007f0006097a11 */ /* 0x000fe200008f0c02 */
[----:B------:R-:W-:Y:S01]  /*cbd0*/  LDSM.16.M88.4 R96, [R119+0x5100] ;  /* 0x005100007760783b */ /* 0x000fe20000000200 */
[----:B------:R-:W-:-:S02]  /*cbe0*/  MOV R6, c[0x0][0x208] ;  /* 0x0000820000067a02 */ /* 0x000fc40000000f00 */
[----:B------:R-:W-:Y:S01]  /*cbf0*/  SHF.L.U32 R230, R0, 0x1, RZ ;  /* 0x0000000100e67819 */ /* 0x000fe200000006ff */
[----:B------:R-:W-:Y:S01]  /*cc00*/  LDSM.16.M88.4 R104, [R119+0x5900] ;  /* 0x005900007768783b */ /* 0x000fe20000000200 */
[----:B------:R-:W-:Y:S02]  /*cc10*/  MOV R191, 0x5 ;  /* 0x0000000500bf7802 */ /* 0x000fe40000000f00 */
[----:B------:R-:W-:Y:S01]  /*cc20*/  SHF.L.U32 R2, R6, 0x5, RZ ;  /* 0x0000000506027819 */ /* 0x000fe200000006ff */
[----:B------:R-:W2:Y:S01]  /*cc30*/  LDSM.16.M88.4 R36, [R230+0x7100] ;  /* 0x00710000e624783b */ /* 0x000ea20000000200 */
[----:B------:R-:W-:Y:S02]  /*cc40*/  ISETP.LT.OR P4, PT, R40, 0x1, P0 ;  /* 0x000000012800780c */ /* 0x000fe40000781670 */
[----:B------:R-:W-:Y:S01]  /*cc50*/  IADD3 R12, P1, R2, R8, RZ ;  /* 0x00000008020c7210 */ /* 0x000fe20007f3e0ff */
[----:B------:R-:W-:Y:S01]  /*cc60*/  LDSM.16.M88.4 R112, [R119+0x6100] ;  /* 0x006100007770783b */ /* 0x000fe20000000200 */
[----:B------:R-:W-:-:S02]  /*cc70*/  LEA R233, R3, R230, 0x1 ;  /* 0x000000e603e97211 */ /* 0x000fc400078e08ff */
[----:B-1----:R-:W-:Y:S01]  /*cc80*/  SHF.L.U64.HI R16, R6, R191, c[0x0][0x20c] ;  /* 0x0000830006107619 */ /* 0x002fe200000102bf */
[----:B------:R-:W-:Y:S01]  /*cc90*/  LDSM.16.M88.4 R124, [R119+0x6900] ;  /* 0x00690000777c783b */ /* 0x000fe20000000200 */
[-C--:B------:R-:W-:Y:S02]  /*cca0*/  IADD3 R10, P2, R12, R2.reuse, RZ ;  /* 0x000000020c0a7210 */ /* 0x080fe40007f5e0ff */
[----:B------:R-:W-:Y:S01]  /*ccb0*/  IADD3.X R13, R16, R9, RZ, P1, !PT ;  /* 0x00000009100d7210 */ /* 0x000fe20000ffe4ff */
[----:B------:R-:W-:Y:S01]  /*ccc0*/  LDSM.16.M88.4 R52, [R234] ;  /* 0x00000000ea34783b */ /* 0x000fe20000000200 */
[----:B------:R-:W-:Y:S02]  /*ccd0*/  SHF.L.U32 R241, R241, 0x1, RZ ;  /* 0x00000001f1f17819 */ /* 0x000fe400000006ff */
[----:B------:R-:W-:Y:S01]  /*cce0*/  IADD3 R6, P1, R10, R2, RZ ;  /* 0x000000020a067210 */ /* 0x000fe20007f3e0ff */
[----:B------:R-:W-:Y:S01]  /*ccf0*/  LDSM.16.M88.4 R84, [R234+0x800] ;  /* 0x00080000ea54783b */ /* 0x000fe20000000200 */
[----:B------:R-:W-:-:S02]  /*cd00*/  IADD3.X R11, R13, R16, RZ, P2, !PT ;  /* 0x000000100d0b7210 */ /* 0x000fc400017fe4ff */
[----:B------:R-:W-:Y:S01]  /*cd10*/  P2R R14, PR, RZ, 0x8 ;  /* 0x00000008ff0e7803 */ /* 0x000fe20000000000 */
[----:B------:R-:W-:Y:S01]  /*cd20*/  LDSM.16.M88.4 R92, [R234+0x1000] ;  /* 0x00100000ea5c783b */ /* 0x000fe20000000200 */
[C---:B------:R-:W-:Y:S02]  /*cd30*/  ISETP.LT.OR P3, PT, R40.reuse, 0x21, P0 ;  /* 0x000000212800780c */ /* 0x040fe40000761670 */
[----:B------:R-:W-:Y:S01]  /*cd40*/  IADD3.X R7, R11, R16, RZ, P1, !PT ;  /* 0x000000100b077210 */ /* 0x000fe20000ffe4ff */
[----:B------:R-:W-:Y:S01]  /*cd50*/  LDSM.16.M88.4 R100, [R234+0x1800] ;  /* 0x00180000ea64783b */ /* 0x000fe20000000200 */
[----:B------:R-:W-:Y:S02]  /*cd60*/  P2R R0, PR, RZ, 0x8 ;  /* 0x00000008ff007803 */ /* 0x000fe40000000000 */
[C---:B------:R-:W-:Y:S01]  /*cd70*/  ISETP.LT.OR P5, PT, R40.reuse, 0x11, P0 ;  /* 0x000000112800780c */ /* 0x040fe200007a1670 */
[----:B------:R-:W-:Y:S01]  /*cd80*/  LDSM.16.M88.4 R108, [R234+0x2000] ;  /* 0x00200000ea6c783b */ /* 0x000fe20000000200 */
[----:B------:R-:W-:-:S02]  /*cd90*/  ISETP.LT.OR P3, PT, R40, 0x31, P0 ;  /* 0x000000312800780c */ /* 0x000fc40000761670 */
[C---:B------:R-:W-:Y:S01]  /*cda0*/  ISETP.LT.OR P6, PT, R40.reuse, 0x41, P0 ;  /* 0x000000412800780c */ /* 0x040fe200007c1670 */
[----:B------:R-:W-:Y:S01]  /*cdb0*/  LDSM.16.M88.4 R120, [R234+0x2800] ;  /* 0x00280000ea78783b */ /* 0x000fe20000000200 */
[----:B------:R-:W-:Y:S02]  /*cdc0*/  ISETP.LT.OR P2, PT, R40, 0x61, P0 ;  /* 0x000000612800780c */ /* 0x000fe40000741670 */
[----:B------:R-:W-:Y:S01]  /*cdd0*/  LEA R231, R4, R230, 0x1 ;  /* 0x000000e604e77211 */ /* 0x000fe200078e08ff */
[----:B------:R-:W-:Y:S01]  /*cde0*/  LDSM.16.M88.4 R128, [R234+0x3000] ;  /* 0x00300000ea80783b */ /* 0x000fe20000000200 */
[C---:B------:R-:W-:Y:S02]  /*cdf0*/  IADD3 R240, R234.reuse, 0x800, RZ ;  /* 0x00000800eaf07810 */ /* 0x040fe40007ffe0ff */
[----:B------:R-:W-:Y:S01]  /*ce00*/  LEA R232, R3, R231, 0x1 ;  /* 0x000000e703e87211 */ /* 0x000fe200078e08ff */
[----:B------:R-:W1:Y:S01]  /*ce10*/  LDSM.16.M88.4 R32, [R230+0x9100] ;  /* 0x00910000e620783b */ /* 0x000e620000000200 */
[----:B--2---:R-:W-:Y:S01]  /*ce20*/  HMMA.16816.F32 R68, R36, R50, RZ ;  /* 0x000000322444723c */ /* 0x004fe200000018ff */
[----:B------:R-:W-:-:S02]  /*ce30*/  IADD3 R239, R234, 0x1000, RZ ;  /* 0x00001000eaef7810 */ /* 0x000fc40007ffe0ff */
[----:B------:R-:W-:Y:S01]  /*ce40*/  LDSM.16.M88.4 R28, [R233+0x7100] ;  /* 0x00710000e91c783b */ /* 0x000fe20000000200 */
[C---:B------:R-:W-:Y:S02]  /*ce50*/  IADD3 R238, R234.reuse, 0x1800, RZ ;  /* 0x00001800eaee7810 */ /* 0x040fe40007ffe0ff */
[C---:B------:R-:W-:Y:S01]  /*ce60*/  IADD3 R237, R234.reuse, 0x2000, RZ ;  /* 0x00002000eaed7810 */ /* 0x040fe20007ffe0ff */
[----:B------:R-:W2:Y:S01]  /*ce70*/  LDSM.16.M88.4 R24, [R233+0x9100] ;  /* 0x00910000e918783b */ /* 0x000ea20000000200 */
[C---:B------:R-:W-:Y:S02]  /*ce80*/  IADD3 R236, R234.reuse, 0x2800, RZ ;  /* 0x00002800eaec7810 */ /* 0x040fe40007ffe0ff */
[----:B------:R-:W-:Y:S01]  /*ce90*/  IADD3 R235, R234, 0x3000, RZ ;  /* 0x00003000eaeb7810 */ /* 0x000fe20007ffe0ff */
[----:B------:R-:W-:Y:S01]  /*cea0*/  @!PT LDS RZ, [RZ] ;  /* 0x00000000fffff984 */ /* 0x000fe20000000800 */
[----:B------:R-:W-:Y:S01]  /*ceb0*/  @!PT LDS RZ, [RZ] ;  /* 0x00000000fffff984 */ /* 0x000fe20000000800 */
[----:B------:R-:W-:Y:S01]  /*cec0*/  @!PT LDS RZ, [RZ] ;  /* 0x00000000fffff984 */ /* 0x000fe20000000800 */
[----:B------:R3:W-:Y:S01]  /*ced0*/  LDGSTS.E.BYPASS.LTC128B.128 [R241+0x100], [R8.64], !P4 ;  /* 0x0010000008f17fae */ /* 0x0007e2000e101d4a */
[----:B------:R-:W-:-:S03]  /*cee0*/  LOP3.LUT P4, RZ, R46, 0x4, RZ, 0xc0, !PT ;  /* 0x000000042eff7812 */ /* 0x000fc6000788c0ff */
[----:B------:R4:W-:Y:S01]  /*cef0*/  LDGSTS.E.BYPASS.LTC128B.128 [R241+0x900], [R12.64], !P5 ;  /* 0x009000000cf17fae */ /* 0x0009e2000e901d4a */
[----:B------:R-:W-:Y:S02]  /*cf00*/  ISETP.LT.OR P5, PT, R40, 0x51, P0 ;  /* 0x000000512800780c */ /* 0x000fe400007a1670 */
[----:B---3--:R-:W-:Y:S01]  /*cf10*/  IADD3 R8, P1, R6, R2, RZ ;  /* 0x0000000206087210 */ /* 0x008fe20007f3e0ff */
[----:B-1----:R-:W-:Y:S03]  /*cf20*/  HMMA.16816.F32 R56, R32, R48, RZ ;  /* 0x000000302038723c */ /* 0x002fe600000018ff */
[----:B------:R-:W-:Y:S02]  /*cf30*/  IADD3.X R9, R7, R16, RZ, P1, !PT ;  /* 0x0000001007097210 */ /* 0x000fe40000ffe4ff */
[----:B------:R-:W-:Y:S02]  /*cf40*/  ISETP.NE.AND P1, PT, R0, RZ, PT ;  /* 0x000000ff0000720c */ /* 0x000fe40003f25270 */
[----:B------:R-:W-:-:S04]  /*cf50*/  MOV R0, 0x40 ;  /* 0x0000004000007802 */ /* 0x000fc80000000f00 */
[----:B------:R-:W-:Y:S02]  /*cf60*/  SEL R0, R0, 0xffffffc0, !P4 ;  /* 0xffffffc000007807 */ /* 0x000fe40006000000 */
[----:B------:R-:W-:Y:S02]  /*cf70*/  ISETP.GE.AND P4, PT, R205, 0x71, PT ;  /* 0x00000071cd00780c */ /* 0x000fe40003f86270 */
[----:B------:R-:W-:Y:S02]  /*cf80*/  IADD3 R229, R119, R0, RZ ;  /* 0x0000000077e57210 */ /* 0x000fe40007ffe0ff */
[----:B------:R-:W-:Y:S01]  /*cf90*/  IADD3 R228, R0, R234, RZ ;  /* 0x000000ea00e47210 */ /* 0x000fe20007ffe0ff */
[----:B------:R1:W-:Y:S04]  /*cfa0*/  LDGSTS.E.BYPASS.LTC128B.128 [R241+0x1100], [R10.64], !P1 ;  /* 0x011000000af17fae */ /* 0x0003e8000c901d4a */
[----:B------:R3:W-:Y:S01]  /*cfb0*/  LDGSTS.E.BYPASS.LTC128B.128 [R241+0x1900], [R6.64], !P3 ;  /* 0x0190000006f17fae */ /* 0x0007e2000d901d4a */
[----:B------:R-:W-:Y:S01]  /*cfc0*/  ISETP.NE.AND P3, PT, R14, RZ, PT ;  /* 0x000000ff0e00720c */ /* 0x000fe20003f65270 */
[----:B--2---:R-:W-:Y:S02]  /*cfd0*/  HMMA.16816.F32 R56, R24, R52, R56 ;  /* 0x000000341838723c */ /* 0x004fe40000001838 */
[----:B------:R2:W-:Y:S06]  /*cfe0*/  LDGSTS.E.BYPASS.LTC128B.128 [R241+0x2100], [R8.64], !P6 ;  /* 0x0210000008f17fae */ /* 0x0005ec000f101d4a */
[----:B----4-:R-:W-:Y:S01]  /*cff0*/  HMMA.16816.F32 R12, R36, R48, RZ ;  /* 0x00000030240c723c */ /* 0x010fe200000018ff */
[----:B-1----:R-:W-:-:S04]  /*d000*/  IADD3 R10, P1, R8, R2, RZ ;  /* 0x00000002080a7210 */ /* 0x002fc80007f3e0ff */
[----:B---3--:R-:W-:Y:S02]  /*d010*/  IADD3 R6, P0, R10, R2, RZ ;  /* 0x000000020a067210 */ /* 0x008fe40007f1e0ff */
[----:B------:R-:W-:-:S04]  /*d020*/  IADD3.X R11, R9, R16, RZ, P1, !PT ;  /* 0x00000010090b7210 */ /* 0x000fc80000ffe4ff */
[----:B------:R-:W-:Y:S01]  /*d030*/  IADD3.X R7, R11, R16, RZ, P0, !PT ;  /* 0x000000100b077210 */ /* 0x000fe200007fe4ff */
[----:B------:R2:W-:Y:S11]  /*d040*/  LDGSTS.E.BYPASS.LTC128B.128 [R241+0x2900], [R10.64], !P5 ;  /* 0x029000000af17fae */ /* 0x0005f6000e901d4a */
[----:B------:R-:W-:Y:S01]  /*d050*/  @!UPT UIADD3 URZ, URZ, URZ, URZ ;  /* 0x0000003f3f3ff290 */ /* 0x000fe2000fffe03f */
[----:B------:R-:W-:Y:S01]  /*d060*/  HMMA.16816.F32 R60, R28, R52, R12 ;  /* 0x000000341c3c723c */ /* 0x000fe2000000180c */
[----:B------:R1:W-:Y:S04]  /*d070*/  LDGSTS.E.BYPASS.LTC128B.128 [R241+0x3100], [R6.64], !P2 ;  /* 0x0310000006f17fae */ /* 0x0003e8000d101d4a */
[----:B------:R-:W-:Y:S04]  /*d080*/  LDSM.16.M88.4 R40, [R229+0x3900] ;  /* 0x00390000e528783b */ /* 0x000fe80000000200 */
[----:B------:R-:W3:Y:S04]  /*d090*/  LDSM.16.M88.4 R20, [R231+0x7100] ;  /* 0x00710000e714783b */ /* 0x000ee80000000200 */
[----:B------:R-:W4:Y:S04]  /*d0a0*/  LDSM.16.M88.4 R16, [R231+0x9100] ;  /* 0x00910000e710783b */ /* 0x000f280000000200 */
[----:B------:R-:W-:Y:S04]  /*d0b0*/  LDSM.16.M88.4 R44, [R228] ;  /* 0x00000000e42c783b */ /* 0x000fe80000000200 */
[----:B------:R-:W1:Y:S04]  /*d0c0*/  LDSM.16.M88.4 R12, [R232+0x7100] ;  /* 0x00710000e80c783b */ /* 0x000e680000000200 */
[----:B--2---:R-:W2:Y:S04]  /*d0d0*/  LDSM.16.M88.4 R8, [R232+0x9100] ;  /* 0x00910000e808783b */ /* 0x004ea80000000200 */
[----:B------:R-:W0:Y:S01]  /*d0e0*/  LDGDEPBAR ;  /* 0x00000000000079af */ /* 0x000e220000000000 */
[----:B---3--:R-:W-:Y:S08]  /*d0f0*/  HMMA.16816.F32 R64, R20, R40, R60 ;  /* 0x000000281440723c */ /* 0x008ff0000000183c */
[----:B------:R-:W-:Y:S08]  /*d100*/  HMMA.16816.F32 R60, R32, R50, RZ ;  /* 0x00000032203c723c */ /* 0x000ff000000018ff */
[----:B----4-:R-:W-:Y:S08]  /*d110*/  HMMA.16816.F32 R48, R16, R40, R56 ;  /* 0x000000281030723c */ /* 0x010ff00000001838 */
[----:B------:R-:W-:Y:S08]  /*d120*/  HMMA.16816.F32 R56, R28, R54, R68 ;  /* 0x000000361c38723c */ /* 0x000ff00000001844 */
[----:B-1----:R-:W-:Y:S08]  /*d130*/  HMMA.16816.F32 R68, R12, R44, R64 ;  /* 0x0000002c0c44723c */ /* 0x002ff00000001840 */
[----:B------:R-:W-:Y:S08]  /*d140*/  HMMA.16816.F32 R64, R24, R54, R60 ;  /* 0x000000361840723c */ /* 0x000ff0000000183c */
[----:B------:R-:W-:Y:S08]  /*d150*/  HMMA.16816.F32 R60, R36, R80, RZ ;  /* 0x00000050243c723c */ /* 0x000ff000000018ff */
[----:B--2---:R-:W-:Y:S01]  /*d160*/  HMMA.16816.F32 R76, R8, R44, R48 ;  /* 0x0000002c084c723c */ /* 0x004fe20000001830 */
        /* <DEDUP_REMOVED lines=9> */
[----:B------:R-:W3:Y:S01]  /*d200*/  LDSM.16.M88.4 R40, [R228+0x800] ;  /* 0x00080000e428783b */ /* 0x000ee20000000200 */
        /* <DEDUP_REMOVED lines=24> */
[----:B---3--:R-:W-:Y:S01]  /*d390*/  HMMA.16816.F32 R76, R8, R40, R44 ;  /* 0x00000028084c723c */ /* 0x008fe2000000182c */
[----:B------:R-:W1:Y:S01]  /*d3a0*/  LDSM.16.M88.4 R44, [R229+0x4900] ;  /* 0x00490000e52c783b */ /* 0x000e620000000200 */
[----:B------:R3:W1:Y:S02]  /*d3b0*/  MUFU.TANH R180, R0 ;  /* 0x0000000000b47308 */ /* 0x0006640000002400 */
[----:B---3--:R-:W-:-:S06]  /*d3c0*/  FMUL.FTZ R0, R68, c[0x0][0x320] ;  /* 0x0000c80044007a20 */ /* 0x008fcc0000410000 */
[----:B------:R3:W1:Y:S02]  /*d3d0*/  MUFU.TANH R182, R0 ;  /* 0x0000000000b67308 */ /* 0x0006640000002400 */
[----:B---3--:R-:W-:-:S06]  /*d3e0*/  FMUL.FTZ R0, R69, c[0x0][0x320] ;  /* 0x0000c80045007a20 */ /* 0x008fcc0000410000 */
[----:B------:R3:W1:Y:S02]  /*d3f0*/  MUFU.TANH R181, R0 ;  /* 0x0000000000b57308 */ /* 0x0006640000002400 */
[----:B---3--:R-:W-:-:S06]  /*d400*/  FMUL.FTZ R0, R70, c[0x0][0x320] ;  /* 0x0000c80046007a20 */ /* 0x008fcc0000410000 */
[----:B------:R3:W1:Y:S02]  /*d410*/  MUFU.TANH R178, R0 ;  /* 0x0000000000b27308 */ /* 0x0006640000002400 */
[----:B---3--:R-:W-:Y:S02]  /*d420*/  FMUL.FTZ R0, R71, c[0x0][0x320] ;  /* 0x0000c80047007a20 */ /* 0x008fe40000410000 */
[----:B------:R-:W-:Y:S04]  /*d430*/  HMMA.16816.F32 R68, R12, R40, R60 ;  /* 0x000000280c44723c */ /* 0x000fe8000000183c */
[----:B------:R3:W1:Y:S04]  /*d440*/  MUFU.TANH R177, R0 ;  /* 0x0000000000b17308 */ /* 0x0006680000002400 */
[----:B------:R-:W-:Y:S01]  /*d450*/  HMMA.16816.F32 R60, R36, R88, RZ ;  /* 0x00000058243c723c */ /* 0x000fe200000018ff */
[----:B---3--:R-:W-:-:S04]  /*d460*/  FMUL.FTZ R0, R72, c[0x0][0x320] ;  /* 0x0000c80048007a20 */ /* 0x008fc80000410000 */
[----:B------:R3:W1:Y:S11]  /*d470*/  MUFU.TANH R176, R0 ;  /* 0x0000000000b07308 */ /* 0x0006760000002400 */
[----:B------:R-:W-:Y:S08]  /*d480*/  @!UPT UIADD3 URZ, URZ, URZ, URZ ;  /* 0x0000003f3f3ff290 */ /* 0x000ff0000fffe03f */
[----:B------:R-:W-:Y:S01]  /*d490*/  HMMA.16816.F32 R60, R28, R92, R60 ;  /* 0x0000005c1c3c723c */ /* 0x000fe2000000183c */
[----:B---3--:R-:W-:-:S04]  /*d4a0*/  FMUL.FTZ R0, R73, c[0x0][0x320] ;  /* 0x0000c80049007a20 */ /* 0x008fc80000410000 */
[----:B------:R3:W2:Y:S11]  /*d4b0*/  MUFU.TANH R175, R0 ;  /* 0x0000000000af7308 */ /* 0x0006b60000002400 */
[----:B------:R-:W-:Y:S08]  /*d4c0*/  @!UPT UIADD3 URZ, URZ, URZ, URZ ;  /* 0x0000003f3f3ff290 */ /* 0x000ff0000fffe03f */
[----:B-1----:R-:W-:Y:S01]  /*d4d0*/  HMMA.16816.F32 R60, R20, R44, R60 ;  /* 0x0000002c143c723c */ /* 0x002fe2000000183c */
[----:B---3--:R-:W-:-:S04]  /*d4e0*/  FMUL.FTZ R0, R74, c[0x0][0x320] ;  /* 0x0000c8004a007a20 */ /* 0x008fc80000410000 */
[----:B------:R1:W3:Y:S02]  /*d4f0*/  MUFU.TANH R171, R0 ;  /* 0x0000000000ab7308 */ /* 0x0002e40000002400 */
        /* <DEDUP_REMOVED lines=24> */
[----:B-----5:R1:W1:Y:S07]  /*d680*/  MUFU.TANH R167, R0 ;  /* 0x0000000000a77308 */ /* 0x02026e0000002400 */
[----:B------:R-:W-:Y:S01]  /*d690*/  HMMA.16816.F32 R56, R32, R96, RZ ;  /* 0x000000602038723c */ /* 0x000fe200000018ff */
[----:B-1----:R-:W-:-:S04]  /*d6a0*/  FMUL.FTZ R0, R78, c[0x0][0x320] ;  /* 0x0000c8004e007a20 */ /* 0x002fc80000410000 */
[----:B------:R1:W1:Y:S02]  /*d6b0*/  MUFU.TANH R163, R0 ;  /* 0x0000000000a37308 */ /* 0x0002640000002400 */
[----:B-1----:R-:W-:Y:S02]  /*d6c0*/  FMUL.FTZ R0, R79, c[0x0][0x320] ;  /* 0x0000c8004f007a20 */ /* 0x002fe40000410000 */
[----:B------:R-:W-:Y:S04]  /*d6d0*/  HMMA.16816.F32 R76, R8, R48, R40 ;  /* 0x00000030084c723c */ /* 0x000fe80000001828 */
[----:B------:R1:W1:Y:S04]  /*d6e0*/  MUFU.TANH R164, R0 ;  /* 0x0000000000a47308 */ /* 0x0002680000002400 */
[----:B------:R-:W-:Y:S01]  /*d6f0*/  HMMA.16816.F32 R40, R20, R46, R52 ;  /* 0x0000002e1428723c */ /* 0x000fe20000001834 */
[----:B------:R-:W2:Y:S07]  /*d700*/  LDSM.16.M88.4 R52, [R229+0x5100] ;  /* 0x00510000e534783b */ /* 0x000eae0000000200 */
[----:B------:R-:W-:Y:S01]  /*d710*/  HMMA.16816.F32 R44, R24, R100, R56 ;  /* 0x00000064182c723c */ /* 0x000fe20000001838 */
[----:B-1----:R-:W-:-:S04]  /*d720*/  FMUL.FTZ R0, R68, c[0x0][0x320] ;  /* 0x0000c80044007a20 */ /* 0x002fc80000410000 */
[----:B------:R1:W1:Y:S02]  /*d730*/  MUFU.TANH R166, R0 ;  /* 0x0000000000a67308 */ /* 0x0002640000002400 */
[----:B-1----:R-:W-:-:S06]  /*d740*/  FMUL.FTZ R0, R69, c[0x0][0x320] ;  /* 0x0000c80045007a20 */ /* 0x002fcc0000410000 */
[----:B------:R1:W1:Y:S11]  /*d750*/  MUFU.TANH R165, R0 ;  /* 0x0000000000a57308 */ /* 0x0002760000002400 */
[----:B--2---:R-:W-:Y:S01]  /*d760*/  HMMA.16816.F32 R44, R16, R52, R44 ;  /* 0x00000034102c723c */ /* 0x004fe2000000182c */
[----:B-1----:R-:W-:-:S04]  /*d770*/  FMUL.FTZ R0, R70, c[0x0][0x320] ;  /* 0x0000c80046007a20 */ /* 0x002fc80000410000 */
[----:B------:R1:W2:Y:S02]  /*d780*/  MUFU.TANH R162, R0 ;  /* 0x0000000000a27308 */ /* 0x0002a40000002400 */
        /* <DEDUP_REMOVED lines=34> */
[----:B--2---:R-:W-:-:S04]  /*d9b0*/  FMUL.FTZ R0, R76, c[0x0][0x320] ;  /* 0x0000c8004c007a20 */ /* 0x004fc80000410000 */
[----:B------:R2:W1:Y:S11]  /*d9c0*/  MUFU.TANH R137, R0 ;  /* 0x0000000000897308 */ /* 0x0004760000002400 */
[----:B------:R-:W-:Y:S08]  /*d9d0*/  @!UPT UIADD3 URZ, URZ, URZ, URZ ;  /* 0x0000003f3f3ff290 */ /* 0x000ff0000fffe03f */
[----:B------:R-:W-:Y:S01]  /*d9e0*/  HMMA.16816.F32 R48, R28, R102, R48 ;  /* 0x000000661c30723c */ /* 0x000fe20000001830 */
[----:B--2---:R-:W-:-:S04]  /*d9f0*/  FMUL.FTZ R0, R77, c[0x0][0x320] ;  /* 0x0000c8004d007a20 */ /* 0x004fc80000410000 */
[----:B------:R2:W1:Y:S11]  /*da00*/  MUFU.TANH R138, R0 ;  /* 0x00000000008a7308 */ /* 0x0004760000002400 */
[----:B------:R-:W-:Y:S08]  /*da10*/  @!UPT UIADD3 URZ, URZ, URZ, URZ ;  /* 0x0000003f3f3ff290 */ /* 0x000ff0000fffe03f */
[----:B------:R-:W-:Y:S01]  /*da20*/  HMMA.16816.F32 R48, R20, R54, R48 ;  /* 0x000000361430723c */ /* 0x000fe20000001830 */
[----:B--2---:R-:W-:-:S04]  /*da30*/  FMUL.FTZ R0, R78, c[0x0][0x320] ;  /* 0x0000c8004e007a20 */ /* 0x004fc80000410000 */
[----:B------:R2:W1:Y:S02]  /*da40*/  MUFU.TANH R133, R0 ;  /* 0x0000000000857308 */ /* 0x0004640000002400 */
[----:B--2---:R-:W-:Y:S02]  /*da50*/  FMUL.FTZ R0, R79, c[0x0][0x320] ;  /* 0x0000c8004f007a20 */ /* 0x004fe40000410000 */
[----:B-1----:R-:W-:Y:S01]  /*da60*/  HMMA.16816.F32 R76, R8, R40, R44 ;  /* 0x00000028084c723c */ /* 0x002fe2000000182c */
[----:B------:R-:W1:Y:S03]  /*da70*/  LDSM.16.M88.4 R44, [R229+0x5900] ;  /* 0x00590000e52c783b */ /* 0x000e660000000200 */
[----:B------:R2:W1:Y:S02]  /*da80*/  MUFU.TANH R134, R0 ;  /* 0x0000000000867308 */ /* 0x0004640000002400 */
[----:B--2---:R-:W-:-:S06]  /*da90*/  FMUL.FTZ R0, R68, c[0x0][0x320] ;  /* 0x0000c80044007a20 */ /* 0x004fcc0000410000 */
[----:B------:R2:W1:Y:S02]  /*daa0*/  MUFU.TANH R147, R0 ;  /* 0x0000000000937308 */ /* 0x0004640000002400 */
[----:B--2---:R-:W-:Y:S01]  /*dab0*/  FMUL.FTZ R0, R69, c[0x0][0x320] ;  /* 0x0000c80045007a20 */ /* 0x004fe20000410000 */
[----:B-1----:R-:W-:Y:S05]  /*dac0*/  HMMA.16816.F32 R60, R20, R44, R60 ;  /* 0x0000002c143c723c */ /* 0x002fea000000183c */
[----:B------:R1:W2:Y:S02]  /*dad0*/  MUFU.TANH R144, R0 ;  /* 0x0000000000907308 */ /* 0x0002a40000002400 */
        /* <DEDUP_REMOVED lines=35> */
[----:B--2---:R-:W-:-:S04]  /*dd10*/  FMUL.FTZ R0, R76, c[0x0][0x320] ;  /* 0x0000c8004c007a20 */ /* 0x004fc80000410000 */
[----:B------:R2:W1:Y:S03]  /*dd20*/  MUFU.TANH R141, R0 ;  /* 0x00000000008d7308 */ /* 0x0004660000002400 */
[----:B------:R-:W-:Y:S01]  /*dd30*/  HMMA.16816.F32 R56, R32, R112, RZ ;  /* 0x000000702038723c */ /* 0x000fe200000018ff */
[----:B--2---:R-:W-:-:S04]  /*dd40*/  FMUL.FTZ R0, R77, c[0x0][0x320] ;  /* 0x0000c8004d007a20 */ /* 0x004fc80000410000 */
[----:B------:R2:W1:Y:S02]  /*dd50*/  MUFU.TANH R142, R0 ;  /* 0x00000000008e7308 */ /* 0x0004640000002400 */
[----:B--2---:R-:W-:-:S06]  /*dd60*/  FMUL.FTZ R0, R78, c[0x0][0x320] ;  /* 0x0000c8004e007a20 */ /* 0x004fcc0000410000 */
[----:B------:R2:W1:Y:S02]  /*dd70*/  MUFU.TANH R145, R0 ;  /* 0x0000000000917308 */ /* 0x0004640000002400 */
[----:B--2---:R-:W-:Y:S02]  /*dd80*/  FMUL.FTZ R0, R79, c[0x0][0x320] ;  /* 0x0000c8004f007a20 */ /* 0x004fe40000410000 */
[----:B-1----:R-:W-:Y:S04]  /*dd90*/  HMMA.16816.F32 R76, R8, R48, R40 ;  /* 0x00000030084c723c */ /* 0x002fe80000001828 */
[----:B------:R1:W2:Y:S04]  /*dda0*/  MUFU.TANH R146, R0 ;  /* 0x0000000000927308 */ /* 0x0002a80000002400 */
        /* <DEDUP_REMOVED lines=45> */
[----:B--2---:R-:W-:-:S04]  /*e080*/  FMUL.FTZ R0, R76, c[0x0][0x320] ;  /* 0x0000c8004c007a20 */ /* 0x004fc80000410000 */
[----:B------:R2:W1:Y:S11]  /*e090*/  MUFU.TANH R92, R0 ;  /* 0x00000000005c7308 */ /* 0x0004760000002400 */
[----:B------:R-:W-:Y:S01]  /*e0a0*/  HMMA.16816.F32 R48, R28, R122, R48 ;  /* 0x0000007a1c30723c */ /* 0x000fe20000001830 */
[----:B--2---:R-:W-:-:S07]  /*e0b0*/  FMUL.FTZ R0, R77, c[0x0][0x320] ;  /* 0x0000c8004d007a20 */ /* 0x004fce0000410000 */
[----:B------:R-:W-:Y:S01]  /*e0c0*/  HMMA.16816.F32 R28, R28, R130, R36 ;  /* 0x000000821c1c723c */ /* 0x000fe20000001824 */
[----:B------:R2:W1:Y:S11]  /*e0d0*/  MUFU.TANH R91, R0 ;  /* 0x00000000005b7308 */ /* 0x0004760000002400 */
[----:B------:R-:W-:Y:S04]  /*e0e0*/  @!UPT UIADD3 URZ, URZ, URZ, URZ ;  /* 0x0000003f3f3ff290 */ /* 0x000fe8000fffe03f */
[----:B------:R-:W-:Y:S01]  /*e0f0*/  HMMA.16816.F32 R48, R20, R54, R48 ;  /* 0x000000361430723c */ /* 0x000fe20000001830 */
[----:B--2---:R-:W-:-:S04]  /*e100*/  FMUL.FTZ R0, R78, c[0x0][0x320] ;  /* 0x0000c8004e007a20 */ /* 0x004fc80000410000 */
[----:B------:R2:W1:Y:S03]  /*e110*/  MUFU.TANH R90, R0 ;  /* 0x00000000005a7308 */ /* 0x0004660000002400 */
[----:B------:R-:W-:Y:S01]  /*e120*/  HMMA.16816.F32 R52, R16, R54, R64 ;  /* 0x000000361034723c */ /* 0x000fe20000001840 */
[----:B--2---:R-:W-:-:S07]  /*e130*/  FMUL.FTZ R0, R79, c[0x0][0x320] ;  /* 0x0000c8004f007a20 */ /* 0x004fce0000410000 */
[C---:B-1----:R-:W-:Y:S01]  /*e140*/  HMMA.16816.F32 R76, R8.reuse, R40, R44 ;  /* 0x00000028084c723c */ /* 0x042fe2000000182c */
[----:B------:R-:W1:Y:S01]  /*e150*/  LDSM.16.M88.4 R44, [R229+0x6900] ;  /* 0x00690000e52c783b */ /* 0x000e620000000200 */
[----:B------:R2:W1:Y:S11]  /*e160*/  MUFU.TANH R89, R0 ;  /* 0x0000000000597308 */ /* 0x0004760000002400 */
[----:B------:R-:W-:Y:S03]  /*e170*/  @!UPT UIADD3 URZ, URZ, URZ, URZ ;  /* 0x0000003f3f3ff290 */ /* 0x000fe6000fffe03f */
[----:B------:R-:W-:Y:S08]  /*e180*/  HMMA.16816.F32 R64, R8, R42, R52 ;  /* 0x0000002a0840723c */ /* 0x000ff00000001834 */
[----:B------:R-:W-:Y:S01]  /*e190*/  HMMA.16816.F32 R52, R32, R126, RZ ;  /* 0x0000007e2034723c */ /* 0x000fe200000018ff */
[----:B--2---:R-:W-:-:S04]  /*e1a0*/  FMUL.FTZ R0, R68, c[0x0][0x320] ;  /* 0x0000c80044007a20 */ /* 0x004fc80000410000 */
        /* <DEDUP_REMOVED lines=8> */
[----:B--2---:R-:W-:Y:S01]  /*e230*/  FMUL.FTZ R0, R69, c[0x0][0x320] ;  /* 0x0000c80045007a20 */ /* 0x004fe20000410000 */
[----:B------:R-:W2:Y:S01]  /*e240*/  MUFU.TANH R78, R78 ;  /* 0x0000004e004e7308 */ /* 0x000ea20000002400 */
[----:B------:R-:W-:Y:S07]  /*e250*/  HMMA.16816.F32 R36, R24, R130, R52 ;  /* 0x000000821824723c */ /* 0x000fee0000001834 */
[----:B------:R1:W1:Y:S08]  /*e260*/  MUFU.TANH R87, R0 ;  /* 0x0000000000577308 */ /* 0x0002700000002400 */
[----:B------:R-:W2:Y:S01]  /*e270*/  MUFU.TANH R79, R79 ;  /* 0x0000004f004f7308 */ /* 0x000ea20000002400 */
[----:B-1----:R-:W-:-:S07]  /*e280*/  FMUL.FTZ R0, R70, c[0x0][0x320] ;  /* 0x0000c80046007a20 */ /* 0x002fce0000410000 */
[----:B------:R-:W1:Y:S08]  /*e290*/  MUFU.TANH R64, R64 ;  /* 0x0000004000407308 */ /* 0x000e700000002400 */
[----:B------:R1:W1:Y:S08]  /*e2a0*/  MUFU.TANH R86, R0 ;  /* 0x0000000000567308 */ /* 0x0002700000002400 */
[----:B------:R-:W2:Y:S01]  /*e2b0*/  MUFU.TANH R65, R65 ;  /* 0x0000004100417308 */ /* 0x000ea20000002400 */
[----:B-1----:R-:W-:-:S07]  /*e2c0*/  FMUL.FTZ R0, R71, c[0x0][0x320] ;  /* 0x0000c80047007a20 */ /* 0x002fce0000410000 */
[----:B------:R-:W1:Y:S01]  /*e2d0*/  MUFU.TANH R66, R66 ;  /* 0x0000004200427308 */ /* 0x000e620000002400 */
[----:B------:R-:W-:Y:S07]  /*e2e0*/  HMMA.16816.F32 R68, R12, R40, R56 ;  /* 0x000000280c44723c */ /* 0x000fee0000001838 */
[----:B------:R1:W1:Y:S01]  /*e2f0*/  MUFU.TANH R85, R0 ;  /* 0x0000000000557308 */ /* 0x0002620000002400 */
[----:B------:R-:W-:Y:S01]  /*e300*/  HMMA.16816.F32 R56, R32, R124, RZ ;  /* 0x0000007c2038723c */ /* 0x000fe200000018ff */
[----:B-1----:R-:W-:-:S06]  /*e310*/  FMUL.FTZ R0, R72, c[0x0][0x320] ;  /* 0x0000c80048007a20 */ /* 0x002fcc0000410000 */
[----:B------:R1:W1:Y:S11]  /*e320*/  MUFU.TANH R84, R0 ;  /* 0x0000000000547308 */ /* 0x0002760000002400 */
[----:B------:R-:W-:Y:S06]  /*e330*/  @!UPT UIADD3 URZ, URZ, URZ, URZ ;  /* 0x0000003f3f3ff290 */ /* 0x000fec000fffe03f */
[----:B------:R-:W-:Y:S01]  /*e340*/  HMMA.16816.F32 R56, R24, R128, R56 ;  /* 0x000000801838723c */ /* 0x000fe20000001838 */
[----:B-1----:R-:W-:-:S04]  /*e350*/  FMUL.FTZ R0, R73, c[0x0][0x320] ;  /* 0x0000c80049007a20 */ /* 0x002fc80000410000 */
[----:B------:R1:W1:Y:S11]  /*e360*/  MUFU.TANH R83, R0 ;  /* 0x0000000000537308 */ /* 0x0002760000002400 */
[----:B------:R-:W-:Y:S08]  /*e370*/  @!UPT UIADD3 URZ, URZ, URZ, URZ ;  /* 0x0000003f3f3ff290 */ /* 0x000ff0000fffe03f */
[----:B------:R-:W-:Y:S01]  /*e380*/  HMMA.16816.F32 R32, R16, R44, R56 ;  /* 0x0000002c1020723c */ /* 0x000fe20000001838 */
[----:B-1----:R-:W-:-:S07]  /*e390*/  FMUL.FTZ R0, R74, c[0x0][0x320] ;  /* 0x0000c8004a007a20 */ /* 0x002fce0000410000 */
        /* <DEDUP_REMOVED lines=17> */
[----:B--2---:R-:W-:-:S04]  /*e4b0*/  FMUL.FTZ R0, R76, c[0x0][0x320] ;  /* 0x0000c8004c007a20 */ /* 0x004fc80000410000 */
[----:B------:R2:W1:Y:S02]  /*e4c0*/  MUFU.TANH R72, R0 ;  /* 0x0000000000487308 */ /* 0x0004640000002400 */
[----:B------:R-:W-:Y:S02]  /*e4d0*/  FMUL.FTZ R70, R70, c[0x0][0x320] ;  /* 0x0000c80046467a20 */ /* 0x000fe40000410000 */
[----:B------:R-:W-:Y:S02]  /*e4e0*/  FMUL.FTZ R68, R68, c[0x0][0x320] ;  /* 0x0000c80044447a20 */ /* 0x000fe40000410000 */
[----:B------:R-:W-:Y:S02]  /*e4f0*/  FMUL.FTZ R69, R69, c[0x0][0x320] ;  /* 0x0000c80045457a20 */ /* 0x000fe40000410000 */
[----:B------:R-:W-:Y:S01]  /*e500*/  FMUL.FTZ R71, R71, c[0x0][0x320] ;  /* 0x0000c80047477a20 */ /* 0x000fe20000410000 */
[----:B------:R-:W3:Y:S01]  /*e510*/  MUFU.TANH R60, R68 ;  /* 0x00000044003c7308 */ /* 0x000ee20000002400 */
[----:B--2---:R-:W-:-:S07]  /*e520*/  FMUL.FTZ R0, R67, c[0x0][0x320] ;  /* 0x0000c80043007a20 */ /* 0x004fce0000410000 */
[----:B------:R-:W2:Y:S01]  /*e530*/  MUFU.TANH R61, R69 ;  /* 0x00000045003d7308 */ /* 0x000ea20000002400 */
[-C--:B-1----:R-:W-:Y:S07]  /*e540*/  HMMA.16816.F32 R40, R12, R48.reuse, R40 ;  /* 0x000000300c28723c */ /* 0x082fee0000001828 */
[----:B------:R1:W1:Y:S01]  /*e550*/  MUFU.TANH R52, R0 ;  /* 0x0000000000347308 */ /* 0x0002620000002400 */
[----:B------:R-:W-:Y:S07]  /*e560*/  HMMA.16816.F32 R24, R8, R48, R32 ;  /* 0x000000300818723c */ /* 0x000fee0000001820 */
[----:B------:R-:W1:Y:S01]  /*e570*/  MUFU.TANH R70, R70 ;  /* 0x0000004600467308 */ /* 0x000e620000002400 */
[-C--:B------:R-:W-:Y:S07]  /*e580*/  HMMA.16816.F32 R12, R12, R50.reuse, R20 ;  /* 0x000000320c0c723c */ /* 0x080fee0000001814 */
[----:B------:R-:W2:Y:S01]  /*e590*/  MUFU.TANH R56, R71 ;  /* 0x0000004700387308 */ /* 0x000ea20000002400 */
[----:B------:R-:W-:Y:S01]  /*e5a0*/  HMMA.16816.F32 R8, R8, R50, R16 ;  /* 0x000000320808723c */ /* 0x000fe20000001810 */
[----:B------:R-:W-:-:S02]  /*e5b0*/  FMUL.FTZ R40, R40, c[0x0][0x320] ;  /* 0x0000c80028287a20 */ /* 0x000fc40000410000 */
[----:B------:R-:W-:Y:S02]  /*e5c0*/  FMUL.FTZ R41, R41, c[0x0][0x320] ;  /* 0x0000c80029297a20 */ /* 0x000fe40000410000 */
[----:B------:R-:W-:Y:S02]  /*e5d0*/  FMUL.FTZ R42, R42, c[0x0][0x320] ;  /* 0x0000c8002a2a7a20 */ /* 0x000fe40000410000 */
[----:B-1----:R-:W-:Y:S01]  /*e5e0*/  FMUL.FTZ R0, R43, c[0x0][0x320] ;  /* 0x0000c8002b007a20 */ /* 0x002fe20000410000 */
[----:B------:R-:W1:Y:S01]  /*e5f0*/  MUFU.TANH R40, R40 ;  /* 0x0000002800287308 */ /* 0x000e620000002400 */
[----:B------:R-:W-:Y:S01]  /*e600*/  FMUL.FTZ R24, R24, c[0x0][0x320] ;  /* 0x0000c80018187a20 */ /* 0x000fe20000410000 */
[----:B------:R-:W-:Y:S01]  /*e610*/  P2R R16, PR, RZ, 0x10 ;  /* 0x00000010ff107803 */ /* 0x000fe20000000000 */
[----:B------:R-:W-:Y:S02]  /*e620*/  FMUL.FTZ R25, R25, c[0x0][0x320] ;  /* 0x0000c80019197a20 */ /* 0x000fe40000410000 */
[----:B------:R-:W-:-:S02]  /*e630*/  FMUL.FTZ R26, R26, c[0x0][0x320] ;  /* 0x0000c8001a1a7a20 */ /* 0x000fc40000410000 */
[----:B------:R-:W-:Y:S01]  /*e640*/  FMUL.FTZ R27, R27, c[0x0][0x320] ;  /* 0x0000c8001b1b7a20 */ /* 0x000fe20000410000 */
[----:B------:R-:W1:Y:S01]  /*e650*/  MUFU.TANH R53, R42 ;  /* 0x0000002a00357308 */ /* 0x000e620000002400 */
[----:B------:R-:W-:Y:S02]  /*e660*/  FMUL.FTZ R12, R12, c[0x0][0x320] ;  /* 0x0000c8000c0c7a20 */ /* 0x000fe40000410000 */
[----:B------:R-:W-:Y:S02]  /*e670*/  FMUL.FTZ R13, R13, c[0x0][0x320] ;  /* 0x0000c8000d0d7a20 */ /* 0x000fe40000410000 */
[----:B------:R-:W-:Y:S02]  /*e680*/  FMUL.FTZ R14, R14, c[0x0][0x320] ;  /* 0x0000c8000e0e7a20 */ /* 0x000fe40000410000 */
[----:B------:R-:W-:Y:S01]  /*e690*/  FMUL.FTZ R15, R15, c[0x0][0x320] ;  /* 0x0000c8000f0f7a20 */ /* 0x000fe20000410000 */
[----:B------:R-:W1:Y:S01]  /*e6a0*/  MUFU.TANH R41, R41 ;  /* 0x0000002900297308 */ /* 0x000e620000002400 */
[----:B------:R-:W-:-:S02]  /*e6b0*/  FMUL.FTZ R8, R8, c[0x0][0x320] ;  /* 0x0000c80008087a20 */ /* 0x000fc40000410000 */
[----:B------:R-:W-:Y:S02]  /*e6c0*/  FMUL.FTZ R9, R9, c[0x0][0x320] ;  /* 0x0000c80009097a20 */ /* 0x000fe40000410000 */
[----:B------:R-:W-:Y:S02]  /*e6d0*/  FMUL.FTZ R10, R10, c[0x0][0x320] ;  /* 0x0000c8000a0a7a20 */ /* 0x000fe40000410000 */
[----:B------:R-:W-:Y:S01]  /*e6e0*/  FMUL.FTZ R11, R11, c[0x0][0x320] ;  /* 0x0000c8000b0b7a20 */ /* 0x000fe20000410000 */
        /* <DEDUP_REMOVED lines=13> */
[----:B-1----:R-:W-:Y:S01]  /*e7c0*/  LOP3.LUT R0, R116, R5, RZ, 0xfc, !PT ;  /* 0x0000000574007212 */ /* 0x002fe200078efcff */
[----:B------:R-:W-:Y:S06]  /*e7d0*/  BAR.SYNC.DEFER_BLOCKING 0x0 ;  /* 0x0000000000007b1d */ /* 0x000fec0000010000 */
[----:B------:R-:W-:Y:S05]  /*e7e0*/  @!P4 BRA `(.L_x_128) ;  /* 0x000002000000c947 */ /* 0x000fea0003800000 */
[----:B--234-:R-:W-:Y:S01]  /*e7f0*/  IADD3 R8, R198, -0x2, RZ ;  /* 0xfffffffec6087810 */ /* 0x01cfe20007ffe0ff */
[----:B------:R-:W-:-:S03]  /*e800*/  IMAD.SHL.U32 R18, R193, 0x20, RZ ;  /* 0x00000020c1127824 */ /* 0x000fc600078e00ff */
[----:B------:R-:W-:Y:S01]  /*e810*/  SHF.R.S32.HI R5, RZ, 0x1f, R8 ;  /* 0x0000001fff057819 */ /* 0x000fe20000011408 */
[----:B------:R-:W-:Y:S02]  /*e820*/  IMAD R2, R192, R8, RZ ;  /* 0x00000008c0027224 */ /* 0x000fe400078e02ff */
[----:B------:R-:W-:-:S04]  /*e830*/  IMAD.WIDE.U32 R8, R8, R194, R196 ;  /* 0x000000c208087225 */ /* 0x000fc800078e00c4 */
[----:B------:R-:W-:Y:S01]  /*e840*/  IMAD R2, R5, R194, R2 ;  /* 0x000000c205027224 */ /* 0x000fe200078e0202 */
[----:B------:R-:W-:Y:S02]  /*e850*/  LEA R6, P0, R8, c[0x0][0x1c8], 0x1 ;  /* 0x0000720008067a11 */ /* 0x000fe400078008ff */
[----:B------:R-:W-:Y:S01]  /*e860*/  SHF.L.U64.HI R5, R193, R191, c[0x0][0x1e4] ;  /* 0x00007900c1057619 */ /* 0x000fe200000102bf */
[----:B------:R-:W-:Y:S01]  /*e870*/  IMAD.IADD R2, R9, 0x1, R2 ;  /* 0x0000000109027824 */ /* 0x000fe200078e0202 */
[----:B------:R-:W-:-:S04]  /*e880*/  IADD3 R14, P1, R18, R6, RZ ;  /* 0x00000006120e7210 */ /* 0x000fc80007f3e0ff */
[----:B------:R-:W-:Y:S02]  /*e890*/  LEA.HI.X R7, R8, c[0x0][0x1cc], R2, 0x1, P0 ;  /* 0x0000730008077a11 */ /* 0x000fe400000f0c02 */
[----:B------:R-:W-:-:S03]  /*e8a0*/  IADD3 R12, P0, R18, R14, RZ ;  /* 0x0000000e120c7210 */ /* 0x000fc60007f1e0ff */
[C---:B------:R-:W-:Y:S01]  /*e8b0*/  IMAD.X R15, R5.reuse, 0x1, R7, P1 ;  /* 0x00000001050f7824 */ /* 0x040fe200008e0607 */
[C---:B------:R-:W-:Y:S01]  /*e8c0*/  IADD3 R10, P1, R18.reuse, R12, RZ ;  /* 0x0000000c120a7210 */ /* 0x040fe20007f3e0ff */
[----:B------:R-:W-:Y:S01]  /*e8d0*/  @!PT LDS RZ, [RZ] ;  /* 0x00000000fffff984 */ /* 0x000fe20000000800 */
[----:B------:R-:W-:Y:S01]  /*e8e0*/  @!PT LDS RZ, [RZ] ;  /* 0x00000000fffff984 */ /* 0x000fe20000000800 */
[----:B------:R-:W-:Y:S01]  /*e8f0*/  @!PT LDS RZ, [RZ] ;  /* 0x00000000fffff984 */ /* 0x000fe20000000800 */
[----:B------:R1:W-:Y:S02]  /*e900*/  LDGSTS.E.BYPASS.LTC128B.128 [R241+0x3900], [R6.64], !P3 ;  /* 0x0390000006f17fae */ /* 0x0003e4000d901d4a */
[C---:B------:R-:W-:Y:S01]  /*e910*/  IMAD.X R13, R5.reuse, 0x1, R15, P0 ;  /* 0x00000001050d7824 */ /* 0x040fe200000e060f */
[----:B------:R-:W-:Y:S01]  /*e920*/  IADD3 R8, P0, R18, R10, RZ ;  /* 0x0000000a12087210 */ /* 0x000fe20007f1e0ff */
[----:B------:R2:W-:Y:S02]  /*e930*/  LDGSTS.E.BYPASS.LTC128B.128 [R241+0x4100], [R14.64], !P3 ;  /* 0x041000000ef17fae */ /* 0x0005e4000d901d4a */
[C---:B------:R-:W-:Y:S02]  /*e940*/  IMAD.X R11, R5.reuse, 0x1, R13, P1 ;  /* 0x00000001050b7824 */ /* 0x040fe400008e060d */
        /* <DEDUP_REMOVED lines=10> */
.L_x_128:
[----:B--234-:R-:W-:Y:S01]  /*e9f0*/  LOP3.LUT R2, R190, 0xffffffe0, RZ, 0xc0, !PT ;  /* 0xffffffe0be027812 */ /* 0x01cfe200078ec0ff */
[----:B------:R-:W-:Y:S01]  /*ea00*/  IMAD.IADD R6, R205, 0x1, R189 ;  /* 0x00000001cd067824 */ /* 0x000fe200078e02bd */
[----:B------:R-:W-:Y:S01]  /*ea10*/  STL [R1+0x80], R241 ;  /* 0x000080f101007387 */ /* 0x000fe20000100800 */
[----:B------:R-:W-:Y:S02]  /*ea20*/  SHF.L.U32 R224, R0, 0x1, RZ ;  /* 0x0000000100e07819 */ /* 0x000fe400000006ff */
[----:B------:R-:W-:Y:S01]  /*ea30*/  IMAD.IADD R2, R217, 0x1, -R2 ;  /* 0x00000001d9027824 */ /* 0x000fe200078e0a02 */
[----:B------:R-:W-:Y:S02]  /*ea40*/  STL [R1+0x7c], R240 ;  /* 0x00007cf001007387 */ /* 0x000fe40000100800 */
[----:B------:R-:W-:-:S02]  /*ea50*/  IMAD R225, R4, 0x2, R224 ;  /* 0x0000000204e17824 */ /* 0x000fc400078e02e0 */
[----:B------:R-:W-:Y:S01]  /*ea60*/  SHF.R.S32.HI R5, RZ, 0x1f, R2 ;  /* 0x0000001fff057819 */ /* 0x000fe20000011402 */
[----:B------:R-:W-:Y:S01]  /*ea70*/  STL [R1+0x78], R239 ;  /* 0x000078ef01007387 */ /* 0x000fe20000100800 */
[----:B------:R-:W-:Y:S02]  /*ea80*/  IMAD R227, R3, 0x2, R224 ;  /* 0x0000000203e37824 */ /* 0x000fe400078e02e0 */
[----:B------:R-:W-:Y:S01]  /*ea90*/  LEA.HI R5, R5, R2, RZ, 0x2 ;  /* 0x0000000205057211 */ /* 0x000fe200078f10ff */
[----:B------:R-:W-:Y:S01]  /*eaa0*/  STL [R1+0x74], R238 ;  /* 0x000074ee01007387 */ /* 0x000fe20000100800 */
[----:B------:R-:W-:Y:S02]  /*eab0*/  IMAD R226, R3, 0x2, R225 ;  /* 0x0000000203e27824 */ /* 0x000fe400078e02e1 */
[----:B------:R-:W-:Y:S01]  /*eac0*/  LOP3.LUT R5, R5, 0x7ffffffc, RZ, 0xc0, !PT ;  /* 0x7ffffffc05057812 */ /* 0x000fe200078ec0ff */
[----:B------:R-:W-:Y:S04]  /*ead0*/  STL [R1+0x70], R237 ;  /* 0x000070ed01007387 */ /* 0x000fe80000100800 */
[----:B------:R-:W-:Y:S01]  /*eae0*/  IMAD.IADD R2, R2, 0x1, -R5 ;  /* 0x0000000102027824 */ /* 0x000fe200078e0a05 */
[----:B------:R-:W-:Y:S03]  /*eaf0*/  STL [R1+0x6c], R236 ;  /* 0x00006cec01007387 */ /* 0x000fe60000100800 */
[----:B------:R-:W-:Y:S01]  /*eb00*/  IMAD R2, R2, -0x2, R6 ;  /* 0xfffffffe02027824 */ /* 0x000fe200078e0206 */
[----:B------:R-:W-:Y:S04]  /*eb10*/  STL [R1+0x68], R235 ;  /* 0x000068eb01007387 */ /* 0x000fe80000100800 */
[C---:B------:R-:W-:Y:S01]  /*eb20*/  ISETP.GT.AND P0, PT, R2.reuse, RZ, PT ;  /* 0x000000ff0200720c */ /* 0x040fe20003f04270 */
[----:B------:R-:W-:Y:S01]  /*eb30*/  STL [R1+0x64], R234 ;  /* 0x000064ea01007387 */ /* 0x000fe20000100800 */
[----:B------:R-:W-:-:S02]  /*eb40*/  ISETP.GT.AND P2, PT, R2, 0x1, PT ;  /* 0x000000010200780c */ /* 0x000fc40003f44270 */
[----:B------:R-:W-:Y:S01]  /*eb50*/  ISETP.GT.AND P4, PT, R2, 0x8, PT ;  /* 0x000000080200780c */ /* 0x000fe20003f84270 */
[----:B------:R-:W-:Y:S01]  /*eb60*/  STL [R1+0x60], R233 ;  /* 0x000060e901007387 */ /* 0x000fe20000100800 */
[----:B------:R-:W-:Y:S02]  /*eb70*/  FSEL R9, R188, -INF , P0 ;  /* 0xff800000bc097808 */ /* 0x000fe40000000000 */
[----:B------:R-:W-:Y:S01]  /*eb80*/  FSEL R10, R187, -INF , P2 ;  /* 0xff800000bb0a7808 */ /* 0x000fe20001000000 */
[----:B------:R-:W-:Y:S01]  /*eb90*/  STL [R1+0x5c], R232 ;  /* 0x00005ce801007387 */ /* 0x000fe20000100800 */
[----:B------:R-:W-:Y:S02]  /*eba0*/  ISETP.GT.AND P5, PT, R2, 0x9, PT ;  /* 0x000000090200780c */ /* 0x000fe40003fa4270 */
[----:B------:R-:W-:Y:S01]  /*ebb0*/  FSEL R26, R182, -INF , P4 ;  /* 0xff800000b61a7808 */ /* 0x000fe20002000000 */
[----:B------:R-:W-:Y:S01]  /*ebc0*/  STL [R1+0x58], R231 ;  /* 0x000058e701007387 */ /* 0x000fe20000100800 */
[----:B------:R-:W-:-:S02]  /*ebd0*/  FMNMX.FTZ R71, R9, R10, !PT ;  /* 0x0000000a09477209 */ /* 0x000fc40007810000 */
[----:B------:R-:W-:Y:S01]  /*ebe0*/  ISETP.GT.AND P6, PT, R2, 0x10, PT ;  /* 0x000000100200780c */ /* 0x000fe20003fc4270 */
[----:B------:R-:W-:Y:S01]  /*ebf0*/  STL [R1+0x54], R230 ;  /* 0x000054e601007387 */ /* 0x000fe20000100800 */
[----:B------:R-:W-:Y:S02]  /*ec00*/  FSEL R27, R181, -INF , P5 ;  /* 0xff800000b51b7808 */ /* 0x000fe40002800000 */
[----:B------:R-:W-:Y:S01]  /*ec10*/  FMNMX.FTZ R71, R26, R71, !PT ;  /* 0x000000471a477209 */ /* 0x000fe20007810000 */
[----:B------:R-:W-:Y:S01]  /*ec20*/  STL [R1+0x50], R229 ;  /* 0x000050e501007387 */ /* 0x000fe20000100800 */
[----:B------:R-:W-:Y:S02]  /*ec30*/  FSEL R12, R184, -INF , P0 ;  /* 0xff800000b80c7808 */ /* 0x000fe40000000000 */
[----:B------:R-:W-:Y:S01]  /*ec40*/  FSEL R13, R183, -INF , P2 ;  /* 0xff800000b70d7808 */ /* 0x000fe20001000000 */
[----:B------:R1:W-:Y:S01]  /*ec50*/  STL [R1+0x4c], R228 ;  /* 0x00004ce401007387 */ /* 0x0003e20000100800 */
[----:B------:R-:W-:-:S02]  /*ec60*/  ISETP.GT.AND P1, PT, R2, 0x11, PT ;  /* 0x000000110200780c */ /* 0x000fc40003f24270 */
[----:B------:R-:W-:Y:S01]  /*ec70*/  FSEL R28, R174, -INF , P6 ;  /* 0xff800000ae1c7808 */ /* 0x000fe20003000000 */
[----:B------:R2:W-:Y:S01]  /*ec80*/  STL [R1+0x48], R119 ;  /* 0x0000487701007387 */ /* 0x0005e20000100800 */
[----:B------:R-:W-:Y:S02]  /*ec90*/  FMNMX.FTZ R71, R27, R71, !PT ;  /* 0x000000471b477209 */ /* 0x000fe40007810000 */
[----:B------:R-:W-:Y:S01]  /*eca0*/  FSEL R18, R179, -INF , P0 ;  /* 0xff800000b3127808 */ /* 0x000fe20000000000 */
[----:B------:R-:W0:Y:S01]  /*ecb0*/  LDGDEPBAR ;  /* 0x00000000000079af */ /* 0x000e220000000000 */
[----:B------:R-:W-:Y:S02]  /*ecc0*/  FSEL R29, R186, -INF , P0 ;  /* 0xff800000ba1d7808 */ /* 0x000fe40000000000 */
[----:B------:R-:W-:Y:S02]  /*ecd0*/  FSEL R14, R176, -INF , P4 ;  /* 0xff800000b00e7808 */ /* 0x000fe40002000000 */
[----:B------:R-:W-:-:S02]  /*ece0*/  FMNMX.FTZ R68, R12, R13, !PT ;  /* 0x0000000d0c447209 */ /* 0x000fc40007810000 */
[----:B------:R-:W-:Y:S02]  /*ecf0*/  ISETP.GT.AND P0, PT, R2, 0x18, PT ;  /* 0x000000180200780c */ /* 0x000fe40003f04270 */
[----:B------:R-:W-:Y:S02]  /*ed00*/  FSEL R104, R173, -INF , P1 ;  /* 0xff800000ad687808 */ /* 0x000fe40000800000 */
[----:B------:R-:W-:Y:S02]  /*ed10*/  FMNMX.FTZ R71, R28, R71, !PT ;  /* 0x000000471c477209 */ /* 0x000fe40007810000 */
[----:B------:R-:W-:Y:S02]  /*ed20*/  FSEL R20, R171, -INF , P4 ;  /* 0xff800000ab147808 */ /* 0x000fe40002000000 */
[----:B------:R-:W-:Y:S02]  /*ed30*/  FSEL R31, R178, -INF , P4 ;  /* 0xff800000b21f7808 */ /* 0x000fe40002000000 */
[----:B------:R-:W-:-:S02]  /*ed40*/  FSEL R15, R175, -INF , P5 ;  /* 0xff800000af0f7808 */ /* 0x000fc40002800000 */
[----:B------:R-:W-:Y:S02]  /*ed50*/  FMNMX.FTZ R68, R14, R68, !PT ;  /* 0x000000440e447209 */ /* 0x000fe40007810000 */
[----:B------:R-:W-:Y:S02]  /*ed60*/  ISETP.GT.AND P4, PT, R2, 0x19, PT ;  /* 0x000000190200780c */ /* 0x000fe40003f84270 */
[----:B------:R-:W-:Y:S02]  /*ed70*/  FSEL R105, R166, -INF , P0 ;  /* 0xff800000a6697808 */ /* 0x000fe40000000000 */
[----:B------:R-:W-:Y:S02]  /*ed80*/  FMNMX.FTZ R71, R104, R71, !PT ;  /* 0x0000004768477209 */ /* 0x000fe40007810000 */
[----:B------:R-:W-:Y:S02]  /*ed90*/  FSEL R25, R172, -INF , P5 ;  /* 0xff800000ac197808 */ /* 0x000fe40002800000 */
[----:B------:R-:W-:-:S02]  /*eda0*/  FSEL R36, R177, -INF , P5 ;  /* 0xff800000b1247808 */ /* 0x000fc40002800000 */
        /* <DEDUP_REMOVED lines=8> */
[----:B------:R-:W-:Y:S02]  /*ee30*/  FSEL R38, R167, -INF , P1 ;  /* 0xff800000a7267808 */ /* 0x000fe40000800000 */
[----:B------:R-:W-:Y:S02]  /*ee40*/  FSEL R116, R169, -INF , P1 ;  /* 0xff800000a9747808 */ /* 0x000fe40000800000 */
[----:B------:R-:W-:Y:S02]  /*ee50*/  ISETP.GT.AND P2, PT, R2, 0x28, PT ;  /* 0x000000280200780c */ /* 0x000fe40003f44270 */
[----:B------:R-:W-:-:S02]  /*ee60*/  FSEL R45, R163, -INF , P6 ;  /* 0xff800000a32d7808 */ /* 0x000fc40003000000 */
[----:B------:R-:W-:Y:S02]  /*ee70*/  FSEL R108, R170, -INF , P6 ;  /* 0xff800000aa6c7808 */ /* 0x000fe40003000000 */
[C---:B------:R-:W-:Y:S02]  /*ee80*/  ISETP.GT.AND P1, PT, R2.reuse, 0x29, PT ;  /* 0x000000290200780c */ /* 0x040fe40003f24270 */
[----:B------:R-:W-:Y:S02]  /*ee90*/  FMNMX.FTZ R68, R37, R68, !PT ;  /* 0x0000004425447209 */ /* 0x000fe40007810000 */
[----:B------:R-:W-:Y:S02]  /*eea0*/  ISETP.GT.AND P6, PT, R2, 0x21, PT ;  /* 0x000000210200780c */ /* 0x000fe40003fc4270 */
[----:B------:R-:W-:Y:S02]  /*eeb0*/  FSEL R107, R158, -INF , P5 ;  /* 0xff8000009e6b7808 */ /* 0x000fe40002800000 */
[----:B------:R-:W-:-:S02]  /*eec0*/  FMNMX.FTZ R71, R106, R71, !PT ;  /* 0x000000476a477209 */ /* 0x000fc40007810000 */
        /* <DEDUP_REMOVED lines=14> */
[----:B------:R-:W-:Y:S02]  /*efb0*/  FMNMX.FTZ R68, R38, R68, !PT ;  /* 0x0000004426447209 */ /* 0x000fe40007810000 */
[C---:B------:R-:W-:Y:S02]  /*efc0*/  ISETP.GT.AND P0, PT, R2.reuse, 0x30, PT ;  /* 0x000000300200780c */ /* 0x040fe40003f04270 */
[----:B------:R-:W-:Y:S02]  /*efd0*/  ISETP.GT.AND P5, PT, R2, 0x31, PT ;  /* 0x000000310200780c */ /* 0x000fe40003fa4270 */
[----:B------:R-:W-:-:S02]  /*efe0*/  FSEL R124, R157, -INF , P6 ;  /* 0xff8000009d7c7808 */ /* 0x000fc40003000000 */
[C---:B------:R-:W-:Y:S02]  /*eff0*/  ISETP.GT.AND P2, PT, R2.reuse, 0x40, PT ;  /* 0x000000400200780c */ /* 0x040fe40003f44270 */
[----:B------:R-:W-:Y:S02]  /*f000*/  ISETP.GT.AND P1, PT, R2, 0x41, PT ;  /* 0x000000410200780c */ /* 0x000fe40003f24270 */
[----:B------:R-:W-:Y:S02]  /*f010*/  FMNMX.FTZ R71, R107, R71, !PT ;  /* 0x000000476b477209 */ /* 0x000fe40007810000 */
[----:B------:R-:W-:Y:S02]  /*f020*/  FSEL R69, R118, -INF , P4 ;  /* 0xff80000076457808 */ /* 0x000fe40002000000 */
[----:B------:R-:W-:Y:S02]  /*f030*/  FSEL R44, R159, -INF , P4 ;  /* 0xff8000009f2c7808 */ /* 0x000fe40002000000 */
[----:B------:R-:W-:-:S02]  /*f040*/  FSEL R128, R138, -INF , P6 ;  /* 0xff8000008a807808 */ /* 0x000fc40003000000 */
[----:B------:R-:W-:Y:S02]  /*f050*/  FMNMX.FTZ R68, R39, R68, !PT ;  /* 0x0000004427447209 */ /* 0x000fe40007810000 */
[----:B------:R-:W-:Y:S02]  /*f060*/  FMNMX.FTZ R5, R18, R19, !PT ;  /* 0x0000001312057209 */ /* 0x000fe40007810000 */
        /* <DEDUP_REMOVED lines=19> */
[----:B------:R-:W-:Y:S02]  /*f1a0*/  FMNMX.FTZ R71, R124, R71, !PT ;  /* 0x000000477c477209 */ /* 0x000fe40007810000 */
[C---:B------:R-:W-:Y:S02]  /*f1b0*/  ISETP.GT.AND P6, PT, R2.reuse, 0x38, PT ;  /* 0x000000380200780c */ /* 0x040fe40003fc4270 */
[----:B------:R-:W-:-:S02]  /*f1c0*/  ISETP.GT.AND P4, PT, R2, 0x39, PT ;  /* 0x000000390200780c */ /* 0x000fc40003f84270 */
[C---:B------:R-:W-:Y:S02]  /*f1d0*/  ISETP.GT.AND P0, PT, R2.reuse, 0x48, PT ;  /* 0x000000480200780c */ /* 0x040fe40003f04270 */
[C---:B------:R-:W-:Y:S02]  /*f1e0*/  ISETP.GT.AND P5, PT, R2.reuse, 0x58, PT ;  /* 0x000000580200780c */ /* 0x040fe40003fa4270 */
[C---:B------:R-:W-:Y:S02]  /*f1f0*/  ISETP.GT.AND P2, PT, R2.reuse, 0x49, PT ;  /* 0x000000490200780c */ /* 0x040fe40003f44270 */
[----:B------:R-:W-:Y:S02]  /*f200*/  ISETP.GT.AND P1, PT, R2, 0x50, PT ;  /* 0x000000500200780c */ /* 0x000fe40003f24270 */
[----:B------:R-:W-:Y:S02]  /*f210*/  FMNMX.FTZ R68, R44, R68, !PT ;  /* 0x000000442c447209 */ /* 0x000fe40007810000 */
[----:B------:R-:W-:-:S02]  /*f220*/  FMNMX.FTZ R5, R20, R5, !PT ;  /* 0x0000000514057209 */ /* 0x000fc40007810000 */
        /* <DEDUP_REMOVED lines=25> */
[C---:B------:R-:W-:Y:S02]  /*f3c0*/  ISETP.GT.AND P6, PT, R2.reuse, 0x51, PT ;  /* 0x000000510200780c */ /* 0x040fe40003fc4270 */
        /* <DEDUP_REMOVED lines=34> */
[----:B------:R-:W-:Y:S02]  /*f5f0*/  FSEL R174, R81, -INF , P6 ;  /* 0xff80000051ae7808 */ /* 0x000fe40003000000 */
        /* <DEDUP_REMOVED lines=8> */
[----:B------:R-:W-:Y:S02]  /*f680*/  FSEL R172, R61, -INF , P4 ;  /* 0xff8000003dac7808 */ /* 0x000fe40002000000 */
[----:B------:R-:W-:Y:S02]  /*f690*/  FMNMX.FTZ R71, R173, R71, !PT ;  /* 0x00000047ad477209 */ /* 0x000fe40007810000 */
[----:B------:R-:W-:-:S02]  /*f6a0*/  FMNMX.FTZ R5, R36, R5, !PT ;  /* 0x0000000524057209 */ /* 0x000fc40007810000 */
[----:B------:R-:W-:Y:S02]  /*f6b0*/  FSEL R183, R77, -INF , P6 ;  /* 0xff8000004db77808 */ /* 0x000fe40003000000 */
[----:B------:R-:W-:Y:S02]  /*f6c0*/  FMNMX.FTZ R68, R243, R68, !PT ;  /* 0x00000044f3447209 */ /* 0x000fe40007810000 */
[----:B------:R-:W-:Y:S02]  /*f6d0*/  FMNMX.FTZ R2, R148, R2, !PT ;  /* 0x0000000294027209 */ /* 0x000fe40007810000 */
[----:B------:R-:W-:Y:S02]  /*f6e0*/  FSEL R203, R40, -INF , P2 ;  /* 0xff80000028cb7808 */ /* 0x000fe40001000000 */
[----:B------:R-:W-:Y:S02]  /*f6f0*/  FMNMX.FTZ R71, R172, R71, !PT ;  /* 0x00000047ac477209 */ /* 0x000fe40007810000 */
[----:B------:R-:W-:Y:S01]  /*f700*/  FMNMX.FTZ R5, R108, R5, !PT ;  /* 0x000000056c057209 */ /* 0x000fe20007810000 */
[----:B------:R-:W-:Y:S01]  /*f710*/  IMAD.MOV.U32 R4, RZ, RZ, R203 ;  /* 0x000000ffff047224 */ /* 0x000fe200078e00cb */
[----:B------:R-:W-:-:S02]  /*f720*/  FMNMX.FTZ R68, R183, R68, !PT ;  /* 0x00000044b7447209 */ /* 0x000fc40007810000 */
[----:B------:R-:W-:Y:S02]  /*f730*/  FMNMX.FTZ R2, R162, R2, !PT ;  /* 0x00000002a2027209 */ /* 0x000fe40007810000 */
[----:B-1----:R-:W-:Y:S02]  /*f740*/  FSEL R228, R41, -INF , P1 ;  /* 0xff80000029e47808 */ /* 0x002fe40000800000 */
[----:B------:R-:W-:Y:S02]  /*f750*/  FMNMX.FTZ R71, R203, R71, !PT ;  /* 0x00000047cb477209 */ /* 0x000fe40007810000 */
[----:B------:R-:W-:Y:S02]  /*f760*/  FMNMX.FTZ R5, R116, R5, !PT ;  /* 0x0000000574057209 */ /* 0x000fe40007810000 */
[----:B------:R-:W-:Y:S02]  /*f770*/  FSEL R179, R65, -INF , P4 ;  /* 0xff80000041b37808 */ /* 0x000fe40002000000 */
[----:B------:R-:W-:-:S02]  /*f780*/  FMNMX.FTZ R68, R182, R68, !PT ;  /* 0x00000044b6447209 */ /* 0x000fc40007810000 */
[----:B------:R-:W-:Y:S02]  /*f790*/  FMNMX.FTZ R2, R164, R2, !PT ;  /* 0x00000002a4027209 */ /* 0x000fe40007810000 */
[----:B--2---:R-:W-:Y:S02]  /*f7a0*/  FSEL R119, R21, -INF , P0 ;  /* 0xff80000015777808 */ /* 0x004fe40000000000 */
        /* <DEDUP_REMOVED lines=8> */
[----:B------:R-:W-:Y:S02]  /*f830*/  FSEL R187, R23, -INF , P1 ;  /* 0xff80000017bb7808 */ /* 0x000fe40000800000 */
[----:B------:R-:W-:-:S02]  /*f840*/  FMNMX.FTZ R68, R239, R68, !PT ;  /* 0x00000044ef447209 */ /* 0x000fc40007810000 */
[----:B------:R-:W-:Y:S02]  /*f850*/  FMNMX.FTZ R2, R165, R2, !PT ;  /* 0x00000002a5027209 */ /* 0x000fe40007810000 */
[----:B------:R-:W-:Y:S02]  /*f860*/  FMNMX.FTZ R71, R204, R71, !PT ;  /* 0x00000047cc477209 */ /* 0x000fe40007810000 */
[----:B------:R-:W-:Y:S02]  /*f870*/  FMNMX.FTZ R5, R137, R5, !PT ;  /* 0x0000000589057209 */ /* 0x000fe40007810000 */
[----:B------:R-:W-:Y:S01]  /*f880*/  FSEL R195, R79, -INF , P6 ;  /* 0xff8000004fc37808 */ /* 0x000fe20003000000 */
[----:B------:R-:W1:Y:S01]  /*f890*/  SHFL.BFLY PT, R6, R71, 0x2, 0x1f ;  /* 0x0c401f0047067f89 */ /* 0x000e6200000e0000 */
[----:B------:R-:W-:Y:S02]  /*f8a0*/  FSEL R186, R17, -INF , P0 ;  /* 0xff80000011ba7808 */ /* 0x000fe40000000000 */
[----:B------:R-:W-:-:S02]  /*f8b0*/  FMNMX.FTZ R68, R187, R68, !PT ;  /* 0x00000044bb447209 */ /* 0x000fc40007810000 */
[----:B------:R-:W-:Y:S02]  /*f8c0*/  FMNMX.FTZ R2, R191, R2, !PT ;  /* 0x00000002bf027209 */ /* 0x000fe40007810000 */
[----:B------:R-:W-:Y:S02]  /*f8d0*/  FMNMX.FTZ R5, R138, R5, !PT ;  /* 0x000000058a057209 */ /* 0x000fe40007810000 */
[----:B------:R-:W-:Y:S02]  /*f8e0*/  FSEL R238, R32, -INF , P5 ;  /* 0xff80000020ee7808 */ /* 0x000fe40002800000 */
[----:B------:R-:W-:Y:S02]  /*f8f0*/  FMNMX.FTZ R68, R186, R68, !PT ;  /* 0x00000044ba447209 */ /* 0x000fe40007810000 */
[----:B------:R-:W-:Y:S02]  /*f900*/  FMNMX.FTZ R2, R195, R2, !PT ;  /* 0x00000002c3027209 */ /* 0x000fe40007810000 */
[----:B------:R-:W-:-:S02]  /*f910*/  FMNMX.FTZ R5, R139, R5, !PT ;  /* 0x000000058b057209 */ /* 0x000fc40007810000 */
[----:B------:R-:W-:Y:S02]  /*f920*/  FMNMX.FTZ R68, R238, R68, !PT ;  /* 0x00000044ee447209 */ /* 0x000fe40007810000 */
[----:B------:R-:W-:Y:S02]  /*f930*/  FSEL R169, R52, -INF , P4 ;  /* 0xff80000034a97808 */ /* 0x000fe40002000000 */
[----:B------:R-:W-:Y:S01]  /*f940*/  FMNMX.FTZ R2, R189, R2, !PT ;  /* 0x00000002bd027209 */ /* 0x000fe20007810000 */
[----:B------:R-:W2:Y:S01]  /*f950*/  SHFL.BFLY PT, R8, R68, 0x2, 0x1f ;  /* 0x0c401f0044087f89 */ /* 0x000ea200000e0000 */
        /* <DEDUP_REMOVED lines=11> */
[----:B------:R-:W-:Y:S01]  /*fa10*/  FMNMX.FTZ R2, R192, R2, !PT ;  /* 0x00000002c0027209 */ /* 0x000fe20007810000 */
[----:B------:R-:W-:Y:S01]  /*fa20*/  LDSM.16.MT88.4 R32, [R225+0x100] ;  /* 0x00010000e120783b */ /* 0x000fe20000004200 */
[----:B------:R-:W-:Y:S02]  /*fa30*/  FMNMX.FTZ R5, R156, R5, !PT ;  /* 0x000000059c057209 */ /* 0x000fe40007810000 */
[----:B-1----:R-:W-:Y:S02]  /*fa40*/  FMNMX.FTZ R71, R71, R6, !PT ;  /* 0x0000000647477209 */ /* 0x002fe40007810000 */
[----:B------:R-:W-:-:S02]  /*fa50*/  FMNMX.FTZ R2, R199, R2, !PT ;  /* 0x00000002c7027209 */ /* 0x000fc40007810000 */
[----:B------:R-:W-:Y:S01]  /*fa60*/  FMNMX.FTZ R5, R175, R5, !PT ;  /* 0x00000005af057209 */ /* 0x000fe20007810000 */
[----:B------:R-:W1:Y:S01]  /*fa70*/  SHFL.BFLY PT, R7, R71, 0x1, 0x1f ;  /* 0x0c201f0047077f89 */ /* 0x000e6200000e0000 */
[----:B--2---:R-:W-:Y:S02]  /*fa80*/  FMNMX.FTZ R68, R68, R8, !PT ;  /* 0x0000000844447209 */ /* 0x004fe40007810000 */
[----:B------:R-:W-:Y:S01]  /*fa90*/  FMNMX.FTZ R5, R176, R5, !PT ;  /* 0x00000005b0057209 */ /* 0x000fe20007810000 */
[----:B------:R-:W2:Y:S01]  /*faa0*/  SHFL.BFLY PT, R6, R2, 0x2, 0x1f ;  /* 0x0c401f0002067f89 */ /* 0x000ea200000e0000 */
[----:B------:R-:W-:Y:S02]  /*fab0*/  FSEL R212, R73, -INF , P6 ;  /* 0xff80000049d47808 */ /* 0x000fe40003000000 */
[----:B------:R-:W-:Y:S01]  /*fac0*/  FMNMX.FTZ R5, R177, R5, !PT ;  /* 0x00000005b1057209 */ /* 0x000fe20007810000 */
[----:B------:R-:W3:Y:S01]  /*fad0*/  SHFL.BFLY PT, R8, R68, 0x1, 0x1f ;  /* 0x0c201f0044087f89 */ /* 0x000ee200000e0000 */
[----:B------:R-:W-:-:S02]  /*fae0*/  FSEL R168, R56, -INF , P4 ;  /* 0xff80000038a87808 */ /* 0x000fc40002000000 */
[----:B------:R-:W-:Y:S02]  /*faf0*/  FMNMX.FTZ R5, R178, R5, !PT ;  /* 0x00000005b2057209 */ /* 0x000fe40007810000 */
[----:B------:R-:W-:Y:S02]  /*fb00*/  FSEL R206, R53, -INF , P2 ;  /* 0xff80000035ce7808 */ /* 0x000fe40001000000 */
[----:B------:R-:W-:Y:S02]  /*fb10*/  FMNMX.FTZ R5, R130, R5, !PT ;  /* 0x0000000582057209 */ /* 0x000fe40007810000 */
[----:B------:R-:W-:Y:S02]  /*fb20*/  FSEL R198, R49, -INF , P1 ;  /* 0xff80000031c67808 */ /* 0x000fe40000800000 */
[----:B------:R-:W-:Y:S02]  /*fb30*/  FMNMX.FTZ R5, R212, R5, !PT ;  /* 0x00000005d4057209 */ /* 0x000fe40007810000 */
[----:B------:R-:W-:-:S02]  /*fb40*/  FSEL R213, R48, -INF , P0 ;  /* 0xff80000030d57808 */ /* 0x000fc40000000000 */
[----:B------:R-:W-:Y:S02]  /*fb50*/  FMNMX.FTZ R5, R207, R5, !PT ;  /* 0x00000005cf057209 */ /* 0x000fe40007810000 */
[----:B-1----:R-:W-:Y:S02]  /*fb60*/  FMNMX.FTZ R71, R71, R7, !PT ;  /* 0x0000000747477209 */ /* 0x002fe40007810000 */
[----:B------:R-:W-:Y:S02]  /*fb70*/  FMNMX.FTZ R5, R168, R5, !PT ;  /* 0x00000005a8057209 */ /* 0x000fe40007810000 */
[----:B--2---:R-:W-:Y:S01]  /*fb80*/  FMNMX.FTZ R2, R2, R6, !PT ;  /* 0x0000000602027209 */ /* 0x004fe20007810000 */
[C---:B------:R-:W-:Y:S01]  /*fb90*/  FMUL.FTZ R7, R71.reuse, c[0x0][0x2d0] ;  /* 0x0000b40047077a20 */ /* 0x040fe20000410000 */
[----:B------:R-:W-:Y:S02]  /*fba0*/  FSETP.NEU.FTZ.AND P4, PT, R71, -INF , PT ;  /* 0xff8000004700780b */ /* 0x000fe40003f9d000 */
[----:B------:R-:W-:Y:S01]  /*fbb0*/  FMNMX.FTZ R5, R206, R5, !PT ;  /* 0x00000005ce057209 */ /* 0x000fe20007810000 */
[----:B------:R-:W1:Y:S01]  /*fbc0*/  SHFL.BFLY PT, R11, R2, 0x1, 0x1f ;  /* 0x0c201f00020b7f89 */ /* 0x000e6200000e0000 */
[----:B------:R-:W-:-:S02]  /*fbd0*/  FSEL R7, R7, RZ, P4 ;  /* 0x000000ff07077208 */ /* 0x000fc40002000000 */
[----:B------:R-:W-:Y:S02]  /*fbe0*/  FMNMX.FTZ R5, R198, R5, !PT ;  /* 0x00000005c6057209 */ /* 0x000fe40007810000 */
[----:B---3--:R-:W-:Y:S01]  /*fbf0*/  FMNMX.FTZ R68, R68, R8, !PT ;  /* 0x0000000844447209 */ /* 0x008fe20007810000 */
[--C-:B------:R-:W-:Y:S01]  /*fc00*/  FFMA.FTZ R6, R9, c[0x0][0x2d0], -R7.reuse ;  /* 0x0000b40009067a23 */ /* 0x100fe20000010807 */
[----:B------:R-:W-:Y:S02]  /*fc10*/  FSEL R131, R43, -INF , P5 ;  /* 0xff8000002b837808 */ /* 0x000fe40002800000 */
[----:B------:R-:W-:Y:S01]  /*fc20*/  FMNMX.FTZ R8, R213, R5, !PT ;  /* 0x00000005d5087209 */ /* 0x000fe20007810000 */
[C---:B------:R-:W-:Y:S01]  /*fc30*/  FMUL.FTZ R9, R68.reuse, c[0x0][0x2d0] ;  /* 0x0000b40044097a20 */ /* 0x040fe20000410000 */
[----:B------:R-:W-:Y:S01]  /*fc40*/  FSETP.NEU.FTZ.AND P0, PT, R68, -INF , PT ;  /* 0xff8000004400780b */ /* 0x000fe20003f1d000 */
[----:B------:R2:W-:Y:S01]  /*fc50*/  MUFU.EX2 R236, R6 ;  /* 0x0000000600ec7308 */ /* 0x0005e20000000800 */
[----:B------:R-:W-:Y:S01]  /*fc60*/  FMNMX.FTZ R8, R131, R8, !PT ;  /* 0x0000000883087209 */ /* 0x000fe20007810000 */
[----:B------:R-:W-:Y:S01]  /*fc70*/  FFMA.FTZ R5, R10, c[0x0][0x2d0], -R7 ;  /* 0x0000b4000a057a23 */ /* 0x000fe20000010807 */
[----:B------:R-:W-:Y:S01]  /*fc80*/  ISETP.NE.AND P6, PT, R16, RZ, PT ;  /* 0x000000ff1000720c */ /* 0x000fe20003fc5270 */
[----:B------:R-:W-:Y:S04]  /*fc90*/  LDSM.16.MT88.4 R40, [R226+0x100] ;  /* 0x00010000e228783b */ /* 0x000fe80000004200 */
[----:B------:R-:W3:Y:S01]  /*fca0*/  SHFL.BFLY PT, R10, R8, 0x2, 0x1f ;  /* 0x0c401f00080a7f89 */ /* 0x000ee200000e0000 */
[----:B------:R4:W4:Y:S01]  /*fcb0*/  MUFU.EX2 R235, R5 ;  /* 0x0000000500eb7308 */ /* 0x0009220000000800 */
[----:B-1----:R-:W-:-:S02]  /*fcc0*/  FMNMX.FTZ R2, R2, R11, !PT ;  /* 0x0000000b02027209 */ /* 0x002fc40007810000 */
[----:B--2---:R-:W-:Y:S02]  /*fcd0*/  FSEL R6, R9, RZ, P0 ;  /* 0x000000ff09067208 */ /* 0x004fe40000000000 */
[----:B------:R-:W-:-:S03]  /*fce0*/  FSETP.NEU.FTZ.AND P0, PT, R2, -INF , PT ;  /* 0xff8000000200780b */ /* 0x000fc60003f1d000 */
[--C-:B------:R-:W-:Y:S02]  /*fcf0*/  FFMA.FTZ R9, R14, c[0x0][0x2d0], -R6.reuse ;  /* 0x0000b4000e097a23 */ /* 0x100fe40000010806 */
[----:B----4-:R-:W-:Y:S02]  /*fd00*/  FFMA.FTZ R5, R12, c[0x0][0x2d0], -R6 ;  /* 0x0000b4000c057a23 */ /* 0x010fe40000010806 */
[----:B------:R1:W-:Y:S01]  /*fd10*/  MUFU.EX2 R193, R9 ;  /* 0x0000000900c17308 */ /* 0x0003e20000000800 */
[----:B------:R-:W-:Y:S02]  /*fd20*/  F2FP.PACK_AB R12, R235, R236 ;  /* 0x000000eceb0c723e */ /* 0x000fe400000000ff */
[----:B---3--:R-:W-:-:S05]  /*fd30*/  FMNMX.FTZ R8, R8, R10, !PT ;  /* 0x0000000a08087209 */ /* 0x008fca0007810000 */
        /* <DEDUP_REMOVED lines=80> */
[----:B-1----:R-:W-:-:S04]  /*10240*/  FFMA.FTZ R3, R69, c[0x0][0x2d0], -R5 ;  /* 0x0000b40045037a23 */ /* 0x002fc80000010805 */
        /* <DEDUP_REMOVED lines=22> */
[----:B-1----:R-:W-:Y:S01]  /*103b0*/  FFMA.FTZ R3, R116, c[0x0][0x2d0], -R0 ;  /* 0x0000b40074037a23 */ /* 0x002fe20000010800 */
[----:B------:R-:W-:-:S03]  /*103c0*/  MOV R116, R213 ;  /* 0x000000d500747202 */ /* 0x000fc60000000f00 */
[----:B------:R1:W2:Y:S02]  /*103d0*/  MUFU.EX2 R247, R3 ;  /* 0x0000000300f77308 */ /* 0x0002a40000000800 */
[----:B-1----:R-:W-:Y:S01]  /*103e0*/  FFMA.FTZ R3, R117, c[0x0][0x2d0], -R0 ;  /* 0x0000b40075037a23 */ /* 0x002fe20000010800 */
[----:B--2---:R-:W-:Y:S01]  /*103f0*/  F2FP.PACK_AB R9, R247, R244 ;  /* 0x000000f4f709723e */ /* 0x004fe200000000ff */
[----:B------:R-:W-:-:S04]  /*10400*/  IMAD.MOV.U32 R117, RZ, RZ, R131 ;  /* 0x000000ffff757224 */ /* 0x000fc800078e0083 */
[----:B------:R1:W-:Y:S02]  /*10410*/  MUFU.EX2 R250, R3 ;  /* 0x0000000300fa7308 */ /* 0x0003e40000000800 */
[----:B-1----:R-:W-:Y:S02]  /*10420*/  FFMA.FTZ R3, R118, c[0x0][0x2d0], -R0 ;  /* 0x0000b40076037a23 */ /* 0x002fe40000010800 */
        /* <DEDUP_REMOVED lines=28> */
[----:B---3--:R-:W-:Y:S01]  /*105f0*/  FFMA.FTZ R3, R132, c[0x0][0x2d0], -R6 ;  /* 0x0000b40084037a23 */ /* 0x008fe20000010806 */
[----:B------:R-:W-:-:S03]  /*10600*/  MOV R132, R211 ;  /* 0x000000d300847202 */ /* 0x000fc60000000f00 */
        /* <DEDUP_REMOVED lines=16> */
[----:B---3--:R-:W-:Y:S02]  /*10710*/  F2FP.PACK_AB R11, R217, R218 ;  /* 0x000000dad90b723e */ /* 0x008fe400000000ff */
[----:B------:R-:W-:-:S03]  /*10720*/  MOV R137, R207 ;  /* 0x000000cf00897202 */ /* 0x000fc60000000f00 */
[----:B------:R2:W-:Y:S02]  /*10730*/  MUFU.EX2 R215, R3 ;  /* 0x0000000300d77308 */ /* 0x0005e40000000800 */
[C---:B-1----:R-:W-:Y:S08]  /*10740*/  HMMA.16816.F32 R48, R8.reuse, R20, R120 ;  /* 0x000000140830723c */ /* 0x042ff00000001878 */
[----:B------:R-:W-:Y:S01]  /*10750*/  HMMA.16816.F32 R56, R8, R18, R84 ;  /* 0x000000120838723c */ /* 0x000fe20000001854 */
[----:B--2---:R-:W-:-:S02]  /*10760*/  FFMA.FTZ R3, R138, c[0x0][0x2d0], -R0 ;  /* 0x0000b4008a037a23 */ /* 0x004fc40000010800 */
[----:B------:R-:W-:Y:S02]  /*10770*/  IMAD.MOV.U32 R138, RZ, RZ, R206 ;  /* 0x000000ffff8a7224 */ /* 0x000fe400078e00ce */
        /* <DEDUP_REMOVED lines=16> */
[--C-:B-1----:R-:W-:Y:S01]  /*10880*/  FFMA.FTZ R3, R141, c[0x0][0x2d0], -R6.reuse ;  /* 0x0000b4008d037a23 */ /* 0x102fe20000010806 */
        /* <DEDUP_REMOVED lines=16> */
[----:B------:R-:W-:Y:S01]  /*10990*/  MOV R131, R133 ;  /* 0x0000008500837202 */ /* 0x000fe20000000f00 */
[----:B------:R-:W-:Y:S02]  /*109a0*/  IMAD.MOV.U32 R133, RZ, RZ, R197 ;  /* 0x000000ffff857224 */ /* 0x000fe400078e00c5 */
[----:B------:R-:W-:Y:S01]  /*109b0*/  IMAD.MOV.U32 R128, RZ, RZ, R187 ;  /* 0x000000ffff807224 */ /* 0x000fe200078e00bb */
[----:B------:R-:W-:Y:S01]  /*109c0*/  HMMA.16816.F32 R104, R8, R20, R72 ;  /* 0x000000140868723c */ /* 0x000fe20000001848 */
[----:B------:R-:W-:Y:S01]  /*109d0*/  LDSM.16.MT88.4 R20, [R225+0x1900] ;  /* 0x00190000e114783b */ /* 0x000fe20000004200 */
[----:B------:R-:W-:-:S02]  /*109e0*/  IMAD.MOV.U32 R129, RZ, RZ, R186 ;  /* 0x000000ffff817224 */ /* 0x000fc400078e00ba */
[----:B------:R-:W-:-:S04]  /*109f0*/  IMAD.MOV.U32 R130, RZ, RZ, R184 ;  /* 0x000000ffff827224 */ /* 0x000fc800078e00b8 */
        /* <DEDUP_REMOVED lines=30> */
[----:B------:R-:W-:-:S02]  /*10be0*/  IMAD.MOV.U32 R136, RZ, RZ, R185 ;  /* 0x000000ffff887224 */ /* 0x000fc400078e00b9 */
[----:B------:R-:W-:Y:S01]  /*10bf0*/  IMAD.MOV.U32 R126, RZ, RZ, R118 ;  /* 0x000000ffff7e7224 */ /* 0x000fe200078e0076 */
[----:B------:R-:W-:Y:S01]  /*10c00*/  HMMA.16816.F32 R108, R8, R18, R44 ;  /* 0x00000012086c723c */ /* 0x000fe2000000182c */
[----:B-1----:R-:W-:Y:S01]  /*10c10*/  FFMA.FTZ R3, R151, c[0x0][0x2d0], -R7 ;  /* 0x0000b40097037a23 */ /* 0x002fe20000010807 */
[----:B------:R-:W-:-:S06]  /*10c20*/  MOV R151, R193 ;  /* 0x000000c100977202 */ /* 0x000fcc0000000f00 */
[C---:B------:R-:W-:Y:S01]  /*10c30*/  HMMA.16816.F32 R92, R8.reuse, R12, R60 ;  /* 0x0000000c085c723c */ /* 0x040fe2000000183c */
[----:B------:R1:W-:Y:S07]  /*10c40*/  MUFU.EX2 R202, R3 ;  /* 0x0000000300ca7308 */ /* 0x0003ee0000000800 */
[C---:B------:R-:W-:Y:S07]  /*10c50*/  HMMA.16816.F32 R56, R8.reuse, R20, R120 ;  /* 0x000000140838723c */ /* 0x040fee0000001878 */
[----:B------:R-:W-:Y:S01]  /*10c60*/  MOV R123, R143 ;  /* 0x0000008f007b7202 */ /* 0x000fe20000000f00 */
[----:B------:R-:W-:Y:S01]  /*10c70*/  HMMA.16816.F32 R52, R8, R22, R80 ;  /* 0x000000160834723c */ /* 0x000fe20000001850 */
[----:B------:R-:W-:-:S02]  /*10c80*/  IMAD.MOV.U32 R122, RZ, RZ, R142 ;  /* 0x000000ffff7a7224 */ /* 0x000fc400078e008e */
[----:B-1----:R-:W-:Y:S02]  /*10c90*/  FFMA.FTZ R3, R152, c[0x0][0x2d0], -R7 ;  /* 0x0000b40098037a23 */ /* 0x002fe40000010807 */
[----:B------:R-:W-:Y:S02]  /*10ca0*/  IMAD.MOV.U32 R152, RZ, RZ, R198 ;  /* 0x000000ffff987224 */ /* 0x000fe400078e00c6 */
[----:B------:R1:W3:Y:S01]  /*10cb0*/  MUFU.EX2 R201, R3 ;  /* 0x0000000300c97308 */ /* 0x0002e20000000800 */
[----:B------:R-:W-:Y:S01]  /*10cc0*/  HMMA.16816.F32 R40, R8, R26, R84 ;  /* 0x0000001a0828723c */ /* 0x000fe20000001854 */
[----:B------:R-:W-:Y:S02]  /*10cd0*/  IMAD.MOV.U32 R121, RZ, RZ, R141 ;  /* 0x000000ffff797224 */ /* 0x000fe400078e008d */
[----:B------:R-:W-:-:S04]  /*10ce0*/  IMAD.MOV.U32 R120, RZ, RZ, R140 ;  /* 0x000000ffff787224 */ /* 0x000fc800078e008c */
[----:B--2---:R-:W-:Y:S01]  /*10cf0*/  F2FP.PACK_AB R8, R203, R204 ;  /* 0x000000cccb08723e */ /* 0x004fe200000000ff */
[----:B-1----:R-:W-:Y:S01]  /*10d00*/  FFMA.FTZ R3, R153, c[0x0][0x2d0], -R0 ;  /* 0x0000b40099037a23 */ /* 0x002fe20000010800 */
[----:B---3--:R-:W-:Y:S01]  /*10d10*/  F2FP.PACK_AB R10, R201, R202 ;  /* 0x000000cac90a723e */ /* 0x008fe200000000ff */
[----:B------:R-:W-:Y:S02]  /*10d20*/  IMAD.MOV.U32 R153, RZ, RZ, R194 ;  /* 0x000000ffff997224 */ /* 0x000fe400078e00c2 */
[----:B------:R1:W-:Y:S02]  /*10d30*/  MUFU.EX2 R200, R3 ;  /* 0x0000000300c87308 */ /* 0x0003e40000000800 */
[----:B-1----:R-:W-:Y:S02]  /*10d40*/  FFMA.FTZ R3, R154, c[0x0][0x2d0], -R0 ;  /* 0x0000b4009a037a23 */ /* 0x002fe40000010800 */
[----:B------:R-:W-:Y:S01]  /*10d50*/  IMAD.MOV.U32 R154, RZ, RZ, R138 ;  /* 0x000000ffff9a7224 */ /* 0x000fe200078e008a */
[----:B------:R-:W-:-:S03]  /*10d60*/  MOV R138, R117 ;  /* 0x00000075008a7202 */ /* 0x000fc60000000f00 */
[----:B------:R1:W2:Y:S02]  /*10d70*/  MUFU.EX2 R199, R3 ;  /* 0x0000000300c77308 */ /* 0x0002a40000000800 */
[----:B-1----:R-:W-:Y:S01]  /*10d80*/  FFMA.FTZ R3, R155, c[0x0][0x2d0], -R0 ;  /* 0x0000b4009b037a23 */ /* 0x002fe20000010800 */
[----:B--2---:R-:W-:Y:S02]  /*10d90*/  F2FP.PACK_AB R9, R199, R200 ;  /* 0x000000c8c709723e */ /* 0x004fe400000000ff */
[----:B------:R-:W-:-:S03]  /*10da0*/  MOV R155, R139 ;  /* 0x0000008b009b7202 */ /* 0x000fc60000000f00 */
[----:B------:R1:W-:Y:S01]  /*10db0*/  MUFU.EX2 R198, R3 ;  /* 0x0000000300c67308 */ /* 0x0003e20000000800 */
[----:B------:R-:W-:Y:S02]  /*10dc0*/  IMAD.MOV.U32 R139, RZ, RZ, R116 ;  /* 0x000000ffff8b7224 */ /* 0x000fe400078e0074 */
[----:B-1----:R-:W-:Y:S02]  /*10dd0*/  FFMA.FTZ R3, R156, c[0x0][0x2d0], -R0 ;  /* 0x0000b4009c037a23 */ /* 0x002fe40000010800 */
[----:B------:R-:W-:Y:S01]  /*10de0*/  IMAD.MOV.U32 R156, RZ, RZ, R137 ;  /* 0x000000ffff9c7224 */ /* 0x000fe200078e0089 */
[----:B------:R-:W-:Y:S02]  /*10df0*/  MOV R137, R188 ;  /* 0x000000bc00897202 */ /* 0x000fe40000000f00 */
[----:B------:R1:W2:Y:S02]  /*10e00*/  MUFU.EX2 R197, R3 ;  /* 0x0000000300c57308 */ /* 0x0002a40000000800 */
[----:B-1----:R-:W-:Y:S01]  /*10e10*/  FFMA.FTZ R3, R157, c[0x0][0x2d0], -R7 ;  /* 0x0000b4009d037a23 */ /* 0x002fe20000010807 */
[----:B--2---:R-:W-:Y:S01]  /*10e20*/  F2FP.PACK_AB R11, R197, R198 ;  /* 0x000000c6c50b723e */ /* 0x004fe200000000ff */
[----:B------:R-:W-:-:S04]  /*10e30*/  IMAD.MOV.U32 R157, RZ, RZ, R191 ;  /* 0x000000ffff9d7224 */ /* 0x000fc800078e00bf */
        /* <DEDUP_REMOVED lines=11> */
[C---:B------:R-:W-:Y:S01]  /*10ef0*/  HMMA.16816.F32 R72, R8.reuse, R20, R72 ;  /* 0x000000140848723c */ /* 0x040fe20000001848 */
[----:B------:R1:W4:Y:S07]  /*10f00*/  MUFU.EX2 R194, R3 ;  /* 0x0000000300c27308 */ /* 0x00032e0000000800 */
[C---:B------:R-:W-:Y:S01]  /*10f10*/  HMMA.16816.F32 R76, R8.reuse, R22, R76 ;  /* 0x00000016084c723c */ /* 0x040fe2000000184c */
[----:B------:R-:W2:Y:S07]  /*10f20*/  LDSM.16.MT88.4 R20, [R225+0x2100] ;  /* 0x00210000e114783b */ /* 0x000eae0000004200 */
[----:B------:R-:W-:Y:S01]  /*10f30*/  HMMA.16816.F32 R80, R8, R24, R100 ;  /* 0x000000180850723c */ /* 0x000fe20000001864 */
[----:B-1----:R-:W-:-:S04]  /*10f40*/  FFMA.FTZ R3, R160, c[0x0][0x2d0], -R6 ;  /* 0x0000b400a0037a23 */ /* 0x002fc80000010806 */
[----:B------:R1:W-:Y:S03]  /*10f50*/  MUFU.EX2 R193, R3 ;  /* 0x0000000300c17308 */ /* 0x0003e60000000800 */
[----:B------:R-:W-:Y:S01]  /*10f60*/  HMMA.16816.F32 R84, R8, R26, R96 ;  /* 0x0000001a0854723c */ /* 0x000fe20000001860 */
[----:B------:R-:W-:Y:S06]  /*10f70*/  LDSM.16.MT88.4 R24, [R224+0x2900] ;  /* 0x00290000e018783b */ /* 0x000fec0000004200 */
[----:B----4-:R-:W-:Y:S01]  /*10f80*/  F2FP.PACK_AB R8, R194, R196 ;  /* 0x000000c4c208723e */ /* 0x010fe200000000ff */
[----:B-1----:R-:W-:-:S04]  /*10f90*/  FFMA.FTZ R3, R161, c[0x0][0x2d0], -R6 ;  /* 0x0000b400a1037a23 */ /* 0x002fc80000010806 */
[----:B------:R1:W4:Y:S02]  /*10fa0*/  MUFU.EX2 R192, R3 ;  /* 0x0000000300c07308 */ /* 0x0003240000000800 */
[----:B-1----:R-:W-:Y:S01]  /*10fb0*/  FFMA.FTZ R3, R162, c[0x0][0x2d0], -R5 ;  /* 0x0000b400a2037a23 */ /* 0x002fe20000010805 */
[----:B----4-:R-:W-:-:S05]  /*10fc0*/  F2FP.PACK_AB R10, R192, R193 ;  /* 0x000000c1c00a723e */ /* 0x010fca00000000ff */
[----:B------:R1:W-:Y:S02]  /*10fd0*/  MUFU.EX2 R191, R3 ;  /* 0x0000000300bf7308 */ /* 0x0003e40000000800 */
[----:B-1----:R-:W-:-:S06]  /*10fe0*/  FFMA.FTZ R3, R164, c[0x0][0x2d0], -R5 ;  /* 0x0000b400a4037a23 */ /* 0x002fcc0000010805 */
        /* <DEDUP_REMOVED lines=8> */
[----:B------:R1:W4:Y:S02]  /*11070*/  MUFU.EX2 R187, R3 ;  /* 0x0000000300bb7308 */ /* 0x0003240000000800 */
[C---:B--2---:R-:W-:Y:S08]  /*11080*/  HMMA.16816.F32 R140, R8.reuse, R12, R92 ;  /* 0x0000000c088c723c */ /* 0x044ff0000000185c */
[----:B------:R-:W-:Y:S01]  /*11090*/  HMMA.16816.F32 R144, R8, R14, R64 ;  /* 0x0000000e0890723c */ /* 0x000fe20000001840 */
[----:B-1----:R-:W-:-:S04]  /*110a0*/  FFMA.FTZ R3, R166, c[0x0][0x2d0], -R7 ;  /* 0x0000b400a6037a23 */ /* 0x002fc80000010807 */
[----:B------:R1:W-:Y:S03]  /*110b0*/  MUFU.EX2 R186, R3 ;  /* 0x0000000300ba7308 */ /* 0x0003e60000000800 */
[C---:B---3--:R-:W-:Y:S08]  /*110c0*/  HMMA.16816.F32 R112, R8.reuse, R16, R112 ;  /* 0x000000100870723c */ /* 0x048ff00000001870 */
[----:B------:R-:W-:Y:S01]  /*110d0*/  HMMA.16816.F32 R108, R8, R18, R108 ;  /* 0x00000012086c723c */ /* 0x000fe2000000186c */
[----:B-1----:R-:W-:-:S07]  /*110e0*/  FFMA.FTZ R3, R171, c[0x0][0x2d0], -R7 ;  /* 0x0000b400ab037a23 */ /* 0x002fce0000010807 */
        /* <DEDUP_REMOVED lines=40> */
[----:B-1----:R-:W-:Y:S02]  /*11370*/  FFMA.FTZ R3, R157, c[0x0][0x2d0], -R5 ;  /* 0x0000b4009d037a23 */ /* 0x002fe40000010805 */
[----:B------:R-:W-:Y:S01]  /*11380*/  IMAD.MOV.U32 R157, RZ, RZ, R124 ;  /* 0x000000ffff9d7224 */ /* 0x000fe200078e007c */
[----:B------:R-:W-:Y:S01]  /*11390*/  MOV R124, R125 ;  /* 0x0000007d007c7202 */ /* 0x000fe20000000f00 */
[----:B------:R-:W-:Y:S02]  /*113a0*/  IMAD.MOV.U32 R125, RZ, RZ, R126 ;  /* 0x000000ffff7d7224 */ /* 0x000fe400078e007e */
[----:B------:R1:W-:Y:S01]  /*113b0*/  MUFU.EX2 R75, R3 ;  /* 0x00000003004b7308 */ /* 0x0003e20000000800 */
[----:B------:R-:W-:Y:S02]  /*113c0*/  IMAD.MOV.U32 R126, RZ, RZ, R127 ;  /* 0x000000ffff7e7224 */ /* 0x000fe400078e007f */
[----:B------:R-:W-:Y:S01]  /*113d0*/  IMAD.MOV.U32 R127, RZ, RZ, R156 ;  /* 0x000000ffff7f7224 */ /* 0x000fe200078e009c */
[----:B------:R-:W-:Y:S01]  /*113e0*/  MOV R156, R120 ;  /* 0x00000078009c7202 */ /* 0x000fe20000000f00 */
[----:B------:R-:W-:-:S02]  /*113f0*/  IMAD.MOV.U32 R120, RZ, RZ, R121 ;  /* 0x000000ffff787224 */ /* 0x000fc400078e0079 */
[----:B------:R-:W-:Y:S01]  /*11400*/  IMAD.MOV.U32 R121, RZ, RZ, R122 ;  /* 0x000000ffff797224 */ /* 0x000fe200078e007a */
[----:B------:R-:W-:Y:S01]  /*11410*/  MOV R122, R123 ;  /* 0x0000007b007a7202 */ /* 0x000fe20000000f00 */
[----:B------:R-:W-:Y:S01]  /*11420*/  IMAD.MOV.U32 R123, RZ, RZ, R241 ;  /* 0x000000ffff7b7224 */ /* 0x000fe200078e00f1 */
[----:B------:R-:W-:Y:S01]  /*11430*/  HMMA.16816.F32 R36, R8, R22, R76 ;  /* 0x000000160824723c */ /* 0x000fe2000000184c */
[----:B------:R-:W3:Y:S01]  /*11440*/  LDSM.16.MT88.4 R20, [R227+0x2900] ;  /* 0x00290000e314783b */ /* 0x000ee20000004200 */
[----:B------:R-:W-:Y:S01]  /*11450*/  IMAD.MOV.U32 R161, RZ, RZ, R131 ;  /* 0x000000ffffa17224 */ /* 0x000fe200078e0083 */
[----:B------:R-:W-:Y:S01]  /*11460*/  MOV R160, R237 ;  /* 0x000000ed00a07202 */ /* 0x000fe20000000f00 */
[----:B------:R-:W-:Y:S01]  /*11470*/  FFMA.FTZ R4, R4, c[0x0][0x2d0], -R7 ;  /* 0x0000b40004047a23 */ /* 0x000fe20000010807 */
[----:B------:R4:W5:Y:S01]  /*11480*/  LDL.LU R241, [R1+0x80] ;  /* 0x0000800001f17983 */ /* 0x0009620000300800 */
[----:B-1----:R-:W-:Y:S02]  /*11490*/  FFMA.FTZ R3, R157, c[0x0][0x2d0], -R5 ;  /* 0x0000b4009d037a23 */ /* 0x002fe40000010805 */
[----:B------:R-:W-:Y:S01]  /*114a0*/  IMAD.MOV.U32 R157, RZ, RZ, R124 ;  /* 0x000000ffff9d7224 */ /* 0x000fe200078e007c */
[----:B------:R-:W-:Y:S01]  /*114b0*/  MOV R124, R125 ;  /* 0x0000007d007c7202 */ /* 0x000fe20000000f00 */
[----:B------:R-:W-:Y:S01]  /*114c0*/  IMAD.MOV.U32 R125, RZ, RZ, R126 ;  /* 0x000000ffff7d7224 */ /* 0x000fe200078e007e */
[----:B------:R1:W1:Y:S01]  /*114d0*/  MUFU.EX2 R74, R3 ;  /* 0x00000003004a7308 */ /* 0x0002620000000800 */
        /* <DEDUP_REMOVED lines=9> */
[----:B------:R-:W-:Y:S01]  /*11570*/  HMMA.16816.F32 R48, R8, R28, R80 ;  /* 0x0000001c0830723c */ /* 0x000fe20000001850 */
[----:B------:R-:W-:Y:S02]  /*11580*/  IMAD.MOV.U32 R167, RZ, RZ, R161 ;  /* 0x000000ffffa77224 */ /* 0x000fe400078e00a1 */
        /* <DEDUP_REMOVED lines=9> */
[----:B------:R4:W5:Y:S01]  /*11620*/  LDL.LU R240, [R1+0x7c] ;  /* 0x00007c0001f07983 */ /* 0x0009620000300800 */
[----:B------:R-:W-:Y:S01]  /*11630*/  IMAD.MOV.U32 R120, RZ, RZ, R121 ;  /* 0x000000ffff787224 */ /* 0x000fe200078e0079 */
[----:B------:R-:W-:Y:S01]  /*11640*/  MOV R121, R122 ;  /* 0x0000007a00797202 */ /* 0x000fe20000000f00 */
[----:B------:R-:W-:-:S02]  /*11650*/  IMAD.MOV.U32 R122, RZ, RZ, R123 ;  /* 0x000000ffff7a7224 */ /* 0x000fc400078e007b */
[----:B------:R-:W-:Y:S01]  /*11660*/  IMAD.MOV.U32 R123, RZ, RZ, R153 ;  /* 0x000000ffff7b7224 */ /* 0x000fe200078e0099 */
[----:B------:R-:W-:Y:S01]  /*11670*/  MOV R153, R151 ;  /* 0x0000009700997202 */ /* 0x000fe20000000f00 */
[----:B------:R-:W-:Y:S01]  /*11680*/  IMAD.MOV.U32 R151, RZ, RZ, R239 ;  /* 0x000000ffff977224 */ /* 0x000fe200078e00ef */
[----:B--2---:R-:W-:Y:S01]  /*11690*/  F2FP.PACK_AB R8, R102, R103 ;  /* 0x000000676608723e */ /* 0x004fe200000000ff */
[----:B------:R4:W5:Y:S01]  /*116a0*/  LDL.LU R239, [R1+0x78] ;  /* 0x0000780001ef7983 */ /* 0x0009620000300800 */
[----:B-1----:R-:W-:-:S04]  /*116b0*/  FFMA.FTZ R3, R169, c[0x0][0x2d0], -R5 ;  /* 0x0000b400a9037a23 */ /* 0x002fc80000010805 */
[----:B------:R1:W2:Y:S02]  /*116c0*/  MUFU.EX2 R72, R3 ;  /* 0x0000000300487308 */ /* 0x0002a40000000800 */
[----:B-1----:R-:W-:Y:S02]  /*116d0*/  FFMA.FTZ R3, R157, c[0x0][0x2d0], -R0 ;  /* 0x0000b4009d037a23 */ /* 0x002fe40000010800 */
[----:B------:R-:W-:Y:S01]  /*116e0*/  IMAD.MOV.U32 R157, RZ, RZ, R125 ;  /* 0x000000ffff9d7224 */ /* 0x000fe200078e007d */
[----:B------:R-:W-:-:S03]  /*116f0*/  MOV R125, R120 ;  /* 0x00000078007d7202 */ /* 0x000fc60000000f00 */
[----:B------:R1:W-:Y:S01]  /*11700*/  MUFU.EX2 R61, R3 ;  /* 0x00000003003d7308 */ /* 0x0003e20000000800 */
[----:B------:R-:W-:Y:S02]  /*11710*/  IMAD.MOV.U32 R120, RZ, RZ, R122 ;  /* 0x000000ffff787224 */ /* 0x000fe400078e007a */
[----:B------:R-:W-:Y:S01]  /*11720*/  IMAD.MOV.U32 R122, RZ, RZ, R153 ;  /* 0x000000ffff7a7224 */ /* 0x000fe200078e0099 */
[----:B------:R-:W-:Y:S01]  /*11730*/  MOV R153, R128 ;  /* 0x0000008000997202 */ /* 0x000fe20000000f00 */
[----:B------:R-:W-:Y:S02]  /*11740*/  IMAD.MOV.U32 R128, RZ, RZ, R130 ;  /* 0x000000ffff807224 */ /* 0x000fe400078e0082 */
[----:B------:R-:W-:Y:S02]  /*11750*/  IMAD.MOV.U32 R130, RZ, RZ, R238 ;  /* 0x000000ffff827224 */ /* 0x000fe400078e00ee */
[----:B-1----:R-:W-:Y:S01]  /*11760*/  FFMA.FTZ R3, R124, c[0x0][0x2d0], -R0 ;  /* 0x0000b4007c037a23 */ /* 0x002fe20000010800 */
[----:B------:R-:W-:Y:S01]  /*11770*/  F2FP.PACK_AB R9, R74, R75 ;  /* 0x0000004b4a09723e */ /* 0x000fe200000000ff */
[----:B------:R-:W-:Y:S01]  /*11780*/  IMAD.MOV.U32 R124, RZ, RZ, R121 ;  /* 0x000000ffff7c7224 */ /* 0x000fe200078e0079 */
[----:B------:R-:W-:Y:S01]  /*11790*/  MOV R121, R123 ;  /* 0x0000007b00797202 */ /* 0x000fe20000000f00 */
[----:B------:R-:W-:Y:S01]  /*117a0*/  IMAD.MOV.U32 R123, RZ, RZ, R151 ;  /* 0x000000ffff7b7224 */ /* 0x000fe200078e0097 */
[----:B------:R-:W-:Y:S01]  /*117b0*/  F2FP.PACK_AB R10, R100, R101 ;  /* 0x00000065640a723e */ /* 0x000fe200000000ff */
[----:B------:R-:W-:Y:S01]  /*117c0*/  IMAD.MOV.U32 R151, RZ, RZ, R129 ;  /* 0x000000ffff977224 */ /* 0x000fe200078e0081 */
[----:B------:R-:W-:-:S02]  /*117d0*/  MOV R129, R69 ;  /* 0x0000004500817202 */ /* 0x000fc40000000f00 */
[----:B--2---:R-:W-:Y:S01]  /*117e0*/  F2FP.PACK_AB R11, R72, R73 ;  /* 0x00000049480b723e */ /* 0x004fe200000000ff */
[----:B------:R1:W2:Y:S01]  /*117f0*/  MUFU.EX2 R69, R3 ;  /* 0x0000000300457308 */ /* 0x0002a20000000800 */
[----:B------:R-:W-:Y:S01]  /*11800*/  MOV R163, R153 ;  /* 0x0000009900a37202 */ /* 0x000fe20000000f00 */
[----:B------:R-:W-:Y:S01]  /*11810*/  IMAD.MOV.U32 R159, RZ, RZ, R122 ;  /* 0x000000ffff9f7224 */ /* 0x000fe200078e007a */
[----:B------:R4:W5:Y:S01]  /*11820*/  LDL.LU R238, [R1+0x74] ;  /* 0x0000740001ee7983 */ /* 0x0009620000300800 */
[----:B------:R-:W-:Y:S01]  /*11830*/  IMAD.MOV.U32 R165, RZ, RZ, R123 ;  /* 0x000000ffffa57224 */ /* 0x000fe200078e007b */
[----:B------:R-:W-:Y:S01]  /*11840*/  MOV R158, R121 ;  /* 0x00000079009e7202 */ /* 0x000fe20000000f00 */
[----:B------:R-:W-:Y:S01]  /*11850*/  IMAD.MOV.U32 R164, RZ, RZ, R151 ;  /* 0x000000ffffa47224 */ /* 0x000fe200078e0097 */
[----:B------:R-:W-:Y:S01]  /*11860*/  MOV R153, R129 ;  /* 0x0000008100997202 */ /* 0x000fe20000000f00 */
[----:B------:R-:W-:Y:S01]  /*11870*/  IMAD.MOV.U32 R162, RZ, RZ, R130 ;  /* 0x000000ffffa27224 */ /* 0x000fe200078e0082 */
[----:B---3--:R-:W-:Y:S01]  /*11880*/  HMMA.16816.F32 R140, R8, R20, R140 ;  /* 0x00000014088c723c */ /* 0x008fe2000000188c */
[----:B-1----:R-:W-:-:S02]  /*11890*/  FFMA.FTZ R3, R157, c[0x0][0x2d0], -R0 ;  /* 0x0000b4009d037a23 */ /* 0x002fc40000010800 */
[----:B------:R-:W-:-:S05]  /*118a0*/  IMAD.MOV.U32 R170, RZ, RZ, R163 ;  /* 0x000000ffffaa7224 */ /* 0x000fca00078e00a3 */
[C---:B------:R-:W-:Y:S01]  /*118b0*/  HMMA.16816.F32 R144, R8.reuse, R22, R144 ;  /* 0x000000160890723c */ /* 0x040fe20000001890 */
[----:B------:R1:W-:Y:S01]  /*118c0*/  MUFU.EX2 R63, R3 ;  /* 0x00000003003f7308 */ /* 0x0003e20000000800 */
[----:B------:R-:W-:Y:S01]  /*118d0*/  IMAD.MOV.U32 R157, RZ, RZ, R120 ;  /* 0x000000ffff9d7224 */ /* 0x000fe200078e0078 */
[----:B------:R-:W-:Y:S01]  /*118e0*/  MOV R161, R124 ;  /* 0x0000007c00a17202 */ /* 0x000fe20000000f00 */
[----:B------:R-:W-:Y:S01]  /*118f0*/  IMAD.MOV.U32 R151, RZ, RZ, R128 ;  /* 0x000000ffff977224 */ /* 0x000fe200078e0080 */
[----:B------:R4:W5:Y:S01]  /*11900*/  LDL.LU R237, [R1+0x70] ;  /* 0x0000700001ed7983 */ /* 0x0009620000300800 */
[----:B------:R-:W-:Y:S01]  /*11910*/  IMAD.MOV.U32 R171, RZ, RZ, R164 ;  /* 0x000000ffffab7224 */ /* 0x000fe200078e00a4 */
[----:B------:R-:W-:Y:S01]  /*11920*/  MOV R166, R162 ;  /* 0x000000a200a67202 */ /* 0x000fe20000000f00 */
[----:B------:R-:W-:Y:S01]  /*11930*/  HMMA.16816.F32 R120, R8, R24, R112 ;  /* 0x000000180878723c */ /* 0x000fe20000001870 */
[----:B------:R-:W-:Y:S01]  /*11940*/  MOV R163, R159 ;  /* 0x0000009f00a37202 */ /* 0x000fe20000000f00 */
[----:B------:R-:W-:-:S02]  /*11950*/  IMAD.MOV.U32 R164, RZ, RZ, R125 ;  /* 0x000000ffffa47224 */ /* 0x000fc400078e007d */
[----:B------:R-:W-:Y:S02]  /*11960*/  IMAD.MOV.U32 R162, RZ, RZ, R155 ;  /* 0x000000ffffa27224 */ /* 0x000fe400078e009b */
[----:B------:R-:W-:Y:S01]  /*11970*/  IMAD.MOV.U32 R155, RZ, RZ, R154 ;  /* 0x000000ffff9b7224 */ /* 0x000fe200078e009a */
[----:B------:R-:W-:Y:S01]  /*11980*/  MOV R154, R152 ;  /* 0x00000098009a7202 */ /* 0x000fe20000000f00 */
[----:B------:R-:W-:Y:S01]  /*11990*/  HMMA.16816.F32 R128, R8, R26, R108 ;  /* 0x0000001a0880723c */ /* 0x000fe2000000186c */
[----:B-1----:R-:W-:Y:S02]  /*119a0*/  FFMA.FTZ R3, R168, c[0x0][0x2d0], -R0 ;  /* 0x0000b400a8037a23 */ /* 0x002fe40000010800 */
[----:B------:R-:W-:Y:S01]  /*119b0*/  IMAD.MOV.U32 R159, RZ, RZ, R158 ;  /* 0x000000ffff9f7224 */ /* 0x000fe200078e009e */
[----:B------:R-:W-:Y:S01]  /*119c0*/  MOV R158, R127 ;  /* 0x0000007f009e7202 */ /* 0x000fe20000000f00 */
[----:B------:R1:W3:Y:S01]  /*119d0*/  MUFU.EX2 R62, R3 ;  /* 0x00000003003e7308 */ /* 0x0002e20000000800 */
[----:B------:R-:W-:-:S02]  /*119e0*/  IMAD.MOV.U32 R152, RZ, RZ, R236 ;  /* 0x000000ffff987224 */ /* 0x000fc400078e00ec */
[C---:B------:R-:W-:Y:S01]  /*119f0*/  HMMA.16816.F32 R96, R8.reuse, R16, R96 ;  /* 0x000000100860723c */ /* 0x040fe20000001860 */
[----:B------:R4:W5:Y:S07]  /*11a00*/  LDL.LU R236, [R1+0x6c] ;  /* 0x00006c0001ec7983 */ /* 0x00096e0000300800 */
[----:B------:R-:W-:Y:S01]  /*11a10*/  HMMA.16816.F32 R92, R8, R18, R92 ;  /* 0x00000012085c723c */ /* 0x000fe2000000185c */
[----:B-1----:R-:W-:Y:S02]  /*11a20*/  FFMA.FTZ R3, R165, c[0x0][0x2d0], -R6 ;  /* 0x0000b400a5037a23 */ /* 0x002fe40000010806 */
[----:B------:R-:W-:-:S05]  /*11a30*/  IMAD.MOV.U32 R165, RZ, RZ, R160 ;  /* 0x000000ffffa57224 */ /* 0x000fca00078e00a0 */
[----:B------:R-:W-:Y:S01]  /*11a40*/  HMMA.16816.F32 R88, R8, R12, R88 ;  /* 0x0000000c0858723c */ /* 0x000fe20000001858 */
[----:B------:R1:W-:Y:S01]  /*11a50*/  MUFU.EX2 R60, R3 ;  /* 0x00000003003c7308 */ /* 0x0003e20000000800 */
[----:B------:R-:W-:Y:S02]  /*11a60*/  IMAD.MOV.U32 R160, RZ, RZ, R157 ;  /* 0x000000ffffa07224 */ /* 0x000fe400078e009d */
[----:B------:R-:W-:-:S04]  /*11a70*/  IMAD.MOV.U32 R157, RZ, RZ, R126 ;  /* 0x000000ffff9d7224 */ /* 0x000fc800078e007e */
[----:B------:R-:W-:Y:S07]  /*11a80*/  HMMA.16816.F32 R64, R8, R14, R64 ;  /* 0x0000000e0840723c */ /* 0x000fee0000001840 */
[----:B------:R-:W-:Y:S02]  /*11a90*/  F2FP.PACK_AB R8, R117, R184 ;  /* 0x000000b87508723e */ /* 0x000fe400000000ff */
[----:B--2---:R-:W-:Y:S01]  /*11aa0*/  F2FP.PACK_AB R9, R69, R61 ;  /* 0x0000003d4509723e */ /* 0x004fe200000000ff */
[----:B-1----:R-:W-:Y:S01]  /*11ab0*/  FFMA.FTZ R3, R170, c[0x0][0x2d0], -R6 ;  /* 0x0000b400aa037a23 */ /* 0x002fe20000010806 */
[----:B------:R-:W-:-:S02]  /*11ac0*/  F2FP.PACK_AB R10, R106, R104 ;  /* 0x000000686a0a723e */ /* 0x000fc400000000ff */
[----:B---3--:R-:W-:Y:S01]  /*11ad0*/  F2FP.PACK_AB R11, R62, R63 ;  /* 0x0000003f3e0b723e */ /* 0x008fe200000000ff */
[----:B------:R-:W-:Y:S01]  /*11ae0*/  IMAD.MOV.U32 R170, RZ, RZ, R171 ;  /* 0x000000ffffaa7224 */ /* 0x000fe200078e00ab */
[----:B------:R-:W-:Y:S01]  /*11af0*/  MOV R171, R166 ;  /* 0x000000a600ab7202 */ /* 0x000fe20000000f00 */
[----:B------:R-:W-:Y:S02]  /*11b00*/  IMAD.MOV.U32 R166, RZ, RZ, R167 ;  /* 0x000000ffffa67224 */ /* 0x000fe400078e00a7 */
[----:B------:R-:W-:Y:S01]  /*11b10*/  IMAD.MOV.U32 R167, RZ, RZ, R165 ;  /* 0x000000ffffa77224 */ /* 0x000fe200078e00a5 */
[----:B------:R-:W-:Y:S01]  /*11b20*/  MOV R165, R163 ;  /* 0x000000a300a57202 */ /* 0x000fe20000000f00 */
[----:B------:R-:W-:Y:S01]  /*11b30*/  HMMA.16816.F32 R124, R8, R24, R56 ;  /* 0x00000018087c723c */ /* 0x000fe20000001838 */
[----:B------:R-:W-:Y:S01]  /*11b40*/  IMAD.MOV.U32 R163, RZ, RZ, R164 ;  /* 0x000000ffffa37224 */ /* 0x000fe200078e00a4 */
[----:B------:R1:W-:Y:S01]  /*11b50*/  MUFU.EX2 R57, R3 ;  /* 0x0000000300397308 */ /* 0x0003e20000000800 */
[----:B------:R-:W-:Y:S01]  /*11b60*/  IMAD.MOV.U32 R164, RZ, RZ, R162 ;  /* 0x000000ffffa47224 */ /* 0x000fe200078e00a2 */
[----:B------:R-:W-:Y:S01]  /*11b70*/  MOV R162, R155 ;  /* 0x0000009b00a27202 */ /* 0x000fe20000000f00 */
        /* <DEDUP_REMOVED lines=8> */
[----:B-1----:R-:W-:Y:S02]  /*11c00*/  FFMA.FTZ R3, R170, c[0x0][0x2d0], -R6 ;  /* 0x0000b400aa037a23 */ /* 0x002fe40000010806 */
[----:B------:R-:W-:Y:S02]  /*11c10*/  IMAD.MOV.U32 R170, RZ, RZ, R163 ;  /* 0x000000ffffaa7224 */ /* 0x000fe400078e00a3 */
[----:B------:R1:W-:Y:S01]  /*11c20*/  MUFU.EX2 R56, R3 ;  /* 0x0000000300387308 */ /* 0x0003e20000000800 */
        /* <DEDUP_REMOVED lines=8> */
[----:B------:R-:W-:Y:S01]  /*11cb0*/  HMMA.16816.F32 R52, R8, R26, R52 ;  /* 0x0000001a0834723c */ /* 0x000fe20000001834 */
[----:B------:R-:W-:Y:S01]  /*11cc0*/  IMAD.MOV.U32 R162, RZ, RZ, R138 ;  /* 0x000000ffffa27224 */ /* 0x000fe200078e008a */
[----:B------:R-:W2:Y:S01]  /*11cd0*/  MUFU.EX2 R24, R4 ;  /* 0x0000000400187308 */ /* 0x000ea20000000800 */
[----:B-1----:R-:W-:Y:S01]  /*11ce0*/  FFMA.FTZ R3, R178, c[0x0][0x2d0], -R6 ;  /* 0x0000b400b2037a23 */ /* 0x002fe20000010806 */
[----:B------:R-:W-:Y:S01]  /*11cf0*/  MOV R178, R177 ;  /* 0x000000b100b27202 */ /* 0x000fe20000000f00 */
[----:B------:R-:W-:-:S03]  /*11d00*/  IMAD.MOV.U32 R177, RZ, RZ, R176 ;  /* 0x000000ffffb17224 */ /* 0x000fc600078e00b0 */
[C---:B------:R-:W-:Y:S01]  /*11d10*/  HMMA.16816.F32 R48, R8.reuse, R12, R48 ;  /* 0x0000000c0830723c */ /* 0x040fe20000001830 */
[----:B------:R-:W-:Y:S01]  /*11d20*/  IMAD.MOV.U32 R176, RZ, RZ, R175 ;  /* 0x000000ffffb07224 */ /* 0x000fe200078e00af */
[----:B------:R-:W-:Y:S01]  /*11d30*/  MOV R175, R170 ;  /* 0x000000aa00af7202 */ /* 0x000fe20000000f00 */
[----:B------:R-:W-:Y:S01]  /*11d40*/  IMAD.MOV.U32 R154, RZ, RZ, R136 ;  /* 0x000000ffff9a7224 */ /* 0x000fe200078e0088 */
[----:B------:R4:W5:Y:S01]  /*11d50*/  LDL.LU R235, [R1+0x68] ;  /* 0x0000680001eb7983 */ /* 0x0009620000300800 */
[----:B------:R-:W-:Y:S02]  /*11d60*/  IMAD.MOV.U32 R170, RZ, RZ, R171 ;  /* 0x000000ffffaa7224 */ /* 0x000fe400078e00ab */
[----:B------:R-:W-:Y:S01]  /*11d70*/  IMAD.MOV.U32 R171, RZ, RZ, R166 ;  /* 0x000000ffffab7224 */ /* 0x000fe200078e00a6 */
[----:B------:R-:W-:Y:S01]  /*11d80*/  HMMA.16816.F32 R136, R8, R20, R44 ;  /* 0x000000140888723c */ /* 0x000fe2000000182c */
[----:B------:R1:W-:Y:S01]  /*11d90*/  MUFU.EX2 R45, R3 ;  /* 0x00000003002d7308 */ /* 0x0003e20000000800 */
[----:B------:R-:W-:Y:S01]  /*11da0*/  MOV R166, R167 ;  /* 0x000000a700a67202 */ /* 0x000fe20000000f00 */
[----:B------:R-:W-:-:S02]  /*11db0*/  IMAD.MOV.U32 R167, RZ, RZ, R165 ;  /* 0x000000ffffa77224 */ /* 0x000fc400078e00a5 */
[----:B------:R-:W-:Y:S01]  /*11dc0*/  IMAD.MOV.U32 R165, RZ, RZ, R163 ;  /* 0x000000ffffa57224 */ /* 0x000fe200078e00a3 */
[----:B------:R-:W-:Y:S01]  /*11dd0*/  MOV R163, R164 ;  /* 0x000000a400a37202 */ /* 0x000fe20000000f00 */
[----:B------:R-:W-:Y:S02]  /*11de0*/  IMAD.MOV.U32 R164, RZ, RZ, R162 ;  /* 0x000000ffffa47224 */ /* 0x000fe400078e00a2 */
[----:B------:R-:W-:Y:S01]  /*11df0*/  IMAD.MOV.U32 R162, RZ, RZ, R155 ;  /* 0x000000ffffa27224 */ /* 0x000fe200078e009b */
[----:B------:R-:W-:Y:S01]  /*11e00*/  MOV R155, R154 ;  /* 0x0000009a009b7202 */ /* 0x000fe20000000f00 */
[----:B-1----:R-:W-:Y:S01]  /*11e10*/  FFMA.FTZ R3, R178, c[0x0][0x2d0], -R5 ;  /* 0x0000b400b2037a23 */ /* 0x002fe20000010805 */
[----:B------:R-:W-:Y:S01]  /*11e20*/  MOV R178, R177 ;  /* 0x000000b100b27202 */ /* 0x000fe20000000f00 */
[----:B------:R-:W-:Y:S02]  /*11e30*/  IMAD.MOV.U32 R177, RZ, RZ, R176 ;  /* 0x000000ffffb17224 */ /* 0x000fe400078e00b0 */
[----:B------:R-:W-:Y:S01]  /*11e40*/  IMAD.MOV.U32 R176, RZ, RZ, R175 ;  /* 0x000000ffffb07224 */ /* 0x000fe200078e00af */
[----:B------:R-:W-:Y:S01]  /*11e50*/  MOV R175, R170 ;  /* 0x000000aa00af7202 */ /* 0x000fe20000000f00 */
[----:B------:R-:W-:-:S02]  /*11e60*/  IMAD.MOV.U32 R170, RZ, RZ, R171 ;  /* 0x000000ffffaa7224 */ /* 0x000fc400078e00ab */
[----:B------:R-:W-:Y:S01]  /*11e70*/  IMAD.MOV.U32 R171, RZ, RZ, R166 ;  /* 0x000000ffffab7224 */ /* 0x000fe200078e00a6 */
[----:B------:R-:W-:Y:S01]  /*11e80*/  MOV R166, R167 ;  /* 0x000000a700a67202 */ /* 0x000fe20000000f00 */
[----:B------:R-:W-:Y:S02]  /*11e90*/  IMAD.MOV.U32 R154, RZ, RZ, R151 ;  /* 0x000000ffff9a7224 */ /* 0x000fe400078e0097 */
[----:B------:R-:W-:Y:S02]  /*11ea0*/  IMAD.MOV.U32 R151, RZ, RZ, R233 ;  /* 0x000000ffff977224 */ /* 0x000fe400078e00e9 */
[----:B------:R-:W-:Y:S01]  /*11eb0*/  IMAD.MOV.U32 R167, RZ, RZ, R165 ;  /* 0x000000ffffa77224 */ /* 0x000fe200078e00a5 */
[----:B------:R1:W-:Y:S01]  /*11ec0*/  MUFU.EX2 R44, R3 ;  /* 0x00000003002c7308 */ /* 0x0003e20000000800 */
[----:B------:R-:W-:Y:S01]  /*11ed0*/  IMAD.MOV.U32 R165, RZ, RZ, R163 ;  /* 0x000000ffffa57224 */ /* 0x000fe200078e00a3 */
[----:B------:R-:W-:Y:S01]  /*11ee0*/  MOV R163, R164 ;  /* 0x000000a400a37202 */ /* 0x000fe20000000f00 */
[----:B------:R-:W-:-:S02]  /*11ef0*/  IMAD.MOV.U32 R164, RZ, RZ, R162 ;  /* 0x000000ffffa47224 */ /* 0x000fc400078e00a2 */
[----:B------:R-:W-:Y:S01]  /*11f00*/  IMAD.MOV.U32 R172, RZ, RZ, R176 ;  /* 0x000000ffffac7224 */ /* 0x000fe200078e00b0 */
[----:B------:R-:W-:Y:S01]  /*11f10*/  MOV R173, R175 ;  /* 0x000000af00ad7202 */ /* 0x000fe20000000f00 */
[----:B------:R-:W-:Y:S01]  /*11f20*/  IMAD.MOV.U32 R162, RZ, RZ, R155 ;  /* 0x000000ffffa27224 */ /* 0x000fe200078e009b */
[----:B------:R-:W-:Y:S01]  /*11f30*/  MOV R155, R151 ;  /* 0x00000097009b7202 */ /* 0x000fe20000000f00 */
[----:B------:R-:W-:Y:S02]  /*11f40*/  IMAD.MOV.U32 R243, RZ, RZ, R177 ;  /* 0x000000fffff37224 */ /* 0x000fe400078e00b1 */
[----:B------:R-:W-:Y:S02]  /*11f50*/  IMAD.MOV.U32 R151, RZ, RZ, R135 ;  /* 0x000000ffff977224 */ /* 0x000fe400078e0087 */
[----:B------:R-:W-:Y:S02]  /*11f60*/  IMAD.MOV.U32 R174, RZ, RZ, R170 ;  /* 0x000000ffffae7224 */ /* 0x000fe400078e00aa */
[----:B-1----:R-:W-:-:S02]  /*11f70*/  FFMA.FTZ R3, R178, c[0x0][0x2d0], -R5 ;  /* 0x0000b400b2037a23 */ /* 0x002fc40000010805 */
[----:B------:R-:W-:Y:S01]  /*11f80*/  IMAD.MOV.U32 R178, RZ, RZ, R171 ;  /* 0x000000ffffb27224 */ /* 0x000fe200078e00ab */
[----:B------:R-:W-:Y:S01]  /*11f90*/  MOV R83, R172 ;  /* 0x000000ac00537202 */ /* 0x000fe20000000f00 */
[----:B------:R-:W-:Y:S01]  /*11fa0*/  IMAD.MOV.U32 R135, RZ, RZ, R134 ;  /* 0x000000ffff877224 */ /* 0x000fe200078e0086 */
[----:B------:R1:W-:Y:S01]  /*11fb0*/  MUFU.EX2 R27, R3 ;  /* 0x00000003001b7308 */ /* 0x0003e20000000800 */
[----:B------:R-:W-:Y:S01]  /*11fc0*/  MOV R134, R232 ;  /* 0x000000e800867202 */ /* 0x000fe20000000f00 */
        /* <DEDUP_REMOVED lines=9> */
[----:B-1----:R-:W-:Y:S01]  /*12060*/  FFMA.FTZ R3, R243, c[0x0][0x2d0], -R5 ;  /* 0x0000b400f3037a23 */ /* 0x002fe20000010805 */
[----:B------:R-:W-:Y:S01]  /*12070*/  MOV R179, R175 ;  /* 0x000000af00b37202 */ /* 0x000fe20000000f00 */
[----:B------:R-:W-:Y:S02]  /*12080*/  IMAD.MOV.U32 R171, RZ, RZ, R164 ;  /* 0x000000ffffab7224 */ /* 0x000fe400078e00a4 */
[----:B------:R1:W-:Y:S01]  /*12090*/  MUFU.EX2 R26, R3 ;  /* 0x00000003001a7308 */ /* 0x0003e20000000800 */
[----:B------:R-:W-:Y:S01]  /*120a0*/  IMAD.MOV.U32 R163, RZ, RZ, R134 ;  /* 0x000000ffffa37224 */ /* 0x000fe200078e0086 */
[----:B------:R-:W-:Y:S01]  /*120b0*/  MOV R164, R133 ;  /* 0x0000008500a47202 */ /* 0x000fe20000000f00 */
[----:B------:R-:W-:Y:S01]  /*120c0*/  IMAD.MOV.U32 R79, RZ, RZ, R176 ;  /* 0x000000ffff4f7224 */ /* 0x000fe200078e00b0 */
[----:B------:R-:W-:Y:S01]  /*120d0*/  MOV R172, R166 ;  /* 0x000000a600ac7202 */ /* 0x000fe20000000f00 */
[----:B------:R-:W-:Y:S02]  /*120e0*/  IMAD.MOV.U32 R165, RZ, RZ, R135 ;  /* 0x000000ffffa57224 */ /* 0x000fe400078e0087 */
[----:B------:R-:W-:-:S02]  /*120f0*/  IMAD.MOV.U32 R183, RZ, RZ, R170 ;  /* 0x000000ffffb77224 */ /* 0x000fc400078e00aa */
[----:B------:R-:W-:Y:S02]  /*12100*/  IMAD.MOV.U32 R151, RZ, RZ, R231 ;  /* 0x000000ffff977224 */ /* 0x000fe400078e00e7 */
[----:B------:R-:W-:Y:S02]  /*12110*/  IMAD.MOV.U32 R173, RZ, RZ, R167 ;  /* 0x000000ffffad7224 */ /* 0x000fe400078e00a7 */
[----:B-1----:R-:W-:Y:S02]  /*12120*/  FFMA.FTZ R3, R83, c[0x0][0x2d0], -R5 ;  /* 0x0000b40053037a23 */ /* 0x002fe40000010805 */
[----:B------:R-:W-:Y:S01]  /*12130*/  IMAD.MOV.U32 R83, RZ, RZ, R76 ;  /* 0x000000ffff537224 */ /* 0x000fe200078e004c */
[----:B------:R-:W-:Y:S01]  /*12140*/  MOV R76, R77 ;  /* 0x0000004d004c7202 */ /* 0x000fe20000000f00 */
        /* <DEDUP_REMOVED lines=12> */
[----:B------:R-:W-:Y:S01]  /*12210*/  IMAD.MOV.U32 R243, RZ, RZ, R171 ;  /* 0x000000fffff37224 */ /* 0x000fe200078e00ab */
[----:B------:R1:W-:Y:S01]  /*12220*/  MUFU.EX2 R25, R3 ;  /* 0x0000000300197308 */ /* 0x0003e20000000800 */
[----:B------:R-:W-:Y:S01]  /*12230*/  IMAD.MOV.U32 R183, RZ, RZ, R172 ;  /* 0x000000ffffb77224 */ /* 0x000fe200078e00ac */
[----:B------:R-:W-:Y:S01]  /*12240*/  MOV R172, R173 ;  /* 0x000000ad00ac7202 */ /* 0x000fe20000000f00 */
[----:B------:R-:W-:Y:S01]  /*12250*/  IMAD.MOV.U32 R176, RZ, RZ, R162 ;  /* 0x000000ffffb07224 */ /* 0x000fe200078e00a2 */
[----:B------:R-:W-:Y:S01]  /*12260*/  HMMA.16816.F32 R40, R8, R22, R40 ;  /* 0x000000160828723c */ /* 0x000fe20000001828 */
[----:B------:R-:W-:Y:S01]  /*12270*/  IMAD.MOV.U32 R173, RZ, RZ, R174 ;  /* 0x000000ffffad7224 */ /* 0x000fe200078e00ae */
[----:B------:R-:W3:Y:S01]  /*12280*/  LDSM.16.MT88.4 R132, [R224+0x3100] ;  /* 0x00310000e084783b */ /* 0x000ee20000004200 */
[----:B------:R-:W-:Y:S01]  /*12290*/  IMAD.MOV.U32 R174, RZ, RZ, R178 ;  /* 0x000000ffffae7224 */ /* 0x000fe200078e00b2 */
[----:B------:R-:W-:Y:S01]  /*122a0*/  MOV R178, R177 ;  /* 0x000000b100b27202 */ /* 0x000fe20000000f00 */
[----:B------:R-:W-:Y:S01]  /*122b0*/  IMAD.MOV.U32 R171, RZ, RZ, R149 ;  /* 0x000000ffffab7224 */ /* 0x000fe200078e0095 */
[----:B------:R-:W-:Y:S01]  /*122c0*/  LDSM.16.MT88.4 R164, [R225+0x3100] ;  /* 0x00310000e1a4783b */ /* 0x000fe20000004200 */
[----:B------:R-:W-:-:S02]  /*122d0*/  IMAD.MOV.U32 R162, RZ, RZ, R230 ;  /* 0x000000ffffa27224 */ /* 0x000fc400078e00e6 */
[----:B------:R-:W-:Y:S01]  /*122e0*/  IMAD.MOV.U32 R177, RZ, RZ, R176 ;  /* 0x000000ffffb17224 */ /* 0x000fe200078e00b0 */
[----:B------:R-:W-:Y:S01]  /*122f0*/  HMMA.16816.F32 R28, R8, R14, R28 ;  /* 0x0000000e081c723c */ /* 0x000fe2000000181c */
[----:B------:R-:W-:Y:S01]  /*12300*/  IMAD.MOV.U32 R176, RZ, RZ, R175 ;  /* 0x000000ffffb07224 */ /* 0x000fe200078e00af */
[----:B------:R-:W-:Y:S01]  /*12310*/  MOV R175, R170 ;  /* 0x000000aa00af7202 */ /* 0x000fe20000000f00 */
[----:B------:R-:W-:Y:S01]  /*12320*/  IMAD.MOV.U32 R170, RZ, RZ, R171 ;  /* 0x000000ffffaa7224 */ /* 0x000fe200078e00ab */
[----:B------:R-:W2:Y:S01]  /*12330*/  LDSM.16.MT88.4 R148, [R227+0x3100] ;  /* 0x00310000e394783b */ /* 0x000ea20000004200 */
[----:B------:R-:W-:Y:S01]  /*12340*/  IMAD.MOV.U32 R171, RZ, RZ, R163 ;  /* 0x000000ffffab7224 */ /* 0x000fe200078e00a3 */
[----:B------:R-:W-:Y:S01]  /*12350*/  MOV R163, R162 ;  /* 0x000000a200a37202 */ /* 0x000fe20000000f00 */
[----:B------:R-:W-:Y:S02]  /*12360*/  IMAD.MOV.U32 R162, RZ, RZ, R161 ;  /* 0x000000ffffa27224 */ /* 0x000fe400078e00a1 */
[----:B------:R-:W-:Y:S01]  /*12370*/  IMAD.MOV.U32 R161, RZ, RZ, R160 ;  /* 0x000000ffffa17224 */ /* 0x000fe200078e00a0 */
[----:B------:R-:W-:Y:S01]  /*12380*/  MOV R160, R159 ;  /* 0x0000009f00a07202 */ /* 0x000fe20000000f00 */
[----:B------:R-:W-:-:S02]  /*12390*/  FFMA.FTZ R6, R76, c[0x0][0x2d0], -R0 ;  /* 0x0000b4004c067a23 */ /* 0x000fc40000010800 */
[--C-:B------:R-:W-:Y:S02]  /*123a0*/  FFMA.FTZ R12, R77, c[0x0][0x2d0], -R0.reuse ;  /* 0x0000b4004d0c7a23 */ /* 0x100fe40000010800 */
[--C-:B------:R-:W-:Y:S02]  /*123b0*/  FFMA.FTZ R4, R78, c[0x0][0x2d0], -R0.reuse ;  /* 0x0000b4004e047a23 */ /* 0x100fe40000010800 */
[----:B------:R-:W-:Y:S02]  /*123c0*/  FFMA.FTZ R13, R79, c[0x0][0x2d0], -R0 ;  /* 0x0000b4004f0d7a23 */ /* 0x000fe40000010800 */
[----:B------:R-:W-:Y:S01]  /*123d0*/  FADD.FTZ R0, R182, R179 ;  /* 0x000000b3b6007221 */ /* 0x000fe20000010000 */
[----:B------:R-:W-:Y:S01]  /*123e0*/  MOV R86, R171 ;  /* 0x000000ab00567202 */ /* 0x000fe20000000f00 */
[----:B------:R-:W-:Y:S02]  /*123f0*/  FFMA.FTZ R5, R119, c[0x0][0x2d0], -R7 ;  /* 0x0000b40077057a23 */ /* 0x000fe40000010807 */
[----:B------:R-:W-:-:S02]  /*12400*/  IMAD.MOV.U32 R182, RZ, RZ, R174 ;  /* 0x000000ffffb67224 */ /* 0x000fc400078e00ae */
[----:B------:R-:W-:Y:S02]  /*12410*/  IMAD.MOV.U32 R174, RZ, RZ, R176 ;  /* 0x000000ffffae7224 */ /* 0x000fe400078e00b0 */
[----:B-1----:R-:W-:Y:S02]  /*12420*/  FFMA.FTZ R3, R228, c[0x0][0x2d0], -R7 ;  /* 0x0000b400e4037a23 */ /* 0x002fe40000010807 */
[----:B------:R-:W-:Y:S01]  /*12430*/  FADD.FTZ R20, R181, R180 ;  /* 0x000000b4b5147221 */ /* 0x000fe20000010000 */
[----:B------:R-:W-:Y:S01]  /*12440*/  HMMA.16816.F32 R32, R8, R16, R32 ;  /* 0x000000100820723c */ /* 0x000fe20000001820 */
[----:B------:R-:W-:Y:S01]  /*12450*/  FADD.FTZ R21, R243, R183 ;  /* 0x000000b7f3157221 */ /* 0x000fe20000010000 */
[----:B------:R1:W-:Y:S01]  /*12460*/  MUFU.EX2 R15, R5 ;  /* 0x00000005000f7308 */ /* 0x0003e20000000800 */
[----:B------:R-:W-:Y:S01]  /*12470*/  IMAD.MOV.U32 R82, RZ, RZ, R160 ;  /* 0x000000ffff527224 */ /* 0x000fe200078e00a0 */
[----:B------:R-:W-:Y:S01]  /*12480*/  MOV R183, R173 ;  /* 0x000000ad00b77202 */ /* 0x000fe20000000f00 */
[----:B------:R-:W-:-:S02]  /*12490*/  IMAD.MOV.U32 R76, RZ, RZ, R156 ;  /* 0x000000ffff4c7224 */ /* 0x000fc400078e009c */
[----:B------:R-:W-:Y:S01]  /*124a0*/  FADD.FTZ R22, R252, R249 ;  /* 0x000000f9fc167221 */ /* 0x000fe20000010000 */
[----:B------:R-:W-:Y:S01]  /*124b0*/  HMMA.16816.F32 R36, R8, R18, R36 ;  /* 0x000000120824723c */ /* 0x000fe20000001824 */
[----:B------:R-:W-:Y:S01]  /*124c0*/  IMAD.MOV.U32 R77, RZ, RZ, R170 ;  /* 0x000000ffff4d7224 */ /* 0x000fe200078e00aa */
[----:B------:R2:W-:Y:S01]  /*124d0*/  MUFU.EX2 R11, R4 ;  /* 0x00000004000b7308 */ /* 0x0005e20000000800 */
[----:B------:R-:W-:Y:S01]  /*124e0*/  IMAD.MOV.U32 R159, RZ, RZ, R229 ;  /* 0x000000ffff9f7224 */ /* 0x000fe200078e00e5 */
[----:B------:R-:W-:Y:S01]  /*124f0*/  MOV R87, R175 ;  /* 0x000000af00577202 */ /* 0x000fe20000000f00 */
[----:B------:R-:W-:Y:S02]  /*12500*/  IMAD.MOV.U32 R152, RZ, RZ, R234 ;  /* 0x000000ffff987224 */ /* 0x000fe400078e00ea */
[----:B-1----:R-:W-:-:S03]  /*12510*/  FADD.FTZ R5, R174, R0 ;  /* 0x00000000ae057221 */ /* 0x002fc60000010000 */
[----:B------:R1:W-:Y:S01]  /*12520*/  MUFU.EX2 R23, R3 ;  /* 0x0000000300177308 */ /* 0x0003e20000000800 */
[----:B------:R-:W-:Y:S02]  /*12530*/  FADD.FTZ R0, R76, R22 ;  /* 0x000000164c007221 */ /* 0x000fe40000010000 */
[----:B------:R-:W-:Y:S01]  /*12540*/  FFMA.FTZ R7, R83, c[0x0][0x2d0], -R7 ;  /* 0x0000b40053077a23 */ /* 0x000fe20000010807 */
[----:B------:R-:W-:Y:S01]  /*12550*/  MOV R81, R161 ;  /* 0x000000a100517202 */ /* 0x000fe20000000f00 */
[----:B------:R-:W-:-:S03]  /*12560*/  IMAD.MOV.U32 R169, RZ, RZ, R163 ;  /* 0x000000ffffa97224 */ /* 0x000fc600078e00a3 */
[----:B------:R3:W3:Y:S01]  /*12570*/  MUFU.EX2 R9, R6 ;  /* 0x0000000600097308 */ /* 0x0006e20000000800 */
[----:B--2---:R-:W-:Y:S02]  /*12580*/  FADD.FTZ R4, R86, R20 ;  /* 0x0000001456047221 */ /* 0x004fe40000010000 */
[----:B------:R-:W-:Y:S01]  /*12590*/  IMAD.MOV.U32 R80, RZ, RZ, R162 ;  /* 0x000000ffff507224 */ /* 0x000fe200078e00a2 */
[----:B------:R-:W-:Y:S01]  /*125a0*/  MOV R78, R177 ;  /* 0x000000b1004e7202 */ /* 0x000fe20000000f00 */
[----:B------:R-:W-:Y:S01]  /*125b0*/  FADD.FTZ R5, R77, R5 ;  /* 0x000000054d057221 */ /* 0x000fe20000010000 */
[----:B------:R-:W-:Y:S01]  /*125c0*/  MOV R170, R158 ;  /* 0x0000009e00aa7202 */ /* 0x000fe20000000f00 */
[----:B------:R-:W-:Y:S02]  /*125d0*/  IMAD.MOV.U32 R79, RZ, RZ, R178 ;  /* 0x000000ffff4f7224 */ /* 0x000fe400078e00b2 */
[----:B------:R-:W-:Y:S02]  /*125e0*/  IMAD.MOV.U32 R171, RZ, RZ, R157 ;  /* 0x000000ffffab7224 */ /* 0x000fe400078e009d */
[----:B------:R-:W-:Y:S01]  /*125f0*/  IMAD.MOV.U32 R243, RZ, RZ, R172 ;  /* 0x000000fffff37224 */ /* 0x000fe200078e00ac */
[----:B------:R-:W2:Y:S01]  /*12600*/  MUFU.EX2 R10, R12 ;  /* 0x0000000c000a7308 */ /* 0x000ea20000000800 */
[----:B-1----:R-:W-:Y:S01]  /*12610*/  FADD.FTZ R3, R82, R21 ;  /* 0x0000001552037221 */ /* 0x002fe20000010000 */
[----:B------:R-:W1:Y:S01]  /*12620*/  LDSM.16.MT88.4 R16, [R226+0x3100] ;  /* 0x00310000e210783b */ /* 0x000e620000004200 */
[----:B------:R-:W-:-:S02]  /*12630*/  FADD.FTZ R4, R183, R4 ;  /* 0x00000004b7047221 */ /* 0x000fc40000010000 */
[----:B------:R-:W-:Y:S01]  /*12640*/  IMAD.MOV.U32 R83, RZ, RZ, R159 ;  /* 0x000000ffff537224 */ /* 0x000fe200078e009f */
[----:B------:R4:W5:Y:S01]  /*12650*/  LDL.LU R234, [R1+0x64] ;  /* 0x0000640001ea7983 */ /* 0x0009620000300800 */
[----:B---3--:R-:W-:Y:S02]  /*12660*/  FADD.FTZ R6, R154, R3 ;  /* 0x000000039a067221 */ /* 0x008fe40000010000 */
[----:B------:R-:W-:Y:S01]  /*12670*/  FADD.FTZ R3, R152, R0 ;  /* 0x0000000098037221 */ /* 0x000fe20000010000 */
[----:B------:R3:W1:Y:S01]  /*12680*/  MUFU.EX2 R14, R7 ;  /* 0x00000007000e7308 */ /* 0x0006620000000800 */
[----:B------:R-:W-:Y:S01]  /*12690*/  FADD.FTZ R0, R87, R5 ;  /* 0x0000000557007221 */ /* 0x000fe20000010000 */
[----:B------:R-:W-:Y:S01]  /*126a0*/  MOV R76, R79 ;  /* 0x0000004f004c7202 */ /* 0x000fe20000000f00 */
[----:B------:R-:W-:Y:S01]  /*126b0*/  FADD.FTZ R5, R244, R4 ;  /* 0x00000004f4057221 */ /* 0x000fe20000010000 */
[----:B------:R4:W5:Y:S01]  /*126c0*/  LDL.LU R233, [R1+0x60] ;  /* 0x0000600001e97983 */ /* 0x0009620000300800 */
[----:B------:R-:W-:-:S02]  /*126d0*/  IMAD.MOV.U32 R82, RZ, RZ, R83 ;  /* 0x000000ffff527224 */ /* 0x000fc400078e0053 */
[----:B------:R-:W-:Y:S02]  /*126e0*/  FADD.FTZ R4, R169, R6 ;  /* 0x00000006a9047221 */ /* 0x000fe40000010000 */
[----:B------:R-:W-:Y:S02]  /*126f0*/  FADD.FTZ R3, R80, R3 ;  /* 0x0000000350037221 */ /* 0x000fe40000010000 */
[----:B------:R-:W-:Y:S02]  /*12700*/  FADD.FTZ R0, R81, R0 ;  /* 0x0000000051007221 */ /* 0x000fe40000010000 */
[----:B------:R-:W-:Y:S01]  /*12710*/  IMAD.MOV.U32 R77, RZ, RZ, R182 ;  /* 0x000000ffff4d7224 */ /* 0x000fe200078e00b6 */
[----:B------:R-:W-:Y:S01]  /*12720*/  MOV R79, R155 ;  /* 0x0000009b004f7202 */ /* 0x000fe20000000f00 */
[----:B------:R-:W-:Y:S01]  /*12730*/  FADD.FTZ R8, R247, R5 ;  /* 0x00000005f7087221 */ /* 0x000fe20000010000 */
[----:B------:R-:W1:Y:S01]  /*12740*/  MUFU.EX2 R13, R13 ;  /* 0x0000000d000d7308 */ /* 0x000e620000000800 */
[----:B------:R-:W-:Y:S01]  /*12750*/  IMAD.MOV.U32 R83, RZ, RZ, R78 ;  /* 0x000000ffff537224 */ /* 0x000fe200078e004e */
[----:B------:R4:W5:Y:S01]  /*12760*/  LDL.LU R232, [R1+0x5c] ;  /* 0x00005c0001e87983 */ /* 0x0009620000300800 */
[----:B---3--:R-:W-:-:S02]  /*12770*/  FADD.FTZ R7, R82, R4 ;  /* 0x0000000452077221 */ /* 0x008fc40000010000 */
[----:B------:R-:W-:Y:S01]  /*12780*/  FADD.FTZ R6, R170, R3 ;  /* 0x00000003aa067221 */ /* 0x000fe20000010000 */
[----:B------:R4:W5:Y:S01]  /*12790*/  LDL.LU R231, [R1+0x58] ;  /* 0x0000580001e77983 */ /* 0x0009620000300800 */
[----:B------:R-:W-:Y:S02]  /*127a0*/  FADD.FTZ R5, R171, R0 ;  /* 0x00000000ab057221 */ /* 0x000fe40000010000 */
[----:B------:R-:W-:Y:S01]  /*127b0*/  FADD.FTZ R4, R250, R8 ;  /* 0x00000008fa047221 */ /* 0x000fe20000010000 */
[----:B------:R4:W5:Y:S01]  /*127c0*/  LDL.LU R230, [R1+0x54] ;  /* 0x0000540001e67983 */ /* 0x0009620000300800 */
[----:B------:R-:W-:Y:S02]  /*127d0*/  IMAD.MOV.U32 R78, RZ, RZ, R243 ;  /* 0x000000ffff4e7224 */ /* 0x000fe400078e00f3 */
[----:B------:R-:W-:Y:S01]  /*127e0*/  FADD.FTZ R3, R83, R7 ;  /* 0x0000000753037221 */ /* 0x000fe20000010000 */
[----:B------:R4:W5:Y:S01]  /*127f0*/  LDL.LU R229, [R1+0x50] ;  /* 0x0000500001e57983 */ /* 0x0009620000300800 */
[----:B------:R-:W-:-:S02]  /*12800*/  FADD.FTZ R0, R76, R6 ;  /* 0x000000064c007221 */ /* 0x000fc40000010000 */
[----:B------:R-:W-:Y:S01]  /*12810*/  IMAD.MOV.U32 R243, RZ, RZ, R153 ;  /* 0x000000fffff37224 */ /* 0x000fe200078e0099 */
[----:B------:R4:W5:Y:S01]  /*12820*/  LDL.LU R228, [R1+0x4c] ;  /* 0x00004c0001e47983 */ /* 0x0009620000300800 */
[----:B------:R-:W-:Y:S02]  /*12830*/  FADD.FTZ R6, R77, R5 ;  /* 0x000000054d067221 */ /* 0x000fe40000010000 */
[----:B------:R-:W-:Y:S01]  /*12840*/  FADD.FTZ R4, R246, R4 ;  /* 0x00000004f6047221 */ /* 0x000fe20000010000 */
[----:B------:R4:W5:Y:S01]  /*12850*/  LDL.LU R119, [R1+0x48] ;  /* 0x0000480001777983 */ /* 0x0009620000300800 */
        /* <DEDUP_REMOVED lines=71> */
[----:B--2---:R-:W-:Y:S02]  /*12cd0*/  FADD.FTZ R3, R10, R0 ;  /* 0x000000000a037221 */ /* 0x004fe40000010000 */
[----:B------:R-:W-:Y:S02]  /*12ce0*/  FADD.FTZ R0, R57, R5 ;  /* 0x0000000539007221 */ /* 0x000fe40000010000 */
[----:B------:R-:W-:Y:S02]  /*12cf0*/  FADD.FTZ R6, R27, R6 ;  /* 0x000000061b067221 */ /* 0x000fe40000010000 */
[----:B------:R-:W-:-:S02]  /*12d00*/  FADD.FTZ R5, R15, R4 ;  /* 0x000000040f057221 */ /* 0x000fc40000010000 */
[----:B------:R-:W-:Y:S02]  /*12d10*/  FADD.FTZ R4, R11, R3 ;  /* 0x000000030b047221 */ /* 0x000fe40000010000 */
[----:B------:R-:W-:Y:S02]  /*12d20*/  FADD.FTZ R3, R56, R0 ;  /* 0x0000000038037221 */ /* 0x000fe40000010000 */
[----:B------:R-:W-:Y:S02]  /*12d30*/  FADD.FTZ R0, R26, R6 ;  /* 0x000000061a007221 */ /* 0x000fe40000010000 */
[----:B-1----:R-:W-:Y:S02]  /*12d40*/  FADD.FTZ R5, R14, R5 ;  /* 0x000000050e057221 */ /* 0x002fe40000010000 */
[----:B------:R-:W-:Y:S02]  /*12d50*/  FADD.FTZ R4, R13, R4 ;  /* 0x000000040d047221 */ /* 0x000fe40000010000 */
[----:B------:R-:W-:-:S02]  /*12d60*/  FADD.FTZ R0, R25, R0 ;  /* 0x0000000019007221 */ /* 0x000fc40000010000 */
        /* <DEDUP_REMOVED lines=15> */
[C---:B------:R-:W-:Y:S08]  /*12e60*/  HMMA.16816.F32 R140, R176.reuse, R148, R140 ;  /* 0x00000094b08c723c */ /* 0x040ff0000000188c */
        /* <DEDUP_REMOVED lines=14> */
[----:B----4-:R-:W2:Y:S04]  /*12f50*/  LDL.LU R243, [R1] ;  /* 0x0000000001f37983 */ /* 0x010ea80000300800 */
[----:B------:R-:W3:Y:S04]  /*12f60*/  LDL.LU.64 R76, [R1+0x8] ;  /* 0x00000800014c7983 */ /* 0x000ee80000300a00 */
[----:B------:R-:W4:Y:S01]  /*12f70*/  LDL.LU.64 R78, [R1+0x10] ;  /* 0x00001000014e7983 */ /* 0x000f220000300a00 */
[----:B------:R-:W-:Y:S01]  /*12f80*/  IMAD.MOV.U32 R116, RZ, RZ, R70 ;  /* 0x000000ffff747224 */ /* 0x000fe200078e0046 */
[----:B------:R-:W-:Y:S01]  /*12f90*/  MOV R118, R2 ;  /* 0x0000000200767202 */ /* 0x000fe20000000f00 */
[----:B------:R-:W-:Y:S01]  /*12fa0*/  IMAD.MOV.U32 R3, RZ, RZ, R71 ;  /* 0x000000ffff037224 */ /* 0x000fe200078e0047 */
[----:B------:R-:W-:Y:S01]  /*12fb0*/  ULDC UR4, c[0x0][0x208] ;  /* 0x0000820000047ab9 */ /* 0x000fe20000000800 */
[----:B------:R-:W-:Y:S01]  /*12fc0*/  IMAD.MOV.U32 R117, RZ, RZ, R68 ;  /* 0x000000ffff757224 */ /* 0x000fe200078e0044 */
[----:B------:R-:W-:-:S02]  /*12fd0*/  USHF.L.U32 UR4, UR4, 0x5, URZ ;  /* 0x0000000504047899 */ /* 0x000fc4000800063f */
[----:B------:R-:W-:Y:S01]  /*12fe0*/  ULDC.64 UR6, c[0x0][0x118] ;  /* 0x0000460000067ab9 */ /* 0x000fe20000000a00 */
[----:B--2---:R-:W-:Y:S02]  /*12ff0*/  IADD3 R242, R243, -0x2, RZ ;  /* 0xfffffffef3f27810 */ /* 0x004fe40007ffe0ff */
[----:B---3--:R-:W-:Y:S02]  /*13000*/  MOV R5, R77 ;  /* 0x0000004d00057202 */ /* 0x008fe40000000f00 */
[----:B----4-:R-:W-:-:S05]  /*13010*/  MOV R4, R78 ;  /* 0x0000004e00047202 */ /* 0x010fca0000000f00 */
[----:B------:R1:W-:Y:S02]  /*13020*/  STL.64 [R1+0x30], R4 ;  /* 0x0000300401007387 */ /* 0x0003e40000100a00 */
.L_x_130:
[----:B--2---:R-:W2:Y:S01]  /*13030*/  LDL.64 R72, [R1+0x30] ;  /* 0x0000300001487983 */ /* 0x004ea20000100a00 */
[----:B------:R-:W-:Y:S04]  /*13040*/  DEPBAR.LE SB0, 0x0 ;  /* 0x000080000000791a */ /* 0x000fe80000000000 */
[----:B------:R-:W-:Y:S01]  /*13050*/  SHF.R.S32.HI R0, RZ, 0x1f, R242 ;  /* 0x0000001fff007819 */ /* 0x000fe200000114f2 */
[----:B------:R-:W-:Y:S01]  /*13060*/  BAR.SYNC.DEFER_BLOCKING 0x0 ;  /* 0x0000000000007b1d */ /* 0x000fe20000010000 */
[----:B------:R-:W-:Y:S01]  /*13070*/  IMAD.WIDE.U32 R84, R242, c[0x0][0x208], RZ ;  /* 0x00008200f2547a25 */ /* 0x000fe200078e00ff */
[----:B------:R-:W-:Y:S02]  /*13080*/  MOV R104, 0x5 ;  /* 0x0000000500687802 */ /* 0x000fe40000000f00 */
[----:B------:R-:W-:Y:S01]  /*13090*/  MOV R2, c[0x0][0x208] ;  /* 0x0000820000027a02 */ /* 0x000fe20000000f00 */
[----:B------:R-:W-:Y:S03]  /*130a0*/  IMAD R0, R0, c[0x0][0x208], RZ ;  /* 0x0000820000007a24 */ /* 0x000fe600078e02ff */
[----:B------:R-:W-:Y:S01]  /*130b0*/  SHF.L.U64.HI R2, R2, R104, c[0x0][0x20c] ;  /* 0x0000830002027619 */ /* 0x000fe20000010268 */
[----:B------:R-:W-:Y:S01]  /*130c0*/  IMAD R0, R242, c[0x0][0x20c], R0 ;  /* 0x00008300f2007a24 */ /* 0x000fe200078e0200 */
[----:B-----5:R-:W-:Y:S04]  /*130d0*/  STL [R1+0x48], R230 ;  /* 0x000048e601007387 */ /* 0x020fe80000100800 */
[----:B------:R-:W-:Y:S01]  /*130e0*/  IADD3 R0, R85, R0, RZ ;  /* 0x0000000055007210 */ /* 0x000fe20007ffe0ff */
[----:B------:R-:W-:Y:S04]  /*130f0*/  STL [R1+0x4c], R119 ;  /* 0x00004c7701007387 */ /* 0x000fe80000100800 */
        /* <DEDUP_REMOVED lines=34> */
[-C--:B------:R-:W-:Y:S02]  /*13320*/  IADD3.X R89, R91, R2.reuse, RZ, P0, !PT ;  /* 0x000000025b597210 */ /* 0x080fe400007fe4ff */
[----:B------:R-:W-:Y:S02]  /*13330*/  IADD3 R94, P1, R88, UR4, RZ ;  /* 0x00000004585e7c10 */ /* 0x000fe4000ff3e0ff */
[C---:B------:R-:W-:Y:S01]  /*13340*/  HMMA.16816.F32 R16, R112.reuse, R18, RZ ;  /* 0x000000127010723c */ /* 0x040fe200000018ff */
[----:B------:R1:W-:Y:S03]  /*13350*/  LDGSTS.E.BYPASS.LTC128B.128 [R241+0x900], [R88.64], !P3 ;  /* 0x0090000058f17fae */ /* 0x0003e6000d901d46 */
[-C--:B------:R-:W-:Y:S02]  /*13360*/  IADD3.X R95, R89, R2.reuse, RZ, P1, !PT ;  /* 0x00000002595f7210 */ /* 0x080fe40000ffe4ff */
[----:B------:R-:W-:Y:S02]  /*13370*/  IADD3 R92, P0, R94, UR4, RZ ;  /* 0x000000045e5c7c10 */ /* 0x000fe4000ff1e0ff */
[-C--:B------:R-:W-:Y:S01]  /*13380*/  HMMA.16816.F32 R20, R112, R32.reuse, RZ ;  /* 0x000000207014723c */ /* 0x080fe200000018ff */
        /* <DEDUP_REMOVED lines=9> */
[-C--:B------:R-:W-:Y:S04]  /*13420*/  IADD3.X R103, R101, R2.reuse, RZ, P0, !PT ;  /* 0x0000000265677210 */ /* 0x080fe800007fe4ff */
[C---:B------:R-:W-:Y:S01]  /*13430*/  HMMA.16816.F32 R32, R112.reuse, R34, RZ ;  /* 0x000000227020723c */ /* 0x040fe200000018ff */
[----:B------:R4:W-:Y:S07]  /*13440*/  LDGSTS.E.BYPASS.LTC128B.128 [R241+0x2900], [R102.64], !P3 ;  /* 0x0290000066f17fae */ /* 0x0009ee000d901d46 */
[-C--:B------:R-:W-:Y:S08]  /*13450*/  HMMA.16816.F32 R36, R112, R48.reuse, RZ ;  /* 0x000000307024723c */ /* 0x080ff000000018ff */
[C---:B------:R-:W-:Y:S04]  /*13460*/  HMMA.16816.F32 R40, R108.reuse, R48, RZ ;  /* 0x000000306c28723c */ /* 0x040fe800000018ff */
[----:B---3--:R-:W-:Y:S04]  /*13470*/  IADD3 R100, P0, R102, UR4, RZ ;  /* 0x0000000466647c10 */ /* 0x008fe8000ff1e0ff */
[-C--:B------:R-:W-:Y:S01]  /*13480*/  HMMA.16816.F32 R44, R108, R50.reuse, RZ ;  /* 0x000000326c2c723c */ /* 0x080fe200000018ff */
[----:B------:R-:W-:Y:S02]  /*13490*/  IADD3.X R101, R103, R2, RZ, P0, !PT ;  /* 0x0000000267657210 */ /* 0x000fe400007fe4ff */
        /* <DEDUP_REMOVED lines=496> */
[----:B--2---:R-:W-:Y:S04]  /*153a0*/  MOV R39, 0x5 ;  /* 0x0000000500277802 */ /* 0x004fe80000000f00 */
        /* <DEDUP_REMOVED lines=118> */
[----:B------:R-:W-:Y:S01]  /*15b10*/  @P0 SHF.L.U64.HI R14, R38, R39, c[0x0][0x1e4] ;  /* 0x00007900260e0619 */ /* 0x000fe20000010227 */
        /* <DEDUP_REMOVED lines=13> */
[C---:B-1----:R-:W-:Y:S04]  /*15bf0*/  @P0 IADD3 R8, P4, R15.reuse, R4, RZ ;  /* 0x000000040f080210 */ /* 0x042fe80007f9e0ff */
[C---:B------:R-:W-:Y:S02]  /*15c00*/  @P0 IADD3.X R9, R14.reuse, R5, RZ, P4, !PT ;  /* 0x000000050e090210 */ /* 0x040fe400027fe4ff */
[----:B------:R-:W-:Y:S03]  /*15c10*/  @P0 IADD3 R12, P2, R15, R8, RZ ;  /* 0x000000080f0c0210 */ /* 0x000fe60007f5e0ff */
[----:B------:R1:W-:Y:S01]  /*15c20*/  @P0 LDGSTS.E.BYPASS.LTC128B.128 [R241+0x4100], [R8.64], !P3 ;  /* 0x0410000008f10fae */ /* 0x0003e2000d901d46 */
[C---:B------:R-:W-:Y:S01]  /*15c30*/  @P0 IADD3.X R13, R14.reuse, R9, RZ, P2, !PT ;  /* 0x000000090e0d0210 */ /* 0x040fe200017fe4ff */
[--C-:B---3--:R-:W-:Y:S01]  /*15c40*/  FFMA.FTZ R4, R29, c[0x0][0x2d0], -R106.reuse ;  /* 0x0000b4001d047a23 */ /* 0x108fe2000001086a */
[----:B------:R-:W-:Y:S01]  /*15c50*/  @P0 IADD3 R10, P1, R15, R12, RZ ;  /* 0x0000000c0f0a0210 */ /* 0x000fe20007f3e0ff */
[----:B------:R-:W-:Y:S02]  /*15c60*/  FMUL.FTZ R29, R69, R145 ;  /* 0x00000091451d7220 */ /* 0x000fe40000410000 */
[----:B------:R3:W2:Y:S01]  /*15c70*/  MUFU.EX2 R33, R4 ;  /* 0x0000000400217308 */ /* 0x0006a20000000800 */
[C---:B------:R-:W-:Y:S01]  /*15c80*/  @P0 IADD3.X R11, R14.reuse, R13, RZ, P1, !PT ;  /* 0x0000000d0e0b0210 */ /* 0x040fe20000ffe4ff */
[----:B------:R2:W-:Y:S01]  /*15c90*/  @P0 LDGSTS.E.BYPASS.LTC128B.128 [R241+0x4900], [R12.64], !P3 ;  /* 0x049000000cf10fae */ /* 0x0005e2000d901d46 */
[C---:B----4-:R-:W-:Y:S04]  /*15ca0*/  @P0 IADD3 R6, P4, R15.reuse, R10, RZ ;  /* 0x0000000a0f060210 */ /* 0x050fe80007f9e0ff */
[----:B------:R-:W-:Y:S03]  /*15cb0*/  @P0 IADD3.X R7, R14, R11, RZ, P4, !PT ;  /* 0x0000000b0e070210 */ /* 0x000fe600027fe4ff */
[----:B------:R4:W-:Y:S08]  /*15cc0*/  @P0 LDGSTS.E.BYPASS.LTC128B.128 [R241+0x5100], [R10.64], !P3 ;  /* 0x051000000af10fae */ /* 0x0009f0000d901d46 */
[----:B------:R4:W-:Y:S01]  /*15cd0*/  @P0 LDGSTS.E.BYPASS.LTC128B.128 [R241+0x5900], [R6.64], !P3 ;  /* 0x0590000006f10fae */ /* 0x0009e2000d901d46 */
[----:B-1----:R-:W-:Y:S02]  /*15ce0*/  FFMA.FTZ R9, R26, c[0x0][0x2d0], -R3 ;  /* 0x0000b4001a097a23 */ /* 0x002fe40000010803 */
[----:B------:R-:W-:Y:S01]  /*15cf0*/  FMUL.FTZ R26, R0, R142 ;  /* 0x0000008e001a7220 */ /* 0x000fe20000410000 */
[C---:B---3--:R-:W-:Y:S01]  /*15d00*/  @P0 IADD3 R4, P2, R15.reuse, R6, RZ ;  /* 0x000000060f040210 */ /* 0x048fe20007f5e0ff */
        /* <DEDUP_REMOVED lines=650> */
.L_x_129:
[----:B--2-4-:R-:W2:Y:S04]  /*185b0*/  LDL.LU R0, [R1+0x18] ;  /* 0x0000180001007983 */ /* 0x014ea80000300800 */
        /* <DEDUP_REMOVED lines=120> */
.L_x_99:
[----:B------:R-:W1:Y:S01]  /*18d40*/  S2R R55, SR_CTAID.Y ;  /* 0x0000000000377919 */ /* 0x000e620000002600 */
[----:B------:R-:W-:Y:S01]  /*18d50*/  ULDC.64 UR4, c[0x0][0x118] ;  /* 0x0000460000047ab9 */ /* 0x000fe20000000a00 */
[----:B-1----:R-:W-:Y:S01]  /*18d60*/  SHF.R.S32.HI R42, RZ, 0x1f, R55 ;  /* 0x0000001fff2a7819 */ /* 0x002fe20000011437 */
[----:B------:R-:W-:Y:S05]  /*18d70*/  @P4 BRA `(.L_x_131) ;  /* 0x0000131000004947 */ /* 0x000fea0003800000 */
[----:B------:R-:W2:Y:S01]  /*18d80*/  LDL R43, [R1+0x28] ;  /* 0x00002800012b7983 */ /* 0x000ea20000100800 */
[----:B------:R-:W-:Y:S01]  /*18d90*/  IMAD.MOV.U32 R6, RZ, RZ, -0x10 ;  /* 0xfffffff0ff067424 */ /* 0x000fe200078e00ff */
[----:B------:R-:W-:Y:S02]  /*18da0*/  F2FP.PACK_AB R5, R125, R124 ;  /* 0x0000007c7d05723e */ /* 0x000fe400000000ff */
[----:B------:R-:W1:Y:S01]  /*18db0*/  S2R R40, SR_TID.X ;  /* 0x0000000000287919 */ /* 0x000e620000002100 */
        /* <DEDUP_REMOVED lines=12> */
[----:B-1----:R-:W-:Y:S02]  /*18e80*/  SHF.R.S32.HI R41, RZ, 0x1f, R40 ;  /* 0x0000001fff297819 */ /* 0x002fe40000011428 */
[----:B------:R-:W-:-:S02]  /*18e90*/  F2FP.PACK_AB R142, R143, R142 ;  /* 0x0000008e8f8e723e */ /* 0x000fc400000000ff */
[CC--:B------:R-:W-:Y:S02]  /*18ea0*/  LEA.HI R2, R41.reuse, R40.reuse, RZ, 0x2 ;  /* 0x0000002829027211 */ /* 0x0c0fe400078f10ff */
[----:B------:R-:W-:Y:S02]  /*18eb0*/  LEA.HI R35, R41, R40, RZ, 0x5 ;  /* 0x0000002829237211 */ /* 0x000fe400078f28ff */
[--C-:B------:R-:W-:Y:S02]  /*18ec0*/  SHF.R.S32.HI R3, RZ, 0x2, R2.reuse ;  /* 0x00000002ff037819 */ /* 0x100fe40000011402 */
[----:B------:R-:W-:Y:S02]  /*18ed0*/  SHF.R.S32.HI R0, RZ, 0x1f, R2 ;  /* 0x0000001fff007819 */ /* 0x000fe40000011402 */
[----:B------:R-:W-:Y:S02]  /*18ee0*/  SHF.R.S32.HI R34, RZ, 0x5, R35 ;  /* 0x00000005ff227819 */ /* 0x000fe40000011423 */
[----:B------:R-:W-:-:S02]  /*18ef0*/  LEA.HI R0, R0, R3, RZ, 0x3 ;  /* 0x0000000300007211 */ /* 0x000fc400078f18ff */
[----:B------:R-:W-:Y:S02]  /*18f00*/  F2FP.PACK_AB R30, R30, R144 ;  /* 0x000000901e1e723e */ /* 0x000fe400000000ff */
[----:B------:R-:W-:Y:S02]  /*18f10*/  LOP3.LUT R0, R0, 0xfffffff8, RZ, 0xc0, !PT ;  /* 0xfffffff800007812 */ /* 0x000fe400078ec0ff */
[----:B------:R-:W-:Y:S02]  /*18f20*/  F2FP.PACK_AB R146, R147, R146 ;  /* 0x000000929392723e */ /* 0x000fe400000000ff */
[----:B------:R-:W-:Y:S01]  /*18f30*/  F2FP.PACK_AB R23, R23, R152 ;  /* 0x000000981717723e */ /* 0x000fe200000000ff */
[----:B------:R-:W-:Y:S01]  /*18f40*/  IMAD.IADD R3, R3, 0x1, -R0 ;  /* 0x0000000103037824 */ /* 0x000fe200078e0a00 */
[----:B------:R-:W-:Y:S02]  /*18f50*/  LOP3.LUT R0, R2, 0xfffffffc, RZ, 0xc0, !PT ;  /* 0xfffffffc02007812 */ /* 0x000fe400078ec0ff */
[----:B------:R-:W-:Y:S01]  /*18f60*/  F2FP.PACK_AB R22, R22, R154 ;  /* 0x0000009a1616723e */ /* 0x000fe200000000ff */
[----:B------:R-:W-:Y:S01]  /*18f70*/  IMAD.SHL.U32 R2, R3, 0x40, RZ ;  /* 0x0000004003027824 */ /* 0x000fe200078e00ff */
[----:B------:R-:W-:Y:S01]  /*18f80*/  F2FP.PACK_AB R19, R19, R164 ;  /* 0x000000a41313723e */ /* 0x000fe200000000ff */
[----:B------:R-:W-:Y:S01]  /*18f90*/  IMAD.IADD R26, R40, 0x1, -R0 ;  /* 0x00000001281a7824 */ /* 0x000fe200078e0a00 */
[----:B------:R-:W-:-:S02]  /*18fa0*/  F2FP.PACK_AB R14, R14, R166 ;  /* 0x000000a60e0e723e */ /* 0x000fc400000000ff */
[----:B------:R-:W-:Y:S01]  /*18fb0*/  LOP3.LUT R0, R2, 0x1c0, RZ, 0xc0, !PT ;  /* 0x000001c002007812 */ /* 0x000fe200078ec0ff */
[----:B------:R-:W-:Y:S01]  /*18fc0*/  IMAD R4, R34, 0x200, R26 ;  /* 0x0000020022047824 */ /* 0x000fe200078e021a */
[----:B------:R-:W-:Y:S02]  /*18fd0*/  F2FP.PACK_AB R21, R21, R156 ;  /* 0x0000009c1515723e */ /* 0x000fe400000000ff */
[----:B------:R-:W-:Y:S02]  /*18fe0*/  LEA.HI R2, R0, R0, RZ, 0x1d ;  /* 0x0000000000027211 */ /* 0x000fe400078fe8ff */
[----:B------:R-:W-:Y:S02]  /*18ff0*/  LOP3.LUT R0, R3, 0x1, RZ, 0xc0, !PT ;  /* 0x0000000103007812 */ /* 0x000fe400078ec0ff */
[----:B------:R-:W-:Y:S01]  /*19000*/  F2FP.PACK_AB R159, R159, R158 ;  /* 0x0000009e9f9f723e */ /* 0x000fe200000000ff */
[----:B------:R-:W-:Y:S01]  /*19010*/  IMAD.U32 R2, R4, 0x2, R2 ;  /* 0x0000000204027824 */ /* 0x000fe200078e0002 */
[----:B------:R-:W-:-:S02]  /*19020*/  ISETP.NE.U32.AND P0, PT, R0, 0x1, PT ;  /* 0x000000010000780c */ /* 0x000fc40003f05070 */
[----:B------:R-:W-:Y:S01]  /*19030*/  F2FP.PACK_AB R18, R18, R160 ;  /* 0x000000a01212723e */ /* 0x000fe200000000ff */
[----:B------:R-:W-:Y:S01]  /*19040*/  IMAD.SHL.U32 R2, R2, 0x2, RZ ;  /* 0x0000000202027824 */ /* 0x000fe200078e00ff */
[----:B------:R-:W-:Y:S01]  /*19050*/  BAR.SYNC.DEFER_BLOCKING 0x1, 0x80 ;  /* 0x0042000000007b1d */ /* 0x000fe20000010000 */
[----:B------:R-:W-:Y:S02]  /*19060*/  SEL R6, R6, 0x10, !P0 ;  /* 0x0000001006067807 */ /* 0x000fe40004000000 */
[----:B------:R-:W-:Y:S02]  /*19070*/  R2P PR, R3, 0x6 ;  /* 0x0000000603007804 */ /* 0x000fe40000000000 */
[C---:B------:R-:W-:Y:S01]  /*19080*/  IADD3 R4, R2.reuse, 0x80, RZ ;  /* 0x0000008002047810 */ /* 0x040fe20007ffe0ff */
[C---:B------:R-:W-:Y:S01]  /*19090*/  IMAD.IADD R3, R2.reuse, 0x1, R6 ;  /* 0x0000000102037824 */ /* 0x040fe200078e0206 */
[----:B------:R-:W-:Y:S02]  /*190a0*/  IADD3 R0, R2, 0xc0, RZ ;  /* 0x000000c002007810 */ /* 0x000fe40007ffe0ff */
[----:B------:R-:W-:-:S02]  /*190b0*/  F2FP.PACK_AB R20, R20, R162 ;  /* 0x000000a21414723e */ /* 0x000fc400000000ff */
[----:B------:R-:W-:Y:S02]  /*190c0*/  F2FP.PACK_AB R17, R17, R168 ;  /* 0x000000a81111723e */ /* 0x000fe400000000ff */
[----:B------:R-:W-:Y:S02]  /*190d0*/  F2FP.PACK_AB R16, R16, R170 ;  /* 0x000000aa1010723e */ /* 0x000fe400000000ff */
[----:B------:R-:W-:Y:S02]  /*190e0*/  F2FP.PACK_AB R12, R12, R180 ;  /* 0x000000b40c0c723e */ /* 0x000fe400000000ff */
[----:B------:R-:W-:Y:S02]  /*190f0*/  @P2 IADD3 R0, R4, -0x40, RZ ;  /* 0xffffffc004002810 */ /* 0x000fe40007ffe0ff */
[----:B------:R-:W-:Y:S02]  /*19100*/  F2FP.PACK_AB R11, R183, R182 ;  /* 0x000000b6b70b723e */ /* 0x000fe400000000ff */
[----:B------:R-:W-:-:S02]  /*19110*/  F2FP.PACK_AB R13, R173, R172 ;  /* 0x000000acad0d723e */ /* 0x000fc400000000ff */
[----:B------:R-:W-:Y:S01]  /*19120*/  F2FP.PACK_AB R15, R15, R174 ;  /* 0x000000ae0f0f723e */ /* 0x000fe200000000ff */
[----:B------:R1:W-:Y:S01]  /*19130*/  STS [R2+0x80], R5 ;  /* 0x0000800502007388 */ /* 0x0003e20000000800 */
[----:B------:R-:W-:Y:S02]  /*19140*/  F2FP.PACK_AB R10, R177, R176 ;  /* 0x000000b0b10a723e */ /* 0x000fe400000000ff */
[----:B------:R-:W-:Y:S01]  /*19150*/  F2FP.PACK_AB R9, R179, R178 ;  /* 0x000000b2b309723e */ /* 0x000fe200000000ff */
[----:B------:R-:W-:Y:S01]  /*19160*/  STS [R2+0x480], R25 ;  /* 0x0004801902007388 */ /* 0x000fe20000000800 */
[----:B------:R-:W-:-:S03]  /*19170*/  ISETP.NE.U32.AND P0, PT, RZ, c[0x0][0x500], PT ;  /* 0x00014000ff007a0c */ /* 0x000fc60003f05070 */
[----:B------:R3:W-:Y:S04]  /*19180*/  STS [R3+0x80], R8 ;  /* 0x0000800803007388 */ /* 0x0007e80000000800 */
[----:B------:R-:W-:Y:S04]  /*19190*/  STS [R3+0x480], R29 ;  /* 0x0004801d03007388 */ /* 0x000fe80000000800 */
[----:B------:R-:W-:Y:S04]  /*191a0*/  STS [R2+0x2080], R33 ;  /* 0x0020802102007388 */ /* 0x000fe80000000800 */
[----:B------:R4:W-:Y:S04]  /*191b0*/  STS [R2+0x2480], R122 ;  /* 0x0024807a02007388 */ /* 0x0009e80000000800 */
[----:B------:R-:W-:Y:S01]  /*191c0*/  STS [R3+0x2080], R32 ;  /* 0x0020802003007388 */ /* 0x000fe20000000800 */
[----:B-1----:R-:W-:-:S03]  /*191d0*/  IMAD.MOV.U32 R5, RZ, RZ, 0x20 ;  /* 0x00000020ff057424 */ /* 0x002fc600078e00ff */
[----:B------:R-:W-:Y:S02]  /*191e0*/  STS [R3+0x2480], R130 ;  /* 0x0024808203007388 */ /* 0x000fe40000000800 */
[----:B---3--:R-:W-:Y:S02]  /*191f0*/  SEL R8, R5, 0xffffffe0, !P1 ;  /* 0xffffffe005087807 */ /* 0x008fe40004800000 */
[----:B------:R-:W-:Y:S02]  /*19200*/  ISETP.NE.AND.EX P1, PT, RZ, c[0x0][0x504], PT, P0 ;  /* 0x00014100ff007a0c */ /* 0x000fe40003f25300 */
[----:B------:R-:W-:Y:S01]  /*19210*/  ISETP.NE.U32.AND P0, PT, RZ, c[0x0][0x508], PT ;  /* 0x00014200ff007a0c */ /* 0x000fe20003f05070 */
[----:B------:R-:W-:Y:S02]  /*19220*/  IMAD.IADD R5, R2, 0x1, R8 ;  /* 0x0000000102057824 */ /* 0x000fe400078e0208 */
[----:B------:R-:W-:Y:S01]  /*19230*/  IMAD.IADD R4, R8, 0x1, R3 ;  /* 0x0000000108047824 */ /* 0x000fe200078e0203 */
[----:B------:R-:W-:-:S02]  /*19240*/  ISETP.NE.AND.EX P0, PT, RZ, c[0x0][0x50c], PT, P0 ;  /* 0x00014300ff007a0c */ /* 0x000fc40003f05300 */
[----:B------:R-:W-:Y:S01]  /*19250*/  STS [R5+0x80], R28 ;  /* 0x0000801c05007388 */ /* 0x000fe20000000800 */
[----:B----4-:R-:W-:-:S03]  /*19260*/  IADD3 R2, R8, 0x400, R0 ;  /* 0x0000040008027810 */ /* 0x010fc60007ffe000 */
[----:B------:R-:W-:Y:S04]  /*19270*/  STS [R5+0x480], R27 ;  /* 0x0004801b05007388 */ /* 0x000fe80000000800 */
[----:B------:R1:W-:Y:S04]  /*19280*/  STS [R4+0x80], R7 ;  /* 0x0000800704007388 */ /* 0x0003e80000000800 */
[----:B------:R-:W-:Y:S04]  /*19290*/  STS [R4+0x480], R24 ;  /* 0x0004801804007388 */ /* 0x000fe80000000800 */
[----:B------:R-:W-:Y:S04]  /*192a0*/  STS [R5+0x2080], R31 ;  /* 0x0020801f05007388 */ /* 0x000fe80000000800 */
[----:B------:R-:W-:Y:S04]  /*192b0*/  STS [R5+0x2480], R142 ;  /* 0x0024808e05007388 */ /* 0x000fe80000000800 */
[----:B------:R-:W-:Y:S04]  /*192c0*/  STS [R4+0x2080], R30 ;  /* 0x0020801e04007388 */ /* 0x000fe80000000800 */
[----:B------:R-:W-:Y:S04]  /*192d0*/  STS [R4+0x2480], R146 ;  /* 0x0024809204007388 */ /* 0x000fe80000000800 */
[----:B------:R-:W-:Y:S01]  /*192e0*/  STS [R0], R23 ;  /* 0x0000001700007388 */ /* 0x000fe20000000800 */
[----:B-1----:R-:W-:-:S02]  /*192f0*/  IMAD.IADD R7, R6, 0x1, R2 ;  /* 0x0000000106077824 */ /* 0x002fc400078e0202 */
[----:B------:R-:W-:Y:S01]  /*19300*/  IMAD.IADD R2, R6, 0x1, R0 ;  /* 0x0000000106027824 */ /* 0x000fe200078e0200 */
[----:B------:R-:W-:Y:S03]  /*19310*/  STS [R0+0x400], R22 ;  /* 0x0004001600007388 */ /* 0x000fe60000000800 */
[C---:B------:R-:W-:Y:S01]  /*19320*/  IMAD.IADD R3, R8.reuse, 0x1, R2 ;  /* 0x0000000108037824 */ /* 0x040fe200078e0202 */
        /* <DEDUP_REMOVED lines=30> */
.L_x_132:
[----:B----4-:R-:W-:Y:S01]  /*19510*/  LOP3.LUT R0, R35, 0xffffffe0, RZ, 0xc0, !PT ;  /* 0xffffffe023007812 */ /* 0x010fe200078ec0ff */
[----:B------:R-:W-:Y:S01]  /*19520*/  IMAD.MOV.U32 R6, RZ, RZ, c[0x0][0x4e8] ;  /* 0x00013a00ff067624 */ /* 0x000fe200078e00ff */
[----:B------:R-:W-:Y:S01]  /*19530*/  SHF.R.S32.HI R5, RZ, 0x1f, R34 ;  /* 0x0000001fff057819 */ /* 0x000fe20000011422 */
[----:B------:R-:W1:Y:S01]  /*19540*/  S2R R24, SR_CTAID.X ;  /* 0x0000000000187919 */ /* 0x000e620000002500 */
[----:B------:R-:W-:Y:S01]  /*19550*/  LEA.HI R4, R26, R26, RZ, 0x1 ;  /* 0x0000001a1a047211 */ /* 0x000fe200078f08ff */
[----:B------:R-:W-:Y:S01]  /*19560*/  IMAD.IADD R0, R40, 0x1, -R0 ;  /* 0x0000000128007824 */ /* 0x000fe200078e0a00 */
[----:B------:R-:W-:Y:S01]  /*19570*/  LEA.HI R5, R5, R34, RZ, 0x2 ;  /* 0x0000002205057211 */ /* 0x000fe200078f10ff */
[----:B------:R-:W-:Y:S01]  /*19580*/  IMAD R13, R42, c[0x0][0x3e8], RZ ;  /* 0x0000fa002a0d7a24 */ /* 0x000fe200078e02ff */
[----:B------:R-:W-:-:S02]  /*19590*/  ISETP.NE.AND P2, PT, R6, 0x1, PT ;  /* 0x000000010600780c */ /* 0x000fc40003f45270 */
[----:B------:R-:W-:Y:S01]  /*195a0*/  SHF.R.S32.HI R8, RZ, 0x1f, R0 ;  /* 0x0000001fff087819 */ /* 0x000fe20000011400 */
[----:B------:R-:W-:Y:S01]  /*195b0*/  IMAD R13, R55, c[0x0][0x3ec], R13 ;  /* 0x0000fb00370d7a24 */ /* 0x000fe200078e020d */
[----:B------:R-:W-:Y:S01]  /*195c0*/  LOP3.LUT R6, R5, 0xffffffc, RZ, 0xc0, !PT ;  /* 0x0ffffffc05067812 */ /* 0x000fe200078ec0ff */
[C---:B------:R-:W-:Y:S01]  /*195d0*/  IMAD.SHL.U32 R5, R4.reuse, 0x20, RZ ;  /* 0x0000002004057824 */ /* 0x040fe200078e00ff */
[----:B------:R-:W-:Y:S02]  /*195e0*/  LOP3.LUT R7, R4, 0x1ffffffe, RZ, 0xc0, !PT ;  /* 0x1ffffffe04077812 */ /* 0x000fe400078ec0ff */
[----:B------:R-:W-:Y:S01]  /*195f0*/  LEA.HI R4, R8, R0, RZ, 0x2 ;  /* 0x0000000008047211 */ /* 0x000fe200078f10ff */
[----:B------:R-:W-:Y:S01]  /*19600*/  IMAD.IADD R6, R34, 0x1, -R6 ;  /* 0x0000000122067824 */ /* 0x000fe200078e0a06 */
[----:B------:R-:W-:Y:S01]  /*19610*/  LOP3.LUT R5, R5, 0xffffffc0, RZ, 0xc0, !PT ;  /* 0xffffffc005057812 */ /* 0x000fe200078ec0ff */
[----:B------:R-:W-:Y:S01]  /*19620*/  IMAD.IADD R7, R26, 0x1, -R7 ;  /* 0x000000011a077824 */ /* 0x000fe200078e0a07 */
[----:B------:R-:W-:-:S02]  /*19630*/  SHF.R.S32.HI R4, RZ, 0x2, R4 ;  /* 0x00000002ff047819 */ /* 0x000fc40000011404 */
[----:B------:R-:W-:Y:S01]  /*19640*/  LOP3.LUT P0, RZ, R0, 0x3, RZ, 0xc0, !PT ;  /* 0x0000000300ff7812 */ /* 0x000fe2000780c0ff */
[----:B------:R-:W-:Y:S01]  /*19650*/  IMAD R0, R3, c[0x0][0x3a0], RZ ;  /* 0x0000e80003007a24 */ /* 0x000fe200078e02ff */
[-C--:B------:R-:W-:Y:S01]  /*19660*/  LEA.HI R8, R41, R40.reuse, RZ, 0x3 ;  /* 0x0000002829087211 */ /* 0x080fe200078f18ff */
[----:B------:R-:W-:Y:S01]  /*19670*/  IMAD R7, R7, 0x8, R5 ;  /* 0x0000000807077824 */ /* 0x000fe200078e0205 */
[----:B------:R-:W-:Y:S01]  /*19680*/  SHF.R.S32.HI R12, RZ, 0x1f, R43 ;  /* 0x0000001fff0c7819 */ /* 0x000fe2000001142b */
[----:B------:R-:W-:Y:S01]  /*19690*/  IMAD R16, R6, 0x10, R4 ;  /* 0x0000001006107824 */ /* 0x000fe200078e0204 */
[----:B------:R-:W-:Y:S01]  /*196a0*/  SHF.R.S32.HI R21, RZ, 0x3, R8 ;  /* 0x00000003ff157819 */ /* 0x000fe20000011408 */
[----:B------:R-:W-:Y:S01]  /*196b0*/  IMAD.WIDE.U32 R4, R55, c[0x0][0x490], R2 ;  /* 0x0001240037047a25 */ /* 0x000fe200078e0002 */
[----:B------:R-:W-:Y:S02]  /*196c0*/  LOP3.LUT R8, R8, 0xfffffff8, RZ, 0xc0, !PT ;  /* 0xfffffff808087812 */ /* 0x000fe400078ec0ff */
[----:B------:R-:W-:Y:S01]  /*196d0*/  LEA.HI R23, R41, R40, RZ, 0x6 ;  /* 0x0000002829177211 */ /* 0x000fe200078f30ff */
[----:B------:R-:W-:-:S02]  /*196e0*/  IMAD R0, R2, c[0x0][0x3a4], R0 ;  /* 0x0000e90002007a24 */ /* 0x000fc400078e0200 */
[----:B------:R-:W-:Y:S02]  /*196f0*/  IMAD R6, R42, c[0x0][0x490], RZ ;  /* 0x000124002a067a24 */ /* 0x000fe400078e02ff */
[----:B------:R-:W-:-:S04]  /*19700*/  IMAD.WIDE.U32 R2, R2, c[0x0][0x3a0], RZ ;  /* 0x0000e80002027a25 */ /* 0x000fc800078e00ff */
[----:B------:R-:W-:Y:S02]  /*19710*/  IMAD.IADD R7, R16, 0x1, R7 ;  /* 0x0000000110077824 */ /* 0x000fe400078e0207 */
[----:B------:R-:W-:Y:S02]  /*19720*/  IMAD R6, R55, c[0x0][0x494], R6 ;  /* 0x0001250037067a24 */ /* 0x000fe400078e0206 */
[----:B------:R-:W-:Y:S02]  /*19730*/  IMAD.IADD R3, R3, 0x1, R0 ;  /* 0x0000000103037824 */ /* 0x000fe400078e0200 */
[----:B------:R-:W-:Y:S02]  /*19740*/  IMAD.IADD R8, R40, 0x1, -R8 ;  /* 0x0000000128087824 */ /* 0x000fe400078e0a08 */
[----:B------:R-:W-:Y:S02]  /*19750*/  IMAD.SHL.U32 R0, R21, 0x40, RZ ;  /* 0x0000004015007824 */ /* 0x000fe400078e00ff */
[----:B-1----:R-:W-:-:S02]  /*19760*/  IMAD R7, R24, 0x80, R7 ;  /* 0x0000008018077824 */ /* 0x002fc400078e0207 */
[----:B------:R-:W-:Y:S01]  /*19770*/  IMAD.IADD R5, R5, 0x1, R6 ;  /* 0x0000000105057824 */ /* 0x000fe200078e0206 */
[----:B------:R-:W-:Y:S01]  /*19780*/  LOP3.LUT R0, R0, 0x1c0, RZ, 0xc0, !PT ;  /* 0x000001c000007812 */ /* 0x000fe200078ec0ff */
[----:B------:R-:W-:Y:S02]  /*19790*/  IMAD.SHL.U32 R6, R8, 0x8, RZ ;  /* 0x0000000808067824 */ /* 0x000fe400078e00ff */
[----:B------:R-:W-:Y:S01]  /*197a0*/  @P2 IMAD.HI.U32 R10, R7, c[0x0][0x4ec], RZ ;  /* 0x00013b00070a2a27 */ /* 0x000fe200078e00ff */
[----:B------:R-:W-:Y:S02]  /*197b0*/  SHF.R.U32.HI R9, RZ, 0x3, R0 ;  /* 0x00000003ff097819 */ /* 0x000fe40000011600 */
[----:B------:R-:W-:Y:S01]  /*197c0*/  LOP3.LUT R11, R0, 0x38, R6, 0xf8, !PT ;  /* 0x00000038000b7812 */ /* 0x000fe200078ef806 */
[----:B------:R-:W-:Y:S01]  /*197d0*/  IMAD.MOV.U32 R0, RZ, RZ, R7 ;  /* 0x000000ffff007224 */ /* 0x000fe200078e0007 */
[----:B------:R-:W-:Y:S01]  /*197e0*/  @P2 SHF.R.U32.HI R0, RZ, c[0x0][0x4f0], R10 ;  /* 0x00013c00ff002a19 */ /* 0x000fe2000001160a */
[----:B------:R-:W-:Y:S01]  /*197f0*/  IMAD R8, R8, 0x10, R21 ;  /* 0x0000001008087824 */ /* 0x000fe200078e0215 */
[----:B------:R-:W-:Y:S01]  /*19800*/  LOP3.LUT R22, R11, R9, RZ, 0x3c, !PT ;  /* 0x000000090b167212 */ /* 0x000fe200078e3cff */
[----:B------:R-:W-:Y:S01]  /*19810*/  IMAD.WIDE.U32 R2, R55, c[0x0][0x3e8], R2 ;  /* 0x0000fa0037027a25 */ /* 0x000fe200078e0002 */
[----:B------:R-:W-:-:S02]  /*19820*/  SEL R10, R12, RZ, !P1 ;  /* 0x000000ff0c0a7207 */ /* 0x000fc40004800000 */
[----:B------:R-:W-:Y:S01]  /*19830*/  SEL R9, R43, RZ, !P1 ;  /* 0x000000ff2b097207 */ /* 0x000fe20004800000 */
[----:B------:R-:W-:Y:S01]  /*19840*/  IMAD R11, R24, 0x80, R8 ;  /* 0x00000080180b7824 */ /* 0x000fe200078e0208 */
[----:B------:R-:W-:Y:S01]  /*19850*/  SHF.R.S32.HI R53, RZ, 0x1f, R6 ;  /* 0x0000001fff357819 */ /* 0x000fe20000011406 */
[----:B------:R-:W-:Y:S02]  /*19860*/  IMAD.MOV R12, RZ, RZ, -R0 ;  /* 0x000000ffff0c7224 */ /* 0x000fe400078e0a00 */
[----:B------:R-:W-:Y:S02]  /*19870*/  IMAD.IADD R3, R3, 0x1, R13 ;  /* 0x0000000103037824 */ /* 0x000fe400078e020d */
[----:B------:R-:W-:Y:S02]  /*19880*/  IMAD R13, R10, c[0x0][0x498], RZ ;  /* 0x000126000a0d7a24 */ /* 0x000fe400078e02ff */
[----:B------:R-:W-:-:S04]  /*19890*/  IMAD.WIDE.U32 R4, R9, c[0x0][0x498], R4 ;  /* 0x0001260009047a25 */ /* 0x000fc800078e0004 */
[----:B------:R-:W-:Y:S01]  /*198a0*/  @P2 IMAD.HI.U32 R14, R11, c[0x0][0x4ec], RZ ;  /* 0x00013b000b0e2a27 */ /* 0x000fe200078e00ff */
[----:B------:R-:W-:-:S03]  /*198b0*/  IADD3 R4, P1, R0, R4, RZ ;  /* 0x0000000400047210 */ /* 0x000fc60007f3e0ff */
[----:B------:R-:W-:Y:S02]  /*198c0*/  IMAD R7, R12, c[0x0][0x4e8], R7 ;  /* 0x00013a000c077a24 */ /* 0x000fe400078e0207 */
[C---:B------:R-:W-:Y:S01]  /*198d0*/  IMAD R12, R9.reuse, c[0x0][0x49c], R13 ;  /* 0x00012700090c7a24 */ /* 0x040fe200078e020d */
[----:B------:R-:W-:Y:S01]  /*198e0*/  SHF.R.S32.HI R13, RZ, 0x1f, R0 ;  /* 0x0000001fff0d7819 */ /* 0x000fe20000011400 */
[----:B------:R-:W-:Y:S01]  /*198f0*/  IMAD.MOV.U32 R8, RZ, RZ, R11 ;  /* 0x000000ffff087224 */ /* 0x000fe200078e000b */
[----:B------:R-:W-:Y:S01]  /*19900*/  @P2 SHF.R.U32.HI R8, RZ, c[0x0][0x4f0], R14 ;  /* 0x00013c00ff082a19 */ /* 0x000fe2000001160e */
[----:B------:R-:W-:Y:S01]  /*19910*/  IMAD R0, R10, c[0x0][0x3f0], RZ ;  /* 0x0000fc000a007a24 */ /* 0x000fe200078e02ff */
[----:B------:R-:W-:Y:S01]  /*19920*/  SHF.R.S32.HI R14, RZ, 0x1f, R7 ;  /* 0x0000001fff0e7819 */ /* 0x000fe20000011407 */
[----:B------:R-:W-:Y:S01]  /*19930*/  IMAD.WIDE.U32 R2, R9, c[0x0][0x3f0], R2 ;  /* 0x0000fc0009027a25 */ /* 0x000fe200078e0002 */
[----:B------:R-:W-:Y:S02]  /*19940*/  IADD3.X R5, R13, R5, R12, P1, !PT ;  /* 0x000000050d057210 */ /* 0x000fe40000ffe40c */
[----:B------:R-:W-:Y:S01]  /*19950*/  SHF.R.S32.HI R12, RZ, 0x1f, R8 ;  /* 0x0000001fff0c7819 */ /* 0x000fe20000011408 */
[----:B------:R-:W-:-:S02]  /*19960*/  IMAD R10, R9, c[0x0][0x3f4], R0 ;  /* 0x0000fd00090a7a24 */ /* 0x000fc400078e0200 */
[----:B------:R-:W-:Y:S02]  /*19970*/  IMAD R0, R14, c[0x0][0x488], RZ ;  /* 0x000122000e007a24 */ /* 0x000fe400078e02ff */
[----:B------:R-:W-:-:S04]  /*19980*/  IMAD.WIDE.U32 R4, R7, c[0x0][0x488], R4 ;  /* 0x0001220007047a25 */ /* 0x000fc800078e0004 */
[----:B------:R-:W-:Y:S01]  /*19990*/  IMAD R9, R7, c[0x0][0x48c], R0 ;  /* 0x0001230007097a24 */ /* 0x000fe200078e0200 */
[----:B------:R-:W-:Y:S01]  /*199a0*/  LEA R7, P1, R4, c[0x0][0x450], 0x2 ;  /* 0x0001140004077a11 */ /* 0x000fe200078210ff */
[----:B------:R-:W-:Y:S02]  /*199b0*/  IMAD.MOV R18, RZ, RZ, -R8 ;  /* 0x000000ffff127224 */ /* 0x000fe400078e0a08 */
[----:B------:R-:W-:Y:S02]  /*199c0*/  IMAD.IADD R3, R3, 0x1, R10 ;  /* 0x0000000103037824 */ /* 0x000fe400078e020a */
[----:B------:R-:W-:Y:S01]  /*199d0*/  IMAD R0, R12, c[0x0][0x3e0], RZ ;  /* 0x0000f8000c007a24 */ /* 0x000fe200078e02ff */
[----:B------:R-:W-:Y:S01]  /*199e0*/  SHFL.IDX PT, R14, R7, 0x1, 0x1c1f ;  /* 0x003c1f00070e7f89 */ /* 0x000fe200000e0000 */
[----:B------:R-:W-:Y:S02]  /*199f0*/  IMAD.IADD R10, R5, 0x1, R9 ;  /* 0x00000001050a7824 */ /* 0x000fe400078e0209 */
[----:B------:R-:W-:Y:S01]  /*19a00*/  IMAD R18, R18, c[0x0][0x4e8], R11 ;  /* 0x00013a0012127a24 */ /* 0x000fe200078e020b */
[----:B------:R-:W-:Y:S01]  /*19a10*/  SHFL.IDX PT, R12, R7, 0x2, 0x1c1f ;  /* 0x005c1f00070c7f89 */ /* 0x000fe200000e0000 */
[----:B------:R-:W-:Y:S01]  /*19a20*/  IMAD R5, R8, c[0x0][0x3e4], R0 ;  /* 0x0000f90008057a24 */ /* 0x000fe200078e0200 */
[----:B------:R-:W-:Y:S01]  /*19a30*/  LEA.HI.X R0, R4, c[0x0][0x454], R10, 0x2, P1 ;  /* 0x0001150004007a11 */ /* 0x000fe200008f140a */
[----:B------:R-:W-:Y:S01]  /*19a40*/  IMAD.WIDE.U32 R8, R8, c[0x0][0x3e0], R2 ;  /* 0x0000f80008087a25 */ /* 0x000fe200078e0002 */
[----:B------:R-:W-:-:S03]  /*19a50*/  SHF.R.S32.HI R10, RZ, 0x1f, R18 ;  /* 0x0000001fff0a7819 */ /* 0x000fc60000011412 */
[----:B------:R-:W-:Y:S01]  /*19a60*/  IMAD R3, R24, 0x80, R16 ;  /* 0x0000008018037824 */ /* 0x000fe200078e0210 */
[----:B------:R-:W-:Y:S01]  /*19a70*/  SHFL.IDX PT, R17, R0, RZ, 0x1c1f ;  /* 0x001c1fff00117589 */ /* 0x000fe200000e0000 */
[----:B-----5:R-:W-:Y:S02]  /*19a80*/  IMAD R2, R15, c[0x0][0x4e8], RZ ;  /* 0x00013a000f027a24 */ /* 0x020fe400078e02ff */
[----:B------:R-:W-:Y:S01]  /*19a90*/  IMAD.MOV.U32 R4, RZ, RZ, R8 ;  /* 0x000000ffff047224 */ /* 0x000fe200078e0008 */
[----:B------:R-:W1:Y:S01]  /*19aa0*/  SHFL.IDX PT, R16, R7, RZ, 0x1c1f ;  /* 0x001c1fff07107589 */ /* 0x000e6200000e0000 */
[----:B------:R-:W-:Y:S01]  /*19ab0*/  IMAD R8, R10, c[0x0][0x3d8], RZ ;  /* 0x0000f6000a087a24 */ /* 0x000fe200078e02ff */
[----:B------:R-:W-:Y:S01]  /*19ac0*/  IADD3 R20, R3, 0x8, RZ ;  /* 0x0000000803147810 */ /* 0x000fe20007ffe0ff */
[----:B------:R-:W-:Y:S01]  /*19ad0*/  IMAD.IADD R5, R9, 0x1, R5 ;  /* 0x0000000109057824 */ /* 0x000fe200078e0205 */
[----:B------:R-:W2:Y:S01]  /*19ae0*/  SHFL.IDX PT, R15, R0, 0x1, 0x1c1f ;  /* 0x003c1f00000f7f89 */ /* 0x000ea200000e0000 */
[C---:B------:R-:W-:Y:S01]  /*19af0*/  IMAD R19, R18.reuse, c[0x0][0x3dc], R8 ;  /* 0x0000f70012137a24 */ /* 0x040fe200078e0208 */
[-C--:B------:R-:W-:Y:S01]  /*19b00*/  ISETP.GE.OR P4, PT, R3, R2.reuse, P0 ;  /* 0x000000020300720c */ /* 0x080fe20000786670 */
[----:B------:R-:W-:Y:S01]  /*19b10*/  IMAD.WIDE.U32 R8, R18, c[0x0][0x3d8], R4 ;  /* 0x0000f60012087a25 */ /* 0x000fe200078e0004 */
[----:B------:R-:W3:Y:S01]  /*19b20*/  SHFL.IDX PT, R13, R0, 0x2, 0x1c1f ;  /* 0x005c1f00000d7f89 */ /* 0x000ee200000e0000 */
[----:B------:R-:W-:-:S02]  /*19b30*/  ISETP.GE.OR P3, PT, R20, R2, P0 ;  /* 0x000000021400720c */ /* 0x000fc40000766670 */
[----:B------:R-:W-:Y:S01]  /*19b40*/  IMAD.SHL.U32 R5, R23, 0x8, RZ ;  /* 0x0000000817057824 */ /* 0x000fe200078e00ff */
[----:B------:R4:W-:Y:S01]  /*19b50*/  SHFL.IDX PT, R10, R7, 0x3, 0x1c1f ;  /* 0x007c1f00070a7f89 */ /* 0x0009e200000e0000 */
[----:B------:R-:W-:-:S03]  /*19b60*/  LEA R4, P1, R8, c[0x0][0x380], 0x1 ;  /* 0x0000e00008047a11 */ /* 0x000fc600078208ff */
[----:B------:R3:W3:Y:S01]  /*19b70*/  SHFL.IDX PT, R11, R0, 0x3, 0x1c1f ;  /* 0x007c1f00000b7f89 */ /* 0x0006e200000e0000 */
[----:B------:R-:W-:-:S03]  /*19b80*/  LOP3.LUT R5, R22, 0x7ffffe00, R5, 0xf8, !PT ;  /* 0x7ffffe0016057812 */ /* 0x000fc600078ef805 */
[----:B------:R-:W-:Y:S02]  /*19b90*/  SHFL.IDX PT, R48, R4, 0x4, 0x181f ;  /* 0x00981f0004307f89 */ /* 0x000fe400000e0000 */
[----:B------:R-:W-:Y:S02]  /*19ba0*/  IMAD.SHL.U32 R5, R5, 0x2, RZ ;  /* 0x0000000205057824 */ /* 0x000fe400078e00ff */
[----:B-1----:R-:W-:Y:S04]  /*19bb0*/  @!P4 ST.E [R16.64], R36 ;  /* 0x000000241000c985 */ /* 0x002fe8000c101904 */
[----:B--2---:R-:W-:Y:S04]  /*19bc0*/  @!P3 ST.E [R14.64], R37 ;  /* 0x000000250e00b985 */ /* 0x004fe8000c101904 */
[----:B------:R-:W-:Y:S01]  /*19bd0*/  SHFL.IDX PT, R14, R4, 0x2, 0x181f ;  /* 0x00581f00040e7f89 */ /* 0x000fe200000e0000 */
[----:B----4-:R-:W-:-:S03]  /*19be0*/  IADD3 R7, R3, 0x48, RZ ;  /* 0x0000004803077810 */ /* 0x010fc60007ffe0ff */
[----:B------:R-:W-:Y:S01]  /*19bf0*/  SHFL.IDX PT, R15, R4, 0x3, 0x181f ;  /* 0x00781f00040f7f89 */ /* 0x000fe200000e0000 */
[----:B---3--:R-:W-:Y:S01]  /*19c00*/  IADD3 R0, R3, 0x40, RZ ;  /* 0x0000004003007810 */ /* 0x008fe20007ffe0ff */
[----:B------:R-:W-:Y:S02]  /*19c10*/  IMAD.IADD R3, R9, 0x1, R19 ;  /* 0x0000000109037824 */ /* 0x000fe400078e0213 */
[----:B------:R-:W-:Y:S01]  /*19c20*/  SHFL.IDX PT, R49, R4, 0x6, 0x181f ;  /* 0x00d81f0004317f89 */ /* 0x000fe200000e0000 */
[-C--:B------:R-:W-:Y:S01]  /*19c30*/  ISETP.GE.OR P2, PT, R0, R2.reuse, P0 ;  /* 0x000000020000720c */ /* 0x080fe20000746670 */
[----:B------:R-:W-:Y:S01]  /*19c40*/  IMAD R0, R24, 0x80, R21 ;  /* 0x0000008018007824 */ /* 0x000fe200078e0215 */
[----:B------:R-:W-:Y:S02]  /*19c50*/  ISETP.GE.OR P0, PT, R7, R2, P0 ;  /* 0x000000020700720c */ /* 0x000fe40000706670 */
[----:B------:R-:W-:Y:S02]  /*19c60*/  LEA.HI.X R3, R8, c[0x0][0x384], R3, 0x1, P1 ;  /* 0x0000e10008037a11 */ /* 0x000fe400008f0c03 */
[----:B------:R-:W1:Y:S01]  /*19c70*/  SHFL.IDX PT, R8, R4, 0x1, 0x181f ;  /* 0x00381f0004087f89 */ /* 0x000e6200000e0000 */
[----:B------:R-:W-:-:S02]  /*19c80*/  IADD3 R7, R0, 0x10, RZ ;  /* 0x0000001000077810 */ /* 0x000fc40007ffe0ff */
[C---:B------:R-:W-:Y:S01]  /*19c90*/  IADD3 R32, R0.reuse, 0x40, RZ ;  /* 0x0000004000207810 */ /* 0x040fe20007ffe0ff */
[----:B------:R-:W-:Y:S01]  /*19ca0*/  SHFL.IDX PT, R9, R3, RZ, 0x181f ;  /* 0x00181fff03097589 */ /* 0x000fe200000e0000 */
[----:B------:R-:W-:-:S03]  /*19cb0*/  IADD3 R54, R0, 0x60, RZ ;  /* 0x0000006000367810 */ /* 0x000fc60007ffe0ff */
[----:B------:R-:W-:Y:S04]  /*19cc0*/  @!P2 ST.E [R12.64], R38 ;  /* 0x000000260c00a985 */ /* 0x000fe8000c101904 */
[----:B------:R1:W-:Y:S01]  /*19cd0*/  @!P0 ST.E [R10.64], R39 ;  /* 0x000000270a008985 */ /* 0x0003e2000c101904 */
[----:B------:R-:W-:-:S03]  /*19ce0*/  ISETP.GE.AND P0, PT, R6, c[0x0][0x3c8], PT ;  /* 0x0000f20006007a0c */ /* 0x000fc60003f06270 */
[----:B------:R-:W2:Y:S01]  /*19cf0*/  SHFL.IDX PT, R12, R4, RZ, 0x181f ;  /* 0x00181fff040c7589 */ /* 0x000ea200000e0000 */
[-C--:B------:R-:W-:Y:S02]  /*19d00*/  ISETP.GE.OR P4, PT, R7, R2.reuse, P0 ;  /* 0x000000020700720c */ /* 0x080fe40000786670 */
[C---:B------:R-:W-:Y:S01]  /*19d10*/  ISETP.GE.OR P1, PT, R0.reuse, R2, P0 ;  /* 0x000000020000720c */ /* 0x040fe20000726670 */
[----:B------:R-:W-:Y:S01]  /*19d20*/  LDS.128 R24, [R5+0x80] ;  /* 0x0000800005187984 */ /* 0x000fe20000000c00 */
[----:B------:R-:W-:-:S03]  /*19d30*/  IADD3 R7, R0, 0x20, RZ ;  /* 0x0000002000077810 */ /* 0x000fc60007ffe0ff */
[----:B------:R-:W3:Y:S01]  /*19d40*/  SHFL.IDX PT, R11, R3, 0x1, 0x181f ;  /* 0x00381f00030b7f89 */ /* 0x000ee200000e0000 */
[-C--:B------:R-:W-:Y:S02]  /*19d50*/  ISETP.GE.OR P3, PT, R7, R2.reuse, P0 ;  /* 0x000000020700720c */ /* 0x080fe40000766670 */
[----:B------:R-:W-:Y:S01]  /*19d60*/  IADD3 R7, R0, 0x30, RZ ;  /* 0x0000003000077810 */ /* 0x000fe20007ffe0ff */
[----:B------:R-:W4:Y:S03]  /*19d70*/  SHFL.IDX PT, R44, R3, 0x2, 0x181f ;  /* 0x00581f00032c7f89 */ /* 0x000f2600000e0000 */
[----:B------:R-:W-:Y:S01]  /*19d80*/  ISETP.GE.OR P2, PT, R7, R2, P0 ;  /* 0x000000020700720c */ /* 0x000fe20000746670 */
[----:B------:R-:W-:Y:S04]  /*19d90*/  LDS.128 R20, [R5+0x880] ;  /* 0x0008800005147984 */ /* 0x000fe80000000c00 */
[----:B------:R-:W-:Y:S01]  /*19da0*/  LDS.128 R16, [R5+0x1080] ;  /* 0x0010800005107984 */ /* 0x000fe20000000c00 */
[----:B-1----:R-:W-:-:S03]  /*19db0*/  @!P4 LEA R10, P6, R6, R8, 0x1 ;  /* 0x00000008060ac211 */ /* 0x002fc600078c08ff */
[----:B------:R-:W1:Y:S01]  /*19dc0*/  SHFL.IDX PT, R45, R3, 0x3, 0x181f ;  /* 0x00781f00032d7f89 */ /* 0x000e6200000e0000 */
[----:B--2---:R-:W-:-:S03]  /*19dd0*/  @!P1 LEA R12, P5, R6, R12, 0x1 ;  /* 0x0000000c060c9211 */ /* 0x004fc600078a08ff */
[----:B------:R-:W2:Y:S01]  /*19de0*/  LDS.128 R28, [R5+0x1880] ;  /* 0x00188000051c7984 */ /* 0x000ea20000000c00 */
[----:B------:R-:W-:-:S03]  /*19df0*/  @!P1 LEA.HI.X R13, R6, R9, R53, 0x1, P5 ;  /* 0x00000009060d9211 */ /* 0x000fc600028f0c35 */
[----:B------:R-:W-:Y:S02]  /*19e00*/  LDS.128 R36, [R5+0x2880] ;  /* 0x0028800005247984 */ /* 0x000fe40000000c00 */
[----:B------:R-:W-:Y:S02]  /*19e10*/  P2R R7, PR, RZ, 0x40 ;  /* 0x00000040ff077803 */ /* 0x000fe40000000000 */
[----:B------:R-:W-:Y:S01]  /*19e20*/  LDS.128 R40, [R5+0x3080] ;  /* 0x0030800005287984 */ /* 0x000fe20000000c00 */
[----:B------:R-:W-:Y:S02]  /*19e30*/  ISETP.GE.OR P6, PT, R32, R2, P0 ;  /* 0x000000022000720c */ /* 0x000fe400007c6670 */
[----:B------:R-:W-:Y:S01]  /*19e40*/  ISETP.NE.AND P5, PT, R7, RZ, PT ;  /* 0x000000ff0700720c */ /* 0x000fe20003fa5270 */
[----:B------:R-:W-:Y:S03]  /*19e50*/  LDS.128 R32, [R5+0x2080] ;  /* 0x0020800005207984 */ /* 0x000fe60000000c00 */
[C---:B---3--:R-:W-:Y:S01]  /*19e60*/  @!P4 LEA.HI.X R11, R6.reuse, R11, R53, 0x1, P5 ;  /* 0x0000000b060bc211 */ /* 0x048fe200028f0c35 */
[----:B------:R-:W3:Y:S01]  /*19e70*/  SHFL.IDX PT, R7, R4, 0x5, 0x181f ;  /* 0x00b81f0004077f89 */ /* 0x000ee200000e0000 */
[----:B------:R-:W-:-:S03]  /*19e80*/  @!P3 LEA R8, P5, R6, R14, 0x1 ;  /* 0x0000000e0608b211 */ /* 0x000fc600078a08ff */
[----:B------:R-:W2:Y:S01]  /*19e90*/  SHFL.IDX PT, R52, R3, 0x4, 0x181f ;  /* 0x00981f0003347f89 */ /* 0x000ea200000e0000 */
[C-C-:B----4-:R-:W-:Y:S02]  /*19ea0*/  @!P3 LEA.HI.X R9, R6.reuse, R44, R53.reuse, 0x1, P5 ;  /* 0x0000002c0609b211 */ /* 0x150fe400028f0c35 */
[----:B------:R-:W-:Y:S01]  /*19eb0*/  @!P2 LEA R14, P5, R6, R15, 0x1 ;  /* 0x0000000f060ea211 */ /* 0x000fe200078a08ff */
[----:B------:R-:W4:Y:S01]  /*19ec0*/  SHFL.IDX PT, R51, R3, 0x5, 0x181f ;  /* 0x00b81f0003337f89 */ /* 0x000f2200000e0000 */
[----:B------:R-:W-:Y:S02]  /*19ed0*/  IADD3 R44, R0, 0x50, RZ ;  /* 0x00000050002c7810 */ /* 0x000fe40007ffe0ff */
[----:B-1----:R-:W-:Y:S01]  /*19ee0*/  @!P2 LEA.HI.X R15, R6, R45, R53, 0x1, P5 ;  /* 0x0000002d060fa211 */ /* 0x002fe200028f0c35 */
[----:B------:R-:W1:Y:S01]  /*19ef0*/  SHFL.IDX PT, R50, R3, 0x6, 0x181f ;  /* 0x00d81f0003327f89 */ /* 0x000e6200000e0000 */
[-C--:B------:R-:W-:Y:S02]  /*19f00*/  ISETP.GE.OR P5, PT, R44, R2.reuse, P0 ;  /* 0x000000022c00720c */ /* 0x080fe400007a6670 */
[----:B------:R-:W-:Y:S01]  /*19f10*/  IADD3 R0, R0, 0x70, RZ ;  /* 0x0000007000007810 */ /* 0x000fe20007ffe0ff */
[----:B------:R-:W1:Y:S04]  /*19f20*/  LDS.128 R44, [R5+0x3880] ;  /* 0x00388000052c7984 */ /* 0x000e680000000c00 */
[----:B------:R3:W-:Y:S01]  /*19f30*/  @!P1 ST.E.128 [R12.64], R24 ;  /* 0x000000180c009985 */ /* 0x0007e2000c101d04 */
[----:B------:R-:W-:-:S02]  /*19f40*/  ISETP.GE.OR P1, PT, R54, R2, P0 ;  /* 0x000000023600720c */ /* 0x000fc40000726670 */
[----:B------:R-:W-:Y:S01]  /*19f50*/  ISETP.GE.OR P0, PT, R0, R2, P0 ;  /* 0x000000020000720c */ /* 0x000fe20000706670 */
[----:B------:R1:W-:Y:S04]  /*19f60*/  @!P4 ST.E.128 [R10.64], R20 ;  /* 0x000000140a00c985 */ /* 0x0003e8000c101d04 */
[----:B------:R4:W-:Y:S04]  /*19f70*/  @!P3 ST.E.128 [R8.64], R16 ;  /* 0x000000100800b985 */ /* 0x0009e8000c101d04 */
[----:B--2---:R2:W-:Y:S04]  /*19f80*/  @!P2 ST.E.128 [R14.64], R28 ;  /* 0x0000001c0e00a985 */ /* 0x0045e8000c101d04 */
[----:B------:R-:W2:Y:S04]  /*19f90*/  SHFL.IDX PT, R4, R4, 0x7, 0x181f ;  /* 0x00f81f0004047f89 */ /* 0x000ea800000e0000 */
[----:B------:R-:W2:Y:S01]  /*19fa0*/  SHFL.IDX PT, R3, R3, 0x7, 0x181f ;  /* 0x00f81f0003037f89 */ /* 0x000ea200000e0000 */
[----:B---3--:R-:W-:-:S02]  /*19fb0*/  @!P6 LEA R12, P4, R6, R48, 0x1 ;  /* 0x00000030060ce211 */ /* 0x008fc400078808ff */
[C---:B-1----:R-:W-:Y:S02]  /*19fc0*/  @!P5 LEA R10, P3, R6.reuse, R7, 0x1 ;  /* 0x00000007060ad211 */ /* 0x042fe400078608ff */
[C-C-:B------:R-:W-:Y:S02]  /*19fd0*/  @!P6 LEA.HI.X R13, R6.reuse, R52, R53.reuse, 0x1, P4 ;  /* 0x00000034060de211 */ /* 0x140fe400020f0c35 */
[C---:B----4-:R-:W-:Y:S02]  /*19fe0*/  @!P1 LEA R8, P2, R6.reuse, R49, 0x1 ;  /* 0x0000003106089211 */ /* 0x050fe400078408ff */
        /* <DEDUP_REMOVED lines=10> */
.L_x_131:
        /* <DEDUP_REMOVED lines=19> */
.L_x_133:
        /* <DEDUP_REMOVED lines=12> */
[----:B------:R-:W-:Y:S01]  /*1a280*/  MOV R0, c[0x0][0x4e8] ;  /* 0x00013a0000007a02 */ /* 0x000fe20000000f00 */
[----:B------:R-:W-:Y:S01]  /*1a290*/  IMAD R6, R42, c[0x0][0x490], RZ ;  /* 0x000124002a067a24 */ /* 0x000fe200078e02ff */
[----:B------:R-:W-:Y:S01]  /*1a2a0*/  MOV R2, R4 ;  /* 0x0000000400027202 */ /* 0x000fe20000000f00 */
[----:B------:R-:W-:Y:S01]  /*1a2b0*/  IMAD.MOV.U32 R3, RZ, RZ, R5 ;  /* 0x000000ffff037224 */ /* 0x000fe200078e0005 */
[----:B------:R-:W-:Y:S01]  /*1a2c0*/  ISETP.NE.AND P0, PT, R0, 0x1, PT ;  /* 0x000000010000780c */ /* 0x000fe20003f05270 */
[C---:B------:R-:W-:Y:S01]  /*1a2d0*/  IMAD R6, R55.reuse, c[0x0][0x494], R6 ;  /* 0x0001250037067a24 */ /* 0x040fe200078e0206 */
[----:B------:R-:W-:Y:S01]  /*1a2e0*/  MOV R0, R8 ;  /* 0x0000000800007202 */ /* 0x000fe20000000f00 */
[----:B------:R-:W-:-:S05]  /*1a2f0*/  IMAD.WIDE.U32 R2, R55, c[0x0][0x490], R2 ;  /* 0x0001240037027a25 */ /* 0x000fca00078e0002 */
[----:B------:R-:W-:-:S05]  /*1a300*/  IADD3 R3, R6, R3, RZ ;  /* 0x0000000306037210 */ /* 0x000fca0007ffe0ff */
[----:B------:R-:W-:-:S04]  /*1a310*/  @P0 IMAD.HI.U32 R7, R8, c[0x0][0x4ec], RZ ;  /* 0x00013b0008070a27 */ /* 0x000fc800078e00ff */
[----:B------:R-:W-:Y:S01]  /*1a320*/  IMAD.WIDE.U32 R2, R9, c[0x0][0x498], R2 ;  /* 0x0001260009027a25 */ /* 0x000fe200078e0002 */
[----:B------:R-:W-:-:S03]  /*1a330*/  @P0 SHF.R.U32.HI R0, RZ, c[0x0][0x4f0], R7 ;  /* 0x00013c00ff000a19 */ /* 0x000fc60000011607 */
[----:B------:R-:W-:Y:S01]  /*1a340*/  IMAD R7, R11, c[0x0][0x498], RZ ;  /* 0x000126000b077a24 */ /* 0x000fe200078e02ff */
[----:B------:R-:W-:Y:S01]  /*1a350*/  IADD3 R2, P0, R0, R2, RZ ;  /* 0x0000000200027210 */ /* 0x000fe20007f1e0ff */
[----:B------:R-:W-:Y:S02]  /*1a360*/  IMAD.MOV R6, RZ, RZ, -R0 ;  /* 0x000000ffff067224 */ /* 0x000fe400078e0a00 */
[----:B------:R-:W-:Y:S02]  /*1a370*/  IMAD R7, R9, c[0x0][0x49c], R7 ;  /* 0x0001270009077a24 */ /* 0x000fe400078e0207 */
[----:B------:R-:W-:Y:S01]  /*1a380*/  IMAD R6, R6, c[0x0][0x4e8], R8 ;  /* 0x00013a0006067a24 */ /* 0x000fe200078e0208 */
[----:B------:R-:W-:-:S04]  /*1a390*/  SHF.R.S32.HI R8, RZ, 0x1f, R0 ;  /* 0x0000001fff087819 */ /* 0x000fc80000011400 */
[----:B------:R-:W-:Y:S02]  /*1a3a0*/  SHF.R.S32.HI R0, RZ, 0x1f, R6 ;  /* 0x0000001fff007819 */ /* 0x000fe40000011406 */
[----:B------:R-:W-:-:S03]  /*1a3b0*/  IADD3.X R3, R8, R3, R7, P0, !PT ;  /* 0x0000000308037210 */ /* 0x000fc600007fe407 */
[----:B------:R-:W-:Y:S02]  /*1a3c0*/  IMAD R0, R0, c[0x0][0x488], RZ ;  /* 0x0001220000007a24 */ /* 0x000fe400078e02ff */
[----:B------:R-:W-:-:S04]  /*1a3d0*/  IMAD.WIDE.U32 R2, R6, c[0x0][0x488], R2 ;  /* 0x0001220006027a25 */ /* 0x000fc800078e0002 */
[----:B------:R-:W-:Y:S01]  /*1a3e0*/  IMAD R0, R6, c[0x0][0x48c], R0 ;  /* 0x0001230006007a24 */ /* 0x000fe200078e0200 */
[----:B------:R-:W-:-:S04]  /*1a3f0*/  LEA R6, P0, R2, c[0x0][0x450], 0x2 ;  /* 0x0001140002067a11 */ /* 0x000fc800078010ff */
[----:B------:R-:W-:-:S04]  /*1a400*/  IADD3 R0, R3, R0, RZ ;  /* 0x0000000003007210 */ /* 0x000fc80007ffe0ff */
[----:B------:R-:W-:Y:S02]  /*1a410*/  LEA.HI.X R7, R2, c[0x0][0x454], R0, 0x2, P0 ;  /* 0x0001150002077a11 */ /* 0x000fe400000f1400 */
[----:B------:R-:W-:-:S05]  /*1a420*/  MOV R0, 0xff800000 ;  /* 0xff80000000007802 */ /* 0x000fca0000000f00 */
[----:B------:R1:W-:Y:S02]  /*1a430*/  STG.E [R6.64], R0 ;  /* 0x0000000006007986 */ /* 0x0003e4000c101904 */
.L_x_135:
[----:B------:R-:W-:Y:S05]  /*1a440*/  BSYNC B0 ;  /* 0x0000000000007941 */ /* 0x000fea0003800000 */
.L_x_134:
[----:B------:R-:W2:Y:S01]  /*1a450*/  S2R R12, SR_CTAID.X ;  /* 0x00000000000c7919 */ /* 0x000ea20000002500 */
[----:B-1----:R-:W-:Y:S01]  /*1a460*/  IMAD R0, R5, c[0x0][0x3a0], RZ ;  /* 0x0000e80005007a24 */ /* 0x002fe200078e02ff */
[----:B------:R-:W-:Y:S01]  /*1a470*/  SHF.R.S32.HI R5, RZ, 0x1f, R10 ;  /* 0x0000001fff057819 */ /* 0x000fe2000001140a */
[----:B------:R-:W-:-:S03]  /*1a480*/  IMAD.WIDE.U32 R2, R4, c[0x0][0x3a0], RZ ;  /* 0x0000e80004027a25 */ /* 0x000fc600078e00ff */
[----:B------:R-:W-:Y:S01]  /*1a490*/  LEA.HI R5, R5, R10, RZ, 0x3 ;  /* 0x0000000a05057211 */ /* 0x000fe200078f18ff */
[----:B------:R-:W-:Y:S02]  /*1a4a0*/  IMAD R0, R4, c[0x0][0x3a4], R0 ;  /* 0x0000e90004007a24 */ /* 0x000fe400078e0200 */
[----:B------:R-:W-:Y:S01]  /*1a4b0*/  IMAD.MOV.U32 R6, RZ, RZ, c[0x0][0x4e8] ;  /* 0x00013a00ff067624 */ /* 0x000fe200078e00ff */
[----:B------:R-:W-:Y:S01]  /*1a4c0*/  LOP3.LUT R4, R5, 0xfffffff8, RZ, 0xc0, !PT ;  /* 0xfffffff805047812 */ /* 0x000fe200078ec0ff */
[----:B------:R-:W-:Y:S02]  /*1a4d0*/  IMAD.IADD R3, R3, 0x1, R0 ;  /* 0x0000000103037824 */ /* 0x000fe400078e0200 */
[----:B------:R-:W-:Y:S01]  /*1a4e0*/  IMAD R0, R42, c[0x0][0x3e8], RZ ;  /* 0x0000fa002a007a24 */ /* 0x000fe200078e02ff */
[----:B------:R-:W-:Y:S01]  /*1a4f0*/  ISETP.NE.AND P0, PT, R6, 0x1, PT ;  /* 0x000000010600780c */ /* 0x000fe20003f05270 */
[----:B------:R-:W-:Y:S01]  /*1a500*/  IMAD.IADD R8, R10, 0x1, -R4 ;  /* 0x000000010a087824 */ /* 0x000fe200078e0a04 */
[----:B------:R-:W-:Y:S01]  /*1a510*/  SHF.R.S32.HI R10, RZ, 0x3, R5 ;  /* 0x00000003ff0a7819 */ /* 0x000fe20000011405 */
[----:B------:R-:W-:-:S02]  /*1a520*/  IMAD R0, R55, c[0x0][0x3ec], R0 ;  /* 0x0000fb0037007a24 */ /* 0x000fc400078e0200 */
[----:B------:R-:W-:-:S04]  /*1a530*/  IMAD.WIDE.U32 R2, R55, c[0x0][0x3e8], R2 ;  /* 0x0000fa0037027a25 */ /* 0x000fc800078e0002 */
[----:B------:R-:W-:Y:S02]  /*1a540*/  IMAD R4, R8, 0x10, R10 ;  /* 0x0000001008047824 */ /* 0x000fe400078e020a */
[----:B------:R-:W-:Y:S02]  /*1a550*/  IMAD.IADD R3, R0, 0x1, R3 ;  /* 0x0000000100037824 */ /* 0x000fe400078e0203 */
[----:B--2---:R-:W-:Y:S02]  /*1a560*/  IMAD R4, R12, 0x80, R4 ;  /* 0x000000800c047824 */ /* 0x004fe400078e0204 */
[----:B------:R-:W-:Y:S02]  /*1a570*/  IMAD R6, R11, c[0x0][0x3f0], RZ ;  /* 0x0000fc000b067a24 */ /* 0x000fe400078e02ff */
[----:B------:R-:W-:-:S04]  /*1a580*/  @P0 IMAD.HI.U32 R5, R4, c[0x0][0x4ec], RZ ;  /* 0x00013b0004050a27 */ /* 0x000fc800078e00ff */
[----:B------:R-:W-:Y:S01]  /*1a590*/  IMAD.MOV.U32 R0, RZ, RZ, R4 ;  /* 0x000000ffff007224 */ /* 0x000fe200078e0004 */
[----:B------:R-:W-:Y:S01]  /*1a5a0*/  @P0 SHF.R.U32.HI R0, RZ, c[0x0][0x4f0], R5 ;  /* 0x00013c00ff000a19 */ /* 0x000fe20000011605 */
[C---:B------:R-:W-:Y:S02]  /*1a5b0*/  IMAD R7, R9.reuse, c[0x0][0x3f4], R6 ;  /* 0x0000fd0009077a24 */ /* 0x040fe400078e0206 */
[----:B------:R-:W-:Y:S01]  /*1a5c0*/  IMAD.WIDE.U32 R2, R9, c[0x0][0x3f0], R2 ;  /* 0x0000fc0009027a25 */ /* 0x000fe200078e0002 */
[----:B------:R-:W-:-:S03]  /*1a5d0*/  SHF.R.S32.HI R6, RZ, 0x1f, R0 ;  /* 0x0000001fff067819 */ /* 0x000fc60000011400 */
[----:B------:R-:W-:Y:S02]  /*1a5e0*/  IMAD.MOV R5, RZ, RZ, -R0 ;  /* 0x000000ffff057224 */ /* 0x000fe400078e0a00 */
[----:B------:R-:W-:Y:S02]  /*1a5f0*/  IMAD.IADD R3, R3, 0x1, R7 ;  /* 0x0000000103037824 */ /* 0x000fe400078e0207 */
[----:B------:R-:W-:Y:S02]  /*1a600*/  IMAD R5, R5, c[0x0][0x4e8], R4 ;  /* 0x00013a0005057a24 */ /* 0x000fe400078e0204 */
[----:B------:R-:W-:Y:S02]  /*1a610*/  IMAD R6, R6, c[0x0][0x3e0], RZ ;  /* 0x0000f80006067a24 */ /* 0x000fe400078e02ff */
[----:B------:R-:W-:Y:S01]  /*1a620*/  IMAD.WIDE.U32 R2, R0, c[0x0][0x3e0], R2 ;  /* 0x0000f80000027a25 */ /* 0x000fe200078e0002 */
[----:B------:R-:W-:-:S03]  /*1a630*/  SHF.R.S32.HI R4, RZ, 0x1f, R5 ;  /* 0x0000001fff047819 */ /* 0x000fc60000011405 */
[----:B------:R-:W-:Y:S02]  /*1a640*/  IMAD R0, R0, c[0x0][0x3e4], R6 ;  /* 0x0000f90000007a24 */ /* 0x000fe400078e0206 */
[----:B-----5:R-:W-:Y:S02]  /*1a650*/  IMAD R19, R19, c[0x0][0x4e8], RZ ;  /* 0x00013a0013137a24 */ /* 0x020fe400078e02ff */
        /* <DEDUP_REMOVED lines=14> */
[----:B------:R-:W-:-:S02]  /*1a740*/  IADD3 R8, R2, 0x10, RZ ;  /* 0x0000001002087810 */ /* 0x000fc40007ffe0ff */
[-C--:B------:R-:W-:Y:S01]  /*1a750*/  ISETP.GE.OR P1, PT, R2, R19.reuse, P0 ;  /* 0x000000130200720c */ /* 0x080fe20000726670 */
[----:B------:R-:W3:Y:S01]  /*1a760*/  SHFL.IDX PT, R9, R3, 0x1, 0x181f ;  /* 0x00381f0003097f89 */ /* 0x000ee200000e0000 */
[-C--:B------:R-:W-:Y:S02]  /*1a770*/  ISETP.GE.OR P5, PT, R8, R19.reuse, P0 ;  /* 0x000000130800720c */ /* 0x080fe400007a6670 */
[C---:B------:R-:W-:Y:S01]  /*1a780*/  IADD3 R14, R2.reuse, 0x20, RZ ;  /* 0x00000020020e7810 */ /* 0x040fe20007ffe0ff */
[----:B------:R-:W4:Y:S01]  /*1a790*/  SHFL.IDX PT, R8, R4, 0x2, 0x181f ;  /* 0x00581f0004087f89 */ /* 0x000f2200000e0000 */
[----:B------:R-:W-:Y:S02]  /*1a7a0*/  IADD3 R10, R2, 0x40, RZ ;  /* 0x00000040020a7810 */ /* 0x000fe40007ffe0ff */
[----:B------:R-:W-:Y:S01]  /*1a7b0*/  ISETP.GE.OR P4, PT, R14, R19, P0 ;  /* 0x000000130e00720c */ /* 0x000fe20000786670 */
[----:B------:R-:W3:Y:S01]  /*1a7c0*/  SHFL.IDX PT, R12, R3, 0x2, 0x181f ;  /* 0x00581f00030c7f89 */ /* 0x000ee200000e0000 */
[----:B------:R-:W-:-:S02]  /*1a7d0*/  IADD3 R13, R2, 0x30, RZ ;  /* 0x00000030020d7810 */ /* 0x000fc40007ffe0ff */
[-C--:B------:R-:W-:Y:S01]  /*1a7e0*/  ISETP.GE.OR P6, PT, R10, R19.reuse, P0 ;  /* 0x000000130a00720c */ /* 0x080fe200007c6670 */
[----:B------:R-:W3:Y:S01]  /*1a7f0*/  SHFL.IDX PT, R11, R4, 0x3, 0x181f ;  /* 0x00781f00040b7f89 */ /* 0x000ee200000e0000 */
[C---:B-1----:R-:W-:Y:S02]  /*1a800*/  @!P1 LEA R6, P2, R0.reuse, R6, 0x1 ;  /* 0x0000000600069211 */ /* 0x042fe400078408ff */
[----:B------:R-:W-:Y:S01]  /*1a810*/  ISETP.GE.OR P3, PT, R13, R19, P0 ;  /* 0x000000130d00720c */ /* 0x000fe20000766670 */
[----:B------:R-:W1:Y:S01]  /*1a820*/  SHFL.IDX PT, R14, R3, 0x3, 0x181f ;  /* 0x00781f00030e7f89 */ /* 0x000e6200000e0000 */
[----:B--2---:R-:W-:-:S03]  /*1a830*/  @!P1 LEA.HI.X R7, R0, R7, R20, 0x1, P2 ;  /* 0x0000000700079211 */ /* 0x004fc600010f0c14 */
[----:B------:R-:W2:Y:S04]  /*1a840*/  SHFL.IDX PT, R10, R4, 0x4, 0x181f ;  /* 0x00981f00040a7f89 */ /* 0x000ea800000e0000 */
[----:B------:R1:W-:Y:S04]  /*1a850*/  @!P1 ST.E.128 [R6.64], RZ ;  /* 0x000000ff06009985 */ /* 0x0003e8000c101d04 */
[----:B------:R-:W-:Y:S04]  /*1a860*/  SHFL.IDX PT, R13, R4, 0x5, 0x181f ;  /* 0x00b81f00040d7f89 */ /* 0x000fe800000e0000 */
[----:B------:R-:W-:Y:S04]  /*1a870*/  SHFL.IDX PT, R15, R4, 0x6, 0x181f ;  /* 0x00d81f00040f7f89 */ /* 0x000fe800000e0000 */
[----:B------:R-:W2:Y:S04]  /*1a880*/  SHFL.IDX PT, R18, R3, 0x4, 0x181f ;  /* 0x00981f0003127f89 */ /* 0x000ea800000e0000 */
[----:B------:R-:W2:Y:S04]  /*1a890*/  SHFL.IDX PT, R17, R3, 0x5, 0x181f ;  /* 0x00b81f0003117f89 */ /* 0x000ea800000e0000 */
[----:B------:R-:W2:Y:S04]  /*1a8a0*/  SHFL.IDX PT, R16, R3, 0x6, 0x181f ;  /* 0x00d81f0003107f89 */ /* 0x000ea800000e0000 */
[----:B------:R-:W2:Y:S01]  /*1a8b0*/  SHFL.IDX PT, R4, R4, 0x7, 0x181f ;  /* 0x00f81f0004047f89 */ /* 0x000ea200000e0000 */
[----:B-1----:R-:W-:-:S02]  /*1a8c0*/  IADD3 R7, R2, 0x50, RZ ;  /* 0x0000005002077810 */ /* 0x002fc40007ffe0ff */
[C---:B------:R-:W-:Y:S01]  /*1a8d0*/  @!P5 LEA R6, P1, R0.reuse, R5, 0x1 ;  /* 0x000000050006d211 */ /* 0x040fe200078208ff */
[----:B------:R-:W1:Y:S01]  /*1a8e0*/  SHFL.IDX PT, R3, R3, 0x7, 0x181f ;  /* 0x00f81f0003037f89 */ /* 0x000e6200000e0000 */
[----:B------:R-:W-:Y:S02]  /*1a8f0*/  ISETP.GE.OR P2, PT, R7, R19, P0 ;  /* 0x000000130700720c */ /* 0x000fe40000746670 */
[C---:B---3--:R-:W-:Y:S02]  /*1a900*/  @!P5 LEA.HI.X R7, R0.reuse, R9, R20, 0x1, P1 ;  /* 0x000000090007d211 */ /* 0x048fe400008f0c14 */
[----:B----4-:R-:W-:Y:S02]  /*1a910*/  @!P4 LEA R8, P1, R0, R8, 0x1 ;  /* 0x000000080008c211 */ /* 0x010fe400078208ff */
[C---:B------:R-:W-:Y:S01]  /*1a920*/  IADD3 R9, R2.reuse, 0x60, RZ ;  /* 0x0000006002097810 */ /* 0x040fe20007ffe0ff */
[----:B------:R3:W-:Y:S01]  /*1a930*/  @!P5 ST.E.128 [R6.64], RZ ;  /* 0x000000ff0600d985 */ /* 0x0007e2000c101d04 */
[----:B------:R-:W-:-:S09]  /*1a940*/  IADD3 R2, R2, 0x70, RZ ;  /* 0x0000007002027810 */ /* 0x000fd20007ffe0ff */
[----:B------:R-:W-:Y:S02]  /*1a950*/  P2R R5, PR, RZ, 0x2 ;  /* 0x00000002ff057803 */ /* 0x000fe40000000000 */
[-C--:B------:R-:W-:Y:S02]  /*1a960*/  ISETP.GE.OR P1, PT, R9, R19.reuse, P0 ;  /* 0x000000130900720c */ /* 0x080fe40000726670 */
[----:B------:R-:W-:Y:S02]  /*1a970*/  ISETP.NE.AND P5, PT, R5, RZ, PT ;  /* 0x000000ff0500720c */ /* 0x000fe40003fa5270 */
[----:B------:R-:W-:Y:S02]  /*1a980*/  ISETP.GE.OR P0, PT, R2, R19, P0 ;  /* 0x000000130200720c */ /* 0x000fe40000706670 */
[----:B------:R-:W-:-:S05]  /*1a990*/  @!P4 LEA.HI.X R9, R0, R12, R20, 0x1, P5 ;  /* 0x0000000c0009c211 */ /* 0x000fca00028f0c14 */
[----:B------:R4:W-:Y:S01]  /*1a9a0*/  @!P4 ST.E.128 [R8.64], RZ ;  /* 0x000000ff0800c985 */ /* 0x0009e2000c101d04 */
[----:B---3--:R-:W-:-:S04]  /*1a9b0*/  @!P3 LEA R6, P5, R0, R11, 0x1 ;  /* 0x0000000b0006b211 */ /* 0x008fc800078a08ff */
[C---:B------:R-:W-:Y:S02]  /*1a9c0*/  @!P3 LEA.HI.X R7, R0.reuse, R14, R20, 0x1, P5 ;  /* 0x0000000e0007b211 */ /* 0x040fe400028f0c14 */
[----:B--2---:R-:W-:-:S03]  /*1a9d0*/  @!P6 LEA R10, P5, R0, R10, 0x1 ;  /* 0x0000000a000ae211 */ /* 0x004fc600078a08ff */
[----:B------:R2:W-:Y:S01]  /*1a9e0*/  @!P3 ST.E.128 [R6.64], RZ ;  /* 0x000000ff0600b985 */ /* 0x0005e2000c101d04 */
[----:B------:R-:W-:-:S05]  /*1a9f0*/  @!P6 LEA.HI.X R11, R0, R18, R20, 0x1, P5 ;  /* 0x00000012000be211 */ /* 0x000fca00028f0c14 */
[----:B------:R3:W-:Y:S01]  /*1aa00*/  @!P6 ST.E.128 [R10.64], RZ ;  /* 0x000000ff0a00e985 */ /* 0x0007e2000c101d04 */
[----:B----4-:R-:W-:-:S04]  /*1aa10*/  @!P2 LEA R8, P4, R0, R13, 0x1 ;  /* 0x0000000d0008a211 */ /* 0x010fc800078808ff */
[----:B------:R-:W-:-:S05]  /*1aa20*/  @!P2 LEA.HI.X R9, R0, R17, R20, 0x1, P4 ;  /* 0x000000110009a211 */ /* 0x000fca00020f0c14 */
[----:B------:R3:W-:Y:S01]  /*1aa30*/  @!P2 ST.E.128 [R8.64], RZ ;  /* 0x000000ff0800a985 */ /* 0x0007e2000c101d04 */
[----:B--2---:R-:W-:-:S04]  /*1aa40*/  @!P1 LEA R6, P3, R0, R15, 0x1 ;  /* 0x0000000f00069211 */ /* 0x004fc800078608ff */
[----:B------:R-:W-:-:S05]  /*1aa50*/  @!P1 LEA.HI.X R7, R0, R16, R20, 0x1, P3 ;  /* 0x0000001000079211 */ /* 0x000fca00018f0c14 */
[----:B------:R3:W-:Y:S01]  /*1aa60*/  @!P1 ST.E.128 [R6.64], RZ ;  /* 0x000000ff06009985 */ /* 0x0007e2000c101d04 */
[----:B------:R-:W-:Y:S05]  /*1aa70*/  @P0 EXIT ;  /* 0x000000000000094d */ /* 0x000fea0003800000 */
[----:B-1----:R-:W-:-:S04]  /*1aa80*/  LEA R2, P0, R0, R4, 0x1 ;  /* 0x0000000400027211 */ /* 0x002fc800078008ff */
[----:B------:R-:W-:-:S05]  /*1aa90*/  LEA.HI.X R3, R0, R3, R20, 0x1, P0 ;  /* 0x0000000300037211 */ /* 0x000fca00000f0c14 */
[----:B------:R-:W-:Y:S01]  /*1aaa0*/  ST.E.128 [R2.64], RZ ;  /* 0x000000ff02007985 */ /* 0x000fe2000c101d04 */
[----:B------:R-:W-:Y:S05]  /*1aab0*/  EXIT ;  /* 0x000000000000794d */ /* 0x000fea0003800000 */
.L_x_136:
        /* <DEDUP_REMOVED lines=12> */
.L_x_1472:


//--------------------- .text._ZN7cutlass13device_kernelIN5flash19enable_sm80_to_sm89INS1_16FlashAttnFwdSm80INS1_25CollectiveMainloopFwdSm80ILi4ELi1ELb0EN4cute5tupleIJNS5_1CILi128EEENS7_ILi96EEENS7_ILi64EEEEEELi64ENS_6half_tEfNS_4arch4Sm80ELb0ELb1ELb1ELb0ELb0ELb0ELb1ELb0EEENS1_21CollectiveEpilogueFwdINS6_IJS8_SA_S9_EEENS6_IJNS7_ILi1EEESI_SI_EEESC_SE_Li128ELb0ELb1ELb0ELb0EEENS1_19SingleTileSchedulerILb0ELb0ELb1ELi128EEEEEEEEEvNT_6ParamsE --------------------------
	.section	.text._ZN7cutlass13device_kernelIN5flash19enable_sm80_to_sm89INS1_16FlashAttnFwdSm80INS1_25CollectiveMainloopFwdSm80ILi4ELi1ELb0EN4cute5tupleIJNS5_1CILi128EEENS7_ILi96EEENS7_ILi64EEEEEELi64ENS_6half_tEfNS_4arch4Sm80ELb0ELb1ELb1ELb0ELb0ELb0ELb1ELb0EEENS1_21CollectiveEpilogueFwdINS6_IJS8_SA_S9_EEENS6_IJNS7_ILi1EEESI_SI_EEESC_SE_Li128ELb0ELb1ELb0ELb0EEENS1_19SingleTileSchedulerILb0ELb0ELb1ELi128EEEEEEEEEvNT_6ParamsE,"ax",@progbits
	.sectioninfo	@"SHI_REGISTERS=255"
	.align	128
.text._ZN7cutlass13device_kernelIN5flash19enable_sm80_to_sm89INS1_16FlashAttnFwdSm80INS1_25CollectiveMainloopFwdSm80ILi4ELi1ELb0EN4cute5tupleIJNS5_1CILi128EEENS7_ILi96EEENS7_ILi64EEEEEELi64ENS_6half_tEfNS_4arch4Sm80ELb0ELb1ELb1ELb0ELb0ELb0ELb1ELb0EEENS1_21CollectiveEpilogueFwdINS6_IJS8_SA_S9_EEENS6_IJNS7_ILi1EEESI_SI_EEESC_SE_Li128ELb0ELb1ELb0ELb0EEENS1_19SingleTileSchedulerILb0ELb0ELb1ELi128EEEEEEEEEvNT_6ParamsE:
        .type           _ZN7cutlass13device_kernelIN5flash19enable_sm80_to_sm89INS1_16FlashAttnFwdSm80INS1_25CollectiveMainloopFwdSm80ILi4ELi1ELb0EN4cute5tupleIJNS5_1CILi128EEENS7_ILi96EEENS7_ILi64EEEEEELi64ENS_6half_tEfNS_4arch4Sm80ELb0ELb1ELb1ELb0ELb0ELb0ELb1ELb0EEENS1_21CollectiveEpilogueFwdINS6_IJS8_SA_S9_EEENS6_IJNS7_ILi1EEESI_SI_EEESC_SE_Li128ELb0ELb1ELb0ELb0EEENS1_19SingleTileSchedulerILb0ELb0ELb1ELi128EEEEEEEEEvNT_6ParamsE,@function
        .size           _ZN7cutlass13device_kernelIN5flash19enable_sm80_to_sm89INS1_16FlashAttnFwdSm80INS1_25CollectiveMainloopFwdSm80ILi4ELi1ELb0EN4cute5tupleIJNS5_1CILi128EEENS7_ILi96EEENS7_ILi64EEEEEELi64ENS_6half_tEfNS_4arch4Sm80ELb0ELb1ELb1ELb0ELb0ELb0ELb1ELb0EEENS1_21CollectiveEpilogueFwdINS6_IJS8_SA_S9_EEENS6_IJNS7_ILi1EEESI_SI_EEESC_SE_Li128ELb0ELb1ELb0ELb0EEENS1_19SingleTileSchedulerILb0ELb0ELb1ELi128EEEEEEEEEvNT_6ParamsE,(.L_x_1473 - _ZN7cutlass13device_kernelIN5flash19enable_sm80_to_sm89INS1_16FlashAttnFwdSm80INS1_25CollectiveMainloopFwdSm80ILi4ELi1ELb0EN4cute5tupleIJNS5_1CILi128EEENS7_ILi96EEENS7_ILi64EEEEEELi64ENS_6half_tEfNS_4arch4Sm80ELb0ELb1ELb1ELb0ELb0ELb0ELb1ELb0EEENS1_21CollectiveEpilogueFwdINS6_IJS8_SA_S9_EEENS6_IJNS7_ILi1EEESI_SI_EEESC_SE_Li128ELb0ELb1ELb0ELb0EEENS1_19SingleTileSchedulerILb0ELb0ELb1ELi128EEEEEEEEEvNT_6ParamsE)
        .other          _ZN7cutlass13device_kernelIN5flash19enable_sm80_to_sm89INS1_16FlashAttnFwdSm80INS1_25CollectiveMainloopFwdSm80ILi4ELi1ELb0EN4cute5tupleIJNS5_1CILi128EEENS7_ILi96EEENS7_ILi64EEEEEELi64ENS_6half_tEfNS_4arch4Sm80ELb0ELb1ELb1ELb0ELb0ELb0ELb1ELb0EEENS1_21CollectiveEpilogueFwdINS6_IJS8_SA_S9_EEENS6_IJNS7_ILi1EEESI_SI_EEESC_SE_Li128ELb0ELb1ELb0ELb0EEENS1_19SingleTileSchedulerILb0ELb0ELb1ELi128EEEEEEEEEvNT_6ParamsE,@"STO_CUDA_ENTRY STV_DEFAULT"
_ZN7cutlass13device_kernelIN5flash19enable_sm80_to_sm89INS1_16FlashAttnFwdSm80INS1_25CollectiveMainloopFwdSm80ILi4ELi1ELb0EN4cute5tupleIJNS5_1CILi128EEENS7_ILi96EEENS7_ILi64EEEEEELi64ENS_6half_tEfNS_4arch4Sm80ELb0ELb1ELb1ELb0ELb0ELb0ELb1ELb0EEENS1_21CollectiveEpilogueFwdINS6_IJS8_SA_S9_EEENS6_IJNS7_ILi1EEESI_SI_EEESC_SE_Li128ELb0ELb1ELb0ELb0EEENS1_19SingleTileSchedulerILb0ELb0ELb1ELi128EEEEEEEEEvNT_6ParamsE:
[----:B------:R-:W-:-:S03]  /*0000*/  MOV R1, c[0x0][0x28] ;  /* 0x00000a0000017a02 */ /* 0x000fc60000000f00 */
[----:B------:R-:W1:Y:S01]  /*0010*/  S2R R28, SR_CTAID.Z ;  /* 0x00000000001c7919 */ /* 0x000e620000002700 */
[----:B------:R-:W-:Y:S02]  /*0020*/  IADD3 R1, R1, -0x68, RZ ;  /* 0xffffff9801017810 */ /* 0x000fe40007ffe0ff */
[----:B-1----:R-:W-:-:S13]  /*0030*/  ISETP.GE.AND P0, PT, R28, RZ, PT ;  /* 0x000000ff1c00720c */ /* 0x002fda0003f06270 */
[----:B------:R-:W-:Y:S05]  /*0040*/  @!P0 EXIT ;  /* 0x000000000000894d */ /* 0x000fea0003800000 */
[----:B------:R-:W1:Y:S01]  /*0050*/  S2UR UR7, SR_CTAID.X ;  /* 0x00000000000779c3 */ /* 0x000e620000002500 */
[----:B------:R-:W-:Y:S01]  /*0060*/  ULDC UR9, c[0x0][0x2c4] ;  /* 0x0000b10000097ab9 */ /* 0x000fe20000000800 */
[----:B------:R-:W2:Y:S01]  /*0070*/  S2R R202, SR_TID.X ;  /* 0x0000000000ca7919 */ /* 0x000ea20000002100 */
[----:B------:R-:W-:Y:S02]  /*0080*/  UISETP.NE.AND UP2, UPT, UR9, 0x1, UPT ;  /* 0x000000010900788c */ /* 0x000fe4000bf45270 */
[----:B------:R-:W-:Y:S02]  /*0090*/  ULDC.64 UR4, c[0x0][0x2c8] ;  /* 0x0000b20000047ab9 */ /* 0x000fe40000000a00 */
[----:B------:R-:W-:Y:S02]  /*00a0*/  UMOV UR8, 0x1 ;  /* 0x0000000100087882 */ /* 0x000fe40000000000 */
[----:B------:R-:W-:Y:S02]  /*00b0*/  ULDC UR6, c[0x0][0x168] ;  /* 0x00005a0000067ab9 */ /* 0x000fe40000000800 */
[----:B------:R-:W-:-:S02]  /*00c0*/  UIADD3 UR6, UR8, -UR6, URZ ;  /* 0x8000000608067290 */ /* 0x000fc4000fffe03f */
[----:B-1----:R-:W-:-:S04]  /*00d0*/  USHF.L.U32 UR7, UR7, 0x7, URZ ;  /* 0x0000000707077899 */ /* 0x002fc8000800063f */
[----:B------:R-:W-:Y:S02]  /*00e0*/  @UP2 UIADD3 UR12, UR7, 0x7f, URZ ;  /* 0x0000007f070c2890 */ /* 0x000fe4000fffe03f */
[----:B------:R-:W-:Y:S02]  /*00f0*/  UIADD3 UR10, UR7, 0x7f, URZ ;  /* 0x0000007f070a7890 */ /* 0x000fe4000fffe03f */
[----:B------:R-:W-:-:S04]  /*0100*/  UIMAD.WIDE.U32 UR12, UR12, UR4, URZ ;  /* 0x000000040c0c72a5 */ /* 0x000fc8000f8e003f */
[----:B------:R-:W-:-:S03]  /*0110*/  @UP2 USHF.R.U32.HI UR10, URZ, UR5, UR13 ;  /* 0x000000053f0a2299 */ /* 0x000fc6000801160d */
[----:B------:R-:W-:Y:S02]  /*0120*/  ULDC.64 UR4, c[0x0][0x328] ;  /* 0x0000ca0000047ab9 */ /* 0x000fe40000000a00 */
[----:B------:R-:W-:-:S03]  /*0130*/  UISETP.LE.AND UP1, UPT, UR8, UR5, UPT ;  /* 0x000000050800728c */ /* 0x000fc6000bf23270 */
[----:B------:R-:W-:Y:S02]  /*0140*/  ULDC UR5, c[0x0][0x1d0] ;  /* 0x0000740000057ab9 */ /* 0x000fe40000000800 */
[----:B------:R-:W-:Y:S01]  /*0150*/  UIADD3 UR5, UR10, UR5, UR6 ;  /* 0x000000050a057290 */ /* 0x000fe2000fffe006 */
[----:B------:R-:W-:-:S03]  /*0160*/  PLOP3.LUT P0, PT, PT, PT, UP1, 0x40, 0x0 ;  /* 0x000000000000781c */ /* 0x000fc60003f0e818 */
[----:B------:R-:W-:-:S06]  /*0170*/  UIADD3 UR4, UR5, UR4, URZ ;  /* 0x0000000405047290 */ /* 0x000fcc000fffe03f */
[----:B------:R-:W-:-:S04]  /*0180*/  MOV R0, UR4 ;  /* 0x0000000400007c02 */ /* 0x000fc80008000f00 */
[----:B------:R-:W-:Y:S05]  /*0190*/  @P0 BRA `(.L_x_137) ;  /* 0x0000013000000947 */ /* 0x000fea0003800000 */
[----:B--2---:R-:W-:Y:S01]  /*01a0*/  ISETP.LT.AND P0, PT, RZ, UR5, PT ;  /* 0x00000005ff007c0c */ /* 0x004fe2000bf01270 */
[----:B------:R-:W-:-:S12]  /*01b0*/  UIADD3 UR6, UR5, -0x1, URZ ;  /* 0xffffffff05067890 */ /* 0x000fd8000fffe03f */
[----:B------:R-:W-:Y:S05]  /*01c0*/  @P0 BRA `(.L_x_138) ;  /* 0x0000008000000947 */ /* 0x000fea0003800000 */
[----:B------:R-:W-:Y:S02]  /*01d0*/  ULDC UR4, c[0x0][0x32c] ;  /* 0x0000cb0000047ab9 */ /* 0x000fe40000000800 */
[----:B------:R-:W-:Y:S02]  /*01e0*/  UISETP.NE.AND UP0, UPT, UR8, UR4, UPT ;  /* 0x000000040800728c */ /* 0x000fe4000bf05270 */
[----:B------:R-:W-:-:S03]  /*01f0*/  UIADD3 UR6, -UR5, URZ, URZ ;  /* 0x0000003f05067290 */ /* 0x000fc6000fffe13f */
[----:B------:R-:W-:Y:S02]  /*0200*/  ULDC.64 UR4, c[0x0][0x330] ;  /* 0x0000cc0000047ab9 */ /* 0x000fe40000000a00 */
[----:B------:R-:W-:-:S04]  /*0210*/  UIMAD.WIDE.U32 UR10, UR6, UR4, URZ ;  /* 0x00000004060a72a5 */ /* 0x000fc8000f8e003f */
[----:B------:R-:W-:-:S04]  /*0220*/  @UP0 USHF.R.U32.HI UR6, URZ, UR5, UR11 ;  /* 0x000000053f060299 */ /* 0x000fc8000801160b */
[----:B------:R-:W-:Y:S01]  /*0230*/  ULOP3.LUT UR6, URZ, UR6, URZ, 0x33, !UPT ;  /* 0x000000063f067292 */ /* 0x000fe2000f8e333f */
[----:B------:R-:W-:Y:S05]  /*0240*/  BRA `(.L_x_139) ;  /* 0x0000005000007947 */ /* 0x000fea0003800000 */
.L_x_138:
[----:B------:R-:W-:Y:S02]  /*0250*/  ULDC UR4, c[0x0][0x32c] ;  /* 0x0000cb0000047ab9 */ /* 0x000fe40000000800 */
[----:B------:R-:W-:-:S03]  /*0260*/  UISETP.NE.AND UP0, UPT, UR8, UR4, UPT ;  /* 0x000000040800728c */ /* 0x000fc6000bf05270 */
[----:B------:R-:W-:Y:S02]  /*0270*/  ULDC.64 UR4, c[0x0][0x330] ;  /* 0x0000cc0000047ab9 */ /* 0x000fe40000000a00 */
[----:B------:R-:W-:-:S06]  /*0280*/  UIMAD.WIDE.U32 UR10, UR6, UR4, URZ ;  /* 0x00000004060a72a5 */ /* 0x000fcc000f8e003f */
[----:B------:R-:W-:Y:S02]  /*0290*/  @UP0 USHF.R.U32.HI UR6, URZ, UR5, UR11 ;  /* 0x000000053f060299 */ /* 0x000fe4000801160b */
.L_x_139:
[----:B------:R-:W-:Y:S02]  /*02a0*/  ULDC UR4, c[0x0][0x32c] ;  /* 0x0000cb0000047ab9 */ /* 0x000fe40000000800 */
[----:B------:R-:W-:-:S06]  /*02b0*/  UIMAD UR4, UR6, UR4, UR4 ;  /* 0x00000004060472a4 */ /* 0x000fcc000f8e0204 */
[----:B------:R-:W-:-:S03]  /*02c0*/  IMNMX R0, R0, UR4, PT ;  /* 0x0000000400007c17 */ /* 0x000fc6000b800200 */
.L_x_137:
[----:B--2---:R-:W-:Y:S01]  /*02d0*/  UMOV UR8, 0x5f ;  /* 0x0000005f00087882 */ /* 0x004fe20000000000 */
[----:B------:R-:W-:Y:S01]  /*02e0*/  IADD3 R0, R0, 0x5f, RZ ;  /* 0x0000005f00007810 */ /* 0x000fe20007ffe0ff */
[----:B------:R-:W-:Y:S01]  /*02f0*/  ULDC UR6, c[0x0][0x1d0] ;  /* 0x0000740000067ab9 */ /* 0x000fe20000000800 */
[----:B------:R-:W-:Y:S01]  /*0300*/  PLOP3.LUT P0, PT, PT, PT, UP1, 0x40, 0x0 ;  /* 0x000000000000781c */ /* 0x000fe20003f0e818 */
[----:B------:R-:W-:Y:S02]  /*0310*/  UIADD3 UR8, UR8, UR6, URZ ;  /* 0x0000000608087290 */ /* 0x000fe4000fffe03f */
[----:B------:R-:W-:Y:S01]  /*0320*/  ULDC.64 UR4, c[0x0][0x2c8] ;  /* 0x0000b20000047ab9 */ /* 0x000fe20000000a00 */
[----:B------:R-:W-:Y:S01]  /*0330*/  IMAD.HI R0, R0, 0x2aaaaaab, RZ ;  /* 0x2aaaaaab00007827 */ /* 0x000fe200078e02ff */
[----:B------:R-:W-:Y:S02]  /*0340*/  UIMAD.WIDE UR10, UR8, 0x2aaaaaab, URZ ;  /* 0x2aaaaaab080a78a5 */ /* 0x000fe4000f8e023f */
[----:B------:R-:W-:-:S02]  /*0350*/  UIMAD.WIDE.U32 UR12, UR7, UR4, URZ ;  /* 0x00000004070c72a5 */ /* 0x000fc4000f8e003f */
[----:B------:R-:W-:Y:S01]  /*0360*/  ULDC UR8, c[0x0][0x168] ;  /* 0x00005a0000087ab9 */ /* 0x000fe20000000800 */
[----:B------:R-:W-:Y:S01]  /*0370*/  SHF.R.U32.HI R2, RZ, 0x1f, R0 ;  /* 0x0000001fff027819 */ /* 0x000fe20000011600 */
[----:B------:R-:W-:Y:S02]  /*0380*/  UIADD3 UR6, UR6, -UR8, URZ ;  /* 0x8000000806067290 */ /* 0x000fe4000fffe03f */
[----:B------:R-:W-:Y:S01]  /*0390*/  USHF.R.U32.HI UR8, URZ, 0x1f, UR11 ;  /* 0x0000001f3f087899 */ /* 0x000fe2000801160b */
[----:B------:R-:W-:Y:S01]  /*03a0*/  LEA.HI.SX32 R0, R0, R2, 0x1c ;  /* 0x0000000200007211 */ /* 0x000fe200078fe2ff */
[----:B------:R-:W-:Y:S02]  /*03b0*/  UMOV UR4, UR7 ;  /* 0x0000000700047c82 */ /* 0x000fe40008000000 */
[----:B------:R-:W-:Y:S02]  /*03c0*/  @UP2 USHF.R.U32.HI UR4, URZ, UR5, UR13 ;  /* 0x000000053f042299 */ /* 0x000fe4000801160d */
[----:B------:R-:W-:-:S02]  /*03d0*/  ULEA.HI.SX32 UR11, UR11, UR8, 0x1c ;  /* 0x000000080b0b7291 */ /* 0x000fc4000f8fe23f */
[----:B------:R-:W-:Y:S02]  /*03e0*/  UIADD3 UR4, UR6, UR4, URZ ;  /* 0x0000000406047290 */ /* 0x000fe4000fffe03f */
[----:B------:R-:W-:Y:S02]  /*03f0*/  ULDC UR5, c[0x0][0x324] ;  /* 0x0000c90000057ab9 */ /* 0x000fe40000000800 */
[----:B------:R-:W-:Y:S01]  /*0400*/  UIADD3 UR8, UR4, -UR5, URZ ;  /* 0x8000000504087290 */ /* 0x000fe2000fffe03f */
[----:B------:R-:W-:Y:S01]  /*0410*/  IMNMX R242, R0, UR11, PT ;  /* 0x0000000b00f27c17 */ /* 0x000fe2000b800200 */
[----:B------:R-:W-:Y:S05]  /*0420*/  @P0 BRA `(.L_x_140) ;  /* 0x0000015000000947 */ /* 0x000fea0003800000 */
[----:B------:R-:W-:Y:S02]  /*0430*/  UMOV UR10, UR4 ;  /* 0x00000004000a7c82 */ /* 0x000fe40008000000 */
[----:B------:R-:W-:-:S06]  /*0440*/  UISETP.GT.AND UP0, UPT, UR10, -0x1, UPT ;  /* 0xffffffff0a00788c */ /* 0x000fcc000bf04270 */
[----:B------:R-:W-:-:S13]  /*0450*/  PLOP3.LUT P0, PT, PT, PT, UP0, 0x80, 0x0 ;  /* 0x000000000000781c */ /* 0x000fda0003f0f008 */
[----:B------:R-:W-:Y:S05]  /*0460*/  @P0 BRA `(.L_x_141) ;  /* 0x0000008000000947 */ /* 0x000fea0003800000 */
[----:B------:R-:W-:Y:S02]  /*0470*/  ULDC UR4, c[0x0][0x32c] ;  /* 0x0000cb0000047ab9 */ /* 0x000fe40000000800 */
[----:B------:R-:W-:Y:S02]  /*0480*/  UISETP.NE.AND UP0, UPT, UR4, 0x1, UPT ;  /* 0x000000010400788c */ /* 0x000fe4000bf05270 */
[----:B------:R-:W-:Y:S02]  /*0490*/  ULOP3.LUT UR10, URZ, UR10, URZ, 0x33, !UPT ;  /* 0x0000000a3f0a7292 */ /* 0x000fe4000f8e333f */
[----:B------:R-:W-:Y:S02]  /*04a0*/  ULDC.64 UR4, c[0x0][0x330] ;  /* 0x0000cc0000047ab9 */ /* 0x000fe40000000a00 */
[----:B------:R-:W-:-:S05]  /*04b0*/  UIMAD.WIDE.U32 UR12, UR10, UR4, URZ ;  /* 0x000000040a0c72a5 */ /* 0x000fca000f8e003f */
[----:B------:R-:W-:-:S04]  /*04c0*/  @UP0 USHF.R.U32.HI UR10, URZ, UR5, UR13 ;  /* 0x000000053f0a0299 */ /* 0x000fc8000801160d */
[----:B------:R-:W-:Y:S01]  /*04d0*/  ULOP3.LUT UR10, URZ, UR10, URZ, 0x33, !UPT ;  /* 0x0000000a3f0a7292 */ /* 0x000fe2000f8e333f */
[----:B------:R-:W-:Y:S05]  /*04e0*/  BRA `(.L_x_142) ;  /* 0x0000005000007947 */ /* 0x000fea0003800000 */
.L_x_141:
[----:B------:R-:W-:Y:S02]  /*04f0*/  ULDC UR4, c[0x0][0x32c] ;  /* 0x0000cb0000047ab9 */ /* 0x000fe40000000800 */
[----:B------:R-:W-:-:S03]  /*0500*/  UISETP.NE.AND UP0, UPT, UR4, 0x1, UPT ;  /* 0x000000010400788c */ /* 0x000fc6000bf05270 */
[----:B------:R-:W-:Y:S02]  /*0510*/  ULDC.64 UR4, c[0x0][0x330] ;  /* 0x0000cc0000047ab9 */ /* 0x000fe40000000a00 */
[----:B------:R-:W-:-:S06]  /*0520*/  UIMAD.WIDE.U32 UR12, UR10, UR4, URZ ;  /* 0x000000040a0c72a5 */ /* 0x000fcc000f8e003f */
[----:B------:R-:W-:Y:S02]  /*0530*/  @UP0 USHF.R.U32.HI UR10, URZ, UR5, UR13 ;  /* 0x000000053f0a0299 */ /* 0x000fe4000801160d */
.L_x_142:
[----:B------:R-:W-:Y:S02]  /*0540*/  ULDC UR4, c[0x0][0x32c] ;  /* 0x0000cb0000047ab9 */ /* 0x000fe40000000800 */
[----:B------:R-:W-:-:S04]  /*0550*/  UIMAD UR4, UR10, UR4, URZ ;  /* 0x000000040a0472a4 */ /* 0x000fc8000f8e023f */
[----:B------:R-:W-:-:S04]  /*0560*/  UISETP.LT.AND UP0, UPT, UR8, UR4, UPT ;  /* 0x000000040800728c */ /* 0x000fc8000bf01270 */
[----:B------:R-:W-:-:S04]  /*0570*/  USEL UR8, UR8, UR4, !UP0 ;  /* 0x0000000408087287 */ /* 0x000fc8000c000000 */
.L_x_140:
[----:B------:R-:W-:Y:S01]  /*0580*/  UIMAD.WIDE UR4, UR8, 0x2aaaaaab, URZ ;  /* 0x2aaaaaab080478a5 */ /* 0x000fe2000f8e023f */
[----:B------:R-:W-:Y:S01]  /*0590*/  PLOP3.LUT P4, PT, PT, PT, PT, 0x80, 0x0 ;  /* 0x000000000000781c */ /* 0x000fe20003f8f070 */
[----:B------:R-:W-:Y:S01]  /*05a0*/  ULDC.64 UR12, c[0x0][0x118] ;  /* 0x00004600000c7ab9 */ /* 0x000fe20000000a00 */
[----:B------:R-:W-:Y:S01]  /*05b0*/  CS2R R162, SRZ ;  /* 0x0000000000a27805 */ /* 0x000fe2000001ff00 */
[----:B------:R-:W-:Y:S01]  /*05c0*/  USHF.R.U32.HI UR4, URZ, 0x1f, UR5 ;  /* 0x0000001f3f047899 */ /* 0x000fe20008011605 */
[----:B------:R-:W-:Y:S01]  /*05d0*/  CS2R R160, SRZ ;  /* 0x0000000000a07805 */ /* 0x000fe2000001ff00 */
[----:B------:R-:W-:Y:S01]  /*05e0*/  CS2R R166, SRZ ;  /* 0x0000000000a67805 */ /* 0x000fe2000001ff00 */
[----:B------:R-:W-:Y:S01]  /*05f0*/  CS2R R164, SRZ ;  /* 0x0000000000a47805 */ /* 0x000fe2000001ff00 */
[----:B------:R-:W-:Y:S01]  /*0600*/  ULEA.HI.SX32 UR4, UR5, UR4, 0x1c ;  /* 0x0000000405047291 */ /* 0x000fe2000f8fe23f */
[----:B------:R-:W-:Y:S01]  /*0610*/  CS2R R158, SRZ ;  /* 0x00000000009e7805 */ /* 0x000fe2000001ff00 */
[----:B------:R-:W-:Y:S01]  /*0620*/  CS2R R156, SRZ ;  /* 0x00000000009c7805 */ /* 0x000fe2000001ff00 */
[----:B------:R-:W-:Y:S01]  /*0630*/  CS2R R154, SRZ ;  /* 0x00000000009a7805 */ /* 0x000fe2000001ff00 */
[----:B------:R-:W-:Y:S01]  /*0640*/  UISETP.LT.AND UP0, UPT, URZ, UR4, UPT ;  /* 0x000000043f00728c */ /* 0x000fe2000bf01270 */
[----:B------:R-:W-:Y:S01]  /*0650*/  CS2R R152, SRZ ;  /* 0x0000000000987805 */ /* 0x000fe2000001ff00 */
[----:B------:R-:W-:Y:S01]  /*0660*/  CS2R R146, SRZ ;  /* 0x0000000000927805 */ /* 0x000fe2000001ff00 */
[----:B------:R-:W-:Y:S01]  /*0670*/  CS2R R144, SRZ ;  /* 0x0000000000907805 */ /* 0x000fe2000001ff00 */
[----:B------:R-:W-:Y:S01]  /*0680*/  USEL UR8, URZ, UR4, !UP0 ;  /* 0x000000043f087287 */ /* 0x000fe2000c000000 */
[----:B------:R-:W-:Y:S01]  /*0690*/  CS2R R150, SRZ ;  /* 0x0000000000967805 */ /* 0x000fe2000001ff00 */
[----:B------:R-:W-:Y:S01]  /*06a0*/  CS2R R148, SRZ ;  /* 0x0000000000947805 */ /* 0x000fe2000001ff00 */
[----:B------:R-:W-:Y:S01]  /*06b0*/  CS2R R142, SRZ ;  /* 0x00000000008e7805 */ /* 0x000fe2000001ff00 */
[----:B------:R-:W-:Y:S01]  /*06c0*/  CS2R R140, SRZ ;  /* 0x00000000008c7805 */ /* 0x000fe2000001ff00 */
[----:B------:R-:W-:Y:S01]  /*06d0*/  CS2R R138, SRZ ;  /* 0x00000000008a7805 */ /* 0x000fe2000001ff00 */
[----:B------:R-:W-:Y:S01]  /*06e0*/  ISETP.GT.AND P0, PT, R242, UR8, PT ;  /* 0x00000008f2007c0c */ /* 0x000fe2000bf04270 */
[----:B------:R-:W-:Y:S01]  /*06f0*/  CS2R R136, SRZ ;  /* 0x0000000000887805 */ /* 0x000fe2000001ff00 */
        /* <DEDUP_REMOVED lines=11> */
[----:B------:R-:W-:Y:S01]  /*07b0*/  IMAD.MOV.U32 R23, RZ, RZ, RZ ;  /* 0x000000ffff177224 */ /* 0x000fe200078e00ff */
[----:B------:R-:W-:Y:S01]  /*07c0*/  CS2R R110, SRZ ;  /* 0x00000000006e7805 */ /* 0x000fe2000001ff00 */
[----:B------:R-:W-:Y:S01]  /*07d0*/  IMAD.MOV.U32 R116, RZ, RZ, RZ ;  /* 0x000000ffff747224 */ /* 0x000fe200078e00ff */
[----:B------:R-:W-:Y:S01]  /*07e0*/  CS2R R108, SRZ ;  /* 0x00000000006c7805 */ /* 0x000fe2000001ff00 */
[----:B------:R-:W-:Y:S01]  /*07f0*/  CS2R R106, SRZ ;  /* 0x00000000006a7805 */ /* 0x000fe2000001ff00 */
[----:B------:R-:W-:Y:S01]  /*0800*/  CS2R R104, SRZ ;  /* 0x0000000000687805 */ /* 0x000fe2000001ff00 */
[----:B------:R-:W-:Y:S01]  /*0810*/  CS2R R26, SRZ ;  /* 0x00000000001a7805 */ /* 0x000fe2000001ff00 */
[----:B------:R-:W-:Y:S01]  /*0820*/  CS2R R24, SRZ ;  /* 0x0000000000187805 */ /* 0x000fe2000001ff00 */
[----:B------:R-:W-:Y:S05]  /*0830*/  @!P0 BRA `(.L_x_143) ;  /* 0x0001a06000008947 */ /* 0x000fea0003800000 */
[----:B------:R-:W-:-:S04]  /*0840*/  ISETP.NE.U32.AND P0, PT, RZ, c[0x0][0x340], PT ;  /* 0x0000d000ff007a0c */ /* 0x000fc80003f05070 */
[----:B------:R-:W-:Y:S01]  /*0850*/  ISETP.NE.AND.EX P1, PT, RZ, c[0x0][0x344], PT, P0 ;  /* 0x0000d100ff007a0c */ /* 0x000fe20003f25300 */
[----:B------:R-:W1:Y:S01]  /*0860*/  S2R R42, SR_CTAID.Y ;  /* 0x00000000002a7919 */ /* 0x000e620000002600 */
[----:B------:R-:W-:Y:S02]  /*0870*/  SHF.R.S32.HI R201, RZ, 0x1f, R202 ;  /* 0x0000001fffc97819 */ /* 0x000fe400000114ca */
[----:B------:R-:W-:-:S09]  /*0880*/  P2R R17, PR, RZ, 0x2 ;  /* 0x00000002ff117803 */ /* 0x000fd20000000000 */
[----:B------:R-:W-:-:S04]  /*0890*/  @P1 IMAD.MOV.U32 R0, RZ, RZ, 0x4 ;  /* 0x00000004ff001424 */ /* 0x000fc800078e00ff */
[----:B------:R-:W-:-:S05]  /*08a0*/  @P1 IMAD.WIDE R2, R28, R0, c[0x0][0x340] ;  /* 0x0000d0001c021625 */ /* 0x000fca00078e0200 */
[----:B------:R2:W3:Y:S01]  /*08b0*/  @P1 LDG.E R19, [R2.64] ;  /* 0x0000000c02131981 */ /* 0x0004e2000c1e1900 */
[----:B------:R-:W-:Y:S01]  /*08c0*/  PLOP3.LUT P1, PT, PT, PT, UP2, 0x80, 0x0 ;  /* 0x000000000000781c */ /* 0x000fe20003f2f028 */
[----:B------:R-:W-:Y:S01]  /*08d0*/  ULDC UR4, c[0x0][0x168] ;  /* 0x00005a0000047ab9 */ /* 0x000fe20000000800 */
[----:B-1----:R-:W-:Y:S01]  /*08e0*/  SHF.R.S32.HI R43, RZ, 0x1f, R42 ;  /* 0x0000001fff2b7819 */ /* 0x002fe2000001142a */
[----:B------:R-:W-:Y:S01]  /*08f0*/  IMAD.WIDE.U32 R6, R42, c[0x0][0x1b8], RZ ;  /* 0x00006e002a067a25 */ /* 0x000fe200078e00ff */
[----:B------:R-:W-:Y:S01]  /*0900*/  PLOP3.LUT P0, PT, PT, PT, UP2, 0x80, 0x0 ;  /* 0x000000000000781c */ /* 0x000fe20003f0f028 */
[----:B------:R-:W-:Y:S01]  /*0910*/  UIMAD UR4, UR9, UR4, URZ ;  /* 0x00000004090472a4 */ /* 0x000fe2000f8e023f */
[----:B------:R-:W-:Y:S01]  /*0920*/  SHF.R.S32.HI R21, RZ, 0x1f, R28 ;  /* 0x0000001fff157819 */ /* 0x000fe2000001141c */
[----:B------:R-:W-:Y:S01]  /*0930*/  IMAD.MOV.U32 R203, RZ, RZ, c[0x0][0x1e0] ;  /* 0x00007800ffcb7624 */ /* 0x000fe200078e00ff */
[CC--:B------:R-:W-:Y:S01]  /*0940*/  LEA.HI R10, R201.reuse, R202.reuse, RZ, 0x6 ;  /* 0x000000cac90a7211 */ /* 0x0c0fe200078f30ff */
[----:B------:R-:W-:Y:S01]  /*0950*/  IMAD.MOV.U32 R204, RZ, RZ, c[0x0][0x1e4] ;  /* 0x00007900ffcc7624 */ /* 0x000fe200078e00ff */
[----:B------:R-:W-:Y:S01]  /*0960*/  IADD3 R197, R242, -0x1, RZ ;  /* 0xfffffffff2c57810 */ /* 0x000fe20007ffe0ff */
[----:B------:R-:W-:Y:S01]  /*0970*/  UMOV UR9, 0x5 ;  /* 0x0000000500097882 */ /* 0x000fe20000000000 */
[----:B------:R-:W-:-:S02]  /*0980*/  LEA.HI R199, R201, R202, RZ, 0x5 ;  /* 0x000000cac9c77211 */ /* 0x000fc400078f28ff */
[----:B------:R-:W-:Y:S02]  /*0990*/  SHF.R.S32.HI R40, RZ, 0x1f, R197 ;  /* 0x0000001fff287819 */ /* 0x000fe400000114c5 */
[----:B------:R-:W-:Y:S02]  /*09a0*/  SHF.R.S32.HI R198, RZ, 0x5, R199 ;  /* 0x00000005ffc67819 */ /* 0x000fe400000114c7 */
[----:B--2---:R-:W-:-:S04]  /*09b0*/  LEA.HI R2, R201, R202, RZ, 0x3 ;  /* 0x000000cac9027211 */ /* 0x004fc800078f18ff */
[----:B------:R-:W-:Y:S02]  /*09c0*/  LOP3.LUT R0, R2, 0xfffffff8, RZ, 0xc0, !PT ;  /* 0xfffffff802007812 */ /* 0x000fe400078ec0ff */
[----:B------:R-:W-:Y:S01]  /*09d0*/  SHF.R.S32.HI R22, RZ, 0x3, R2 ;  /* 0x00000003ff167819 */ /* 0x000fe20000011402 */
[----:B------:R-:W-:Y:S02]  /*09e0*/  IMAD R2, R43, c[0x0][0x1b8], RZ ;  /* 0x00006e002b027a24 */ /* 0x000fe400078e02ff */
[----:B------:R-:W-:Y:S01]  /*09f0*/  IMAD.IADD R45, R202, 0x1, -R0 ;  /* 0x00000001ca2d7824 */ /* 0x000fe200078e0a00 */
[----:B------:R-:W-:Y:S01]  /*0a00*/  IADD3 R8, R22, UR7, RZ ;  /* 0x0000000716087c10 */ /* 0x000fe2000fffe0ff */
[----:B------:R-:W-:Y:S01]  /*0a10*/  IMAD R2, R42, c[0x0][0x1bc], R2 ;  /* 0x00006f002a027a24 */ /* 0x000fe200078e0202 */
[--C-:B------:R-:W-:Y:S01]  /*0a20*/  SHF.R.S32.HI R41, RZ, 0x1f, R22.reuse ;  /* 0x0000001fff297819 */ /* 0x100fe20000011416 */
[----:B------:R-:W-:Y:S01]  /*0a30*/  IMAD R0, R45, 0x10, R22 ;  /* 0x000000102d007824 */ /* 0x000fe200078e0216 */
[----:B------:R-:W-:Y:S01]  /*0a40*/  IADD3 R18, R8, 0x40, RZ ;  /* 0x0000004008127810 */ /* 0x000fe20007ffe0ff */
[----:B------:R-:W-:-:S02]  /*0a50*/  IMAD.IADD R3, R7, 0x1, R2 ;  /* 0x0000000107037824 */ /* 0x000fc400078e0202 */
[----:B------:R-:W-:Y:S01]  /*0a60*/  IMAD R7, R21, c[0x0][0x1c0], RZ ;  /* 0x0000700015077a24 */ /* 0x000fe200078e02ff */
[----:B------:R-:W-:Y:S01]  /*0a70*/  IADD3 R4, R0, UR7, RZ ;  /* 0x0000000700047c10 */ /* 0x000fe2000fffe0ff */
[----:B------:R-:W-:Y:S02]  /*0a80*/  IMAD.MOV.U32 R2, RZ, RZ, R6 ;  /* 0x000000ffff027224 */ /* 0x000fe400078e0006 */
[----:B------:R-:W-:Y:S02]  /*0a90*/  IMAD R6, R28, c[0x0][0x1c4], R7 ;  /* 0x000071001c067a24 */ /* 0x000fe400078e0207 */
[----:B------:R-:W-:Y:S01]  /*0aa0*/  @P1 IMAD.HI.U32 R5, R4, c[0x0][0x2c8], RZ ;  /* 0x0000b20004051a27 */ /* 0x000fe200078e00ff */
[----:B------:R-:W-:-:S03]  /*0ab0*/  ISETP.GE.AND P1, PT, R8, UR4, PT ;  /* 0x0000000408007c0c */ /* 0x000fc6000bf26270 */
        /* <DEDUP_REMOVED lines=14> */
[----:B------:R-:W-:Y:S02]  /*0ba0*/  ISETP.GE.AND P5, PT, R12, c[0x0][0x198], PT ;  /* 0x000066000c007a0c */ /* 0x000fe40003fa6270 */
[----:B------:R-:W-:Y:S01]  /*0bb0*/  SHF.R.S32.HI R13, RZ, 0x1f, R12 ;  /* 0x0000001fff0d7819 */ /* 0x000fe2000001140c */
[----:B------:R-:W-:-:S02]  /*0bc0*/  IMAD R0, R5, c[0x0][0x1ac], R0 ;  /* 0x00006b0005007a24 */ /* 0x000fc400078e0200 */
[----:B------:R-:W-:Y:S01]  /*0bd0*/  IMAD.WIDE.U32 R4, R5, c[0x0][0x1a8], R2 ;  /* 0x00006a0005047a25 */ /* 0x000fe200078e0002 */
[----:B------:R-:W-:-:S03]  /*0be0*/  IADD3 R3, R8, 0x10, RZ ;  /* 0x0000001008037810 */ /* 0x000fc60007ffe0ff */
[----:B------:R-:W-:Y:S01]  /*0bf0*/  IMAD.IADD R0, R5, 0x1, R0 ;  /* 0x0000000105007824 */ /* 0x000fe200078e0200 */
[----:B------:R-:W-:Y:S02]  /*0c00*/  LEA R2, P0, R4, c[0x0][0x160], 0x1 ;  /* 0x0000580004027a11 */ /* 0x000fe400078008ff */
[----:B------:R-:W-:Y:S02]  /*0c10*/  IADD3 R5, R8, 0x30, RZ ;  /* 0x0000003008057810 */ /* 0x000fe40007ffe0ff */
[----:B------:R-:W-:Y:S01]  /*0c20*/  LEA.HI.X R0, R4, c[0x0][0x164], R0, 0x1, P0 ;  /* 0x0000590004007a11 */ /* 0x000fe200000f0c00 */
[----:B------:R-:W1:Y:S01]  /*0c30*/  SHFL.IDX PT, R6, R2, RZ, 0x181f ;  /* 0x00181fff02067589 */ /* 0x000e6200000e0000 */
[----:B------:R-:W-:Y:S01]  /*0c40*/  IMAD.SHL.U32 R4, R22, 0x40, RZ ;  /* 0x0000004016047824 */ /* 0x000fe200078e00ff */
[----:B------:R-:W-:Y:S02]  /*0c50*/  ISETP.GE.AND P0, PT, R3, UR4, PT ;  /* 0x0000000403007c0c */ /* 0x000fe4000bf06270 */
[----:B------:R-:W2:Y:S01]  /*0c60*/  SHFL.IDX PT, R7, R0, RZ, 0x181f ;  /* 0x00181fff00077589 */ /* 0x000ea200000e0000 */
[----:B------:R-:W-:-:S02]  /*0c70*/  ISETP.GE.AND P3, PT, R5, UR4, PT ;  /* 0x0000000405007c0c */ /* 0x000fc4000bf66270 */
[----:B------:R-:W-:Y:S01]  /*0c80*/  LOP3.LUT R3, R4, 0x1c0, RZ, 0xc0, !PT ;  /* 0x000001c004037812 */ /* 0x000fe200078ec0ff */
[----:B------:R-:W4:Y:S01]  /*0c90*/  SHFL.IDX PT, R9, R2, 0x1, 0x181f ;  /* 0x00381f0002097f89 */ /* 0x000f2200000e0000 */
[----:B------:R-:W-:-:S03]  /*0ca0*/  IADD3 R4, R8, 0x20, RZ ;  /* 0x0000002008047810 */ /* 0x000fc60007ffe0ff */
[----:B------:R-:W5:Y:S01]  /*0cb0*/  SHFL.IDX PT, R15, R0, 0x1, 0x181f ;  /* 0x00381f00000f7f89 */ /* 0x000f6200000e0000 */
[----:B------:R-:W-:Y:S02]  /*0cc0*/  ISETP.GE.AND P2, PT, R4, UR4, PT ;  /* 0x0000000404007c0c */ /* 0x000fe4000bf46270 */
[----:B------:R-:W-:Y:S01]  /*0cd0*/  SHF.R.U32.HI R4, RZ, 0x3, R3 ;  /* 0x00000003ff047819 */ /* 0x000fe20000011603 */
[----:B------:R-:W5:Y:S01]  /*0ce0*/  SHFL.IDX PT, R14, R2, 0x2, 0x181f ;  /* 0x00581f00020e7f89 */ /* 0x000f6200000e0000 */
[----:B------:R-:W-:-:S03]  /*0cf0*/  LOP3.LUT R3, R3, 0x38, R12, 0xf8, !PT ;  /* 0x0000003803037812 */ /* 0x000fc600078ef80c */
[----:B------:R-:W5:Y:S01]  /*0d00*/  SHFL.IDX PT, R16, R0, 0x2, 0x181f ;  /* 0x00581f0000107f89 */ /* 0x000f6200000e0000 */
[----:B------:R-:W-:Y:S01]  /*0d10*/  LOP3.LUT R3, R3, R4, RZ, 0x3c, !PT ;  /* 0x0000000403037212 */ /* 0x000fe200078e3cff */
[----:B------:R-:W-:Y:S01]  /*0d20*/  IMAD.SHL.U32 R4, R10, 0x8, RZ ;  /* 0x000000080a047824 */ /* 0x000fe200078e00ff */
[C---:B-1----:R-:W-:Y:S01]  /*0d30*/  @!P1 LEA R6, P4, R12.reuse, R6, 0x1 ;  /* 0x000000060c069211 */ /* 0x042fe200078808ff */
[----:B------:R-:W1:Y:S03]  /*0d40*/  SHFL.IDX PT, R10, R2, 0x3, 0x181f ;  /* 0x00781f00020a7f89 */ /* 0x000e6600000e0000 */
[----:B------:R-:W-:Y:S02]  /*0d50*/  LOP3.LUT R3, R3, 0xfffffe00, R4, 0xf8, !PT ;  /* 0xfffffe0003037812 */ /* 0x000fe400078ef804 */
[C---:B--2---:R-:W-:Y:S01]  /*0d60*/  @!P1 LEA.HI.X R7, R12.reuse, R7, R13, 0x1, P4 ;  /* 0x000000070c079211 */ /* 0x044fe200020f0c0d */
[----:B------:R-:W2:Y:S01]  /*0d70*/  SHFL.IDX PT, R11, R0, 0x3, 0x181f ;  /* 0x00781f00000b7f89 */ /* 0x000ea200000e0000 */
[----:B----4-:R-:W-:Y:S01]  /*0d80*/  @!P0 LEA R4, P4, R12, R9, 0x1 ;  /* 0x000000090c048211 */ /* 0x010fe200078808ff */
[----:B------:R-:W-:-:S02]  /*0d90*/  IMAD.SHL.U32 R227, R3, 0x2, RZ ;  /* 0x0000000203e37824 */ /* 0x000fc400078e00ff */
[----:B------:R-:W4:Y:S01]  /*0da0*/  SHFL.IDX PT, R9, R2, 0x4, 0x181f ;  /* 0x00981f0002097f89 */ /* 0x000f2200000e0000 */
[----:B------:R-:W-:Y:S02]  /*0db0*/  IADD3 R3, R8, 0x50, RZ ;  /* 0x0000005008037810 */ /* 0x000fe40007ffe0ff */
[----:B-----5:R-:W-:Y:S01]  /*0dc0*/  @!P0 LEA.HI.X R5, R12, R15, R13, 0x1, P4 ;  /* 0x0000000f0c058211 */ /* 0x020fe200020f0c0d */
[----:B------:R5:W-:Y:S01]  /*0dd0*/  @!P1 LDGSTS.E.BYPASS.LTC128B.128 [R227+0x6100], [R6.64], !P5 ;  /* 0x0610000006e39fae */ /* 0x000be2000e901d4c */
[----:B------:R-:W-:Y:S02]  /*0de0*/  ISETP.GE.AND P6, PT, R3, UR4, PT ;  /* 0x0000000403007c0c */ /* 0x000fe4000bfc6270 */
[----:B------:R-:W-:Y:S01]  /*0df0*/  IADD3 R3, R8, 0x60, RZ ;  /* 0x0000006008037810 */ /* 0x000fe20007ffe0ff */
[----:B------:R1:W-:Y:S03]  /*0e00*/  @!P0 LDGSTS.E.BYPASS.LTC128B.128 [R227+0x6900], [R4.64], !P5 ;  /* 0x0690000004e38fae */ /* 0x0003e6000e901d4c */
[----:B------:R-:W-:Y:S01]  /*0e10*/  ISETP.GE.AND P4, PT, R3, UR4, PT ;  /* 0x0000000403007c0c */ /* 0x000fe2000bf86270 */
[----:B------:R-:W-:Y:S04]  /*0e20*/  SHFL.IDX PT, R15, R2, 0x6, 0x181f ;  /* 0x00d81f00020f7f89 */ /* 0x000fe800000e0000 */
[----:B-----5:R-:W-:Y:S01]  /*0e30*/  SHFL.IDX PT, R7, R2, 0x5, 0x181f ;  /* 0x00b81f0002077f89 */ /* 0x020fe200000e0000 */
[----:B------:R-:W-:Y:S01]  /*0e40*/  IMAD R6, R41, c[0x0][0x1e0], RZ ;  /* 0x0000780029067a24 */ /* 0x000fe200078e02ff */
[----:B-1----:R-:W-:-:S03]  /*0e50*/  @!P2 LEA R4, P0, R12, R14, 0x1 ;  /* 0x0000000e0c04a211 */ /* 0x002fc600078008ff */
[----:B------:R-:W-:Y:S01]  /*0e60*/  IMAD R6, R22, c[0x0][0x1e4], R6 ;  /* 0x0000790016067a24 */ /* 0x000fe200078e0206 */
[----:B------:R-:W1:Y:S01]  /*0e70*/  SHFL.IDX PT, R14, R0, 0x4, 0x181f ;  /* 0x00981f00000e7f89 */ /* 0x000e6200000e0000 */
[----:B------:R-:W-:-:S03]  /*0e80*/  @!P2 LEA.HI.X R5, R12, R16, R13, 0x1, P0 ;  /* 0x000000100c05a211 */ /* 0x000fc600000f0c0d */
[----:B------:R-:W5:Y:S04]  /*0e90*/  SHFL.IDX PT, R16, R0, 0x5, 0x181f ;  /* 0x00b81f0000107f89 */ /* 0x000f6800000e0000 */
[----:B------:R1:W-:Y:S01]  /*0ea0*/  @!P2 LDGSTS.E.BYPASS.LTC128B.128 [R227+0x7100], [R4.64], !P5 ;  /* 0x0710000004e3afae */ /* 0x0003e2000e901d4c */
[----:B------:R-:W-:-:S03]  /*0eb0*/  ISETP.NE.AND P2, PT, R17, RZ, PT ;  /* 0x000000ff1100720c */ /* 0x000fc60003f45270 */
[----:B------:R-:W2:Y:S01]  /*0ec0*/  SHFL.IDX PT, R17, R0, 0x6, 0x181f ;  /* 0x00d81f0000117f89 */ /* 0x000ea200000e0000 */
[----:B-1----:R-:W-:-:S03]  /*0ed0*/  @!P3 LEA R4, P0, R12, R10, 0x1 ;  /* 0x0000000a0c04b211 */ /* 0x002fc600078008ff */
[----:B------:R1:W4:Y:S01]  /*0ee0*/  SHFL.IDX PT, R10, R2, 0x7, 0x181f ;  /* 0x00f81f00020a7f89 */ /* 0x00032200000e0000 */
[----:B--2---:R-:W-:-:S03]  /*0ef0*/  @!P3 LEA.HI.X R5, R12, R11, R13, 0x1, P0 ;  /* 0x0000000b0c05b211 */ /* 0x004fc600000f0c0d */
[----:B------:R2:W4:Y:S04]  /*0f00*/  SHFL.IDX PT, R11, R0, 0x7, 0x181f ;  /* 0x00f81f00000b7f89 */ /* 0x00052800000e0000 */
[----:B------:R5:W-:Y:S01]  /*0f10*/  @!P3 LDGSTS.E.BYPASS.LTC128B.128 [R227+0x7900], [R4.64], !P5 ;  /* 0x0790000004e3bfae */ /* 0x000be2000e901d4c */
[----:B------:R-:W-:Y:S02]  /*0f20*/  ISETP.GE.AND P3, PT, R18, UR4, PT ;  /* 0x0000000412007c0c */ /* 0x000fe4000bf66270 */
[----:B------:R-:W-:Y:S01]  /*0f30*/  LEA.HI R18, R201, R202, RZ, 0x4 ;  /* 0x000000cac9127211 */ /* 0x000fe200078f20ff */
[----:B-1----:R-:W-:Y:S01]  /*0f40*/  IMAD.WIDE.U32 R2, R22, c[0x0][0x1e0], R12 ;  /* 0x0000780016027a25 */ /* 0x002fe200078e000c */
[----:B--2---:R-:W-:-:S03]  /*0f50*/  IADD3 R0, R8, 0x70, RZ ;  /* 0x0000007008007810 */ /* 0x004fc60007ffe0ff */
[----:B------:R-:W-:-:S06]  /*0f60*/  IMAD.IADD R3, R3, 0x1, R6 ;  /* 0x0000000103037824 */ /* 0x000fcc00078e0206 */
[----:B----4-:R-:W-:Y:S02]  /*0f70*/  @!P3 LEA R8, P0, R12, R9, 0x1 ;  /* 0x000000090c08b211 */ /* 0x010fe400078008ff */
[----:B------:R-:W-:Y:S01]  /*0f80*/  ISETP.GE.AND P1, PT, R0, UR4, PT ;  /* 0x0000000400007c0c */ /* 0x000fe2000bf26270 */
[----:B------:R-:W-:Y:S01]  /*0f90*/  IMAD R0, R43, c[0x0][0x1e8], RZ ;  /* 0x00007a002b007a24 */ /* 0x000fe200078e02ff */
[----:B------:R-:W-:Y:S01]  /*0fa0*/  @!P3 LEA.HI.X R9, R12, R14, R13, 0x1, P0 ;  /* 0x0000000e0c09b211 */ /* 0x000fe200000f0c0d */
[----:B------:R-:W-:Y:S01]  /*0fb0*/  IMAD.WIDE.U32 R2, R42, c[0x0][0x1e8], R2 ;  /* 0x00007a002a027a25 */ /* 0x000fe200078e0002 */
[----:B------:R-:W-:Y:S01]  /*0fc0*/  @!P6 LEA R6, P0, R12, R7, 0x1 ;  /* 0x000000070c06e211 */ /* 0x000fe200078008ff */
[----:B------:R-:W-:Y:S02]  /*0fd0*/  ULDC.64 UR4, c[0x0][0x208] ;  /* 0x0000820000047ab9 */ /* 0x000fe40000000a00 */
[----:B------:R-:W-:Y:S01]  /*0fe0*/  IMAD R0, R42, c[0x0][0x1ec], R0 ;  /* 0x00007b002a007a24 */ /* 0x000fe200078e0200 */
[C-C-:B-----5:R-:W-:Y:S01]  /*0ff0*/  @!P6 LEA.HI.X R7, R12.reuse, R16, R13.reuse, 0x1, P0 ;  /* 0x000000100c07e211 */ /* 0x160fe200000f0c0d */
[----:B------:R1:W-:Y:S01]  /*1000*/  @!P3 LDGSTS.E.BYPASS.LTC128B.128 [R227+0x8100], [R8.64], !P5 ;  /* 0x0810000008e3bfae */ /* 0x0003e2000e901d4c */
[C---:B------:R-:W-:Y:S01]  /*1010*/  @!P4 LEA R4, P0, R12.reuse, R15, 0x1 ;  /* 0x0000000f0c04c211 */ /* 0x040fe200078008ff */
[----:B------:R-:W-:Y:S01]  /*1020*/  IMAD.IADD R3, R3, 0x1, R0 ;  /* 0x0000000103037824 */ /* 0x000fe200078e0200 */
[----:B------:R-:W-:Y:S01]  /*1030*/  USHF.L.U32 UR10, UR4, 0x5, URZ ;  /* 0x00000005040a7899 */ /* 0x000fe2000800063f */
[----:B------:R-:W-:Y:S01]  /*1040*/  IMAD.MOV.U32 R0, RZ, RZ, 0x60 ;  /* 0x00000060ff007424 */ /* 0x000fe200078e00ff */
[C-C-:B------:R-:W-:Y:S01]  /*1050*/  @!P4 LEA.HI.X R5, R12.reuse, R17, R13.reuse, 0x1, P0 ;  /* 0x000000110c05c211 */ /* 0x140fe200000f0c0d */
[----:B------:R2:W-:Y:S01]  /*1060*/  @!P6 LDGSTS.E.BYPASS.LTC128B.128 [R227+0x8900], [R6.64], !P5 ;  /* 0x0890000006e3efae */ /* 0x0005e2000e901d4c */
[----:B------:R-:W-:Y:S01]  /*1070*/  @!P1 LEA R10, P0, R12, R10, 0x1 ;  /* 0x0000000a0c0a9211 */ /* 0x000fe200078008ff */
[----:B------:R-:W-:Y:S01]  /*1080*/  IMAD R20, R242, -0x60, R0 ;  /* 0xffffffa0f2147824 */ /* 0x000fe200078e0200 */
[C---:B------:R-:W-:Y:S01]  /*1090*/  ISETP.GE.AND P6, PT, R12.reuse, c[0x0][0x1d4], PT ;  /* 0x000075000c007a0c */ /* 0x040fe20003fc6270 */
[----:B------:R4:W-:Y:S01]  /*10a0*/  @!P4 LDGSTS.E.BYPASS.LTC128B.128 [R227+0x9100], [R4.64], !P5 ;  /* 0x0910000004e3cfae */ /* 0x0009e2000e901d4c */
[----:B------:R-:W-:Y:S01]  /*10b0*/  @!P1 LEA.HI.X R11, R12, R11, R13, 0x1, P0 ;  /* 0x0000000b0c0b9211 */ /* 0x000fe200000f0c0d */
[----:B------:R-:W-:Y:S01]  /*10c0*/  IMAD.WIDE.U32 R206, R0, c[0x0][0x1e0], RZ ;  /* 0x0000780000ce7a25 */ /* 0x000fe200078e00ff */
[----:B------:R-:W-:Y:S01]  /*10d0*/  IADD3 R44, R20, c[0x0][0x1d0], -R22 ;  /* 0x00007400142c7a10 */ /* 0x000fe20007ffe816 */
[----:B------:R-:W-:-:S02]  /*10e0*/  USHF.L.U64.HI UR9, UR4, UR9, UR5 ;  /* 0x0000000904097299 */ /* 0x000fc40008010205 */
[----:B------:R5:W-:Y:S01]  /*10f0*/  @!P1 LDGSTS.E.BYPASS.LTC128B.128 [R227+0x9900], [R10.64], !P5 ;  /* 0x099000000ae39fae */ /* 0x000be2000e901d4c */
[C---:B------:R-:W-:Y:S02]  /*1100*/  ISETP.GE.AND P0, PT, R44.reuse, 0x1, PT ;  /* 0x000000012c00780c */ /* 0x040fe40003f06270 */
[C---:B------:R-:W-:Y:S01]  /*1110*/  ISETP.GE.AND P4, PT, R44.reuse, 0x11, PT ;  /* 0x000000112c00780c */ /* 0x040fe20003f86270 */
[----:B------:R-:W0:Y:S04]  /*1120*/  LDGDEPBAR ;  /* 0x00000000000079af */ /* 0x000e280000000000 */
[----:B------:R-:W-:Y:S01]  /*1130*/  BAR.SYNC.DEFER_BLOCKING 0x0 ;  /* 0x0000000000007b1d */ /* 0x000fe20000010000 */
[----:B------:R-:W-:Y:S01]  /*1140*/  ISETP.GE.AND P3, PT, R44, 0x21, PT ;  /* 0x000000212c00780c */ /* 0x000fe20003f66270 */
[----:B-1----:R-:W-:-:S04]  /*1150*/  IMAD.WIDE.U32 R8, R203, 0x20, RZ ;  /* 0x00000020cb087825 */ /* 0x002fc800078e00ff */
[----:B----4-:R-:W-:-:S04]  /*1160*/  IMAD R4, R0, c[0x0][0x1e4], RZ ;  /* 0x0000790000047a24 */ /* 0x010fc800078e02ff */
[----:B------:R-:W-:Y:S02]  /*1170*/  IMAD.IADD R200, R207, 0x1, R4 ;  /* 0x00000001cfc87824 */ /* 0x000fe400078e0204 */
[----:B-----5:R-:W-:Y:S01]  /*1180*/  IMAD.SHL.U32 R10, R204, 0x20, RZ ;  /* 0x00000020cc0a7824 */ /* 0x020fe200078e00ff */
[----:B---3--:R-:W-:Y:S01]  /*1190*/  @P2 SHF.R.S32.HI R15, RZ, 0x1f, R19 ;  /* 0x0000001fff0f2819 */ /* 0x008fe20000011413 */
[----:B------:R-:W-:Y:S02]  /*11a0*/  @!P2 IMAD.MOV.U32 R15, RZ, RZ, R21 ;  /* 0x000000ffff0fa224 */ /* 0x000fe400078e0015 */
[----:B------:R-:W-:Y:S02]  /*11b0*/  @P2 IMAD.MOV.U32 R14, RZ, RZ, R19 ;  /* 0x000000ffff0e2224 */ /* 0x000fe400078e0013 */
[----:B------:R-:W-:Y:S01]  /*11c0*/  @!P2 IMAD.MOV.U32 R14, RZ, RZ, R28 ;  /* 0x000000ffff0ea224 */ /* 0x000fe200078e001c */
[----:B------:R-:W-:Y:S01]  /*11d0*/  ISETP.GE.AND P2, PT, R44, 0x31, PT ;  /* 0x000000312c00780c */ /* 0x000fe20003f46270 */
[----:B------:R-:W-:-:S02]  /*11e0*/  IMAD R0, R15, c[0x0][0x1f0], RZ ;  /* 0x00007c000f007a24 */ /* 0x000fc400078e02ff */
[----:B------:R-:W-:-:S04]  /*11f0*/  IMAD.WIDE.U32 R24, R14, c[0x0][0x1f0], R2 ;  /* 0x00007c000e187a25 */ /* 0x000fc800078e0002 */
[----:B------:R-:W-:Y:S01]  /*1200*/  IMAD R4, R14, c[0x0][0x1f4], R0 ;  /* 0x00007d000e047a24 */ /* 0x000fe200078e0200 */
[----:B------:R-:W-:Y:S01]  /*1210*/  STL.64 [R1+0x28], R24 ;  /* 0x0000281801007387 */ /* 0x000fe20000100a00 */
[----:B------:R-:W-:Y:S02]  /*1220*/  IMAD R0, R200, R197, RZ ;  /* 0x000000c5c8007224 */ /* 0x000fe400078e02ff */
[----:B------:R-:W-:Y:S02]  /*1230*/  IMAD.IADD R211, R25, 0x1, R4 ;  /* 0x0000000119d37824 */ /* 0x000fe400078e0204 */
[----:B------:R-:W-:Y:S02]  /*1240*/  IMAD.MOV.U32 R210, RZ, RZ, R24 ;  /* 0x000000ffffd27224 */ /* 0x000fe400078e0018 */
[-C--:B------:R-:W-:Y:S02]  /*1250*/  IMAD R0, R40, R206.reuse, R0 ;  /* 0x000000ce28007224 */ /* 0x080fe400078e0200 */
[----:B------:R-:W-:Y:S01]  /*1260*/  IMAD.WIDE.U32 R2, R197, R206, R210 ;  /* 0x000000cec5027225 */ /* 0x000fe200078e00d2 */
[----:B------:R-:W-:Y:S03]  /*1270*/  STL.64 [R1+0x20], R210 ;  /* 0x000020d201007387 */ /* 0x000fe60000100a00 */
[----:B------:R-:W-:Y:S01]  /*1280*/  IMAD.IADD R3, R3, 0x1, R0 ;  /* 0x0000000103037824 */ /* 0x000fe200078e0200 */
[----:B------:R-:W-:-:S02]  /*1290*/  @P0 LEA R4, P1, R2, c[0x0][0x1c8], 0x1 ;  /* 0x0000720002040a11 */ /* 0x000fc400078208ff */
[C---:B------:R-:W-:Y:S02]  /*12a0*/  @P4 LEA R0, P5, R203.reuse, R2, 0x4 ;  /* 0x00000002cb004211 */ /* 0x040fe400078a20ff */
[C---:B------:R-:W-:Y:S02]  /*12b0*/  @P0 LEA.HI.X R5, R2.reuse, c[0x0][0x1cc], R3, 0x1, P1 ;  /* 0x0000730002050a11 */ /* 0x040fe400008f0c03 */
[----:B--2---:R-:W-:Y:S02]  /*12c0*/  @P3 IADD3 R6, P1, R2, R8, RZ ;  /* 0x0000000802063210 */ /* 0x004fe40007f3e0ff */
[----:B------:R-:W-:Y:S01]  /*12d0*/  @P4 LEA.HI.X R7, R203, R3, R204, 0x4, P5 ;  /* 0x00000003cb074211 */ /* 0x000fe200028f24cc */
[----:B------:R-:W-:Y:S01]  /*12e0*/  @!PT LDS RZ, [RZ] ;  /* 0x00000000fffff984 */ /* 0x000fe20000000800 */
[----:B------:R-:W-:Y:S01]  /*12f0*/  @!PT LDS RZ, [RZ] ;  /* 0x00000000fffff984 */ /* 0x000fe20000000800 */
[----:B------:R-:W-:Y:S01]  /*1300*/  @!PT LDS RZ, [RZ] ;  /* 0x00000000fffff984 */ /* 0x000fe20000000800 */
[----:B------:R1:W-:Y:S01]  /*1310*/  @P0 LDGSTS.E.BYPASS.LTC128B.128 [R227+0x3100], [R4.64], !P6 ;  /* 0x0310000004e30fae */ /* 0x0003e2000f101d4c */
[----:B------:R-:W-:Y:S02]  /*1320*/  @P4 LEA R16, P5, R0, c[0x0][0x1c8], 0x1 ;  /* 0x0000720000104a11 */ /* 0x000fe400078a08ff */
[----:B------:R-:W-:-:S02]  /*1330*/  @P3 IADD3.X R8, R3, R9, R10, P1, !PT ;  /* 0x0000000903083210 */ /* 0x000fc40000ffe40a */
[----:B------:R-:W-:Y:S02]  /*1340*/  ISETP.GE.AND P1, PT, R44, 0x41, PT ;  /* 0x000000412c00780c */ /* 0x000fe40003f26270 */
[----:B------:R-:W-:Y:S01]  /*1350*/  @P4 LEA.HI.X R17, R0, c[0x0][0x1cc], R7, 0x1, P5 ;  /* 0x0000730000114a11 */ /* 0x000fe200028f0c07 */
[----:B------:R-:W-:Y:S01]  /*1360*/  @P2 IMAD R7, R204, 0x30, RZ ;  /* 0x00000030cc072824 */ /* 0x000fe200078e02ff */
[----:B------:R-:W-:Y:S02]  /*1370*/  @P3 LEA R10, P5, R6, c[0x0][0x1c8], 0x1 ;  /* 0x00007200060a3a11 */ /* 0x000fe400078a08ff */
[----:B------:R-:W-:Y:S01]  /*1380*/  ISETP.GE.AND P0, PT, R44, 0x51, PT ;  /* 0x000000512c00780c */ /* 0x000fe20003f06270 */
[----:B------:R2:W-:Y:S01]  /*1390*/  @P4 LDGSTS.E.BYPASS.LTC128B.128 [R227+0x3900], [R16.64], !P6 ;  /* 0x0390000010e34fae */ /* 0x0005e2000f101d4c */
[----:B------:R-:W-:Y:S02]  /*13a0*/  @P3 LEA.HI.X R11, R6, c[0x0][0x1cc], R8, 0x1, P5 ;  /* 0x00007300060b3a11 */ /* 0x000fe400028f0c08 */
[----:B------:R-:W-:-:S03]  /*13b0*/  LOP3.LUT R0, R18, 0xfffffff0, RZ, 0xc0, !PT ;  /* 0xfffffff012007812 */ /* 0x000fc600078ec0ff */
[----:B------:R3:W-:Y:S02]  /*13c0*/  @P3 LDGSTS.E.BYPASS.LTC128B.128 [R227+0x4100], [R10.64], !P6 ;  /* 0x041000000ae33fae */ /* 0x0007e4000f101d4c */
[----:B------:R-:W-:-:S04]  /*13d0*/  IMAD.IADD R0, R202, 0x1, -R0 ;  /* 0x00000001ca007824 */ /* 0x000fc800078e0a00 */
[----:B------:R-:W-:Y:S01]  /*13e0*/  @P0 IMAD R23, R204, 0x50, RZ ;  /* 0x00000050cc170824 */ /* 0x000fe200078e02ff */
[----:B------:R-:W-:Y:S01]  /*13f0*/  SHF.R.S32.HI R21, RZ, 0x1f, R0 ;  /* 0x0000001fff157819 */ /* 0x000fe20000011400 */
[----:B-1----:R-:W-:-:S03]  /*1400*/  @P2 IMAD.WIDE.U32 R4, R203, 0x30, R2 ;  /* 0x00000030cb042825 */ /* 0x002fc600078e0002 */
[----:B------:R-:W-:Y:S01]  /*1410*/  LEA.HI R21, R21, R0, RZ, 0x3 ;  /* 0x0000000015157211 */ /* 0x000fe200078f18ff */
[----:B------:R-:W-:Y:S01]  /*1420*/  @P2 IMAD.IADD R6, R5, 0x1, R7 ;  /* 0x0000000105062824 */ /* 0x000fe200078e0207 */
[C---:B------:R-:W-:Y:S02]  /*1430*/  @P2 LEA R8, P5, R4.reuse, c[0x0][0x1c8], 0x1 ;  /* 0x0000720004082a11 */ /* 0x040fe400078a08ff */
[----:B------:R-:W-:Y:S02]  /*1440*/  SHF.R.S32.HI R5, RZ, 0x4, R18 ;  /* 0x00000004ff057819 */ /* 0x000fe40000011412 */
[----:B------:R-:W-:Y:S02]  /*1450*/  @P2 LEA.HI.X R9, R4, c[0x0][0x1cc], R6, 0x1, P5 ;  /* 0x0000730004092a11 */ /* 0x000fe400028f0c06 */
[C---:B------:R-:W-:Y:S02]  /*1460*/  @P1 LEA R4, P5, R203.reuse, R2, 0x6 ;  /* 0x00000002cb041211 */ /* 0x040fe400078a30ff */
[----:B------:R-:W-:Y:S01]  /*1470*/  LEA.HI R18, R18, R5, RZ, 0x1 ;  /* 0x0000000512127211 */ /* 0x000fe200078f08ff */
[----:B------:R3:W-:Y:S01]  /*1480*/  @P2 LDGSTS.E.BYPASS.LTC128B.128 [R227+0x4900], [R8.64], !P6 ;  /* 0x0490000008e32fae */ /* 0x0007e2000f101d4c */
[C---:B------:R-:W-:Y:S01]  /*1490*/  @P1 LEA.HI.X R7, R203.reuse, R3, R204, 0x6, P5 ;  /* 0x00000003cb071211 */ /* 0x040fe200028f34cc */
[----:B------:R-:W-:Y:S01]  /*14a0*/  @P0 IMAD.WIDE.U32 R2, R203, 0x50, R2 ;  /* 0x00000050cb020825 */ /* 0x000fe200078e0002 */
[----:B------:R-:W-:-:S02]  /*14b0*/  @P1 LEA R6, P5, R4, c[0x0][0x1c8], 0x1 ;  /* 0x0000720004061a11 */ /* 0x000fc400078a08ff */
[----:B------:R-:W-:Y:S01]  /*14c0*/  LOP3.LUT R18, R18, 0xfffffffe, RZ, 0xc0, !PT ;  /* 0xfffffffe12127812 */ /* 0x000fe200078ec0ff */
[----:B------:R-:W-:Y:S01]  /*14d0*/  @P0 IMAD.IADD R3, R3, 0x1, R23 ;  /* 0x0000000103030824 */ /* 0x000fe200078e0217 */
[----:B------:R-:W-:Y:S02]  /*14e0*/  @P1 LEA.HI.X R7, R4, c[0x0][0x1cc], R7, 0x1, P5 ;  /* 0x0000730004071a11 */ /* 0x000fe400028f0c07 */
[C---:B------:R-:W-:Y:S01]  /*14f0*/  @P0 LEA R4, P5, R2.reuse, c[0x0][0x1c8], 0x1 ;  /* 0x0000720002040a11 */ /* 0x040fe200078a08ff */
[----:B------:R-:W-:Y:S01]  /*1500*/  IMAD.IADD R18, R5, 0x1, -R18 ;  /* 0x0000000105127824 */ /* 0x000fe200078e0a12 */
[----:B------:R-:W-:Y:S01]  /*1510*/  LOP3.LUT R19, R21, 0xfffffff8, RZ, 0xc0, !PT ;  /* 0xfffffff815137812 */ /* 0x000fe200078ec0ff */
[----:B------:R1:W-:Y:S01]  /*1520*/  @P1 LDGSTS.E.BYPASS.LTC128B.128 [R227+0x5100], [R6.64], !P6 ;  /* 0x0510000006e31fae */ /* 0x0003e2000f101d4c */
[----:B------:R-:W-:Y:S01]  /*1530*/  @P0 LEA.HI.X R5, R2, c[0x0][0x1cc], R3, 0x1, P5 ;  /* 0x0000730002050a11 */ /* 0x000fe200028f0c03 */
[----:B------:R-:W-:Y:S02]  /*1540*/  IMAD.SHL.U32 R3, R18, 0x8, RZ ;  /* 0x0000000812037824 */ /* 0x000fe400078e00ff */
[----:B------:R-:W-:-:S02]  /*1550*/  IMAD.IADD R23, R0, 0x1, -R19 ;  /* 0x0000000100177824 */ /* 0x000fc400078e0a13 */
[----:B------:R4:W-:Y:S01]  /*1560*/  @P0 LDGSTS.E.BYPASS.LTC128B.128 [R227+0x5900], [R4.64], !P6 ;  /* 0x0590000004e30fae */ /* 0x0009e2000f101d4c */
[C---:B------:R-:W-:Y:S01]  /*1570*/  IMAD.SHL.U32 R0, R45.reuse, 0x40, RZ ;  /* 0x000000402d007824 */ /* 0x040fe200078e00ff */
[----:B------:R-:W-:Y:S01]  /*1580*/  LOP3.LUT P0, RZ, R45, 0x2, RZ, 0xc0, !PT ;  /* 0x000000022dff7812 */ /* 0x000fe2000780c0ff */
[C---:B------:R-:W-:Y:S01]  /*1590*/  IMAD.SHL.U32 R2, R23.reuse, 0x40, RZ ;  /* 0x0000004017027824 */ /* 0x040fe200078e00ff */
[----:B------:R-:W0:Y:S02]  /*15a0*/  LDGDEPBAR ;  /* 0x00000000000079af */ /* 0x000e240000000000 */
[----:B------:R-:W-:Y:S02]  /*15b0*/  LOP3.LUT R0, R0, 0x1c0, RZ, 0xc0, !PT ;  /* 0x000001c000007812 */ /* 0x000fe400078ec0ff */
[----:B------:R-:W-:Y:S02]  /*15c0*/  LOP3.LUT R2, R2, 0x1c0, RZ, 0xc0, !PT ;  /* 0x000001c002027812 */ /* 0x000fe400078ec0ff */
[----:B------:R-:W-:-:S02]  /*15d0*/  R2P PR, R23, 0x6 ;  /* 0x0000000617007804 */ /* 0x000fc40000000000 */
[----:B------:R-:W-:Y:S02]  /*15e0*/  LOP3.LUT R3, R2, 0x8, R3, 0xf8, !PT ;  /* 0x0000000802037812 */ /* 0x000fe400078ef803 */
[----:B------:R-:W-:Y:S01]  /*15f0*/  SHF.R.U32.HI R2, RZ, 0x3, R2 ;  /* 0x00000003ff027819 */ /* 0x000fe20000011602 */
[----:B----4-:R-:W-:Y:S01]  /*1600*/  IMAD.SHL.U32 R4, R22, 0x8, RZ ;  /* 0x0000000816047824 */ /* 0x010fe200078e00ff */
[----:B------:R-:W-:-:S04]  /*1610*/  DEPBAR.LE SB0, 0x1 ;  /* 0x000080400000791a */ /* 0x000fc80000000000 */
[----:B------:R-:W-:-:S04]  /*1620*/  DEPBAR.LE SB0, 0x0 ;  /* 0x000080000000791a */ /* 0x000fc80000000000 */
[----:B------:R-:W-:Y:S01]  /*1630*/  IMAD.SHL.U32 R5, R21, 0x40, RZ ;  /* 0x0000004015057824 */ /* 0x000fe200078e00ff */
[----:B------:R-:W-:Y:S02]  /*1640*/  LOP3.LUT R4, R0, 0x8, R4, 0xf8, !PT ;  /* 0x0000000800047812 */ /* 0x000fe400078ef804 */
[----:B------:R-:W-:Y:S02]  /*1650*/  SHF.R.U32.HI R0, RZ, 0x3, R0 ;  /* 0x00000003ff007819 */ /* 0x000fe40000011600 */
[----:B------:R-:W-:Y:S02]  /*1660*/  LOP3.LUT R196, R5, 0xfffffe00, RZ, 0xc0, !PT ;  /* 0xfffffe0005c47812 */ /* 0x000fe400078ec0ff */
[----:B------:R-:W-:Y:S02]  /*1670*/  LOP3.LUT R0, R4, R0, RZ, 0x3c, !PT ;  /* 0x0000000004007212 */ /* 0x000fe400078e3cff */
[----:B------:R-:W-:Y:S01]  /*1680*/  LOP3.LUT R21, R3, R2, RZ, 0x3c, !PT ;  /* 0x0000000203157212 */ /* 0x000fe200078e3cff */
[----:B------:R-:W-:-:S02]  /*1690*/  IMAD R2, R198, 0x400, R196 ;  /* 0x00000400c6027824 */ /* 0x000fc400078e02c4 */
[----:B------:R-:W-:Y:S02]  /*16a0*/  IMAD R0, R18, 0x200, R0 ;  /* 0x0000020012007824 */ /* 0x000fe400078e0200 */
[----:B------:R-:W-:Y:S02]  /*16b0*/  IMAD.IADD R2, R21, 0x1, R2 ;  /* 0x0000000115027824 */ /* 0x000fe400078e0202 */
[----:B------:R-:W-:Y:S01]  /*16c0*/  IMAD.SHL.U32 R208, R0, 0x2, RZ ;  /* 0x0000000200d07824 */ /* 0x000fe200078e00ff */
[----:B------:R-:W-:Y:S01]  /*16d0*/  BAR.SYNC.DEFER_BLOCKING 0x0 ;  /* 0x0000000000007b1d */ /* 0x000fe20000010000 */
[----:B------:R-:W-:Y:S02]  /*16e0*/  IMAD.SHL.U32 R215, R2, 0x2, RZ ;  /* 0x0000000202d77824 */ /* 0x000fe400078e00ff */
[----:B------:R-:W-:Y:S01]  /*16f0*/  IMAD R0, R41, c[0x0][0x208], RZ ;  /* 0x0000820029007a24 */ /* 0x000fe200078e02ff */
[----:B------:R-:W-:Y:S01]  /*1700*/  IADD3 R219, R208, 0x3120, RZ ;  /* 0x00003120d0db7810 */ /* 0x000fe20007ffe0ff */
[----:B------:R-:W-:-:S04]  /*1710*/  IMAD.WIDE.U32 R2, R22, c[0x0][0x208], R12 ;  /* 0x0000820016027a25 */ /* 0x000fc800078e000c */
[----:B------:R-:W-:-:S04]  /*1720*/  IMAD R0, R22, c[0x0][0x20c], R0 ;  /* 0x0000830016007a24 */ /* 0x000fc800078e0200 */
[----:B------:R-:W-:Y:S02]  /*1730*/  IMAD.IADD R3, R3, 0x1, R0 ;  /* 0x0000000103037824 */ /* 0x000fe400078e0200 */
[----:B------:R-:W-:-:S04]  /*1740*/  IMAD R0, R43, c[0x0][0x210], RZ ;  /* 0x000084002b007a24 */ /* 0x000fc800078e02ff */
[C---:B------:R-:W-:Y:S01]  /*1750*/  IMAD R0, R42.reuse, c[0x0][0x214], R0 ;  /* 0x000085002a007a24 */ /* 0x040fe200078e0200 */
[----:B---3--:R-:W-:Y:S04]  /*1760*/  LDSM.16.M88.4 R8, [R215+0x6100] ;  /* 0x00610000d708783b */ /* 0x008fe80000000200 */
[----:B-1----:R-:W-:Y:S04]  /*1770*/  LDSM.16.M88.4 R4, [R215+0x8100] ;  /* 0x00810000d704783b */ /* 0x002fe80000000200 */
[----:B------:R-:W1:Y:S04]  /*1780*/  LDSM.16.M88.4 R24, [R208+0x3900] ;  /* 0x00390000d018783b */ /* 0x000e680000000200 */
[----:B--2---:R-:W2:Y:S04]  /*1790*/  LDSM.16.M88.4 R16, [R208+0x4100] ;  /* 0x00410000d010783b */ /* 0x004ea80000000200 */
[----:B------:R-:W3:Y:S04]  /*17a0*/  LDSM.16.M88.4 R28, [R208+0x3100] ;  /* 0x00310000d01c783b */ /* 0x000ee80000000200 */
[----:B------:R-:W4:Y:S04]  /*17b0*/  LDSM.16.M88.4 R32, [R208+0x4900] ;  /* 0x00490000d020783b */ /* 0x000f280000000200 */
[----:B------:R-:W5:Y:S01]  /*17c0*/  LDSM.16.M88.4 R36, [R208+0x5100] ;  /* 0x00510000d024783b */ /* 0x000f620000000200 */
[-C--:B-1----:R-:W-:Y:S08]  /*17d0*/  HMMA.16816.F32 R176, R8, R24.reuse, RZ ;  /* 0x0000001808b0723c */ /* 0x082ff000000018ff */
[C---:B------:R-:W-:Y:S08]  /*17e0*/  HMMA.16816.F32 R80, R4.reuse, R24, RZ ;  /* 0x000000180450723c */ /* 0x040ff000000018ff */
[-C--:B------:R-:W-:Y:S08]  /*17f0*/  HMMA.16816.F32 R96, R4, R26.reuse, RZ ;  /* 0x0000001a0460723c */ /* 0x080ff000000018ff */
[C---:B------:R-:W-:Y:S01]  /*1800*/  HMMA.16816.F32 R148, R8.reuse, R26, RZ ;  /* 0x0000001a0894723c */ /* 0x040fe200000018ff */
[----:B------:R-:W1:Y:S07]  /*1810*/  LDSM.16.M88.4 R24, [R208+0x5900] ;  /* 0x00590000d018783b */ /* 0x000e6e0000000200 */
[-C--:B--2---:R-:W-:Y:S08]  /*1820*/  HMMA.16816.F32 R180, R8, R16.reuse, RZ ;  /* 0x0000001008b4723c */ /* 0x084ff000000018ff */
[C---:B------:R-:W-:Y:S07]  /*1830*/  HMMA.16816.F32 R56, R4.reuse, R16, RZ ;  /* 0x000000100438723c */ /* 0x040fee00000018ff */
[----:B------:R-:W-:Y:S01]  /*1840*/  IMAD.WIDE.U32 R16, R42, c[0x0][0x210], R2 ;  /* 0x000084002a107a25 */ /* 0x000fe200078e0002 */
[----:B------:R-:W-:Y:S01]  /*1850*/  IADD3 R3, R208, 0x3100, RZ ;  /* 0x00003100d0037810 */ /* 0x000fe20007ffe0ff */
[----:B------:R-:W-:Y:S02]  /*1860*/  HMMA.16816.F32 R92, R4, R18, RZ ;  /* 0x00000012045c723c */ /* 0x000fe400000018ff */
[----:B------:R-:W-:Y:S01]  /*1870*/  IMAD.IADD R17, R17, 0x1, R0 ;  /* 0x0000000111117824 */ /* 0x000fe200078e0200 */
[----:B------:R-:W-:Y:S01]  /*1880*/  @P0 IADD3 R219, R3, -0x20, RZ ;  /* 0xffffffe003db0810 */ /* 0x000fe20007ffe0ff */
[----:B------:R-:W-:-:S02]  /*1890*/  IMAD R0, R15, c[0x0][0x218], RZ ;  /* 0x000086000f007a24 */ /* 0x000fc400078e02ff */
[C---:B------:R-:W-:Y:S01]  /*18a0*/  IMAD.WIDE.U32 R72, R14.reuse, c[0x0][0x218], R16 ;  /* 0x000086000e487a25 */ /* 0x040fe200078e0010 */
[C---:B------:R-:W-:Y:S01]  /*18b0*/  IADD3 R224, R219.reuse, 0x800, RZ ;  /* 0x00000800dbe07810 */ /* 0x040fe20007ffe0ff */
[C---:B------:R-:W-:Y:S01]  /*18c0*/  HMMA.16816.F32 R140, R8.reuse, R18, RZ ;  /* 0x00000012088c723c */ /* 0x040fe200000018ff */
[----:B------:R-:W-:Y:S01]  /*18d0*/  LDSM.16.M88.4 R68, [R219] ;  /* 0x00000000db44783b */ /* 0x000fe20000000200 */
[----:B------:R-:W-:Y:S01]  /*18e0*/  IMAD R3, R14, c[0x0][0x21c], R0 ;  /* 0x000087000e037a24 */ /* 0x000fe200078e0200 */
[----:B------:R-:W-:Y:S01]  /*18f0*/  IADD3 R223, R219, 0x1000, RZ ;  /* 0x00001000dbdf7810 */ /* 0x000fe20007ffe0ff */
[----:B------:R-:W-:Y:S01]  /*1900*/  IMAD R0, R40, c[0x0][0x208], RZ ;  /* 0x0000820028007a24 */ /* 0x000fe200078e02ff */
[----:B------:R-:W-:Y:S01]  /*1910*/  LDSM.16.M88.4 R48, [R219+0x800] ;  /* 0x00080000db30783b */ /* 0x000fe20000000200 */
[----:B------:R-:W-:Y:S01]  /*1920*/  IMAD.WIDE.U32 R14, R197, c[0x0][0x208], RZ ;  /* 0x00008200c50e7a25 */ /* 0x000fe200078e00ff */
[----:B------:R-:W-:Y:S01]  /*1930*/  IADD3 R222, R219, 0x1800, RZ ;  /* 0x00001800dbde7810 */ /* 0x000fe20007ffe0ff */
[C---:B---3--:R-:W-:Y:S01]  /*1940*/  HMMA.16816.F32 R144, R8.reuse, R28, RZ ;  /* 0x0000001c0890723c */ /* 0x048fe200000018ff */
[----:B------:R-:W-:Y:S01]  /*1950*/  LDSM.16.M88.4 R40, [R219+0x1000] ;  /* 0x00100000db28783b */ /* 0x000fe20000000200 */
[----:B------:R-:W-:Y:S01]  /*1960*/  IMAD R0, R197, c[0x0][0x20c], R0 ;  /* 0x00008300c5007a24 */ /* 0x000fe200078e0200 */
[----:B------:R-:W-:Y:S01]  /*1970*/  IADD3 R221, R219, 0x2000, RZ ;  /* 0x00002000dbdd7810 */ /* 0x000fe20007ffe0ff */
[----:B------:R-:W-:Y:S01]  /*1980*/  IMAD.IADD R47, R73, 0x1, R3 ;  /* 0x00000001492f7824 */ /* 0x000fe200078e0203 */
[----:B------:R-:W-:Y:S01]  /*1990*/  STL.64 [R1+0x38], R72 ;  /* 0x0000384801007387 */ /* 0x000fe20000100a00 */
[----:B------:R-:W-:Y:S01]  /*19a0*/  IMAD.IADD R0, R15, 0x1, R0 ;  /* 0x000000010f007824 */ /* 0x000fe200078e0200 */
[----:B------:R-:W-:Y:S01]  /*19b0*/  IADD3 R220, R219, 0x2800, RZ ;  /* 0x00002800dbdc7810 */ /* 0x000fe20007ffe0ff */
[----:B------:R-:W-:Y:S01]  /*19c0*/  IMAD.MOV.U32 R46, RZ, RZ, R72 ;  /* 0x000000ffff2e7224 */ /* 0x000fe200078e0048 */
[----:B------:R-:W-:Y:S01]  /*19d0*/  HMMA.16816.F32 R156, R8, R30, RZ ;  /* 0x0000001e089c723c */ /* 0x000fe200000018ff */
[----:B------:R-:W-:-:S02]  /*19e0*/  IMAD R0, R0, 0x60, RZ ;  /* 0x0000006000007824 */ /* 0x000fc400078e02ff */
[----:B------:R-:W-:Y:S01]  /*19f0*/  IMAD.WIDE.U32 R14, R14, 0x60, R46 ;  /* 0x000000600e0e7825 */ /* 0x000fe200078e002e */
[----:B------:R-:W-:Y:S03]  /*1a00*/  STL.64 [R1+0x30], R46 ;  /* 0x0000302e01007387 */ /* 0x000fe60000100a00 */
[----:B------:R-:W-:Y:S01]  /*1a10*/  IMAD.MOV.U32 R2, RZ, RZ, 0x10 ;  /* 0x00000010ff027424 */ /* 0x000fe200078e00ff */
[----:B------:R-:W-:Y:S01]  /*1a20*/  LEA R22, P0, R14, c[0x0][0x1f8], 0x1 ;  /* 0x00007e000e167a11 */ /* 0x000fe200078008ff */
[----:B------:R-:W-:Y:S01]  /*1a30*/  IMAD.IADD R0, R15, 0x1, R0 ;  /* 0x000000010f007824 */ /* 0x000fe200078e0200 */
[----:B----4-:R-:W-:Y:S01]  /*1a40*/  HMMA.16816.F32 R132, R8, R32, RZ ;  /* 0x000000200884723c */ /* 0x010fe200000018ff */
[----:B------:R-:W-:Y:S01]  /*1a50*/  IMAD.MOV.U32 R3, RZ, RZ, 0x20 ;  /* 0x00000020ff037424 */ /* 0x000fe200078e00ff */
[----:B------:R-:W-:Y:S02]  /*1a60*/  SEL R2, R2, 0xfffffff0, !P1 ;  /* 0xfffffff002027807 */ /* 0x000fe40004800000 */
[----:B------:R-:W-:-:S02]  /*1a70*/  LEA.HI.X R23, R14, c[0x0][0x1fc], R0, 0x1, P0 ;  /* 0x00007f000e177a11 */ /* 0x000fc400000f0c00 */
[----:B------:R-:W-:Y:S01]  /*1a80*/  ISETP.GE.AND P0, PT, R12, c[0x0][0x1d4], PT ;  /* 0x000075000c007a0c */ /* 0x000fe20003f06270 */
[----:B------:R-:W-:Y:S01]  /*1a90*/  IMAD R218, R2, 0x2, R215 ;  /* 0x0000000202da7824 */ /* 0x000fe200078e02d7 */
[----:B------:R-:W-:Y:S01]  /*1aa0*/  IADD3 R14, P1, R22, UR10, RZ ;  /* 0x0000000a160e7c10 */ /* 0x000fe2000ff3e0ff */
[C---:B------:R-:W-:Y:S01]  /*1ab0*/  HMMA.16816.F32 R168, R8.reuse, R34, RZ ;  /* 0x0000002208a8723c */ /* 0x040fe200000018ff */
[C---:B------:R-:W-:Y:S02]  /*1ac0*/  ISETP.LT.OR P4, PT, R44.reuse, 0x1, P0 ;  /* 0x000000012c00780c */ /* 0x040fe40000781670 */
[C---:B------:R-:W-:Y:S01]  /*1ad0*/  ISETP.LT.OR P3, PT, R44.reuse, 0x11, P0 ;  /* 0x000000112c00780c */ /* 0x040fe20000761670 */
[----:B------:R-:W2:Y:S01]  /*1ae0*/  LDSM.16.M88.4 R16, [R218+0x8100] ;  /* 0x00810000da10783b */ /* 0x000ea20000000200 */
[----:B------:R-:W-:Y:S02]  /*1af0*/  IADD3.X R15, R23, UR9, RZ, P1, !PT ;  /* 0x00000009170f7c10 */ /* 0x000fe40008ffe4ff */
[----:B------:R-:W-:Y:S01]  /*1b00*/  ISETP.LT.OR P5, PT, R44, 0x21, P0 ;  /* 0x000000212c00780c */ /* 0x000fe200007a1670 */
[----:B-----5:R-:W-:Y:S01]  /*1b10*/  HMMA.16816.F32 R128, R8, R36, RZ ;  /* 0x000000240880723c */ /* 0x020fe200000018ff */
[----:B------:R-:W-:-:S02]  /*1b20*/  SEL R3, R3, 0xffffffe0, !P2 ;  /* 0xffffffe003037807 */ /* 0x000fc40005000000 */
[----:B------:R-:W-:Y:S02]  /*1b30*/  P2R R0, PR, RZ, 0x20 ;  /* 0x00000020ff007803 */ /* 0x000fe40000000000 */
[----:B------:R-:W-:Y:S01]  /*1b40*/  ISETP.LT.OR P5, PT, R44, 0x31, P0 ;  /* 0x000000312c00780c */ /* 0x000fe200007a1670 */
[----:B------:R-:W-:Y:S02]  /*1b50*/  IMAD R216, R3, 0x2, R215 ;  /* 0x0000000203d87824 */ /* 0x000fe400078e02d7 */
[----:B------:R-:W-:Y:S02]  /*1b60*/  HMMA.16816.F32 R120, R8, R38, RZ ;  /* 0x000000260878723c */ /* 0x000fe400000018ff */
[----:B------:R-:W-:-:S06]  /*1b70*/  IMAD R217, R2, 0x2, R216 ;  /* 0x0000000202d97824 */ /* 0x000fcc00078e02d8 */
[C---:B-1----:R-:W-:Y:S08]  /*1b80*/  HMMA.16816.F32 R112, R8.reuse, R24, RZ ;  /* 0x000000180870723c */ /* 0x042ff000000018ff */
[----:B------:R-:W-:Y:S07]  /*1b90*/  HMMA.16816.F32 R104, R8, R26, RZ ;  /* 0x0000001a0868723c */ /* 0x000fee00000018ff */
[----:B------:R-:W-:Y:S01]  /*1ba0*/  IADD3 R10, P1, R14, UR10, RZ ;  /* 0x0000000a0e0a7c10 */ /* 0x000fe2000ff3e0ff */
[----:B------:R-:W-:Y:S03]  /*1bb0*/  HMMA.16816.F32 R52, R4, R28, RZ ;  /* 0x0000001c0434723c */ /* 0x000fe600000018ff */
[----:B------:R-:W-:-:S02]  /*1bc0*/  IADD3.X R11, R15, UR9, RZ, P1, !PT ;  /* 0x000000090f0b7c10 */ /* 0x000fc40008ffe4ff */
[----:B------:R-:W-:-:S03]  /*1bd0*/  IADD3 R8, P1, R10, UR10, RZ ;  /* 0x0000000a0a087c10 */ /* 0x000fc6000ff3e0ff */
[----:B------:R-:W-:Y:S01]  /*1be0*/  HMMA.16816.F32 R88, R4, R30, RZ ;  /* 0x0000001e0458723c */ /* 0x000fe200000018ff */
[----:B------:R-:W-:Y:S01]  /*1bf0*/  LDSM.16.M88.4 R28, [R219+0x2800] ;  /* 0x00280000db1c783b */ /* 0x000fe20000000200 */
[----:B------:R-:W-:Y:S02]  /*1c00*/  IADD3.X R9, R11, UR9, RZ, P1, !PT ;  /* 0x000000090b097c10 */ /* 0x000fe40008ffe4ff */
[----:B------:R-:W-:-:S04]  /*1c10*/  ISETP.LT.OR P1, PT, R44, 0x51, P0 ;  /* 0x000000512c00780c */ /* 0x000fc80000721670 */
[C---:B------:R-:W-:Y:S08]  /*1c20*/  HMMA.16816.F32 R64, R4.reuse, R32, RZ ;  /* 0x000000200440723c */ /* 0x040ff000000018ff */
[C---:B------:R-:W-:Y:S01]  /*1c30*/  HMMA.16816.F32 R124, R4.reuse, R34, RZ ;  /* 0x00000022047c723c */ /* 0x040fe200000018ff */
[----:B------:R-:W-:Y:S07]  /*1c40*/  LDSM.16.M88.4 R32, [R219+0x2000] ;  /* 0x00200000db20783b */ /* 0x000fee0000000200 */
[C---:B------:R-:W-:Y:S08]  /*1c50*/  HMMA.16816.F32 R60, R4.reuse, R36, RZ ;  /* 0x00000024043c723c */ /* 0x040ff000000018ff */
[C---:B------:R-:W-:Y:S01]  /*1c60*/  HMMA.16816.F32 R116, R4.reuse, R38, RZ ;  /* 0x000000260474723c */ /* 0x040fe200000018ff */
[----:B------:R-:W1:Y:S07]  /*1c70*/  LDSM.16.M88.4 R36, [R219+0x1800] ;  /* 0x00180000db24783b */ /* 0x000e6e0000000200 */
[C---:B------:R-:W-:Y:S08]  /*1c80*/  HMMA.16816.F32 R76, R4.reuse, R24, RZ ;  /* 0x00000018044c723c */ /* 0x040ff000000018ff */
[----:B------:R-:W-:Y:S01]  /*1c90*/  HMMA.16816.F32 R108, R4, R26, RZ ;  /* 0x0000001a046c723c */ /* 0x000fe200000018ff */
[----:B------:R-:W3:Y:S04]  /*1ca0*/  LDSM.16.M88.4 R4, [R218+0x6100] ;  /* 0x00610000da04783b */ /* 0x000ee80000000200 */
[----:B------:R-:W-:Y:S01]  /*1cb0*/  @!PT LDS RZ, [RZ] ;  /* 0x00000000fffff984 */ /* 0x000fe20000000800 */
[----:B------:R-:W-:Y:S01]  /*1cc0*/  @!PT LDS RZ, [RZ] ;  /* 0x00000000fffff984 */ /* 0x000fe20000000800 */
[----:B------:R-:W-:Y:S01]  /*1cd0*/  @!PT LDS RZ, [RZ] ;  /* 0x00000000fffff984 */ /* 0x000fe20000000800 */
[----:B------:R4:W-:Y:S01]  /*1ce0*/  LDGSTS.E.BYPASS.LTC128B.128 [R227+0x100], [R22.64], !P4 ;  /* 0x0010000016e37fae */ /* 0x0009e2000e101d4c */
[----:B------:R-:W-:-:S02]  /*1cf0*/  LOP3.LUT P4, RZ, R45, 0x4, RZ, 0xc0, !PT ;  /* 0x000000042dff7812 */ /* 0x000fc4000788c0ff */
[----:B--2---:R-:W-:Y:S01]  /*1d00*/  HMMA.16816.F32 R100, R16, R68, R52 ;  /* 0x000000441064723c */ /* 0x004fe20000001834 */
[----:B------:R1:W-:Y:S01]  /*1d10*/  LDGSTS.E.BYPASS.LTC128B.128 [R227+0x900], [R14.64], !P3 ;  /* 0x009000000ee37fae */ /* 0x0003e2000d901d4c */
[----:B------:R-:W-:Y:S02]  /*1d20*/  ISETP.LT.OR P3, PT, R44, 0x41, P0 ;  /* 0x000000412c00780c */ /* 0x000fe40000761670 */
[----:B------:R-:W-:Y:S01]  /*1d30*/  ISETP.NE.AND P0, PT, R0, RZ, PT ;  /* 0x000000ff0000720c */ /* 0x000fe20003f05270 */
[----:B------:R-:W-:-:S03]  /*1d40*/  IMAD.MOV.U32 R0, RZ, RZ, 0x40 ;  /* 0x00000040ff007424 */ /* 0x000fc600078e00ff */
[----:B------:R-:W-:Y:S02]  /*1d50*/  HMMA.16816.F32 R44, R16, R40, R56 ;  /* 0x00000028102c723c */ /* 0x000fe40000001838 */
[----:B------:R-:W-:-:S05]  /*1d60*/  SEL R0, R0, 0xffffffc0, !P4 ;  /* 0xffffffc000007807 */ /* 0x000fca0006000000 */
[----:B------:R-:W-:Y:S01]  /*1d70*/  IMAD.IADD R214, R208, 0x1, R0 ;  /* 0x00000001d0d67824 */ /* 0x000fe200078e0200 */
[C---:B------:R-:W-:Y:S01]  /*1d80*/  HMMA.16816.F32 R88, R16.reuse, R70, R88 ;  /* 0x000000461058723c */ /* 0x040fe20000001858 */
[----:B------:R2:W-:Y:S01]  /*1d90*/  LDGSTS.E.BYPASS.LTC128B.128 [R227+0x1100], [R10.64], !P0 ;  /* 0x011000000ae37fae */ /* 0x0005e2000c101d4c */
[----:B------:R-:W-:Y:S01]  /*1da0*/  IMAD.IADD R213, R0, 0x1, R219 ;  /* 0x0000000100d57824 */ /* 0x000fe200078e02db */
[----:B------:R-:W-:Y:S02]  /*1db0*/  LOP3.LUT R0, R21, R196, RZ, 0xfc, !PT ;  /* 0x000000c415007212 */ /* 0x000fe400078efcff */
[----:B------:R5:W-:Y:S03]  /*1dc0*/  LDGSTS.E.BYPASS.LTC128B.128 [R227+0x1900], [R8.64], !P5 ;  /* 0x0190000008e37fae */ /* 0x000be6000e901d4c */
[C---:B------:R-:W-:Y:S08]  /*1dd0*/  HMMA.16816.F32 R96, R16.reuse, R50, R96 ;  /* 0x000000321060723c */ /* 0x040ff00000001860 */
[-C--:B-1----:R-:W-:Y:S08]  /*1de0*/  HMMA.16816.F32 R12, R16, R36.reuse, R64 ;  /* 0x00000024100c723c */ /* 0x082ff00000001840 */
[----:B---3--:R-:W-:Y:S01]  /*1df0*/  HMMA.16816.F32 R184, R4, R36, R132 ;  /* 0x0000002404b8723c */ /* 0x008fe20000001884 */
[----:B--2---:R-:W-:-:S04]  /*1e00*/  IADD3 R10, P0, R8, UR10, RZ ;  /* 0x0000000a080a7c10 */ /* 0x004fc8000ff1e0ff */
[----:B------:R-:W-:-:S03]  /*1e10*/  IADD3.X R11, R9, UR9, RZ, P0, !PT ;  /* 0x00000009090b7c10 */ /* 0x000fc600087fe4ff */
[C---:B------:R-:W-:Y:S01]  /*1e20*/  HMMA.16816.F32 R92, R16.reuse, R42, R92 ;  /* 0x0000002a105c723c */ /* 0x040fe2000000185c */
[----:B-----5:R-:W-:Y:S01]  /*1e30*/  IADD3 R8, P0, R10, UR10, RZ ;  /* 0x0000000a0a087c10 */ /* 0x020fe2000ff1e0ff */
[----:B------:R1:W-:Y:S03]  /*1e40*/  LDGSTS.E.BYPASS.LTC128B.128 [R227+0x2100], [R10.64], !P3 ;  /* 0x021000000ae37fae */ /* 0x0003e6000d901d4c */
[----:B------:R-:W-:Y:S02]  /*1e50*/  IADD3.X R9, R11, UR9, RZ, P0, !PT ;  /* 0x000000090b097c10 */ /* 0x000fe400087fe4ff */
[----:B------:R-:W-:Y:S01]  /*1e60*/  ISETP.GT.AND P0, PT, R197, UR8, PT ;  /* 0x00000008c5007c0c */ /* 0x000fe2000bf04270 */
[----:B------:R-:W-:Y:S02]  /*1e70*/  HMMA.16816.F32 R124, R16, R38, R124 ;  /* 0x00000026107c723c */ /* 0x000fe4000000187c */
[----:B------:R1:W-:Y:S04]  /*1e80*/  LDGSTS.E.BYPASS.LTC128B.128 [R227+0x2900], [R8.64], !P1 ;  /* 0x0290000008e37fae */ /* 0x0003e8000c901d4c */
[----:B------:R-:W-:Y:S02]  /*1e90*/  LDSM.16.M88.4 R24, [R216+0x8100] ;  /* 0x00810000d818783b */ /* 0x000fe40000000200 */
[----:B------:R-:W-:Y:S02]  /*1ea0*/  HMMA.16816.F32 R144, R4, R68, R144 ;  /* 0x000000440490723c */ /* 0x000fe40000001890 */
[----:B------:R-:W2:Y:S04]  /*1eb0*/  LDSM.16.M88.4 R52, [R214+0x4900] ;  /* 0x00490000d634783b */ /* 0x000ea80000000200 */
[----:B------:R-:W3:Y:S02]  /*1ec0*/  LDSM.16.M88.4 R56, [R214+0x4100] ;  /* 0x00410000d638783b */ /* 0x000ee40000000200 */
[C---:B------:R-:W-:Y:S02]  /*1ed0*/  HMMA.16816.F32 R80, R16.reuse, R48, R80 ;  /* 0x000000301050723c */ /* 0x040fe40000001850 */
[----:B------:R-:W5:Y:S04]  /*1ee0*/  LDSM.16.M88.4 R72, [R214+0x5100] ;  /* 0x00510000d648783b */ /* 0x000f680000000200 */
[----:B------:R-:W3:Y:S02]  /*1ef0*/  LDSM.16.M88.4 R64, [R214+0x3100] ;  /* 0x00310000d640783b */ /* 0x000ee40000000200 */
[C---:B------:R-:W-:Y:S02]  /*1f00*/  HMMA.16816.F32 R76, R16.reuse, R28, R76 ;  /* 0x0000001c104c723c */ /* 0x040fe4000000184c */
[----:B------:R-:W-:Y:S04]  /*1f10*/  LDSM.16.M88.4 R84, [R214+0x5900] ;  /* 0x00590000d654783b */ /* 0x000fe80000000200 */
[----:B------:R-:W0:Y:S02]  /*1f20*/  LDGDEPBAR ;  /* 0x00000000000079af */ /* 0x000e240000000000 */
[C---:B-1----:R-:W-:Y:S02]  /*1f30*/  HMMA.16816.F32 R8, R16.reuse, R32, R60 ;  /* 0x000000201008723c */ /* 0x042fe4000000183c */
[----:B------:R-:W1:Y:S06]  /*1f40*/  LDSM.16.M88.4 R60, [R214+0x3900] ;  /* 0x00390000d63c783b */ /* 0x000e6c0000000200 */
[C---:B------:R-:W-:Y:S08]  /*1f50*/  HMMA.16816.F32 R152, R16.reuse, R34, R116 ;  /* 0x000000221098723c */ /* 0x040ff00000001874 */
[----:B------:R-:W-:Y:S01]  /*1f60*/  HMMA.16816.F32 R136, R16, R30, R108 ;  /* 0x0000001e1088723c */ /* 0x000fe2000000186c */
[----:B------:R-:W-:Y:S07]  /*1f70*/  LDSM.16.M88.4 R16, [R213+0x2800] ;  /* 0x00280000d510783b */ /* 0x000fee0000000200 */
[----:B--2---:R-:W-:Y:S01]  /*1f80*/  HMMA.16816.F32 R132, R24, R52, R12 ;  /* 0x000000341884723c */ /* 0x004fe2000000180c */
[----:B------:R-:W2:Y:S07]  /*1f90*/  LDSM.16.M88.4 R12, [R216+0x6100] ;  /* 0x00610000d80c783b */ /* 0x000eae0000000200 */
[C---:B------:R-:W-:Y:S08]  /*1fa0*/  HMMA.16816.F32 R176, R4.reuse, R48, R176 ;  /* 0x0000003004b0723c */ /* 0x040ff000000018b0 */
[C---:B------:R-:W-:Y:S08]  /*1fb0*/  HMMA.16816.F32 R68, R4.reuse, R70, R156 ;  /* 0x000000460444723c */ /* 0x040ff0000000189c */
[C---:B------:R-:W-:Y:S08]  /*1fc0*/  HMMA.16816.F32 R180, R4.reuse, R40, R180 ;  /* 0x0000002804b4723c */ /* 0x040ff000000018b4 */
[C---:B------:R-:W-:Y:S08]  /*1fd0*/  HMMA.16816.F32 R48, R4.reuse, R50, R148 ;  /* 0x000000320430723c */ /* 0x040ff00000001894 */
[C---:B------:R-:W-:Y:S01]  /*1fe0*/  HMMA.16816.F32 R140, R4.reuse, R42, R140 ;  /* 0x0000002a048c723c */ /* 0x040fe2000000188c */
[----:B------:R-:W-:Y:S07]  /*1ff0*/  LDSM.16.M88.4 R40, [R213+0x800] ;  /* 0x00080000d528783b */ /* 0x000fee0000000200 */
[C---:B------:R-:W-:Y:S01]  /*2000*/  HMMA.16816.F32 R168, R4.reuse, R38, R168 ;  /* 0x0000002604a8723c */ /* 0x040fe200000018a8 */
[----:B------:R-:W-:Y:S07]  /*2010*/  LDSM.16.M88.4 R36, [R213+0x1000] ;  /* 0x00100000d524783b */ /* 0x000fee0000000200 */
[C---:B------:R-:W-:Y:S08]  /*2020*/  HMMA.16816.F32 R188, R4.reuse, R32, R128 ;  /* 0x0000002004bc723c */ /* 0x040ff00000001880 */
[C---:B------:R-:W-:Y:S08]  /*2030*/  HMMA.16816.F32 R192, R4.reuse, R28, R112 ;  /* 0x0000001c04c0723c */ /* 0x040ff00000001870 */
[C---:B------:R-:W-:Y:S01]  /*2040*/  HMMA.16816.F32 R172, R4.reuse, R34, R120 ;  /* 0x0000002204ac723c */ /* 0x040fe20000001878 */
[----:B------:R-:W-:Y:S07]  /*2050*/  LDSM.16.M88.4 R32, [R213+0x1800] ;  /* 0x00180000d520783b */ /* 0x000fee0000000200 */
[----:B------:R-:W-:Y:S01]  /*2060*/  HMMA.16816.F32 R164, R4, R30, R104 ;  /* 0x0000001e04a4723c */ /* 0x000fe20000001868 */
[----:B------:R-:W-:Y:S04]  /*2070*/  LDSM.16.M88.4 R4, [R217+0x8100] ;  /* 0x00810000d904783b */ /* 0x000fe80000000200 */
[----:B------:R-:W-:Y:S03]  /*2080*/  LDSM.16.M88.4 R28, [R213+0x2000] ;  /* 0x00200000d51c783b */ /* 0x000fe60000000200 */
[C---:B---3--:R-:W-:Y:S01]  /*2090*/  HMMA.16816.F32 R148, R24.reuse, R56, R44 ;  /* 0x000000381894723c */ /* 0x048fe2000000182c */
[----:B------:R-:W3:Y:S07]  /*20a0*/  LDSM.16.M88.4 R44, [R213] ;  /* 0x00000000d52c783b */ /* 0x000eee0000000200 */
[----:B-----5:R-:W-:Y:S01]  /*20b0*/  HMMA.16816.F32 R128, R24, R72, R8 ;  /* 0x000000481880723c */ /* 0x020fe20000001808 */
[----:B------:R-:W5:Y:S01]  /*20c0*/  LDSM.16.M88.4 R8, [R217+0x6100] ;  /* 0x00610000d908783b */ /* 0x000f620000000200 */
[----:B------:R-:W-:-:S06]  /*20d0*/  DEPBAR.LE SB0, 0x0 ;  /* 0x000080000000791a */ /* 0x000fcc0000000000 */
[C---:B------:R-:W-:Y:S08]  /*20e0*/  HMMA.16816.F32 R160, R24.reuse, R64, R100 ;  /* 0x0000004018a0723c */ /* 0x040ff00000001864 */
[C---:B------:R-:W-:Y:S08]  /*20f0*/  HMMA.16816.F32 R116, R24.reuse, R66, R88 ;  /* 0x000000421874723c */ /* 0x040ff00000001858 */
[C---:B-1----:R-:W-:Y:S08]  /*2100*/  HMMA.16816.F32 R112, R24.reuse, R62, R96 ;  /* 0x0000003e1870723c */ /* 0x042ff00000001860 */
[C---:B------:R-:W-:Y:S08]  /*2110*/  HMMA.16816.F32 R108, R24.reuse, R58, R92 ;  /* 0x0000003a186c723c */ /* 0x040ff0000000185c */
[C---:B------:R-:W-:Y:S08]  /*2120*/  HMMA.16816.F32 R104, R24.reuse, R54, R124 ;  /* 0x000000361868723c */ /* 0x040ff0000000187c */
[C---:B------:R-:W-:Y:S08]  /*2130*/  HMMA.16816.F32 R156, R24.reuse, R60, R80 ;  /* 0x0000003c189c723c */ /* 0x040ff00000001850 */
[C---:B------:R-:W-:Y:S08]  /*2140*/  HMMA.16816.F32 R120, R24.reuse, R84, R76 ;  /* 0x000000541878723c */ /* 0x040ff0000000184c */
[C---:B------:R-:W-:Y:S08]  /*2150*/  HMMA.16816.F32 R100, R24.reuse, R74, R152 ;  /* 0x0000004a1864723c */ /* 0x040ff00000001898 */
[----:B------:R-:W-:Y:S08]  /*2160*/  HMMA.16816.F32 R96, R24, R86, R136 ;  /* 0x000000561860723c */ /* 0x000ff00000001888 */
[C---:B--2---:R-:W-:Y:S08]  /*2170*/  HMMA.16816.F32 R92, R12.reuse, R64, R144 ;  /* 0x000000400c5c723c */ /* 0x044ff00000001890 */
[C---:B------:R-:W-:Y:S08]  /*2180*/  HMMA.16816.F32 R88, R12.reuse, R66, R68 ;  /* 0x000000420c58723c */ /* 0x040ff00000001844 */
        /* <DEDUP_REMOVED lines=9> */
[----:B------:R-:W-:Y:S08]  /*2220*/  HMMA.16816.F32 R12, R12, R86, R164 ;  /* 0x000000560c0c723c */ /* 0x000ff000000018a4 */
[C---:B---3--:R-:W-:Y:S08]  /*2230*/  HMMA.16816.F32 R176, R4.reuse, R44, R160 ;  /* 0x0000002c04b0723c */ /* 0x048ff000000018a0 */
[C---:B------:R-:W-:Y:S08]  /*2240*/  HMMA.16816.F32 R140, R4.reuse, R34, R104 ;  /* 0x00000022048c723c */ /* 0x040ff00000001868 */
[C---:B------:R-:W-:Y:S08]  /*2250*/  HMMA.16816.F32 R104, R4.reuse, R30, R100 ;  /* 0x0000001e0468723c */ /* 0x040ff00000001864 */
[----:B------:R-:W-:Y:S08]  /*2260*/  HMMA.16816.F32 R160, R4, R18, R96 ;  /* 0x0000001204a0723c */ /* 0x000ff00000001860 */
[C---:B-----5:R-:W-:Y:S08]  /*2270*/  HMMA.16816.F32 R96, R8.reuse, R44, R92 ;  /* 0x0000002c0860723c */ /* 0x060ff0000000185c */
[C---:B------:R-:W-:Y:S08]  /*2280*/  HMMA.16816.F32 R100, R8.reuse, R40, R80 ;  /* 0x000000280864723c */ /* 0x040ff00000001850 */
[C---:B------:R-:W-:Y:S08]  /*2290*/  HMMA.16816.F32 R92, R8.reuse, R46, R88 ;  /* 0x0000002e085c723c */ /* 0x040ff00000001858 */
[----:B------:R-:W-:Y:S08]  /*22a0*/  HMMA.16816.F32 R80, R8, R42, R76 ;  /* 0x0000002a0850723c */ /* 0x000ff0000000184c */
[C---:B------:R-:W-:Y:S08]  /*22b0*/  HMMA.16816.F32 R188, R4.reuse, R40, R156 ;  /* 0x0000002804bc723c */ /* 0x040ff0000000189c */
[-C--:B------:R-:W-:Y:S08]  /*22c0*/  HMMA.16816.F32 R164, R4, R36.reuse, R148 ;  /* 0x0000002404a4723c */ /* 0x080ff00000001894 */
[C---:B------:R-:W-:Y:S08]  /*22d0*/  HMMA.16816.F32 R76, R8.reuse, R36, R68 ;  /* 0x00000024084c723c */ /* 0x040ff00000001844 */
[C---:B------:R-:W-:Y:S08]  /*22e0*/  HMMA.16816.F32 R72, R8.reuse, R38, R64 ;  /* 0x000000260848723c */ /* 0x040ff00000001840 */
[----:B------:R-:W-:Y:S08]  /*22f0*/  HMMA.16816.F32 R88, R8, R32, R60 ;  /* 0x000000200858723c */ /* 0x000ff0000000183c */
        /* <DEDUP_REMOVED lines=8> */
[C---:B------:R-:W-:Y:S08]  /*2380*/  HMMA.16816.F32 R68, R8.reuse, R30, R48 ;  /* 0x0000001e0844723c */ /* 0x040ff00000001830 */
[C---:B------:R-:W-:Y:S08]  /*2390*/  HMMA.16816.F32 R84, R8.reuse, R16, R24 ;  /* 0x000000100854723c */ /* 0x040ff00000001818 */
[----:B------:R-:W-:Y:S01]  /*23a0*/  HMMA.16816.F32 R64, R8, R18, R12 ;  /* 0x000000120840723c */ /* 0x000fe2000000180c */
[----:B------:R-:W-:Y:S06]  /*23b0*/  BAR.SYNC.DEFER_BLOCKING 0x0 ;  /* 0x0000000000007b1d */ /* 0x000fec0000010000 */
[----:B------:R-:W-:Y:S05]  /*23c0*/  @!P0 BRA `(.L_x_144) ;  /* 0x000001d000008947 */ /* 0x000fea0003800000 */
[----:B----4-:R-:W-:Y:S01]  /*23d0*/  IADD3 R4, R242, -0x2, RZ ;  /* 0xfffffffef2047810 */ /* 0x010fe20007ffe0ff */
[C---:B------:R-:W-:Y:S01]  /*23e0*/  IMAD.SHL.U32 R15, R203.reuse, 0x20, RZ ;  /* 0x00000020cb0f7824 */ /* 0x040fe200078e00ff */
[----:B------:R-:W-:-:S02]  /*23f0*/  SHF.L.U64.HI R14, R203, 0x5, R204 ;  /* 0x00000005cb0e7819 */ /* 0x000fc400000102cc */
[----:B------:R-:W-:Y:S01]  /*2400*/  SHF.R.S32.HI R7, RZ, 0x1f, R4 ;  /* 0x0000001fff077819 */ /* 0x000fe20000011404 */
[----:B------:R-:W-:Y:S02]  /*2410*/  IMAD R6, R200, R4, RZ ;  /* 0x00000004c8067224 */ /* 0x000fe400078e02ff */
[----:B------:R-:W-:-:S04]  /*2420*/  IMAD.WIDE.U32 R4, R4, R206, R210 ;  /* 0x000000ce04047225 */ /* 0x000fc800078e00d2 */
[----:B------:R-:W-:Y:S01]  /*2430*/  IMAD R6, R7, R206, R6 ;  /* 0x000000ce07067224 */ /* 0x000fe200078e0206 */
[----:B------:R-:W-:-:S03]  /*2440*/  LEA R12, P0, R4, c[0x0][0x1c8], 0x1 ;  /* 0x00007200040c7a11 */ /* 0x000fc600078008ff */
        /* <DEDUP_REMOVED lines=18> */
[----:B-1----:R-:W-:-:S05]  /*2570*/  IADD3 R12, P0, R4, R15, RZ ;  /* 0x0000000f040c7210 */ /* 0x002fca0007f1e0ff */
[----:B------:R-:W-:-:S05]  /*2580*/  IMAD.X R13, R5, 0x1, R14, P0 ;  /* 0x00000001050d7824 */ /* 0x000fca00000e060e */
[----:B------:R2:W-:Y:S03]  /*2590*/  LDGSTS.E.BYPASS.LTC128B.128 [R227+0x5900], [R12.64], !P6 ;  /* 0x059000000ce37fae */ /* 0x0005e6000f101d4c */
.L_x_144:
[----:B--2-4-:R-:W-:Y:S01]  /*25a0*/  FMUL.FTZ R4, R96, c[0x0][0x320] ;  /* 0x0000c80060047a20 */ /* 0x014fe20000410000 */
[----:B------:R-:W-:Y:S01]  /*25b0*/  SHF.R.S32.HI R7, RZ, 0x1f, R198 ;  /* 0x0000001fff077819 */ /* 0x000fe200000114c6 */
[----:B------:R-:W-:Y:S01]  /*25c0*/  FMUL.FTZ R5, R60, c[0x0][0x320] ;  /* 0x0000c8003c057a20 */ /* 0x000fe20000410000 */
[----:B------:R-:W-:Y:S01]  /*25d0*/  LEA.HI R6, R201, R202, RZ, 0x2 ;  /* 0x000000cac9067211 */ /* 0x000fe200078f10ff */
[----:B------:R1:W2:Y:S01]  /*25e0*/  MUFU.TANH R37, R4 ;  /* 0x0000000400257308 */ /* 0x0002a20000002400 */
[----:B------:R-:W-:Y:S01]  /*25f0*/  PLOP3.LUT P1, PT, PT, PT, UP2, 0x80, 0x0 ;  /* 0x000000000000781c */ /* 0x000fe20003f2f028 */
[----:B------:R-:W-:Y:S01]  /*2600*/  FMUL.FTZ R10, R68, c[0x0][0x320] ;  /* 0x0000c800440a7a20 */ /* 0x000fe20000410000 */
[----:B------:R-:W-:Y:S01]  /*2610*/  LOP3.LUT R6, R6, 0xfffffffc, RZ, 0xc0, !PT ;  /* 0xfffffffc06067812 */ /* 0x000fe200078ec0ff */
[----:B------:R-:W-:Y:S01]  /*2620*/  ULDC UR11, c[0x0][0x324] ;  /* 0x0000c900000b7ab9 */ /* 0x000fe20000000800 */
[----:B------:R-:W-:Y:S01]  /*2630*/  PLOP3.LUT P0, PT, PT, PT, UP2, 0x80, 0x0 ;  /* 0x000000000000781c */ /* 0x000fe20003f0f028 */
[----:B------:R-:W-:Y:S01]  /*2640*/  ULOP3.LUT UR11, URZ, UR11, URZ, 0x33, !UPT ;  /* 0x0000000b3f0b7292 */ /* 0x000fe2000f8e333f */
[----:B------:R-:W0:Y:S01]  /*2650*/  LDGDEPBAR ;  /* 0x00000000000079af */ /* 0x000e220000000000 */
[----:B------:R3:W4:Y:S01]  /*2660*/  MUFU.TANH R16, R5 ;  /* 0x0000000500107308 */ /* 0x0007220000002400 */
[----:B------:R-:W-:-:S02]  /*2670*/  IMAD.IADD R6, R202, 0x1, -R6 ;  /* 0x00000001ca067824 */ /* 0x000fc400078e0a06 */
[----:B-1----:R-:W-:-:S05]  /*2680*/  FMUL.FTZ R4, R97, c[0x0][0x320] ;  /* 0x0000c80061047a20 */ /* 0x002fca0000410000 */
[----:B------:R1:W1:Y:S01]  /*2690*/  MUFU.TANH R14, R10 ;  /* 0x0000000a000e7308 */ /* 0x0002620000002400 */
[----:B---3--:R-:W-:-:S07]  /*26a0*/  LEA.HI R5, R7, R198, RZ, 0x2 ;  /* 0x000000c607057211 */ /* 0x008fce00078f10ff */
[----:B------:R3:W2:Y:S01]  /*26b0*/  MUFU.TANH R32, R4 ;  /* 0x0000000400207308 */ /* 0x0006a20000002400 */
[----:B------:R-:W-:Y:S01]  /*26c0*/  FMUL.FTZ R7, R61, c[0x0][0x320] ;  /* 0x0000c8003d077a20 */ /* 0x000fe20000410000 */
[----:B------:R-:W-:-:S04]  /*26d0*/  LOP3.LUT R5, R5, 0xffffffc, RZ, 0xc0, !PT ;  /* 0x0ffffffc05057812 */ /* 0x000fc800078ec0ff */
[----:B------:R-:W-:Y:S02]  /*26e0*/  IADD3 R8, -R5, R198, RZ ;  /* 0x000000c605087210 */ /* 0x000fe40007ffe1ff */
[----:B------:R-:W2:Y:S01]  /*26f0*/  MUFU.TANH R15, R7 ;  /* 0x00000007000f7308 */ /* 0x000ea20000002400 */
[----:B------:R-:W-:Y:S01]  /*2700*/  LEA.HI R5, R6, R6, RZ, 0x1 ;  /* 0x0000000606057211 */ /* 0x000fe200078f08ff */
[----:B-1----:R-:W-:Y:S02]  /*2710*/  FMUL.FTZ R10, R69, c[0x0][0x320] ;  /* 0x0000c800450a7a20 */ /* 0x002fe40000410000 */
[----:B---3--:R-:W-:-:S04]  /*2720*/  FMUL.FTZ R4, R92, c[0x0][0x320] ;  /* 0x0000c8005c047a20 */ /* 0x008fc80000410000 */
[----:B------:R-:W1:Y:S08]  /*2730*/  MUFU.TANH R13, R10 ;  /* 0x0000000a000d7308 */ /* 0x000e700000002400 */
[----:B------:R3:W1:Y:S02]  /*2740*/  MUFU.TANH R31, R4 ;  /* 0x00000004001f7308 */ /* 0x0006640000002400 */
[----:B---3--:R-:W-:-:S06]  /*2750*/  FMUL.FTZ R4, R93, c[0x0][0x320] ;  /* 0x0000c8005d047a20 */ /* 0x008fcc0000410000 */
        /* <DEDUP_REMOVED lines=23> */
[----:B---3--:R-:W-:-:S04]  /*28d0*/  LOP3.LUT R4, R199, 0xffffffe0, RZ, 0xc0, !PT ;  /* 0xffffffe0c7047812 */ /* 0x008fc800078ec0ff */
[----:B------:R-:W-:-:S04]  /*28e0*/  IADD3 R4, -R4, R202, RZ ;  /* 0x000000ca04047210 */ /* 0x000fc80007ffe1ff */
[----:B------:R-:W-:-:S04]  /*28f0*/  SHF.R.S32.HI R9, RZ, 0x1f, R4 ;  /* 0x0000001fff097819 */ /* 0x000fc80000011404 */
[----:B------:R-:W-:-:S04]  /*2900*/  LEA.HI R9, R9, R4, RZ, 0x2 ;  /* 0x0000000409097211 */ /* 0x000fc800078f10ff */
[----:B------:R-:W-:-:S05]  /*2910*/  LEA.HI.SX32 R7, R9, UR7, 0x1e ;  /* 0x0000000709077c11 */ /* 0x000fca000f8ff2ff */
[----:B------:R-:W-:Y:S01]  /*2920*/  IMAD R11, R8, 0x10, R7 ;  /* 0x00000010080b7824 */ /* 0x000fe200078e0207 */
[C---:B------:R-:W-:Y:S02]  /*2930*/  SHF.L.U32 R7, R5.reuse, 0x5, RZ ;  /* 0x0000000505077819 */ /* 0x040fe400000006ff */
[----:B------:R-:W-:Y:S02]  /*2940*/  LOP3.LUT R8, R5, 0x1ffffffe, RZ, 0xc0, !PT ;  /* 0x1ffffffe05087812 */ /* 0x000fe400078ec0ff */
[----:B------:R-:W-:Y:S02]  /*2950*/  LOP3.LUT R5, R7, 0xffffffc0, RZ, 0xc0, !PT ;  /* 0xffffffc007057812 */ /* 0x000fe400078ec0ff */
[----:B------:R-:W-:Y:S01]  /*2960*/  IADD3.X R7, R20, c[0x0][0x1d0], RZ, PT, !PT ;  /* 0x0000740014077a10 */ /* 0x000fe20003ffe4ff */
[----:B------:R-:W-:Y:S01]  /*2970*/  IMAD.IADD R6, R6, 0x1, -R8 ;  /* 0x0000000106067824 */ /* 0x000fe200078e0a08 */
[----:B------:R-:W-:Y:S01]  /*2980*/  IADD3 R5, R5, R11, RZ ;  /* 0x0000000b05057210 */ /* 0x000fe20007ffe0ff */
[----:B------:R-:W-:-:S04]  /*2990*/  FMUL.FTZ R8, R65, c[0x0][0x320] ;  /* 0x0000c80041087a20 */ /* 0x000fc80000410000 */
[----:B------:R-:W-:Y:S02]  /*29a0*/  IMAD R24, R6, 0x8, R5 ;  /* 0x0000000806187824 */ /* 0x000fe400078e0205 */
[----:B------:R-:W-:Y:S02]  /*29b0*/  FMUL.FTZ R5, R84, c[0x0][0x320] ;  /* 0x0000c80054057a20 */ /* 0x000fe40000410000 */
[----:B------:R-:W-:Y:S01]  /*29c0*/  @P1 IMAD.HI.U32 R6, R24, c[0x0][0x2c8], RZ ;  /* 0x0000b20018061a27 */ /* 0x000fe200078e00ff */
[----:B------:R3:W-:Y:S01]  /*29d0*/  STL [R1+0x1c], R24 ;  /* 0x00001c1801007387 */ /* 0x0007e20000100800 */
[----:B------:R5:W1:Y:S02]  /*29e0*/  MUFU.TANH R12, R5 ;  /* 0x00000005000c7308 */ /* 0x000a640000002400 */
[----:B-----5:R-:W-:-:S06]  /*29f0*/  FMUL.FTZ R5, R85, c[0x0][0x320] ;  /* 0x0000c80055057a20 */ /* 0x020fcc0000410000 */
[----:B------:R5:W1:Y:S01]  /*2a00*/  MUFU.TANH R11, R5 ;  /* 0x00000005000b7308 */ /* 0x000a620000002400 */
[----:B---3--:R-:W-:Y:S02]  /*2a10*/  @P0 SHF.R.U32.HI R24, RZ, c[0x0][0x2cc], R6 ;  /* 0x0000b300ff180a19 */ /* 0x008fe40000011606 */
[----:B------:R-:W-:-:S03]  /*2a20*/  PLOP3.LUT P0, PT, PT, PT, UP1, 0x40, 0x0 ;  /* 0x000000000000781c */ /* 0x000fc60003f0e818 */
[----:B------:R-:W3:Y:S01]  /*2a30*/  SHFL.IDX PT, R6, R24, RZ, 0x1c1f ;  /* 0x001c1fff18067589 */ /* 0x000ee200000e0000 */
[----:B-----5:R-:W-:-:S04]  /*2a40*/  FMUL.FTZ R5, R64, c[0x0][0x320] ;  /* 0x0000c80040057a20 */ /* 0x020fc80000410000 */
[----:B------:R5:W1:Y:S02]  /*2a50*/  MUFU.TANH R10, R5 ;  /* 0x00000005000a7308 */ /* 0x000a640000002400 */
[----:B-----5:R-:W-:-:S06]  /*2a60*/  LOP3.LUT R5, R9, 0x7ffffffc, RZ, 0xc0, !PT ;  /* 0x7ffffffc09057812 */ /* 0x020fcc00078ec0ff */
[----:B------:R-:W1:Y:S01]  /*2a70*/  MUFU.TANH R9, R8 ;  /* 0x0000000800097308 */ /* 0x000e620000002400 */
[----:B------:R-:W-:Y:S01]  /*2a80*/  IADD3 R4, R4, -R5, RZ ;  /* 0x8000000504047210 */ /* 0x000fe20007ffe0ff */
[----:B------:R-:W-:-:S03]  /*2a90*/  FMUL.FTZ R5, R88, c[0x0][0x320] ;  /* 0x0000c80058057a20 */ /* 0x000fc60000410000 */
[----:B------:R-:W-:-:S03]  /*2aa0*/  SHF.L.U32 R36, R4, 0x1, RZ ;  /* 0x0000000104247819 */ /* 0x000fc600000006ff */
[----:B------:R5:W1:Y:S01]  /*2ab0*/  MUFU.TANH R8, R5 ;  /* 0x0000000500087308 */ /* 0x000a620000002400 */
[----:B------:R-:W-:Y:S01]  /*2ac0*/  IADD3 R4, R7, -c[0x0][0x168], -R36 ;  /* 0x80005a0007047a10 */ /* 0x000fe20007ffe824 */
[----:B------:R1:W-:Y:S01]  /*2ad0*/  STL [R1+0x18], R36 ;  /* 0x0000182401007387 */ /* 0x0003e20000100800 */
[----:B------:R-:W-:Y:S02]  /*2ae0*/  IADD3 R34, -R36, c[0x0][0x1d0], R20 ;  /* 0x0000740024227a10 */ /* 0x000fe40007ffe114 */
[C---:B------:R-:W-:Y:S02]  /*2af0*/  IADD3 R33, R4.reuse, c[0x0][0x328], RZ ;  /* 0x0000ca0004217a10 */ /* 0x040fe40007ffe0ff */
[----:B------:R-:W-:-:S04]  /*2b00*/  IADD3 R35, R4, UR11, RZ ;  /* 0x0000000b04237c10 */ /* 0x000fc8000fffe0ff */
[----:B---3--:R-:W-:Y:S01]  /*2b10*/  IADD3 R4, R35, R6, RZ ;  /* 0x0000000623047210 */ /* 0x008fe20007ffe0ff */
[----:B-----5:R-:W-:-:S05]  /*2b20*/  IMAD.IADD R5, R33, 0x1, R6 ;  /* 0x0000000121057824 */ /* 0x020fca00078e0206 */
[----:B------:R-:W-:Y:S02]  /*2b30*/  IMNMX R5, R5, R34, PT ;  /* 0x0000002205057217 */ /* 0x000fe40003800200 */
[----:B-1----:R-:W-:Y:S01]  /*2b40*/  IADD3 R36, R20, -R36, RZ ;  /* 0x8000002414247210 */ /* 0x002fe20007ffe0ff */
[----:B------:R-:W-:Y:S05]  /*2b50*/  @P0 BRA `(.L_x_145) ;  /* 0x0000015000000947 */ /* 0x000fea0003800000 */
[----:B--2-4-:R-:W-:Y:S01]  /*2b60*/  IADD3 R6, R6, c[0x0][0x1d0], RZ ;  /* 0x0000740006067a10 */ /* 0x014fe20007ffe0ff */
[----:B------:R-:W-:Y:S03]  /*2b70*/  BSSY B0, `(.L_x_146) ;  /* 0x000000f000007945 */ /* 0x000fe60003800000 */
[----:B------:R-:W-:-:S04]  /*2b80*/  IADD3 R6, R6, -c[0x0][0x168], RZ ;  /* 0x80005a0006067a10 */ /* 0x000fc80007ffe0ff */
[----:B------:R-:W-:-:S13]  /*2b90*/  ISETP.GT.AND P0, PT, R6, -0x1, PT ;  /* 0xffffffff0600780c */ /* 0x000fda0003f04270 */
[----:B------:R-:W-:Y:S05]  /*2ba0*/  @P0 BRA `(.L_x_147) ;  /* 0x0000007000000947 */ /* 0x000fea0003800000 */
[----:B------:R-:W-:Y:S01]  /*2bb0*/  IMAD.MOV.U32 R7, RZ, RZ, c[0x0][0x32c] ;  /* 0x0000cb00ff077624 */ /* 0x000fe200078e00ff */
[----:B------:R-:W-:-:S04]  /*2bc0*/  LOP3.LUT R6, RZ, R6, RZ, 0x33, !PT ;  /* 0x00000006ff067212 */ /* 0x000fc800078e33ff */
[----:B------:R-:W-:-:S13]  /*2bd0*/  ISETP.NE.AND P0, PT, R7, 0x1, PT ;  /* 0x000000010700780c */ /* 0x000fda0003f05270 */
[----:B------:R-:W-:-:S05]  /*2be0*/  @P0 IMAD.HI.U32 R7, R6, c[0x0][0x330], RZ ;  /* 0x0000cc0006070a27 */ /* 0x000fca00078e00ff */
[----:B------:R-:W-:-:S04]  /*2bf0*/  @P0 SHF.R.U32.HI R6, RZ, c[0x0][0x334], R7 ;  /* 0x0000cd00ff060a19 */ /* 0x000fc80000011607 */
[----:B------:R-:W-:Y:S01]  /*2c00*/  LOP3.LUT R6, RZ, R6, RZ, 0x33, !PT ;  /* 0x00000006ff067212 */ /* 0x000fe200078e33ff */
[----:B------:R-:W-:Y:S05]  /*2c10*/  BRA `(.L_x_148) ;  /* 0x0000004000007947 */ /* 0x000fea0003800000 */
.L_x_147:
[----:B------:R-:W-:-:S04]  /*2c20*/  MOV R7, c[0x0][0x32c] ;  /* 0x0000cb0000077a02 */ /* 0x000fc80000000f00 */
[----:B------:R-:W-:-:S13]  /*2c30*/  ISETP.NE.AND P0, PT, R7, 0x1, PT ;  /* 0x000000010700780c */ /* 0x000fda0003f05270 */
[----:B------:R-:W-:-:S05]  /*2c40*/  @P0 IMAD.HI.U32 R7, R6, c[0x0][0x330], RZ ;  /* 0x0000cc0006070a27 */ /* 0x000fca00078e00ff */
[----:B------:R-:W-:Y:S02]  /*2c50*/  @P0 SHF.R.U32.HI R6, RZ, c[0x0][0x334], R7 ;  /* 0x0000cd00ff060a19 */ /* 0x000fe40000011607 */
.L_x_148:
[----:B------:R-:W-:Y:S05]  /*2c60*/  BSYNC B0 ;  /* 0x0000000000007941 */ /* 0x000fea0003800000 */
.L_x_146:
[----:B------:R-:W-:-:S05]  /*2c70*/  IMAD R6, R6, c[0x0][0x32c], R36 ;  /* 0x0000cb0006067a24 */ /* 0x000fca00078e0224 */
[----:B------:R-:W-:Y:S02]  /*2c80*/  IADD3 R7, R6, c[0x0][0x32c], RZ ;  /* 0x0000cb0006077a10 */ /* 0x000fe40007ffe0ff */
[----:B------:R-:W-:Y:S02]  /*2c90*/  IMNMX R4, R4, R6, !PT ;  /* 0x0000000604047217 */ /* 0x000fe40007800200 */
[----:B------:R-:W-:Y:S02]  /*2ca0*/  IMNMX R5, R5, R7, PT ;  /* 0x0000000705057217 */ /* 0x000fe40003800200 */
.L_x_145:
[C---:B--2-4-:R-:W-:Y:S01]  /*2cb0*/  ISETP.GE.AND P0, PT, R20.reuse, 0x9, PT ;  /* 0x000000091400780c */ /* 0x054fe20003f06270 */
[----:B------:R-:W1:Y:S01]  /*2cc0*/  SHFL.IDX PT, R6, R24, 0x1, 0x1c1f ;  /* 0x003c1f0018067f89 */ /* 0x000e6200000e0000 */
[----:B------:R-:W-:Y:S02]  /*2cd0*/  ISETP.GE.AND P1, PT, R20, 0x2, PT ;  /* 0x000000021400780c */ /* 0x000fe40003f26270 */
[----:B------:R-:W-:Y:S02]  /*2ce0*/  P2R R54, PR, RZ, 0x1 ;  /* 0x00000001ff367803 */ /* 0x000fe40000000000 */
[----:B------:R-:W-:-:S02]  /*2cf0*/  ISETP.GT.AND P0, PT, R4, 0x8, !P0 ;  /* 0x000000080400780c */ /* 0x000fc40004704270 */
[----:B------:R-:W-:Y:S02]  /*2d00*/  P2R R55, PR, RZ, 0x2 ;  /* 0x00000002ff377803 */ /* 0x000fe40000000000 */
[----:B------:R-:W-:Y:S02]  /*2d10*/  ISETP.LT.OR P0, PT, R5, 0x9, P0 ;  /* 0x000000090500780c */ /* 0x000fe40000701670 */
[----:B------:R-:W-:Y:S02]  /*2d20*/  ISETP.GT.AND P1, PT, R4, 0x1, !P1 ;  /* 0x000000010400780c */ /* 0x000fe40004f24270 */
[----:B------:R-:W-:Y:S02]  /*2d30*/  ISETP.GE.AND P2, PT, R20, 0x11, PT ;  /* 0x000000111400780c */ /* 0x000fe40003f46270 */
[----:B------:R-:W-:Y:S02]  /*2d40*/  FSEL R69, R31, -INF , !P0 ;  /* 0xff8000001f457808 */ /* 0x000fe40004000000 */
[----:B------:R-:W-:-:S02]  /*2d50*/  ISETP.LT.OR P1, PT, R5, 0x2, P1 ;  /* 0x000000020500780c */ /* 0x000fc40000f21670 */
[----:B------:R-:W-:Y:S02]  /*2d60*/  ISETP.GT.AND P0, PT, R4, 0x10, !P2 ;  /* 0x000000100400780c */ /* 0x000fe40005704270 */
[----:B------:R-:W-:Y:S02]  /*2d70*/  ISETP.GE.AND P3, PT, R20, 0xa, PT ;  /* 0x0000000a1400780c */ /* 0x000fe40003f66270 */
[----:B------:R-:W-:Y:S02]  /*2d80*/  FSEL R61, R32, -INF , !P1 ;  /* 0xff800000203d7808 */ /* 0x000fe40004800000 */
[----:B------:R-:W-:Y:S02]  /*2d90*/  P2R R52, PR, RZ, 0x4 ;  /* 0x00000004ff347803 */ /* 0x000fe40000000000 */
[----:B------:R-:W-:Y:S02]  /*2da0*/  ISETP.LT.OR P0, PT, R5, 0x11, P0 ;  /* 0x000000110500780c */ /* 0x000fe40000701670 */
[----:B------:R-:W-:-:S02]  /*2db0*/  ISETP.GT.AND P1, PT, R4, 0x9, !P3 ;  /* 0x000000090400780c */ /* 0x000fc40005f24270 */
[----:B------:R-:W-:Y:S02]  /*2dc0*/  ISETP.GE.AND P2, PT, R20, 0x12, PT ;  /* 0x000000121400780c */ /* 0x000fe40003f46270 */
[----:B------:R-:W-:Y:S02]  /*2dd0*/  FSEL R76, R29, -INF , !P0 ;  /* 0xff8000001d4c7808 */ /* 0x000fe40004000000 */
[C---:B------:R-:W-:Y:S02]  /*2de0*/  ISETP.LT.OR P1, PT, R5.reuse, 0xa, P1 ;  /* 0x0000000a0500780c */ /* 0x040fe40000f21670 */
[----:B------:R-:W-:Y:S02]  /*2df0*/  ISETP.GT.AND P0, PT, R4, 0x11, !P2 ;  /* 0x000000110400780c */ /* 0x000fe40005704270 */
[----:B------:R-:W-:Y:S02]  /*2e00*/  FSEL R68, R30, -INF , !P1 ;  /* 0xff8000001e447808 */ /* 0x000fe40004800000 */
[----:B------:R-:W-:-:S02]  /*2e10*/  ISETP.LT.OR P0, PT, R5, 0x12, P0 ;  /* 0x000000120500780c */ /* 0x000fc40000701670 */
[----:B------:R-:W-:Y:S02]  /*2e20*/  ISETP.GE.AND P1, PT, R20, 0x19, PT ;  /* 0x000000191400780c */ /* 0x000fe40003f26270 */
[----:B------:R-:W-:Y:S02]  /*2e30*/  FSEL R77, R28, -INF , !P0 ;  /* 0xff8000001c4d7808 */ /* 0x000fe40004000000 */
[----:B------:R-:W-:Y:S02]  /*2e40*/  ISETP.GT.AND P0, PT, R4, 0x18, !P1 ;  /* 0x000000180400780c */ /* 0x000fe40004f04270 */
[----:B------:R-:W-:Y:S02]  /*2e50*/  P2R R50, PR, RZ, 0x2 ;  /* 0x00000002ff327803 */ /* 0x000fe40000000000 */
[----:B------:R-:W-:Y:S02]  /*2e60*/  ISETP.LT.OR P0, PT, R5, 0x19, P0 ;  /* 0x000000190500780c */ /* 0x000fe40000701670 */
[----:B------:R-:W-:-:S02]  /*2e70*/  ISETP.GE.AND P1, PT, R20, 0x1a, PT ;  /* 0x0000001a1400780c */ /* 0x000fc40003f26270 */
[----:B------:R-:W-:Y:S02]  /*2e80*/  FSEL R84, R27, -INF , !P0 ;  /* 0xff8000001b547808 */ /* 0x000fe40004000000 */
[----:B------:R-:W-:Y:S02]  /*2e90*/  ISETP.GT.AND P0, PT, R4, 0x19, !P1 ;  /* 0x000000190400780c */ /* 0x000fe40004f04270 */
[----:B------:R-:W-:Y:S02]  /*2ea0*/  P2R R49, PR, RZ, 0x2 ;  /* 0x00000002ff317803 */ /* 0x000fe40000000000 */
[----:B------:R-:W-:Y:S02]  /*2eb0*/  ISETP.LT.OR P0, PT, R5, 0x1a, P0 ;  /* 0x0000001a0500780c */ /* 0x000fe40000701670 */
[----:B------:R-:W-:Y:S02]  /*2ec0*/  ISETP.GE.AND P1, PT, R20, 0x21, PT ;  /* 0x000000211400780c */ /* 0x000fe40003f26270 */
[----:B------:R-:W-:-:S02]  /*2ed0*/  FSEL R85, R26, -INF , !P0 ;  /* 0xff8000001a557808 */ /* 0x000fc40004000000 */
[----:B------:R-:W-:Y:S02]  /*2ee0*/  ISETP.GT.AND P0, PT, R4, 0x20, !P1 ;  /* 0x000000200400780c */ /* 0x000fe40004f04270 */
[----:B------:R-:W-:Y:S02]  /*2ef0*/  P2R R48, PR, RZ, 0x2 ;  /* 0x00000002ff307803 */ /* 0x000fe40000000000 */
[----:B------:R-:W-:Y:S02]  /*2f00*/  ISETP.LT.OR P0, PT, R5, 0x21, P0 ;  /* 0x000000210500780c */ /* 0x000fe40000701670 */
[----:B------:R-:W-:Y:S02]  /*2f10*/  ISETP.GE.AND P1, PT, R20, 0x22, PT ;  /* 0x000000221400780c */ /* 0x000fe40003f26270 */
[----:B------:R-:W-:Y:S02]  /*2f20*/  FSEL R108, R25, -INF , !P0 ;  /* 0xff800000196c7808 */ /* 0x000fe40004000000 */
[----:B------:R-:W-:-:S02]  /*2f30*/  ISETP.GT.AND P0, PT, R4, 0x21, !P1 ;  /* 0x000000210400780c */ /* 0x000fc40004f04270 */
[----:B------:R-:W-:Y:S02]  /*2f40*/  P2R R47, PR, RZ, 0x2 ;  /* 0x00000002ff2f7803 */ /* 0x000fe40000000000 */
[----:B------:R-:W-:Y:S02]  /*2f50*/  ISETP.LT.OR P0, PT, R5, 0x22, P0 ;  /* 0x000000220500780c */ /* 0x000fe40000701670 */
[----:B------:R-:W-:Y:S02]  /*2f60*/  ISETP.GE.AND P1, PT, R20, 0x29, PT ;  /* 0x000000291400780c */ /* 0x000fe40003f26270 */
[----:B------:R-:W-:Y:S02]  /*2f70*/  FSEL R120, R23, -INF , !P0 ;  /* 0xff80000017787808 */ /* 0x000fe40004000000 */
[----:B------:R-:W-:Y:S02]  /*2f80*/  ISETP.GT.AND P0, PT, R4, 0x28, !P1 ;  /* 0x000000280400780c */ /* 0x000fe40004f04270 */
[----:B------:R-:W-:-:S02]  /*2f90*/  P2R R46, PR, RZ, 0x2 ;  /* 0x00000002ff2e7803 */ /* 0x000fc40000000000 */
[C---:B------:R-:W-:Y:S02]  /*2fa0*/  ISETP.LT.OR P0, PT, R5.reuse, 0x29, P0 ;  /* 0x000000290500780c */ /* 0x040fe40000701670 */
[----:B------:R-:W-:Y:S02]  /*2fb0*/  ISETP.GE.AND P1, PT, R20, 0x2a, PT ;  /* 0x0000002a1400780c */ /* 0x000fe40003f26270 */
[----:B------:R-:W-:Y:S02]  /*2fc0*/  FSEL R121, R22, -INF , !P0 ;  /* 0xff80000016797808 */ /* 0x000fe40004000000 */
[----:B------:R-:W-:Y:S02]  /*2fd0*/  ISETP.GT.AND P0, PT, R4, 0x29, !P1 ;  /* 0x000000290400780c */ /* 0x000fe40004f04270 */
[----:B------:R-:W-:Y:S02]  /*2fe0*/  P2R R45, PR, RZ, 0x2 ;  /* 0x00000002ff2d7803 */ /* 0x000fe40000000000 */
        /* <DEDUP_REMOVED lines=14> */
[----:B------:R-:W-:Y:S02]  /*30d0*/  ISETP.GE.AND P5, PT, R20, 0x3a, PT ;  /* 0x0000003a1400780c */ /* 0x000fe40003fa6270 */
[----:B------:R-:W-:Y:S02]  /*30e0*/  ISETP.LT.OR P0, PT, R5, 0x39, P0 ;  /* 0x000000390500780c */ /* 0x000fe40000701670 */
[----:B------:R-:W-:Y:S02]  /*30f0*/  P2R R53, PR, RZ, 0x8 ;  /* 0x00000008ff357803 */ /* 0x000fe40000000000 */
[----:B------:R-:W-:Y:S02]  /*3100*/  FSEL R146, R18, -INF , !P0 ;  /* 0xff80000012927808 */ /* 0x000fe40004000000 */
[----:B------:R-:W-:-:S02]  /*3110*/  ISETP.GT.AND P0, PT, R4, 0x39, !P5 ;  /* 0x000000390400780c */ /* 0x000fc40006f04270 */
[----:B------:R-:W-:Y:S02]  /*3120*/  ISETP.GE.AND P3, PT, R20, 0x41, PT ;  /* 0x000000411400780c */ /* 0x000fe40003f66270 */
[----:B------:R-:W-:Y:S02]  /*3130*/  ISETP.LT.OR P0, PT, R5, 0x3a, P0 ;  /* 0x0000003a0500780c */ /* 0x000fe40000701670 */
[----:B------:R-:W-:Y:S02]  /*3140*/  P2R R51, PR, RZ, 0x4 ;  /* 0x00000004ff337803 */ /* 0x000fe40000000000 */
[----:B------:R-:W-:Y:S02]  /*3150*/  FSEL R147, R17, -INF , !P0 ;  /* 0xff80000011937808 */ /* 0x000fe40004000000 */
[----:B------:R-:W-:Y:S02]  /*3160*/  ISETP.GT.AND P0, PT, R4, 0x40, !P3 ;  /* 0x000000400400780c */ /* 0x000fe40005f04270 */
[----:B------:R-:W-:-:S02]  /*3170*/  ISETP.GE.AND P2, PT, R20, 0x42, PT ;  /* 0x000000421400780c */ /* 0x000fc40003f46270 */
[C---:B------:R-:W-:Y:S02]  /*3180*/  ISETP.LT.OR P0, PT, R5.reuse, 0x41, P0 ;  /* 0x000000410500780c */ /* 0x040fe40000701670 */
[----:B------:R-:W-:Y:S02]  /*3190*/  P2R R42, PR, RZ, 0x2 ;  /* 0x00000002ff2a7803 */ /* 0x000fe40000000000 */
[----:B------:R-:W-:Y:S02]  /*31a0*/  FSEL R207, R16, -INF , !P0 ;  /* 0xff80000010cf7808 */ /* 0x000fe40004000000 */
[----:B------:R-:W-:Y:S02]  /*31b0*/  ISETP.GT.AND P0, PT, R4, 0x41, !P2 ;  /* 0x000000410400780c */ /* 0x000fe40005704270 */
[----:B------:R-:W-:Y:S02]  /*31c0*/  ISETP.GE.AND P1, PT, R20, 0x49, PT ;  /* 0x000000491400780c */ /* 0x000fe40003f26270 */
[----:B------:R-:W-:-:S02]  /*31d0*/  ISETP.LT.OR P0, PT, R5, 0x42, P0 ;  /* 0x000000420500780c */ /* 0x000fc40000701670 */
[----:B------:R-:W-:Y:S02]  /*31e0*/  P2R R41, PR, RZ, 0x2 ;  /* 0x00000002ff297803 */ /* 0x000fe40000000000 */
[----:B------:R-:W-:Y:S02]  /*31f0*/  FSEL R228, R15, -INF , !P0 ;  /* 0xff8000000fe47808 */ /* 0x000fe40004000000 */
[----:B------:R-:W-:Y:S02]  /*3200*/  ISETP.GT.AND P0, PT, R4, 0x48, !P1 ;  /* 0x000000480400780c */ /* 0x000fe40004f04270 */
[----:B------:R-:W-:Y:S02]  /*3210*/  ISETP.GE.AND P1, PT, R20, 0x4a, PT ;  /* 0x0000004a1400780c */ /* 0x000fe40003f26270 */
[----:B------:R-:W-:Y:S02]  /*3220*/  ISETP.LT.OR P0, PT, R5, 0x49, P0 ;  /* 0x000000490500780c */ /* 0x000fe40000701670 */
[----:B------:R-:W-:-:S02]  /*3230*/  P2R R40, PR, RZ, 0x2 ;  /* 0x00000002ff287803 */ /* 0x000fc40000000000 */
[----:B------:R-:W-:Y:S02]  /*3240*/  FSEL R226, R14, -INF , !P0 ;  /* 0xff8000000ee27808 */ /* 0x000fe40004000000 */
[----:B------:R-:W-:Y:S02]  /*3250*/  ISETP.GT.AND P0, PT, R4, 0x49, !P1 ;  /* 0x000000490400780c */ /* 0x000fe40004f04270 */
[----:B------:R-:W-:Y:S02]  /*3260*/  ISETP.GE.AND P1, PT, R20, 0x51, PT ;  /* 0x000000511400780c */ /* 0x000fe40003f26270 */
[----:B------:R-:W-:Y:S02]  /*3270*/  ISETP.LT.OR P0, PT, R5, 0x4a, P0 ;  /* 0x0000004a0500780c */ /* 0x000fe40000701670 */
[----:B------:R-:W-:Y:S02]  /*3280*/  P2R R39, PR, RZ, 0x2 ;  /* 0x00000002ff277803 */ /* 0x000fe40000000000 */
[----:B------:R-:W-:-:S02]  /*3290*/  FSEL R229, R13, -INF , !P0 ;  /* 0xff8000000de57808 */ /* 0x000fc40004000000 */
[----:B------:R-:W-:Y:S02]  /*32a0*/  ISETP.GT.AND P0, PT, R4, 0x50, !P1 ;  /* 0x000000500400780c */ /* 0x000fe40004f04270 */
[C---:B------:R-:W-:Y:S02]  /*32b0*/  ISETP.GE.AND P1, PT, R20.reuse, 0x52, PT ;  /* 0x000000521400780c */ /* 0x040fe40003f26270 */
        /* <DEDUP_REMOVED lines=8> */
[----:B------:R-:W-:-:S04]  /*3340*/  ISETP.GT.AND P0, PT, R4, 0x58, !P4 ;  /* 0x000000580400780c */ /* 0x000fc80006704270 */
[----:B------:R-:W-:-:S04]  /*3350*/  ISETP.LT.OR P0, PT, R5, 0x59, P0 ;  /* 0x000000590500780c */ /* 0x000fc80000701670 */
[----:B------:R-:W-:Y:S02]  /*3360*/  FSEL R238, R10, -INF , !P0 ;  /* 0xff8000000aee7808 */ /* 0x000fe40004000000 */
[----:B------:R-:W-:-:S04]  /*3370*/  ISETP.GT.AND P0, PT, R4, RZ, !P1 ;  /* 0x000000ff0400720c */ /* 0x000fc80004f04270 */
[----:B------:R-:W-:-:S04]  /*3380*/  ISETP.LT.OR P0, PT, R5, 0x1, P0 ;  /* 0x000000010500780c */ /* 0x000fc80000701670 */
[----:B------:R-:W-:Y:S02]  /*3390*/  FSEL R60, R37, -INF , !P0 ;  /* 0xff800000253c7808 */ /* 0x000fe40004000000 */
[----:B------:R-:W-:-:S04]  /*33a0*/  ISETP.GE.AND P0, PT, R20, 0x5a, PT ;  /* 0x0000005a1400780c */ /* 0x000fc80003f06270 */
[----:B------:R-:W-:Y:S02]  /*33b0*/  P2R R37, PR, RZ, 0x1 ;  /* 0x00000001ff257803 */ /* 0x000fe40000000000 */
[----:B------:R-:W-:Y:S01]  /*33c0*/  ISETP.GT.AND P0, PT, R4, 0x59, !P0 ;  /* 0x000000590400780c */ /* 0x000fe20004704270 */
[----:B------:R-:W-:-:S03]  /*33d0*/  FMUL.FTZ R4, R59, c[0x0][0x320] ;  /* 0x0000c8003b047a20 */ /* 0x000fc60000410000 */
[----:B------:R-:W-:Y:S01]  /*33e0*/  ISETP.LT.OR P0, PT, R5, 0x5a, P0 ;  /* 0x0000005a0500780c */ /* 0x000fe20000701670 */
[----:B------:R2:W3:Y:S01]  /*33f0*/  MUFU.TANH R32, R4 ;  /* 0x0000000400207308 */ /* 0x0004e20000002400 */
[----:B------:R-:W-:Y:S02]  /*3400*/  FMUL.FTZ R5, R103, c[0x0][0x320] ;  /* 0x0000c80067057a20 */ /* 0x000fe40000410000 */
[----:B------:R-:W-:Y:S02]  /*3410*/  FSEL R240, R9, -INF , !P0 ;  /* 0xff80000009f07808 */ /* 0x000fe40004000000 */
[----:B------:R-:W-:-:S03]  /*3420*/  PLOP3.LUT P0, PT, PT, PT, UP1, 0x40, 0x0 ;  /* 0x000000000000781c */ /* 0x000fc60003f0e818 */
[----:B------:R1:W4:Y:S01]  /*3430*/  MUFU.TANH R12, R5 ;  /* 0x00000005000c7308 */ /* 0x0003220000002400 */
[----:B--2---:R-:W-:-:S07]  /*3440*/  FMUL.FTZ R4, R82, c[0x0][0x320] ;  /* 0x0000c80052047a20 */ /* 0x004fce0000410000 */
[----:B------:R2:W2:Y:S01]  /*3450*/  MUFU.TANH R31, R4 ;  /* 0x00000004001f7308 */ /* 0x0004a20000002400 */
[----:B-1----:R-:W-:-:S05]  /*3460*/  IMAD.IADD R5, R33, 0x1, R6 ;  /* 0x0000000121057824 */ /* 0x002fca00078e0206 */
[----:B------:R-:W-:Y:S01]  /*3470*/  IMNMX R5, R5, R34, PT ;  /* 0x0000002205057217 */ /* 0x000fe20003800200 */
[----:B--2---:R-:W-:-:S04]  /*3480*/  FMUL.FTZ R4, R83, c[0x0][0x320] ;  /* 0x0000c80053047a20 */ /* 0x004fc80000410000 */
[----:B------:R1:W2:Y:S02]  /*3490*/  MUFU.TANH R30, R4 ;  /* 0x00000004001e7308 */ /* 0x0002a40000002400 */
        /* <DEDUP_REMOVED lines=40> */
[----:B-1----:R-:W-:Y:S01]  /*3720*/  IMAD.IADD R4, R35, 0x1, R6 ;  /* 0x0000000123047824 */ /* 0x002fe200078e0206 */
[----:B------:R-:W-:Y:S05]  /*3730*/  @P0 BRA `(.L_x_149) ;  /* 0x0000015000000947 */ /* 0x000fea0003800000 */
[----:B--234-:R-:W-:Y:S01]  /*3740*/  IADD3 R6, R6, c[0x0][0x1d0], RZ ;  /* 0x0000740006067a10 */ /* 0x01cfe20007ffe0ff */
        /* <DEDUP_REMOVED lines=11> */
.L_x_151:
[----:B------:R-:W-:-:S04]  /*3800*/  MOV R7, c[0x0][0x32c] ;  /* 0x0000cb0000077a02 */ /* 0x000fc80000000f00 */
[----:B------:R-:W-:-:S13]  /*3810*/  ISETP.NE.AND P0, PT, R7, 0x1, PT ;  /* 0x000000010700780c */ /* 0x000fda0003f05270 */
[----:B------:R-:W-:-:S05]  /*3820*/  @P0 IMAD.HI.U32 R7, R6, c[0x0][0x330], RZ ;  /* 0x0000cc0006070a27 */ /* 0x000fca00078e00ff */
[----:B------:R-:W-:Y:S02]  /*3830*/  @P0 SHF.R.U32.HI R6, RZ, c[0x0][0x334], R7 ;  /* 0x0000cd00ff060a19 */ /* 0x000fe40000011607 */
.L_x_152:
[----:B------:R-:W-:Y:S05]  /*3840*/  BSYNC B0 ;  /* 0x0000000000007941 */ /* 0x000fea0003800000 */
.L_x_150:
[----:B------:R-:W-:-:S05]  /*3850*/  IMAD R6, R6, c[0x0][0x32c], R36 ;  /* 0x0000cb0006067a24 */ /* 0x000fca00078e0224 */
[----:B------:R-:W-:Y:S02]  /*3860*/  IADD3 R7, R6, c[0x0][0x32c], RZ ;  /* 0x0000cb0006077a10 */ /* 0x000fe40007ffe0ff */
[----:B------:R-:W-:Y:S02]  /*3870*/  IMNMX R4, R4, R6, !PT ;  /* 0x0000000604047217 */ /* 0x000fe40007800200 */
[----:B------:R-:W-:Y:S02]  /*3880*/  IMNMX R5, R5, R7, PT ;  /* 0x0000000705057217 */ /* 0x000fe40003800200 */
.L_x_149:
[----:B--234-:R-:W-:Y:S01]  /*3890*/  ISETP.NE.AND P0, PT, R55, RZ, PT ;  /* 0x000000ff3700720c */ /* 0x01cfe20003f05270 */
[----:B------:R-:W1:Y:S03]  /*38a0*/  SHFL.IDX PT, R6, R24, 0x2, 0x1c1f ;  /* 0x005c1f0018067f89 */ /* 0x000e6600000e0000 */
[----:B------:R-:W-:-:S04]  /*38b0*/  ISETP.GT.AND P0, PT, R4, 0x1, !P0 ;  /* 0x000000010400780c */ /* 0x000fc80004704270 */
[----:B------:R-:W-:-:S04]  /*38c0*/  ISETP.LT.OR P0, PT, R5, 0x2, P0 ;  /* 0x000000020500780c */ /* 0x000fc80000701670 */
[----:B------:R-:W-:Y:S02]  /*38d0*/  FSEL R57, R16, -INF , !P0 ;  /* 0xff80000010397808 */ /* 0x000fe40004000000 */
[----:B------:R-:W-:-:S04]  /*38e0*/  ISETP.NE.AND P0, PT, R54, RZ, PT ;  /* 0x000000ff3600720c */ /* 0x000fc80003f05270 */
        /* <DEDUP_REMOVED lines=79> */
[----:B------:R-:W-:-:S04]  /*3de0*/  ISETP.GT.AND P0, PT, R4, RZ, !P1 ;  /* 0x000000ff0400720c */ /* 0x000fc80004f04270 */
[----:B------:R-:W-:-:S04]  /*3df0*/  ISETP.LT.OR P0, PT, R5, 0x1, P0 ;  /* 0x000000010500780c */ /* 0x000fc80000701670 */
[----:B------:R-:W-:Y:S02]  /*3e00*/  FSEL R56, R27, -INF , !P0 ;  /* 0xff8000001b387808 */ /* 0x000fe40004000000 */
[----:B------:R-:W-:-:S04]  /*3e10*/  ISETP.NE.AND P0, PT, R37, RZ, PT ;  /* 0x000000ff2500720c */ /* 0x000fc80003f05270 */
        /* <DEDUP_REMOVED lines=68> */
.L_x_155:
[----:B------:R-:W-:-:S04]  /*4260*/  MOV R7, c[0x0][0x32c] ;  /* 0x0000cb0000077a02 */ /* 0x000fc80000000f00 */
[----:B------:R-:W-:-:S13]  /*4270*/  ISETP.NE.AND P0, PT, R7, 0x1, PT ;  /* 0x000000010700780c */ /* 0x000fda0003f05270 */
[----:B------:R-:W-:-:S05]  /*4280*/  @P0 IMAD.HI.U32 R7, R6, c[0x0][0x330], RZ ;  /* 0x0000cc0006070a27 */ /* 0x000fca00078e00ff */
[----:B------:R-:W-:Y:S02]  /*4290*/  @P0 SHF.R.U32.HI R6, RZ, c[0x0][0x334], R7 ;  /* 0x0000cd00ff060a19 */ /* 0x000fe40000011607 */
.L_x_156:
[----:B------:R-:W-:Y:S05]  /*42a0*/  BSYNC B0 ;  /* 0x0000000000007941 */ /* 0x000fea0003800000 */
.L_x_154:
[----:B------:R-:W-:-:S05]  /*42b0*/  IMAD R6, R6, c[0x0][0x32c], R36 ;  /* 0x0000cb0006067a24 */ /* 0x000fca00078e0224 */
[----:B------:R-:W-:Y:S02]  /*42c0*/  IADD3 R7, R6, c[0x0][0x32c], RZ ;  /* 0x0000cb0006077a10 */ /* 0x000fe40007ffe0ff */
[----:B------:R-:W-:Y:S02]  /*42d0*/  IMNMX R4, R4, R6, !PT ;  /* 0x0000000604047217 */ /* 0x000fe40007800200 */
[----:B------:R-:W-:Y:S02]  /*42e0*/  IMNMX R5, R5, R7, PT ;  /* 0x0000000705057217 */ /* 0x000fe40003800200 */
.L_x_153:
        /* <DEDUP_REMOVED lines=93> */
[----:B-1----:R-:W-:Y:S02]  /*48c0*/  IMAD.IADD R5, R33, 0x1, R6 ;  /* 0x0000000121057824 */ /* 0x002fe400078e0206 */
[----:B------:R-:W-:Y:S02]  /*48d0*/  FSEL R239, R8, -INF , !P0 ;  /* 0xff80000008ef7808 */ /* 0x000fe40004000000 */
[----:B------:R-:W-:Y:S02]  /*48e0*/  PLOP3.LUT P0, PT, PT, PT, UP1, 0x40, 0x0 ;  /* 0x000000000000781c */ /* 0x000fe40003f0e818 */
[----:B------:R-:W-:Y:S01]  /*48f0*/  IMNMX R5, R5, R34, PT ;  /* 0x0000002205057217 */ /* 0x000fe20003800200 */
[----:B--2---:R-:W-:-:S04]  /*4900*/  FMUL.FTZ R4, R151, c[0x0][0x320] ;  /* 0x0000c80097047a20 */ /* 0x004fc80000410000 */
[----:B------:R1:W2:Y:S02]  /*4910*/  MUFU.TANH R25, R4 ;  /* 0x0000000400197308 */ /* 0x0002a40000002400 */
[----:B-1----:R-:W-:-:S06]  /*4920*/  FMUL.FTZ R4, R150, c[0x0][0x320] ;  /* 0x0000c80096047a20 */ /* 0x002fcc0000410000 */
[----:B------:R1:W4:Y:S02]  /*4930*/  MUFU.TANH R23, R4 ;  /* 0x0000000400177308 */ /* 0x0003240000002400 */
        /* <DEDUP_REMOVED lines=56> */
.L_x_159:
[----:B------:R-:W-:-:S04]  /*4cc0*/  MOV R7, c[0x0][0x32c] ;  /* 0x0000cb0000077a02 */ /* 0x000fc80000000f00 */
[----:B------:R-:W-:-:S13]  /*4cd0*/  ISETP.NE.AND P0, PT, R7, 0x1, PT ;  /* 0x000000010700780c */ /* 0x000fda0003f05270 */
[----:B------:R-:W-:-:S05]  /*4ce0*/  @P0 IMAD.HI.U32 R7, R6, c[0x0][0x330], RZ ;  /* 0x0000cc0006070a27 */ /* 0x000fca00078e00ff */
[----:B------:R-:W-:Y:S02]  /*4cf0*/  @P0 SHF.R.U32.HI R6, RZ, c[0x0][0x334], R7 ;  /* 0x0000cd00ff060a19 */ /* 0x000fe40000011607 */
.L_x_160:
[----:B------:R-:W-:Y:S05]  /*4d00*/  BSYNC B0 ;  /* 0x0000000000007941 */ /* 0x000fea0003800000 */
.L_x_158:
[----:B------:R-:W-:-:S05]  /*4d10*/  IMAD R6, R6, c[0x0][0x32c], R36 ;  /* 0x0000cb0006067a24 */ /* 0x000fca00078e0224 */
[----:B------:R-:W-:Y:S02]  /*4d20*/  IADD3 R7, R6, c[0x0][0x32c], RZ ;  /* 0x0000cb0006077a10 */ /* 0x000fe40007ffe0ff */
[----:B------:R-:W-:Y:S02]  /*4d30*/  IMNMX R4, R4, R6, !PT ;  /* 0x0000000604047217 */ /* 0x000fe40007800200 */
[----:B------:R-:W-:Y:S02]  /*4d40*/  IMNMX R5, R5, R7, PT ;  /* 0x0000000705057217 */ /* 0x000fe40003800200 */
.L_x_157:
[----:B--234-:R-:W-:Y:S01]  /*4d50*/  ISETP.NE.AND P0, PT, R55, RZ, PT ;  /* 0x000000ff3700720c */ /* 0x01cfe20003f05270 */
[----:B------:R-:W-:Y:S01]  /*4d60*/  IMAD.SHL.U32 R209, R0, 0x2, RZ ;  /* 0x0000000200d17824 */ /* 0x000fe200078e00ff */
[----:B------:R-:W-:Y:S01]  /*4d70*/  FMNMX.FTZ R72, R60, R61, !PT ;  /* 0x0000003d3c487209 */ /* 0x000fe20007810000 */
[----:B------:R-:W-:Y:S01]  /*4d80*/  STL [R1+0x50], R216 ;  /* 0x000050d801007387 */ /* 0x000fe20000100800 */
[----:B------:R-:W-:Y:S01]  /*4d90*/  ISETP.GT.AND P0, PT, R4, 0x1, !P0 ;  /* 0x000000010400780c */ /* 0x000fe20004704270 */
[--C-:B------:R-:W-:Y:S01]  /*4da0*/  IMAD R210, R3, 0x2, R209.reuse ;  /* 0x0000000203d27824 */ /* 0x100fe200078e02d1 */
[----:B------:R-:W-:Y:S01]  /*4db0*/  FMNMX.FTZ R72, R69, R72, !PT ;  /* 0x0000004845487209 */ /* 0x000fe20007810000 */
[----:B------:R-:W-:Y:S01]  /*4dc0*/  IMAD R212, R2, 0x2, R209 ;  /* 0x0000000202d47824 */ /* 0x000fe200078e02d1 */
[----:B------:R-:W-:Y:S01]  /*4dd0*/  ISETP.LT.OR P0, PT, R5, 0x2, P0 ;  /* 0x000000020500780c */ /* 0x000fe20000701670 */
[----:B------:R-:W-:Y:S01]  /*4de0*/  STL [R1+0x4c], R215 ;  /* 0x00004cd701007387 */ /* 0x000fe20000100800 */
[----:B------:R-:W-:Y:S01]  /*4df0*/  FMNMX.FTZ R72, R68, R72, !PT ;  /* 0x0000004844487209 */ /* 0x000fe20007810000 */
[----:B------:R-:W-:Y:S01]  /*4e00*/  ULDC.64 UR4, c[0x0][0x2c8] ;  /* 0x0000b20000047ab9 */ /* 0x000fe20000000a00 */
[----:B------:R-:W-:Y:S01]  /*4e10*/  FSEL R74, R14, -INF , !P0 ;  /* 0xff8000000e4a7808 */ /* 0x000fe20004000000 */
[----:B------:R-:W-:Y:S01]  /*4e20*/  STL [R1+0x48], R214 ;  /* 0x000048d601007387 */ /* 0x000fe20000100800 */
[----:B------:R-:W-:-:S02]  /*4e30*/  ISETP.NE.AND P0, PT, R54, RZ, PT ;  /* 0x000000ff3600720c */ /* 0x000fc40003f05270 */
[----:B------:R-:W-:Y:S01]  /*4e40*/  P2R R123, PR, RZ, 0x40 ;  /* 0x00000040ff7b7803 */ /* 0x000fe20000000000 */
[----:B------:R-:W-:Y:S01]  /*4e50*/  LDSM.16.MT88.4 R80, [R212+0x100] ;  /* 0x00010000d450783b */ /* 0x000fe20000004200 */
[----:B------:R-:W-:Y:S02]  /*4e60*/  ISETP.GT.AND P0, PT, R4, 0x8, !P0 ;  /* 0x000000080400780c */ /* 0x000fe40004704270 */
[----:B------:R-:W-:Y:S01]  /*4e70*/  FMNMX.FTZ R72, R76, R72, !PT ;  /* 0x000000484c487209 */ /* 0x000fe20007810000 */
[----:B------:R-:W-:Y:S01]  /*4e80*/  LDSM.16.MT88.4 R88, [R210+0x100] ;  /* 0x00010000d258783b */ /* 0x000fe20000004200 */
[----:B------:R-:W-:Y:S02]  /*4e90*/  ISETP.LT.OR P0, PT, R5, 0x9, P0 ;  /* 0x000000090500780c */ /* 0x000fe40000701670 */
[----:B------:R-:W-:Y:S01]  /*4ea0*/  ISETP.NE.AND P6, PT, R53, RZ, PT ;  /* 0x000000ff3500720c */ /* 0x000fe20003fc5270 */
[----:B------:R-:W-:Y:S01]  /*4eb0*/  LDSM.16.MT88.4 R104, [R209+0x900] ;  /* 0x00090000d168783b */ /* 0x000fe20000004200 */
[----:B------:R-:W-:-:S02]  /*4ec0*/  FSEL R112, R17, -INF , !P0 ;  /* 0xff80000011707808 */ /* 0x000fc40004000000 */
[----:B------:R-:W-:Y:S01]  /*4ed0*/  FMNMX.FTZ R72, R77, R72, !PT ;  /* 0x000000484d487209 */ /* 0x000fe20007810000 */
[----:B------:R-:W-:Y:S01]  /*4ee0*/  LDSM.16.MT88.4 R100, [R212+0x900] ;  /* 0x00090000d464783b */ /* 0x000fe20000004200 */
[----:B------:R-:W-:Y:S02]  /*4ef0*/  ISETP.GT.AND P0, PT, R4, 0x9, !P6 ;  /* 0x000000090400780c */ /* 0x000fe40007704270 */
[----:B------:R-:W-:Y:S01]  /*4f00*/  FMNMX.FTZ R72, R84, R72, !PT ;  /* 0x0000004854487209 */ /* 0x000fe20007810000 */
[----:B------:R-:W-:Y:S01]  /*4f10*/  LDSM.16.MT88.4 R96, [R210+0x900] ;  /* 0x00090000d260783b */ /* 0x000fe20000004200 */
[----:B------:R-:W-:Y:S02]  /*4f20*/  ISETP.LT.OR P0, PT, R5, 0xa, P0 ;  /* 0x0000000a0500780c */ /* 0x000fe40000701670 */
[----:B------:R-:W-:Y:S01]  /*4f30*/  FMNMX.FTZ R72, R85, R72, !PT ;  /* 0x0000004855487209 */ /* 0x000fe20007810000 */
[----:B------:R-:W-:Y:S01]  /*4f40*/  STL [R1+0x44], R213 ;  /* 0x000044d501007387 */ /* 0x000fe20000100800 */
[----:B------:R-:W-:-:S02]  /*4f50*/  FSEL R75, R16, -INF , !P0 ;  /* 0xff800000104b7808 */ /* 0x000fc40004000000 */
[----:B------:R-:W-:Y:S01]  /*4f60*/  ISETP.NE.AND P0, PT, R52, RZ, PT ;  /* 0x000000ff3400720c */ /* 0x000fe20003f05270 */
[----:B------:R-:W-:Y:S01]  /*4f70*/  STL [R1+0x40], R208 ;  /* 0x000040d001007387 */ /* 0x000fe20000100800 */
[----:B------:R-:W-:Y:S02]  /*4f80*/  FMNMX.FTZ R72, R108, R72, !PT ;  /* 0x000000486c487209 */ /* 0x000fe40007810000 */
[----:B------:R-:W-:Y:S01]  /*4f90*/  ISETP.GT.AND P0, PT, R4, 0x10, !P0 ;  /* 0x000000100400780c */ /* 0x000fe20004704270 */
[----:B------:R-:W-:Y:S01]  /*4fa0*/  LDSM.16.MT88.4 R160, [R212+0x1900] ;  /* 0x00190000d4a0783b */ /* 0x000fe20000004200 */
[----:B------:R-:W-:Y:S02]  /*4fb0*/  FMNMX.FTZ R72, R120, R72, !PT ;  /* 0x0000004878487209 */ /* 0x000fe40007810000 */
[----:B------:R-:W-:Y:S02]  /*4fc0*/  ISETP.LT.OR P0, PT, R5, 0x11, P0 ;  /* 0x000000110500780c */ /* 0x000fe40000701670 */
[----:B------:R-:W-:-:S02]  /*4fd0*/  FMNMX.FTZ R72, R121, R72, !PT ;  /* 0x0000004879487209 */ /* 0x000fc40007810000 */
[----:B------:R-:W-:Y:S02]  /*4fe0*/  FSEL R113, R8, -INF , !P0 ;  /* 0xff80000008717808 */ /* 0x000fe40004000000 */
[----:B------:R-:W-:Y:S02]  /*4ff0*/  ISETP.NE.AND P0, PT, R51, RZ, PT ;  /* 0x000000ff3300720c */ /* 0x000fe40003f05270 */
[----:B------:R-:W-:Y:S02]  /*5000*/  FMNMX.FTZ R72, R124, R72, !PT ;  /* 0x000000487c487209 */ /* 0x000fe40007810000 */
[----:B------:R-:W-:Y:S02]  /*5010*/  ISETP.GT.AND P0, PT, R4, 0x11, !P0 ;  /* 0x000000110400780c */ /* 0x000fe40004704270 */
[----:B------:R-:W-:Y:S02]  /*5020*/  FMNMX.FTZ R72, R129, R72, !PT ;  /* 0x0000004881487209 */ /* 0x000fe40007810000 */
[----:B------:R-:W-:-:S02]  /*5030*/  ISETP.LT.OR P0, PT, R5, 0x12, P0 ;  /* 0x000000120500780c */ /* 0x000fc40000701670 */
[----:B------:R-:W-:Y:S02]  /*5040*/  FMNMX.FTZ R72, R137, R72, !PT ;  /* 0x0000004889487209 */ /* 0x000fe40007810000 */
[----:B------:R-:W-:Y:S02]  /*5050*/  FSEL R115, R20, -INF , !P0 ;  /* 0xff80000014737808 */ /* 0x000fe40004000000 */
[----:B------:R-:W-:Y:S02]  /*5060*/  ISETP.NE.AND P0, PT, R50, RZ, PT ;  /* 0x000000ff3200720c */ /* 0x000fe40003f05270 */
[----:B------:R-:W-:Y:S02]  /*5070*/  FMNMX.FTZ R72, R146, R72, !PT ;  /* 0x0000004892487209 */ /* 0x000fe40007810000 */
[----:B------:R-:W-:Y:S02]  /*5080*/  FMNMX.FTZ R71, R56, R57, !PT ;  /* 0x0000003938477209 */ /* 0x000fe40007810000 */
[----:B------:R-:W-:-:S02]  /*5090*/  ISETP.GT.AND P0, PT, R4, 0x18, !P0 ;  /* 0x000000180400780c */ /* 0x000fc40004704270 */
[----:B------:R-:W-:Y:S02]  /*50a0*/  FMNMX.FTZ R72, R147, R72, !PT ;  /* 0x0000004893487209 */ /* 0x000fe40007810000 */
[----:B------:R-:W-:Y:S02]  /*50b0*/  FMNMX.FTZ R71, R58, R71, !PT ;  /* 0x000000473a477209 */ /* 0x000fe40007810000 */
[----:B------:R-:W-:Y:S02]  /*50c0*/  ISETP.LT.OR P0, PT, R5, 0x19, P0 ;  /* 0x000000190500780c */ /* 0x000fe40000701670 */
[----:B------:R-:W-:Y:S02]  /*50d0*/  FMNMX.FTZ R72, R207, R72, !PT ;  /* 0x00000048cf487209 */ /* 0x000fe40007810000 */
[----:B------:R-:W-:Y:S02]  /*50e0*/  FMNMX.FTZ R71, R59, R71, !PT ;  /* 0x000000473b477209 */ /* 0x000fe40007810000 */
[----:B------:R-:W-:-:S02]  /*50f0*/  FSEL R116, R21, -INF , !P0 ;  /* 0xff80000015747808 */ /* 0x000fc40004000000 */
[----:B------:R-:W-:Y:S02]  /*5100*/  FMNMX.FTZ R72, R228, R72, !PT ;  /* 0x00000048e4487209 */ /* 0x000fe40007810000 */
[----:B------:R-:W-:Y:S02]  /*5110*/  ISETP.NE.AND P0, PT, R49, RZ, PT ;  /* 0x000000ff3100720c */ /* 0x000fe40003f05270 */
[----:B------:R-:W-:Y:S02]  /*5120*/  FMNMX.FTZ R71, R64, R71, !PT ;  /* 0x0000004740477209 */ /* 0x000fe40007810000 */
[----:B------:R-:W-:Y:S02]  /*5130*/  FMNMX.FTZ R72, R226, R72, !PT ;  /* 0x00000048e2487209 */ /* 0x000fe40007810000 */
[----:B------:R-:W-:Y:S02]  /*5140*/  ISETP.GT.AND P0, PT, R4, 0x19, !P0 ;  /* 0x000000190400780c */ /* 0x000fe40004704270 */
[----:B------:R-:W-:-:S02]  /*5150*/  FMNMX.FTZ R71, R65, R71, !PT ;  /* 0x0000004741477209 */ /* 0x000fc40007810000 */
[----:B------:R-:W-:Y:S02]  /*5160*/  FMNMX.FTZ R72, R229, R72, !PT ;  /* 0x00000048e5487209 */ /* 0x000fe40007810000 */
[----:B------:R-:W-:Y:S02]  /*5170*/  ISETP.LT.OR P0, PT, R5, 0x1a, P0 ;  /* 0x0000001a0500780c */ /* 0x000fe40000701670 */
[----:B------:R-:W-:Y:S02]  /*5180*/  FMNMX.FTZ R71, R66, R71, !PT ;  /* 0x0000004742477209 */ /* 0x000fe40007810000 */
[----:B------:R-:W-:Y:S02]  /*5190*/  FMNMX.FTZ R72, R230, R72, !PT ;  /* 0x00000048e6487209 */ /* 0x000fe40007810000 */
[----:B------:R-:W-:Y:S02]  /*51a0*/  FSEL R118, R15, -INF , !P0 ;  /* 0xff8000000f767808 */ /* 0x000fe40004000000 */
[----:B------:R-:W-:-:S02]  /*51b0*/  ISETP.NE.AND P0, PT, R48, RZ, PT ;  /* 0x000000ff3000720c */ /* 0x000fc40003f05270 */
[----:B------:R-:W-:Y:S02]  /*51c0*/  FMNMX.FTZ R71, R67, R71, !PT ;  /* 0x0000004743477209 */ /* 0x000fe40007810000 */
[----:B------:R-:W-:Y:S02]  /*51d0*/  FMNMX.FTZ R72, R231, R72, !PT ;  /* 0x00000048e7487209 */ /* 0x000fe40007810000 */
[----:B------:R-:W-:Y:S02]  /*51e0*/  ISETP.GT.AND P0, PT, R4, 0x20, !P0 ;  /* 0x000000200400780c */ /* 0x000fe40004704270 */
[----:B------:R-:W-:Y:S02]  /*51f0*/  FMNMX.FTZ R71, R70, R71, !PT ;  /* 0x0000004746477209 */ /* 0x000fe40007810000 */
[----:B------:R-:W-:Y:S02]  /*5200*/  FMNMX.FTZ R72, R238, R72, !PT ;  /* 0x00000048ee487209 */ /* 0x000fe40007810000 */
[----:B------:R-:W-:-:S02]  /*5210*/  ISETP.LT.OR P0, PT, R5, 0x21, P0 ;  /* 0x000000210500780c */ /* 0x000fc40000701670 */
[----:B------:R-:W-:Y:S02]  /*5220*/  FMNMX.FTZ R71, R78, R71, !PT ;  /* 0x000000474e477209 */ /* 0x000fe40007810000 */
[----:B------:R-:W-:Y:S02]  /*5230*/  FMNMX.FTZ R72, R240, R72, !PT ;  /* 0x00000048f0487209 */ /* 0x000fe40007810000 */
[----:B------:R-:W-:Y:S02]  /*5240*/  FSEL R145, R13, -INF , !P0 ;  /* 0xff8000000d917808 */ /* 0x000fe40004000000 */
[----:B------:R-:W-:Y:S01]  /*5250*/  FMNMX.FTZ R71, R79, R71, !PT ;  /* 0x000000474f477209 */ /* 0x000fe20007810000 */
[----:B------:R-:W1:Y:S01]  /*5260*/  SHFL.BFLY PT, R6, R72, 0x2, 0x1f ;  /* 0x0c401f0048067f89 */ /* 0x000e6200000e0000 */
[----:B------:R-:W-:Y:S02]  /*5270*/  ISETP.NE.AND P0, PT, R47, RZ, PT ;  /* 0x000000ff2f00720c */ /* 0x000fe40003f05270 */
[----:B------:R-:W-:-:S02]  /*5280*/  FMNMX.FTZ R71, R117, R71, !PT ;  /* 0x0000004775477209 */ /* 0x000fc40007810000 */
[----:B------:R-:W-:Y:S02]  /*5290*/  ISETP.GT.AND P0, PT, R4, 0x21, !P0 ;  /* 0x000000210400780c */ /* 0x000fe40004704270 */
[----:B------:R-:W-:Y:S02]  /*52a0*/  FMNMX.FTZ R71, R125, R71, !PT ;  /* 0x000000477d477209 */ /* 0x000fe40007810000 */
[----:B------:R-:W-:Y:S02]  /*52b0*/  ISETP.LT.OR P0, PT, R5, 0x22, P0 ;  /* 0x000000220500780c */ /* 0x000fe40000701670 */
[----:B------:R-:W-:Y:S02]  /*52c0*/  FMNMX.FTZ R71, R126, R71, !PT ;  /* 0x000000477e477209 */ /* 0x000fe40007810000 */
[----:B------:R-:W-:Y:S02]  /*52d0*/  FSEL R144, R26, -INF , !P0 ;  /* 0xff8000001a907808 */ /* 0x000fe40004000000 */
[----:B------:R-:W-:-:S02]  /*52e0*/  ISETP.NE.AND P0, PT, R46, RZ, PT ;  /* 0x000000ff2e00720c */ /* 0x000fc40003f05270 */
[----:B------:R-:W-:Y:S02]  /*52f0*/  FMNMX.FTZ R71, R127, R71, !PT ;  /* 0x000000477f477209 */ /* 0x000fe40007810000 */
[----:B------:R-:W-:Y:S02]  /*5300*/  ISETP.GT.AND P0, PT, R4, 0x28, !P0 ;  /* 0x000000280400780c */ /* 0x000fe40004704270 */
[----:B------:R-:W-:Y:S02]  /*5310*/  FMNMX.FTZ R71, R132, R71, !PT ;  /* 0x0000004784477209 */ /* 0x000fe40007810000 */
[----:B------:R-:W-:Y:S02]  /*5320*/  ISETP.LT.OR P0, PT, R5, 0x29, P0 ;  /* 0x000000290500780c */ /* 0x000fe40000701670 */
[----:B------:R-:W-:Y:S02]  /*5330*/  FMNMX.FTZ R71, R196, R71, !PT ;  /* 0x00000047c4477209 */ /* 0x000fe40007810000 */
[----:B------:R-:W-:-:S02]  /*5340*/  FSEL R143, R23, -INF , !P0 ;  /* 0xff800000178f7808 */ /* 0x000fc40004000000 */
[----:B------:R-:W-:Y:S02]  /*5350*/  ISETP.NE.AND P0, PT, R45, RZ, PT ;  /* 0x000000ff2d00720c */ /* 0x000fe40003f05270 */
[----:B-1----:R-:W-:Y:S02]  /*5360*/  FMNMX.FTZ R72, R72, R6, !PT ;  /* 0x0000000648487209 */ /* 0x002fe40007810000 */
[----:B------:R-:W-:Y:S02]  /*5370*/  FMNMX.FTZ R71, R202, R71, !PT ;  /* 0x00000047ca477209 */ /* 0x000fe40007810000 */
[----:B------:R-:W-:Y:S01]  /*5380*/  ISETP.GT.AND P0, PT, R4, 0x29, !P0 ;  /* 0x000000290400780c */ /* 0x000fe20004704270 */
[----:B------:R-:W1:Y:S01]  /*5390*/  SHFL.BFLY PT, R6, R72, 0x1, 0x1f ;  /* 0x0c201f0048067f89 */ /* 0x000e6200000e0000 */
[----:B------:R-:W-:Y:S02]  /*53a0*/  FMNMX.FTZ R71, R201, R71, !PT ;  /* 0x00000047c9477209 */ /* 0x000fe40007810000 */
[----:B------:R-:W-:-:S02]  /*53b0*/  ISETP.LT.OR P0, PT, R5, 0x2a, P0 ;  /* 0x0000002a0500780c */ /* 0x000fc40000701670 */
[----:B------:R-:W-:Y:S02]  /*53c0*/  FMNMX.FTZ R71, R203, R71, !PT ;  /* 0x00000047cb477209 */ /* 0x000fe40007810000 */
[----:B------:R-:W-:Y:S02]  /*53d0*/  FSEL R142, R25, -INF , !P0 ;  /* 0xff800000198e7808 */ /* 0x000fe40004000000 */
[----:B------:R-:W-:Y:S02]  /*53e0*/  ISETP.NE.AND P0, PT, R44, RZ, PT ;  /* 0x000000ff2c00720c */ /* 0x000fe40003f05270 */
[----:B------:R-:W-:Y:S02]  /*53f0*/  FMNMX.FTZ R71, R204, R71, !PT ;  /* 0x00000047cc477209 */ /* 0x000fe40007810000 */
[----:B------:R-:W-:Y:S02]  /*5400*/  ISETP.GT.AND P0, PT, R4, 0x30, !P0 ;  /* 0x000000300400780c */ /* 0x000fe40004704270 */
[----:B------:R-:W-:-:S02]  /*5410*/  FMNMX.FTZ R71, R205, R71, !PT ;  /* 0x00000047cd477209 */ /* 0x000fc40007810000 */
[----:B------:R-:W-:Y:S02]  /*5420*/  ISETP.LT.OR P0, PT, R5, 0x31, P0 ;  /* 0x000000310500780c */ /* 0x000fe40000701670 */
[----:B------:R-:W-:Y:S02]  /*5430*/  FMNMX.FTZ R71, R206, R71, !PT ;  /* 0x00000047ce477209 */ /* 0x000fe40007810000 */
[----:B------:R-:W-:Y:S02]  /*5440*/  FSEL R190, R12, -INF , !P0 ;  /* 0xff8000000cbe7808 */ /* 0x000fe40004000000 */
[----:B------:R-:W-:Y:S02]  /*5450*/  FMNMX.FTZ R71, R225, R71, !PT ;  /* 0x00000047e1477209 */ /* 0x000fe40007810000 */
[----:B------:R-:W-:Y:S02]  /*5460*/  ISETP.NE.AND P0, PT, R43, RZ, PT ;  /* 0x000000ff2b00720c */ /* 0x000fe40003f05270 */
[----:B-1----:R-:W-:-:S02]  /*5470*/  FMNMX.FTZ R72, R72, R6, !PT ;  /* 0x0000000648487209 */ /* 0x002fc40007810000 */
[----:B------:R-:W-:Y:S01]  /*5480*/  ISETP.GT.AND P0, PT, R4, 0x31, !P0 ;  /* 0x000000310400780c */ /* 0x000fe20004704270 */
[----:B------:R-:W1:Y:S01]  /*5490*/  SHFL.BFLY PT, R6, R71, 0x2, 0x1f ;  /* 0x0c401f0047067f89 */ /* 0x000e6200000e0000 */
[----:B------:R-:W-:Y:S01]  /*54a0*/  ISETP.NE.AND P6, PT, R42, RZ, PT ;  /* 0x000000ff2a00720c */ /* 0x000fe20003fc5270 */
[----:B------:R-:W-:Y:S01]  /*54b0*/  FMUL.FTZ R7, R72, c[0x0][0x2d0] ;  /* 0x0000b40048077a20 */ /* 0x000fe20000410000 */
[----:B------:R-:W-:Y:S02]  /*54c0*/  ISETP.LT.OR P0, PT, R5, 0x32, P0 ;  /* 0x000000320500780c */ /* 0x000fe40000701670 */
[----:B------:R-:W-:Y:S02]  /*54d0*/  LEA R211, R2, R210, 0x1 ;  /* 0x000000d202d37211 */ /* 0x000fe400078e08ff */
[----:B------:R-:W-:Y:S02]  /*54e0*/  FSEL R191, R9, -INF , !P0 ;  /* 0xff80000009bf7808 */ /* 0x000fe40004000000 */
[----:B------:R-:W-:Y:S01]  /*54f0*/  ISETP.GT.AND P0, PT, R4, 0x38, !P6 ;  /* 0x000000380400780c */ /* 0x000fe20007704270 */
[----:B------:R-:W-:Y:S01]  /*5500*/  LDSM.16.MT88.4 R92, [R211+0x100] ;  /* 0x00010000d35c783b */ /* 0x000fe20000004200 */
[----:B------:R-:W-:-:S02]  /*5510*/  FMNMX.FTZ R2, R114, R119, !PT ;  /* 0x0000007772027209 */ /* 0x000fc40007810000 */
[----:B------:R-:W-:Y:S02]  /*5520*/  ISETP.LT.OR P0, PT, R5, 0x39, P0 ;  /* 0x000000390500780c */ /* 0x000fe40000701670 */
[----:B------:R-:W-:Y:S02]  /*5530*/  FMNMX.FTZ R2, R122, R2, !PT ;  /* 0x000000027a027209 */ /* 0x000fe40007810000 */
[----:B------:R-:W-:Y:S02]  /*5540*/  FSEL R192, R19, -INF , !P0 ;  /* 0xff80000013c07808 */ /* 0x000fe40004000000 */
[----:B------:R-:W-:Y:S02]  /*5550*/  ISETP.GT.AND P0, PT, R4, 0x39, !P5 ;  /* 0x000000390400780c */ /* 0x000fe40006f04270 */
[----:B------:R-:W-:Y:S02]  /*5560*/  ISETP.NE.AND P5, PT, R38, RZ, PT ;  /* 0x000000ff2600720c */ /* 0x000fe40003fa5270 */
[----:B------:R-:W-:-:S02]  /*5570*/  ISETP.LT.OR P0, PT, R5, 0x3a, P0 ;  /* 0x0000003a0500780c */ /* 0x000fc40000701670 */
[----:B-1----:R-:W-:Y:S02]  /*5580*/  FMNMX.FTZ R71, R71, R6, !PT ;  /* 0x0000000647477209 */ /* 0x002fe40007810000 */
[----:B------:R-:W-:Y:S02]  /*5590*/  FSEL R193, R18, -INF , !P0 ;  /* 0xff80000012c17808 */ /* 0x000fe40004000000 */
[----:B------:R-:W-:Y:S01]  /*55a0*/  ISETP.GT.AND P0, PT, R4, 0x40, !P3 ;  /* 0x000000400400780c */ /* 0x000fe20005f04270 */
[----:B------:R-:W1:Y:S01]  /*55b0*/  SHFL.BFLY PT, R6, R71, 0x1, 0x1f ;  /* 0x0c201f0047067f89 */ /* 0x000e6200000e0000 */
[----:B------:R-:W-:Y:S02]  /*55c0*/  ISETP.NE.AND P6, PT, R37, RZ, PT ;  /* 0x000000ff2500720c */ /* 0x000fe40003fc5270 */
[----:B------:R-:W-:Y:S02]  /*55d0*/  ISETP.LT.OR P0, PT, R5, 0x41, P0 ;  /* 0x000000410500780c */ /* 0x000fe40000701670 */
[----:B------:R-:W-:-:S02]  /*55e0*/  ISETP.NE.AND P3, PT, R41, RZ, PT ;  /* 0x000000ff2900720c */ /* 0x000fc40003f65270 */
[----:B------:R-:W-:Y:S02]  /*55f0*/  FSEL R199, R11, -INF , !P0 ;  /* 0xff8000000bc77808 */ /* 0x000fe40004000000 */
[----:B------:R-:W-:Y:S02]  /*5600*/  ISETP.GT.AND P0, PT, R4, 0x41, !P2 ;  /* 0x000000410400780c */ /* 0x000fe40005704270 */
[----:B------:R-:W-:Y:S02]  /*5610*/  ISETP.NE.AND P2, PT, R40, RZ, PT ;  /* 0x000000ff2800720c */ /* 0x000fe40003f45270 */
[----:B------:R-:W-:Y:S02]  /*5620*/  ISETP.LT.OR P0, PT, R5, 0x42, P0 ;  /* 0x000000420500780c */ /* 0x000fe40000701670 */
[----:B------:R-:W-:Y:S02]  /*5630*/  ISETP.GT.AND P3, PT, R4, 0x48, !P3 ;  /* 0x000000480400780c */ /* 0x000fe40005f64270 */
[----:B------:R-:W-:-:S02]  /*5640*/  FSEL R198, R10, -INF , !P0 ;  /* 0xff8000000ac67808 */ /* 0x000fc40004000000 */
[----:B------:R-:W-:Y:S02]  /*5650*/  ISETP.GT.AND P0, PT, R4, RZ, !P1 ;  /* 0x000000ff0400720c */ /* 0x000fe40004f04270 */
[----:B------:R-:W-:Y:S02]  /*5660*/  ISETP.NE.AND P1, PT, R39, RZ, PT ;  /* 0x000000ff2700720c */ /* 0x000fe40003f25270 */
[----:B------:R-:W-:Y:S02]  /*5670*/  ISETP.LT.OR P0, PT, R5, 0x1, P0 ;  /* 0x000000010500780c */ /* 0x000fe40000701670 */
[----:B-1----:R-:W-:Y:S02]  /*5680*/  FMNMX.FTZ R71, R71, R6, !PT ;  /* 0x0000000647477209 */ /* 0x002fe40007810000 */
[----:B------:R-:W-:Y:S02]  /*5690*/  FSEL R73, R22, -INF , !P0 ;  /* 0xff80000016497808 */ /* 0x000fe40004000000 */
[----:B------:R-:W-:Y:S01]  /*56a0*/  FSETP.NEU.FTZ.AND P0, PT, R72, -INF , PT ;  /* 0xff8000004800780b */ /* 0x000fe20003f1d000 */
[----:B------:R-:W-:Y:S01]  /*56b0*/  FMUL.FTZ R6, R71, c[0x0][0x2d0] ;  /* 0x0000b40047067a20 */ /* 0x000fe20000410000 */
[----:B------:R-:W-:-:S02]  /*56c0*/  FMNMX.FTZ R3, R73, R74, !PT ;  /* 0x0000004a49037209 */ /* 0x000fc40007810000 */
[----:B------:R-:W-:Y:S02]  /*56d0*/  FSEL R7, R7, RZ, P0 ;  /* 0x000000ff07077208 */ /* 0x000fe40000000000 */
[----:B------:R-:W-:Y:S02]  /*56e0*/  FSETP.NEU.FTZ.AND P0, PT, R71, -INF , PT ;  /* 0xff8000004700780b */ /* 0x000fe40003f1d000 */
[----:B------:R-:W-:Y:S01]  /*56f0*/  FMNMX.FTZ R3, R112, R3, !PT ;  /* 0x0000000370037209 */ /* 0x000fe20007810000 */
[----:B------:R-:W-:Y:S01]  /*5700*/  FFMA.FTZ R8, R60, c[0x0][0x2d0], -R7 ;  /* 0x0000b4003c087a23 */ /* 0x000fe20000010807 */
[----:B------:R-:W-:Y:S02]  /*5710*/  FSEL R6, R6, RZ, P0 ;  /* 0x000000ff06067208 */ /* 0x000fe40000000000 */
[----:B------:R-:W-:Y:S01]  /*5720*/  FMNMX.FTZ R3, R75, R3, !PT ;  /* 0x000000034b037209 */ /* 0x000fe20007810000 */
[----:B------:R1:W-:Y:S01]  /*5730*/  MUFU.EX2 R152, R8 ;  /* 0x0000000800987308 */ /* 0x0003e20000000800 */
[C---:B------:R-:W-:Y:S01]  /*5740*/  ISETP.GT.AND P0, PT, R4.reuse, 0x51, !P5 ;  /* 0x000000510400780c */ /* 0x040fe20006f04270 */
[----:B------:R-:W-:Y:S01]  /*5750*/  FFMA.FTZ R0, R57, c[0x0][0x2d0], -R6 ;  /* 0x0000b40039007a23 */ /* 0x000fe20000010806 */
[----:B------:R-:W-:-:S02]  /*5760*/  ISETP.GT.AND P5, PT, R4, 0x59, !P6 ;  /* 0x000000590400780c */ /* 0x000fc400077a4270 */
[C---:B------:R-:W-:Y:S02]  /*5770*/  ISETP.GT.AND P2, PT, R4.reuse, 0x49, !P2 ;  /* 0x000000490400780c */ /* 0x040fe40005744270 */
[C---:B------:R-:W-:Y:S01]  /*5780*/  ISETP.GT.AND P1, PT, R4.reuse, 0x50, !P1 ;  /* 0x000000500400780c */ /* 0x040fe20004f24270 */
[----:B------:R2:W-:Y:S01]  /*5790*/  MUFU.EX2 R154, R0 ;  /* 0x00000000009a7308 */ /* 0x0005e20000000800 */
[----:B------:R-:W-:Y:S02]  /*57a0*/  ISETP.GT.AND P4, PT, R4, 0x58, !P4 ;  /* 0x000000580400780c */ /* 0x000fe40006784270 */
[----:B------:R-:W-:Y:S02]  /*57b0*/  P2R R4, PR, RZ, 0x20 ;  /* 0x00000020ff047803 */ /* 0x000fe40000000000 */
[C---:B------:R-:W-:Y:S02]  /*57c0*/  ISETP.LT.OR P5, PT, R5.reuse, 0x4a, P2 ;  /* 0x0000004a0500780c */ /* 0x040fe400017a1670 */
[----:B------:R-:W-:Y:S01]  /*57d0*/  ISETP.LT.OR P2, PT, R5, 0x52, P0 ;  /* 0x000000520500780c */ /* 0x000fe20000741670 */
[----:B-1----:R-:W-:Y:S01]  /*57e0*/  FFMA.FTZ R8, R61, c[0x0][0x2d0], -R7 ;  /* 0x0000b4003d087a23 */ /* 0x002fe20000010807 */
[----:B------:R-:W-:Y:S01]  /*57f0*/  ISETP.NE.AND P0, PT, R4, RZ, PT ;  /* 0x000000ff0400720c */ /* 0x000fe20003f05270 */
[----:B------:R-:W1:Y:S01]  /*5800*/  LDSM.16.MT88.4 R60, [R209+0x100] ;  /* 0x00010000d13c783b */ /* 0x000e620000004200 */
[C---:B------:R-:W-:Y:S01]  /*5810*/  ISETP.LT.OR P6, PT, R5.reuse, 0x49, P3 ;  /* 0x000000490500780c */ /* 0x040fe20001fc1670 */
[----:B------:R3:W4:Y:S01]  /*5820*/  MUFU.EX2 R164, R8 ;  /* 0x0000000800a47308 */ /* 0x0007220000000800 */
[----:B------:R-:W-:-:S02]  /*5830*/  ISETP.LT.OR P3, PT, R5, 0x51, P1 ;  /* 0x000000510500780c */ /* 0x000fc40000f61670 */
[----:B------:R-:W-:Y:S01]  /*5840*/  FSEL R181, R136, -INF , !P6 ;  /* 0xff80000088b57808 */ /* 0x000fe20007000000 */
[----:B--2---:R-:W-:Y:S01]  /*5850*/  FFMA.FTZ R0, R58, c[0x0][0x2d0], -R6 ;  /* 0x0000b4003a007a23 */ /* 0x004fe20000010806 */
[----:B------:R-:W-:Y:S02]  /*5860*/  FSEL R180, R135, -INF , !P5 ;  /* 0xff80000087b47808 */ /* 0x000fe40006800000 */
[----:B------:R-:W-:Y:S01]  /*5870*/  FSEL R184, R133, -INF , !P3 ;  /* 0xff80000085b87808 */ /* 0x000fe20005800000 */
[----:B------:R2:W-:Y:S01]  /*5880*/  MUFU.EX2 R155, R0 ;  /* 0x00000000009b7308 */ /* 0x0005e20000000800 */
[C---:B------:R-:W-:Y:S02]  /*5890*/  ISETP.LT.OR P1, PT, R5.reuse, 0x59, P4 ;  /* 0x000000590500780c */ /* 0x040fe40002721670 */
[----:B------:R-:W-:Y:S02]  /*58a0*/  FSEL R183, R138, -INF , !P2 ;  /* 0xff8000008ab77808 */ /* 0x000fe40005000000 */
[----:B------:R-:W-:-:S02]  /*58b0*/  ISETP.LT.OR P0, PT, R5, 0x5a, P0 ;  /* 0x0000005a0500780c */ /* 0x000fc40000701670 */
[----:B------:R-:W-:Y:S01]  /*58c0*/  FSEL R185, R134, -INF , !P1 ;  /* 0xff80000086b97808 */ /* 0x000fe20004800000 */
[----:B---3--:R-:W-:Y:S01]  /*58d0*/  FFMA.FTZ R8, R69, c[0x0][0x2d0], -R7 ;  /* 0x0000b40045087a23 */ /* 0x008fe20000010807 */
[----:B----4-:R-:W-:Y:S02]  /*58e0*/  F2FP.PACK_AB R12, R164, R152 ;  /* 0x00000098a40c723e */ /* 0x010fe400000000ff */
[----:B------:R-:W-:Y:S01]  /*58f0*/  FSEL R182, R139, -INF , !P0 ;  /* 0xff8000008bb67808 */ /* 0x000fe20004000000 */
[----:B------:R3:W-:Y:S01]  /*5900*/  MUFU.EX2 R216, R8 ;  /* 0x0000000800d87308 */ /* 0x0007e20000000800 */
[----:B------:R-:W-:Y:S01]  /*5910*/  ISETP.NE.AND P6, PT, R123, RZ, PT ;  /* 0x000000ff7b00720c */ /* 0x000fe20003fc5270 */
[----:B--2---:R-:W-:-:S06]  /*5920*/  FFMA.FTZ R0, R59, c[0x0][0x2d0], -R6 ;  /* 0x0000b4003b007a23 */ /* 0x004fcc0000010806 */
[----:B------:R2:W4:Y:S01]  /*5930*/  MUFU.EX2 R151, R0 ;  /* 0x0000000000977308 */ /* 0x0005220000000800 */
[----:B---3--:R-:W-:-:S07]  /*5940*/  FFMA.FTZ R8, R68, c[0x0][0x2d0], -R7 ;  /* 0x0000b40044087a23 */ /* 0x008fce0000010807 */
[----:B------:R3:W1:Y:S01]  /*5950*/  MUFU.EX2 R158, R8 ;  /* 0x00000008009e7308 */ /* 0x0006620000000800 */
[----:B--2---:R-:W-:Y:S01]  /*5960*/  FFMA.FTZ R0, R76, c[0x0][0x2d0], -R7 ;  /* 0x0000b4004c007a23 */ /* 0x004fe20000010807 */
[----:B----4-:R-:W-:-:S06]  /*5970*/  F2FP.PACK_AB R15, R151, R155 ;  /* 0x0000009b970f723e */ /* 0x010fcc00000000ff */
[----:B------:R2:W-:Y:S01]  /*5980*/  MUFU.EX2 R243, R0 ;  /* 0x0000000000f37308 */ /* 0x0005e20000000800 */
[----:B---3--:R-:W-:Y:S01]  /*5990*/  FFMA.FTZ R8, R56, c[0x0][0x2d0], -R6 ;  /* 0x0000b40038087a23 */ /* 0x008fe20000010806 */
[----:B-1----:R-:W-:Y:S01]  /*59a0*/  F2FP.PACK_AB R14, R158, R216 ;  /* 0x000000d89e0e723e */ /* 0x002fe200000000ff */
[----:B------:R-:W-:Y:S05]  /*59b0*/  LDSM.16.MT88.4 R56, [R211+0x1100] ;  /* 0x00110000d338783b */ /* 0x000fea0000004200 */
[----:B------:R-:W1:Y:S01]  /*59c0*/  MUFU.EX2 R149, R8 ;  /* 0x0000000800957308 */ /* 0x000e620000000800 */
[----:B--2---:R-:W-:-:S07]  /*59d0*/  FFMA.FTZ R0, R77, c[0x0][0x2d0], -R7 ;  /* 0x0000b4004d007a23 */ /* 0x004fce0000010807 */
[----:B------:R2:W3:Y:S01]  /*59e0*/  MUFU.EX2 R248, R0 ;  /* 0x0000000000f87308 */ /* 0x0004e20000000800 */
[----:B-1----:R-:W-:-:S07]  /*59f0*/  F2FP.PACK_AB R13, R154, R149 ;  /* 0x000000959a0d723e */ /* 0x002fce00000000ff */
[----:B------:R-:W-:Y:S01]  /*5a00*/  HMMA.16816.F32 R16, R12, R60, RZ ;  /* 0x0000003c0c10723c */ /* 0x000fe200000018ff */
[----:B--2---:R-:W-:Y:S01]  /*5a10*/  FFMA.FTZ R0, R84, c[0x0][0x2d0], -R7 ;  /* 0x0000b40054007a23 */ /* 0x004fe20000010807 */
[----:B---3--:R-:W-:-:S03]  /*5a20*/  F2FP.PACK_AB R8, R248, R243 ;  /* 0x000000f3f808723e */ /* 0x008fc600000000ff */
[----:B------:R1:W-:Y:S03]  /*5a30*/  MUFU.EX2 R214, R0 ;  /* 0x0000000000d67308 */ /* 0x0003e60000000800 */
[C---:B------:R-:W-:Y:S08]  /*5a40*/  HMMA.16816.F32 R20, R12.reuse, R80, RZ ;  /* 0x000000500c14723c */ /* 0x040ff000000018ff */
[----:B------:R-:W-:Y:S01]  /*5a50*/  HMMA.16816.F32 R24, R12, R88, RZ ;  /* 0x000000580c18723c */ /* 0x000fe200000018ff */
[----:B-1----:R-:W-:Y:S01]  /*5a60*/  FMNMX.FTZ R0, R128, R2, !PT ;  /* 0x0000000280007209 */ /* 0x002fe20007810000 */
[----:B------:R-:W-:-:S02]  /*5a70*/  FFMA.FTZ R2, R85, c[0x0][0x2d0], -R7 ;  /* 0x0000b40055027a23 */ /* 0x000fc40000010807 */
[----:B------:R-:W-:Y:S01]  /*5a80*/  LDSM.16.MT88.4 R84, [R209+0x1100] ;  /* 0x00110000d154783b */ /* 0x000fe20000004200 */
[----:B------:R-:W-:Y:S01]  /*5a90*/  FMNMX.FTZ R0, R130, R0, !PT ;  /* 0x0000000082007209 */ /* 0x000fe20007810000 */
[----:B------:R1:W2:Y:S02]  /*5aa0*/  MUFU.EX2 R165, R2 ;  /* 0x0000000200a57308 */ /* 0x0002a40000000800 */
[----:B------:R-:W-:Y:S01]  /*5ab0*/  HMMA.16816.F32 R32, R12, R92, RZ ;  /* 0x0000005c0c20723c */ /* 0x000fe200000018ff */
[----:B------:R-:W-:-:S04]  /*5ac0*/  FMNMX.FTZ R0, R131, R0, !PT ;  /* 0x0000000083007209 */ /* 0x000fc80007810000 */
[----:B------:R-:W-:-:S03]  /*5ad0*/  FMNMX.FTZ R0, R140, R0, !PT ;  /* 0x000000008c007209 */ /* 0x000fc60007810000 */
[----:B------:R-:W-:Y:S01]  /*5ae0*/  HMMA.16816.F32 R36, R12, R62, RZ ;  /* 0x0000003e0c24723c */ /* 0x000fe200000018ff */
[----:B------:R-:W-:-:S04]  /*5af0*/  FMNMX.FTZ R0, R141, R0, !PT ;  /* 0x000000008d007209 */ /* 0x000fc80007810000 */
[----:B------:R-:W-:Y:S01]  /*5b00*/  FMNMX.FTZ R0, R189, R0, !PT ;  /* 0x00000000bd007209 */ /* 0x000fe20007810000 */
[----:B-1----:R-:W-:Y:S02]  /*5b10*/  FFMA.FTZ R2, R64, c[0x0][0x2d0], -R6 ;  /* 0x0000b40040027a23 */ /* 0x002fe40000010806 */
[----:B------:R-:W-:Y:S01]  /*5b20*/  HMMA.16816.F32 R40, R12, R82, RZ ;  /* 0x000000520c28723c */ /* 0x000fe200000018ff */
[----:B--2---:R-:W-:Y:S01]  /*5b30*/  F2FP.PACK_AB R10, R165, R214 ;  /* 0x000000d6a50a723e */ /* 0x004fe200000000ff */
[----:B------:R1:W-:Y:S01]  /*5b40*/  MUFU.EX2 R166, R2 ;  /* 0x0000000200a67308 */ /* 0x0003e20000000800 */
[----:B------:R-:W-:-:S04]  /*5b50*/  FMNMX.FTZ R0, R188, R0, !PT ;  /* 0x00000000bc007209 */ /* 0x000fc80007810000 */
[----:B------:R-:W-:Y:S01]  /*5b60*/  FMNMX.FTZ R0, R187, R0, !PT ;  /* 0x00000000bb007209 */ /* 0x000fe20007810000 */
[----:B------:R-:W-:Y:S03]  /*5b70*/  HMMA.16816.F32 R48, R12, R90, RZ ;  /* 0x0000005a0c30723c */ /* 0x000fe600000018ff */
[----:B------:R-:W-:-:S04]  /*5b80*/  FMNMX.FTZ R0, R186, R0, !PT ;  /* 0x00000000ba007209 */ /* 0x000fc80007810000 */
[----:B------:R-:W-:Y:S01]  /*5b90*/  FMNMX.FTZ R0, R194, R0, !PT ;  /* 0x00000000c2007209 */ /* 0x000fe20007810000 */
[----:B------:R-:W-:Y:S01]  /*5ba0*/  HMMA.16816.F32 R44, R12, R94, RZ ;  /* 0x0000005e0c2c723c */ /* 0x000fe200000018ff */
[----:B-1----:R-:W-:Y:S02]  /*5bb0*/  FFMA.FTZ R2, R65, c[0x0][0x2d0], -R6 ;  /* 0x0000b40041027a23 */ /* 0x002fe40000010806 */
[----:B------:R-:W-:Y:S02]  /*5bc0*/  FMNMX.FTZ R0, R195, R0, !PT ;  /* 0x00000000c3007209 */ /* 0x000fe40007810000 */
[----:B------:R1:W2:Y:S02]  /*5bd0*/  MUFU.EX2 R244, R2 ;  /* 0x0000000200f47308 */ /* 0x0002a40000000800 */
[----:B------:R-:W-:-:S04]  /*5be0*/  FMNMX.FTZ R0, R197, R0, !PT ;  /* 0x00000000c5007209 */ /* 0x000fc80007810000 */
[----:B------:R-:W-:-:S04]  /*5bf0*/  FMNMX.FTZ R0, R200, R0, !PT ;  /* 0x00000000c8007209 */ /* 0x000fc80007810000 */
[----:B------:R-:W-:Y:S01]  /*5c00*/  FMNMX.FTZ R0, R232, R0, !PT ;  /* 0x00000000e8007209 */ /* 0x000fe20007810000 */
[----:B-1----:R-:W-:Y:S01]  /*5c10*/  FFMA.FTZ R2, R66, c[0x0][0x2d0], -R6 ;  /* 0x0000b40042027a23 */ /* 0x002fe20000010806 */
[----:B--2---:R-:W-:-:S03]  /*5c20*/  F2FP.PACK_AB R9, R244, R166 ;  /* 0x000000a6f409723e */ /* 0x004fc600000000ff */
[----:B------:R1:W-:Y:S02]  /*5c30*/  MUFU.EX2 R168, R2 ;  /* 0x0000000200a87308 */ /* 0x0003e40000000800 */
[----:B-1----:R-:W-:Y:S01]  /*5c40*/  FMNMX.FTZ R2, R113, R3, !PT ;  /* 0x0000000371027209 */ /* 0x002fe20007810000 */
[----:B------:R-:W-:Y:S02]  /*5c50*/  FFMA.FTZ R3, R67, c[0x0][0x2d0], -R6 ;  /* 0x0000b40043037a23 */ /* 0x000fe40000010806 */
[----:B------:R-:W-:Y:S01]  /*5c60*/  LDSM.16.MT88.4 R64, [R210+0x1100] ;  /* 0x00110000d240783b */ /* 0x000fe20000004200 */
[----:B------:R-:W-:Y:S02]  /*5c70*/  FMNMX.FTZ R2, R115, R2, !PT ;  /* 0x0000000273027209 */ /* 0x000fe40007810000 */
[----:B------:R1:W2:Y:S02]  /*5c80*/  MUFU.EX2 R167, R3 ;  /* 0x0000000300a77308 */ /* 0x0002a40000000800 */
[----:B------:R-:W-:-:S04]  /*5c90*/  FMNMX.FTZ R2, R116, R2, !PT ;  /* 0x0000000274027209 */ /* 0x000fc80007810000 */
[----:B------:R-:W-:Y:S01]  /*5ca0*/  FMNMX.FTZ R2, R118, R2, !PT ;  /* 0x0000000276027209 */ /* 0x000fe20007810000 */
[--C-:B-1----:R-:W-:Y:S01]  /*5cb0*/  FFMA.FTZ R3, R108, c[0x0][0x2d0], -R7.reuse ;  /* 0x0000b4006c037a23 */ /* 0x102fe20000010807 */
[----:B--2---:R-:W-:Y:S01]  /*5cc0*/  F2FP.PACK_AB R11, R167, R168 ;  /* 0x000000a8a70b723e */ /* 0x004fe200000000ff */
[----:B------:R-:W1:Y:S02]  /*5cd0*/  LDSM.16.MT88.4 R108, [R211+0x900] ;  /* 0x00090000d36c783b */ /* 0x000e640000004200 */
[----:B------:R2:W-:Y:S04]  /*5ce0*/  MUFU.EX2 R153, R3 ;  /* 0x0000000300997308 */ /* 0x0005e80000000800 */
[C---:B------:R-:W-:Y:S08]  /*5cf0*/  HMMA.16816.F32 R52, R8.reuse, R104, R16 ;  /* 0x000000680834723c */ /* 0x040ff00000001810 */
[----:B------:R-:W-:Y:S01]  /*5d00*/  HMMA.16816.F32 R28, R8, R100, R20 ;  /* 0x00000064081c723c */ /* 0x000fe20000001814 */
[----:B--2---:R-:W-:Y:S01]  /*5d10*/  FMNMX.FTZ R3, R145, R2, !PT ;  /* 0x0000000291037209 */ /* 0x004fe20007810000 */
[----:B------:R-:W-:-:S03]  /*5d20*/  FFMA.FTZ R2, R120, c[0x0][0x2d0], -R7 ;  /* 0x0000b40078027a23 */ /* 0x000fc60000010807 */
[----:B------:R-:W-:Y:S01]  /*5d30*/  FMNMX.FTZ R3, R144, R3, !PT ;  /* 0x0000000390037209 */ /* 0x000fe20007810000 */
[----:B------:R2:W-:Y:S02]  /*5d40*/  MUFU.EX2 R247, R2 ;  /* 0x0000000200f77308 */ /* 0x0005e40000000800 */
[C---:B------:R-:W-:Y:S08]  /*5d50*/  HMMA.16816.F32 R20, R8.reuse, R96, R24 ;  /* 0x000000600814723c */ /* 0x040ff00000001818 */
[----:B------:R-:W-:Y:S01]  /*5d60*/  HMMA.16816.F32 R16, R8, R106, R36 ;  /* 0x0000006a0810723c */ /* 0x000fe20000001824 */
[----:B--2---:R-:W-:Y:S01]  /*5d70*/  FMNMX.FTZ R2, R233, R0, !PT ;  /* 0x00000000e9027209 */ /* 0x004fe20007810000 */
[----:B------:R-:W-:-:S06]  /*5d80*/  FFMA.FTZ R0, R121, c[0x0][0x2d0], -R7 ;  /* 0x0000b40079007a23 */ /* 0x000fcc0000010807 */
[C---:B-1----:R-:W-:Y:S01]  /*5d90*/  HMMA.16816.F32 R12, R8.reuse, R108, R32 ;  /* 0x0000006c080c723c */ /* 0x042fe20000001820 */
[----:B------:R1:W-:Y:S07]  /*5da0*/  MUFU.EX2 R150, R0 ;  /* 0x0000000000967308 */ /* 0x0003ee0000000800 */
[C---:B------:R-:W-:Y:S08]  /*5db0*/  HMMA.16816.F32 R36, R8.reuse, R102, R40 ;  /* 0x000000660824723c */ /* 0x040ff00000001828 */
[----:B------:R-:W-:Y:S01]  /*5dc0*/  HMMA.16816.F32 R24, R8, R98, R48 ;  /* 0x000000620818723c */ /* 0x000fe20000001830 */
[----:B-1----:R-:W-:-:S02]  /*5dd0*/  FMNMX.FTZ R0, R234, R2, !PT ;  /* 0x00000002ea007209 */ /* 0x002fc40007810000 */
[----:B------:R-:W-:Y:S01]  /*5de0*/  FMNMX.FTZ R2, R143, R3, !PT ;  /* 0x000000038f027209 */ /* 0x000fe20007810000 */
[----:B------:R-:W-:Y:S01]  /*5df0*/  FFMA.FTZ R3, R124, c[0x0][0x2d0], -R7 ;  /* 0x0000b4007c037a23 */ /* 0x000fe20000010807 */
[----:B------:R-:W-:-:S03]  /*5e00*/  FMNMX.FTZ R0, R235, R0, !PT ;  /* 0x00000000eb007209 */ /* 0x000fc60007810000 */
[----:B------:R-:W-:Y:S01]  /*5e10*/  HMMA.16816.F32 R32, R8, R110, R44 ;  /* 0x0000006e0820723c */ /* 0x000fe2000000182c */
[----:B------:R-:W-:Y:S01]  /*5e20*/  FMNMX.FTZ R2, R142, R2, !PT ;  /* 0x000000028e027209 */ /* 0x000fe20007810000 */
[----:B------:R1:W2:Y:S01]  /*5e30*/  MUFU.EX2 R156, R3 ;  /* 0x00000003009c7308 */ /* 0x0002a20000000800 */
[----:B------:R-:W-:Y:S02]  /*5e40*/  FMNMX.FTZ R0, R236, R0, !PT ;  /* 0x00000000ec007209 */ /* 0x000fe40007810000 */
[----:B------:R-:W-:Y:S02]  /*5e50*/  FMNMX.FTZ R2, R190, R2, !PT ;  /* 0x00000002be027209 */ /* 0x000fe40007810000 */
[----:B------:R-:W-:Y:S02]  /*5e60*/  FMNMX.FTZ R0, R237, R0, !PT ;  /* 0x00000000ed007209 */ /* 0x000fe40007810000 */
[----:B------:R-:W-:Y:S02]  /*5e70*/  FMNMX.FTZ R2, R191, R2, !PT ;  /* 0x00000002bf027209 */ /* 0x000fe40007810000 */
[----:B------:R-:W-:-:S04]  /*5e80*/  FMNMX.FTZ R0, R241, R0, !PT ;  /* 0x00000000f1007209 */ /* 0x000fc80007810000 */
[----:B------:R-:W-:Y:S01]  /*5e90*/  FMNMX.FTZ R0, R239, R0, !PT ;  /* 0x00000000ef007209 */ /* 0x000fe20007810000 */
[----:B-1----:R-:W-:Y:S01]  /*5ea0*/  FFMA.FTZ R3, R129, c[0x0][0x2d0], -R7 ;  /* 0x0000b40081037a23 */ /* 0x002fe20000010807 */
[----:B--2---:R-:W-:-:S03]  /*5eb0*/  F2FP.PACK_AB R10, R156, R150 ;  /* 0x000000969c0a723e */ /* 0x004fc600000000ff */
[----:B------:R-:W1:Y:S01]  /*5ec0*/  SHFL.BFLY PT, R4, R0, 0x2, 0x1f ;  /* 0x0c401f0000047f89 */ /* 0x000e6200000e0000 */
[----:B------:R2:W-:Y:S02]  /*5ed0*/  MUFU.EX2 R157, R3 ;  /* 0x00000003009d7308 */ /* 0x0005e40000000800 */
[----:B--2---:R-:W-:Y:S01]  /*5ee0*/  FMNMX.FTZ R3, R192, R2, !PT ;  /* 0x00000002c0037209 */ /* 0x004fe20007810000 */
[----:B------:R-:W-:-:S03]  /*5ef0*/  FFMA.FTZ R2, R70, c[0x0][0x2d0], -R6 ;  /* 0x0000b40046027a23 */ /* 0x000fc60000010806 */
[----:B------:R-:W-:Y:S02]  /*5f00*/  FMNMX.FTZ R3, R193, R3, !PT ;  /* 0x00000003c1037209 */ /* 0x000fe40007810000 */
[----:B------:R2:W-:Y:S01]  /*5f10*/  MUFU.EX2 R129, R2 ;  /* 0x0000000200817308 */ /* 0x0005e20000000800 */
[----:B-1----:R-:W-:Y:S02]  /*5f20*/  FMNMX.FTZ R0, R0, R4, !PT ;  /* 0x0000000400007209 */ /* 0x002fe40007810000 */
[----:B------:R-:W-:-:S03]  /*5f30*/  FMNMX.FTZ R3, R199, R3, !PT ;  /* 0x00000003c7037209 */ /* 0x000fc60007810000 */
[----:B------:R-:W1:Y:S01]  /*5f40*/  SHFL.BFLY PT, R5, R0, 0x1, 0x1f ;  /* 0x0c201f0000057f89 */ /* 0x000e6200000e0000 */
[----:B------:R-:W-:-:S04]  /*5f50*/  FMNMX.FTZ R3, R198, R3, !PT ;  /* 0x00000003c6037209 */ /* 0x000fc80007810000 */
[----:B------:R-:W-:-:S04]  /*5f60*/  FMNMX.FTZ R3, R181, R3, !PT ;  /* 0x00000003b5037209 */ /* 0x000fc80007810000 */
[----:B------:R-:W-:Y:S01]  /*5f70*/  FMNMX.FTZ R3, R180, R3, !PT ;  /* 0x00000003b4037209 */ /* 0x000fe20007810000 */
[----:B--2---:R-:W-:-:S03]  /*5f80*/  FFMA.FTZ R2, R78, c[0x0][0x2d0], -R6 ;  /* 0x0000b4004e027a23 */ /* 0x004fc60000010806 */
[----:B------:R-:W-:Y:S01]  /*5f90*/  FMNMX.FTZ R3, R184, R3, !PT ;  /* 0x00000003b8037209 */ /* 0x000fe20007810000 */
[----:B------:R2:W3:Y:S03]  /*5fa0*/  MUFU.EX2 R148, R2 ;  /* 0x0000000200947308 */ /* 0x0004e60000000800 */
[----:B------:R-:W-:-:S04]  /*5fb0*/  FMNMX.FTZ R3, R183, R3, !PT ;  /* 0x00000003b7037209 */ /* 0x000fc80007810000 */
[----:B------:R-:W-:Y:S02]  /*5fc0*/  FMNMX.FTZ R3, R185, R3, !PT ;  /* 0x00000003b9037209 */ /* 0x000fe40007810000 */
[----:B-1----:R-:W-:Y:S01]  /*5fd0*/  FMNMX.FTZ R70, R0, R5, !PT ;  /* 0x0000000500467209 */ /* 0x002fe20007810000 */
[--C-:B------:R-:W-:Y:S01]  /*5fe0*/  FFMA.FTZ R0, R127, c[0x0][0x2d0], -R6.reuse ;  /* 0x0000b4007f007a23 */ /* 0x100fe20000010806 */
[----:B------:R-:W-:Y:S02]  /*5ff0*/  FMNMX.FTZ R3, R182, R3, !PT ;  /* 0x00000003b6037209 */ /* 0x000fe40007810000 */
[----:B------:R-:W-:Y:S01]  /*6000*/  FSETP.NEU.FTZ.AND P0, PT, R70, -INF , PT ;  /* 0xff8000004600780b */ /* 0x000fe20003f1d000 */
[----:B------:R1:W-:Y:S01]  /*6010*/  MUFU.EX2 R246, R0 ;  /* 0x0000000000f67308 */ /* 0x0003e20000000800 */
[----:B--2---:R-:W-:Y:S01]  /*6020*/  FFMA.FTZ R2, R79, c[0x0][0x2d0], -R6 ;  /* 0x0000b4004f027a23 */ /* 0x004fe20000010806 */
[----:B------:R-:W2:Y:S01]  /*6030*/  SHFL.BFLY PT, R4, R3, 0x2, 0x1f ;  /* 0x0c401f0003047f89 */ /* 0x000ea200000e0000 */
[----:B---3--:R-:W-:-:S03]  /*6040*/  F2FP.PACK_AB R9, R148, R129 ;  /* 0x000000819409723e */ /* 0x008fc600000000ff */
[----:B------:R-:W-:Y:S02]  /*6050*/  LDSM.16.MT88.4 R76, [R212+0x1100] ;  /* 0x00110000d44c783b */ /* 0x000fe40000004200 */
[----:B------:R3:W-:Y:S01]  /*6060*/  MUFU.EX2 R215, R2 ;  /* 0x0000000200d77308 */ /* 0x0007e20000000800 */
[--C-:B-1----:R-:W-:Y:S02]  /*6070*/  FFMA.FTZ R0, R132, c[0x0][0x2d0], -R6.reuse ;  /* 0x0000b40084007a23 */ /* 0x102fe40000010806 */
[----:B---3--:R-:W-:Y:S02]  /*6080*/  FFMA.FTZ R2, R117, c[0x0][0x2d0], -R6 ;  /* 0x0000b40075027a23 */ /* 0x008fe40000010806 */
[----:B------:R-:W-:Y:S01]  /*6090*/  IMAD.MOV.U32 R117, RZ, RZ, R153 ;  /* 0x000000ffff757224 */ /* 0x000fe200078e0099 */
[----:B--2---:R-:W-:Y:S02]  /*60a0*/  FMNMX.FTZ R3, R3, R4, !PT ;  /* 0x0000000403037209 */ /* 0x004fe40007810000 */
[----:B------:R1:W2:Y:S02]  /*60b0*/  MUFU.EX2 R68, R2 ;  /* 0x0000000200447308 */ /* 0x0002a40000000800 */
[----:B------:R-:W-:Y:S01]  /*60c0*/  F2FP.PACK_AB R8, R247, R117 ;  /* 0x00000075f708723e */ /* 0x000fe200000000ff */
[----:B------:R-:W3:Y:S01]  /*60d0*/  SHFL.BFLY PT, R4, R3, 0x1, 0x1f ;  /* 0x0c201f0003047f89 */ /* 0x000ee200000e0000 */
[----:B-1----:R-:W-:Y:S01]  /*60e0*/  FFMA.FTZ R2, R137, c[0x0][0x2d0], -R7 ;  /* 0x0000b40089027a23 */ /* 0x002fe20000010807 */
[----:B--2---:R-:W-:-:S03]  /*60f0*/  F2FP.PACK_AB R11, R68, R215 ;  /* 0x000000d7440b723e */ /* 0x004fc600000000ff */
[----:B------:R1:W-:Y:S04]  /*6100*/  MUFU.EX2 R69, R2 ;  /* 0x0000000200457308 */ /* 0x0003e80000000800 */
[----:B------:R-:W-:Y:S01]  /*6110*/  HMMA.16816.F32 R48, R8, R84, R52 ;  /* 0x000000540830723c */ /* 0x000fe20000001834 */
[----:B---3--:R-:W-:-:S06]  /*6120*/  FMNMX.FTZ R3, R3, R4, !PT ;  /* 0x0000000403037209 */ /* 0x008fcc0007810000 */
[----:B------:R-:W-:Y:S01]  /*6130*/  MOV R54, R68 ;  /* 0x0000004400367202 */ /* 0x000fe20000000f00 */
[C---:B------:R-:W-:Y:S01]  /*6140*/  HMMA.16816.F32 R44, R8.reuse, R76, R28 ;  /* 0x0000004c082c723c */ /* 0x040fe2000000181c */
[----:B------:R-:W-:Y:S01]  /*6150*/  MUFU.EX2 R68, R0 ;  /* 0x0000000000447308 */ /* 0x000fe20000000800 */
[----:B------:R-:W-:Y:S02]  /*6160*/  IMAD.MOV.U32 R55, RZ, RZ, R157 ;  /* 0x000000ffff377224 */ /* 0x000fe400078e009d */
[--C-:B-1----:R-:W-:Y:S02]  /*6170*/  FFMA.FTZ R2, R146, c[0x0][0x2d0], -R7.reuse ;  /* 0x0000b40092027a23 */ /* 0x102fe40000010807 */
[----:B------:R-:W-:Y:S02]  /*6180*/  IMAD.MOV.U32 R53, RZ, RZ, R156 ;  /* 0x000000ffff357224 */ /* 0x000fe400078e009c */
[C---:B------:R-:W-:Y:S01]  /*6190*/  HMMA.16816.F32 R28, R8.reuse, R56, R12 ;  /* 0x00000038081c723c */ /* 0x040fe2000000180c */
[----:B------:R1:W-:Y:S07]  /*61a0*/  MUFU.EX2 R153, R2 ;  /* 0x0000000200997308 */ /* 0x0003ee0000000800 */
[C---:B------:R-:W-:Y:S08]  /*61b0*/  HMMA.16816.F32 R12, R8.reuse, R58, R32 ;  /* 0x0000003a080c723c */ /* 0x040ff00000001820 */
[----:B------:R-:W-:Y:S01]  /*61c0*/  HMMA.16816.F32 R16, R8, R86, R16 ;  /* 0x000000560810723c */ /* 0x000fe20000001810 */
[----:B-1----:R-:W-:-:S02]  /*61d0*/  FFMA.FTZ R2, R147, c[0x0][0x2d0], -R7 ;  /* 0x0000b40093027a23 */ /* 0x002fc40000010807 */
[----:B------:R-:W-:Y:S02]  /*61e0*/  IMAD.MOV.U32 R147, RZ, RZ, R158 ;  /* 0x000000ffff937224 */ /* 0x000fe400078e009e */
[----:B------:R1:W2:Y:S01]  /*61f0*/  MUFU.EX2 R40, R2 ;  /* 0x0000000200287308 */ /* 0x0002a20000000800 */
[----:B------:R-:W3:Y:S02]  /*6200*/  LDSM.16.MT88.4 R156, [R210+0x1900] ;  /* 0x00190000d29c783b */ /* 0x000ee40000004200 */
[C---:B------:R-:W-:Y:S01]  /*6210*/  HMMA.16816.F32 R24, R8.reuse, R66, R24 ;  /* 0x000000420818723c */ /* 0x040fe20000001818 */
[----:B-1----:R-:W-:Y:S02]  /*6220*/  FFMA.FTZ R2, R125, c[0x0][0x2d0], -R6 ;  /* 0x0000b4007d027a23 */ /* 0x002fe40000010806 */
[----:B--2---:R-:W-:Y:S02]  /*6230*/  IMAD.MOV.U32 R5, RZ, RZ, R40 ;  /* 0x000000ffff057224 */ /* 0x004fe400078e0028 */
[----:B------:R1:W-:Y:S03]  /*6240*/  MUFU.EX2 R52, R2 ;  /* 0x0000000200347308 */ /* 0x0003e60000000800 */
[C---:B------:R-:W-:Y:S08]  /*6250*/  HMMA.16816.F32 R40, R8.reuse, R64, R20 ;  /* 0x000000400828723c */ /* 0x040ff00000001814 */
[----:B------:R-:W-:Y:S01]  /*6260*/  HMMA.16816.F32 R20, R8, R78, R36 ;  /* 0x0000004e0814723c */ /* 0x000fe20000001824 */
[----:B-1----:R-:W-:-:S06]  /*6270*/  FFMA.FTZ R2, R126, c[0x0][0x2d0], -R6 ;  /* 0x0000b4007e027a23 */ /* 0x002fcc0000010806 */
[----:B------:R-:W-:Y:S01]  /*6280*/  F2FP.PACK_AB R10, R5, R153 ;  /* 0x00000099050a723e */ /* 0x000fe200000000ff */
[----:B------:R-:W1:Y:S01]  /*6290*/  LDSM.16.MT88.4 R124, [R209+0x1900] ;  /* 0x00190000d17c783b */ /* 0x000e620000004200 */
[----:B------:R-:W-:Y:S01]  /*62a0*/  IMAD.MOV.U32 R37, RZ, RZ, R69 ;  /* 0x000000ffff257224 */ /* 0x000fe200078e0045 */
[----:B------:R2:W4:Y:S01]  /*62b0*/  MUFU.EX2 R245, R2 ;  /* 0x0000000200f57308 */ /* 0x0005220000000800 */
[----:B------:R-:W-:Y:S01]  /*62c0*/  F2FP.PACK_AB R11, R68, R246 ;  /* 0x000000f6440b723e */ /* 0x000fe200000000ff */
[----:B------:R-:W-:Y:S01]  /*62d0*/  IMAD.MOV.U32 R39, RZ, RZ, R166 ;  /* 0x000000ffff277224 */ /* 0x000fe200078e00a6 */
[----:B------:R-:W-:Y:S01]  /*62e0*/  MOV R36, R167 ;  /* 0x000000a700247202 */ /* 0x000fe20000000f00 */
[----:B------:R-:W-:Y:S01]  /*62f0*/  IMAD.MOV.U32 R38, RZ, RZ, R165 ;  /* 0x000000ffff267224 */ /* 0x000fe200078e00a5 */
[----:B------:R-:W-:Y:S01]  /*6300*/  F2FP.PACK_AB R8, R37, R55 ;  /* 0x000000372508723e */ /* 0x000fe200000000ff */
[----:B--2---:R-:W-:Y:S01]  /*6310*/  FMUL.FTZ R2, R70, c[0x0][0x2d0] ;  /* 0x0000b40046027a20 */ /* 0x004fe20000410000 */
[----:B----4-:R-:W-:-:S04]  /*6320*/  F2FP.PACK_AB R9, R245, R52 ;  /* 0x00000034f509723e */ /* 0x010fc800000000ff */
[----:B------:R-:W-:Y:S02]  /*6330*/  FSEL R2, R2, RZ, P0 ;  /* 0x000000ff02027208 */ /* 0x000fe40000000000 */
[----:B------:R-:W-:Y:S01]  /*6340*/  FSETP.NEU.FTZ.AND P0, PT, R3, -INF , PT ;  /* 0xff8000000300780b */ /* 0x000fe20003f1d000 */
[C---:B------:R-:W-:Y:S02]  /*6350*/  HMMA.16816.F32 R132, R8.reuse, R162, R20 ;  /* 0x000000a20884723c */ /* 0x040fe40000001814 */
[--C-:B------:R-:W-:Y:S02]  /*6360*/  FFMA.FTZ R0, R114, c[0x0][0x2d0], -R2.reuse ;  /* 0x0000b40072007a23 */ /* 0x100fe40000010802 */
[----:B------:R-:W-:Y:S02]  /*6370*/  FFMA.FTZ R4, R131, c[0x0][0x2d0], -R2 ;  /* 0x0000b40083047a23 */ /* 0x000fe40000010802 */
[----:B------:R2:W-:Y:S01]  /*6380*/  MUFU.EX2 R208, R0 ;  /* 0x0000000000d07308 */ /* 0x0005e20000000800 */
[----:B------:R-:W-:Y:S01]  /*6390*/  IMAD.MOV.U32 R131, RZ, RZ, R68 ;  /* 0x000000ffff837224 */ /* 0x000fe200078e0044 */
[----:B---3--:R-:W-:Y:S01]  /*63a0*/  HMMA.16816.F32 R136, R8, R156, R40 ;  /* 0x0000009c0888723c */ /* 0x008fe20000001828 */
[----:B------:R-:W-:-:S05]  /*63b0*/  IMAD.MOV.U32 R114, RZ, RZ, R150 ;  /* 0x000000ffff727224 */ /* 0x000fca00078e0096 */
[----:B------:R-:W-:Y:S02]  /*63c0*/  MUFU.EX2 R251, R4 ;  /* 0x0000000400fb7308 */ /* 0x000fe40000000800 */
[----:B-1----:R-:W-:Y:S01]  /*63d0*/  HMMA.16816.F32 R172, R8, R126, R16 ;  /* 0x0000007e08ac723c */ /* 0x002fe20000001810 */
[----:B--2---:R-:W-:Y:S01]  /*63e0*/  FFMA.FTZ R0, R119, c[0x0][0x2d0], -R2 ;  /* 0x0000b40077007a23 */ /* 0x004fe20000010802 */
[----:B------:R-:W-:-:S05]  /*63f0*/  MOV R119, R117 ;  /* 0x0000007500777202 */ /* 0x000fca0000000f00 */
[----:B------:R-:W-:Y:S01]  /*6400*/  IMAD.MOV.U32 R19, RZ, RZ, R248 ;  /* 0x000000ffff137224 */ /* 0x000fe200078e00f8 */
[----:B------:R-:W-:Y:S01]  /*6410*/  HMMA.16816.F32 R176, R8, R124, R48 ;  /* 0x0000007c08b0723c */ /* 0x000fe20000001830 */
[----:B------:R1:W-:Y:S01]  /*6420*/  MUFU.EX2 R213, R0 ;  /* 0x0000000000d57308 */ /* 0x0003e20000000800 */
[----:B------:R-:W-:Y:S01]  /*6430*/  MOV R18, R149 ;  /* 0x0000009500127202 */ /* 0x000fe20000000f00 */
[----:B------:R-:W-:Y:S02]  /*6440*/  IMAD.MOV.U32 R17, RZ, RZ, R148 ;  /* 0x000000ffff117224 */ /* 0x000fe400078e0094 */
[----:B------:R-:W-:Y:S02]  /*6450*/  IMAD.MOV.U32 R117, RZ, RZ, R154 ;  /* 0x000000ffff757224 */ /* 0x000fe400078e009a */
[----:B------:R-:W-:Y:S01]  /*6460*/  IMAD.MOV.U32 R48, RZ, RZ, R155 ;  /* 0x000000ffff307224 */ /* 0x000fe200078e009b */
[----:B------:R-:W-:Y:S01]  /*6470*/  MOV R49, R153 ;  /* 0x0000009900317202 */ /* 0x000fe20000000f00 */
[----:B------:R-:W-:-:S02]  /*6480*/  IMAD.MOV.U32 R50, RZ, RZ, R152 ;  /* 0x000000ffff327224 */ /* 0x000fc400078e0098 */
[----:B------:R-:W-:Y:S02]  /*6490*/  IMAD.MOV.U32 R51, RZ, RZ, R245 ;  /* 0x000000ffff337224 */ /* 0x000fe400078e00f5 */
[--C-:B-1----:R-:W-:Y:S02]  /*64a0*/  FFMA.FTZ R0, R122, c[0x0][0x2d0], -R2.reuse ;  /* 0x0000b4007a007a23 */ /* 0x102fe40000010802 */
[----:B------:R-:W-:Y:S02]  /*64b0*/  HMMA.16816.F32 R120, R8, R160, R44 ;  /* 0x000000a00878723c */ /* 0x000fe4000000182c */
[----:B------:R1:W-:Y:S02]  /*64c0*/  MUFU.EX2 R146, R0 ;  /* 0x0000000000927308 */ /* 0x0003e40000000800 */
[--C-:B-1----:R-:W-:Y:S01]  /*64d0*/  FFMA.FTZ R0, R128, c[0x0][0x2d0], -R2.reuse ;  /* 0x0000b40080007a23 */ /* 0x102fe20000010802 */
[----:B------:R-:W-:Y:S02]  /*64e0*/  MOV R128, R168 ;  /* 0x000000a800807202 */ /* 0x000fe40000000f00 */
[----:B------:R-:W1:Y:S03]  /*64f0*/  LDSM.16.MT88.4 R168, [R211+0x1900] ;  /* 0x00190000d3a8783b */ /* 0x000e660000004200 */
[----:B------:R2:W-:Y:S02]  /*6500*/  MUFU.EX2 R252, R0 ;  /* 0x0000000000fc7308 */ /* 0x0005e40000000800 */
[----:B--2---:R-:W-:-:S02]  /*6510*/  FFMA.FTZ R0, R130, c[0x0][0x2d0], -R2 ;  /* 0x0000b40082007a23 */ /* 0x004fc40000010802 */
[----:B------:R-:W-:-:S04]  /*6520*/  IMAD.MOV.U32 R130, RZ, RZ, R151 ;  /* 0x000000ffff827224 */ /* 0x000fc800078e0097 */
[----:B------:R2:W3:Y:S01]  /*6530*/  MUFU.EX2 R32, R0 ;  /* 0x0000000000207308 */ /* 0x0004e20000000800 */
[----:B------:R-:W-:Y:S01]  /*6540*/  HMMA.16816.F32 R148, R8, R158, R24 ;  /* 0x0000009e0894723c */ /* 0x000fe20000001818 */
[----:B--2---:R-:W-:Y:S02]  /*6550*/  FMUL.FTZ R0, R3, c[0x0][0x2d0] ;  /* 0x0000b40003007a20 */ /* 0x004fe40000410000 */
[----:B---3--:R-:W-:-:S05]  /*6560*/  IMAD.MOV.U32 R16, RZ, RZ, R32 ;  /* 0x000000ffff107224 */ /* 0x008fca00078e0020 */
[----:B-1----:R-:W-:Y:S01]  /*6570*/  HMMA.16816.F32 R152, R8, R168, R28 ;  /* 0x000000a80898723c */ /* 0x002fe2000000181c */
[----:B------:R-:W-:-:S05]  /*6580*/  FSEL R0, R0, RZ, P0 ;  /* 0x000000ff00007208 */ /* 0x000fca0000000000 */
[----:B------:R-:W-:Y:S01]  /*6590*/  FFMA.FTZ R4, R73, c[0x0][0x2d0], -R0 ;  /* 0x0000b40049047a23 */ /* 0x000fe20000010800 */
[----:B------:R-:W-:-:S03]  /*65a0*/  MOV R73, R50 ;  /* 0x0000003200497202 */ /* 0x000fc60000000f00 */
[----:B------:R1:W-:Y:S02]  /*65b0*/  MUFU.EX2 R69, R4 ;  /* 0x0000000400457308 */ /* 0x0003e40000000800 */
[----:B-1----:R-:W-:Y:S02]  /*65c0*/  FFMA.FTZ R4, R74, c[0x0][0x2d0], -R0 ;  /* 0x0000b4004a047a23 */ /* 0x002fe40000010800 */
[----:B------:R-:W-:Y:S01]  /*65d0*/  IMAD.MOV.U32 R74, RZ, RZ, R114 ;  /* 0x000000ffff4a7224 */ /* 0x000fe200078e0072 */
[----:B------:R-:W-:-:S03]  /*65e0*/  MOV R114, R244 ;  /* 0x000000f400727202 */ /* 0x000fc60000000f00 */
[----:B------:R1:W2:Y:S02]  /*65f0*/  MUFU.EX2 R249, R4 ;  /* 0x0000000400f97308 */ /* 0x0002a40000000800 */
[----:B-1----:R-:W-:-:S06]  /*6600*/  FFMA.FTZ R4, R112, c[0x0][0x2d0], -R0 ;  /* 0x0000b40070047a23 */ /* 0x002fcc0000010800 */
[----:B------:R1:W-:Y:S02]  /*6610*/  MUFU.EX2 R250, R4 ;  /* 0x0000000400fa7308 */ /* 0x0003e40000000800 */
[----:B-1----:R-:W-:Y:S02]  /*6620*/  FFMA.FTZ R4, R75, c[0x0][0x2d0], -R0 ;  /* 0x0000b4004b047a23 */ /* 0x002fe40000010800 */
[----:B------:R-:W-:-:S04]  /*6630*/  IMAD.MOV.U32 R75, RZ, RZ, R18 ;  /* 0x000000ffff4b7224 */ /* 0x000fc800078e0012 */
[----:B------:R1:W3:Y:S02]  /*6640*/  MUFU.EX2 R68, R4 ;  /* 0x0000000400447308 */ /* 0x0002e40000000800 */
[----:B-1----:R-:W-:Y:S02]  /*6650*/  FFMA.FTZ R4, R140, c[0x0][0x2d0], -R2 ;  /* 0x0000b4008c047a23 */ /* 0x002fe40000010802 */
[----:B------:R-:W-:-:S04]  /*6660*/  IMAD.MOV.U32 R140, RZ, RZ, R5 ;  /* 0x000000ffff8c7224 */ /* 0x000fc800078e0005 */
[----:B------:R1:W-:Y:S01]  /*6670*/  MUFU.EX2 R248, R4 ;  /* 0x0000000400f87308 */ /* 0x0003e20000000800 */
[----:B------:R-:W-:Y:S02]  /*6680*/  IMAD.MOV.U32 R5, RZ, RZ, R164 ;  /* 0x000000ffff057224 */ /* 0x000fe400078e00a4 */
[----:B------:R-:W-:Y:S07]  /*6690*/  HMMA.16816.F32 R164, R8, R170, R12 ;  /* 0x000000aa08a4723c */ /* 0x000fee000000180c */
[----:B------:R-:W-:-:S02]  /*66a0*/  F2FP.PACK_AB R8, R213, R208 ;  /* 0x000000d0d508723e */ /* 0x000fc400000000ff */
[----:B------:R-:W-:Y:S02]  /*66b0*/  F2FP.PACK_AB R10, R252, R146 ;  /* 0x00000092fc0a723e */ /* 0x000fe400000000ff */
[----:B--2---:R-:W-:Y:S01]  /*66c0*/  F2FP.PACK_AB R9, R249, R69 ;  /* 0x00000045f909723e */ /* 0x004fe200000000ff */
[----:B-1----:R-:W-:Y:S01]  /*66d0*/  FFMA.FTZ R4, R141, c[0x0][0x2d0], -R2 ;  /* 0x0000b4008d047a23 */ /* 0x002fe20000010802 */
[----:B---3--:R-:W-:Y:S01]  /*66e0*/  F2FP.PACK_AB R11, R68, R250 ;  /* 0x000000fa440b723e */ /* 0x008fe200000000ff */
[----:B------:R-:W-:Y:S02]  /*66f0*/  IMAD.MOV.U32 R141, RZ, RZ, R247 ;  /* 0x000000ffff8d7224 */ /* 0x000fe400078e00f7 */
[----:B------:R1:W2:Y:S04]  /*6700*/  MUFU.EX2 R247, R4 ;  /* 0x0000000400f77308 */ /* 0x0002a80000000800 */
[C---:B------:R-:W-:Y:S07]  /*6710*/  HMMA.16816.F32 R24, R8.reuse, R80, RZ ;  /* 0x000000500818723c */ /* 0x040fee00000018ff */
[----:B------:R-:W-:Y:S01]  /*6720*/  IMAD.MOV.U32 R80, RZ, RZ, R246 ;  /* 0x000000ffff507224 */ /* 0x000fe200078e00f6 */
[----:B------:R-:W-:Y:S01]  /*6730*/  HMMA.16816.F32 R20, R8, R82, RZ ;  /* 0x000000520814723c */ /* 0x000fe200000018ff */
[----:B------:R-:W-:-:S02]  /*6740*/  IMAD.MOV.U32 R81, RZ, RZ, R243 ;  /* 0x000000ffff517224 */ /* 0x000fc400078e00f3 */
[----:B-1----:R-:W-:-:S04]  /*6750*/  FFMA.FTZ R4, R113, c[0x0][0x2d0], -R0 ;  /* 0x0000b40071047a23 */ /* 0x002fc80000010800 */
[----:B------:R-:W-:Y:S01]  /*6760*/  IMAD.MOV.U32 R82, RZ, RZ, R36 ;  /* 0x000000ffff527224 */ /* 0x000fe200078e0024 */
[----:B------:R1:W-:Y:S01]  /*6770*/  MUFU.EX2 R245, R4 ;  /* 0x0000000400f57308 */ /* 0x0003e20000000800 */
[----:B------:R-:W-:Y:S01]  /*6780*/  HMMA.16816.F32 R32, R8, R60, RZ ;  /* 0x0000003c0820723c */ /* 0x000fe200000018ff */
[----:B------:R-:W-:-:S06]  /*6790*/  IMAD.MOV.U32 R83, RZ, RZ, R51 ;  /* 0x000000ffff537224 */ /* 0x000fcc00078e0033 */
[----:B------:R-:W-:Y:S01]  /*67a0*/  MOV R60, R16 ;  /* 0x00000010003c7202 */ /* 0x000fe20000000f00 */
[----:B------:R-:W-:Y:S01]  /*67b0*/  HMMA.16816.F32 R28, R8, R62, RZ ;  /* 0x0000003e081c723c */ /* 0x000fe200000018ff */
[----:B------:R-:W-:Y:S02]  /*67c0*/  IMAD.MOV.U32 R61, RZ, RZ, R17 ;  /* 0x000000ffff3d7224 */ /* 0x000fe400078e0011 */
[----:B-1----:R-:W-:-:S05]  /*67d0*/  FFMA.FTZ R4, R115, c[0x0][0x2d0], -R0 ;  /* 0x0000b40073047a23 */ /* 0x002fca0000010800 */
[----:B------:R-:W-:Y:S01]  /*67e0*/  HMMA.16816.F32 R12, R8, R92, RZ ;  /* 0x0000005c080c723c */ /* 0x000fe200000018ff */
[----:B------:R-:W-:Y:S01]  /*67f0*/  IMAD.MOV.U32 R63, RZ, RZ, R19 ;  /* 0x000000ffff3f7224 */ /* 0x000fe200078e0013 */
[----:B------:R1:W3:Y:S01]  /*6800*/  MUFU.EX2 R244, R4 ;  /* 0x0000000400f47308 */ /* 0x0002e20000000800 */
[----:B------:R-:W-:-:S05]  /*6810*/  IMAD.MOV.U32 R62, RZ, RZ, R48 ;  /* 0x000000ffff3e7224 */ /* 0x000fca00078e0030 */
[C---:B------:R-:W-:Y:S07]  /*6820*/  HMMA.16816.F32 R16, R8.reuse, R88, RZ ;  /* 0x000000580810723c */ /* 0x040fee00000018ff */
[----:B------:R-:W-:Y:S01]  /*6830*/  IMAD.MOV.U32 R89, RZ, RZ, R38 ;  /* 0x000000ffff597224 */ /* 0x000fe200078e0026 */
[----:B------:R-:W-:Y:S01]  /*6840*/  HMMA.16816.F32 R40, R8, R94, RZ ;  /* 0x0000005e0828723c */ /* 0x000fe200000018ff */
[----:B------:R-:W-:Y:S02]  /*6850*/  IMAD.MOV.U32 R88, RZ, RZ, R39 ;  /* 0x000000ffff587224 */ /* 0x000fe400078e0027 */
[----:B-1----:R-:W-:-:S02]  /*6860*/  FFMA.FTZ R4, R116, c[0x0][0x2d0], -R0 ;  /* 0x0000b40074047a23 */ /* 0x002fc40000010800 */
[----:B------:R-:W-:Y:S02]  /*6870*/  IMAD.MOV.U32 R116, RZ, RZ, R49 ;  /* 0x000000ffff747224 */ /* 0x000fe400078e0031 */
[----:B------:R1:W-:Y:S02]  /*6880*/  MUFU.EX2 R246, R4 ;  /* 0x0000000400f67308 */ /* 0x0003e40000000800 */
[----:B-1----:R-:W-:Y:S01]  /*6890*/  FFMA.FTZ R4, R118, c[0x0][0x2d0], -R0 ;  /* 0x0000b40076047a23 */ /* 0x002fe20000010800 */
[----:B------:R-:W-:Y:S02]  /*68a0*/  MOV R118, R37 ;  /* 0x0000002500767202 */ /* 0x000fe40000000f00 */
[----:B------:R-:W-:Y:S03]  /*68b0*/  HMMA.16816.F32 R36, R8, R90, RZ ;  /* 0x0000005a0824723c */ /* 0x000fe600000018ff */
[----:B------:R-:W1:Y:S04]  /*68c0*/  MUFU.EX2 R243, R4 ;  /* 0x0000000400f37308 */ /* 0x000e680000000800 */
[----:B------:R-:W-:-:S02]  /*68d0*/  F2FP.PACK_AB R8, R251, R60 ;  /* 0x0000003cfb08723e */ /* 0x000fc400000000ff */
[----:B--2---:R-:W-:Y:S02]  /*68e0*/  F2FP.PACK_AB R10, R247, R248 ;  /* 0x000000f8f70a723e */ /* 0x004fe400000000ff */
[----:B---3--:R-:W-:Y:S02]  /*68f0*/  F2FP.PACK_AB R9, R244, R245 ;  /* 0x000000f5f409723e */ /* 0x008fe400000000ff */
[----:B-1----:R-:W-:Y:S01]  /*6900*/  F2FP.PACK_AB R11, R243, R246 ;  /* 0x000000f6f30b723e */ /* 0x002fe200000000ff */
[----:B------:R-:W-:Y:S02]  /*6910*/  FFMA.FTZ R4, R207, c[0x0][0x2d0], -R7 ;  /* 0x0000b400cf047a23 */ /* 0x000fe40000010807 */
[----:B------:R-:W-:Y:S02]  /*6920*/  IMAD.MOV.U32 R207, RZ, RZ, R216 ;  /* 0x000000ffffcf7224 */ /* 0x000fe400078e00d8 */
[----:B------:R1:W5:Y:S02]  /*6930*/  LDL.LU R216, [R1+0x50] ;  /* 0x0000500001d87983 */ /* 0x0003640000300800 */
[C---:B------:R-:W-:Y:S01]  /*6940*/  HMMA.16816.F32 R20, R8.reuse, R102, R20 ;  /* 0x000000660814723c */ /* 0x040fe20000001814 */
[----:B------:R2:W-:Y:S07]  /*6950*/  MUFU.EX2 R103, R4 ;  /* 0x0000000400677308 */ /* 0x0005ee0000000800 */
[C---:B------:R-:W-:Y:S07]  /*6960*/  HMMA.16816.F32 R48, R8.reuse, R104, R32 ;  /* 0x000000680830723c */ /* 0x040fee0000001820 */
[----:B------:R-:W-:Y:S01]  /*6970*/  MOV R105, R114 ;  /* 0x0000007200697202 */ /* 0x000fe20000000f00 */
[----:B------:R-:W-:Y:S01]  /*6980*/  HMMA.16816.F32 R32, R8, R96, R16 ;  /* 0x000000600820723c */ /* 0x000fe20000001810 */
[----:B--2---:R-:W-:Y:S01]  /*6990*/  FFMA.FTZ R4, R189, c[0x0][0x2d0], -R2 ;  /* 0x0000b400bd047a23 */ /* 0x004fe20000010802 */
[----:B------:R-:W-:-:S03]  /*69a0*/  MOV R189, R129 ;  /* 0x0000008100bd7202 */ /* 0x000fc60000000f00 */
[----:B------:R2:W-:Y:S03]  /*69b0*/  MUFU.EX2 R90, R4 ;  /* 0x00000004005a7308 */ /* 0x0005e60000000800 */
[C---:B------:R-:W-:Y:S01]  /*69c0*/  HMMA.16816.F32 R16, R8.reuse, R98, R36 ;  /* 0x000000620810723c */ /* 0x040fe20000001824 */
[----:B------:R-:W3:Y:S07]  /*69d0*/  LDSM.16.MT88.4 R36, [R209+0x2100] ;  /* 0x00210000d124783b */ /* 0x000eee0000004200 */
[----:B------:R-:W-:Y:S01]  /*69e0*/  HMMA.16816.F32 R44, R8, R100, R24 ;  /* 0x00000064082c723c */ /* 0x000fe20000001818 */
[----:B--2---:R-:W-:-:S02]  /*69f0*/  FFMA.FTZ R4, R188, c[0x0][0x2d0], -R2 ;  /* 0x0000b400bc047a23 */ /* 0x004fc40000010802 */
[----:B------:R-:W-:-:S05]  /*6a00*/  IMAD.MOV.U32 R188, RZ, RZ, R80 ;  /* 0x000000ffffbc7224 */ /* 0x000fca00078e0050 */
[----:B------:R-:W-:Y:S01]  /*6a10*/  HMMA.16816.F32 R28, R8, R106, R28 ;  /* 0x0000006a081c723c */ /* 0x000fe2000000181c */
[----:B------:R2:W4:Y:S01]  /*6a20*/  MUFU.EX2 R92, R4 ;  /* 0x00000004005c7308 */ /* 0x0005220000000800 */
[----:B------:R-:W-:-:S06]  /*6a30*/  IMAD.MOV.U32 R80, RZ, RZ, R52 ;  /* 0x000000ffff507224 */ /* 0x000fcc00078e0034 */
[C---:B------:R-:W-:Y:S08]  /*6a40*/  HMMA.16816.F32 R24, R8.reuse, R108, R12 ;  /* 0x0000006c0818723c */ /* 0x040ff0000000180c */
[----:B------:R-:W-:Y:S01]  /*6a50*/  HMMA.16816.F32 R12, R8, R110, R40 ;  /* 0x0000006e080c723c */ /* 0x000fe20000001828 */
[----:B--2---:R-:W-:Y:S01]  /*6a60*/  FFMA.FTZ R4, R187, c[0x0][0x2d0], -R2 ;  /* 0x0000b400bb047a23 */ /* 0x004fe20000010802 */
[----:B------:R-:W-:Y:S01]  /*6a70*/  MOV R187, R116 ;  /* 0x0000007400bb7202 */ /* 0x000fe20000000f00 */
[----:B------:R-:W-:-:S02]  /*6a80*/  IMAD.MOV.U32 R116, RZ, RZ, R131 ;  /* 0x000000ffff747224 */ /* 0x000fc400078e0083 */
[----:B------:R2:W-:Y:S02]  /*6a90*/  MUFU.EX2 R96, R4 ;  /* 0x0000000400607308 */ /* 0x0005e40000000800 */
[----:B------:R-:W-:Y:S01]  /*6aa0*/  IMAD.MOV.U32 R42, RZ, RZ, R89 ;  /* 0x000000ffff2a7224 */ /* 0x000fe200078e0059 */
[----:B----4-:R-:W-:Y:S01]  /*6ab0*/  F2FP.PACK_AB R8, R92, R90 ;  /* 0x0000005a5c08723e */ /* 0x010fe200000000ff */
[----:B------:R-:W-:Y:S02]  /*6ac0*/  IMAD.MOV.U32 R43, RZ, RZ, R88 ;  /* 0x000000ffff2b7224 */ /* 0x000fe400078e0058 */
[----:B------:R-:W-:Y:S01]  /*6ad0*/  IMAD.MOV.U32 R41, RZ, RZ, R82 ;  /* 0x000000ffff297224 */ /* 0x000fe200078e0052 */
[----:B------:R-:W-:Y:S01]  /*6ae0*/  MOV R82, R54 ;  /* 0x0000003600527202 */ /* 0x000fe20000000f00 */
[----:B------:R-:W-:Y:S02]  /*6af0*/  IMAD.MOV.U32 R40, RZ, RZ, R62 ;  /* 0x000000ffff287224 */ /* 0x000fe400078e003e */
[----:B------:R-:W-:-:S02]  /*6b00*/  IMAD.MOV.U32 R62, RZ, RZ, R53 ;  /* 0x000000ffff3e7224 */ /* 0x000fc400078e0035 */
[----:B--2---:R-:W-:Y:S02]  /*6b10*/  FFMA.FTZ R4, R186, c[0x0][0x2d0], -R2 ;  /* 0x0000b400ba047a23 */ /* 0x004fe40000010802 */
[----:B------:R-:W-:Y:S02]  /*6b20*/  IMAD.MOV.U32 R186, RZ, RZ, R83 ;  /* 0x000000ffffba7224 */ /* 0x000fe400078e0053 */
[----:B------:R2:W4:Y:S02]  /*6b30*/  MUFU.EX2 R98, R4 ;  /* 0x0000000400627308 */ /* 0x0005240000000800 */
[----:B--2---:R-:W-:Y:S01]  /*6b40*/  FFMA.FTZ R4, R145, c[0x0][0x2d0], -R0 ;  /* 0x0000b40091047a23 */ /* 0x004fe20000010800 */
[----:B----4-:R-:W-:-:S05]  /*6b50*/  F2FP.PACK_AB R10, R98, R96 ;  /* 0x00000060620a723e */ /* 0x010fca00000000ff */
[----:B------:R2:W-:Y:S02]  /*6b60*/  MUFU.EX2 R91, R4 ;  /* 0x00000004005b7308 */ /* 0x0005e40000000800 */
[----:B--2---:R-:W-:-:S06]  /*6b70*/  FFMA.FTZ R4, R144, c[0x0][0x2d0], -R0 ;  /* 0x0000b40090047a23 */ /* 0x004fcc0000010800 */
[----:B------:R2:W4:Y:S02]  /*6b80*/  MUFU.EX2 R93, R4 ;  /* 0x00000004005d7308 */ /* 0x0005240000000800 */
[----:B--2---:R-:W-:Y:S01]  /*6b90*/  FFMA.FTZ R4, R143, c[0x0][0x2d0], -R0 ;  /* 0x0000b4008f047a23 */ /* 0x004fe20000010800 */
[----:B----4-:R-:W-:-:S05]  /*6ba0*/  F2FP.PACK_AB R9, R93, R91 ;  /* 0x0000005b5d09723e */ /* 0x010fca00000000ff */
[----:B------:R2:W-:Y:S02]  /*6bb0*/  MUFU.EX2 R94, R4 ;  /* 0x00000004005e7308 */ /* 0x0005e40000000800 */
[----:B--2---:R-:W-:-:S06]  /*6bc0*/  FFMA.FTZ R4, R142, c[0x0][0x2d0], -R0 ;  /* 0x0000b4008e047a23 */ /* 0x004fcc0000010800 */
[----:B------:R2:W4:Y:S02]  /*6bd0*/  MUFU.EX2 R95, R4 ;  /* 0x00000004005f7308 */ /* 0x0005240000000800 */
[----:B--2---:R-:W-:Y:S01]  /*6be0*/  FFMA.FTZ R4, R228, c[0x0][0x2d0], -R7 ;  /* 0x0000b400e4047a23 */ /* 0x004fe20000010807 */
[----:B----4-:R-:W-:Y:S02]  /*6bf0*/  F2FP.PACK_AB R11, R95, R94 ;  /* 0x0000005e5f0b723e */ /* 0x010fe400000000ff */
[----:B------:R-:W-:-:S03]  /*6c00*/  MOV R228, R118 ;  /* 0x0000007600e47202 */ /* 0x000fc60000000f00 */
[----:B------:R2:W4:Y:S01]  /*6c10*/  MUFU.EX2 R102, R4 ;  /* 0x0000000400667308 */ /* 0x0005220000000800 */
[----:B------:R-:W-:Y:S01]  /*6c20*/  IMAD.MOV.U32 R118, RZ, RZ, R55 ;  /* 0x000000ffff767224 */ /* 0x000fe200078e0037 */
[C---:B------:R-:W-:Y:S01]  /*6c30*/  HMMA.16816.F32 R112, R8.reuse, R86, R28 ;  /* 0x000000560870723c */ /* 0x040fe2000000181c */
[----:B------:R-:W-:Y:S07]  /*6c40*/  LDSM.16.MT88.4 R28, [R210+0x2100] ;  /* 0x00210000d21c783b */ /* 0x000fee0000004200 */
[----:B------:R-:W-:Y:S01]  /*6c50*/  HMMA.16816.F32 R108, R8, R84, R48 ;  /* 0x00000054086c723c */ /* 0x000fe20000001830 */
[----:B--2---:R-:W-:-:S02]  /*6c60*/  FFMA.FTZ R4, R226, c[0x0][0x2d0], -R7 ;  /* 0x0000b400e2047a23 */ /* 0x004fc40000010807 */
[----:B------:R-:W-:-:S04]  /*6c70*/  IMAD.MOV.U32 R226, RZ, RZ, R146 ;  /* 0x000000ffffe27224 */ /* 0x000fc800078e0092 */
[----:B------:R-:W-:Y:S01]  /*6c80*/  MOV R50, R61 ;  /* 0x0000003d00327202 */ /* 0x000fe20000000f00 */
[----:B------:R2:W-:Y:S01]  /*6c90*/  MUFU.EX2 R100, R4 ;  /* 0x0000000400647308 */ /* 0x0005e20000000800 */
[----:B------:R-:W-:Y:S01]  /*6ca0*/  IMAD.MOV.U32 R51, RZ, RZ, R60 ;  /* 0x000000ffff337224 */ /* 0x000fe200078e003c */
[----:B------:R-:W-:Y:S01]  /*6cb0*/  MOV R60, R130 ;  /* 0x00000082003c7202 */ /* 0x000fe20000000f00 */
[----:B------:R-:W-:Y:S01]  /*6cc0*/  IMAD.MOV.U32 R49, RZ, RZ, R141 ;  /* 0x000000ffff317224 */ /* 0x000fe200078e008d */
[----:B------:R-:W-:Y:S01]  /*6cd0*/  HMMA.16816.F32 R44, R8, R76, R44 ;  /* 0x0000004c082c723c */ /* 0x000fe2000000182c */
[----:B------:R-:W-:Y:S02]  /*6ce0*/  IMAD.MOV.U32 R61, RZ, RZ, R140 ;  /* 0x000000ffff3d7224 */ /* 0x000fe400078e008c */
[----:B------:R-:W-:Y:S02]  /*6cf0*/  IMAD.MOV.U32 R48, RZ, RZ, R147 ;  /* 0x000000ffff307224 */ /* 0x000fe400078e0093 */
[----:B--2---:R-:W-:-:S02]  /*6d00*/  FFMA.FTZ R4, R229, c[0x0][0x2d0], -R7 ;  /* 0x0000b400e5047a23 */ /* 0x004fc40000010807 */
[----:B------:R-:W-:Y:S02]  /*6d10*/  IMAD.MOV.U32 R229, RZ, RZ, R63 ;  /* 0x000000ffffe57224 */ /* 0x000fe400078e003f */
[----:B------:R2:W-:Y:S01]  /*6d20*/  MUFU.EX2 R101, R4 ;  /* 0x0000000400657308 */ /* 0x0005e20000000800 */
[----:B------:R-:W-:Y:S02]  /*6d30*/  IMAD.MOV.U32 R63, RZ, RZ, R128 ;  /* 0x000000ffff3f7224 */ /* 0x000fe400078e0080 */
[----:B--2---:R-:W-:-:S05]  /*6d40*/  FFMA.FTZ R4, R230, c[0x0][0x2d0], -R7 ;  /* 0x0000b400e6047a23 */ /* 0x004fca0000010807 */
[----:B------:R2:W-:Y:S02]  /*6d50*/  MUFU.EX2 R99, R4 ;  /* 0x0000000400637308 */ /* 0x0005e40000000800 */
[----:B--2---:R-:W-:-:S06]  /*6d60*/  FFMA.FTZ R4, R231, c[0x0][0x2d0], -R7 ;  /* 0x0000b400e7047a23 */ /* 0x004fcc0000010807 */
[----:B------:R2:W-:Y:S02]  /*6d70*/  MUFU.EX2 R97, R4 ;  /* 0x0000000400617308 */ /* 0x0005e40000000800 */
[----:B--2---:R-:W-:Y:S01]  /*6d80*/  FFMA.FTZ R4, R196, c[0x0][0x2d0], -R6 ;  /* 0x0000b400c4047a23 */ /* 0x004fe20000010806 */
[----:B------:R-:W-:Y:S01]  /*6d90*/  HMMA.16816.F32 R128, R8, R78, R20 ;  /* 0x0000004e0880723c */ /* 0x000fe20000001814 */
[----:B------:R-:W-:Y:S01]  /*6da0*/  LDSM.16.MT88.4 R20, [R211+0x2100] ;  /* 0x00210000d314783b */ /* 0x000fe20000004200 */
[----:B------:R-:W-:-:S03]  /*6db0*/  IMAD.MOV.U32 R196, RZ, RZ, R105 ;  /* 0x000000ffffc47224 */ /* 0x000fc600078e0069 */
[----:B------:R2:W-:Y:S02]  /*6dc0*/  MUFU.EX2 R89, R4 ;  /* 0x0000000400597308 */ /* 0x0005e40000000800 */
[----:B--2---:R-:W-:-:S06]  /*6dd0*/  FFMA.FTZ R4, R202, c[0x0][0x2d0], -R6 ;  /* 0x0000b400ca047a23 */ /* 0x004fcc0000010806 */
[----:B------:R2:W1:Y:S02]  /*6de0*/  MUFU.EX2 R88, R4 ;  /* 0x0000000400587308 */ /* 0x0004640000000800 */
[----:B--2---:R-:W-:-:S06]  /*6df0*/  FFMA.FTZ R4, R201, c[0x0][0x2d0], -R6 ;  /* 0x0000b400c9047a23 */ /* 0x004fcc0000010806 */
[----:B------:R2:W-:Y:S01]  /*6e00*/  MUFU.EX2 R87, R4 ;  /* 0x0000000400577308 */ /* 0x0005e20000000800 */
[----:B------:R-:W-:Y:S01]  /*6e10*/  HMMA.16816.F32 R140, R8, R64, R32 ;  /* 0x00000040088c723c */ /* 0x000fe20000001820 */
[----:B------:R-:W1:Y:S01]  /*6e20*/  LDSM.16.MT88.4 R32, [R212+0x2100] ;  /* 0x00210000d420783b */ /* 0x000e620000004200 */
[----:B--2---:R-:W-:-:S05]  /*6e30*/  FFMA.FTZ R4, R203, c[0x0][0x2d0], -R6 ;  /* 0x0000b400cb047a23 */ /* 0x004fca0000010806 */
[----:B------:R2:W1:Y:S01]  /*6e40*/  MUFU.EX2 R85, R4 ;  /* 0x0000000400557308 */ /* 0x0004620000000800 */
[C---:B------:R-:W-:Y:S08]  /*6e50*/  HMMA.16816.F32 R52, R8.reuse, R56, R24 ;  /* 0x000000380834723c */ /* 0x040ff00000001818 */
[----:B------:R-:W-:Y:S01]  /*6e60*/  HMMA.16816.F32 R144, R8, R66, R16 ;  /* 0x000000420890723c */ /* 0x000fe20000001810 */
[----:B------:R-:W-:Y:S01]  /*6e70*/  MOV R201, R50 ;  /* 0x0000003200c97202 */ /* 0x000fe20000000f00 */
[----:B--2---:R-:W-:-:S06]  /*6e80*/  FFMA.FTZ R4, R238, c[0x0][0x2d0], -R7 ;  /* 0x0000b400ee047a23 */ /* 0x004fcc0000010807 */
[----:B------:R-:W-:Y:S01]  /*6e90*/  HMMA.16816.F32 R56, R8, R58, R12 ;  /* 0x0000003a0838723c */ /* 0x000fe2000000180c */
[----:B------:R-:W-:Y:S01]  /*6ea0*/  IMAD.MOV.U32 R203, RZ, RZ, R49 ;  /* 0x000000ffffcb7224 */ /* 0x000fe200078e0031 */
[----:B------:R-:W2:Y:S01]  /*6eb0*/  LDSM.16.MT88.4 R16, [R209+0x2900] ;  /* 0x00290000d110783b */ /* 0x000ea20000004200 */
[----:B------:R3:W-:Y:S03]  /*6ec0*/  MUFU.EX2 R86, R4 ;  /* 0x0000000400567308 */ /* 0x0007e60000000800 */
[----:B------:R-:W2:Y:S01]  /*6ed0*/  LDSM.16.MT88.4 R24, [R212+0x2900] ;  /* 0x00290000d418783b */ /* 0x000ea20000004200 */
[----:B----4-:R-:W-:Y:S02]  /*6ee0*/  F2FP.PACK_AB R8, R102, R103 ;  /* 0x000000676608723e */ /* 0x010fe400000000ff */
[----:B-1----:R-:W-:Y:S02]  /*6ef0*/  F2FP.PACK_AB R9, R88, R89 ;  /* 0x000000595809723e */ /* 0x002fe400000000ff */
[----:B------:R-:W-:-:S02]  /*6f00*/  F2FP.PACK_AB R10, R101, R100 ;  /* 0x00000064650a723e */ /* 0x000fc400000000ff */
[----:B------:R-:W-:Y:S01]  /*6f10*/  F2FP.PACK_AB R11, R85, R87 ;  /* 0x00000057550b723e */ /* 0x000fe200000000ff */
[----:B------:R-:W-:Y:S02]  /*6f20*/  IMAD.MOV.U32 R50, RZ, RZ, R51 ;  /* 0x000000ffff327224 */ /* 0x000fe400078e0033 */
[----:B---3--:R-:W-:-:S04]  /*6f30*/  FFMA.FTZ R4, R204, c[0x0][0x2d0], -R6 ;  /* 0x0000b400cc047a23 */ /* 0x008fc80000010806 */
[----:B------:R-:W-:Y:S01]  /*6f40*/  HMMA.16816.F32 R104, R8, R36, R176 ;  /* 0x000000240868723c */ /* 0x000fe200000018b0 */
[----:B------:R-:W-:Y:S01]  /*6f50*/  IMAD.MOV.U32 R51, RZ, RZ, R40 ;  /* 0x000000ffff337224 */ /* 0x000fe200078e0028 */
[----:B------:R1:W-:Y:S01]  /*6f60*/  MUFU.EX2 R83, R4 ;  /* 0x0000000400537308 */ /* 0x0003e20000000800 */
[----:B------:R-:W-:-:S04]  /*6f70*/  IMAD.MOV.U32 R40, RZ, RZ, R42 ;  /* 0x000000ffff287224 */ /* 0x000fc800078e002a */
[----:B------:R-:W-:Y:S01]  /*6f80*/  IMAD.MOV.U32 R176, RZ, RZ, R229 ;  /* 0x000000ffffb07224 */ /* 0x000fe200078e00e5 */
[----:B------:R-:W-:Y:S01]  /*6f90*/  MOV R229, R41 ;  /* 0x0000002900e57202 */ /* 0x000fe20000000f00 */
[----:B------:R-:W-:Y:S01]  /*6fa0*/  IMAD.MOV.U32 R41, RZ, RZ, R43 ;  /* 0x000000ffff297224 */ /* 0x000fe200078e002b */
[----:B------:R-:W-:Y:S01]  /*6fb0*/  MOV R238, R189 ;  /* 0x000000bd00ee7202 */ /* 0x000fe20000000f00 */
[----:B------:R-:W-:Y:S02]  /*6fc0*/  IMAD.MOV.U32 R42, RZ, RZ, R207 ;  /* 0x000000ffff2a7224 */ /* 0x000fe400078e00cf */
[----:B------:R-:W-:Y:S01]  /*6fd0*/  IMAD.MOV.U32 R43, RZ, RZ, R118 ;  /* 0x000000ffff2b7224 */ /* 0x000fe200078e0076 */
[----:B------:R-:W-:Y:S01]  /*6fe0*/  MOV R207, R116 ;  /* 0x0000007400cf7202 */ /* 0x000fe20000000f00 */
[----:B------:R-:W-:Y:S02]  /*6ff0*/  FFMA.FTZ R7, R240, c[0x0][0x2d0], -R7 ;  /* 0x0000b400f0077a23 */ /* 0x000fe40000010807 */
[----:B-1----:R-:W-:-:S02]  /*7000*/  FFMA.FTZ R4, R205, c[0x0][0x2d0], -R6 ;  /* 0x0000b400cd047a23 */ /* 0x002fc40000010806 */
[----:B------:R-:W-:Y:S02]  /*7010*/  IMAD.MOV.U32 R205, RZ, RZ, R226 ;  /* 0x000000ffffcd7224 */ /* 0x000fe400078e00e2 */
[----:B------:R-:W-:Y:S02]  /*7020*/  IMAD.MOV.U32 R226, RZ, RZ, R82 ;  /* 0x000000ffffe27224 */ /* 0x000fe400078e0052 */
[----:B------:R-:W-:Y:S01]  /*7030*/  IMAD.MOV.U32 R189, RZ, RZ, R61 ;  /* 0x000000ffffbd7224 */ /* 0x000fe200078e003d */
[----:B------:R1:W3:Y:S01]  /*7040*/  MUFU.EX2 R82, R4 ;  /* 0x0000000400527308 */ /* 0x0002e20000000800 */
[----:B------:R-:W-:Y:S02]  /*7050*/  IMAD.MOV.U32 R240, RZ, RZ, R119 ;  /* 0x000000fffff07224 */ /* 0x000fe400078e0077 */
[----:B------:R-:W-:Y:S02]  /*7060*/  IMAD.MOV.U32 R61, RZ, RZ, R117 ;  /* 0x000000ffff3d7224 */ /* 0x000fe400078e0075 */
[----:B------:R-:W-:Y:S01]  /*7070*/  HMMA.16816.F32 R116, R8, R38, R172 ;  /* 0x000000260874723c */ /* 0x000fe200000018ac */
[----:B------:R-:W-:-:S02]  /*7080*/  IMAD.MOV.U32 R204, RZ, RZ, R229 ;  /* 0x000000ffffcc7224 */ /* 0x000fc400078e00e5 */
[----:B------:R-:W-:Y:S02]  /*7090*/  IMAD.MOV.U32 R177, RZ, RZ, R48 ;  /* 0x000000ffffb17224 */ /* 0x000fe400078e0030 */
[----:B------:R-:W-:Y:S02]  /*70a0*/  IMAD.MOV.U32 R179, RZ, RZ, R40 ;  /* 0x000000ffffb37224 */ /* 0x000fe400078e0028 */
[----:B------:R-:W-:Y:S01]  /*70b0*/  MOV R175, R50 ;  /* 0x0000003200af7202 */ /* 0x000fe20000000f00 */
[----:B------:R-:W-:Y:S01]  /*70c0*/  IMAD.MOV.U32 R229, RZ, RZ, R43 ;  /* 0x000000ffffe57224 */ /* 0x000fe200078e002b */
[----:B------:R-:W-:Y:S01]  /*70d0*/  MOV R174, R41 ;  /* 0x0000002900ae7202 */ /* 0x000fe20000000f00 */
[--C-:B-1----:R-:W-:Y:S02]  /*70e0*/  FFMA.FTZ R4, R206, c[0x0][0x2d0], -R6.reuse ;  /* 0x0000b400ce047a23 */ /* 0x102fe40000010806 */
[----:B------:R-:W-:Y:S02]  /*70f0*/  FFMA.FTZ R6, R225, c[0x0][0x2d0], -R6 ;  /* 0x0000b400e1067a23 */ /* 0x000fe40000010806 */
[----:B------:R-:W-:-:S02]  /*7100*/  IMAD.MOV.U32 R206, RZ, RZ, R51 ;  /* 0x000000ffffce7224 */ /* 0x000fc400078e0033 */
[----:B------:R-:W-:Y:S01]  /*7110*/  IMAD.MOV.U32 R225, RZ, RZ, R42 ;  /* 0x000000ffffe17224 */ /* 0x000fe200078e002a */
[----:B------:R-:W-:Y:S04]  /*7120*/  LDSM.16.MT88.4 R48, [R211+0x2900] ;  /* 0x00290000d330783b */ /* 0x000fe80000004200 */
[----:B------:R-:W1:Y:S01]  /*7130*/  LDSM.16.MT88.4 R40, [R210+0x2900] ;  /* 0x00290000d228783b */ /* 0x000e620000004200 */
[----:B------:R-:W-:Y:S02]  /*7140*/  IMAD.MOV.U32 R173, RZ, RZ, R81 ;  /* 0x000000ffffad7224 */ /* 0x000fe400078e0051 */
[----:B------:R4:W-:Y:S01]  /*7150*/  MUFU.EX2 R81, R4 ;  /* 0x0000000400517308 */ /* 0x0009e20000000800 */
[----:B------:R-:W-:Y:S01]  /*7160*/  MOV R230, R226 ;  /* 0x000000e200e67202 */ /* 0x000fe20000000f00 */
[----:B------:R-:W-:Y:S01]  /*7170*/  HMMA.16816.F32 R120, R8, R32, R120 ;  /* 0x000000200878723c */ /* 0x000fe20000001878 */
[----:B------:R-:W-:-:S05]  /*7180*/  IMAD.MOV.U32 R226, RZ, RZ, R80 ;  /* 0x000000ffffe27224 */ /* 0x000fca00078e0050 */
[----:B------:R-:W1:Y:S02]  /*7190*/  MUFU.EX2 R84, R7 ;  /* 0x0000000700547308 */ /* 0x000e640000000800 */
[----:B------:R-:W-:Y:S01]  /*71a0*/  HMMA.16816.F32 R132, R8, R34, R132 ;  /* 0x000000220884723c */ /* 0x000fe20000001884 */
[----:B----4-:R-:W-:-:S05]  /*71b0*/  FFMA.FTZ R4, R194, c[0x0][0x2d0], -R2 ;  /* 0x0000b400c2047a23 */ /* 0x010fca0000010802 */
[----:B------:R-:W4:Y:S02]  /*71c0*/  MUFU.EX2 R80, R6 ;  /* 0x0000000600507308 */ /* 0x000f240000000800 */
[C---:B------:R-:W-:Y:S06]  /*71d0*/  HMMA.16816.F32 R136, R8.reuse, R28, R136 ;  /* 0x0000001c0888723c */ /* 0x040fec0000001888 */
[----:B------:R1:W-:Y:S02]  /*71e0*/  MUFU.EX2 R79, R4 ;  /* 0x00000004004f7308 */ /* 0x0003e40000000800 */
[C---:B------:R-:W-:Y:S08]  /*71f0*/  HMMA.16816.F32 R148, R8.reuse, R30, R148 ;  /* 0x0000001e0894723c */ /* 0x040ff00000001894 */
[----:B------:R-:W-:Y:S01]  /*7200*/  HMMA.16816.F32 R152, R8, R20, R152 ;  /* 0x000000140898723c */ /* 0x000fe20000001898 */
[----:B-1----:R-:W-:-:S07]  /*7210*/  FFMA.FTZ R4, R195, c[0x0][0x2d0], -R2 ;  /* 0x0000b400c3047a23 */ /* 0x002fce0000010802 */
[----:B------:R-:W-:Y:S01]  /*7220*/  HMMA.16816.F32 R8, R8, R22, R164 ;  /* 0x000000160808723c */ /* 0x000fe200000018a4 */
[----:B------:R1:W1:Y:S01]  /*7230*/  MUFU.EX2 R78, R4 ;  /* 0x00000004004e7308 */ /* 0x0002620000000800 */
[----:B------:R-:W-:-:S05]  /*7240*/  IMAD.MOV.U32 R202, RZ, RZ, R74 ;  /* 0x000000ffffca7224 */ /* 0x000fca00078e004a */
[----:B------:R-:W-:Y:S01]  /*7250*/  F2FP.PACK_AB R164, R97, R99 ;  /* 0x0000006361a4723e */ /* 0x000fe200000000ff */
[----:B-1----:R-:W-:-:S04]  /*7260*/  FFMA.FTZ R4, R197, c[0x0][0x2d0], -R2 ;  /* 0x0000b400c5047a23 */ /* 0x002fc80000010802 */
[----:B------:R1:W-:Y:S01]  /*7270*/  MUFU.EX2 R77, R4 ;  /* 0x00000004004d7308 */ /* 0x0003e20000000800 */
[----:B---3--:R-:W-:Y:S02]  /*7280*/  F2FP.PACK_AB R165, R82, R83 ;  /* 0x0000005352a5723e */ /* 0x008fe400000000ff */
[----:B------:R-:W-:Y:S02]  /*7290*/  F2FP.PACK_AB R166, R84, R86 ;  /* 0x0000005654a6723e */ /* 0x000fe400000000ff */
[----:B----4-:R-:W-:Y:S01]  /*72a0*/  F2FP.PACK_AB R167, R80, R81 ;  /* 0x0000005150a7723e */ /* 0x010fe200000000ff */
[----:B-1----:R-:W-:-:S04]  /*72b0*/  FFMA.FTZ R4, R200, c[0x0][0x2d0], -R2 ;  /* 0x0000b400c8047a23 */ /* 0x002fc80000010802 */
[----:B------:R1:W3:Y:S01]  /*72c0*/  MUFU.EX2 R76, R4 ;  /* 0x00000004004c7308 */ /* 0x0002e20000000800 */
[----:B------:R-:W-:Y:S01]  /*72d0*/  IMAD.MOV.U32 R195, RZ, RZ, R75 ;  /* 0x000000ffffc37224 */ /* 0x000fe200078e004b */
[----:B--2---:R-:W-:Y:S01]  /*72e0*/  HMMA.16816.F32 R104, R164, R16, R104 ;  /* 0x00000010a468723c */ /* 0x004fe20000001868 */
[----:B------:R-:W-:Y:S02]  /*72f0*/  IMAD.MOV.U32 R231, RZ, RZ, R62 ;  /* 0x000000ffffe77224 */ /* 0x000fe400078e003e */
[----:B-1----:R-:W-:-:S04]  /*7300*/  FFMA.FTZ R4, R190, c[0x0][0x2d0], -R0 ;  /* 0x0000b400be047a23 */ /* 0x002fc80000010800 */
[----:B------:R1:W-:Y:S01]  /*7310*/  MUFU.EX2 R74, R4 ;  /* 0x00000004004a7308 */ /* 0x0003e20000000800 */
[----:B------:R-:W-:Y:S01]  /*7320*/  HMMA.16816.F32 R116, R164, R18, R116 ;  /* 0x00000012a474723c */ /* 0x000fe20000001874 */
[----:B------:R-:W-:-:S07]  /*7330*/  IMAD.MOV.U32 R194, RZ, RZ, R61 ;  /* 0x000000ffffc27224 */ /* 0x000fce00078e003d */
[----:B------:R-:W-:Y:S01]  /*7340*/  HMMA.16816.F32 R120, R164, R24, R120 ;  /* 0x00000018a478723c */ /* 0x000fe20000001878 */
[----:B-1----:R-:W-:-:S07]  /*7350*/  FFMA.FTZ R4, R191, c[0x0][0x2d0], -R0 ;  /* 0x0000b400bf047a23 */ /* 0x002fce0000010800 */
[C---:B------:R-:W-:Y:S01]  /*7360*/  HMMA.16816.F32 R132, R164.reuse, R26, R132 ;  /* 0x0000001aa484723c */ /* 0x040fe20000001884 */
[----:B------:R1:W2:Y:S07]  /*7370*/  MUFU.EX2 R75, R4 ;  /* 0x00000004004b7308 */ /* 0x0002ae0000000800 */
[C---:B------:R-:W-:Y:S08]  /*7380*/  HMMA.16816.F32 R136, R164.reuse, R40, R136 ;  /* 0x00000028a488723c */ /* 0x040ff00000001888 */
[----:B------:R-:W-:Y:S01]  /*7390*/  HMMA.16816.F32 R148, R164, R42, R148 ;  /* 0x0000002aa494723c */ /* 0x000fe20000001894 */
[----:B-1----:R-:W-:-:S07]  /*73a0*/  FFMA.FTZ R4, R192, c[0x0][0x2d0], -R0 ;  /* 0x0000b400c0047a23 */ /* 0x002fce0000010800 */
[C---:B------:R-:W-:Y:S01]  /*73b0*/  HMMA.16816.F32 R152, R164.reuse, R48, R152 ;  /* 0x00000030a498723c */ /* 0x040fe20000001898 */
[----:B------:R1:W-:Y:S07]  /*73c0*/  MUFU.EX2 R61, R4 ;  /* 0x00000004003d7308 */ /* 0x0003ee0000000800 */
[----:B------:R-:W-:Y:S07]  /*73d0*/  HMMA.16816.F32 R164, R164, R50, R8 ;  /* 0x00000032a4a4723c */ /* 0x000fee0000001808 */
[----:B------:R-:W-:-:S02]  /*73e0*/  FFMA.FTZ R8, R232, c[0x0][0x2d0], -R2 ;  /* 0x0000b400e8087a23 */ /* 0x000fc40000010802 */
[----:B-1----:R-:W-:Y:S02]  /*73f0*/  FFMA.FTZ R4, R193, c[0x0][0x2d0], -R0 ;  /* 0x0000b400c1047a23 */ /* 0x002fe40000010800 */
[----:B------:R1:W-:Y:S01]  /*7400*/  MUFU.EX2 R62, R8 ;  /* 0x00000008003e7308 */ /* 0x0003e20000000800 */
[----:B------:R-:W-:Y:S01]  /*7410*/  IMAD.MOV.U32 R178, RZ, RZ, R63 ;  /* 0x000000ffffb27224 */ /* 0x000fe200078e003f */
[----:B------:R-:W-:-:S06]  /*7420*/  MOV R172, R60 ;  /* 0x0000003c00ac7202 */ /* 0x000fcc0000000f00 */
[----:B------:R-:W4:Y:S01]  /*7430*/  MUFU.EX2 R60, R4 ;  /* 0x00000004003c7308 */ /* 0x000f220000000800 */
[----:B-1----:R-:W-:-:S07]  /*7440*/  FFMA.FTZ R8, R233, c[0x0][0x2d0], -R2 ;  /* 0x0000b400e9087a23 */ /* 0x002fce0000010802 */
[----:B------:R1:W1:Y:S01]  /*7450*/  MUFU.EX2 R63, R8 ;  /* 0x00000008003f7308 */ /* 0x0002620000000800 */
[----:B------:R-:W-:Y:S02]  /*7460*/  IMAD.MOV.U32 R200, RZ, RZ, R5 ;  /* 0x000000ffffc87224 */ /* 0x000fe400078e0005 */
[----:B-1----:R-:W-:-:S05]  /*7470*/  FFMA.FTZ R8, R234, c[0x0][0x2d0], -R2 ;  /* 0x0000b400ea087a23 */ /* 0x002fca0000010802 */
[----:B------:R1:W-:Y:S01]  /*7480*/  MUFU.EX2 R65, R8 ;  /* 0x0000000800417308 */ /* 0x0003e20000000800 */
[----:B------:R-:W-:Y:S02]  /*7490*/  F2FP.PACK_AB R4, R78, R79 ;  /* 0x0000004f4e04723e */ /* 0x000fe400000000ff */
[----:B---3--:R-:W-:Y:S02]  /*74a0*/  F2FP.PACK_AB R6, R76, R77 ;  /* 0x0000004d4c06723e */ /* 0x008fe400000000ff */
[----:B--2---:R-:W-:Y:S01]  /*74b0*/  F2FP.PACK_AB R5, R75, R74 ;  /* 0x0000004a4b05723e */ /* 0x004fe200000000ff */
[----:B-1----:R-:W-:-:S04]  /*74c0*/  FFMA.FTZ R8, R235, c[0x0][0x2d0], -R2 ;  /* 0x0000b400eb087a23 */ /* 0x002fc80000010802 */
[----:B------:R1:W2:Y:S01]  /*74d0*/  MUFU.EX2 R66, R8 ;  /* 0x0000000800427308 */ /* 0x0002a20000000800 */
[----:B----4-:R-:W-:Y:S02]  /*74e0*/  F2FP.PACK_AB R7, R60, R61 ;  /* 0x0000003d3c07723e */ /* 0x010fe400000000ff */
[----:B------:R-:W-:Y:S01]  /*74f0*/  MOV R197, R73 ;  /* 0x0000004900c57202 */ /* 0x000fe20000000f00 */
[----:B-1----:R-:W-:-:S04]  /*7500*/  FFMA.FTZ R8, R236, c[0x0][0x2d0], -R2 ;  /* 0x0000b400ec087a23 */ /* 0x002fc80000010802 */
[----:B------:R1:W-:Y:S01]  /*7510*/  MUFU.EX2 R67, R8 ;  /* 0x0000000800437308 */ /* 0x0003e20000000800 */
[C---:B------:R-:W-:Y:S08]  /*7520*/  HMMA.16816.F32 R108, R4.reuse, R124, R108 ;  /* 0x0000007c046c723c */ /* 0x040ff0000000186c */
[----:B------:R-:W-:Y:S01]  /*7530*/  HMMA.16816.F32 R112, R4, R126, R112 ;  /* 0x0000007e0470723c */ /* 0x000fe20000001870 */
[----:B-1----:R-:W-:-:S04]  /*7540*/  FFMA.FTZ R8, R237, c[0x0][0x2d0], -R2 ;  /* 0x0000b400ed087a23 */ /* 0x002fc80000010802 */
[----:B------:R1:W-:Y:S03]  /*7550*/  MUFU.EX2 R73, R8 ;  /* 0x0000000800497308 */ /* 0x0003e60000000800 */
[----:B------:R-:W-:Y:S01]  /*7560*/  HMMA.16816.F32 R124, R4, R160, R44 ;  /* 0x000000a0047c723c */ /* 0x000fe2000000182c */
[----:B-1----:R-:W-:-:S04]  /*7570*/  FFMA.FTZ R8, R199, c[0x0][0x2d0], -R0 ;  /* 0x0000b400c7087a23 */ /* 0x002fc80000010800 */
[----:B------:R1:W-:Y:S02]  /*7580*/  MUFU.EX2 R44, R8 ;  /* 0x00000008002c7308 */ /* 0x0003e40000000800 */
[----:B-1----:R-:W-:-:S06]  /*7590*/  FFMA.FTZ R8, R198, c[0x0][0x2d0], -R0 ;  /* 0x0000b400c6087a23 */ /* 0x002fcc0000010800 */
[----:B------:R1:W3:Y:S02]  /*75a0*/  MUFU.EX2 R45, R8 ;  /* 0x00000008002d7308 */ /* 0x0002e40000000800 */
[----:B-1----:R-:W-:-:S06]  /*75b0*/  FFMA.FTZ R8, R181, c[0x0][0x2d0], -R0 ;  /* 0x0000b400b5087a23 */ /* 0x002fcc0000010800 */
[----:B------:R1:W-:Y:S02]  /*75c0*/  MUFU.EX2 R64, R8 ;  /* 0x0000000800407308 */ /* 0x0003e40000000800 */
[----:B-1----:R-:W-:-:S06]  /*75d0*/  FFMA.FTZ R8, R180, c[0x0][0x2d0], -R0 ;  /* 0x0000b400b4087a23 */ /* 0x002fcc0000010800 */
[----:B------:R1:W4:Y:S01]  /*75e0*/  MUFU.EX2 R47, R8 ;  /* 0x00000008002f7308 */ /* 0x0003220000000800 */
[C---:B------:R-:W-:Y:S08]  /*75f0*/  HMMA.16816.F32 R12, R4.reuse, R168, R52 ;  /* 0x000000a8040c723c */ /* 0x040ff00000001834 */
[----:B------:R-:W-:Y:S01]  /*7600*/  HMMA.16816.F32 R128, R4, R162, R128 ;  /* 0x000000a20480723c */ /* 0x000fe20000001880 */
[----:B-1----:R-:W-:-:S02]  /*7610*/  FFMA.FTZ R8, R241, c[0x0][0x2d0], -R2 ;  /* 0x0000b400f1087a23 */ /* 0x002fc40000010802 */
[----:B------:R-:W-:-:S05]  /*7620*/  FFMA.FTZ R2, R239, c[0x0][0x2d0], -R2 ;  /* 0x0000b400ef027a23 */ /* 0x000fca0000010802 */
[C---:B------:R-:W-:Y:S01]  /*7630*/  HMMA.16816.F32 R140, R4.reuse, R156, R140 ;  /* 0x0000009c048c723c */ /* 0x040fe2000000188c */
[----:B------:R1:W-:Y:S07]  /*7640*/  MUFU.EX2 R53, R8 ;  /* 0x0000000800357308 */ /* 0x0003ee0000000800 */
[C---:B------:R-:W-:Y:S01]  /*7650*/  HMMA.16816.F32 R144, R4.reuse, R158, R144 ;  /* 0x0000009e0490723c */ /* 0x040fe20000001890 */
[----:B------:R2:W-:Y:S07]  /*7660*/  MUFU.EX2 R52, R2 ;  /* 0x0000000200347308 */ /* 0x0005ee0000000800 */
[----:B-1----:R-:W-:Y:S07]  /*7670*/  HMMA.16816.F32 R8, R4, R170, R56 ;  /* 0x000000aa0408723c */ /* 0x002fee0000001838 */
[----:B------:R-:W-:Y:S01]  /*7680*/  F2FP.PACK_AB R4, R63, R62 ;  /* 0x0000003e3f04723e */ /* 0x000fe200000000ff */
[----:B--2---:R-:W-:Y:S01]  /*7690*/  FFMA.FTZ R2, R184, c[0x0][0x2d0], -R0 ;  /* 0x0000b400b8027a23 */ /* 0x004fe20000010800 */
[----:B------:R-:W-:-:S02]  /*76a0*/  F2FP.PACK_AB R6, R66, R65 ;  /* 0x000000414206723e */ /* 0x000fc400000000ff */
[----:B---3--:R-:W-:Y:S02]  /*76b0*/  F2FP.PACK_AB R5, R45, R44 ;  /* 0x0000002c2d05723e */ /* 0x008fe400000000ff */
[----:B----4-:R-:W-:Y:S01]  /*76c0*/  F2FP.PACK_AB R7, R47, R64 ;  /* 0x000000402f07723e */ /* 0x010fe200000000ff */
[----:B------:R1:W2:Y:S06]  /*76d0*/  MUFU.EX2 R46, R2 ;  /* 0x00000002002e7308 */ /* 0x0002ac0000000800 */
[----:B------:R-:W-:Y:S01]  /*76e0*/  HMMA.16816.F32 R108, R4, R36, R108 ;  /* 0x00000024046c723c */ /* 0x000fe2000000186c */
[----:B-1----:R-:W-:-:S04]  /*76f0*/  FFMA.FTZ R2, R183, c[0x0][0x2d0], -R0 ;  /* 0x0000b400b7027a23 */ /* 0x002fc80000010800 */
[----:B------:R1:W3:Y:S03]  /*7700*/  MUFU.EX2 R37, R2 ;  /* 0x0000000200257308 */ /* 0x0002e60000000800 */
[C---:B------:R-:W-:Y:S01]  /*7710*/  HMMA.16816.F32 R124, R4.reuse, R32, R124 ;  /* 0x00000020047c723c */ /* 0x040fe2000000187c */
[--C-:B-1----:R-:W-:Y:S02]  /*7720*/  FFMA.FTZ R2, R185, c[0x0][0x2d0], -R0.reuse ;  /* 0x0000b400b9027a23 */ /* 0x102fe40000010800 */
[----:B------:R-:W-:Y:S02]  /*7730*/  FFMA.FTZ R0, R182, c[0x0][0x2d0], -R0 ;  /* 0x0000b400b6007a23 */ /* 0x000fe40000010800 */
[----:B------:R1:W4:Y:S03]  /*7740*/  MUFU.EX2 R36, R2 ;  /* 0x0000000200247308 */ /* 0x0003260000000800 */
[----:B------:R-:W-:Y:S05]  /*7750*/  HMMA.16816.F32 R112, R4, R38, R112 ;  /* 0x000000260470723c */ /* 0x000fea0000001870 */
[----:B------:R2:W2:Y:S01]  /*7760*/  MUFU.EX2 R32, R0 ;  /* 0x0000000000207308 */ /* 0x0004a20000000800 */
[----:B-1----:R-:W-:-:S02]  /*7770*/  FADD.FTZ R2, R197, R200 ;  /* 0x000000c8c5027221 */ /* 0x002fc40000010000 */
[----:B------:R-:W-:Y:S02]  /*7780*/  IMAD.MOV.U32 R197, RZ, RZ, R195 ;  /* 0x000000ffffc57224 */ /* 0x000fe400078e00c3 */
[----:B------:R-:W-:Y:S01]  /*7790*/  IMAD.MOV.U32 R200, RZ, RZ, R194 ;  /* 0x000000ffffc87224 */ /* 0x000fe200078e00c2 */
[----:B------:R-:W-:Y:S01]  /*77a0*/  MOV R195, R225 ;  /* 0x000000e100c37202 */ /* 0x000fe20000000f00 */
[----:B------:R-:W-:Y:S02]  /*77b0*/  IMAD.MOV.U32 R194, RZ, RZ, R206 ;  /* 0x000000ffffc27224 */ /* 0x000fe400078e00ce */
[----:B--2---:R-:W-:Y:S02]  /*77c0*/  FADD.FTZ R0, R197, R200 ;  /* 0x000000c8c5007221 */ /* 0x004fe40000010000 */
[----:B------:R-:W-:Y:S02]  /*77d0*/  IMAD.MOV.U32 R206, RZ, RZ, R177 ;  /* 0x000000ffffce7224 */ /* 0x000fe400078e00b1 */
[----:B------:R-:W-:-:S02]  /*77e0*/  FADD.FTZ R2, R195, R2 ;  /* 0x00000002c3027221 */ /* 0x000fc40000010000 */
[----:B------:R-:W-:Y:S01]  /*77f0*/  FADD.FTZ R0, R194, R0 ;  /* 0x00000000c2007221 */ /* 0x000fe20000010000 */
[----:B------:R-:W-:Y:S01]  /*7800*/  HMMA.16816.F32 R128, R4, R34, R128 ;  /* 0x000000220480723c */ /* 0x000fe20000001880 */
[----:B------:R-:W-:Y:S02]  /*7810*/  IMAD.MOV.U32 R225, RZ, RZ, R205 ;  /* 0x000000ffffe17224 */ /* 0x000fe400078e00cd */
[----:B------:R-:W-:Y:S02]  /*7820*/  FADD.FTZ R2, R206, R2 ;  /* 0x00000002ce027221 */ /* 0x000fe40000010000 */
[----:B------:R-:W-:-:S03]  /*7830*/  FADD.FTZ R0, R172, R0 ;  /* 0x00000000ac007221 */ /* 0x000fc60000010000 */
[----:B------:R-:W-:Y:S01]  /*7840*/  HMMA.16816.F32 R140, R4, R28, R140 ;  /* 0x0000001c048c723c */ /* 0x000fe2000000188c */
[----:B------:R-:W-:Y:S01]  /*7850*/  MOV R205, R176 ;  /* 0x000000b000cd7202 */ /* 0x000fe20000000f00 */
[----:B------:R-:W-:-:S06]  /*7860*/  FADD.FTZ R2, R173, R2 ;  /* 0x00000002ad027221 */ /* 0x000fcc0000010000 */
[C---:B------:R-:W-:Y:S08]  /*7870*/  HMMA.16816.F32 R144, R4.reuse, R30, R144 ;  /* 0x0000001e0490723c */ /* 0x040ff00000001890 */
[C---:B------:R-:W-:Y:S08]  /*7880*/  HMMA.16816.F32 R12, R4.reuse, R20, R12 ;  /* 0x00000014040c723c */ /* 0x040ff0000000180c */
[----:B------:R-:W-:Y:S07]  /*7890*/  HMMA.16816.F32 R8, R4, R22, R8 ;  /* 0x000000160408723c */ /* 0x000fee0000001808 */
[----:B------:R-:W-:-:S02]  /*78a0*/  FADD.FTZ R6, R208, R213 ;  /* 0x000000d5d0067221 */ /* 0x000fc40000010000 */
[----:B------:R-:W-:Y:S02]  /*78b0*/  FADD.FTZ R5, R174, R0 ;  /* 0x00000000ae057221 */ /* 0x000fe40000010000 */
[----:B------:R-:W-:Y:S02]  /*78c0*/  FADD.FTZ R6, R225, R6 ;  /* 0x00000006e1067221 */ /* 0x000fe40000010000 */
[----:B------:R-:W-:Y:S02]  /*78d0*/  FADD.FTZ R0, R69, R249 ;  /* 0x000000f945007221 */ /* 0x000fe40000010000 */
[----:B------:R-:W-:Y:S02]  /*78e0*/  FADD.FTZ R6, R252, R6 ;  /* 0x00000006fc067221 */ /* 0x000fe40000010000 */
[----:B------:R-:W-:Y:S02]  /*78f0*/  IMAD.MOV.U32 R176, RZ, RZ, R196 ;  /* 0x000000ffffb07224 */ /* 0x000fe400078e00c4 */
        /* <DEDUP_REMOVED lines=19> */
[----:B------:R-:W-:Y:S01]  /*7a30*/  FADD.FTZ R7, R201, R4 ;  /* 0x00000004c9077221 */ /* 0x000fe20000010000 */
[----:B------:R-:W-:Y:S01]  /*7a40*/  MOV R196, R215 ;  /* 0x000000d700c47202 */ /* 0x000fe20000000f00 */
[----:B------:R-:W-:Y:S01]  /*7a50*/  FADD.FTZ R4, R243, R2 ;  /* 0x00000002f3047221 */ /* 0x000fe20000010000 */
[----:B------:R1:W5:Y:S01]  /*7a60*/  LDL.LU R215, [R1+0x4c] ;  /* 0x00004c0001d77983 */ /* 0x0003620000300800 */
[----:B------:R-:W-:Y:S02]  /*7a70*/  FADD.FTZ R6, R203, R5 ;  /* 0x00000005cb067221 */ /* 0x000fe40000010000 */
[----:B------:R-:W-:Y:S01]  /*7a80*/  FADD.FTZ R5, R92, R0 ;  /* 0x000000005c057221 */ /* 0x000fe20000010000 */
[----:B------:R1:W5:Y:S01]  /*7a90*/  LDL.LU R214, [R1+0x48] ;  /* 0x0000480001d67983 */ /* 0x0003620000300800 */
[----:B------:R-:W-:Y:S02]  /*7aa0*/  FADD.FTZ R4, R91, R4 ;  /* 0x000000045b047221 */ /* 0x000fe40000010000 */
[----:B------:R-:W-:Y:S01]  /*7ab0*/  FADD.FTZ R2, R202, R6 ;  /* 0x00000006ca027221 */ /* 0x000fe20000010000 */
[----:B------:R1:W5:Y:S01]  /*7ac0*/  LDL.LU R213, [R1+0x44] ;  /* 0x0000440001d57983 */ /* 0x0003620000300800 */
[----:B------:R-:W-:-:S02]  /*7ad0*/  FADD.FTZ R0, R196, R7 ;  /* 0x00000007c4007221 */ /* 0x000fc40000010000 */
[----:B------:R-:W-:Y:S01]  /*7ae0*/  FADD.FTZ R5, R96, R5 ;  /* 0x0000000560057221 */ /* 0x000fe20000010000 */
[----:B------:R1:W5:Y:S01]  /*7af0*/  LDL.LU R208, [R1+0x40] ;  /* 0x0000400001d07983 */ /* 0x0003620000300800 */
        /* <DEDUP_REMOVED lines=45> */
[----:B---3--:R-:W-:Y:S02]  /*7dd0*/  FADD.FTZ R0, R37, R0 ;  /* 0x0000000025007221 */ /* 0x008fe40000010000 */
[----:B------:R-:W-:-:S02]  /*7de0*/  FADD.FTZ R5, R86, R4 ;  /* 0x0000000456057221 */ /* 0x000fc40000010000 */
[----:B------:R-:W-:Y:S02]  /*7df0*/  FADD.FTZ R4, R81, R7 ;  /* 0x0000000751047221 */ /* 0x000fe40000010000 */
[----:B------:R-:W-:Y:S02]  /*7e00*/  FADD.FTZ R2, R53, R6 ;  /* 0x0000000635027221 */ /* 0x000fe40000010000 */
[----:B----4-:R-:W-:Y:S02]  /*7e10*/  FADD.FTZ R0, R36, R0 ;  /* 0x0000000024007221 */ /* 0x010fe40000010000 */
[----:B------:R-:W-:Y:S02]  /*7e20*/  FADD.FTZ R5, R84, R5 ;  /* 0x0000000554057221 */ /* 0x000fe40000010000 */
[----:B------:R-:W-:Y:S02]  /*7e30*/  FADD.FTZ R4, R80, R4 ;  /* 0x0000000450047221 */ /* 0x000fe40000010000 */
[----:B------:R-:W-:-:S02]  /*7e40*/  FADD.FTZ R2, R52, R2 ;  /* 0x0000000234027221 */ /* 0x000fc40000010000 */
[----:B------:R-:W-:Y:S01]  /*7e50*/  FADD.FTZ R0, R32, R0 ;  /* 0x0000000020007221 */ /* 0x000fe20000010000 */
[----:B------:R1:W-:Y:S04]  /*7e60*/  STL [R1+0x8], R5 ;  /* 0x0000080501007387 */ /* 0x0003e80000100800 */
[----:B------:R1:W-:Y:S04]  /*7e70*/  STL [R1+0xc], R4 ;  /* 0x00000c0401007387 */ /* 0x0003e80000100800 */
[----:B------:R1:W-:Y:S04]  /*7e80*/  STL [R1+0x10], R2 ;  /* 0x0000100201007387 */ /* 0x0003e80000100800 */
[----:B------:R1:W-:Y:S01]  /*7e90*/  STL [R1+0x14], R0 ;  /* 0x0000140001007387 */ /* 0x0003e20000100800 */
[----:B------:R-:W-:Y:S01]  /*7ea0*/  UIMAD.WIDE.U32 UR14, UR7, UR4, URZ ;  /* 0x00000004070e72a5 */ /* 0x000fe2000f8e003f */
[----:B------:R-:W-:-:S02]  /*7eb0*/  PLOP3.LUT P0, PT, PT, PT, UP1, 0x40, 0x0 ;  /* 0x000000000000781c */ /* 0x000fc40003f0e818 */
[----:B------:R-:W-:Y:S01]  /*7ec0*/  F2FP.PACK_AB R160, R73, R67 ;  /* 0x0000004349a0723e */ /* 0x000fe200000000ff */
[----:B------:R-:W-:Y:S01]  /*7ed0*/  @UP2 USHF.R.U32.HI UR7, URZ, UR5, UR15 ;  /* 0x000000053f072299 */ /* 0x000fe2000801160f */
[----:B------:R-:W-:Y:S02]  /*7ee0*/  F2FP.PACK_AB R162, R52, R53 ;  /* 0x0000003534a2723e */ /* 0x000fe400000000ff */
[----:B------:R-:W-:Y:S02]  /*7ef0*/  F2FP.PACK_AB R161, R37, R46 ;  /* 0x0000002e25a1723e */ /* 0x000fe400000000ff */
[----:B------:R-:W-:Y:S01]  /*7f00*/  F2FP.PACK_AB R163, R32, R36 ;  /* 0x0000002420a3723e */ /* 0x000fe200000000ff */
[----:B------:R-:W-:-:S03]  /*7f10*/  UIADD3 UR4, UR6, UR7, URZ ;  /* 0x0000000706047290 */ /* 0x000fc6000fffe03f */
[----:B------:R-:W-:Y:S02]  /*7f20*/  ULDC UR7, c[0x0][0x328] ;  /* 0x0000ca0000077ab9 */ /* 0x000fe40000000800 */
[----:B------:R-:W-:Y:S01]  /*7f30*/  UIADD3 UR7, UR4, UR7, URZ ;  /* 0x0000000704077290 */ /* 0x000fe2000fffe03f */
[----:B------:R-:W-:Y:S01]  /*7f40*/  HMMA.16816.F32 R108, R160, R16, R108 ;  /* 0x00000010a06c723c */ /* 0x000fe2000000186c */
[----:B------:R-:W-:-:S07]  /*7f50*/  IADD3 R225, R242, -0x2, RZ ;  /* 0xfffffffef2e17810 */ /* 0x000fce0007ffe0ff */
[C---:B------:R-:W-:Y:S08]  /*7f60*/  HMMA.16816.F32 R112, R160.reuse, R18, R112 ;  /* 0x00000012a070723c */ /* 0x040ff00000001870 */
[C---:B------:R-:W-:Y:S08]  /*7f70*/  HMMA.16816.F32 R124, R160.reuse, R24, R124 ;  /* 0x00000018a07c723c */ /* 0x040ff0000000187c */
[C---:B------:R-:W-:Y:S08]  /*7f80*/  HMMA.16816.F32 R128, R160.reuse, R26, R128 ;  /* 0x0000001aa080723c */ /* 0x040ff00000001880 */
[C---:B------:R-:W-:Y:S08]  /*7f90*/  HMMA.16816.F32 R140, R160.reuse, R40, R140 ;  /* 0x00000028a08c723c */ /* 0x040ff0000000188c */
[C---:B------:R-:W-:Y:S08]  /*7fa0*/  HMMA.16816.F32 R144, R160.reuse, R42, R144 ;  /* 0x0000002aa090723c */ /* 0x040ff00000001890 */
[C---:B------:R-:W-:Y:S08]  /*7fb0*/  HMMA.16816.F32 R156, R160.reuse, R48, R12 ;  /* 0x00000030a09c723c */ /* 0x040ff0000000180c */
[----:B------:R-:W-:Y:S01]  /*7fc0*/  HMMA.16816.F32 R160, R160, R50, R8 ;  /* 0x00000032a0a0723c */ /* 0x000fe20000001808 */
[----:B------:R-:W-:Y:S07]  /*7fd0*/  @P0 BRA `(.L_x_161) ;  /* 0x0000015000000947 */ /* 0x000fee0003800000 */
[----:B-1----:R-:W-:Y:S01]  /*7fe0*/  ISETP.LT.AND P0, PT, RZ, UR4, PT ;  /* 0x00000004ff007c0c */ /* 0x002fe2000bf01270 */
[----:B------:R-:W-:-:S02]  /*7ff0*/  UIADD3 UR14, UR4, -0x1, URZ ;  /* 0xffffffff040e7890 */ /* 0x000fc4000fffe03f */
[----:B------:R-:W-:-:S10]  /*8000*/  ULDC UR6, c[0x0][0x32c] ;  /* 0x0000cb0000067ab9 */ /* 0x000fd40000000800 */
[----:B------:R-:W-:Y:S05]  /*8010*/  @P0 BRA `(.L_x_162) ;  /* 0x0000008000000947 */ /* 0x000fea0003800000 */
[----:B------:R-:W-:Y:S02]  /*8020*/  UISETP.NE.AND UP0, UPT, UR6, 0x1, UPT ;  /* 0x000000010600788c */ /* 0x000fe4000bf05270 */
[----:B------:R-:W-:-:S03]  /*8030*/  UIADD3 UR14, -UR4, URZ, URZ ;  /* 0x0000003f040e7290 */ /* 0x000fc6000fffe13f */
[----:B------:R-:W-:Y:S02]  /*8040*/  ULDC.64 UR4, c[0x0][0x330] ;  /* 0x0000cc0000047ab9 */ /* 0x000fe40000000a00 */
[----:B------:R-:W-:-:S07]  /*8050*/  UIMAD.WIDE.U32 UR16, UR14, UR4, URZ ;  /* 0x000000040e1072a5 */ /* 0x000fce000f8e003f */
[----:B------:R-:W-:Y:S02]  /*8060*/  @UP0 UMOV UR15, UR17 ;  /* 0x00000011000f0c82 */ /* 0x000fe40008000000 */
[----:B------:R-:W-:-:S04]  /*8070*/  @UP0 USHF.R.U32.HI UR14, URZ, UR5, UR15 ;  /* 0x000000053f0e0299 */ /* 0x000fc8000801160f */
[----:B------:R-:W-:Y:S01]  /*8080*/  ULOP3.LUT UR14, URZ, UR14, URZ, 0x33, !UPT ;  /* 0x0000000e3f0e7292 */ /* 0x000fe2000f8e333f */
[----:B------:R-:W-:Y:S05]  /*8090*/  BRA `(.L_x_163) ;  /* 0x0000005000007947 */ /* 0x000fea0003800000 */
.L_x_162:
[----:B------:R-:W-:Y:S02]  /*80a0*/  UISETP.NE.AND UP0, UPT, UR6, 0x1, UPT ;  /* 0x000000010600788c */ /* 0x000fe4000bf05270 */
[----:B------:R-:W-:Y:S02]  /*80b0*/  ULDC.64 UR4, c[0x0][0x330] ;  /* 0x0000cc0000047ab9 */ /* 0x000fe40000000a00 */
[----:B------:R-:W-:-:S07]  /*80c0*/  UIMAD.WIDE.U32 UR16, UR14, UR4, URZ ;  /* 0x000000040e1072a5 */ /* 0x000fce000f8e003f */
[----:B------:R-:W-:Y:S02]  /*80d0*/  @UP0 UMOV UR15, UR17 ;  /* 0x00000011000f0c82 */ /* 0x000fe40008000000 */
[----:B------:R-:W-:Y:S02]  /*80e0*/  @UP0 USHF.R.U32.HI UR14, URZ, UR5, UR15 ;  /* 0x000000053f0e0299 */ /* 0x000fe4000801160f */
.L_x_163:
[----:B------:R-:W-:Y:S02]  /*80f0*/  ULDC UR4, c[0x0][0x32c] ;  /* 0x0000cb0000047ab9 */ /* 0x000fe40000000800 */
[----:B------:R-:W-:-:S04]  /*8100*/  UIMAD UR4, UR14, UR6, UR4 ;  /* 0x000000060e0472a4 */ /* 0x000fc8000f8e0204 */
[----:B------:R-:W-:-:S04]  /*8110*/  UISETP.LT.AND UP0, UPT, UR7, UR4, UPT ;  /* 0x000000040700728c */ /* 0x000fc8000bf01270 */
[----:B------:R-:W-:-:S04]  /*8120*/  USEL UR7, UR7, UR4, UP0 ;  /* 0x0000000407077287 */ /* 0x000fc80008000000 */
.L_x_161:
[----:B-1----:R-:W-:-:S04]  /*8130*/  UIMAD.WIDE UR4, UR7, 0x2aaaaaab, URZ ;  /* 0x2aaaaaab070478a5 */ /* 0x002fc8000f8e023f */
[----:B------:R-:W-:-:S04]  /*8140*/  USHF.R.U32.HI UR4, URZ, 0x1f, UR5 ;  /* 0x0000001f3f047899 */ /* 0x000fc80008011605 */
[----:B------:R-:W-:-:S04]  /*8150*/  ULEA.HI.SX32 UR4, UR5, UR4, 0x1c ;  /* 0x0000000405047291 */ /* 0x000fc8000f8fe23f */
[----:B------:R-:W-:-:S04]  /*8160*/  UISETP.LT.AND UP0, UPT, UR8, UR4, UPT ;  /* 0x000000040800728c */ /* 0x000fc8000bf01270 */
[----:B------:R-:W-:-:S06]  /*8170*/  USEL UR4, UR8, UR4, !UP0 ;  /* 0x0000000408047287 */ /* 0x000fcc000c000000 */
[----:B------:R-:W-:-:S13]  /*8180*/  ISETP.GE.AND P0, PT, R225, UR4, PT ;  /* 0x00000004e1007c0c */ /* 0x000fda000bf06270 */
[----:B------:R-:W-:Y:S05]  /*8190*/  @!P0 BRA `(.L_x_164) ;  /* 0x000067b000008947 */ /* 0x000fea0003800000 */
[----:B------:R-:W2:Y:S01]  /*81a0*/  LDL R0, [R1+0x1c] ;  /* 0x00001c0001007983 */ /* 0x000ea20000100800 */
[----:B------:R-:W-:Y:S01]  /*81b0*/  PLOP3.LUT P1, PT, PT, PT, UP2, 0x80, 0x0 ;  /* 0x000000000000781c */ /* 0x000fe20003f2f028 */
[----:B------:R-:W-:Y:S01]  /*81c0*/  IMAD.MOV.U32 R101, RZ, RZ, R71 ;  /* 0x000000ffff657224 */ /* 0x000fe200078e0047 */
[----:B------:R-:W-:Y:S01]  /*81d0*/  PLOP3.LUT P0, PT, PT, PT, UP2, 0x80, 0x0 ;  /* 0x000000000000781c */ /* 0x000fe20003f0f028 */
[----:B------:R-:W-:Y:S01]  /*81e0*/  IMAD.MOV.U32 R100, RZ, RZ, R72 ;  /* 0x000000ffff647224 */ /* 0x000fe200078e0048 */
[----:B------:R-:W-:Y:S01]  /*81f0*/  MOV R103, R3 ;  /* 0x0000000300677202 */ /* 0x000fe20000000f00 */
[----:B------:R-:W-:-:S08]  /*8200*/  IMAD.MOV.U32 R102, RZ, RZ, R70 ;  /* 0x000000ffff667224 */ /* 0x000fd000078e0046 */
[----:B--2---:R-:W-:-:S05]  /*8210*/  @P1 IMAD.HI.U32 R0, R0, c[0x0][0x2c8], RZ ;  /* 0x0000b20000001a27 */ /* 0x004fca00078e00ff */
[----:B------:R-:W-:-:S05]  /*8220*/  @P0 SHF.R.U32.HI R0, RZ, c[0x0][0x2cc], R0 ;  /* 0x0000b300ff000a19 */ /* 0x000fca0000011600 */
[----:B------:R1:W-:Y:S02]  /*8230*/  @P0 STL [R1], R0 ;  /* 0x0000000001000387 */ /* 0x0003e40000100800 */
.L_x_181:
[----:B------:R-:W-:Y:S04]  /*8240*/  DEPBAR.LE SB0, 0x0 ;  /* 0x000080000000791a */ /* 0x000fe80000000000 */
[----:B------:R-:W-:Y:S01]  /*8250*/  BAR.SYNC.DEFER_BLOCKING 0x0 ;  /* 0x0000000000007b1d */ /* 0x000fe20000010000 */
[C---:B------:R-:W-:Y:S02]  /*8260*/  ISETP.LT.AND P0, PT, R225.reuse, UR8, PT ;  /* 0x00000008e1007c0c */ /* 0x040fe4000bf01270 */
[----:B------:R-:W-:Y:S02]  /*8270*/  MOV R228, c[0x0][0x1e0] ;  /* 0x0000780000e47a02 */ /* 0x000fe40000000f00 */
[----:B------:R-:W-:Y:S09]  /*8280*/  MOV R230, c[0x0][0x1e4] ;  /* 0x0000790000e67a02 */ /* 0x000ff20000000f00 */
[----:B-1----:R-:W-:Y:S05]  /*8290*/  @!P0 SHF.R.S32.HI R0, RZ, 0x1f, R225 ;  /* 0x0000001fff008819 */ /* 0x002fea00000114e1 */
[----:B------:R-:W-:Y:S04]  /*82a0*/  @!P0 IMAD R0, R0, c[0x0][0x208], RZ ;  /* 0x0000820000008a24 */ /* 0x000fe800078e02ff */
[C---:B------:R-:W-:Y:S01]  /*82b0*/  @!P0 IMAD R0, R225.reuse, c[0x0][0x20c], R0 ;  /* 0x00008300e1008a24 */ /* 0x040fe200078e0200 */
[----:B-----5:R-:W-:Y:S08]  /*82c0*/  LDSM.16.M88.4 R96, [R215+0x6100] ;  /* 0x00610000d760783b */ /* 0x020ff00000000200 */
[----:B------:R-:W1:Y:S08]  /*82d0*/  LDSM.16.M88.4 R16, [R208+0x3100] ;  /* 0x00310000d010783b */ /* 0x000e700000000200 */
[----:B------:R-:W2:Y:S08]  /*82e0*/  LDSM.16.M88.4 R92, [R215+0x8100] ;  /* 0x00810000d75c783b */ /* 0x000eb00000000200 */
[----:B------:R-:W3:Y:S06]  /*82f0*/  LDL.64 R194, [R1+0x30] ;  /* 0x0000300001c27983 */ /* 0x000eec0000100a00 */
[----:B------:R-:W3:Y:S06]  /*8300*/  LDL.64 R2, [R1+0x38] ;  /* 0x0000380001027983 */ /* 0x000eec0000100a00 */
[----:B------:R-:W4:Y:S08]  /*8310*/  LDSM.16.M88.4 R32, [R208+0x3900] ;  /* 0x00390000d020783b */ /* 0x000f300000000200 */
[----:B------:R-:W1:Y:S08]  /*8320*/  LDSM.16.M88.4 R48, [R208+0x4100] ;  /* 0x00410000d030783b */ /* 0x000e700000000200 */
[----:B------:R-:W1:Y:S08]  /*8330*/  LDSM.16.M88.4 R64, [R208+0x4900] ;  /* 0x00490000d040783b */ /* 0x000e700000000200 */
[----:B------:R-:W1:Y:S08]  /*8340*/  LDSM.16.M88.4 R80, [R208+0x5100] ;  /* 0x00510000d050783b */ /* 0x000e700000000200 */
[----:B------:R-:W1:Y:S08]  /*8350*/  LDSM.16.M88.4 R168, [R208+0x5900] ;  /* 0x00590000d0a8783b */ /* 0x000e700000000200 */
[----:B------:R-:W-:Y:S08]  /*8360*/  LDSM.16.M88.4 R172, [R218+0x6100] ;  /* 0x00610000daac783b */ /* 0x000ff00000000200 */
[----:B------:R-:W4:Y:S08]  /*8370*/  LDSM.16.M88.4 R176, [R219] ;  /* 0x00000000dbb0783b */ /* 0x000f300000000200 */
[----:B------:R-:W4:Y:S08]  /*8380*/  LDSM.16.M88.4 R180, [R218+0x8100] ;  /* 0x00810000dab4783b */ /* 0x000f300000000200 */
[----:B------:R-:W3:Y:S08]  /*8390*/  LDSM.16.M88.4 R184, [R224] ;  /* 0x00000000e0b8783b */ /* 0x000ef00000000200 */
[----:B------:R-:W3:Y:S06]  /*83a0*/  LDL.64 R242, [R1+0x28] ;  /* 0x0000280001f27983 */ /* 0x000eec0000100a00 */
[----:B------:R-:W3:Y:S01]  /*83b0*/  LDSM.16.M88.4 R188, [R223] ;  /* 0x00000000dfbc783b */ /* 0x000ee20000000200 */
[-C--:B-1----:R-:W-:Y:S08]  /*83c0*/  HMMA.16816.F32 R4, R96, R16.reuse, RZ ;  /* 0x000000106004723c */ /* 0x082ff000000018ff */
[C---:B--2---:R-:W-:Y:S08]  /*83d0*/  HMMA.16816.F32 R8, R92.reuse, R16, RZ ;  /* 0x000000105c08723c */ /* 0x044ff000000018ff */
[-C--:B------:R-:W-:Y:S08]  /*83e0*/  HMMA.16816.F32 R12, R92, R18.reuse, RZ ;  /* 0x000000125c0c723c */ /* 0x080ff000000018ff */
[C---:B------:R-:W-:Y:S08]  /*83f0*/  HMMA.16816.F32 R16, R96.reuse, R18, RZ ;  /* 0x000000126010723c */ /* 0x040ff000000018ff */
[-C--:B----4-:R-:W-:Y:S08]  /*8400*/  HMMA.16816.F32 R20, R96, R32.reuse, RZ ;  /* 0x000000206014723c */ /* 0x090ff000000018ff */
        /* <DEDUP_REMOVED lines=18> */
[----:B------:R-:W-:Y:S01]  /*8530*/  HMMA.16816.F32 R96, R96, R170, RZ ;  /* 0x000000aa6060723c */ /* 0x000fe200000018ff */
[----:B------:R-:W1:Y:S07]  /*8540*/  LDSM.16.M88.4 R168, [R222] ;  /* 0x00000000dea8783b */ /* 0x000e6e0000000200 */
[-C--:B------:R-:W-:Y:S08]  /*8550*/  HMMA.16816.F32 R4, R172, R176.reuse, R4 ;  /* 0x000000b0ac04723c */ /* 0x080ff00000001804 */
[C---:B------:R-:W-:Y:S07]  /*8560*/  HMMA.16816.F32 R8, R180.reuse, R176, R8 ;  /* 0x000000b0b408723c */ /* 0x040fee0000001808 */
[----:B------:R-:W-:Y:S01]  /*8570*/  @!P0 IMAD.WIDE.U32 R176, R225, c[0x0][0x208], RZ ;  /* 0x00008200e1b08a25 */ /* 0x000fe200078e00ff */
[-C--:B------:R-:W-:Y:S04]  /*8580*/  HMMA.16816.F32 R12, R180, R178.reuse, R12 ;  /* 0x000000b2b40c723c */ /* 0x080fe8000000180c */
[----:B------:R-:W-:Y:S02]  /*8590*/  @!P0 IADD3 R0, R177, R0, RZ ;  /* 0x00000000b1008210 */ /* 0x000fe40007ffe0ff */
[----:B---3--:R-:W-:Y:S02]  /*85a0*/  @!P0 MOV R3, R195 ;  /* 0x000000c300038202 */ /* 0x008fe40000000f00 */
[C---:B------:R-:W-:Y:S04]  /*85b0*/  HMMA.16816.F32 R16, R172.reuse, R178, R16 ;  /* 0x000000b2ac10723c */ /* 0x040fe80000001810 */
[----:B------:R-:W-:Y:S02]  /*85c0*/  @!P0 IMAD.WIDE.U32 R2, R176, 0x60, R2 ;  /* 0x00000060b0028825 */ /* 0x000fe400078e0002 */
[----:B------:R-:W2:Y:S02]  /*85d0*/  LDSM.16.M88.4 R176, [R221] ;  /* 0x00000000ddb0783b */ /* 0x000ea40000000200 */
[-C--:B------:R-:W-:Y:S04]  /*85e0*/  HMMA.16816.F32 R20, R172, R184.reuse, R20 ;  /* 0x000000b8ac14723c */ /* 0x080fe80000001814 */
[----:B------:R-:W-:Y:S01]  /*85f0*/  @!P0 LEA R192, P1, R2, c[0x0][0x1f8], 0x1 ;  /* 0x00007e0002c08a11 */ /* 0x000fe200078208ff */
[----:B------:R-:W-:Y:S03]  /*8600*/  @!P0 IMAD R0, R0, 0x60, RZ ;  /* 0x0000006000008824 */ /* 0x000fe600078e02ff */
[C---:B------:R-:W-:Y:S04]  /*8610*/  HMMA.16816.F32 R24, R180.reuse, R184, R24 ;  /* 0x000000b8b418723c */ /* 0x040fe80000001818 */
[----:B------:R-:W-:Y:S04]  /*8620*/  @!P0 IADD3 R0, R3, R0, RZ ;  /* 0x0000000003008210 */ /* 0x000fe80007ffe0ff */
[-C--:B------:R-:W-:Y:S04]  /*8630*/  HMMA.16816.F32 R28, R180, R186.reuse, R28 ;  /* 0x000000bab41c723c */ /* 0x080fe8000000181c */
[----:B------:R-:W-:Y:S04]  /*8640*/  @!P0 LEA.HI.X R193, R2, c[0x0][0x1fc], R0, 0x1, P1 ;  /* 0x00007f0002c18a11 */ /* 0x000fe800008f0c00 */
[C---:B------:R-:W-:Y:S01]  /*8650*/  HMMA.16816.F32 R32, R172.reuse, R186, R32 ;  /* 0x000000baac20723c */ /* 0x040fe20000001820 */
[----:B------:R-:W3:Y:S07]  /*8660*/  LDSM.16.M88.4 R184, [R220] ;  /* 0x00000000dcb8783b */ /* 0x000eee0000000200 */
[-C--:B------:R-:W-:Y:S01]  /*8670*/  HMMA.16816.F32 R36, R172, R188.reuse, R36 ;  /* 0x000000bcac24723c */ /* 0x080fe20000001824 */
[----:B------:R-:W-:Y:S01]  /*8680*/  @!PT LDS RZ, [RZ] ;  /* 0x00000000fffff984 */ /* 0x000fe20000000800 */
[----:B------:R-:W-:Y:S01]  /*8690*/  @!PT LDS RZ, [RZ] ;  /* 0x00000000fffff984 */ /* 0x000fe20000000800 */
[----:B------:R-:W-:Y:S01]  /*86a0*/  @!PT LDS RZ, [RZ] ;  /* 0x00000000fffff984 */ /* 0x000fe20000000800 */
[----:B------:R4:W-:Y:S07]  /*86b0*/  @!P0 LDGSTS.E.BYPASS.LTC128B.128 [R227+0x100], [R192.64], !P6 ;  /* 0x00100000c0e38fae */ /* 0x0009ee000f101d4c */
[C---:B------:R-:W-:Y:S08]  /*86c0*/  HMMA.16816.F32 R40, R180.reuse, R188, R40 ;  /* 0x000000bcb428723c */ /* 0x040ff00000001828 */
[-C--:B------:R-:W-:Y:S08]  /*86d0*/  HMMA.16816.F32 R44, R180, R190.reuse, R44 ;  /* 0x000000beb42c723c */ /* 0x080ff0000000182c */
[C---:B------:R-:W-:Y:S07]  /*86e0*/  HMMA.16816.F32 R48, R172.reuse, R190, R48 ;  /* 0x000000beac30723c */ /* 0x040fee0000001830 */
[----:B------:R-:W-:Y:S01]  /*86f0*/  @!P0 IADD3 R190, P2, R192, UR10, RZ ;  /* 0x0000000ac0be8c10 */ /* 0x000fe2000ff5e0ff */
[-C--:B-1----:R-:W-:Y:S04]  /*8700*/  HMMA.16816.F32 R52, R172, R168.reuse, R52 ;  /* 0x000000a8ac34723c */ /* 0x082fe80000001834 */
[----:B------:R-:W-:Y:S02]  /*8710*/  @!P0 IADD3.X R191, R193, UR9, RZ, P2, !PT ;  /* 0x00000009c1bf8c10 */ /* 0x000fe400097fe4ff */
[----:B------:R-:W-:Y:S02]  /*8720*/  @!P0 IADD3 R188, P1, R190, UR10, RZ ;  /* 0x0000000abebc8c10 */ /* 0x000fe4000ff3e0ff */
[C---:B------:R-:W-:Y:S01]  /*8730*/  HMMA.16816.F32 R56, R180.reuse, R168, R56 ;  /* 0x000000a8b438723c */ /* 0x040fe20000001838 */
[----:B------:R1:W-:Y:S03]  /*8740*/  @!P0 LDGSTS.E.BYPASS.LTC128B.128 [R227+0x900], [R190.64], !P6 ;  /* 0x00900000bee38fae */ /* 0x0003e6000f101d4c */
[----:B------:R-:W-:Y:S03]  /*8750*/  @!P0 IADD3.X R189, R191, UR9, RZ, P1, !PT ;  /* 0x00000009bfbd8c10 */ /* 0x000fe60008ffe4ff */
[----:B------:R-:W-:Y:S01]  /*8760*/  @!P0 IADD3 R168, P3, R188, UR10, RZ ;  /* 0x0000000abca88c10 */ /* 0x000fe2000ff7e0ff */
[-C--:B------:R-:W-:Y:S01]  /*8770*/  HMMA.16816.F32 R60, R180, R170.reuse, R60 ;  /* 0x000000aab43c723c */ /* 0x080fe2000000183c */
[----:B------:R1:W-:Y:S03]  /*8780*/  @!P0 LDGSTS.E.BYPASS.LTC128B.128 [R227+0x1100], [R188.64], !P6 ;  /* 0x01100000bce38fae */ /* 0x0003e6000f101d4c */
[----:B------:R-:W-:Y:S02]  /*8790*/  @!P0 IADD3.X R169, R189, UR9, RZ, P3, !PT ;  /* 0x00000009bda98c10 */ /* 0x000fe40009ffe4ff */
[----:B------:R-:W-:Y:S02]  /*87a0*/  @!P0 IADD3 R2, P2, R168, UR10, RZ ;  /* 0x0000000aa8028c10 */ /* 0x000fe4000ff5e0ff */
[C---:B------:R-:W-:Y:S01]  /*87b0*/  HMMA.16816.F32 R64, R172.reuse, R170, R64 ;  /* 0x000000aaac40723c */ /* 0x040fe20000001840 */
[----:B------:R3:W-:Y:S01]  /*87c0*/  @!P0 LDGSTS.E.BYPASS.LTC128B.128 [R227+0x1900], [R168.64], !P6 ;  /* 0x01900000a8e38fae */ /* 0x0007e2000f101d4c */
[----:B------:R-:W-:Y:S02]  /*87d0*/  PLOP3.LUT P3, PT, PT, PT, UP2, 0x80, 0x0 ;  /* 0x000000000000781c */ /* 0x000fe40003f6f028 */
[----:B------:R-:W-:Y:S02]  /*87e0*/  @!P0 IADD3.X R3, R169, UR9, RZ, P2, !PT ;  /* 0x00000009a9038c10 */ /* 0x000fe400097fe4ff */
[----:B----4-:R-:W-:Y:S02]  /*87f0*/  @!P0 IADD3 R192, P1, R2, UR10, RZ ;  /* 0x0000000a02c08c10 */ /* 0x010fe4000ff3e0ff */
[-C--:B--2---:R-:W-:Y:S01]  /*8800*/  HMMA.16816.F32 R68, R172, R176.reuse, R68 ;  /* 0x000000b0ac44723c */ /* 0x084fe20000001844 */
[----:B------:R2:W-:Y:S03]  /*8810*/  @!P0 LDGSTS.E.BYPASS.LTC128B.128 [R227+0x2100], [R2.64], !P6 ;  /* 0x0210000002e38fae */ /* 0x0005e6000f101d4c */
[----:B------:R-:W-:Y:S04]  /*8820*/  @!P0 IADD3.X R193, R3, UR9, RZ, P1, !PT ;  /* 0x0000000903c18c10 */ /* 0x000fe80008ffe4ff */
[C---:B------:R-:W-:Y:S01]  /*8830*/  HMMA.16816.F32 R72, R180.reuse, R176, R72 ;  /* 0x000000b0b448723c */ /* 0x040fe20000001848 */
[----:B------:R4:W-:Y:S03]  /*8840*/  @!P0 LDGSTS.E.BYPASS.LTC128B.128 [R227+0x2900], [R192.64], !P6 ;  /* 0x02900000c0e38fae */ /* 0x0009e6000f101d4c */
[C---:B------:R-:W-:Y:S04]  /*8850*/  ISETP.GT.AND P0, PT, R225.reuse, UR8, PT ;  /* 0x00000008e1007c0c */ /* 0x040fe8000bf04270 */
[-C--:B------:R-:W-:Y:S01]  /*8860*/  HMMA.16816.F32 R76, R180, R178.reuse, R76 ;  /* 0x000000b2b44c723c */ /* 0x080fe2000000184c */
[----:B-1----:R-:W-:Y:S07]  /*8870*/  LDSM.16.M88.4 R188, [R214+0x3100] ;  /* 0x00310000d6bc783b */ /* 0x002fee0000000200 */
[C---:B------:R-:W-:Y:S01]  /*8880*/  HMMA.16816.F32 R80, R172.reuse, R178, R80 ;  /* 0x000000b2ac50723c */ /* 0x040fe20000001850 */
[----:B------:R-:W0:Y:S03]  /*8890*/  LDGDEPBAR ;  /* 0x00000000000079af */ /* 0x000e260000000000 */
[----:B------:R-:W-:Y:S04]  /*88a0*/  @P0 IADD3 R0, R225, -0x1, RZ ;  /* 0xffffffffe1000810 */ /* 0x000fe80007ffe0ff */
[-C--:B---3--:R-:W-:Y:S01]  /*88b0*/  HMMA.16816.F32 R84, R172, R184.reuse, R84 ;  /* 0x000000b8ac54723c */ /* 0x088fe20000001854 */
[----:B------:R-:W1:Y:S03]  /*88c0*/  LDSM.16.M88.4 R168, [R216+0x6100] ;  /* 0x00610000d8a8783b */ /* 0x000e660000000200 */
[----:B--2---:R-:W-:Y:S04]  /*88d0*/  @P0 SHF.R.S32.HI R2, RZ, 0x1f, R0 ;  /* 0x0000001fff020819 */ /* 0x004fe80000011400 */
[C---:B------:R-:W-:Y:S01]  /*88e0*/  HMMA.16816.F32 R88, R180.reuse, R184, R88 ;  /* 0x000000b8b458723c */ /* 0x040fe20000001858 */
[----:B----4-:R-:W2:Y:S03]  /*88f0*/  LDSM.16.M88.4 R192, [R216+0x8100] ;  /* 0x00810000d8c0783b */ /* 0x010ea60000000200 */
[----:B------:R-:W-:Y:S04]  /*8900*/  @P0 IMAD R2, R2, c[0x0][0x1e0], RZ ;  /* 0x0000780002020a24 */ /* 0x000fe800078e02ff */
[-C--:B------:R-:W-:Y:S01]  /*8910*/  HMMA.16816.F32 R92, R180, R186.reuse, R92 ;  /* 0x000000bab45c723c */ /* 0x080fe2000000185c */
[----:B------:R-:W3:Y:S03]  /*8920*/  LDSM.16.M88.4 R196, [R214+0x3900] ;  /* 0x00390000d6c4783b */ /* 0x000ee60000000200 */
[----:B------:R-:W-:Y:S04]  /*8930*/  @P0 IMAD R2, R0, c[0x0][0x1e4], R2 ;  /* 0x0000790000020a24 */ /* 0x000fe800078e0202 */
[----:B------:R-:W-:Y:S01]  /*8940*/  HMMA.16816.F32 R96, R172, R186, R96 ;  /* 0x000000baac60723c */ /* 0x000fe20000001860 */
[----:B------:R-:W4:Y:S08]  /*8950*/  LDSM.16.M88.4 R200, [R214+0x4100] ;  /* 0x00410000d6c8783b */ /* 0x000f300000000200 */
[----:B------:R-:W3:Y:S08]  /*8960*/  LDSM.16.M88.4 R176, [R214+0x4900] ;  /* 0x00490000d6b0783b */ /* 0x000ef00000000200 */
[----:B------:R-:W4:Y:S01]  /*8970*/  LDSM.16.M88.4 R180, [R214+0x5100] ;  /* 0x00510000d6b4783b */ /* 0x000f220000000200 */
[-C--:B-1----:R-:W-:Y:S07]  /*8980*/  HMMA.16816.F32 R4, R168, R188.reuse, R4 ;  /* 0x000000bca804723c */ /* 0x082fee0000001804 */
[----:B------:R-:W1:Y:S01]  /*8990*/  LDSM.16.M88.4 R204, [R214+0x5900] ;  /* 0x00590000d6cc783b */ /* 0x000e620000000200 */
[C---:B--2---:R-:W-:Y:S07]  /*89a0*/  HMMA.16816.F32 R8, R192.reuse, R188, R8 ;  /* 0x000000bcc008723c */ /* 0x044fee0000001808 */
[----:B------:R-:W-:Y:S01]  /*89b0*/  LDSM.16.M88.4 R172, [R217+0x6100] ;  /* 0x00610000d9ac783b */ /* 0x000fe20000000200 */
[-C--:B------:R-:W-:Y:S07]  /*89c0*/  HMMA.16816.F32 R12, R192, R190.reuse, R12 ;  /* 0x000000bec00c723c */ /* 0x080fee000000180c */
[----:B------:R-:W2:Y:S01]  /*89d0*/  LDSM.16.M88.4 R184, [R213] ;  /* 0x00000000d5b8783b */ /* 0x000ea20000000200 */
[C---:B------:R-:W-:Y:S07]  /*89e0*/  HMMA.16816.F32 R16, R168.reuse, R190, R16 ;  /* 0x000000bea810723c */ /* 0x040fee0000001810 */
[----:B------:R-:W1:Y:S01]  /*89f0*/  LDSM.16.M88.4 R188, [R217+0x8100] ;  /* 0x00810000d9bc783b */ /* 0x000e620000000200 */
[-C--:B---3--:R-:W-:Y:S08]  /*8a00*/  HMMA.16816.F32 R20, R168, R196.reuse, R20 ;  /* 0x000000c4a814723c */ /* 0x088ff00000001814 */
[C---:B------:R-:W-:Y:S08]  /*8a10*/  HMMA.16816.F32 R24, R192.reuse, R196, R24 ;  /* 0x000000c4c018723c */ /* 0x040ff00000001818 */
[-C--:B------:R-:W-:Y:S08]  /*8a20*/  HMMA.16816.F32 R28, R192, R198.reuse, R28 ;  /* 0x000000c6c01c723c */ /* 0x080ff0000000181c */
[C---:B------:R-:W-:Y:S08]  /*8a30*/  HMMA.16816.F32 R32, R168.reuse, R198, R32 ;  /* 0x000000c6a820723c */ /* 0x040ff00000001820 */
[-C--:B----4-:R-:W-:Y:S08]  /*8a40*/  HMMA.16816.F32 R36, R168, R200.reuse, R36 ;  /* 0x000000c8a824723c */ /* 0x090ff00000001824 */
        /* <DEDUP_REMOVED lines=11> */
[-C--:B-1----:R-:W-:Y:S08]  /*8b00*/  HMMA.16816.F32 R84, R168, R204.reuse, R84 ;  /* 0x000000cca854723c */ /* 0x082ff00000001854 */
[C---:B------:R-:W-:Y:S08]  /*8b10*/  HMMA.16816.F32 R88, R192.reuse, R204, R88 ;  /* 0x000000ccc058723c */ /* 0x040ff00000001858 */
[-C--:B------:R-:W-:Y:S08]  /*8b20*/  HMMA.16816.F32 R92, R192, R206.reuse, R92 ;  /* 0x000000cec05c723c */ /* 0x080ff0000000185c */
[----:B------:R-:W-:Y:S08]  /*8b30*/  HMMA.16816.F32 R96, R168, R206, R96 ;  /* 0x000000cea860723c */ /* 0x000ff00000001860 */
[-C--:B--2---:R-:W-:Y:S08]  /*8b40*/  HMMA.16816.F32 R4, R172, R184.reuse, R4 ;  /* 0x000000b8ac04723c */ /* 0x084ff00000001804 */
[C---:B------:R-:W-:Y:S08]  /*8b50*/  HMMA.16816.F32 R8, R188.reuse, R184, R8 ;  /* 0x000000b8bc08723c */ /* 0x040ff00000001808 */
        /* <DEDUP_REMOVED lines=14> */
[----:B------:R-:W3:Y:S01]  /*8c40*/  MUFU.TANH R245, R14 ;  /* 0x0000000e00f57308 */ /* 0x000ee20000002400 */
[----:B------:R-:W-:Y:S02]  /*8c50*/  FMUL.FTZ R12, R12, c[0x0][0x320] ;  /* 0x0000c8000c0c7a20 */ /* 0x000fe40000410000 */
[----:B------:R-:W-:Y:S02]  /*8c60*/  FMUL.FTZ R13, R13, c[0x0][0x320] ;  /* 0x0000c8000d0d7a20 */ /* 0x000fe40000410000 */
[----:B------:R-:W-:Y:S02]  /*8c70*/  FMUL.FTZ R16, R16, c[0x0][0x320] ;  /* 0x0000c80010107a20 */ /* 0x000fe40000410000 */
[----:B------:R-:W-:Y:S02]  /*8c80*/  FMUL.FTZ R17, R17, c[0x0][0x320] ;  /* 0x0000c80011117a20 */ /* 0x000fe40000410000 */
[----:B------:R-:W-:Y:S01]  /*8c90*/  FMUL.FTZ R18, R18, c[0x0][0x320] ;  /* 0x0000c80012127a20 */ /* 0x000fe20000410000 */
[----:B------:R-:W4:Y:S01]  /*8ca0*/  MUFU.TANH R239, R6 ;  /* 0x0000000600ef7308 */ /* 0x000f220000002400 */
[----:B------:R-:W-:Y:S09]  /*8cb0*/  FMUL.FTZ R19, R19, c[0x0][0x320] ;  /* 0x0000c80013137a20 */ /* 0x000ff20000410000 */
[----:B------:R1:W1:Y:S10]  /*8cc0*/  MUFU.TANH R244, R15 ;  /* 0x0000000f00f47308 */ /* 0x0002740000002400 */
[----:B------:R2:W2:Y:S10]  /*8cd0*/  MUFU.TANH R229, R7 ;  /* 0x0000000700e57308 */ /* 0x0004b40000002400 */
[----:B------:R-:W3:Y:S01]  /*8ce0*/  MUFU.TANH R246, R8 ;  /* 0x0000000800f67308 */ /* 0x000ee20000002400 */
[----:B-1----:R-:W3:Y:S09]  /*8cf0*/  LDL.64 R14, [R1+0x20] ;  /* 0x00002000010e7983 */ /* 0x002ef20000100a00 */
[----:B------:R-:W1:Y:S01]  /*8d00*/  MUFU.TANH R240, R9 ;  /* 0x0000000900f07308 */ /* 0x000e620000002400 */
[----:B--2---:R-:W2:Y:S09]  /*8d10*/  LDSM.16.M88.4 R4, [R213+0x800] ;  /* 0x00080000d504783b */ /* 0x004eb20000000200 */
[----:B------:R-:W1:Y:S10]  /*8d20*/  MUFU.TANH R251, R10 ;  /* 0x0000000a00fb7308 */ /* 0x000e740000002400 */
[----:B------:R1:W1:Y:S10]  /*8d30*/  MUFU.TANH R249, R11 ;  /* 0x0000000b00f97308 */ /* 0x0002740000002400 */
[----:B------:R-:W3:Y:S10]  /*8d40*/  MUFU.TANH R238, R12 ;  /* 0x0000000c00ee7308 */ /* 0x000ef40000002400 */
[----:B------:R-:W3:Y:S01]  /*8d50*/  MUFU.TANH R237, R13 ;  /* 0x0000000d00ed7308 */ /* 0x000ee20000002400 */
[----:B-1----:R-:W1:Y:S01]  /*8d60*/  LDSM.16.M88.4 R8, [R213+0x1000] ;  /* 0x00100000d508783b */ /* 0x002e620000000200 */
[-C--:B--2---:R-:W-:Y:S08]  /*8d70*/  HMMA.16816.F32 R20, R172, R4.reuse, R20 ;  /* 0x00000004ac14723c */ /* 0x084ff00000001814 */
[----:B------:R-:W2:Y:S01]  /*8d80*/  MUFU.TANH R16, R16 ;  /* 0x0000001000107308 */ /* 0x000ea20000002400 */
[C---:B------:R-:W-:Y:S09]  /*8d90*/  HMMA.16816.F32 R24, R188.reuse, R4, R24 ;  /* 0x00000004bc18723c */ /* 0x040ff20000001818 */
[----:B------:R-:W1:Y:S01]  /*8da0*/  MUFU.TANH R17, R17 ;  /* 0x0000001100117308 */ /* 0x000e620000002400 */
[-C--:B------:R-:W-:Y:S08]  /*8db0*/  HMMA.16816.F32 R28, R188, R6.reuse, R28 ;  /* 0x00000006bc1c723c */ /* 0x080ff0000000181c */
[C---:B------:R-:W-:Y:S01]  /*8dc0*/  HMMA.16816.F32 R32, R172.reuse, R6, R32 ;  /* 0x00000006ac20723c */ /* 0x040fe20000001820 */
[----:B------:R-:W2:Y:S01]  /*8dd0*/  MUFU.TANH R205, R18 ;  /* 0x0000001200cd7308 */ /* 0x000ea20000002400 */
[----:B------:R-:W2:Y:S02]  /*8de0*/  LDSM.16.M88.4 R4, [R213+0x1800] ;  /* 0x00180000d504783b */ /* 0x000ea40000000200 */
[----:B------:R-:W-:Y:S02]  /*8df0*/  FMUL.FTZ R20, R20, c[0x0][0x320] ;  /* 0x0000c80014147a20 */ /* 0x000fe40000410000 */
[----:B------:R-:W-:Y:S02]  /*8e00*/  FMUL.FTZ R21, R21, c[0x0][0x320] ;  /* 0x0000c80015157a20 */ /* 0x000fe40000410000 */
[----:B------:R-:W-:Y:S03]  /*8e10*/  FMUL.FTZ R27, R27, c[0x0][0x320] ;  /* 0x0000c8001b1b7a20 */ /* 0x000fe60000410000 */
[----:B------:R-:W2:Y:S01]  /*8e20*/  MUFU.TANH R203, R19 ;  /* 0x0000001300cb7308 */ /* 0x000ea20000002400 */
[----:B------:R-:W-:Y:S02]  /*8e30*/  FMUL.FTZ R22, R22, c[0x0][0x320] ;  /* 0x0000c80016167a20 */ /* 0x000fe40000410000 */
[----:B------:R-:W-:Y:S01]  /*8e40*/  FMUL.FTZ R23, R23, c[0x0][0x320] ;  /* 0x0000c80017177a20 */ /* 0x000fe20000410000 */
[-C--:B-1----:R-:W-:Y:S03]  /*8e50*/  HMMA.16816.F32 R36, R172, R8.reuse, R36 ;  /* 0x00000008ac24723c */ /* 0x082fe60000001824 */
[----:B------:R-:W-:Y:S02]  /*8e60*/  FMUL.FTZ R29, R29, c[0x0][0x320] ;  /* 0x0000c8001d1d7a20 */ /* 0x000fe40000410000 */
[----:B------:R-:W-:Y:S01]  /*8e70*/  FMUL.FTZ R30, R30, c[0x0][0x320] ;  /* 0x0000c8001e1e7a20 */ /* 0x000fe20000410000 */
[----:B------:R-:W1:Y:S01]  /*8e80*/  MUFU.TANH R234, R27 ;  /* 0x0000001b00ea7308 */ /* 0x000e620000002400 */
[----:B------:R-:W-:Y:S01]  /*8e90*/  FMUL.FTZ R31, R31, c[0x0][0x320] ;  /* 0x0000c8001f1f7a20 */ /* 0x000fe20000410000 */
[C---:B------:R-:W-:Y:S04]  /*8ea0*/  HMMA.16816.F32 R40, R188.reuse, R8, R40 ;  /* 0x00000008bc28723c */ /* 0x040fe80000001828 */
[----:B------:R-:W-:Y:S02]  /*8eb0*/  FMUL.FTZ R33, R33, c[0x0][0x320] ;  /* 0x0000c80021217a20 */ /* 0x000fe40000410000 */
[----:B------:R-:W-:Y:S02]  /*8ec0*/  FMUL.FTZ R35, R35, c[0x0][0x320] ;  /* 0x0000c80023237a20 */ /* 0x000fe40000410000 */
[----:B------:R-:W1:Y:S01]  /*8ed0*/  MUFU.TANH R201, R29 ;  /* 0x0000001d00c97308 */ /* 0x000e620000002400 */
[-C--:B------:R-:W-:Y:S03]  /*8ee0*/  HMMA.16816.F32 R44, R188, R10.reuse, R44 ;  /* 0x0000000abc2c723c */ /* 0x080fe6000000182c */
[----:B------:R-:W-:Y:S02]  /*8ef0*/  FMUL.FTZ R24, R24, c[0x0][0x320] ;  /* 0x0000c80018187a20 */ /* 0x000fe40000410000 */
[----:B------:R-:W-:Y:S02]  /*8f00*/  FMUL.FTZ R25, R25, c[0x0][0x320] ;  /* 0x0000c80019197a20 */ /* 0x000fe40000410000 */
[----:B------:R-:W-:Y:S01]  /*8f10*/  FMUL.FTZ R37, R37, c[0x0][0x320] ;  /* 0x0000c80025257a20 */ /* 0x000fe20000410000 */
[C---:B------:R-:W-:Y:S01]  /*8f20*/  HMMA.16816.F32 R48, R172.reuse, R10, R48 ;  /* 0x0000000aac30723c */ /* 0x040fe20000001830 */
[----:B------:R-:W1:Y:S01]  /*8f30*/  MUFU.TANH R232, R30 ;  /* 0x0000001e00e87308 */ /* 0x000e620000002400 */
[----:B------:R-:W1:Y:S02]  /*8f40*/  LDSM.16.M88.4 R8, [R213+0x2000] ;  /* 0x00200000d508783b */ /* 0x000e640000000200 */
[----:B------:R-:W-:Y:S02]  /*8f50*/  FMUL.FTZ R26, R26, c[0x0][0x320] ;  /* 0x0000c8001a1a7a20 */ /* 0x000fe40000410000 */
[----:B------:R-:W-:Y:S02]  /*8f60*/  FMUL.FTZ R28, R28, c[0x0][0x320] ;  /* 0x0000c8001c1c7a20 */ /* 0x000fe40000410000 */
[-C--:B--2---:R-:W-:Y:S03]  /*8f70*/  HMMA.16816.F32 R52, R172, R4.reuse, R52 ;  /* 0x00000004ac34723c */ /* 0x084fe60000001834 */
[----:B------:R-:W2:Y:S01]  /*8f80*/  MUFU.TANH R231, R31 ;  /* 0x0000001f00e77308 */ /* 0x000ea20000002400 */
[----:B------:R-:W-:Y:S02]  /*8f90*/  FMUL.FTZ R32, R32, c[0x0][0x320] ;  /* 0x0000c80020207a20 */ /* 0x000fe40000410000 */
[----:B------:R-:W-:Y:S02]  /*8fa0*/  FMUL.FTZ R34, R34, c[0x0][0x320] ;  /* 0x0000c80022227a20 */ /* 0x000fe40000410000 */
[C---:B------:R-:W-:Y:S04]  /*8fb0*/  HMMA.16816.F32 R56, R188.reuse, R4, R56 ;  /* 0x00000004bc38723c */ /* 0x040fe80000001838 */
[----:B------:R-:W-:Y:S01]  /*8fc0*/  FMUL.FTZ R46, R46, c[0x0][0x320] ;  /* 0x0000c8002e2e7a20 */ /* 0x000fe20000410000 */
[----:B------:R-:W2:Y:S01]  /*8fd0*/  MUFU.TANH R20, R20 ;  /* 0x0000001400147308 */ /* 0x000ea20000002400 */
[----:B------:R-:W-:Y:S02]  /*8fe0*/  FMUL.FTZ R36, R36, c[0x0][0x320] ;  /* 0x0000c80024247a20 */ /* 0x000fe40000410000 */
[-C--:B------:R-:W-:Y:S04]  /*8ff0*/  HMMA.16816.F32 R60, R188, R6.reuse, R60 ;  /* 0x00000006bc3c723c */ /* 0x080fe8000000183c */
[----:B------:R-:W-:Y:S02]  /*9000*/  FMUL.FTZ R48, R48, c[0x0][0x320] ;  /* 0x0000c80030307a20 */ /* 0x000fe40000410000 */
[----:B------:R-:W-:Y:S01]  /*9010*/  FMUL.FTZ R49, R49, c[0x0][0x320] ;  /* 0x0000c80031317a20 */ /* 0x000fe20000410000 */
[----:B------:R2:W2:Y:S01]  /*9020*/  MUFU.TANH R197, R46 ;  /* 0x0000002e00c57308 */ /* 0x0004a20000002400 */
[C---:B------:R-:W-:Y:S01]  /*9030*/  HMMA.16816.F32 R64, R172.reuse, R6, R64 ;  /* 0x00000006ac40723c */ /* 0x040fe20000001840 */
[----:B------:R-:W4:Y:S01]  /*9040*/  LDSM.16.M88.4 R4, [R213+0x2800] ;  /* 0x00280000d504783b */ /* 0x000f220000000200 */
[----:B------:R-:W-:Y:S04]  /*9050*/  DEPBAR.LE SB0, 0x0 ;  /* 0x000080000000791a */ /* 0x000fe80000000000 */
[----:B------:R-:W-:Y:S02]  /*9060*/  FMUL.FTZ R50, R50, c[0x0][0x320] ;  /* 0x0000c80032327a20 */ /* 0x000fe40000410000 */
[----:B------:R-:W-:Y:S01]  /*9070*/  FMUL.FTZ R51, R51, c[0x0][0x320] ;  /* 0x0000c80033337a20 */ /* 0x000fe20000410000 */
[----:B------:R-:W3:Y:S01]  /*9080*/  MUFU.TANH R21, R21 ;  /* 0x0000001500157308 */ /* 0x000ee20000002400 */
[----:B------:R-:W-:Y:S01]  /*9090*/  BAR.SYNC.DEFER_BLOCKING 0x0 ;  /* 0x0000000000007b1d */ /* 0x000fe20000010000 */
[-C--:B-1----:R-:W-:Y:S05]  /*90a0*/  HMMA.16816.F32 R68, R172, R8.reuse, R68 ;  /* 0x00000008ac44723c */ /* 0x082fea0000001844 */
[----:B------:R-:W-:Y:S02]  /*90b0*/  FMUL.FTZ R52, R52, c[0x0][0x320] ;  /* 0x0000c80034347a20 */ /* 0x000fe40000410000 */
[----:B------:R-:W-:Y:S01]  /*90c0*/  FMUL.FTZ R53, R53, c[0x0][0x320] ;  /* 0x0000c80035357a20 */ /* 0x000fe20000410000 */
[----:B------:R1:W1:Y:S01]  /*90d0*/  MUFU.TANH R193, R22 ;  /* 0x0000001600c17308 */ /* 0x0002620000002400 */
[C---:B------:R-:W-:Y:S01]  /*90e0*/  HMMA.16816.F32 R72, R188.reuse, R8, R72 ;  /* 0x00000008bc48723c */ /* 0x040fe20000001848 */
[----:B--2---:R-:W2:Y:S03]  /*90f0*/  LDL R46, [R1+0x18] ;  /* 0x00001800012e7983 */ /* 0x004ea60000100800 */
[----:B------:R-:W-:Y:S02]  /*9100*/  FMUL.FTZ R54, R54, c[0x0][0x320] ;  /* 0x0000c80036367a20 */ /* 0x000fe40000410000 */
[----:B------:R-:W-:Y:S02]  /*9110*/  FMUL.FTZ R55, R55, c[0x0][0x320] ;  /* 0x0000c80037377a20 */ /* 0x000fe40000410000 */
[-C--:B------:R-:W-:Y:S01]  /*9120*/  HMMA.16816.F32 R76, R188, R10.reuse, R76 ;  /* 0x0000000abc4c723c */ /* 0x080fe2000000184c */
[----:B------:R1:W1:Y:S03]  /*9130*/  MUFU.TANH R185, R23 ;  /* 0x0000001700b97308 */ /* 0x0002660000002400 */
[----:B------:R-:W-:Y:S02]  /*9140*/  FMUL.FTZ R56, R56, c[0x0][0x320] ;  /* 0x0000c80038387a20 */ /* 0x000fe40000410000 */
[----:B------:R-:W-:Y:S02]  /*9150*/  FMUL.FTZ R59, R59, c[0x0][0x320] ;  /* 0x0000c8003b3b7a20 */ /* 0x000fe40000410000 */
[C---:B------:R-:W-:Y:S01]  /*9160*/  HMMA.16816.F32 R80, R172.reuse, R10, R80 ;  /* 0x0000000aac50723c */ /* 0x040fe20000001850 */
[----:B------:R-:W2:Y:S02]  /*9170*/  LDL R10, [R1] ;  /* 0x00000000010a7983 */ /* 0x000ea40000100800 */
[----:B------:R1:W1:Y:S01]  /*9180*/  MUFU.TANH R207, R24 ;  /* 0x0000001800cf7308 */ /* 0x0002620000002400 */
[----:B------:R-:W-:Y:S02]  /*9190*/  FMUL.FTZ R60, R60, c[0x0][0x320] ;  /* 0x0000c8003c3c7a20 */ /* 0x000fe40000410000 */
[----:B------:R-:W-:Y:S02]  /*91a0*/  FMUL.FTZ R61, R61, c[0x0][0x320] ;  /* 0x0000c8003d3d7a20 */ /* 0x000fe40000410000 */
[-C--:B----4-:R-:W-:Y:S04]  /*91b0*/  HMMA.16816.F32 R84, R172, R4.reuse, R84 ;  /* 0x00000004ac54723c */ /* 0x090fe80000001854 */
[----:B------:R-:W-:Y:S01]  /*91c0*/  FMUL.FTZ R63, R63, c[0x0][0x320] ;  /* 0x0000c8003f3f7a20 */ /* 0x000fe20000410000 */
[----:B------:R4:W1:Y:S01]  /*91d0*/  MUFU.TANH R206, R25 ;  /* 0x0000001900ce7308 */ /* 0x0008620000002400 */
[----:B------:R-:W-:Y:S02]  /*91e0*/  FMUL.FTZ R64, R64, c[0x0][0x320] ;  /* 0x0000c80040407a20 */ /* 0x000fe40000410000 */
[C---:B------:R-:W-:Y:S04]  /*91f0*/  HMMA.16816.F32 R88, R188.reuse, R4, R88 ;  /* 0x00000004bc58723c */ /* 0x040fe80000001858 */
[----:B------:R-:W-:Y:S02]  /*9200*/  FMUL.FTZ R65, R65, c[0x0][0x320] ;  /* 0x0000c80041417a20 */ /* 0x000fe40000410000 */
[----:B------:R-:W-:Y:S01]  /*9210*/  FMUL.FTZ R66, R66, c[0x0][0x320] ;  /* 0x0000c80042427a20 */ /* 0x000fe20000410000 */
[----:B------:R4:W1:Y:S01]  /*9220*/  MUFU.TANH R235, R26 ;  /* 0x0000001a00eb7308 */ /* 0x0008620000002400 */
[-C--:B------:R-:W-:Y:S04]  /*9230*/  HMMA.16816.F32 R92, R188, R6.reuse, R92 ;  /* 0x00000006bc5c723c */ /* 0x080fe8000000185c */
[----:B------:R-:W-:Y:S04]  /*9240*/  @P0 IMAD.WIDE.U32 R4, R0, c[0x0][0x1e0], RZ ;  /* 0x0000780000040a25 */ /* 0x000fe800078e00ff */
[----:B------:R-:W-:Y:S01]  /*9250*/  HMMA.16816.F32 R96, R172, R6, R96 ;  /* 0x00000006ac60723c */ /* 0x000fe20000001860 */
[----:B------:R4:W1:Y:S01]  /*9260*/  MUFU.TANH R202, R28 ;  /* 0x0000001c00ca7308 */ /* 0x0008620000002400 */
[----:B------:R4:W4:Y:S02]  /*9270*/  LDL R6, [R1+0x1c] ;  /* 0x00001c0001067983 */ /* 0x0009240000100800 */
[----:B------:R-:W-:Y:S01]  /*9280*/  @P0 IADD3 R0, R5, R2, RZ ;  /* 0x0000000205000210 */ /* 0x000fe20007ffe0ff */
[----:B------:R-:W-:Y:S01]  /*9290*/  FMUL.FTZ R67, R67, c[0x0][0x320] ;  /* 0x0000c80043437a20 */ /* 0x000fe20000410000 */
[----:B------:R-:W-:Y:S01]  /*92a0*/  @P0 MOV R2, R242 ;  /* 0x000000f200020202 */ /* 0x000fe20000000f00 */
[----:B------:R-:W-:Y:S01]  /*92b0*/  FMUL.FTZ R68, R68, c[0x0][0x320] ;  /* 0x0000c80044447a20 */ /* 0x000fe20000410000 */
[----:B------:R-:W-:Y:S01]  /*92c0*/  @P0 SHF.L.U64.HI R7, R228, 0x5, R230 ;  /* 0x00000005e4070819 */ /* 0x000fe200000102e6 */
[----:B------:R-:W-:Y:S02]  /*92d0*/  @P0 IMAD R0, R0, 0x60, RZ ;  /* 0x0000006000000824 */ /* 0x000fe400078e02ff */
[----:B------:R1:W1:Y:S01]  /*92e0*/  MUFU.TANH R13, R32 ;  /* 0x00000020000d7308 */ /* 0x0002620000002400 */
[----:B------:R-:W-:Y:S02]  /*92f0*/  FMUL.FTZ R69, R69, c[0x0][0x320] ;  /* 0x0000c80045457a20 */ /* 0x000fe40000410000 */
[----:B------:R-:W-:Y:S02]  /*9300*/  FMUL.FTZ R70, R70, c[0x0][0x320] ;  /* 0x0000c80046467a20 */ /* 0x000fe40000410000 */
[----:B------:R-:W-:Y:S02]  /*9310*/  FMUL.FTZ R71, R71, c[0x0][0x320] ;  /* 0x0000c80047477a20 */ /* 0x000fe40000410000 */
[----:B------:R-:W-:Y:S02]  /*9320*/  FMUL.FTZ R72, R72, c[0x0][0x320] ;  /* 0x0000c80048487a20 */ /* 0x000fe40000410000 */
[----:B------:R-:W-:Y:S01]  /*9330*/  FMUL.FTZ R73, R73, c[0x0][0x320] ;  /* 0x0000c80049497a20 */ /* 0x000fe20000410000 */
[----:B------:R-:W1:Y:S01]  /*9340*/  MUFU.TANH R33, R33 ;  /* 0x0000002100217308 */ /* 0x000e620000002400 */
[----:B------:R-:W-:Y:S02]  /*9350*/  FMUL.FTZ R74, R74, c[0x0][0x320] ;  /* 0x0000c8004a4a7a20 */ /* 0x000fe40000410000 */
[----:B------:R-:W-:Y:S02]  /*9360*/  FMUL.FTZ R75, R75, c[0x0][0x320] ;  /* 0x0000c8004b4b7a20 */ /* 0x000fe40000410000 */
[----:B------:R-:W-:Y:S02]  /*9370*/  FMUL.FTZ R76, R76, c[0x0][0x320] ;  /* 0x0000c8004c4c7a20 */ /* 0x000fe40000410000 */
[----:B------:R-:W-:Y:S02]  /*9380*/  FMUL.FTZ R77, R77, c[0x0][0x320] ;  /* 0x0000c8004d4d7a20 */ /* 0x000fe40000410000 */
[----:B------:R-:W-:Y:S01]  /*9390*/  FMUL.FTZ R78, R78, c[0x0][0x320] ;  /* 0x0000c8004e4e7a20 */ /* 0x000fe20000410000 */
[----:B------:R1:W1:Y:S01]  /*93a0*/  MUFU.TANH R183, R34 ;  /* 0x0000002200b77308 */ /* 0x0002620000002400 */
        /* <DEDUP_REMOVED lines=31> */
[----:B------:R-:W-:Y:S01]  /*95a0*/  FMUL.FTZ R47, R47, c[0x0][0x320] ;  /* 0x0000c8002f2f7a20 */ /* 0x000fe20000410000 */
[----:B---3--:R-:W-:Y:S01]  /*95b0*/  @P0 MOV R3, R15 ;  /* 0x0000000f00030202 */ /* 0x008fe20000000f00 */
[----:B------:R-:W-:Y:S02]  /*95c0*/  FMUL.FTZ R57, R57, c[0x0][0x320] ;  /* 0x0000c80039397a20 */ /* 0x000fe40000410000 */
[----:B------:R-:W-:Y:S02]  /*95d0*/  FMUL.FTZ R58, R58, c[0x0][0x320] ;  /* 0x0000c8003a3a7a20 */ /* 0x000fe40000410000 */
[----:B------:R-:W-:Y:S01]  /*95e0*/  @P0 IMAD.WIDE.U32 R2, R4, 0x60, R2 ;  /* 0x0000006004020825 */ /* 0x000fe200078e0002 */
[----:B------:R3:W1:Y:S03]  /*95f0*/  MUFU.TANH R35, R39 ;  /* 0x0000002700237308 */ /* 0x0006660000002400 */
[----:B------:R-:W-:Y:S01]  /*9600*/  FMUL.FTZ R62, R62, c[0x0][0x320] ;  /* 0x0000c8003e3e7a20 */ /* 0x000fe20000410000 */
[----:B------:R-:W-:Y:S01]  /*9610*/  @P0 LEA R4, P1, R2, c[0x0][0x1c8], 0x1 ;  /* 0x0000720002040a11 */ /* 0x000fe200078208ff */
[----:B------:R-:W-:Y:S01]  /*9620*/  FMUL.FTZ R90, R90, c[0x0][0x320] ;  /* 0x0000c8005a5a7a20 */ /* 0x000fe20000410000 */
[----:B------:R-:W-:Y:S01]  /*9630*/  @P0 IADD3 R3, R3, R0, RZ ;  /* 0x0000000003030210 */ /* 0x000fe20007ffe0ff */
[----:B------:R-:W-:Y:S01]  /*9640*/  FMUL.FTZ R94, R94, c[0x0][0x320] ;  /* 0x0000c8005e5e7a20 */ /* 0x000fe20000410000 */
[----:B------:R-:W-:Y:S01]  /*9650*/  @P0 SHF.L.U32 R0, R228, 0x5, RZ ;  /* 0x00000005e4000819 */ /* 0x000fe200000006ff */
[----:B------:R-:W-:Y:S01]  /*9660*/  FMUL.FTZ R95, R95, c[0x0][0x320] ;  /* 0x0000c8005f5f7a20 */ /* 0x000fe20000410000 */
[----:B------:R3:W1:Y:S01]  /*9670*/  MUFU.TANH R194, R40 ;  /* 0x0000002800c27308 */ /* 0x0006620000002400 */
[----:B------:R-:W-:Y:S02]  /*9680*/  @P0 LEA.HI.X R5, R2, c[0x0][0x1cc], R3, 0x1, P1 ;  /* 0x0000730002050a11 */ /* 0x000fe400008f0c03 */
[-C--:B------:R-:W-:Y:S03]  /*9690*/  @P0 IADD3 R2, P1, R4, R0.reuse, RZ ;  /* 0x0000000004020210 */ /* 0x080fe60007f3e0ff */
[----:B------:R-:W-:Y:S01]  /*96a0*/  @!PT LDS RZ, [RZ] ;  /* 0x00000000fffff984 */ /* 0x000fe20000000800 */
[----:B------:R-:W-:Y:S01]  /*96b0*/  @!PT LDS RZ, [RZ] ;  /* 0x00000000fffff984 */ /* 0x000fe20000000800 */
[----:B------:R-:W-:Y:S01]  /*96c0*/  @!PT LDS RZ, [RZ] ;  /* 0x00000000fffff984 */ /* 0x000fe20000000800 */
[----:B------:R1:W-:Y:S01]  /*96d0*/  @P0 LDGSTS.E.BYPASS.LTC128B.128 [R227+0x3100], [R4.64], !P6 ;  /* 0x0310000004e30fae */ /* 0x0003e2000f101d4c */
[-C--:B------:R-:W-:Y:S02]  /*96e0*/  @P0 IADD3.X R3, R5, R7.reuse, RZ, P1, !PT ;  /* 0x0000000705030210 */ /* 0x080fe40000ffe4ff */
[-C--:B------:R-:W-:Y:S01]  /*96f0*/  @P0 IADD3 R8, P2, R2, R0.reuse, RZ ;  /* 0x0000000002080210 */ /* 0x080fe20007f5e0ff */
[----:B------:R3:W2:Y:S03]  /*9700*/  MUFU.TANH R192, R41 ;  /* 0x0000002900c07308 */ /* 0x0006a60000002400 */
[-C--:B------:R-:W-:Y:S01]  /*9710*/  @P0 IADD3.X R9, R3, R7.reuse, RZ, P2, !PT ;  /* 0x0000000703090210 */ /* 0x080fe200017fe4ff */
[----:B------:R3:W-:Y:S06]  /*9720*/  @P0 LDGSTS.E.BYPASS.LTC128B.128 [R227+0x3900], [R2.64], !P6 ;  /* 0x0390000002e30fae */ /* 0x0007ec000f101d4c */
[----:B------:R2:W2:Y:S02]  /*9730*/  MUFU.TANH R200, R42 ;  /* 0x0000002a00c87308 */ /* 0x0004a40000002400 */
[----:B------:R3:W-:Y:S08]  /*9740*/  @P0 LDGSTS.E.BYPASS.LTC128B.128 [R227+0x4100], [R8.64], !P6 ;  /* 0x0410000008e30fae */ /* 0x0007f0000f101d4c */
[----:B------:R2:W2:Y:S01]  /*9750*/  MUFU.TANH R199, R43 ;  /* 0x0000002b00c77308 */ /* 0x0004a20000002400 */
[-C--:B-1----:R-:W-:Y:S04]  /*9760*/  @P0 IADD3 R4, P1, R8, R0.reuse, RZ ;  /* 0x0000000008040210 */ /* 0x082fe80007f3e0ff */
[-C--:B------:R-:W-:Y:S05]  /*9770*/  @P0 IADD3.X R5, R9, R7.reuse, RZ, P1, !PT ;  /* 0x0000000709050210 */ /* 0x080fea0000ffe4ff */
[----:B------:R1:W1:Y:S01]  /*9780*/  MUFU.TANH R184, R44 ;  /* 0x0000002c00b87308 */ /* 0x0002620000002400 */
[-C--:B---3--:R-:W-:Y:S01]  /*9790*/  @P0 IADD3 R2, P2, R4, R0.reuse, RZ ;  /* 0x0000000004020210 */ /* 0x088fe20007f5e0ff */
[----:B------:R3:W-:Y:S03]  /*97a0*/  @P0 LDGSTS.E.BYPASS.LTC128B.128 [R227+0x4900], [R4.64], !P6 ;  /* 0x0490000004e30fae */ /* 0x0007e6000f101d4c */
[-C--:B------:R-:W-:Y:S02]  /*97b0*/  @P0 IADD3.X R3, R5, R7.reuse, RZ, P2, !PT ;  /* 0x0000000705030210 */ /* 0x080fe400017fe4ff */
[----:B------:R-:W-:Y:S03]  /*97c0*/  @P0 IADD3 R8, P1, R2, R0, RZ ;  /* 0x0000000002080210 */ /* 0x000fe60007f3e0ff */
[----:B------:R1:W1:Y:S01]  /*97d0*/  MUFU.TANH R170, R45 ;  /* 0x0000002d00aa7308 */ /* 0x0002620000002400 */
[----:B------:R1:W-:Y:S01]  /*97e0*/  @P0 LDGSTS.E.BYPASS.LTC128B.128 [R227+0x5100], [R2.64], !P6 ;  /* 0x0510000002e30fae */ /* 0x0003e2000f101d4c */
[----:B------:R-:W-:Y:S01]  /*97f0*/  IMAD R0, R225, -0x60, RZ ;  /* 0xffffffa0e1007824 */ /* 0x000fe200078e02ff */
[----:B------:R-:W-:Y:S06]  /*9800*/  @P0 IADD3.X R9, R3, R7, RZ, P1, !PT ;  /* 0x0000000703090210 */ /* 0x000fec0000ffe4ff */
[----:B------:R2:W-:Y:S01]  /*9810*/  @P0 LDGSTS.E.BYPASS.LTC128B.128 [R227+0x5900], [R8.64], !P6 ;  /* 0x0590000008e30fae */ /* 0x0005e2000f101d4c */
[----:B------:R1:W1:Y:S01]  /*9820*/  MUFU.TANH R196, R47 ;  /* 0x0000002f00c47308 */ /* 0x0002620000002400 */
[----:B------:R-:W-:Y:S06]  /*9830*/  PLOP3.LUT P0, PT, PT, PT, UP1, 0x40, 0x0 ;  /* 0x000000000000781c */ /* 0x000fec0003f0e818 */
[----:B------:R-:W0:Y:S03]  /*9840*/  LDGDEPBAR ;  /* 0x00000000000079af */ /* 0x000e260000000000 */
[----:B------:R-:W1:Y:S10]  /*9850*/  MUFU.TANH R49, R49 ;  /* 0x0000003100317308 */ /* 0x000e740000002400 */
[----:B------:R-:W1:Y:S10]  /*9860*/  MUFU.TANH R50, R50 ;  /* 0x0000003200327308 */ /* 0x000e740000002400 */
[----:B------:R-:W1:Y:S10]  /*9870*/  MUFU.TANH R51, R51 ;  /* 0x0000003300337308 */ /* 0x000e740000002400 */
[----:B------:R-:W1:Y:S10]  /*9880*/  MUFU.TANH R52, R52 ;  /* 0x0000003400347308 */ /* 0x000e740000002400 */
[----:B------:R-:W1:Y:S10]  /*9890*/  MUFU.TANH R53, R53 ;  /* 0x0000003500357308 */ /* 0x000e740000002400 */
[----:B------:R-:W1:Y:S10]  /*98a0*/  MUFU.TANH R54, R54 ;  /* 0x0000003600367308 */ /* 0x000e740000002400 */
[----:B------:R-:W1:Y:S10]  /*98b0*/  MUFU.TANH R55, R55 ;  /* 0x0000003700377308 */ /* 0x000e740000002400 */
[----:B------:R1:W1:Y:S10]  /*98c0*/  MUFU.TANH R168, R56 ;  /* 0x0000003800a87308 */ /* 0x0002740000002400 */
[----:B------:R1:W1:Y:S01]  /*98d0*/  MUFU.TANH R56, R57 ;  /* 0x0000003900387308 */ /* 0x0002620000002400 */
[----:B--2---:R-:W-:Y:S04]  /*98e0*/  IADD3 R9, -R46, 0x1, R0 ;  /* 0x000000012e097810 */ /* 0x004fe80007ffe100 */
[----:B---3--:R-:W-:Y:S05]  /*98f0*/  IADD3 R5, R9, c[0x0][0x1d0], RZ ;  /* 0x0000740009057a10 */ /* 0x008fea0007ffe0ff */
[----:B------:R2:W3:Y:S01]  /*9900*/  MUFU.TANH R181, R58 ;  /* 0x0000003a00b57308 */ /* 0x0004e20000002400 */
[----:B------:R-:W-:Y:S04]  /*9910*/  IADD3 R5, R5, -c[0x0][0x168], RZ ;  /* 0x80005a0005057a10 */ /* 0x000fe80007ffe0ff */
[C---:B------:R-:W-:Y:S02]  /*9920*/  IADD3 R7, R5.reuse, c[0x0][0x328], RZ ;  /* 0x0000ca0005077a10 */ /* 0x040fe40007ffe0ff */
[----:B------:R-:W-:Y:S03]  /*9930*/  IADD3 R8, R5, UR11, RZ ;  /* 0x0000000b05087c10 */ /* 0x000fe6000fffe0ff */
[----:B------:R2:W1:Y:S10]  /*9940*/  MUFU.TANH R180, R59 ;  /* 0x0000003b00b47308 */ /* 0x0004740000002400 */
[----:B------:R-:W1:Y:S10]  /*9950*/  MUFU.TANH R60, R60 ;  /* 0x0000003c003c7308 */ /* 0x000e740000002400 */
[----:B------:R-:W1:Y:S10]  /*9960*/  MUFU.TANH R61, R61 ;  /* 0x0000003d003d7308 */ /* 0x000e740000002400 */
[----:B------:R2:W1:Y:S01]  /*9970*/  MUFU.TANH R179, R62 ;  /* 0x0000003e00b37308 */ /* 0x0004620000002400 */
[----:B----4-:R-:W-:Y:S05]  /*9980*/  @P3 MOV R6, R10 ;  /* 0x0000000a00063202 */ /* 0x010fea0000000f00 */
[----:B------:R-:W1:Y:S04]  /*9990*/  SHFL.IDX PT, R4, R6, RZ, 0x1c1f ;  /* 0x001c1fff06047589 */ /* 0x000e6800000e0000 */
[----:B------:R2:W4:Y:S10]  /*99a0*/  MUFU.TANH R178, R63 ;  /* 0x0000003f00b27308 */ /* 0x0005340000002400 */
[----:B------:R-:W2:Y:S10]  /*99b0*/  MUFU.TANH R64, R64 ;  /* 0x0000004000407308 */ /* 0x000eb40000002400 */
[----:B------:R-:W2:Y:S01]  /*99c0*/  MUFU.TANH R65, R65 ;  /* 0x0000004100417308 */ /* 0x000ea20000002400 */
[----:B-1----:R-:W-:Y:S02]  /*99d0*/  IADD3 R3, R7, R4, RZ ;  /* 0x0000000407037210 */ /* 0x002fe40007ffe0ff */
[----:B------:R-:W-:Y:S07]  /*99e0*/  IADD3 R2, R4, R8, RZ ;  /* 0x0000000804027210 */ /* 0x000fee0007ffe0ff */
[----:B------:R-:W1:Y:S10]  /*99f0*/  MUFU.TANH R66, R66 ;  /* 0x0000004200427308 */ /* 0x000e740000002400 */
        /* <DEDUP_REMOVED lines=27> */
[----:B------:R1:W1:Y:S10]  /*9bb0*/  MUFU.TANH R63, R94 ;  /* 0x0000005e003f7308 */ /* 0x0002740000002400 */
[----:B------:R1:W1:Y:S10]  /*9bc0*/  MUFU.TANH R59, R95 ;  /* 0x0000005f003b7308 */ /* 0x0002740000002400 */
[----:B------:R-:W1:Y:S10]  /*9bd0*/  MUFU.TANH R30, R30 ;  /* 0x0000001e001e7308 */ /* 0x000e740000002400 */
[----:B------:R-:W1:Y:S10]  /*9be0*/  MUFU.TANH R27, R27 ;  /* 0x0000001b001b7308 */ /* 0x000e740000002400 */
[----:B------:R-:W1:Y:S10]  /*9bf0*/  MUFU.TANH R31, R31 ;  /* 0x0000001f001f7308 */ /* 0x000e740000002400 */
[----:B------:R-:W1:Y:S01]  /*9c00*/  MUFU.TANH R29, R29 ;  /* 0x0000001d001d7308 */ /* 0x000e620000002400 */
[----:B------:R-:W-:-:S05]  /*9c10*/  @P0 BRA `(.L_x_165) ;  /* 0x0000019000000947 */ /* 0x000fca0003800000 */
[----:B--234-:R-:W-:Y:S01]  /*9c20*/  IADD3 R4, R4, c[0x0][0x1d0], RZ ;  /* 0x0000740004047a10 */ /* 0x01cfe20007ffe0ff */
[----:B------:R-:W-:Y:S03]  /*9c30*/  BSSY B0, `(.L_x_166) ;  /* 0x0000012000007945 */ /* 0x000fe60003800000 */
[----:B------:R-:W-:Y:S04]  /*9c40*/  IADD3 R4, R4, -c[0x0][0x168], RZ ;  /* 0x80005a0004047a10 */ /* 0x000fe80007ffe0ff */
[----:B------:R-:W-:Y:S11]  /*9c50*/  ISETP.GT.AND P0, PT, R4, -0x1, PT ;  /* 0xffffffff0400780c */ /* 0x000ff60003f04270 */
[----:B------:R-:W-:Y:S02]  /*9c60*/  @!UPT UIADD3 URZ, URZ, URZ, URZ ;  /* 0x0000003f3f3ff290 */ /* 0x000fe4000fffe03f */
[----:B------:R-:W-:-:S05]  /*9c70*/  @P0 BRA `(.L_x_167) ;  /* 0x0000008000000947 */ /* 0x000fca0003800000 */
[----:B------:R-:W-:Y:S01]  /*9c80*/  LOP3.LUT R4, RZ, R4, RZ, 0x33, !PT ;  /* 0x00000004ff047212 */ /* 0x000fe200078e33ff */
[----:B------:R-:W-:Y:S05]  /*9c90*/  IMAD.MOV.U32 R10, RZ, RZ, c[0x0][0x32c] ;  /* 0x0000cb00ff0a7624 */ /* 0x000fea00078e00ff */
[----:B------:R-:W-:Y:S11]  /*9ca0*/  ISETP.NE.AND P0, PT, R10, 0x1, PT ;  /* 0x000000010a00780c */ /* 0x000ff60003f05270 */
[----:B------:R-:W-:Y:S02]  /*9cb0*/  @!UPT UIADD3 URZ, URZ, URZ, URZ ;  /* 0x0000003f3f3ff290 */ /* 0x000fe4000fffe03f */
[----:B------:R-:W-:Y:S05]  /*9cc0*/  @P0 IMAD.HI.U32 R10, R4, c[0x0][0x330], RZ ;  /* 0x0000cc00040a0a27 */ /* 0x000fea00078e00ff */
[----:B------:R-:W-:Y:S04]  /*9cd0*/  @P0 SHF.R.U32.HI R4, RZ, c[0x0][0x334], R10 ;  /* 0x0000cd00ff040a19 */ /* 0x000fe8000001160a */
[----:B------:R-:W-:Y:S01]  /*9ce0*/  LOP3.LUT R4, RZ, R4, RZ, 0x33, !PT ;  /* 0x00000004ff047212 */ /* 0x000fe200078e33ff */
[----:B------:R-:W-:-:S05]  /*9cf0*/  BRA `(.L_x_168) ;  /* 0x0000005000007947 */ /* 0x000fca0003800000 */
.L_x_167:
[----:B------:R-:W-:Y:S04]  /*9d00*/  MOV R10, c[0x0][0x32c] ;  /* 0x0000cb00000a7a02 */ /* 0x000fe80000000f00 */
[----:B------:R-:W-:Y:S11]  /*9d10*/  ISETP.NE.AND P0, PT, R10, 0x1, PT ;  /* 0x000000010a00780c */ /* 0x000ff60003f05270 */
[----:B------:R-:W-:Y:S02]  /*9d20*/  @!UPT UIADD3 URZ, URZ, URZ, URZ ;  /* 0x0000003f3f3ff290 */ /* 0x000fe4000fffe03f */
[----:B------:R-:W-:Y:S05]  /*9d30*/  @P0 IMAD.HI.U32 R10, R4, c[0x0][0x330], RZ ;  /* 0x0000cc00040a0a27 */ /* 0x000fea00078e00ff */
[----:B------:R-:W-:Y:S02]  /*9d40*/  @P0 SHF.R.U32.HI R4, RZ, c[0x0][0x334], R10 ;  /* 0x0000cd00ff040a19 */ /* 0x000fe4000001160a */
.L_x_168:
[----:B------:R-:W-:Y:S05]  /*9d50*/  BSYNC B0 ;  /* 0x0000000000007941 */ /* 0x000fea0003800000 */
.L_x_166:
[----:B------:R-:W-:Y:S04]  /*9d60*/  IMAD.IADD R10, R0, 0x1, -R46 ;  /* 0x00000001000a7824 */ /* 0x000fe800078e0a2e */
[----:B------:R-:W-:Y:S05]  /*9d70*/  IMAD R4, R4, c[0x0][0x32c], R10 ;  /* 0x0000cb0004047a24 */ /* 0x000fea00078e020a */
[----:B------:R-:W-:Y:S02]  /*9d80*/  IADD3 R10, R4, c[0x0][0x32c], RZ ;  /* 0x0000cb00040a7a10 */ /* 0x000fe40007ffe0ff */
[----:B------:R-:W-:Y:S02]  /*9d90*/  IMNMX R2, R2, R4, !PT ;  /* 0x0000000402027217 */ /* 0x000fe40007800200 */
[----:B------:R-:W-:Y:S02]  /*9da0*/  IMNMX R3, R3, R10, PT ;  /* 0x0000000a03037217 */ /* 0x000fe40003800200 */
.L_x_165:
[C---:B--234-:R-:W-:Y:S02]  /*9db0*/  ISETP.GE.AND P0, PT, R0.reuse, 0x9, PT ;  /* 0x000000090000780c */ /* 0x05cfe40003f06270 */
[----:B------:R-:W-:Y:S02]  /*9dc0*/  ISETP.GE.AND P1, PT, R0, 0x2, PT ;  /* 0x000000020000780c */ /* 0x000fe40003f26270 */
[----:B------:R-:W-:Y:S02]  /*9dd0*/  P2R R25, PR, RZ, 0x1 ;  /* 0x00000001ff197803 */ /* 0x000fe40000000000 */
[C---:B------:R-:W-:Y:S02]  /*9de0*/  ISETP.GT.AND P0, PT, R2.reuse, 0x8, !P0 ;  /* 0x000000080200780c */ /* 0x040fe40004704270 */
[----:B------:R-:W-:Y:S02]  /*9df0*/  P2R R26, PR, RZ, 0x2 ;  /* 0x00000002ff1a7803 */ /* 0x000fe40000000000 */
[----:B------:R-:W-:Y:S02]  /*9e00*/  ISETP.GT.AND P1, PT, R2, 0x1, !P1 ;  /* 0x000000010200780c */ /* 0x000fe40004f24270 */
[C---:B------:R-:W-:Y:S02]  /*9e10*/  ISETP.GE.AND P2, PT, R0.reuse, 0x11, PT ;  /* 0x000000110000780c */ /* 0x040fe40003f46270 */
[C---:B------:R-:W-:Y:S02]  /*9e20*/  ISETP.LT.OR P0, PT, R3.reuse, 0x9, P0 ;  /* 0x000000090300780c */ /* 0x040fe40000701670 */
[C---:B------:R-:W-:Y:S02]  /*9e30*/  ISETP.LT.OR P1, PT, R3.reuse, 0x2, P1 ;  /* 0x000000020300780c */ /* 0x040fe40000f21670 */
[----:B------:R-:W-:Y:S02]  /*9e40*/  ISETP.GE.AND P3, PT, R0, 0xa, PT ;  /* 0x0000000a0000780c */ /* 0x000fe40003f66270 */
[----:B------:R-:W-:Y:S02]  /*9e50*/  FSEL R36, R16, -INF , !P0 ;  /* 0xff80000010247808 */ /* 0x000fe40004000000 */
[----:B------:R-:W-:Y:S02]  /*9e60*/  ISETP.GT.AND P0, PT, R2, 0x10, !P2 ;  /* 0x000000100200780c */ /* 0x000fe40005704270 */
[----:B------:R-:W-:Y:S02]  /*9e70*/  FSEL R32, R176, -INF , !P1 ;  /* 0xff800000b0207808 */ /* 0x000fe40004800000 */
[----:B------:R-:W-:Y:S02]  /*9e80*/  ISETP.GT.AND P1, PT, R2, 0x9, !P3 ;  /* 0x000000090200780c */ /* 0x000fe40005f24270 */
[----:B------:R-:W-:Y:S02]  /*9e90*/  P2R R23, PR, RZ, 0x4 ;  /* 0x00000004ff177803 */ /* 0x000fe40000000000 */
[C---:B------:R-:W-:Y:S02]  /*9ea0*/  ISETP.LT.OR P0, PT, R3.reuse, 0x11, P0 ;  /* 0x000000110300780c */ /* 0x040fe40000701670 */
[----:B------:R-:W-:Y:S02]  /*9eb0*/  ISETP.GE.AND P2, PT, R0, 0x12, PT ;  /* 0x000000120000780c */ /* 0x000fe40003f46270 */
[----:B------:R-:W-:Y:S02]  /*9ec0*/  ISETP.LT.OR P1, PT, R3, 0xa, P1 ;  /* 0x0000000a0300780c */ /* 0x000fe40000f21670 */
[----:B------:R-:W-:Y:S02]  /*9ed0*/  FSEL R40, R20, -INF , !P0 ;  /* 0xff80000014287808 */ /* 0x000fe40004000000 */
[----:B------:R-:W-:Y:S02]  /*9ee0*/  ISETP.GT.AND P0, PT, R2, 0x11, !P2 ;  /* 0x000000110200780c */ /* 0x000fe40005704270 */
[----:B------:R-:W-:Y:S02]  /*9ef0*/  FSEL R38, R17, -INF , !P1 ;  /* 0xff80000011267808 */ /* 0x000fe40004800000 */
[----:B------:R-:W-:Y:S02]  /*9f00*/  ISETP.LT.OR P0, PT, R3, 0x12, P0 ;  /* 0x000000120300780c */ /* 0x000fe40000701670 */
[----:B------:R-:W-:Y:S02]  /*9f10*/  ISETP.GE.AND P1, PT, R0, 0x19, PT ;  /* 0x000000190000780c */ /* 0x000fe40003f26270 */
[----:B------:R-:W-:Y:S02]  /*9f20*/  FSEL R42, R21, -INF , !P0 ;  /* 0xff800000152a7808 */ /* 0x000fe40004000000 */
[----:B------:R-:W-:Y:S02]  /*9f30*/  ISETP.GT.AND P0, PT, R2, 0x18, !P1 ;  /* 0x000000180200780c */ /* 0x000fe40004f04270 */
[----:B------:R-:W-:Y:S02]  /*9f40*/  P2R R21, PR, RZ, 0x2 ;  /* 0x00000002ff157803 */ /* 0x000fe40000000000 */
        /* <DEDUP_REMOVED lines=10> */
[C---:B------:R-:W-:Y:S02]  /*9ff0*/  ISETP.LT.OR P0, PT, R3.reuse, 0x21, P0 ;  /* 0x000000210300780c */ /* 0x040fe40000701670 */
[----:B------:R-:W-:Y:S02]  /*a000*/  ISETP.GE.AND P1, PT, R0, 0x22, PT ;  /* 0x000000220000780c */ /* 0x000fe40003f26270 */
[----:B------:R-:W-:Y:S02]  /*a010*/  FSEL R57, R12, -INF , !P0 ;  /* 0xff8000000c397808 */ /* 0x000fe40004000000 */
[----:B------:R-:W-:Y:S02]  /*a020*/  ISETP.GT.AND P0, PT, R2, 0x21, !P1 ;  /* 0x000000210200780c */ /* 0x000fe40004f04270 */
[----:B------:R-:W-:Y:S02]  /*a030*/  P2R R18, PR, RZ, 0x2 ;  /* 0x00000002ff127803 */ /* 0x000fe40000000000 */
[----:B------:R-:W-:Y:S02]  /*a040*/  ISETP.LT.OR P0, PT, R3, 0x22, P0 ;  /* 0x000000220300780c */ /* 0x000fe40000701670 */
[----:B------:R-:W-:Y:S02]  /*a050*/  ISETP.GE.AND P1, PT, R0, 0x29, PT ;  /* 0x000000290000780c */ /* 0x000fe40003f26270 */
[----:B-1----:R-:W-:Y:S02]  /*a060*/  FSEL R90, R37, -INF , !P0 ;  /* 0xff800000255a7808 */ /* 0x002fe40004000000 */
        /* <DEDUP_REMOVED lines=26> */
[----:B------:R-:W-:Y:S02]  /*a210*/  ISETP.GE.AND P4, PT, R0, 0x41, PT ;  /* 0x000000410000780c */ /* 0x000fe40003f86270 */
[----:B------:R-:W-:Y:S02]  /*a220*/  ISETP.LT.OR P0, PT, R3, 0x3a, P0 ;  /* 0x0000003a0300780c */ /* 0x000fe40000701670 */
[----:B------:R-:W-:Y:S02]  /*a230*/  P2R R24, PR, RZ, 0x8 ;  /* 0x00000008ff187803 */ /* 0x000fe40000000000 */
[----:B------:R-:W-:Y:S02]  /*a240*/  FSEL R198, R65, -INF , !P0 ;  /* 0xff80000041c67808 */ /* 0x000fe40004000000 */
[----:B------:R-:W-:Y:S02]  /*a250*/  ISETP.GT.AND P0, PT, R2, 0x40, !P4 ;  /* 0x000000400200780c */ /* 0x000fe40006704270 */
[----:B------:R-:W-:Y:S02]  /*a260*/  ISETP.GE.AND P3, PT, R0, 0x42, PT ;  /* 0x000000420000780c */ /* 0x000fe40003f66270 */
[C---:B------:R-:W-:Y:S02]  /*a270*/  ISETP.LT.OR P0, PT, R3.reuse, 0x41, P0 ;  /* 0x000000410300780c */ /* 0x040fe40000701670 */
[----:B------:R-:W-:Y:S02]  /*a280*/  P2R R22, PR, RZ, 0x4 ;  /* 0x00000004ff167803 */ /* 0x000fe40000000000 */
        /* <DEDUP_REMOVED lines=17> */
[C---:B------:R-:W-:Y:S02]  /*a3a0*/  ISETP.GE.AND P1, PT, R0.reuse, 0x52, PT ;  /* 0x000000520000780c */ /* 0x040fe40003f26270 */
        /* <DEDUP_REMOVED lines=8> */
[----:B------:R-:W-:Y:S04]  /*a430*/  ISETP.GT.AND P0, PT, R2, 0x58, !P5 ;  /* 0x000000580200780c */ /* 0x000fe80006f04270 */
[C---:B------:R-:W-:Y:S04]  /*a440*/  ISETP.LT.OR P0, PT, R3.reuse, 0x59, P0 ;  /* 0x000000590300780c */ /* 0x040fe80000701670 */
[----:B------:R-:W-:Y:S02]  /*a450*/  FSEL R252, R30, -INF , !P0 ;  /* 0xff8000001efc7808 */ /* 0x000fe40004000000 */
[----:B------:R-:W-:Y:S04]  /*a460*/  ISETP.GT.AND P0, PT, R2, RZ, !P1 ;  /* 0x000000ff0200720c */ /* 0x000fe80004f04270 */
[C---:B------:R-:W-:Y:S04]  /*a470*/  ISETP.LT.OR P0, PT, R3.reuse, 0x1, P0 ;  /* 0x000000010300780c */ /* 0x040fe80000701670 */
[----:B------:R-:W-:Y:S02]  /*a480*/  FSEL R30, R226, -INF , !P0 ;  /* 0xff800000e21e7808 */ /* 0x000fe40004000000 */
[----:B------:R-:W-:Y:S04]  /*a490*/  ISETP.GE.AND P0, PT, R0, 0x5a, PT ;  /* 0x0000005a0000780c */ /* 0x000fe80003f06270 */
[----:B------:R-:W-:Y:S02]  /*a4a0*/  P2R R4, PR, RZ, 0x1 ;  /* 0x00000001ff047803 */ /* 0x000fe40000000000 */
[----:B------:R-:W-:Y:S04]  /*a4b0*/  ISETP.GT.AND P0, PT, R2, 0x59, !P0 ;  /* 0x000000590200780c */ /* 0x000fe80004704270 */
[----:B------:R-:W-:Y:S02]  /*a4c0*/  ISETP.LT.OR P0, PT, R3, 0x5a, P0 ;  /* 0x0000005a0300780c */ /* 0x000fe40000701670 */
[----:B------:R-:W1:Y:S02]  /*a4d0*/  SHFL.IDX PT, R3, R6, 0x1, 0x1c1f ;  /* 0x003c1f0006037f89 */ /* 0x000e6400000e0000 */
[----:B------:R-:W-:Y:S02]  /*a4e0*/  FSEL R84, R27, -INF , !P0 ;  /* 0xff8000001b547808 */ /* 0x000fe40004000000 */
[----:B------:R-:W-:Y:S01]  /*a4f0*/  PLOP3.LUT P0, PT, PT, PT, UP1, 0x40, 0x0 ;  /* 0x000000000000781c */ /* 0x000fe20003f0e818 */
[--C-:B-1----:R-:W-:Y:S02]  /*a500*/  IMAD.IADD R2, R7, 0x1, R3.reuse ;  /* 0x0000000107027824 */ /* 0x102fe400078e0203 */
[----:B------:R-:W-:Y:S10]  /*a510*/  IMAD.IADD R0, R8, 0x1, R3 ;  /* 0x0000000108007824 */ /* 0x000ff400078e0203 */
[----:B------:R-:W-:-:S05]  /*a520*/  @P0 BRA `(.L_x_169) ;  /* 0x000001b000000947 */ /* 0x000fca0003800000 */
[----:B------:R-:W-:Y:S01]  /*a530*/  IADD3 R0, R3, c[0x0][0x1d0], RZ ;  /* 0x0000740003007a10 */ /* 0x000fe20007ffe0ff */
        /* <DEDUP_REMOVED lines=13> */
.L_x_171:
[----:B------:R-:W-:Y:S04]  /*a610*/  MOV R2, c[0x0][0x32c] ;  /* 0x0000cb0000027a02 */ /* 0x000fe80000000f00 */
[----:B------:R-:W-:Y:S11]  /*a620*/  ISETP.NE.AND P0, PT, R2, 0x1, PT ;  /* 0x000000010200780c */ /* 0x000ff60003f05270 */
[----:B------:R-:W-:Y:S02]  /*a630*/  @!UPT UIADD3 URZ, URZ, URZ, URZ ;  /* 0x0000003f3f3ff290 */ /* 0x000fe4000fffe03f */
[----:B------:R-:W-:Y:S05]  /*a640*/  @P0 IMAD.HI.U32 R2, R0, c[0x0][0x330], RZ ;  /* 0x0000cc0000020a27 */ /* 0x000fea00078e00ff */
[----:B------:R-:W-:Y:S02]  /*a650*/  @P0 SHF.R.U32.HI R0, RZ, c[0x0][0x334], R2 ;  /* 0x0000cd00ff000a19 */ /* 0x000fe40000011602 */
.L_x_172:
[----:B------:R-:W-:Y:S05]  /*a660*/  BSYNC B0 ;  /* 0x0000000000007941 */ /* 0x000fea0003800000 */
.L_x_170:
[----:B------:R-:W-:Y:S02]  /*a670*/  IADD3 R2, R9, -0x1, RZ ;  /* 0xffffffff09027810 */ /* 0x000fe40007ffe0ff */
[C-C-:B------:R-:W-:Y:S02]  /*a680*/  IADD3 R27, R3.reuse, UR11, R5.reuse ;  /* 0x0000000b031b7c10 */ /* 0x140fe4000fffe005 */
[----:B------:R-:W-:Y:S01]  /*a690*/  IADD3 R3, R3, c[0x0][0x328], R5 ;  /* 0x0000ca0003037a10 */ /* 0x000fe20007ffe005 */
[----:B------:R-:W-:Y:S05]  /*a6a0*/  IMAD R0, R0, c[0x0][0x32c], R2 ;  /* 0x0000cb0000007a24 */ /* 0x000fea00078e0202 */
[----:B------:R-:W-:Y:S02]  /*a6b0*/  IADD3 R2, R0, c[0x0][0x32c], RZ ;  /* 0x0000cb0000027a10 */ /* 0x000fe40007ffe0ff */
[----:B------:R-:W-:Y:S02]  /*a6c0*/  IMNMX R0, R27, R0, !PT ;  /* 0x000000001b007217 */ /* 0x000fe40007800200 */
[----:B------:R-:W-:Y:S02]  /*a6d0*/  IMNMX R2, R3, R2, PT ;  /* 0x0000000203027217 */ /* 0x000fe40003800200 */
.L_x_169:
[----:B------:R-:W-:Y:S01]  /*a6e0*/  ISETP.NE.AND P0, PT, R26, RZ, PT ;  /* 0x000000ff1a00720c */ /* 0x000fe20003f05270 */
[----:B------:R-:W1:Y:S03]  /*a6f0*/  SHFL.IDX PT, R3, R6, 0x2, 0x1c1f ;  /* 0x005c1f0006037f89 */ /* 0x000e6600000e0000 */
[----:B------:R-:W-:Y:S04]  /*a700*/  ISETP.GT.AND P0, PT, R0, 0x1, !P0 ;  /* 0x000000010000780c */ /* 0x000fe80004704270 */
[----:B------:R-:W-:Y:S04]  /*a710*/  ISETP.LT.OR P0, PT, R2, 0x2, P0 ;  /* 0x000000020200780c */ /* 0x000fe80000701670 */
[----:B------:R-:W-:Y:S02]  /*a720*/  FSEL R34, R229, -INF , !P0 ;  /* 0xff800000e5227808 */ /* 0x000fe40004000000 */
[----:B------:R-:W-:Y:S04]  /*a730*/  ISETP.NE.AND P0, PT, R25, RZ, PT ;  /* 0x000000ff1900720c */ /* 0x000fe80003f05270 */
        /* <DEDUP_REMOVED lines=79> */
[----:B------:R-:W-:Y:S04]  /*ac30*/  ISETP.GT.AND P0, PT, R0, RZ, !P1 ;  /* 0x000000ff0000720c */ /* 0x000fe80004f04270 */
[----:B------:R-:W-:Y:S04]  /*ac40*/  ISETP.LT.OR P0, PT, R2, 0x1, P0 ;  /* 0x000000010200780c */ /* 0x000fe80000701670 */
[----:B------:R-:W-:Y:S02]  /*ac50*/  FSEL R31, R239, -INF , !P0 ;  /* 0xff800000ef1f7808 */ /* 0x000fe40004000000 */
[----:B------:R-:W-:Y:S04]  /*ac60*/  ISETP.NE.AND P0, PT, R4, RZ, PT ;  /* 0x000000ff0400720c */ /* 0x000fe80003f05270 */
[----:B------:R-:W-:Y:S01]  /*ac70*/  ISETP.GT.AND P0, PT, R0, 0x59, !P0 ;  /* 0x000000590000780c */ /* 0x000fe20004704270 */
[--C-:B-1----:R-:W-:Y:S03]  /*ac80*/  IMAD.IADD R0, R8, 0x1, R3.reuse ;  /* 0x0000000108007824 */ /* 0x102fe600078e0203 */
[----:B------:R-:W-:Y:S01]  /*ac90*/  ISETP.LT.OR P0, PT, R2, 0x5a, P0 ;  /* 0x0000005a0200780c */ /* 0x000fe20000701670 */
[----:B------:R-:W-:Y:S03]  /*aca0*/  IMAD.IADD R2, R7, 0x1, R3 ;  /* 0x0000000107027824 */ /* 0x000fe600078e0203 */
[----:B------:R-:W-:Y:S02]  /*acb0*/  FSEL R250, R29, -INF , !P0 ;  /* 0xff8000001dfa7808 */ /* 0x000fe40004000000 */
[----:B------:R-:W-:Y:S11]  /*acc0*/  PLOP3.LUT P0, PT, PT, PT, UP1, 0x40, 0x0 ;  /* 0x000000000000781c */ /* 0x000ff60003f0e818 */
[----:B------:R-:W-:Y:S02]  /*acd0*/  @!UPT UIADD3 URZ, URZ, URZ, URZ ;  /* 0x0000003f3f3ff290 */ /* 0x000fe4000fffe03f */
        /* <DEDUP_REMOVED lines=15> */
.L_x_175:
[----:B------:R-:W-:Y:S04]  /*add0*/  MOV R27, c[0x0][0x32c] ;  /* 0x0000cb00001b7a02 */ /* 0x000fe80000000f00 */
[----:B------:R-:W-:Y:S11]  /*ade0*/  ISETP.NE.AND P0, PT, R27, 0x1, PT ;  /* 0x000000011b00780c */ /* 0x000ff60003f05270 */
[----:B------:R-:W-:Y:S02]  /*adf0*/  @!UPT UIADD3 URZ, URZ, URZ, URZ ;  /* 0x0000003f3f3ff290 */ /* 0x000fe4000fffe03f */
[----:B------:R-:W-:Y:S05]  /*ae00*/  @P0 IMAD.HI.U32 R27, R3, c[0x0][0x330], RZ ;  /* 0x0000cc00031b0a27 */ /* 0x000fea00078e00ff */
[----:B------:R-:W-:Y:S02]  /*ae10*/  @P0 SHF.R.U32.HI R3, RZ, c[0x0][0x334], R27 ;  /* 0x0000cd00ff030a19 */ /* 0x000fe4000001161b */
.L_x_176:
[----:B------:R-:W-:Y:S05]  /*ae20*/  BSYNC B0 ;  /* 0x0000000000007941 */ /* 0x000fea0003800000 */
.L_x_174:
[----:B------:R-:W-:Y:S04]  /*ae30*/  IMAD R27, R225, -0x60, -R46 ;  /* 0xffffffa0e11b7824 */ /* 0x000fe800078e0a2e */
[----:B------:R-:W-:Y:S05]  /*ae40*/  IMAD R3, R3, c[0x0][0x32c], R27 ;  /* 0x0000cb0003037a24 */ /* 0x000fea00078e021b */
[----:B------:R-:W-:Y:S02]  /*ae50*/  IADD3 R27, R3, c[0x0][0x32c], RZ ;  /* 0x0000cb00031b7a10 */ /* 0x000fe40007ffe0ff */
[----:B------:R-:W-:Y:S02]  /*ae60*/  IMNMX R0, R0, R3, !PT ;  /* 0x0000000300007217 */ /* 0x000fe40007800200 */
[----:B------:R-:W-:Y:S02]  /*ae70*/  IMNMX R2, R2, R27, PT ;  /* 0x0000001b02027217 */ /* 0x000fe40003800200 */
.L_x_173:
        /* <DEDUP_REMOVED lines=111> */
.L_x_179:
[----:B------:R-:W-:Y:S04]  /*b570*/  MOV R2, c[0x0][0x32c] ;  /* 0x0000cb0000027a02 */ /* 0x000fe80000000f00 */
[----:B------:R-:W-:Y:S11]  /*b580*/  ISETP.NE.AND P0, PT, R2, 0x1, PT ;  /* 0x000000010200780c */ /* 0x000ff60003f05270 */
[----:B------:R-:W-:Y:S02]  /*b590*/  @!UPT UIADD3 URZ, URZ, URZ, URZ ;  /* 0x0000003f3f3ff290 */ /* 0x000fe4000fffe03f */
[----:B------:R-:W-:Y:S05]  /*b5a0*/  @P0 IMAD.HI.U32 R2, R0, c[0x0][0x330], RZ ;  /* 0x0000cc0000020a27 */ /* 0x000fea00078e00ff */
[----:B------:R-:W-:Y:S02]  /*b5b0*/  @P0 SHF.R.U32.HI R0, RZ, c[0x0][0x334], R2 ;  /* 0x0000cd00ff000a19 */ /* 0x000fe40000011602 */
.L_x_180:
[----:B------:R-:W-:Y:S05]  /*b5c0*/  BSYNC B0 ;  /* 0x0000000000007941 */ /* 0x000fea0003800000 */
.L_x_178:
[----:B------:R-:W-:Y:S02]  /*b5d0*/  IADD3 R9, R9, -0x1, RZ ;  /* 0xffffffff09097810 */ /* 0x000fe40007ffe0ff */
[C-C-:B------:R-:W-:Y:S02]  /*b5e0*/  IADD3 R6, R3.reuse, UR11, R5.reuse ;  /* 0x0000000b03067c10 */ /* 0x140fe4000fffe005 */
[----:B------:R-:W-:Y:S01]  /*b5f0*/  IADD3 R3, R3, c[0x0][0x328], R5 ;  /* 0x0000ca0003037a10 */ /* 0x000fe20007ffe005 */
[----:B------:R-:W-:Y:S05]  /*b600*/  IMAD R0, R0, c[0x0][0x32c], R9 ;  /* 0x0000cb0000007a24 */ /* 0x000fea00078e0209 */
[----:B------:R-:W-:Y:S02]  /*b610*/  IADD3 R2, R0, c[0x0][0x32c], RZ ;  /* 0x0000cb0000027a10 */ /* 0x000fe40007ffe0ff */
[----:B------:R-:W-:Y:S02]  /*b620*/  IMNMX R0, R6, R0, !PT ;  /* 0x0000000006007217 */ /* 0x000fe40007800200 */
[----:B------:R-:W-:Y:S02]  /*b630*/  IMNMX R2, R3, R2, PT ;  /* 0x0000000203027217 */ /* 0x000fe40003800200 */
.L_x_177:
[----:B------:R-:W-:Y:S02]  /*b640*/  ISETP.GT.AND P0, PT, R0, RZ, !P1 ;  /* 0x000000ff0000720c */ /* 0x000fe40004f04270 */
[----:B------:R-:W-:Y:S02]  /*b650*/  ISETP.NE.AND P1, PT, R23, RZ, PT ;  /* 0x000000ff1700720c */ /* 0x000fe40003f25270 */
[----:B------:R-:W-:Y:S02]  /*b660*/  ISETP.LT.OR P0, PT, R2, 0x1, P0 ;  /* 0x000000010200780c */ /* 0x000fe40000701670 */
[----:B------:R-:W-:Y:S02]  /*b670*/  FMNMX.FTZ R72, R30, R100, !PT ;  /* 0x000000641e487209 */ /* 0x000fe40007810000 */
[----:B------:R-:W-:Y:S02]  /*b680*/  FSEL R8, R251, -INF , !P0 ;  /* 0xff800000fb087808 */ /* 0x000fe40004000000 */
[----:B------:R-:W-:Y:S02]  /*b690*/  ISETP.NE.AND P0, PT, R26, RZ, PT ;  /* 0x000000ff1a00720c */ /* 0x000fe40003f05270 */
[----:B------:R-:W-:Y:S02]  /*b6a0*/  FMNMX.FTZ R72, R32, R72, !PT ;  /* 0x0000004820487209 */ /* 0x000fe40007810000 */
[----:B------:R-:W-:Y:S02]  /*b6b0*/  ISETP.GT.AND P0, PT, R0, 0x1, !P0 ;  /* 0x000000010000780c */ /* 0x000fe40004704270 */
[----:B------:R-:W-:Y:S02]  /*b6c0*/  FMNMX.FTZ R72, R36, R72, !PT ;  /* 0x0000004824487209 */ /* 0x000fe40007810000 */
        /* <DEDUP_REMOVED lines=37> */
[----:B------:R-:W-:Y:S01]  /*b920*/  FMNMX.FTZ R3, R49, R3, !PT ;  /* 0x0000000331037209 */ /* 0x000fe20007810000 */
[----:B------:R-:W-:Y:S01]  /*b930*/  LDSM.16.MT88.4 R20, [R209+0x100] ;  /* 0x00010000d114783b */ /* 0x000fe20000004200 */
[----:B------:R-:W-:Y:S02]  /*b940*/  ISETP.GT.AND P0, PT, R0, 0x19, !P0 ;  /* 0x000000190000780c */ /* 0x000fe40004704270 */
[----:B------:R-:W-:Y:S02]  /*b950*/  FMNMX.FTZ R72, R177, R72, !PT ;  /* 0x00000048b1487209 */ /* 0x000fe40007810000 */
[----:B------:R-:W-:Y:S02]  /*b960*/  ISETP.LT.OR P0, PT, R2, 0x1a, P0 ;  /* 0x0000001a0200780c */ /* 0x000fe40000701670 */
[----:B------:R-:W-:Y:S02]  /*b970*/  FMNMX.FTZ R3, R94, R3, !PT ;  /* 0x000000035e037209 */ /* 0x000fe40007810000 */
[----:B------:R-:W-:Y:S02]  /*b980*/  FSEL R88, R231, -INF , !P0 ;  /* 0xff800000e7587808 */ /* 0x000fe40004000000 */
[----:B------:R-:W-:Y:S02]  /*b990*/  FMNMX.FTZ R72, R182, R72, !PT ;  /* 0x00000048b6487209 */ /* 0x000fe40007810000 */
[----:B------:R-:W-:Y:S02]  /*b9a0*/  ISETP.NE.AND P0, PT, R19, RZ, PT ;  /* 0x000000ff1300720c */ /* 0x000fe40003f05270 */
[----:B------:R-:W-:Y:S02]  /*b9b0*/  FMNMX.FTZ R3, R95, R3, !PT ;  /* 0x000000035f037209 */ /* 0x000fe40007810000 */
[----:B------:R-:W-:Y:S02]  /*b9c0*/  ISETP.GT.AND P0, PT, R0, 0x20, !P0 ;  /* 0x000000200000780c */ /* 0x000fe40004704270 */
[----:B------:R-:W-:Y:S02]  /*b9d0*/  FMNMX.FTZ R72, R187, R72, !PT ;  /* 0x00000048bb487209 */ /* 0x000fe40007810000 */
[----:B------:R-:W-:Y:S02]  /*b9e0*/  FMNMX.FTZ R3, R173, R3, !PT ;  /* 0x00000003ad037209 */ /* 0x000fe40007810000 */
[----:B------:R-:W-:Y:S02]  /*b9f0*/  ISETP.LT.OR P0, PT, R2, 0x21, P0 ;  /* 0x000000210200780c */ /* 0x000fe40000701670 */
[----:B------:R-:W-:Y:S02]  /*ba00*/  FMNMX.FTZ R72, R195, R72, !PT ;  /* 0x00000048c3487209 */ /* 0x000fe40007810000 */
[----:B------:R-:W-:Y:S02]  /*ba10*/  FMNMX.FTZ R3, R175, R3, !PT ;  /* 0x00000003af037209 */ /* 0x000fe40007810000 */
[----:B------:R-:W-:Y:S02]  /*ba20*/  FSEL R98, R200, -INF , !P0 ;  /* 0xff800000c8627808 */ /* 0x000fe40004000000 */
[----:B------:R-:W-:Y:S02]  /*ba30*/  ISETP.NE.AND P0, PT, R18, RZ, PT ;  /* 0x000000ff1200720c */ /* 0x000fe40003f05270 */
[----:B------:R-:W-:Y:S02]  /*ba40*/  FMNMX.FTZ R72, R198, R72, !PT ;  /* 0x00000048c6487209 */ /* 0x000fe40007810000 */
[----:B------:R-:W-:Y:S02]  /*ba50*/  FMNMX.FTZ R3, R183, R3, !PT ;  /* 0x00000003b7037209 */ /* 0x000fe40007810000 */
[----:B------:R-:W-:Y:S02]  /*ba60*/  FMNMX.FTZ R72, R204, R72, !PT ;  /* 0x00000048cc487209 */ /* 0x000fe40007810000 */
[----:B------:R-:W-:Y:S02]  /*ba70*/  ISETP.GT.AND P0, PT, R0, 0x21, !P0 ;  /* 0x000000210000780c */ /* 0x000fe40004704270 */
        /* <DEDUP_REMOVED lines=15> */
[----:B------:R-:W-:Y:S02]  /*bb70*/  FMNMX.FTZ R72, R247, R72, !PT ;  /* 0x00000048f7487209 */ /* 0x000fe40007810000 */
[----:B------:R-:W-:Y:S02]  /*bb80*/  ISETP.NE.AND P0, PT, R16, RZ, PT ;  /* 0x000000ff1000720c */ /* 0x000fe40003f05270 */
[----:B------:R-:W-:Y:S02]  /*bb90*/  FMNMX.FTZ R3, R229, R3, !PT ;  /* 0x00000003e5037209 */ /* 0x000fe40007810000 */
[----:B------:R-:W-:Y:S02]  /*bba0*/  FMNMX.FTZ R72, R252, R72, !PT ;  /* 0x00000048fc487209 */ /* 0x000fe40007810000 */
[----:B------:R-:W-:Y:S02]  /*bbb0*/  ISETP.GT.AND P0, PT, R0, 0x29, !P0 ;  /* 0x000000290000780c */ /* 0x000fe40004704270 */
[----:B------:R-:W-:Y:S02]  /*bbc0*/  FMNMX.FTZ R3, R230, R3, !PT ;  /* 0x00000003e6037209 */ /* 0x000fe40007810000 */
[----:B------:R-:W-:Y:S02]  /*bbd0*/  FMNMX.FTZ R72, R84, R72, !PT ;  /* 0x0000004854487209 */ /* 0x000fe40007810000 */
[----:B------:R-:W-:Y:S02]  /*bbe0*/  ISETP.LT.OR P0, PT, R2, 0x2a, P0 ;  /* 0x0000002a0200780c */ /* 0x000fe40000701670 */
[----:B------:R-:W-:Y:S01]  /*bbf0*/  FMNMX.FTZ R3, R242, R3, !PT ;  /* 0x00000003f2037209 */ /* 0x000fe20007810000 */
[----:B------:R-:W-:Y:S01]  /*bc00*/  SHFL.BFLY PT, R5, R72, 0x2, 0x1f ;  /* 0x0c401f0048057f89 */ /* 0x000fe200000e0000 */
        /* <DEDUP_REMOVED lines=8> */
[----:B------:R-:W-:Y:S01]  /*bc90*/  ISETP.NE.AND P0, PT, R14, RZ, PT ;  /* 0x000000ff0e00720c */ /* 0x000fe20003f05270 */
[----:B------:R-:W1:Y:S01]  /*bca0*/  SHFL.BFLY PT, R6, R3, 0x2, 0x1f ;  /* 0x0c401f0003067f89 */ /* 0x000e6200000e0000 */
[----:B------:R-:W-:Y:S02]  /*bcb0*/  ISETP.NE.AND P1, PT, R12, RZ, PT ;  /* 0x000000ff0c00720c */ /* 0x000fe40003f25270 */
[C---:B------:R-:W-:Y:S02]  /*bcc0*/  ISETP.GT.AND P0, PT, R0.reuse, 0x31, !P0 ;  /* 0x000000310000780c */ /* 0x040fe40004704270 */
[----:B------:R-:W-:Y:S02]  /*bcd0*/  ISETP.GT.AND P5, PT, R0, 0x58, !P5 ;  /* 0x000000580000780c */ /* 0x000fe40006fa4270 */
[----:B------:R-:W-:Y:S04]  /*bce0*/  ISETP.LT.OR P0, PT, R2, 0x32, P0 ;  /* 0x000000320200780c */ /* 0x000fe80000701670 */
[----:B------:R-:W-:Y:S02]  /*bcf0*/  FSEL R180, R180, -INF , !P0 ;  /* 0xff800000b4b47808 */ /* 0x000fe40004000000 */
[----:B------:R-:W-:Y:S04]  /*bd00*/  ISETP.NE.AND P0, PT, R13, RZ, PT ;  /* 0x000000ff0d00720c */ /* 0x000fe80003f05270 */
[----:B------:R-:W-:Y:S04]  /*bd10*/  ISETP.GT.AND P0, PT, R0, 0x38, !P0 ;  /* 0x000000380000780c */ /* 0x000fe80004704270 */
[----:B------:R-:W-:Y:S02]  /*bd20*/  ISETP.LT.OR P0, PT, R2, 0x39, P0 ;  /* 0x000000390200780c */ /* 0x000fe40000701670 */
[----:B-1----:R-:W-:Y:S02]  /*bd30*/  FMNMX.FTZ R3, R3, R6, !PT ;  /* 0x0000000603037209 */ /* 0x002fe40007810000 */
[----:B------:R-:W-:Y:S02]  /*bd40*/  FMNMX.FTZ R72, R72, R5, !PT ;  /* 0x0000000548487209 */ /* 0x000fe40007810000 */
[----:B------:R-:W-:Y:S01]  /*bd50*/  FSEL R179, R179, -INF , !P0 ;  /* 0xff800000b3b37808 */ /* 0x000fe20004000000 */
[----:B------:R-:W-:Y:S01]  /*bd60*/  SHFL.BFLY PT, R71, R3, 0x1, 0x1f ;  /* 0x0c201f0003477f89 */ /* 0x000fe200000e0000 */
[----:B------:R-:W-:Y:S02]  /*bd70*/  ISETP.GT.AND P0, PT, R0, 0x39, !P1 ;  /* 0x000000390000780c */ /* 0x000fe40004f04270 */
[----:B------:R-:W-:Y:S02]  /*bd80*/  FMNMX.FTZ R5, R8, R103, !PT ;  /* 0x0000006708057209 */ /* 0x000fe40007810000 */
[----:B------:R-:W-:Y:S02]  /*bd90*/  ISETP.LT.OR P0, PT, R2, 0x3a, P0 ;  /* 0x0000003a0200780c */ /* 0x000fe40000701670 */
[----:B------:R-:W-:Y:S01]  /*bda0*/  FMNMX.FTZ R5, R9, R5, !PT ;  /* 0x0000000509057209 */ /* 0x000fe20007810000 */
[----:B------:R-:W1:Y:S01]  /*bdb0*/  SHFL.BFLY PT, R7, R72, 0x1, 0x1f ;  /* 0x0c201f0048077f89 */ /* 0x000e6200000e0000 */
[----:B------:R-:W-:Y:S02]  /*bdc0*/  FSEL R178, R178, -INF , !P0 ;  /* 0xff800000b2b27808 */ /* 0x000fe40004000000 */
[----:B------:R-:W-:Y:S02]  /*bdd0*/  ISETP.GT.AND P0, PT, R0, 0x40, !P4 ;  /* 0x000000400000780c */ /* 0x000fe40006704270 */
[----:B------:R-:W-:Y:S02]  /*bde0*/  ISETP.NE.AND P4, PT, R4, RZ, PT ;  /* 0x000000ff0400720c */ /* 0x000fe40003f85270 */
        /* <DEDUP_REMOVED lines=8> */
[----:B------:R-:W-:Y:S02]  /*be70*/  FMNMX.FTZ R4, R35, R4, !PT ;  /* 0x0000000423047209 */ /* 0x000fe40007810000 */
[----:B-1----:R-:W-:Y:S02]  /*be80*/  FMNMX.FTZ R72, R72, R7, !PT ;  /* 0x0000000748487209 */ /* 0x002fe40007810000 */
[----:B------:R-:W-:Y:S02]  /*be90*/  ISETP.GT.AND P0, PT, R0, 0x48, !P2 ;  /* 0x000000480000780c */ /* 0x000fe40005704270 */
[C---:B------:R-:W-:Y:S01]  /*bea0*/  FSETP.NEU.FTZ.AND P2, PT, R72.reuse, -INF , PT ;  /* 0xff8000004800780b */ /* 0x040fe20003f5d000 */
[----:B------:R-:W-:Y:S01]  /*beb0*/  FMUL.FTZ R74, R72, c[0x0][0x2d0] ;  /* 0x0000b400484a7a20 */ /* 0x000fe20000410000 */
[----:B------:R-:W-:Y:S02]  /*bec0*/  FMNMX.FTZ R4, R46, R4, !PT ;  /* 0x000000042e047209 */ /* 0x000fe40007810000 */
[----:B------:R-:W-:Y:S02]  /*bed0*/  FMNMX.FTZ R71, R3, R71, !PT ;  /* 0x0000004703477209 */ /* 0x000fe40007810000 */
[----:B------:R-:W-:Y:S02]  /*bee0*/  FSEL R74, R74, RZ, P2 ;  /* 0x000000ff4a4a7208 */ /* 0x000fe40001000000 */
[----:B------:R-:W-:Y:S01]  /*bef0*/  FMNMX.FTZ R4, R48, R4, !PT ;  /* 0x0000000430047209 */ /* 0x000fe20007810000 */
[----:B------:R-:W-:Y:S01]  /*bf00*/  FMUL.FTZ R75, R71, c[0x0][0x2d0] ;  /* 0x0000b400474b7a20 */ /* 0x000fe20000410000 */
[----:B------:R-:W-:Y:S01]  /*bf10*/  FMNMX.FTZ R5, R25, R5, !PT ;  /* 0x0000000519057209 */ /* 0x000fe20007810000 */
[--C-:B------:R-:W-:Y:S01]  /*bf20*/  FFMA.FTZ R3, R36, c[0x0][0x2d0], -R74.reuse ;  /* 0x0000b40024037a23 */ /* 0x100fe2000001084a */
[----:B------:R-:W-:Y:S01]  /*bf30*/  FMNMX.FTZ R4, R50, R4, !PT ;  /* 0x0000000432047209 */ /* 0x000fe20007810000 */
[--C-:B------:R-:W-:Y:S01]  /*bf40*/  FFMA.FTZ R16, R45, c[0x0][0x2d0], -R74.reuse ;  /* 0x0000b4002d107a23 */ /* 0x100fe2000001084a */
[----:B------:R-:W-:Y:S01]  /*bf50*/  ISETP.LT.OR P0, PT, R2, 0x49, P0 ;  /* 0x000000490200780c */ /* 0x000fe20000701670 */
[----:B------:R1:W-:Y:S01]  /*bf60*/  MUFU.EX2 R93, R3 ;  /* 0x00000003005d7308 */ /* 0x0003e20000000800 */
[----:B------:R-:W-:Y:S02]  /*bf70*/  FMNMX.FTZ R5, R24, R5, !PT ;  /* 0x0000000518057209 */ /* 0x000fe40007810000 */
        /* <DEDUP_REMOVED lines=9> */
[----:B------:R-:W-:Y:S01]  /*c010*/  FMNMX.FTZ R6, R98, R5, !PT ;  /* 0x0000000562067209 */ /* 0x000fe20007810000 */
[--C-:B------:R-:W-:Y:S01]  /*c020*/  FFMA.FTZ R5, R30, c[0x0][0x2d0], -R74.reuse ;  /* 0x0000b4001e057a23 */ /* 0x100fe2000001084a */
[----:B------:R-:W-:Y:S01]  /*c030*/  FMNMX.FTZ R4, R184, R4, !PT ;  /* 0x00000004b8047209 */ /* 0x000fe20007810000 */
[--C-:B-1----:R-:W-:Y:S01]  /*c040*/  FFMA.FTZ R3, R38, c[0x0][0x2d0], -R74.reuse ;  /* 0x0000b40026037a23 */ /* 0x102fe2000001084a */
[----:B------:R-:W-:Y:S01]  /*c050*/  FSEL R192, R186, -INF , !P0 ;  /* 0xff800000bac07808 */ /* 0x000fe20004000000 */
[----:B------:R1:W-:Y:S01]  /*c060*/  MUFU.EX2 R245, R5 ;  /* 0x0000000500f57308 */ /* 0x0003e20000000800 */
[----:B------:R-:W-:Y:S02]  /*c070*/  FMNMX.FTZ R4, R188, R4, !PT ;  /* 0x00000004bc047209 */ /* 0x000fe40007810000 */
[----:B------:R-:W-:Y:S02]  /*c080*/  ISETP.NE.AND P3, PT, R10, RZ, PT ;  /* 0x000000ff0a00720c */ /* 0x000fe40003f65270 */
[----:B------:R-:W-:Y:S02]  /*c090*/  FMNMX.FTZ R4, R189, R4, !PT ;  /* 0x00000004bd047209 */ /* 0x000fe40007810000 */
[----:B------:R-:W-:Y:S02]  /*c0a0*/  ISETP.GT.AND P3, PT, R0, 0x50, !P3 ;  /* 0x000000500000780c */ /* 0x000fe40005f64270 */
[----:B------:R-:W-:Y:S01]  /*c0b0*/  FMNMX.FTZ R4, R190, R4, !PT ;  /* 0x00000004be047209 */ /* 0x000fe20007810000 */
[----:B------:R2:W3:Y:S01]  /*c0c0*/  MUFU.EX2 R86, R3 ;  /* 0x0000000300567308 */ /* 0x0004e20000000800 */
[----:B------:R-:W-:Y:S02]  /*c0d0*/  ISETP.NE.AND P1, PT, R11, RZ, PT ;  /* 0x000000ff0b00720c */ /* 0x000fe40003f25270 */
[----:B------:R-:W-:Y:S02]  /*c0e0*/  FMNMX.FTZ R4, R202, R4, !PT ;  /* 0x00000004ca047209 */ /* 0x000fe40007810000 */
[----:B------:R-:W-:Y:S02]  /*c0f0*/  ISETP.GT.AND P0, PT, R0, 0x49, !P1 ;  /* 0x000000490000780c */ /* 0x000fe40004f04270 */
[----:B------:R-:W-:Y:S02]  /*c100*/  FSETP.NEU.FTZ.AND P1, PT, R71, -INF , PT ;  /* 0xff8000004700780b */ /* 0x000fe40003f3d000 */
[----:B------:R-:W-:Y:S02]  /*c110*/  FMNMX.FTZ R4, R206, R4, !PT ;  /* 0x00000004ce047209 */ /* 0x000fe40007810000 */
[----:B------:R-:W-:Y:S02]  /*c120*/  FMNMX.FTZ R6, R168, R6, !PT ;  /* 0x00000006a8067209 */ /* 0x000fe40007810000 */
[----:B------:R-:W-:Y:S02]  /*c130*/  FSEL R75, R75, RZ, P1 ;  /* 0x000000ff4b4b7208 */ /* 0x000fe40000800000 */
[----:B------:R-:W-:Y:S02]  /*c140*/  FMNMX.FTZ R4, R207, R4, !PT ;  /* 0x00000004cf047209 */ /* 0x000fe40007810000 */
[----:B-1----:R-:W-:Y:S01]  /*c150*/  FMNMX.FTZ R5, R169, R6, !PT ;  /* 0x00000006a9057209 */ /* 0x002fe20007810000 */
[----:B------:R-:W-:Y:S01]  /*c160*/  FFMA.FTZ R6, R32, c[0x0][0x2d0], -R74 ;  /* 0x0000b40020067a23 */ /* 0x000fe2000001084a */
[----:B------:R-:W-:Y:S01]  /*c170*/  FMNMX.FTZ R4, R226, R4, !PT ;  /* 0x00000004e2047209 */ /* 0x000fe20007810000 */
[--C-:B------:R-:W-:Y:S01]  /*c180*/  FFMA.FTZ R12, R43, c[0x0][0x2d0], -R75.reuse ;  /* 0x0000b4002b0c7a23 */ /* 0x100fe2000001084b */
[----:B------:R-:W-:Y:S01]  /*c190*/  FMNMX.FTZ R5, R170, R5, !PT ;  /* 0x00000005aa057209 */ /* 0x000fe20007810000 */
[----:B------:R-:W1:Y:S01]  /*c1a0*/  MUFU.EX2 R61, R6 ;  /* 0x00000006003d7308 */ /* 0x000e620000000800 */
[----:B------:R-:W-:Y:S01]  /*c1b0*/  FMNMX.FTZ R4, R237, R4, !PT ;  /* 0x00000004ed047209 */ /* 0x000fe20007810000 */
[--C-:B--2---:R-:W-:Y:S01]  /*c1c0*/  FFMA.FTZ R3, R31, c[0x0][0x2d0], -R75.reuse ;  /* 0x0000b4001f037a23 */ /* 0x104fe2000001084b */
[C---:B------:R-:W-:Y:S02]  /*c1d0*/  ISETP.LT.OR P0, PT, R2.reuse, 0x4a, P0 ;  /* 0x0000004a0200780c */ /* 0x040fe40000701670 */
[----:B------:R-:W-:Y:S02]  /*c1e0*/  ISETP.LT.OR P3, PT, R2, 0x51, P3 ;  /* 0x000000510200780c */ /* 0x000fe40001f61670 */
[----:B------:R-:W-:Y:S02]  /*c1f0*/  FSEL R186, R79, -INF , !P0 ;  /* 0xff8000004fba7808 */ /* 0x000fe40004000000 */
[----:B------:R-:W-:Y:S01]  /*c200*/  FSEL R194, R78, -INF , !P3 ;  /* 0xff8000004ec27808 */ /* 0x000fe20005800000 */
        /* <DEDUP_REMOVED lines=8> */
[----:B------:R-:W-:Y:S01]  /*c290*/  ISETP.NE.AND P0, PT, R28, RZ, PT ;  /* 0x000000ff1c00720c */ /* 0x000fe20003f05270 */
[----:B------:R-:W4:Y:S01]  /*c2a0*/  SHFL.BFLY PT, R7, R4, 0x2, 0x1f ;  /* 0x0c401f0004077f89 */ /* 0x000f2200000e0000 */
[----:B------:R-:W-:Y:S01]  /*c2b0*/  FMNMX.FTZ R5, R199, R5, !PT ;  /* 0x00000005c7057209 */ /* 0x000fe20007810000 */
[--C-:B------:R-:W-:Y:S01]  /*c2c0*/  FFMA.FTZ R28, R49, c[0x0][0x2d0], -R75.reuse ;  /* 0x0000b400311c7a23 */ /* 0x100fe2000001084b */
[C---:B------:R-:W-:Y:S02]  /*c2d0*/  ISETP.GT.AND P0, PT, R0.reuse, 0x51, !P0 ;  /* 0x000000510000780c */ /* 0x040fe40004704270 */
[----:B------:R-:W-:Y:S02]  /*c2e0*/  FMNMX.FTZ R5, R201, R5, !PT ;  /* 0x00000005c9057209 */ /* 0x000fe40007810000 */
[----:B------:R-:W-:Y:S02]  /*c2f0*/  ISETP.GT.AND P4, PT, R0, 0x59, !P4 ;  /* 0x000000590000780c */ /* 0x000fe40006784270 */
[----:B--2---:R-:W-:Y:S02]  /*c300*/  FMNMX.FTZ R3, R192, R5, !PT ;  /* 0x00000005c0037209 */ /* 0x004fe40007810000 */
[----:B------:R-:W-:Y:S02]  /*c310*/  ISETP.LT.OR P0, PT, R2, 0x52, P0 ;  /* 0x000000520200780c */ /* 0x000fe40000701670 */
[----:B------:R-:W-:Y:S01]  /*c320*/  FMNMX.FTZ R0, R186, R3, !PT ;  /* 0x00000003ba007209 */ /* 0x000fe20007810000 */
[--C-:B------:R-:W-:Y:S01]  /*c330*/  FFMA.FTZ R3, R34, c[0x0][0x2d0], -R75.reuse ;  /* 0x0000b40022037a23 */ /* 0x100fe2000001084b */
[----:B------:R-:W-:Y:S02]  /*c340*/  FSEL R196, R91, -INF , !P0 ;  /* 0xff8000005bc47808 */ /* 0x000fe40004000000 */
[----:B---3--:R-:W-:Y:S01]  /*c350*/  F2FP.PACK_AB R78, R86, R93 ;  /* 0x0000005d564e723e */ /* 0x008fe200000000ff */
[----:B------:R2:W3:Y:S01]  /*c360*/  MUFU.EX2 R60, R3 ;  /* 0x00000003003c7308 */ /* 0x0004e20000000800 */
[C---:B------:R-:W-:Y:S02]  /*c370*/  ISETP.LT.OR P0, PT, R2.reuse, 0x5a, P4 ;  /* 0x0000005a0200780c */ /* 0x040fe40002701670 */
[----:B------:R-:W-:Y:S01]  /*c380*/  ISETP.LT.OR P3, PT, R2, 0x59, P5 ;  /* 0x000000590200780c */ /* 0x000fe20002f61670 */
[--C-:B------:R-:W-:Y:S01]  /*c390*/  FFMA.FTZ R2, R37, c[0x0][0x2d0], -R75.reuse ;  /* 0x0000b40025027a23 */ /* 0x100fe2000001084b */
[----:B------:R-:W-:Y:S02]  /*c3a0*/  FSEL R73, R59, -INF , !P0 ;  /* 0xff8000003b497808 */ /* 0x000fe40004000000 */
[----:B----4-:R-:W-:Y:S02]  /*c3b0*/  FMNMX.FTZ R4, R4, R7, !PT ;  /* 0x0000000704047209 */ /* 0x010fe40007810000 */
[----:B------:R-:W-:Y:S01]  /*c3c0*/  FSEL R197, R63, -INF , !P3 ;  /* 0xff8000003fc57808 */ /* 0x000fe20005800000 */
[----:B------:R4:W-:Y:S01]  /*c3d0*/  MUFU.EX2 R92, R2 ;  /* 0x00000002005c7308 */ /* 0x0009e20000000800 */
[----:B------:R-:W-:Y:S01]  /*c3e0*/  FMNMX.FTZ R0, R194, R0, !PT ;  /* 0x00000000c2007209 */ /* 0x000fe20007810000 */
[----:B------:R-:W5:Y:S01]  /*c3f0*/  SHFL.BFLY PT, R70, R4, 0x1, 0x1f ;  /* 0x0c201f0004467f89 */ /* 0x000f6200000e0000 */
[----:B-1----:R-:W-:Y:S02]  /*c400*/  F2FP.PACK_AB R76, R61, R245 ;  /* 0x000000f53d4c723e */ /* 0x002fe400000000ff */
[----:B------:R-:W-:Y:S04]  /*c410*/  FMNMX.FTZ R0, R196, R0, !PT ;  /* 0x00000000c4007209 */ /* 0x000fe80007810000 */
[----:B------:R-:W-:Y:S01]  /*c420*/  FMNMX.FTZ R0, R197, R0, !PT ;  /* 0x00000000c5007209 */ /* 0x000fe20007810000 */
[----:B------:R-:W-:Y:S03]  /*c430*/  MUFU.EX2 R63, R28 ;  /* 0x0000001c003f7308 */ /* 0x000fe60000000800 */
[----:B------:R-:W-:Y:S01]  /*c440*/  FMNMX.FTZ R0, R73, R0, !PT ;  /* 0x0000000049007209 */ /* 0x000fe20007810000 */
[----:B--2---:R-:W-:Y:S01]  /*c450*/  FFMA.FTZ R3, R39, c[0x0][0x2d0], -R75 ;  /* 0x0000b40027037a23 */ /* 0x004fe2000001084b */
[----:B---3--:R-:W-:Y:S01]  /*c460*/  F2FP.PACK_AB R77, R60, R249 ;  /* 0x000000f93c4d723e */ /* 0x008fe200000000ff */
[----:B------:R-:W-:Y:S04]  /*c470*/  LDSM.16.MT88.4 R36, [R212+0x100] ;  /* 0x00010000d424783b */ /* 0x000fe80000004200 */
[----:B------:R-:W1:Y:S04]  /*c480*/  MUFU.EX2 R85, R3 ;  /* 0x0000000300557308 */ /* 0x000e680000000800 */
[----:B----4-:R-:W2:Y:S01]  /*c490*/  SHFL.BFLY PT, R2, R0, 0x2, 0x1f ;  /* 0x0c401f0000027f89 */ /* 0x010ea200000e0000 */
[----:B-----5:R-:W-:Y:S04]  /*c4a0*/  FMNMX.FTZ R70, R4, R70, !PT ;  /* 0x0000004604467209 */ /* 0x020fe80007810000 */
[C---:B------:R-:W-:Y:S01]  /*c4b0*/  FSETP.NEU.FTZ.AND P0, PT, R70.reuse, -INF , PT ;  /* 0xff8000004600780b */ /* 0x040fe20003f1d000 */
[----:B------:R-:W-:Y:S05]  /*c4c0*/  FMUL.FTZ R96, R70, c[0x0][0x2d0] ;  /* 0x0000b40046607a20 */ /* 0x000fea0000410000 */
[----:B------:R-:W-:Y:S05]  /*c4d0*/  FSEL R96, R96, RZ, P0 ;  /* 0x000000ff60607208 */ /* 0x000fea0000000000 */
[--C-:B------:R-:W-:Y:S02]  /*c4e0*/  FFMA.FTZ R4, R35, c[0x0][0x2d0], -R96.reuse ;  /* 0x0000b40023047a23 */ /* 0x100fe40000010860 */
[--C-:B------:R-:W-:Y:S01]  /*c4f0*/  FFMA.FTZ R32, R46, c[0x0][0x2d0], -R96.reuse ;  /* 0x0000b4002e207a23 */ /* 0x100fe20000010860 */
[----:B-1----:R-:W-:Y:S01]  /*c500*/  F2FP.PACK_AB R79, R85, R92 ;  /* 0x0000005c554f723e */ /* 0x002fe200000000ff */
[----:B------:R-:W-:Y:S01]  /*c510*/  MUFU.EX2 R52, R4 ;  /* 0x0000000400347308 */ /* 0x000fe20000000800 */
[--C-:B------:R-:W-:Y:S09]  /*c520*/  FFMA.FTZ R3, R27, c[0x0][0x2d0], -R96.reuse ;  /* 0x0000b4001b037a23 */ /* 0x100ff20000010860 */
[----:B------:R1:W-:Y:S02]  /*c530*/  MUFU.EX2 R251, R3 ;  /* 0x0000000300fb7308 */ /* 0x0003e40000000800 */
[--C-:B-1----:R-:W-:Y:S08]  /*c540*/  FFMA.FTZ R3, R29, c[0x0][0x2d0], -R96.reuse ;  /* 0x0000b4001d037a23 */ /* 0x102ff00000010860 */
[----:B------:R1:W3:Y:S02]  /*c550*/  MUFU.EX2 R246, R3 ;  /* 0x0000000300f67308 */ /* 0x0002e40000000800 */
[----:B-1----:R-:W-:Y:S01]  /*c560*/  FFMA.FTZ R3, R33, c[0x0][0x2d0], -R96 ;  /* 0x0000b40021037a23 */ /* 0x002fe20000010860 */
[----:B---3--:R-:W-:Y:S07]  /*c570*/  F2FP.PACK_AB R64, R246, R251 ;  /* 0x000000fbf640723e */ /* 0x008fee00000000ff */
[----:B------:R-:W-:Y:S10]  /*c580*/  MUFU.EX2 R33, R16 ;  /* 0x0000001000217308 */ /* 0x000ff40000000800 */
[----:B------:R2:W-:Y:S02]  /*c590*/  MUFU.EX2 R89, R3 ;  /* 0x0000000300597308 */ /* 0x0005e40000000800 */
[----:B--2---:R-:W-:Y:S01]  /*c5a0*/  FMNMX.FTZ R3, R0, R2, !PT ;  /* 0x0000000200037209 */ /* 0x004fe20007810000 */
[----:B------:R-:W-:Y:S01]  /*c5b0*/  FFMA.FTZ R2, R40, c[0x0][0x2d0], -R74 ;  /* 0x0000b40028027a23 */ /* 0x000fe2000001084a */
[----:B------:R-:W-:Y:S01]  /*c5c0*/  FSEL R0, R72, RZ, P2 ;  /* 0x000000ff48007208 */ /* 0x000fe20001000000 */
[----:B------:R-:W-:Y:S05]  /*c5d0*/  FFMA.FTZ R40, R50, c[0x0][0x2d0], -R96 ;  /* 0x0000b40032287a23 */ /* 0x000fea0000010860 */
[----:B------:R1:W-:Y:S01]  /*c5e0*/  MUFU.EX2 R80, R2 ;  /* 0x0000000200507308 */ /* 0x0003e20000000800 */
[----:B------:R-:W2:Y:S01]  /*c5f0*/  SHFL.BFLY PT, R4, R3, 0x1, 0x1f ;  /* 0x0c201f0003047f89 */ /* 0x000ea200000e0000 */
[----:B------:R-:W-:Y:S04]  /*c600*/  FADD.FTZ R0, -R0, R100 ;  /* 0x0000006400007221 */ /* 0x000fe80000010100 */
[----:B------:R-:W-:Y:S04]  /*c610*/  FMUL.FTZ R0, R0, c[0x0][0x2d0] ;  /* 0x0000b40000007a20 */ /* 0x000fe80000410000 */
[----:B------:R3:W4:Y:S01]  /*c620*/  MUFU.EX2 R69, R0 ;  /* 0x0000000000457308 */ /* 0x0007220000000800 */
[----:B-1----:R-:W-:Y:S02]  /*c630*/  FSEL R2, R71, RZ, P1 ;  /* 0x000000ff47027208 */ /* 0x002fe40000800000 */
[----:B--2---:R-:W-:Y:S03]  /*c640*/  FMNMX.FTZ R3, R3, R4, !PT ;  /* 0x0000000403037209 */ /* 0x004fe60007810000 */
[----:B------:R-:W-:Y:S02]  /*c650*/  FADD.FTZ R2, -R2, R101 ;  /* 0x0000006502027221 */ /* 0x000fe40000010100 */
[----:B------:R-:W-:Y:S02]  /*c660*/  FMUL.FTZ R97, R3, c[0x0][0x2d0] ;  /* 0x0000b40003617a20 */ /* 0x000fe40000410000 */
[----:B------:R-:W-:Y:S01]  /*c670*/  FMUL.FTZ R2, R2, c[0x0][0x2d0] ;  /* 0x0000b40002027a20 */ /* 0x000fe20000410000 */
[----:B---3--:R-:W-:Y:S01]  /*c680*/  FSEL R0, R70, RZ, P0 ;  /* 0x000000ff46007208 */ /* 0x008fe20000000000 */
[----:B----4-:R-:W-:Y:S01]  /*c690*/  FMUL.FTZ R16, R69, R116 ;  /* 0x0000007445107220 */ /* 0x010fe20000410000 */
[----:B------:R-:W-:Y:S01]  /*c6a0*/  FSETP.NEU.FTZ.AND P0, PT, R3, -INF , PT ;  /* 0xff8000000300780b */ /* 0x000fe20003f1d000 */
[----:B------:R-:W1:Y:S01]  /*c6b0*/  MUFU.EX2 R68, R2 ;  /* 0x0000000200447308 */ /* 0x000e620000000800 */
[----:B------:R-:W-:Y:S02]  /*c6c0*/  FMUL.FTZ R5, R69, R105 ;  /* 0x0000006945057220 */ /* 0x000fe40000410000 */
[----:B------:R-:W-:Y:S01]  /*c6d0*/  FADD.FTZ R0, -R0, R102 ;  /* 0x0000006600007221 */ /* 0x000fe20000010100 */
[----:B------:R-:W-:Y:S01]  /*c6e0*/  FSEL R97, R97, RZ, P0 ;  /* 0x000000ff61617208 */ /* 0x000fe20000000000 */
[----:B------:R-:W-:Y:S01]  /*c6f0*/  FMUL.FTZ R17, R69, R117 ;  /* 0x0000007545117220 */ /* 0x000fe20000410000 */
[----:B------:R-:W-:Y:S01]  /*c700*/  MOV R117, R249 ;  /* 0x000000f900757202 */ /* 0x000fe20000000f00 */
[----:B------:R-:W-:Y:S02]  /*c710*/  FMUL.FTZ R0, R0, c[0x0][0x2d0] ;  /* 0x0000b40000007a20 */ /* 0x000fe40000410000 */
[----:B------:R-:W-:Y:S02]  /*c720*/  IMAD.MOV.U32 R116, RZ, RZ, R245 ;  /* 0x000000ffff747224 */ /* 0x000fe400078e00f5 */
[----:B------:R2:W3:Y:S01]  /*c730*/  MUFU.EX2 R2, R0 ;  /* 0x0000000000027308 */ /* 0x0004e20000000800 */
[--C-:B------:R-:W-:Y:S02]  /*c740*/  FFMA.FTZ R4, R25, c[0x0][0x2d0], -R97.reuse ;  /* 0x0000b40019047a23 */ /* 0x100fe40000010861 */
[--C-:B------:R-:W-:Y:S02]  /*c750*/  FFMA.FTZ R58, R58, c[0x0][0x2d0], -R97.reuse ;  /* 0x0000b4003a3a7a23 */ /* 0x100fe40000010861 */
[--C-:B------:R-:W-:Y:S05]  /*c760*/  FFMA.FTZ R62, R62, c[0x0][0x2d0], -R97.reuse ;  /* 0x0000b4003e3e7a23 */ /* 0x100fea0000010861 */
[----:B------:R4:W-:Y:S01]  /*c770*/  MUFU.EX2 R54, R4 ;  /* 0x0000000400367308 */ /* 0x0009e20000000800 */
[C---:B-1----:R-:W-:Y:S02]  /*c780*/  FMUL.FTZ R6, R68.reuse, R106 ;  /* 0x0000006a44067220 */ /* 0x042fe40000410000 */
[C---:B------:R-:W-:Y:S01]  /*c790*/  FMUL.FTZ R7, R68.reuse, R107 ;  /* 0x0000006b44077220 */ /* 0x040fe20000410000 */
[----:B------:R-:W-:Y:S01]  /*c7a0*/  MOV R107, R52 ;  /* 0x00000034006b7202 */ /* 0x000fe20000000f00 */
[C---:B------:R-:W-:Y:S02]  /*c7b0*/  FMUL.FTZ R18, R68.reuse, R118 ;  /* 0x0000007644127220 */ /* 0x040fe40000410000 */
[C---:B------:R-:W-:Y:S01]  /*c7c0*/  FMUL.FTZ R19, R68.reuse, R119 ;  /* 0x0000007744137220 */ /* 0x040fe20000410000 */
[----:B------:R-:W-:Y:S01]  /*c7d0*/  F2FP.PACK_AB R66, R107, R89 ;  /* 0x000000596b42723e */ /* 0x000fe200000000ff */
[C---:B------:R-:W-:Y:S01]  /*c7e0*/  FMUL.FTZ R34, R68.reuse, R134 ;  /* 0x0000008644227220 */ /* 0x040fe20000410000 */
[----:B------:R-:W-:Y:S01]  /*c7f0*/  MOV R119, R246 ;  /* 0x000000f600777202 */ /* 0x000fe20000000f00 */
[----:B------:R-:W-:Y:S02]  /*c800*/  FMUL.FTZ R35, R68, R135 ;  /* 0x0000008744237220 */ /* 0x000fe40000410000 */
[----:B--2---:R-:W-:Y:S02]  /*c810*/  FFMA.FTZ R0, R8, c[0x0][0x2d0], -R97 ;  /* 0x0000b40008007a23 */ /* 0x004fe40000010861 */
[----:B------:R-:W-:Y:S02]  /*c820*/  IMAD.MOV.U32 R118, RZ, RZ, R251 ;  /* 0x000000ffff767224 */ /* 0x000fe400078e00fb */
[----:B------:R1:W-:Y:S01]  /*c830*/  MUFU.EX2 R200, R0 ;  /* 0x0000000000c87308 */ /* 0x0003e20000000800 */
[----:B------:R-:W-:Y:S02]  /*c840*/  FFMA.FTZ R8, R41, c[0x0][0x2d0], -R75 ;  /* 0x0000b40029087a23 */ /* 0x000fe4000001084b */
[----:B---3--:R-:W-:Y:S02]  /*c850*/  FMUL.FTZ R13, R2, R113 ;  /* 0x00000071020d7220 */ /* 0x008fe40000410000 */
[----:B----4-:R-:W-:Y:S02]  /*c860*/  FFMA.FTZ R4, R24, c[0x0][0x2d0], -R97 ;  /* 0x0000b40018047a23 */ /* 0x010fe40000010861 */
[----:B------:R-:W-:Y:S02]  /*c870*/  IMAD.MOV.U32 R113, RZ, RZ, R89 ;  /* 0x000000ffff717224 */ /* 0x000fe400078e0059 */
[----:B------:R-:W-:Y:S01]  /*c880*/  FMUL.FTZ R45, R2, R145 ;  /* 0x00000091022d7220 */ /* 0x000fe20000410000 */
[----:B------:R2:W-:Y:S01]  /*c890*/  MUFU.EX2 R87, R4 ;  /* 0x0000000400577308 */ /* 0x0005e20000000800 */
[----:B------:R-:W-:Y:S02]  /*c8a0*/  FMUL.FTZ R50, R68, R150 ;  /* 0x0000009644327220 */ /* 0x000fe40000410000 */
[C---:B------:R-:W-:Y:S02]  /*c8b0*/  FMUL.FTZ R25, R2.reuse, R125 ;  /* 0x0000007d02197220 */ /* 0x040fe40000410000 */
[C---:B------:R-:W-:Y:S02]  /*c8c0*/  FMUL.FTZ R28, R2.reuse, R128 ;  /* 0x00000080021c7220 */ /* 0x040fe40000410000 */
[C---:B------:R-:W-:Y:S02]  /*c8d0*/  FMUL.FTZ R29, R2.reuse, R129 ;  /* 0x00000081021d7220 */ /* 0x040fe40000410000 */
[----:B------:R-:W-:Y:S01]  /*c8e0*/  FMUL.FTZ R41, R2, R141 ;  /* 0x0000008d02297220 */ /* 0x000fe20000410000 */
[----:B------:R3:W4:Y:S01]  /*c8f0*/  MUFU.EX2 R31, R8 ;  /* 0x00000008001f7308 */ /* 0x0007220000000800 */
[----:B------:R-:W-:Y:S02]  /*c900*/  FFMA.FTZ R24, R44, c[0x0][0x2d0], -R75 ;  /* 0x0000b4002c187a23 */ /* 0x000fe4000001084b */
[----:B------:R-:W-:Y:S02]  /*c910*/  FFMA.FTZ R44, R51, c[0x0][0x2d0], -R96 ;  /* 0x0000b400332c7a23 */ /* 0x000fe40000010860 */
[----:B-1----:R-:W-:Y:S02]  /*c920*/  FFMA.FTZ R0, R9, c[0x0][0x2d0], -R97 ;  /* 0x0000b40009007a23 */ /* 0x002fe40000010861 */
[----:B------:R-:W-:Y:S02]  /*c930*/  FMUL.FTZ R51, R68, R151 ;  /* 0x0000009744337220 */ /* 0x000fe40000410000 */
[----:B------:R-:W-:Y:S01]  /*c940*/  FMUL.FTZ R9, R2, R109 ;  /* 0x0000006d02097220 */ /* 0x000fe20000410000 */
[----:B------:R1:W5:Y:S01]  /*c950*/  MUFU.EX2 R53, R0 ;  /* 0x0000000000357308 */ /* 0x0003620000000800 */
[----:B--2---:R-:W-:Y:S09]  /*c960*/  FFMA.FTZ R4, R42, c[0x0][0x2d0], -R74 ;  /* 0x0000b4002a047a23 */ /* 0x004ff2000001084a */
[----:B------:R-:W2:Y:S01]  /*c970*/  MUFU.EX2 R244, R4 ;  /* 0x0000000400f47308 */ /* 0x000ea20000000800 */
[----:B---3--:R-:W-:Y:S01]  /*c980*/  FMUL.FTZ R8, R2, R108 ;  /* 0x0000006c02087220 */ /* 0x008fe20000410000 */
[----:B------:R-:W-:Y:S01]  /*c990*/  MOV R108, R85 ;  /* 0x00000055006c7202 */ /* 0x000fe20000000f00 */
[----:B----4-:R-:W-:Y:S07]  /*c9a0*/  IMAD.MOV.U32 R125, RZ, RZ, R31 ;  /* 0x000000ffff7d7224 */ /* 0x010fee00078e001f */
[----:B------:R3:W4:Y:S01]  /*c9b0*/  MUFU.EX2 R30, R24 ;  /* 0x00000018001e7308 */ /* 0x0007220000000800 */
[----:B-1----:R-:W-:Y:S01]  /*c9c0*/  FSEL R0, R3, RZ, P0 ;  /* 0x000000ff03007208 */ /* 0x002fe20000000000 */
[----:B-----5:R-:W-:Y:S01]  /*c9d0*/  IMAD.MOV.U32 R106, RZ, RZ, R53 ;  /* 0x000000ffff6a7224 */ /* 0x020fe200078e0035 */
[C---:B------:R-:W-:Y:S02]  /*c9e0*/  ISETP.GT.AND P0, PT, R225.reuse, UR4, PT ;  /* 0x00000004e1007c0c */ /* 0x040fe4000bf04270 */
[----:B------:R-:W-:Y:S01]  /*c9f0*/  IADD3 R225, R225, -0x1, RZ ;  /* 0xffffffffe1e17810 */ /* 0x000fe20007ffe0ff */
[----:B------:R-:W-:Y:S01]  /*ca00*/  FADD.FTZ R0, -R0, R103 ;  /* 0x0000006700007221 */ /* 0x000fe20000010100 */
[----:B------:R-:W-:Y:S03]  /*ca10*/  F2FP.PACK_AB R65, R106, R200 ;  /* 0x000000c86a41723e */ /* 0x000fe600000000ff */
[----:B------:R1:W-:Y:S01]  /*ca20*/  MUFU.EX2 R49, R44 ;  /* 0x0000002c00317308 */ /* 0x0003e20000000800 */
[----:B------:R-:W-:Y:S01]  /*ca30*/  FMUL.FTZ R0, R0, c[0x0][0x2d0] ;  /* 0x0000b40000007a20 */ /* 0x000fe20000410000 */
[----:B--2---:R-:W-:Y:S01]  /*ca40*/  MOV R105, R244 ;  /* 0x000000f400697202 */ /* 0x004fe20000000f00 */
[----:B------:R-:W-:Y:S01]  /*ca50*/  FMUL.FTZ R4, R69, R104 ;  /* 0x0000006845047220 */ /* 0x000fe20000410000 */
[----:B------:R-:W-:Y:S02]  /*ca60*/  MOV R104, R54 ;  /* 0x0000003600687202 */ /* 0x000fe40000000f00 */
[----:B------:R-:W2:Y:S02]  /*ca70*/  LDSM.16.MT88.4 R52, [R210+0x100] ;  /* 0x00010000d234783b */ /* 0x000ea40000004200 */
[----:B------:R-:W-:Y:S02]  /*ca80*/  F2FP.PACK_AB R67, R87, R104 ;  /* 0x000000685743723e */ /* 0x000fe400000000ff */
[----:B------:R-:W5:Y:S01]  /*ca90*/  MUFU.EX2 R0, R0 ;  /* 0x0000000000007308 */ /* 0x000f620000000800 */
[-C--:B------:R-:W-:Y:S05]  /*caa0*/  HMMA.16816.F32 R4, R76, R20.reuse, R4 ;  /* 0x000000144c04723c */ /* 0x080fea0000001804 */
[C---:B---3--:R-:W-:Y:S02]  /*cab0*/  FMUL.FTZ R24, R2.reuse, R124 ;  /* 0x0000007c02187220 */ /* 0x048fe40000410000 */
[----:B----4-:R-:W-:Y:S02]  /*cac0*/  IMAD.MOV.U32 R129, RZ, RZ, R30 ;  /* 0x000000ffff817224 */ /* 0x010fe400078e001e */
[----:B------:R-:W-:Y:S03]  /*cad0*/  MUFU.EX2 R124, R32 ;  /* 0x00000020007c7308 */ /* 0x000fe60000000800 */
[----:B-1----:R-:W-:Y:S07]  /*cae0*/  FMUL.FTZ R44, R2, R144 ;  /* 0x00000090022c7220 */ /* 0x002fee0000410000 */
[----:B------:R-:W-:Y:S01]  /*caf0*/  MUFU.EX2 R151, R58 ;  /* 0x0000003a00977308 */ /* 0x000fe20000000800 */
[C---:B-----5:R-:W-:Y:S02]  /*cb00*/  FMUL.FTZ R11, R0.reuse, R111 ;  /* 0x0000006f000b7220 */ /* 0x060fe40000410000 */
[C---:B------:R-:W-:Y:S02]  /*cb10*/  FMUL.FTZ R10, R0.reuse, R110 ;  /* 0x0000006e000a7220 */ /* 0x040fe40000410000 */
[----:B------:R-:W-:Y:S05]  /*cb20*/  IMAD.MOV.U32 R110, RZ, RZ, R86 ;  /* 0x000000ffff6e7224 */ /* 0x000fea00078e0056 */
[----:B------:R1:W-:Y:S01]  /*cb30*/  MUFU.EX2 R111, R12 ;  /* 0x0000000c006f7308 */ /* 0x0003e20000000800 */
[C---:B------:R-:W-:Y:S01]  /*cb40*/  FMUL.FTZ R15, R0.reuse, R115 ;  /* 0x00000073000f7220 */ /* 0x040fe20000410000 */
[C---:B------:R-:W-:Y:S04]  /*cb50*/  HMMA.16816.F32 R8, R64.reuse, R20, R8 ;  /* 0x000000144008723c */ /* 0x040fe80000001808 */
[C---:B------:R-:W-:Y:S01]  /*cb60*/  FMUL.FTZ R14, R0.reuse, R114 ;  /* 0x00000072000e7220 */ /* 0x040fe20000410000 */
[----:B------:R-:W-:Y:S01]  /*cb70*/  MOV R114, R92 ;  /* 0x0000005c00727202 */ /* 0x000fe20000000f00 */
[C---:B------:R-:W-:Y:S01]  /*cb80*/  FMUL.FTZ R26, R0.reuse, R126 ;  /* 0x0000007e001a7220 */ /* 0x040fe20000410000 */
[----:B------:R-:W-:Y:S01]  /*cb90*/  MOV R126, R80 ;  /* 0x00000050007e7202 */ /* 0x000fe20000000f00 */
[----:B------:R-:W-:Y:S01]  /*cba0*/  FFMA.FTZ R20, R47, c[0x0][0x2d0], -R74 ;  /* 0x0000b4002f147a23 */ /* 0x000fe2000001084a */
[----:B------:R-:W3:Y:S03]  /*cbb0*/  LDSM.16.MT88.4 R80, [R211+0x100] ;  /* 0x00010000d350783b */ /* 0x000ee60000004200 */
[----:B------:R4:W5:Y:S01]  /*cbc0*/  MUFU.EX2 R59, R20 ;  /* 0x00000014003b7308 */ /* 0x0009620000000800 */
[C---:B------:R-:W-:Y:S02]  /*cbd0*/  FMUL.FTZ R21, R69.reuse, R121 ;  /* 0x0000007945157220 */ /* 0x040fe40000410000 */
[C---:B------:R-:W-:Y:S02]  /*cbe0*/  FMUL.FTZ R27, R0.reuse, R127 ;  /* 0x0000007f001b7220 */ /* 0x040fe40000410000 */
[C---:B------:R-:W-:Y:S02]  /*cbf0*/  FMUL.FTZ R31, R0.reuse, R131 ;  /* 0x00000083001f7220 */ /* 0x040fe40000410000 */
[----:B------:R-:W-:Y:S01]  /*cc00*/  FMUL.FTZ R30, R0, R130 ;  /* 0x00000082001e7220 */ /* 0x000fe20000410000 */
[----:B------:R-:W-:Y:S01]  /*cc10*/  MOV R130, R33 ;  /* 0x0000002100827202 */ /* 0x000fe20000000f00 */
[----:B-1----:R-:W-:Y:S01]  /*cc20*/  FMUL.FTZ R12, R2, R112 ;  /* 0x00000070020c7220 */ /* 0x002fe20000410000 */
[----:B------:R1:W-:Y:S01]  /*cc30*/  MUFU.EX2 R127, R40 ;  /* 0x00000028007f7308 */ /* 0x0003e20000000800 */
[C---:B------:R-:W-:Y:S01]  /*cc40*/  FMUL.FTZ R32, R69.reuse, R132 ;  /* 0x0000008445207220 */ /* 0x040fe20000410000 */
[----:B------:R-:W-:Y:S01]  /*cc50*/  MOV R112, R87 ;  /* 0x0000005700707202 */ /* 0x000fe20000000f00 */
[----:B------:R-:W-:Y:S02]  /*cc60*/  FMUL.FTZ R33, R69, R133 ;  /* 0x0000008545217220 */ /* 0x000fe40000410000 */
[----:B------:R-:W-:Y:S01]  /*cc70*/  LDSM.16.MT88.4 R132, [R212+0x2900] ;  /* 0x00290000d484783b */ /* 0x000fe20000004200 */
[-C--:B------:R-:W-:Y:S03]  /*cc80*/  HMMA.16816.F32 R12, R64, R22.reuse, R12 ;  /* 0x00000016400c723c */ /* 0x080fe6000000180c */
[----:B------:R-:W-:Y:S02]  /*cc90*/  IMAD.MOV.U32 R131, RZ, RZ, R84 ;  /* 0x000000ffff837224 */ /* 0x000fe400078e0054 */
[----:B------:R-:W-:Y:S02]  /*cca0*/  FFMA.FTZ R92, R95, c[0x0][0x2d0], -R75 ;  /* 0x0000b4005f5c7a23 */ /* 0x000fe4000001084b */
[----:B------:R-:W2:Y:S01]  /*ccb0*/  LDSM.16.MT88.4 R84, [R209+0x900] ;  /* 0x00090000d154783b */ /* 0x000ea20000004200 */
[C---:B------:R-:W-:Y:S04]  /*ccc0*/  HMMA.16816.F32 R16, R76.reuse, R22, R16 ;  /* 0x000000164c10723c */ /* 0x040fe80000001810 */
[C---:B----4-:R-:W-:Y:S02]  /*ccd0*/  FMUL.FTZ R20, R69.reuse, R120 ;  /* 0x0000007845147220 */ /* 0x050fe40000410000 */
[----:B------:R-:W-:Y:S01]  /*cce0*/  FMUL.FTZ R42, R0, R142 ;  /* 0x0000008e002a7220 */ /* 0x000fe20000410000 */
[----:B------:R4:W-:Y:S01]  /*ccf0*/  MUFU.EX2 R120, R62 ;  /* 0x0000003e00787308 */ /* 0x0009e20000000800 */
[C---:B------:R-:W-:Y:S01]  /*cd00*/  FMUL.FTZ R22, R68.reuse, R122 ;  /* 0x0000007a44167220 */ /* 0x040fe20000410000 */
[----:B------:R-:W-:Y:S03]  /*cd10*/  MOV R122, R60 ;  /* 0x0000003c007a7202 */ /* 0x000fe60000000f00 */
[----:B------:R-:W-:Y:S02]  /*cd20*/  FMUL.FTZ R23, R68, R123 ;  /* 0x0000007b44177220 */ /* 0x000fe40000410000 */
[----:B-----5:R-:W-:Y:S02]  /*cd30*/  IMAD.MOV.U32 R150, RZ, RZ, R59 ;  /* 0x000000ffff967224 */ /* 0x020fe400078e003b */
[C---:B------:R-:W-:Y:S02]  /*cd40*/  FMUL.FTZ R60, R2.reuse, R160 ;  /* 0x000000a0023c7220 */ /* 0x040fe40000410000 */
[----:B------:R-:W5:Y:S01]  /*cd50*/  LDL.LU R160, [R1+0x8] ;  /* 0x0000080001a07983 */ /* 0x000f620000300800 */
[-C--:B------:R-:W-:Y:S03]  /*cd60*/  HMMA.16816.F32 R20, R76, R36.reuse, R20 ;  /* 0x000000244c14723c */ /* 0x080fe60000001814 */
[----:B------:R-:W-:Y:S02]  /*cd70*/  IMAD.MOV.U32 R115, RZ, RZ, R93 ;  /* 0x000000ffff737224 */ /* 0x000fe400078e005d */
[----:B-1----:R-:W-:Y:S02]  /*cd80*/  FMUL.FTZ R40, R2, R140 ;  /* 0x0000008c02287220 */ /* 0x002fe40000410000 */
[----:B------:R-:W-:Y:S01]  /*cd90*/  FMUL.FTZ R59, R0, R159 ;  /* 0x0000009f003b7220 */ /* 0x000fe20000410000 */
[C---:B------:R-:W-:Y:S04]  /*cda0*/  HMMA.16816.F32 R24, R64.reuse, R36, R24 ;  /* 0x000000244018723c */ /* 0x040fe80000001818 */
[----:B------:R-:W-:Y:S02]  /*cdb0*/  IMAD.MOV.U32 R121, RZ, RZ, R61 ;  /* 0x000000ffff797224 */ /* 0x000fe400078e003d */
[----:B------:R-:W-:Y:S02]  /*cdc0*/  FMUL.FTZ R61, R2, R161 ;  /* 0x000000a1023d7220 */ /* 0x000fe40000410000 */
[-C--:B------:R-:W-:Y:S04]  /*cdd0*/  HMMA.16816.F32 R28, R64, R38.reuse, R28 ;  /* 0x00000026401c723c */ /* 0x080fe8000000181c */
[----:B------:R-:W-:Y:S02]  /*cde0*/  FFMA.FTZ R36, R48, c[0x0][0x2d0], -R96 ;  /* 0x0000b40030247a23 */ /* 0x000fe40000010860 */
[----:B------:R-:W-:Y:S02]  /*cdf0*/  IMAD.MOV.U32 R161, RZ, RZ, R116 ;  /* 0x000000ffffa17224 */ /* 0x000fe400078e0074 */
[C---:B------:R-:W-:Y:S01]  /*ce00*/  HMMA.16816.F32 R32, R76.reuse, R38, R32 ;  /* 0x000000264c20723c */ /* 0x040fe20000001820 */
[----:B------:R1:W-:Y:S03]  /*ce10*/  MUFU.EX2 R128, R36 ;  /* 0x0000002400807308 */ /* 0x0003e60000000800 */
[----:B------:R-:W-:Y:S02]  /*ce20*/  FMUL.FTZ R37, R69, R137 ;  /* 0x0000008945257220 */ /* 0x000fe40000410000 */
[----:B------:R-:W-:Y:S02]  /*ce30*/  FMUL.FTZ R43, R0, R143 ;  /* 0x0000008f002b7220 */ /* 0x000fe40000410000 */
[C---:B------:R-:W-:Y:S03]  /*ce40*/  FMUL.FTZ R38, R68.reuse, R138 ;  /* 0x0000008a44267220 */ /* 0x040fe60000410000 */
[----:B------:R-:W-:Y:S01]  /*ce50*/  MUFU.EX2 R138, R92 ;  /* 0x0000005c008a7308 */ /* 0x000fe20000000800 */
[----:B------:R-:W-:Y:S02]  /*ce60*/  FMUL.FTZ R39, R68, R139 ;  /* 0x0000008b44277220 */ /* 0x000fe40000410000 */
[--C-:B------:R-:W-:Y:S02]  /*ce70*/  FFMA.FTZ R48, R57, c[0x0][0x2d0], -R74.reuse ;  /* 0x0000b40039307a23 */ /* 0x100fe4000001084a */
[C---:B------:R-:W-:Y:S02]  /*ce80*/  FMUL.FTZ R46, R0.reuse, R146 ;  /* 0x00000092002e7220 */ /* 0x040fe40000410000 */
[----:B------:R-:W-:Y:S02]  /*ce90*/  FMUL.FTZ R47, R0, R147 ;  /* 0x00000093002f7220 */ /* 0x000fe40000410000 */
[----:B------:R-:W-:Y:S01]  /*cea0*/  FMUL.FTZ R57, R2, R157 ;  /* 0x0000009d02397220 */ /* 0x000fe20000410000 */
[----:B------:R3:W-:Y:S01]  /*ceb0*/  MUFU.EX2 R123, R48 ;  /* 0x00000030007b7308 */ /* 0x0007e20000000800 */
[C---:B------:R-:W-:Y:S02]  /*cec0*/  FMUL.FTZ R58, R0.reuse, R158 ;  /* 0x0000009e003a7220 */ /* 0x040fe40000410000 */
[----:B----4-:R-:W-:Y:S02]  /*ced0*/  FMUL.FTZ R62, R0, R162 ;  /* 0x000000a2003e7220 */ /* 0x010fe40000410000 */
[C---:B-1----:R-:W-:Y:S07]  /*cee0*/  FMUL.FTZ R36, R69.reuse, R136 ;  /* 0x0000008845247220 */ /* 0x042fee0000410000 */
[-C--:B--2---:R-:W-:Y:S08]  /*cef0*/  HMMA.16816.F32 R36, R76, R52.reuse, R36 ;  /* 0x000000344c24723c */ /* 0x084ff00000001824 */
[C---:B------:R-:W-:Y:S04]  /*cf00*/  HMMA.16816.F32 R40, R64.reuse, R52, R40 ;  /* 0x000000344028723c */ /* 0x040fe80000001828 */
[C---:B---3--:R-:W-:Y:S02]  /*cf10*/  FMUL.FTZ R48, R69.reuse, R148 ;  /* 0x0000009445307220 */ /* 0x048fe40000410000 */
[----:B------:R-:W-:Y:S02]  /*cf20*/  IMAD.MOV.U32 R148, RZ, RZ, R49 ;  /* 0x000000ffff947224 */ /* 0x000fe400078e0031 */
[-C--:B------:R-:W-:Y:S04]  /*cf30*/  HMMA.16816.F32 R44, R64, R54.reuse, R44 ;  /* 0x00000036402c723c */ /* 0x080fe8000000182c */
[--C-:B------:R-:W-:Y:S02]  /*cf40*/  FFMA.FTZ R52, R56, c[0x0][0x2d0], -R97.reuse ;  /* 0x0000b40038347a23 */ /* 0x100fe40000010861 */
[C---:B------:R-:W-:Y:S01]  /*cf50*/  FMUL.FTZ R49, R69.reuse, R149 ;  /* 0x0000009545317220 */ /* 0x040fe20000410000 */
[----:B------:R-:W-:Y:S01]  /*cf60*/  MOV R149, R63 ;  /* 0x0000003f00957202 */ /* 0x000fe20000000f00 */
[----:B------:R1:W2:Y:S01]  /*cf70*/  MUFU.EX2 R103, R52 ;  /* 0x0000003400677308 */ /* 0x0002a20000000800 */
[C---:B------:R-:W-:Y:S03]  /*cf80*/  FMUL.FTZ R53, R69.reuse, R153 ;  /* 0x0000009945357220 */ /* 0x040fe60000410000 */
[----:B------:R-:W-:Y:S01]  /*cf90*/  FMUL.FTZ R56, R2, R156 ;  /* 0x0000009c02387220 */ /* 0x000fe20000410000 */
[C---:B------:R-:W-:Y:S04]  /*cfa0*/  HMMA.16816.F32 R48, R76.reuse, R54, R48 ;  /* 0x000000364c30723c */ /* 0x040fe80000001830 */
[----:B------:R-:W-:Y:S03]  /*cfb0*/  FMUL.FTZ R63, R0, R163 ;  /* 0x000000a3003f7220 */ /* 0x000fe60000410000 */
[C---:B------:R-:W-:Y:S02]  /*cfc0*/  FMUL.FTZ R54, R68.reuse, R154 ;  /* 0x0000009a44367220 */ /* 0x040fe40000410000 */
[----:B------:R-:W-:Y:S03]  /*cfd0*/  FMUL.FTZ R55, R68, R155 ;  /* 0x0000009b44377220 */ /* 0x000fe60000410000 */
[----:B-1----:R-:W-:Y:S07]  /*cfe0*/  FMUL.FTZ R52, R69, R152 ;  /* 0x0000009845347220 */ /* 0x002fee0000410000 */
[-C--:B------:R-:W-:Y:S08]  /*cff0*/  HMMA.16816.F32 R52, R76, R80.reuse, R52 ;  /* 0x000000504c34723c */ /* 0x080ff00000001834 */
[C---:B------:R-:W-:Y:S07]  /*d000*/  HMMA.16816.F32 R56, R64.reuse, R80, R56 ;  /* 0x000000504038723c */ /* 0x040fee0000001838 */
[----:B------:R-:W-:Y:S01]  /*d010*/  FFMA.FTZ R80, R88, c[0x0][0x2d0], -R97 ;  /* 0x0000b40058507a23 */ /* 0x000fe20000010861 */
[-C--:B------:R-:W-:Y:S03]  /*d020*/  HMMA.16816.F32 R60, R64, R82.reuse, R60 ;  /* 0x00000052403c723c */ /* 0x080fe6000000183c */
[----:B------:R1:W3:Y:S01]  /*d030*/  MUFU.EX2 R109, R80 ;  /* 0x00000050006d7308 */ /* 0x0002e20000000800 */
[----:B--2---:R-:W-:Y:S03]  /*d040*/  F2FP.PACK_AB R81, R151, R103 ;  /* 0x000000679751723e */ /* 0x004fe600000000ff */
[C---:B------:R-:W-:Y:S02]  /*d050*/  FMUL.FTZ R64, R69.reuse, R164 ;  /* 0x000000a445407220 */ /* 0x040fe40000410000 */
[----:B------:R-:W-:Y:S03]  /*d060*/  FMUL.FTZ R65, R69, R165 ;  /* 0x000000a545417220 */ /* 0x000fe60000410000 */
[C---:B------:R-:W-:Y:S02]  /*d070*/  FMUL.FTZ R66, R68.reuse, R166 ;  /* 0x000000a644427220 */ /* 0x040fe40000410000 */
[----:B------:R-:W-:Y:S07]  /*d080*/  FMUL.FTZ R67, R68, R167 ;  /* 0x000000a744437220 */ /* 0x000fee0000410000 */
[----:B------:R-:W-:Y:S04]  /*d090*/  HMMA.16816.F32 R64, R76, R82, R64 ;  /* 0x000000524c40723c */ /* 0x000fe80000001840 */
[--C-:B-1----:R-:W-:Y:S03]  /*d0a0*/  FFMA.FTZ R80, R90, c[0x0][0x2d0], -R74.reuse ;  /* 0x0000b4005a507a23 */ /* 0x102fe6000001084a */
[----:B------:R-:W-:Y:S01]  /*d0b0*/  F2FP.PACK_AB R78, R150, R130 ;  /* 0x00000082964e723e */ /* 0x000fe200000000ff */
[----:B------:R-:W1:Y:S01]  /*d0c0*/  LDSM.16.MT88.4 R88, [R212+0x900] ;  /* 0x00090000d458783b */ /* 0x000e620000004200 */
[----:B------:R-:W-:Y:S01]  /*d0d0*/  F2FP.PACK_AB R79, R149, R129 ;  /* 0x00000081954f723e */ /* 0x000fe200000000ff */
[----:B------:R2:W-:Y:S02]  /*d0e0*/  MUFU.EX2 R251, R80 ;  /* 0x0000005000fb7308 */ /* 0x0005e40000000800 */
[----:B------:R-:W-:Y:S02]  /*d0f0*/  F2FP.PACK_AB R76, R105, R126 ;  /* 0x0000007e694c723e */ /* 0x000fe400000000ff */
[----:B------:R-:W-:Y:S02]  /*d100*/  F2FP.PACK_AB R77, R111, R125 ;  /* 0x0000007d6f4d723e */ /* 0x000fe400000000ff */
[----:B------:R-:W-:Y:S02]  /*d110*/  F2FP.PACK_AB R82, R148, R127 ;  /* 0x0000007f9452723e */ /* 0x000fe400000000ff */
[----:B---3--:R-:W-:Y:S03]  /*d120*/  F2FP.PACK_AB R83, R109, R120 ;  /* 0x000000786d53723e */ /* 0x008fe600000000ff */
[-C--:B------:R-:W-:Y:S03]  /*d130*/  HMMA.16816.F32 R4, R76, R84.reuse, R4 ;  /* 0x000000544c04723c */ /* 0x080fe60000001804 */
[--C-:B--2---:R-:W-:Y:S02]  /*d140*/  FFMA.FTZ R80, R94, c[0x0][0x2d0], -R75.reuse ;  /* 0x0000b4005e507a23 */ /* 0x104fe4000001084b */
[----:B------:R-:W2:Y:S02]  /*d150*/  LDSM.16.MT88.4 R92, [R210+0x900] ;  /* 0x00090000d25c783b */ /* 0x000ea40000004200 */
[----:B------:R3:W-:Y:S02]  /*d160*/  MUFU.EX2 R139, R80 ;  /* 0x00000050008b7308 */ /* 0x0007e40000000800 */
[----:B---3--:R-:W-:Y:S07]  /*d170*/  F2FP.PACK_AB R80, R128, R124 ;  /* 0x0000007c8050723e */ /* 0x008fee00000000ff */
[C---:B------:R-:W-:Y:S07]  /*d180*/  HMMA.16816.F32 R8, R80.reuse, R84, R8 ;  /* 0x000000545008723c */ /* 0x040fee0000001808 */
[--C-:B------:R-:W-:Y:S01]  /*d190*/  FFMA.FTZ R84, R176, c[0x0][0x2d0], -R74.reuse ;  /* 0x0000b400b0547a23 */ /* 0x100fe2000001084a */
[-C--:B------:R-:W-:Y:S03]  /*d1a0*/  HMMA.16816.F32 R12, R80, R86.reuse, R12 ;  /* 0x00000056500c723c */ /* 0x080fe6000000180c */
[----:B------:R3:W-:Y:S05]  /*d1b0*/  MUFU.EX2 R249, R84 ;  /* 0x0000005400f97308 */ /* 0x0007ea0000000800 */
[C---:B------:R-:W-:Y:S08]  /*d1c0*/  HMMA.16816.F32 R16, R76.reuse, R86, R16 ;  /* 0x000000564c10723c */ /* 0x040ff00000001810 */
[-C--:B-1----:R-:W-:Y:S08]  /*d1d0*/  HMMA.16816.F32 R20, R76, R88.reuse, R20 ;  /* 0x000000584c14723c */ /* 0x082ff00000001814 */
[C---:B------:R-:W-:Y:S04]  /*d1e0*/  HMMA.16816.F32 R24, R80.reuse, R88, R24 ;  /* 0x000000585018723c */ /* 0x040fe80000001818 */
[----:B---3--:R-:W-:Y:S03]  /*d1f0*/  FFMA.FTZ R84, R177, c[0x0][0x2d0], -R74 ;  /* 0x0000b400b1547a23 */ /* 0x008fe6000001084a */
[--C-:B------:R-:W-:Y:S01]  /*d200*/  FFMA.FTZ R88, R171, c[0x0][0x2d0], -R96.reuse ;  /* 0x0000b400ab587a23 */ /* 0x100fe20000010860 */
[-C--:B------:R-:W-:Y:S01]  /*d210*/  HMMA.16816.F32 R28, R80, R90.reuse, R28 ;  /* 0x0000005a501c723c */ /* 0x080fe2000000181c */
[----:B------:R1:W-:Y:S07]  /*d220*/  MUFU.EX2 R246, R84 ;  /* 0x0000005400f67308 */ /* 0x0003ee0000000800 */
[C---:B------:R-:W-:Y:S03]  /*d230*/  HMMA.16816.F32 R32, R76.reuse, R90, R32 ;  /* 0x0000005a4c20723c */ /* 0x040fe60000001820 */
[----:B------:R3:W-:Y:S05]  /*d240*/  MUFU.EX2 R136, R88 ;  /* 0x0000005800887308 */ /* 0x0007ea0000000800 */
[-C--:B--2---:R-:W-:Y:S08]  /*d250*/  HMMA.16816.F32 R36, R76, R92.reuse, R36 ;  /* 0x0000005c4c24723c */ /* 0x084ff00000001824 */
[C---:B------:R-:W-:Y:S04]  /*d260*/  HMMA.16816.F32 R40, R80.reuse, R92, R40 ;  /* 0x0000005c5028723c */ /* 0x040fe80000001828 */
[----:B-1----:R-:W-:Y:S03]  /*d270*/  FFMA.FTZ R84, R173, c[0x0][0x2d0], -R75 ;  /* 0x0000b400ad547a23 */ /* 0x002fe6000001084b */
[----:B------:R-:W-:Y:S01]  /*d280*/  FFMA.FTZ R92, R168, c[0x0][0x2d0], -R97 ;  /* 0x0000b400a85c7a23 */ /* 0x000fe20000010861 */
[----:B------:R1:W-:Y:S01]  /*d290*/  MUFU.EX2 R245, R84 ;  /* 0x0000005400f57308 */ /* 0x0003e20000000800 */
[-C--:B------:R-:W-:Y:S03]  /*d2a0*/  HMMA.16816.F32 R44, R80, R94.reuse, R44 ;  /* 0x0000005e502c723c */ /* 0x080fe6000000182c */
[--C-:B---3--:R-:W-:Y:S05]  /*d2b0*/  FFMA.FTZ R88, R172, c[0x0][0x2d0], -R96.reuse ;  /* 0x0000b400ac587a23 */ /* 0x108fea0000010860 */
[C---:B------:R-:W-:Y:S01]  /*d2c0*/  HMMA.16816.F32 R48, R76.reuse, R94, R48 ;  /* 0x0000005e4c30723c */ /* 0x040fe20000001830 */
[----:B------:R2:W-:Y:S03]  /*d2d0*/  MUFU.EX2 R142, R88 ;  /* 0x00000058008e7308 */ /* 0x0005e60000000800 */
[----:B-----5:R-:W-:Y:S07]  /*d2e0*/  FFMA.FTZ R69, R69, R160, R161 ;  /* 0x000000a045457223 */ /* 0x020fee00000100a1 */
[----:B------:R3:W-:Y:S01]  /*d2f0*/  MUFU.EX2 R235, R92 ;  /* 0x0000005c00eb7308 */ /* 0x0007e20000000800 */
[----:B-1----:R-:W-:Y:S09]  /*d300*/  FFMA.FTZ R84, R175, c[0x0][0x2d0], -R75 ;  /* 0x0000b400af547a23 */ /* 0x002ff2000001084b */
[----:B------:R1:W-:Y:S01]  /*d310*/  MUFU.EX2 R143, R84 ;  /* 0x00000054008f7308 */ /* 0x0003e20000000800 */
[--C-:B--2---:R-:W-:Y:S09]  /*d320*/  FFMA.FTZ R88, R174, c[0x0][0x2d0], -R96.reuse ;  /* 0x0000b400ae587a23 */ /* 0x104ff20000010860 */
[----:B------:R2:W4:Y:S01]  /*d330*/  MUFU.EX2 R141, R88 ;  /* 0x00000058008d7308 */ /* 0x0005220000000800 */
[----:B---3--:R-:W-:Y:S09]  /*d340*/  FFMA.FTZ R92, R169, c[0x0][0x2d0], -R97 ;  /* 0x0000b400a95c7a23 */ /* 0x008ff20000010861 */
[----:B------:R3:W-:Y:S01]  /*d350*/  MUFU.EX2 R234, R92 ;  /* 0x0000005c00ea7308 */ /* 0x0007e20000000800 */
[----:B-1----:R-:W-:Y:S09]  /*d360*/  FFMA.FTZ R84, R99, c[0x0][0x2d0], -R96 ;  /* 0x0000b40063547a23 */ /* 0x002ff20000010860 */
[----:B------:R1:W-:Y:S01]  /*d370*/  MUFU.EX2 R137, R84 ;  /* 0x0000005400897308 */ /* 0x0003e20000000800 */
[--C-:B--2---:R-:W-:Y:S09]  /*d380*/  FFMA.FTZ R88, R182, c[0x0][0x2d0], -R74.reuse ;  /* 0x0000b400b6587a23 */ /* 0x104ff2000001084a */
[----:B------:R2:W-:Y:S01]  /*d390*/  MUFU.EX2 R244, R88 ;  /* 0x0000005800f47308 */ /* 0x0005e20000000800 */
[----:B---3--:R-:W-:Y:S09]  /*d3a0*/  FFMA.FTZ R92, R185, c[0x0][0x2d0], -R75 ;  /* 0x0000b400b95c7a23 */ /* 0x008ff2000001084b */
[----:B------:R3:W-:Y:S01]  /*d3b0*/  MUFU.EX2 R145, R92 ;  /* 0x0000005c00917308 */ /* 0x0007e20000000800 */
[----:B-1----:R-:W1:Y:S01]  /*d3c0*/  LDSM.16.MT88.4 R84, [R211+0x900] ;  /* 0x00090000d354783b */ /* 0x002e620000004200 */
[--C-:B--2---:R-:W-:Y:S08]  /*d3d0*/  FFMA.FTZ R88, R98, c[0x0][0x2d0], -R97.reuse ;  /* 0x0000b40062587a23 */ /* 0x104ff00000010861 */
[----:B------:R2:W5:Y:S01]  /*d3e0*/  MUFU.EX2 R140, R88 ;  /* 0x00000058008c7308 */ /* 0x0005620000000800 */
[----:B---3--:R-:W-:Y:S08]  /*d3f0*/  LDSM.16.MT88.4 R92, [R210+0x1100] ;  /* 0x00110000d25c783b */ /* 0x008ff00000004200 */
[----:B--2---:R-:W2:Y:S01]  /*d400*/  LDSM.16.MT88.4 R88, [R209+0x1100] ;  /* 0x00110000d158783b */ /* 0x004ea20000004200 */
[-C--:B-1----:R-:W-:Y:S08]  /*d410*/  HMMA.16816.F32 R52, R76, R84.reuse, R52 ;  /* 0x000000544c34723c */ /* 0x082ff00000001834 */
[C---:B------:R-:W-:Y:S07]  /*d420*/  HMMA.16816.F32 R56, R80.reuse, R84, R56 ;  /* 0x000000545038723c */ /* 0x040fee0000001838 */
[----:B------:R-:W-:Y:S01]  /*d430*/  FFMA.FTZ R84, R170, c[0x0][0x2d0], -R97 ;  /* 0x0000b400aa547a23 */ /* 0x000fe20000010861 */
[-C--:B------:R-:W-:Y:S03]  /*d440*/  HMMA.16816.F32 R60, R80, R86.reuse, R60 ;  /* 0x00000056503c723c */ /* 0x080fe6000000183c */
[----:B------:R1:W3:Y:S04]  /*d450*/  MUFU.EX2 R232, R84 ;  /* 0x0000005400e87308 */ /* 0x0002e80000000800 */
[--C-:B------:R-:W-:Y:S01]  /*d460*/  FFMA.FTZ R80, R187, c[0x0][0x2d0], -R74.reuse ;  /* 0x0000b400bb507a23 */ /* 0x100fe2000001084a */
[----:B------:R-:W-:Y:S04]  /*d470*/  HMMA.16816.F32 R64, R76, R86, R64 ;  /* 0x000000564c40723c */ /* 0x000fe80000001840 */
[----:B----4-:R-:W-:Y:S01]  /*d480*/  F2FP.PACK_AB R82, R141, R142 ;  /* 0x0000008e8d52723e */ /* 0x010fe200000000ff */
[----:B------:R4:W-:Y:S01]  /*d490*/  MUFU.EX2 R147, R80 ;  /* 0x0000005000937308 */ /* 0x0009e20000000800 */
[----:B-----5:R-:W-:Y:S02]  /*d4a0*/  F2FP.PACK_AB R81, R235, R140 ;  /* 0x0000008ceb51723e */ /* 0x020fe400000000ff */
[----:B------:R-:W-:Y:S04]  /*d4b0*/  F2FP.PACK_AB R76, R251, R123 ;  /* 0x0000007bfb4c723e */ /* 0x000fe800000000ff */
[----:B------:R-:W-:Y:S02]  /*d4c0*/  F2FP.PACK_AB R77, R138, R139 ;  /* 0x0000008b8a4d723e */ /* 0x000fe400000000ff */
[----:B------:R-:W-:Y:S02]  /*d4d0*/  F2FP.PACK_AB R78, R246, R249 ;  /* 0x000000f9f64e723e */ /* 0x000fe400000000ff */
[----:B------:R-:W-:Y:S01]  /*d4e0*/  F2FP.PACK_AB R79, R143, R245 ;  /* 0x000000f58f4f723e */ /* 0x000fe200000000ff */
[----:B-1----:R-:W1:Y:S01]  /*d4f0*/  LDSM.16.MT88.4 R84, [R212+0x1100] ;  /* 0x00110000d454783b */ /* 0x002e620000004200 */
[----:B---3--:R-:W-:Y:S05]  /*d500*/  F2FP.PACK_AB R83, R232, R234 ;  /* 0x000000eae853723e */ /* 0x008fea00000000ff */
[-C--:B--2---:R-:W-:Y:S03]  /*d510*/  HMMA.16816.F32 R4, R76, R88.reuse, R4 ;  /* 0x000000584c04723c */ /* 0x084fe60000001804 */
[--C-:B----4-:R-:W-:Y:S04]  /*d520*/  FFMA.FTZ R80, R183, c[0x0][0x2d0], -R75.reuse ;  /* 0x0000b400b7507a23 */ /* 0x110fe8000001084b */
[----:B------:R2:W-:Y:S02]  /*d530*/  MUFU.EX2 R146, R80 ;  /* 0x0000005000927308 */ /* 0x0005e40000000800 */
[----:B--2---:R-:W-:Y:S07]  /*d540*/  F2FP.PACK_AB R80, R136, R137 ;  /* 0x000000898850723e */ /* 0x004fee00000000ff */
[C---:B------:R-:W-:Y:S07]  /*d550*/  HMMA.16816.F32 R8, R80.reuse, R88, R8 ;  /* 0x000000585008723c */ /* 0x040fee0000001808 */
[--C-:B------:R-:W-:Y:S01]  /*d560*/  FFMA.FTZ R88, R195, c[0x0][0x2d0], -R74.reuse ;  /* 0x0000b400c3587a23 */ /* 0x100fe2000001084a */
[-C--:B------:R-:W-:Y:S03]  /*d570*/  HMMA.16816.F32 R12, R80, R90.reuse, R12 ;  /* 0x0000005a500c723c */ /* 0x080fe6000000180c */
[----:B------:R2:W-:Y:S05]  /*d580*/  MUFU.EX2 R231, R88 ;  /* 0x0000005800e77308 */ /* 0x0005ea0000000800 */
[C---:B------:R-:W-:Y:S08]  /*d590*/  HMMA.16816.F32 R16, R76.reuse, R90, R16 ;  /* 0x0000005a4c10723c */ /* 0x040ff00000001810 */
[-C--:B-1----:R-:W-:Y:S08]  /*d5a0*/  HMMA.16816.F32 R20, R76, R84.reuse, R20 ;  /* 0x000000544c14723c */ /* 0x082ff00000001814 */
[C---:B------:R-:W-:Y:S04]  /*d5b0*/  HMMA.16816.F32 R24, R80.reuse, R84, R24 ;  /* 0x000000545018723c */ /* 0x040fe80000001818 */
[----:B--2---:R-:W-:Y:S01]  /*d5c0*/  FFMA.FTZ R88, R198, c[0x0][0x2d0], -R74 ;  /* 0x0000b400c6587a23 */ /* 0x004fe2000001084a */
[----:B------:R-:W-:Y:S02]  /*d5d0*/  MOV R198, R109 ;  /* 0x0000006d00c67202 */ /* 0x000fe40000000f00 */
[--C-:B------:R-:W-:Y:S01]  /*d5e0*/  FFMA.FTZ R84, R184, c[0x0][0x2d0], -R96.reuse ;  /* 0x0000b400b8547a23 */ /* 0x100fe20000010860 */
[-C--:B------:R-:W-:Y:S01]  /*d5f0*/  HMMA.16816.F32 R28, R80, R86.reuse, R28 ;  /* 0x00000056501c723c */ /* 0x080fe2000000181c */
[----:B------:R1:W-:Y:S07]  /*d600*/  MUFU.EX2 R195, R88 ;  /* 0x0000005800c37308 */ /* 0x0003ee0000000800 */
[C---:B------:R-:W-:Y:S03]  /*d610*/  HMMA.16816.F32 R32, R76.reuse, R86, R32 ;  /* 0x000000564c20723c */ /* 0x040fe60000001820 */
[----:B------:R2:W-:Y:S05]  /*d620*/  MUFU.EX2 R144, R84 ;  /* 0x0000005400907308 */ /* 0x0005ea0000000800 */
[-C--:B------:R-:W-:Y:S08]  /*d630*/  HMMA.16816.F32 R36, R76, R92.reuse, R36 ;  /* 0x0000005c4c24723c */ /* 0x080ff00000001824 */
[C---:B------:R-:W-:Y:S04]  /*d640*/  HMMA.16816.F32 R40, R80.reuse, R92, R40 ;  /* 0x0000005c5028723c */ /* 0x040fe80000001828 */
[----:B-1----:R-:W-:Y:S03]  /*d650*/  FFMA.FTZ R88, R191, c[0x0][0x2d0], -R75 ;  /* 0x0000b400bf587a23 */ /* 0x002fe6000001084b */
[----:B------:R-:W-:Y:S01]  /*d660*/  FFMA.FTZ R92, R180, c[0x0][0x2d0], -R97 ;  /* 0x0000b400b45c7a23 */ /* 0x000fe20000010861 */
[-C--:B------:R-:W-:Y:S01]  /*d670*/  HMMA.16816.F32 R44, R80, R94.reuse, R44 ;  /* 0x0000005e502c723c */ /* 0x080fe2000000182c */
[----:B------:R1:W-:Y:S03]  /*d680*/  MUFU.EX2 R191, R88 ;  /* 0x0000005800bf7308 */ /* 0x0003e60000000800 */
[--C-:B--2---:R-:W-:Y:S04]  /*d690*/  FFMA.FTZ R84, R188, c[0x0][0x2d0], -R96.reuse ;  /* 0x0000b400bc547a23 */ /* 0x104fe80000010860 */
[C---:B------:R-:W-:Y:S03]  /*d6a0*/  HMMA.16816.F32 R48, R76.reuse, R94, R48 ;  /* 0x0000005e4c30723c */ /* 0x040fe60000001830 */
[----:B------:R2:W-:Y:S10]  /*d6b0*/  MUFU.EX2 R187, R84 ;  /* 0x0000005400bb7308 */ /* 0x0005f40000000800 */
[----:B------:R3:W-:Y:S01]  /*d6c0*/  MUFU.EX2 R155, R92 ;  /* 0x0000005c009b7308 */ /* 0x0007e20000000800 */
[----:B-1----:R-:W-:Y:S09]  /*d6d0*/  FFMA.FTZ R88, R193, c[0x0][0x2d0], -R75 ;  /* 0x0000b400c1587a23 */ /* 0x002ff2000001084b */
[----:B------:R1:W-:Y:S01]  /*d6e0*/  MUFU.EX2 R193, R88 ;  /* 0x0000005800c17308 */ /* 0x0003e20000000800 */
[--C-:B--2---:R-:W-:Y:S02]  /*d6f0*/  FFMA.FTZ R84, R189, c[0x0][0x2d0], -R96.reuse ;  /* 0x0000b400bd547a23 */ /* 0x104fe40000010860 */
[----:B------:R-:W-:Y:S01]  /*d700*/  IMAD.MOV.U32 R189, RZ, RZ, R123 ;  /* 0x000000ffffbd7224 */ /* 0x000fe200078e007b */
[----:B------:R-:W-:Y:S06]  /*d710*/  MOV R123, R118 ;  /* 0x00000076007b7202 */ /* 0x000fec0000000f00 */
[----:B------:R2:W-:Y:S01]  /*d720*/  MUFU.EX2 R184, R84 ;  /* 0x0000005400b87308 */ /* 0x0005e20000000800 */
[----:B---3--:R-:W-:Y:S09]  /*d730*/  FFMA.FTZ R92, R179, c[0x0][0x2d0], -R97 ;  /* 0x0000b400b35c7a23 */ /* 0x008ff20000010861 */
[----:B------:R3:W-:Y:S01]  /*d740*/  MUFU.EX2 R154, R92 ;  /* 0x0000005c009a7308 */ /* 0x0007e20000000800 */
[----:B-1----:R-:W1:Y:S01]  /*d750*/  LDSM.16.MT88.4 R88, [R211+0x1100] ;  /* 0x00110000d358783b */ /* 0x002e620000004200 */
[----:B--2---:R-:W-:Y:S01]  /*d760*/  FFMA.FTZ R84, R190, c[0x0][0x2d0], -R96 ;  /* 0x0000b400be547a23 */ /* 0x004fe20000010860 */
[----:B------:R-:W-:Y:S06]  /*d770*/  MOV R190, R127 ;  /* 0x0000007f00be7202 */ /* 0x000fec0000000f00 */
[----:B------:R-:W2:Y:S01]  /*d780*/  LDL.LU R127, [R1+0xc] ;  /* 0x00000c00017f7983 */ /* 0x000ea20000300800 */
[----:B------:R4:W5:Y:S01]  /*d790*/  MUFU.EX2 R185, R84 ;  /* 0x0000005400b97308 */ /* 0x0009620000000800 */
[----:B---3--:R-:W-:Y:S01]  /*d7a0*/  FFMA.FTZ R92, R205, c[0x0][0x2d0], -R75 ;  /* 0x0000b400cd5c7a23 */ /* 0x008fe2000001084b */
[----:B------:R-:W-:Y:S01]  /*d7b0*/  MOV R205, R190 ;  /* 0x000000be00cd7202 */ /* 0x000fe20000000f00 */
[----:B------:R-:W-:Y:S07]  /*d7c0*/  IMAD.MOV.U32 R190, RZ, RZ, R151 ;  /* 0x000000ffffbe7224 */ /* 0x000fee00078e0097 */
[----:B------:R3:W-:Y:S01]  /*d7d0*/  MUFU.EX2 R159, R92 ;  /* 0x0000005c009f7308 */ /* 0x0007e20000000800 */
[--C-:B----4-:R-:W-:Y:S01]  /*d7e0*/  FFMA.FTZ R84, R204, c[0x0][0x2d0], -R74.reuse ;  /* 0x0000b400cc547a23 */ /* 0x110fe2000001084a */
[----:B------:R-:W-:Y:S01]  /*d7f0*/  MOV R204, R122 ;  /* 0x0000007a00cc7202 */ /* 0x000fe20000000f00 */
[-C--:B-1----:R-:W-:Y:S01]  /*d800*/  HMMA.16816.F32 R52, R76, R88.reuse, R52 ;  /* 0x000000584c34723c */ /* 0x082fe20000001834 */
[----:B------:R-:W4:Y:S06]  /*d810*/  LDL.LU R122, [R1+0x10] ;  /* 0x00001000017a7983 */ /* 0x000f2c0000300800 */
[----:B------:R1:W-:Y:S01]  /*d820*/  MUFU.EX2 R183, R84 ;  /* 0x0000005400b77308 */ /* 0x0003e20000000800 */
[C---:B------:R-:W-:Y:S01]  /*d830*/  HMMA.16816.F32 R56, R80.reuse, R88, R56 ;  /* 0x000000585038723c */ /* 0x040fe20000001838 */
[----:B---3--:R-:W-:Y:S06]  /*d840*/  LDSM.16.MT88.4 R92, [R210+0x1900] ;  /* 0x00190000d25c783b */ /* 0x008fec0000004200 */
[--C-:B------:R-:W-:Y:S01]  /*d850*/  FFMA.FTZ R88, R178, c[0x0][0x2d0], -R97.reuse ;  /* 0x0000b400b2587a23 */ /* 0x100fe20000010861 */
[-C--:B------:R-:W-:Y:S03]  /*d860*/  HMMA.16816.F32 R60, R80, R90.reuse, R60 ;  /* 0x0000005a503c723c */ /* 0x080fe6000000183c */
[----:B------:R-:W3:Y:S04]  /*d870*/  MUFU.EX2 R102, R88 ;  /* 0x0000005800667308 */ /* 0x000ee80000000800 */
[--C-:B------:R-:W-:Y:S01]  /*d880*/  FFMA.FTZ R80, R228, c[0x0][0x2d0], -R74.reuse ;  /* 0x0000b400e4507a23 */ /* 0x100fe2000001084a */
[----:B------:R-:W-:Y:S04]  /*d890*/  HMMA.16816.F32 R64, R76, R90, R64 ;  /* 0x0000005a4c40723c */ /* 0x000fe80000001840 */
[----:B-1----:R-:W-:Y:S01]  /*d8a0*/  FFMA.FTZ R84, R181, c[0x0][0x2d0], -R97 ;  /* 0x0000b400b5547a23 */ /* 0x002fe20000010861 */
[----:B-----5:R-:W-:Y:S01]  /*d8b0*/  F2FP.PACK_AB R82, R185, R184 ;  /* 0x000000b8b952723e */ /* 0x020fe200000000ff */
[----:B------:R1:W-:Y:S01]  /*d8c0*/  MUFU.EX2 R181, R80 ;  /* 0x0000005000b57308 */ /* 0x0003e20000000800 */
[----:B------:R-:W-:Y:S02]  /*d8d0*/  F2FP.PACK_AB R76, R147, R244 ;  /* 0x000000f4934c723e */ /* 0x000fe400000000ff */
[----:B------:R-:W-:Y:S03]  /*d8e0*/  F2FP.PACK_AB R77, R145, R146 ;  /* 0x00000092914d723e */ /* 0x000fe600000000ff */
[----:B------:R-:W-:Y:S02]  /*d8f0*/  F2FP.PACK_AB R78, R195, R231 ;  /* 0x000000e7c34e723e */ /* 0x000fe400000000ff */
[----:B------:R-:W-:Y:S02]  /*d900*/  F2FP.PACK_AB R79, R193, R191 ;  /* 0x000000bfc14f723e */ /* 0x000fe400000000ff */
[----:B------:R5:W5:Y:S01]  /*d910*/  MUFU.EX2 R182, R84 ;  /* 0x0000005400b67308 */ /* 0x000b620000000800 */
[----:B------:R-:W-:Y:S01]  /*d920*/  MOV R228, R121 ;  /* 0x0000007900e47202 */ /* 0x000fe20000000f00 */
[----:B------:R-:W-:Y:S01]  /*d930*/  IMAD.MOV.U32 R121, RZ, RZ, R119 ;  /* 0x000000ffff797224 */ /* 0x000fe200078e0077 */
[----:B---3--:R-:W-:Y:S01]  /*d940*/  F2FP.PACK_AB R83, R102, R154 ;  /* 0x0000009a6653723e */ /* 0x008fe200000000ff */
[----:B------:R-:W-:Y:S03]  /*d950*/  LDSM.16.MT88.4 R88, [R212+0x1900] ;  /* 0x00190000d458783b */ /* 0x000fe60000004200 */
[----:B------:R-:W-:Y:S02]  /*d960*/  MOV R188, R121 ;  /* 0x0000007900bc7202 */ /* 0x000fe40000000f00 */
[----:B------:R-:W-:Y:S01]  /*d970*/  MOV R121, R113 ;  /* 0x0000007100797202 */ /* 0x000fe20000000f00 */
[----:B-1----:R-:W-:Y:S01]  /*d980*/  FFMA.FTZ R80, R203, c[0x0][0x2d0], -R75 ;  /* 0x0000b400cb507a23 */ /* 0x002fe2000001084b */
[----:B------:R-:W-:Y:S03]  /*d990*/  MOV R203, R150 ;  /* 0x0000009600cb7202 */ /* 0x000fe60000000f00 */
[----:B------:R1:W-:Y:S01]  /*d9a0*/  MUFU.EX2 R153, R80 ;  /* 0x0000005000997308 */ /* 0x0003e20000000800 */
[----:B-----5:R-:W3:Y:S01]  /*d9b0*/  LDSM.16.MT88.4 R84, [R209+0x1900] ;  /* 0x00190000d154783b */ /* 0x020ee20000004200 */
[----:B------:R-:W-:Y:S02]  /*d9c0*/  F2FP.PACK_AB R81, R155, R182 ;  /* 0x000000b69b51723e */ /* 0x000fe400000000ff */
[----:B-1----:R-:W-:Y:S01]  /*d9d0*/  F2FP.PACK_AB R80, R187, R144 ;  /* 0x00000090bb50723e */ /* 0x002fe200000000ff */
[-C--:B---3--:R-:W-:Y:S08]  /*d9e0*/  HMMA.16816.F32 R4, R76, R84.reuse, R4 ;  /* 0x000000544c04723c */ /* 0x088ff00000001804 */
[C---:B------:R-:W-:Y:S07]  /*d9f0*/  HMMA.16816.F32 R8, R80.reuse, R84, R8 ;  /* 0x000000545008723c */ /* 0x040fee0000001808 */
[--C-:B------:R-:W-:Y:S01]  /*da00*/  FFMA.FTZ R84, R233, c[0x0][0x2d0], -R74.reuse ;  /* 0x0000b400e9547a23 */ /* 0x100fe2000001084a */
[-C--:B------:R-:W-:Y:S03]  /*da10*/  HMMA.16816.F32 R12, R80, R86.reuse, R12 ;  /* 0x00000056500c723c */ /* 0x080fe6000000180c */
[----:B------:R1:W-:Y:S01]  /*da20*/  MUFU.EX2 R158, R84 ;  /* 0x00000054009e7308 */ /* 0x0003e20000000800 */
[----:B------:R-:W-:Y:S04]  /*da30*/  IMAD.MOV.U32 R233, RZ, RZ, R111 ;  /* 0x000000ffffe97224 */ /* 0x000fe800078e006f */
[C---:B------:R-:W-:Y:S08]  /*da40*/  HMMA.16816.F32 R16, R76.reuse, R86, R16 ;  /* 0x000000564c10723c */ /* 0x040ff00000001810 */
[-C--:B------:R-:W-:Y:S08]  /*da50*/  HMMA.16816.F32 R20, R76, R88.reuse, R20 ;  /* 0x000000584c14723c */ /* 0x080ff00000001814 */
[C---:B------:R-:W-:Y:S04]  /*da60*/  HMMA.16816.F32 R24, R80.reuse, R88, R24 ;  /* 0x000000585018723c */ /* 0x040fe80000001818 */
[----:B-1----:R-:W-:Y:S02]  /*da70*/  FFMA.FTZ R84, R236, c[0x0][0x2d0], -R74 ;  /* 0x0000b400ec547a23 */ /* 0x002fe4000001084a */
[----:B------:R-:W-:Y:S02]  /*da80*/  IMAD.MOV.U32 R236, RZ, RZ, R105 ;  /* 0x000000ffffec7224 */ /* 0x000fe400078e0069 */
[-C--:B------:R-:W-:Y:S01]  /*da90*/  HMMA.16816.F32 R28, R80, R90.reuse, R28 ;  /* 0x0000005a501c723c */ /* 0x080fe2000000181c */
[----:B------:R1:W-:Y:S03]  /*daa0*/  MUFU.EX2 R180, R84 ;  /* 0x0000005400b47308 */ /* 0x0003e60000000800 */
[--C-:B------:R-:W-:Y:S01]  /*dab0*/  FFMA.FTZ R88, R206, c[0x0][0x2d0], -R96.reuse ;  /* 0x0000b400ce587a23 */ /* 0x100fe20000010860 */
[----:B------:R-:W-:Y:S03]  /*dac0*/  MOV R206, R110 ;  /* 0x0000006e00ce7202 */ /* 0x000fe60000000f00 */
[C---:B------:R-:W-:Y:S03]  /*dad0*/  HMMA.16816.F32 R32, R76.reuse, R90, R32 ;  /* 0x0000005a4c20723c */ /* 0x040fe60000001820 */
[----:B------:R3:W-:Y:S05]  /*dae0*/  MUFU.EX2 R156, R88 ;  /* 0x00000058009c7308 */ /* 0x0007ea0000000800 */
[-C--:B------:R-:W-:Y:S08]  /*daf0*/  HMMA.16816.F32 R36, R76, R92.reuse, R36 ;  /* 0x0000005c4c24723c */ /* 0x080ff00000001824 */
[C---:B------:R-:W-:Y:S04]  /*db00*/  HMMA.16816.F32 R40, R80.reuse, R92, R40 ;  /* 0x0000005c5028723c */ /* 0x040fe80000001828 */
[----:B-1----:R-:W-:Y:S01]  /*db10*/  FFMA.FTZ R84, R229, c[0x0][0x2d0], -R75 ;  /* 0x0000b400e5547a23 */ /* 0x002fe2000001084b */
[----:B------:R-:W-:Y:S02]  /*db20*/  MOV R229, R104 ;  /* 0x0000006800e57202 */ /* 0x000fe40000000f00 */
[----:B------:R-:W-:Y:S01]  /*db30*/  FFMA.FTZ R92, R201, c[0x0][0x2d0], -R97 ;  /* 0x0000b400c95c7a23 */ /* 0x000fe20000010861 */
[-C--:B------:R-:W-:Y:S01]  /*db40*/  HMMA.16816.F32 R44, R80, R94.reuse, R44 ;  /* 0x0000005e502c723c */ /* 0x080fe2000000182c */
[----:B------:R1:W-:Y:S03]  /*db50*/  MUFU.EX2 R157, R84 ;  /* 0x00000054009d7308 */ /* 0x0003e60000000800 */
[--C-:B---3--:R-:W-:Y:S04]  /*db60*/  FFMA.FTZ R88, R207, c[0x0][0x2d0], -R96.reuse ;  /* 0x0000b400cf587a23 */ /* 0x108fe80000010860 */
[C---:B------:R-:W-:Y:S03]  /*db70*/  HMMA.16816.F32 R48, R76.reuse, R94, R48 ;  /* 0x0000005e4c30723c */ /* 0x040fe60000001830 */
[----:B------:R3:W-:Y:S10]  /*db80*/  MUFU.EX2 R178, R88 ;  /* 0x0000005800b27308 */ /* 0x0007f40000000800 */
[----:B------:R5:W-:Y:S01]  /*db90*/  MUFU.EX2 R100, R92 ;  /* 0x0000005c00647308 */ /* 0x000be20000000800 */
[----:B-1----:R-:W-:Y:S01]  /*dba0*/  FFMA.FTZ R84, R230, c[0x0][0x2d0], -R75 ;  /* 0x0000b400e6547a23 */ /* 0x002fe2000001084b */
[----:B------:R-:W-:Y:S08]  /*dbb0*/  MOV R230, R107 ;  /* 0x0000006b00e67202 */ /* 0x000ff00000000f00 */
[----:B------:R1:W-:Y:S01]  /*dbc0*/  MUFU.EX2 R179, R84 ;  /* 0x0000005400b37308 */ /* 0x0003e20000000800 */
[--C-:B---3--:R-:W-:Y:S09]  /*dbd0*/  FFMA.FTZ R88, R226, c[0x0][0x2d0], -R96.reuse ;  /* 0x0000b400e2587a23 */ /* 0x108ff20000010860 */
[----:B------:R3:W2:Y:S01]  /*dbe0*/  MUFU.EX2 R177, R88 ;  /* 0x0000005800b17308 */ /* 0x0006a20000000800 */
[----:B-----5:R-:W-:Y:S09]  /*dbf0*/  FFMA.FTZ R92, R192, c[0x0][0x2d0], -R97 ;  /* 0x0000b400c05c7a23 */ /* 0x020ff20000010861 */
[----:B------:R5:W-:Y:S01]  /*dc00*/  MUFU.EX2 R99, R92 ;  /* 0x0000005c00637308 */ /* 0x000be20000000800 */
[----:B-1----:R-:W-:Y:S02]  /*dc10*/  FFMA.FTZ R84, R202, c[0x0][0x2d0], -R96 ;  /* 0x0000b400ca547a23 */ /* 0x002fe40000010860 */
[----:B------:R-:W-:Y:S07]  /*dc20*/  IMAD.MOV.U32 R202, RZ, RZ, R108 ;  /* 0x000000ffffca7224 */ /* 0x000fee00078e006c */
[----:B------:R1:W-:Y:S01]  /*dc30*/  MUFU.EX2 R152, R84 ;  /* 0x0000005400987308 */ /* 0x0003e20000000800 */
[----:B---3--:R-:W-:Y:S09]  /*dc40*/  FFMA.FTZ R88, R241, c[0x0][0x2d0], -R74 ;  /* 0x0000b400f1587a23 */ /* 0x008ff2000001084a */
[----:B------:R3:W-:Y:S01]  /*dc50*/  MUFU.EX2 R176, R88 ;  /* 0x0000005800b07308 */ /* 0x0007e20000000800 */
[----:B-----5:R-:W-:Y:S09]  /*dc60*/  FFMA.FTZ R92, R243, c[0x0][0x2d0], -R75 ;  /* 0x0000b400f35c7a23 */ /* 0x020ff2000001084b */
[----:B------:R5:W-:Y:S01]  /*dc70*/  MUFU.EX2 R172, R92 ;  /* 0x0000005c00ac7308 */ /* 0x000be20000000800 */
[----:B-1----:R-:W1:Y:S01]  /*dc80*/  LDSM.16.MT88.4 R84, [R211+0x1900] ;  /* 0x00190000d354783b */ /* 0x002e620000004200 */
[----:B---3--:R-:W-:Y:S08]  /*dc90*/  FFMA.FTZ R88, R199, c[0x0][0x2d0], -R97 ;  /* 0x0000b400c7587a23 */ /* 0x008ff00000010861 */
[----:B------:R3:W1:Y:S01]  /*dca0*/  MUFU.EX2 R101, R88 ;  /* 0x0000005800657308 */ /* 0x0006620000000800 */
[----:B-----5:R-:W-:Y:S01]  /*dcb0*/  LDSM.16.MT88.4 R92, [R210+0x2100] ;  /* 0x00210000d25c783b */ /* 0x020fe20000004200 */
[----:B----4-:R-:W-:Y:S01]  /*dcc0*/  FFMA.FTZ R2, R2, R122, R123 ;  /* 0x0000007a02027223 */ /* 0x010fe2000001007b */
[----:B------:R-:W-:Y:S01]  /*dcd0*/  MOV R123, R115 ;  /* 0x00000073007b7202 */ /* 0x000fe20000000f00 */
[----:B------:R-:W-:Y:S02]  /*dce0*/  IMAD.MOV.U32 R122, RZ, RZ, R114 ;  /* 0x000000ffff7a7224 */ /* 0x000fe400078e0072 */
[----:B------:R-:W-:Y:S01]  /*dcf0*/  FADD.FTZ R2, R188, R2 ;  /* 0x00000002bc027221 */ /* 0x000fe20000010000 */
[----:B------:R-:W-:Y:S02]  /*dd00*/  MOV R188, R120 ;  /* 0x0000007800bc7202 */ /* 0x000fe40000000f00 */
[----:B---3--:R-:W3:Y:S01]  /*dd10*/  LDSM.16.MT88.4 R88, [R209+0x2100] ;  /* 0x00210000d158783b */ /* 0x008ee20000004200 */
[-C--:B-1----:R-:W-:Y:S08]  /*dd20*/  HMMA.16816.F32 R52, R76, R84.reuse, R52 ;  /* 0x000000544c34723c */ /* 0x082ff00000001834 */
[C---:B------:R-:W-:Y:S07]  /*dd30*/  HMMA.16816.F32 R56, R80.reuse, R84, R56 ;  /* 0x000000545038723c */ /* 0x040fee0000001838 */
[----:B------:R-:W-:Y:S01]  /*dd40*/  FFMA.FTZ R84, R186, c[0x0][0x2d0], -R97 ;  /* 0x0000b400ba547a23 */ /* 0x000fe20000010861 */
[-C--:B------:R-:W-:Y:S03]  /*dd50*/  HMMA.16816.F32 R60, R80, R86.reuse, R60 ;  /* 0x00000056503c723c */ /* 0x080fe6000000183c */
[----:B------:R1:W4:Y:S04]  /*dd60*/  MUFU.EX2 R98, R84 ;  /* 0x0000005400627308 */ /* 0x0003280000000800 */
[--C-:B------:R-:W-:Y:S01]  /*dd70*/  FFMA.FTZ R80, R247, c[0x0][0x2d0], -R74.reuse ;  /* 0x0000b400f7507a23 */ /* 0x100fe2000001084a */
[----:B------:R-:W-:Y:S04]  /*dd80*/  HMMA.16816.F32 R64, R76, R86, R64 ;  /* 0x000000564c40723c */ /* 0x000fe80000001840 */
[----:B--2---:R-:W-:Y:S01]  /*dd90*/  F2FP.PACK_AB R82, R177, R178 ;  /* 0x000000b2b152723e */ /* 0x004fe200000000ff */
[----:B------:R2:W5:Y:S01]  /*dda0*/  MUFU.EX2 R175, R80 ;  /* 0x0000005000af7308 */ /* 0x0005620000000800 */
[----:B------:R-:W-:Y:S02]  /*ddb0*/  F2FP.PACK_AB R81, R100, R101 ;  /* 0x000000656451723e */ /* 0x000fe400000000ff */
[----:B------:R-:W-:Y:S04]  /*ddc0*/  F2FP.PACK_AB R76, R181, R183 ;  /* 0x000000b7b54c723e */ /* 0x000fe800000000ff */
[----:B------:R-:W-:Y:S02]  /*ddd0*/  F2FP.PACK_AB R77, R159, R153 ;  /* 0x000000999f4d723e */ /* 0x000fe400000000ff */
[----:B------:R-:W-:Y:S02]  /*dde0*/  F2FP.PACK_AB R78, R180, R158 ;  /* 0x0000009eb44e723e */ /* 0x000fe400000000ff */
[----:B------:R-:W-:Y:S01]  /*ddf0*/  F2FP.PACK_AB R79, R179, R157 ;  /* 0x0000009db34f723e */ /* 0x000fe200000000ff */
[----:B-1----:R-:W1:Y:S01]  /*de00*/  LDSM.16.MT88.4 R84, [R212+0x2100] ;  /* 0x00210000d454783b */ /* 0x002e620000004200 */
[----:B----4-:R-:W-:Y:S05]  /*de10*/  F2FP.PACK_AB R83, R98, R99 ;  /* 0x000000636253723e */ /* 0x010fea00000000ff */
[-C--:B---3--:R-:W-:Y:S03]  /*de20*/  HMMA.16816.F32 R4, R76, R88.reuse, R4 ;  /* 0x000000584c04723c */ /* 0x088fe60000001804 */
[----:B--2---:R-:W-:Y:S01]  /*de30*/  FFMA.FTZ R80, R242, c[0x0][0x2d0], -R75 ;  /* 0x0000b400f2507a23 */ /* 0x004fe2000001084b */
[----:B-----5:R-:W-:Y:S03]  /*de40*/  F2FP.PACK_AB R164, R175, R176 ;  /* 0x000000b0afa4723e */ /* 0x020fe600000000ff */
[----:B------:R2:W3:Y:S02]  /*de50*/  MUFU.EX2 R174, R80 ;  /* 0x0000005000ae7308 */ /* 0x0004e40000000800 */
[----:B--2---:R-:W-:Y:S03]  /*de60*/  F2FP.PACK_AB R80, R156, R152 ;  /* 0x000000989c50723e */ /* 0x004fe600000000ff */
[----:B---3--:R-:W-:Y:S04]  /*de70*/  F2FP.PACK_AB R165, R172, R174 ;  /* 0x000000aeaca5723e */ /* 0x008fe800000000ff */
[C---:B------:R-:W-:Y:S07]  /*de80*/  HMMA.16816.F32 R8, R80.reuse, R88, R8 ;  /* 0x000000585008723c */ /* 0x040fee0000001808 */
[--C-:B------:R-:W-:Y:S01]  /*de90*/  FFMA.FTZ R88, R252, c[0x0][0x2d0], -R74.reuse ;  /* 0x0000b400fc587a23 */ /* 0x100fe2000001084a */
[-C--:B------:R-:W-:Y:S03]  /*dea0*/  HMMA.16816.F32 R12, R80, R90.reuse, R12 ;  /* 0x0000005a500c723c */ /* 0x080fe6000000180c */
[----:B------:R2:W-:Y:S01]  /*deb0*/  MUFU.EX2 R173, R88 ;  /* 0x0000005800ad7308 */ /* 0x0005e20000000800 */
[----:B------:R-:W-:Y:S01]  /*dec0*/  FFMA.FTZ R74, R131, c[0x0][0x2d0], -R74 ;  /* 0x0000b400834a7a23 */ /* 0x000fe2000001084a */
[----:B------:R-:W-:Y:S02]  /*ded0*/  MOV R131, R117 ;  /* 0x0000007500837202 */ /* 0x000fe40000000f00 */
[----:B------:R-:W-:Y:S01]  /*dee0*/  LDSM.16.MT88.4 R116, [R209+0x2900] ;  /* 0x00290000d174783b */ /* 0x000fe20000004200 */
[C---:B------:R-:W-:Y:S04]  /*def0*/  HMMA.16816.F32 R16, R76.reuse, R90, R16 ;  /* 0x0000005a4c10723c */ /* 0x040fe80000001810 */
[----:B------:R-:W-:Y:S01]  /*df00*/  FFMA.FTZ R68, R68, R127, R131 ;  /* 0x0000007f44447223 */ /* 0x000fe20000010083 */
[----:B------:R3:W4:Y:S01]  /*df10*/  MUFU.EX2 R171, R74 ;  /* 0x0000004a00ab7308 */ /* 0x0007220000000800 */
[----:B------:R-:W-:Y:S02]  /*df20*/  MOV R131, R112 ;  /* 0x0000007000837202 */ /* 0x000fe40000000f00 */
[-C--:B-1----:R-:W-:Y:S04]  /*df30*/  HMMA.16816.F32 R20, R76, R84.reuse, R20 ;  /* 0x000000544c14723c */ /* 0x082fe80000001814 */
[----:B------:R-:W-:Y:S04]  /*df40*/  MOV R127, R106 ;  /* 0x0000006a007f7202 */ /* 0x000fe80000000f00 */
[C---:B------:R-:W-:Y:S01]  /*df50*/  HMMA.16816.F32 R24, R80.reuse, R84, R24 ;  /* 0x000000545018723c */ /* 0x040fe20000001818 */
[----:B--2---:R-:W1:Y:S07]  /*df60*/  LDSM.16.MT88.4 R88, [R211+0x2100] ;  /* 0x00210000d358783b */ /* 0x004e6e0000004200 */
[-C--:B------:R-:W-:Y:S04]  /*df70*/  HMMA.16816.F32 R28, R80, R86.reuse, R28 ;  /* 0x00000056501c723c */ /* 0x080fe8000000181c */
[--C-:B---3--:R-:W-:Y:S01]  /*df80*/  FFMA.FTZ R74, R248, c[0x0][0x2d0], -R75.reuse ;  /* 0x0000b400f84a7a23 */ /* 0x108fe2000001084b */
[----:B----4-:R-:W-:Y:S01]  /*df90*/  F2FP.PACK_AB R166, R171, R173 ;  /* 0x000000adaba6723e */ /* 0x010fe200000000ff */
[----:B------:R-:W-:Y:S02]  /*dfa0*/  FFMA.FTZ R75, R250, c[0x0][0x2d0], -R75 ;  /* 0x0000b400fa4b7a23 */ /* 0x000fe4000001084b */
[C---:B------:R-:W-:Y:S01]  /*dfb0*/  HMMA.16816.F32 R32, R76.reuse, R86, R32 ;  /* 0x000000564c20723c */ /* 0x040fe20000001820 */
[----:B------:R2:W-:Y:S07]  /*dfc0*/  MUFU.EX2 R170, R74 ;  /* 0x0000004a00aa7308 */ /* 0x0005ee0000000800 */
[-C--:B------:R-:W-:Y:S03]  /*dfd0*/  HMMA.16816.F32 R36, R76, R92.reuse, R36 ;  /* 0x0000005c4c24723c */ /* 0x080fe60000001824 */
[----:B------:R-:W3:Y:S05]  /*dfe0*/  MUFU.EX2 R169, R75 ;  /* 0x0000004b00a97308 */ /* 0x000eea0000000800 */
[C---:B------:R-:W-:Y:S08]  /*dff0*/  HMMA.16816.F32 R40, R80.reuse, R92, R40 ;  /* 0x0000005c5028723c */ /* 0x040ff00000001828 */
[-C--:B------:R-:W-:Y:S04]  /*e000*/  HMMA.16816.F32 R44, R80, R94.reuse, R44 ;  /* 0x0000005e502c723c */ /* 0x080fe8000000182c */
[--C-:B--2---:R-:W-:Y:S04]  /*e010*/  FFMA.FTZ R74, R237, c[0x0][0x2d0], -R96.reuse ;  /* 0x0000b400ed4a7a23 */ /* 0x104fe80000010860 */
[----:B------:R2:W-:Y:S01]  /*e020*/  MUFU.EX2 R168, R74 ;  /* 0x0000004a00a87308 */ /* 0x0005e20000000800 */
[C---:B------:R-:W-:Y:S04]  /*e030*/  HMMA.16816.F32 R48, R76.reuse, R94, R48 ;  /* 0x0000005e4c30723c */ /* 0x040fe80000001830 */
[----:B---3--:R-:W-:Y:S04]  /*e040*/  F2FP.PACK_AB R167, R169, R170 ;  /* 0x000000aaa9a7723e */ /* 0x008fe800000000ff */
[-C--:B-1----:R-:W-:Y:S08]  /*e050*/  HMMA.16816.F32 R52, R76, R88.reuse, R52 ;  /* 0x000000584c34723c */ /* 0x082ff00000001834 */
[C---:B------:R-:W-:Y:S04]  /*e060*/  HMMA.16816.F32 R56, R80.reuse, R88, R56 ;  /* 0x000000585038723c */ /* 0x040fe80000001838 */
[----:B--2---:R-:W-:Y:S04]  /*e070*/  FFMA.FTZ R74, R238, c[0x0][0x2d0], -R96 ;  /* 0x0000b400ee4a7a23 */ /* 0x004fe80000010860 */
[-C--:B------:R-:W-:Y:S01]  /*e080*/  HMMA.16816.F32 R60, R80, R90.reuse, R60 ;  /* 0x0000005a503c723c */ /* 0x080fe2000000183c */
[----:B------:R1:W2:Y:S07]  /*e090*/  MUFU.EX2 R85, R74 ;  /* 0x0000004a00557308 */ /* 0x0002ae0000000800 */
[----:B------:R-:W-:Y:S08]  /*e0a0*/  HMMA.16816.F32 R64, R76, R90, R64 ;  /* 0x0000005a4c40723c */ /* 0x000ff00000001840 */
[-C--:B------:R-:W-:Y:S07]  /*e0b0*/  HMMA.16816.F32 R104, R164, R116.reuse, R4 ;  /* 0x00000074a468723c */ /* 0x080fee0000001804 */
[----:B------:R-:W-:Y:S01]  /*e0c0*/  FADD.FTZ R4, R228, R69 ;  /* 0x00000045e4047221 */ /* 0x000fe20000010000 */
[----:B------:R-:W-:Y:S01]  /*e0d0*/  MOV R228, R149 ;  /* 0x0000009500e47202 */ /* 0x000fe20000000f00 */
[----:B------:R-:W-:Y:S03]  /*e0e0*/  FADD.FTZ R6, R204, R68 ;  /* 0x00000044cc067221 */ /* 0x000fe60000010000 */
[--C-:B-1----:R-:W-:Y:S01]  /*e0f0*/  FFMA.FTZ R74, R239, c[0x0][0x2d0], -R96.reuse ;  /* 0x0000b400ef4a7a23 */ /* 0x102fe20000010860 */
[----:B--2---:R-:W-:Y:S01]  /*e100*/  F2FP.PACK_AB R160, R85, R168 ;  /* 0x000000a855a0723e */ /* 0x004fe200000000ff */
[----:B------:R-:W-:Y:S02]  /*e110*/  FFMA.FTZ R96, R240, c[0x0][0x2d0], -R96 ;  /* 0x0000b400f0607a23 */ /* 0x000fe40000010860 */
[----:B------:R-:W-:Y:S01]  /*e120*/  IMAD.MOV.U32 R204, RZ, RZ, R148 ;  /* 0x000000ffffcc7224 */ /* 0x000fe200078e0094 */
[----:B------:R1:W-:Y:S01]  /*e130*/  MUFU.EX2 R86, R74 ;  /* 0x0000004a00567308 */ /* 0x0003e20000000800 */
[----:B------:R-:W-:Y:S01]  /*e140*/  FADD.FTZ R4, R123, R4 ;  /* 0x000000047b047221 */ /* 0x000fe20000010000 */
[----:B------:R-:W2:Y:S01]  /*e150*/  LDSM.16.MT88.4 R148, [R210+0x2900] ;  /* 0x00290000d294783b */ /* 0x000ea20000004200 */
[----:B------:R-:W-:Y:S02]  /*e160*/  FADD.FTZ R6, R122, R6 ;  /* 0x000000067a067221 */ /* 0x000fe40000010000 */
[----:B------:R-:W-:Y:S02]  /*e170*/  FADD.FTZ R5, R121, R2 ;  /* 0x0000000279057221 */ /* 0x000fe40000010000 */
[----:B------:R-:W-:Y:S02]  /*e180*/  FADD.FTZ R4, R206, R4 ;  /* 0x00000004ce047221 */ /* 0x000fe40000010000 */
[----:B------:R-:W-:Y:S01]  /*e190*/  FADD.FTZ R2, R202, R6 ;  /* 0x00000006ca027221 */ /* 0x000fe20000010000 */
[----:B------:R-:W3:Y:S01]  /*e1a0*/  MUFU.EX2 R96, R96 ;  /* 0x0000006000607308 */ /* 0x000ee20000000800 */
[----:B------:R-:W-:Y:S02]  /*e1b0*/  FADD.FTZ R6, R126, R4 ;  /* 0x000000047e067221 */ /* 0x000fe40000010000 */
[--C-:B-1----:R-:W-:Y:S07]  /*e1c0*/  FFMA.FTZ R74, R194, c[0x0][0x2d0], -R97.reuse ;  /* 0x0000b400c24a7a23 */ /* 0x102fee0000010861 */
[----:B------:R1:W-:Y:S01]  /*e1d0*/  MUFU.EX2 R75, R74 ;  /* 0x0000004a004b7308 */ /* 0x0003e20000000800 */
[----:B---3--:R-:W-:Y:S01]  /*e1e0*/  F2FP.PACK_AB R162, R96, R86 ;  /* 0x0000005660a2723e */ /* 0x008fe200000000ff */
[--C-:B-1----:R-:W-:Y:S08]  /*e1f0*/  FFMA.FTZ R74, R196, c[0x0][0x2d0], -R97.reuse ;  /* 0x0000b400c44a7a23 */ /* 0x102ff00000010861 */
[----:B------:R1:W3:Y:S02]  /*e200*/  MUFU.EX2 R84, R74 ;  /* 0x0000004a00547308 */ /* 0x0002e40000000800 */
[--C-:B-1----:R-:W-:Y:S01]  /*e210*/  FFMA.FTZ R74, R197, c[0x0][0x2d0], -R97.reuse ;  /* 0x0000b400c54a7a23 */ /* 0x102fe20000010861 */
[----:B---3--:R-:W-:Y:S01]  /*e220*/  F2FP.PACK_AB R161, R84, R75 ;  /* 0x0000004b54a1723e */ /* 0x008fe200000000ff */
[----:B------:R-:W-:Y:S02]  /*e230*/  FFMA.FTZ R97, R73, c[0x0][0x2d0], -R97 ;  /* 0x0000b40049617a23 */ /* 0x000fe40000010861 */
[----:B------:R-:W3:Y:S04]  /*e240*/  LDL.LU R73, [R1+0x14] ;  /* 0x0000140001497983 */ /* 0x000ee80000300800 */
[----:B------:R-:W-:Y:S10]  /*e250*/  MUFU.EX2 R74, R74 ;  /* 0x0000004a004a7308 */ /* 0x000ff40000000800 */
[----:B------:R-:W1:Y:S02]  /*e260*/  MUFU.EX2 R97, R97 ;  /* 0x0000006100617308 */ /* 0x000e640000000800 */
[----:B-1----:R-:W-:Y:S07]  /*e270*/  F2FP.PACK_AB R163, R97, R74 ;  /* 0x0000004a61a3723e */ /* 0x002fee00000000ff */
[C---:B------:R-:W-:Y:S08]  /*e280*/  HMMA.16816.F32 R108, R160.reuse, R116, R8 ;  /* 0x00000074a06c723c */ /* 0x040ff00000001808 */
[-C--:B------:R-:W-:Y:S08]  /*e290*/  HMMA.16816.F32 R112, R160, R118.reuse, R12 ;  /* 0x00000076a070723c */ /* 0x080ff0000000180c */
[C---:B------:R-:W-:Y:S08]  /*e2a0*/  HMMA.16816.F32 R116, R164.reuse, R118, R16 ;  /* 0x00000076a474723c */ /* 0x040ff00000001810 */
[-C--:B------:R-:W-:Y:S04]  /*e2b0*/  HMMA.16816.F32 R120, R164, R132.reuse, R20 ;  /* 0x00000084a478723c */ /* 0x080fe80000001814 */
[----:B---3--:R-:W-:Y:S02]  /*e2c0*/  FFMA.FTZ R8, R0, R73, R200 ;  /* 0x0000004900087223 */ /* 0x008fe400000100c8 */
[----:B------:R-:W-:Y:S02]  /*e2d0*/  FADD.FTZ R0, R230, R5 ;  /* 0x00000005e6007221 */ /* 0x000fe40000010000 */
[----:B------:R-:W-:Y:S04]  /*e2e0*/  FADD.FTZ R8, R127, R8 ;  /* 0x000000087f087221 */ /* 0x000fe80000010000 */
        /* <DEDUP_REMOVED lines=17> */
[----:B------:R-:W-:Y:S02]  /*e400*/  FADD.FTZ R11, R190, R4 ;  /* 0x00000004be0b7221 */ /* 0x000fe40000010000 */
[----:B------:R-:W-:Y:S01]  /*e410*/  FADD.FTZ R8, R204, R2 ;  /* 0x00000002cc087221 */ /* 0x000fe20000010000 */
[----:B------:R-:W1:Y:S01]  /*e420*/  LDSM.16.MT88.4 R4, [R211+0x2900] ;  /* 0x00290000d304783b */ /* 0x000e620000004200 */
[----:B------:R-:W-:Y:S04]  /*e430*/  FADD.FTZ R9, R189, R0 ;  /* 0x00000000bd097221 */ /* 0x000fe80000010000 */
[----:B------:R-:W-:Y:S02]  /*e440*/  FADD.FTZ R2, R139, R10 ;  /* 0x0000000a8b027221 */ /* 0x000fe40000010000 */
[----:B------:R-:W-:Y:S02]  /*e450*/  FADD.FTZ R0, R137, R8 ;  /* 0x0000000889007221 */ /* 0x000fe40000010000 */
[----:B------:R-:W-:Y:S02]  /*e460*/  FADD.FTZ R8, R188, R11 ;  /* 0x0000000bbc087221 */ /* 0x000fe40000010000 */
[----:B------:R-:W-:Y:S02]  /*e470*/  FADD.FTZ R9, R251, R9 ;  /* 0x00000009fb097221 */ /* 0x000fe40000010000 */
[----:B------:R-:W-:Y:S02]  /*e480*/  FADD.FTZ R2, R138, R2 ;  /* 0x000000028a027221 */ /* 0x000fe40000010000 */
[----:B------:R-:W-:Y:S02]  /*e490*/  FADD.FTZ R0, R136, R0 ;  /* 0x0000000088007221 */ /* 0x000fe40000010000 */
[----:B------:R-:W-:Y:S01]  /*e4a0*/  FADD.FTZ R12, R198, R8 ;  /* 0x00000008c60c7221 */ /* 0x000fe20000010000 */
[-C--:B--2---:R-:W-:Y:S03]  /*e4b0*/  HMMA.16816.F32 R136, R164, R148.reuse, R36 ;  /* 0x00000094a488723c */ /* 0x084fe60000001824 */
        /* <DEDUP_REMOVED lines=36> */
[----:B------:R-:W-:Y:S02]  /*e700*/  FADD.FTZ R9, R157, R0 ;  /* 0x000000009d097221 */ /* 0x000fe40000010000 */
[C---:B------:R-:W-:Y:S04]  /*e710*/  HMMA.16816.F32 R156, R160.reuse, R4, R56 ;  /* 0x00000004a09c723c */ /* 0x040fe80000001838 */
[----:B------:R-:W-:Y:S01]  /*e720*/  FADD.FTZ R8, R102, R8 ;  /* 0x0000000866087221 */ /* 0x000fe20000010000 */
[----:B------:R-:W-:Y:S01]  /*e730*/  MOV R102, R70 ;  /* 0x0000004600667202 */ /* 0x000fe20000000f00 */
[----:B------:R-:W-:Y:S02]  /*e740*/  FADD.FTZ R2, R178, R10 ;  /* 0x0000000ab2027221 */ /* 0x000fe40000010000 */
[----:B------:R-:W-:Y:S01]  /*e750*/  FADD.FTZ R8, R101, R8 ;  /* 0x0000000865087221 */ /* 0x000fe20000010000 */
[-C--:B------:R-:W-:Y:S03]  /*e760*/  HMMA.16816.F32 R160, R160, R6.reuse, R60 ;  /* 0x00000006a0a0723c */ /* 0x080fe6000000183c */
[----:B------:R-:W-:Y:S01]  /*e770*/  FADD.FTZ R4, R100, R8 ;  /* 0x0000000864047221 */ /* 0x000fe20000010000 */
[----:B------:R-:W-:Y:S01]  /*e780*/  MOV R101, R71 ;  /* 0x0000004700657202 */ /* 0x000fe20000000f00 */
        /* <DEDUP_REMOVED lines=18> */
[----:B------:R1:W-:Y:S01]  /*e8b0*/  STL [R1+0x8], R6 ;  /* 0x0000080601007387 */ /* 0x0003e20000100800 */
[----:B------:R-:W-:Y:S02]  /*e8c0*/  FADD.FTZ R4, R86, R4 ;  /* 0x0000000456047221 */ /* 0x000fe40000010000 */
[----:B------:R-:W-:Y:S01]  /*e8d0*/  FADD.FTZ R0, R74, R2 ;  /* 0x000000024a007221 */ /* 0x000fe20000010000 */
[----:B------:R1:W-:Y:S01]  /*e8e0*/  STL [R1+0xc], R5 ;  /* 0x00000c0501007387 */ /* 0x0003e20000100800 */
[----:B------:R-:W-:Y:S02]  /*e8f0*/  FADD.FTZ R2, R96, R4 ;  /* 0x0000000460027221 */ /* 0x000fe40000010000 */
[----:B------:R-:W-:Y:S02]  /*e900*/  FADD.FTZ R0, R97, R0 ;  /* 0x0000000061007221 */ /* 0x000fe40000010000 */
[----:B------:R-:W-:Y:S01]  /*e910*/  IMAD.MOV.U32 R100, RZ, RZ, R72 ;  /* 0x000000ffff647224 */ /* 0x000fe200078e0048 */
[----:B------:R1:W-:Y:S04]  /*e920*/  STL [R1+0x10], R2 ;  /* 0x0000100201007387 */ /* 0x0003e80000100800 */
[----:B------:R1:W-:Y:S01]  /*e930*/  STL [R1+0x14], R0 ;  /* 0x0000140001007387 */ /* 0x0003e20000100800 */
[----:B------:R-:W-:-:S05]  /*e940*/  @P0 BRA `(.L_x_181) ;  /* 0xffff98f000000947 */ /* 0x000fca000383ffff */
.L_x_164:
[----:B------:R-:W2:Y:S01]  /*e950*/  S2UR UR6, SR_CTAID.X ;  /* 0x00000000000679c3 */ /* 0x000ea20000002500 */
[----:B------:R-:W-:Y:S01]  /*e960*/  ULDC.64 UR4, c[0x0][0x2c8] ;  /* 0x0000b20000047ab9 */ /* 0x000fe20000000a00 */
[----:B------:R-:W-:Y:S01]  /*e970*/  PLOP3.LUT P0, PT, PT, PT, UP1, 0x40, 0x0 ;  /* 0x000000000000781c */ /* 0x000fe20003f0e818 */
[----:B--2---:R-:W-:-:S04]  /*e980*/  ULEA UR6, UR6, 0x7f, 0x7 ;  /* 0x0000007f06067891 */ /* 0x004fc8000f8e383f */
[----:B------:R-:W-:-:S03]  /*e990*/  UIMAD.WIDE.U32 UR14, UR6, UR4, URZ ;  /* 0x00000004060e72a5 */ /* 0x000fc6000f8e003f */
[----:B------:R-:W-:Y:S02]  /*e9a0*/  ULDC UR4, c[0x0][0x168] ;  /* 0x00005a0000047ab9 */ /* 0x000fe40000000800 */
[----:B------:R-:W-:Y:S02]  /*e9b0*/  @UP2 USHF.R.U32.HI UR6, URZ, UR5, UR15 ;  /* 0x000000053f062299 */ /* 0x000fe4000801160f */
[----:B------:R-:W-:Y:S02]  /*e9c0*/  UIADD3 UR4, -UR4, 0x1, URZ ;  /* 0x0000000104047890 */ /* 0x000fe4000fffe13f */
[----:B------:R-:W-:Y:S02]  /*e9d0*/  ULDC UR5, c[0x0][0x1d0] ;  /* 0x0000740000057ab9 */ /* 0x000fe40000000800 */
[----:B------:R-:W-:-:S03]  /*e9e0*/  UIADD3 UR7, UR6, UR5, UR4 ;  /* 0x0000000506077290 */ /* 0x000fc6000fffe004 */
[----:B------:R-:W-:Y:S02]  /*e9f0*/  ULDC UR6, c[0x0][0x324] ;  /* 0x0000c90000067ab9 */ /* 0x000fe40000000800 */
[----:B------:R-:W-:Y:S01]  /*ea00*/  UIADD3 UR6, UR7, -UR6, URZ ;  /* 0x8000000607067290 */ /* 0x000fe2000fffe03f */
[----:B------:R-:W-:Y:S05]  /*ea10*/  @P0 BRA `(.L_x_182) ;  /* 0x0000014000000947 */ /* 0x000fea0003800000 */
        /* <DEDUP_REMOVED lines=11> */
.L_x_183:
[----:B------:R-:W-:Y:S02]  /*ead0*/  ULDC UR4, c[0x0][0x32c] ;  /* 0x0000cb0000047ab9 */ /* 0x000fe40000000800 */
[----:B------:R-:W-:-:S03]  /*eae0*/  UISETP.NE.AND UP0, UPT, UR4, 0x1, UPT ;  /* 0x000000010400788c */ /* 0x000fc6000bf05270 */
[----:B------:R-:W-:Y:S02]  /*eaf0*/  ULDC.64 UR4, c[0x0][0x330] ;  /* 0x0000cc0000047ab9 */ /* 0x000fe40000000a00 */
[----:B------:R-:W-:-:S06]  /*eb00*/  UIMAD.WIDE.U32 UR14, UR7, UR4, URZ ;  /* 0x00000004070e72a5 */ /* 0x000fcc000f8e003f */
[----:B------:R-:W-:Y:S02]  /*eb10*/  @UP0 USHF.R.U32.HI UR7, URZ, UR5, UR15 ;  /* 0x000000053f070299 */ /* 0x000fe4000801160f */
.L_x_184:
[----:B------:R-:W-:Y:S02]  /*eb20*/  ULDC UR4, c[0x0][0x32c] ;  /* 0x0000cb0000047ab9 */ /* 0x000fe40000000800 */
[----:B------:R-:W-:-:S04]  /*eb30*/  UIMAD UR4, UR7, UR4, URZ ;  /* 0x00000004070472a4 */ /* 0x000fc8000f8e023f */
[----:B------:R-:W-:-:S04]  /*eb40*/  UISETP.LT.AND UP0, UPT, UR6, UR4, UPT ;  /* 0x000000040600728c */ /* 0x000fc8000bf01270 */
[----:B------:R-:W-:-:S04]  /*eb50*/  USEL UR6, UR6, UR4, !UP0 ;  /* 0x0000000406067287 */ /* 0x000fc8000c000000 */
.L_x_182:
[----:B------:R-:W-:-:S04]  /*eb60*/  UIADD3 UR6, UR6, 0x5f, URZ ;  /* 0x0000005f06067890 */ /* 0x000fc8000fffe03f */
[----:B------:R-:W-:-:S04]  /*eb70*/  UIMAD.WIDE UR4, UR6, 0x2aaaaaab, URZ ;  /* 0x2aaaaaab060478a5 */ /* 0x000fc8000f8e023f */
[----:B------:R-:W-:-:S04]  /*eb80*/  USHF.R.U32.HI UR4, URZ, 0x1f, UR5 ;  /* 0x0000001f3f047899 */ /* 0x000fc80008011605 */
[----:B------:R-:W-:-:S04]  /*eb90*/  ULEA.HI.SX32 UR4, UR5, UR4, 0x1c ;  /* 0x0000000405047291 */ /* 0x000fc8000f8fe23f */
[----:B------:R-:W-:-:S04]  /*eba0*/  UISETP.LT.AND UP0, UPT, UR8, UR4, UPT ;  /* 0x000000040800728c */ /* 0x000fc8000bf01270 */
[----:B------:R-:W-:-:S06]  /*ebb0*/  USEL UR4, UR8, UR4, !UP0 ;  /* 0x0000000408047287 */ /* 0x000fcc000c000000 */
[----:B------:R-:W-:-:S13]  /*ebc0*/  ISETP.GE.AND P0, PT, R225, UR4, PT ;  /* 0x00000004e1007c0c */ /* 0x000fda000bf06270 */
[----:B------:R-:W-:Y:S05]  /*ebd0*/  @!P0 BRA `(.L_x_185) ;  /* 0x00004da000008947 */ /* 0x000fea0003800000 */
[----:B------:R-:W-:Y:S01]  /*ebe0*/  MOV R100, R71 ;  /* 0x0000004700647202 */ /* 0x000fe20000000f00 */
[----:B------:R-:W-:Y:S01]  /*ebf0*/  IMAD.MOV.U32 R102, RZ, RZ, R3 ;  /* 0x000000ffff667224 */ /* 0x000fe200078e0003 */
[----:B-1----:R-:W-:Y:S01]  /*ec00*/  MOV R2, R72 ;  /* 0x0000004800027202 */ /* 0x002fe20000000f00 */
[----:B------:R-:W-:Y:S01]  /*ec10*/  IMAD.MOV.U32 R103, RZ, RZ, R225 ;  /* 0x000000ffff677224 */ /* 0x000fe200078e00e1 */
[----:B------:R-:W-:Y:S02]  /*ec20*/  MOV R101, R70 ;  /* 0x0000004600657202 */ /* 0x000fe40000000f00 */
.L_x_186:
[----:B------:R-:W-:Y:S04]  /*ec30*/  DEPBAR.LE SB0, 0x0 ;  /* 0x000080000000791a */ /* 0x000fe80000000000 */
[----:B------:R-:W-:Y:S01]  /*ec40*/  BAR.SYNC.DEFER_BLOCKING 0x0 ;  /* 0x0000000000007b1d */ /* 0x000fe20000010000 */
[C---:B------:R-:W-:Y:S11]  /*ec50*/  ISETP.LT.AND P0, PT, R103.reuse, UR8, PT ;  /* 0x0000000867007c0c */ /* 0x040ff6000bf01270 */
[----:B------:R-:W-:Y:S02]  /*ec60*/  @!UPT UIADD3 URZ, URZ, URZ, URZ ;  /* 0x0000003f3f3ff290 */ /* 0x000fe4000fffe03f */
[----:B--2---:R-:W-:Y:S05]  /*ec70*/  @!P0 SHF.R.S32.HI R0, RZ, 0x1f, R103 ;  /* 0x0000001fff008819 */ /* 0x004fea0000011467 */
[----:B------:R-:W-:Y:S04]  /*ec80*/  @!P0 IMAD R0, R0, c[0x0][0x208], RZ ;  /* 0x0000820000008a24 */ /* 0x000fe800078e02ff */
[C---:B------:R-:W-:Y:S01]  /*ec90*/  @!P0 IMAD R0, R103.reuse, c[0x0][0x20c], R0 ;  /* 0x0000830067008a24 */ /* 0x040fe200078e0200 */
[----:B-----5:R-:W-:Y:S08]  /*eca0*/  LDSM.16.M88.4 R96, [R215+0x6100] ;  /* 0x00610000d760783b */ /* 0x020ff00000000200 */
[----:B------:R-:W1:Y:S08]  /*ecb0*/  LDSM.16.M88.4 R16, [R208+0x3100] ;  /* 0x00310000d010783b */ /* 0x000e700000000200 */
[----:B------:R-:W2:Y:S06]  /*ecc0*/  LDL.64 R198, [R1+0x30] ;  /* 0x0000300001c67983 */ /* 0x000eac0000100a00 */
[----:B------:R-:W3:Y:S06]  /*ecd0*/  LDL.64 R196, [R1+0x38] ;  /* 0x0000380001c47983 */ /* 0x000eec0000100a00 */
[----:B------:R-:W4:Y:S08]  /*ece0*/  LDSM.16.M88.4 R92, [R215+0x8100] ;  /* 0x00810000d75c783b */ /* 0x000f300000000200 */
        /* <DEDUP_REMOVED lines=19> */
[-C--:B-1----:R-:W-:Y:S08]  /*ee20*/  HMMA.16816.F32 R4, R96, R16.reuse, RZ ;  /* 0x000000106004723c */ /* 0x082ff000000018ff */
[C---:B----4-:R-:W-:Y:S08]  /*ee30*/  HMMA.16816.F32 R8, R92.reuse, R16, RZ ;  /* 0x000000105c08723c */ /* 0x050ff000000018ff */
        /* <DEDUP_REMOVED lines=27> */
[----:B------:R-:W-:Y:S04]  /*eff0*/  @!P0 IADD3 R0, R177, R0, RZ ;  /* 0x00000000b1008210 */ /* 0x000fe80007ffe0ff */
[C---:B------:R-:W-:Y:S04]  /*f000*/  HMMA.16816.F32 R16, R172.reuse, R178, R16 ;  /* 0x000000b2ac10723c */ /* 0x040fe80000001810 */
[----:B------:R-:W-:Y:S04]  /*f010*/  @!P0 IMAD R0, R0, 0x60, RZ ;  /* 0x0000006000008824 */ /* 0x000fe800078e02ff */
[-C--:B------:R-:W-:Y:S08]  /*f020*/  HMMA.16816.F32 R20, R172, R184.reuse, R20 ;  /* 0x000000b8ac14723c */ /* 0x080ff00000001814 */
[C---:B------:R-:W-:Y:S07]  /*f030*/  HMMA.16816.F32 R24, R180.reuse, R184, R24 ;  /* 0x000000b8b418723c */ /* 0x040fee0000001818 */
[----:B---3--:R-:W-:Y:S01]  /*f040*/  @!P0 MOV R184, R196 ;  /* 0x000000c400b88202 */ /* 0x008fe20000000f00 */
[-C--:B------:R-:W-:Y:S04]  /*f050*/  HMMA.16816.F32 R28, R180, R186.reuse, R28 ;  /* 0x000000bab41c723c */ /* 0x080fe8000000181c */
[----:B--2---:R-:W-:Y:S04]  /*f060*/  @!P0 MOV R185, R199 ;  /* 0x000000c700b98202 */ /* 0x004fe80000000f00 */
[C---:B------:R-:W-:Y:S04]  /*f070*/  HMMA.16816.F32 R32, R172.reuse, R186, R32 ;  /* 0x000000baac20723c */ /* 0x040fe80000001820 */
[----:B------:R-:W-:Y:S02]  /*f080*/  @!P0 IMAD.WIDE.U32 R184, R176, 0x60, R184 ;  /* 0x00000060b0b88825 */ /* 0x000fe400078e00b8 */
[----:B------:R-:W2:Y:S02]  /*f090*/  LDSM.16.M88.4 R176, [R221] ;  /* 0x00000000ddb0783b */ /* 0x000ea40000000200 */
[-C--:B------:R-:W-:Y:S04]  /*f0a0*/  HMMA.16816.F32 R36, R172, R188.reuse, R36 ;  /* 0x000000bcac24723c */ /* 0x080fe80000001824 */
[C---:B------:R-:W-:Y:S02]  /*f0b0*/  @!P0 LEA R194, P1, R184.reuse, c[0x0][0x1f8], 0x1 ;  /* 0x00007e00b8c28a11 */ /* 0x040fe400078208ff */
[----:B------:R-:W-:Y:S02]  /*f0c0*/  @!P0 IADD3 R0, R185, R0, RZ ;  /* 0x00000000b9008210 */ /* 0x000fe40007ffe0ff */
[C---:B------:R-:W-:Y:S04]  /*f0d0*/  HMMA.16816.F32 R40, R180.reuse, R188, R40 ;  /* 0x000000bcb428723c */ /* 0x040fe80000001828 */
[----:B------:R-:W-:Y:S02]  /*f0e0*/  @!P0 LEA.HI.X R195, R184, c[0x0][0x1fc], R0, 0x1, P1 ;  /* 0x00007f00b8c38a11 */ /* 0x000fe400008f0c00 */
[----:B------:R-:W3:Y:S01]  /*f0f0*/  LDSM.16.M88.4 R184, [R220] ;  /* 0x00000000dcb8783b */ /* 0x000ee20000000200 */
[----:B------:R-:W-:Y:S01]  /*f100*/  @!P0 IADD3 R192, P2, R194, UR10, RZ ;  /* 0x0000000ac2c08c10 */ /* 0x000fe2000ff5e0ff */
[-C--:B------:R-:W-:Y:S04]  /*f110*/  HMMA.16816.F32 R44, R180, R190.reuse, R44 ;  /* 0x000000beb42c723c */ /* 0x080fe8000000182c */
[----:B------:R-:W-:Y:S02]  /*f120*/  @!P0 IADD3.X R193, R195, UR9, RZ, P2, !PT ;  /* 0x00000009c3c18c10 */ /* 0x000fe400097fe4ff */
[----:B------:R-:W-:Y:S01]  /*f130*/  @!PT LDS RZ, [RZ] ;  /* 0x00000000fffff984 */ /* 0x000fe20000000800 */
[----:B------:R-:W-:Y:S01]  /*f140*/  @!PT LDS RZ, [RZ] ;  /* 0x00000000fffff984 */ /* 0x000fe20000000800 */
[----:B------:R-:W-:Y:S01]  /*f150*/  @!PT LDS RZ, [RZ] ;  /* 0x00000000fffff984 */ /* 0x000fe20000000800 */
[----:B------:R4:W-:Y:S02]  /*f160*/  @!P0 LDGSTS.E.BYPASS.LTC128B.128 [R227+0x100], [R194.64], !P6 ;  /* 0x00100000c2e38fae */ /* 0x0009e4000f101d4c */
[C---:B------:R-:W-:Y:S06]  /*f170*/  HMMA.16816.F32 R48, R172.reuse, R190, R48 ;  /* 0x000000beac30723c */ /* 0x040fec0000001830 */
[----:B------:R2:W-:Y:S01]  /*f180*/  @!P0 LDGSTS.E.BYPASS.LTC128B.128 [R227+0x900], [R192.64], !P6 ;  /* 0x00900000c0e38fae */ /* 0x0005e2000f101d4c */
        /* <DEDUP_REMOVED lines=11> */
[----:B----4-:R-:W-:Y:S02]  /*f240*/  @!P0 IADD3 R194, P1, R168, UR10, RZ ;  /* 0x0000000aa8c28c10 */ /* 0x010fe4000ff3e0ff */
[C---:B------:R-:W-:Y:S01]  /*f250*/  HMMA.16816.F32 R64, R172.reuse, R170, R64 ;  /* 0x000000aaac40723c */ /* 0x040fe20000001840 */
[----:B------:R4:W-:Y:S03]  /*f260*/  @!P0 LDGSTS.E.BYPASS.LTC128B.128 [R227+0x2100], [R168.64], !P6 ;  /* 0x02100000a8e38fae */ /* 0x0009e6000f101d4c */
[----:B------:R-:W-:Y:S04]  /*f270*/  @!P0 IADD3.X R195, R169, UR9, RZ, P1, !PT ;  /* 0x00000009a9c38c10 */ /* 0x000fe80008ffe4ff */
[-C--:B--2---:R-:W-:Y:S01]  /*f280*/  HMMA.16816.F32 R68, R172, R176.reuse, R68 ;  /* 0x000000b0ac44723c */ /* 0x084fe20000001844 */
[----:B------:R2:W-:Y:S02]  /*f290*/  @!P0 LDGSTS.E.BYPASS.LTC128B.128 [R227+0x2900], [R194.64], !P6 ;  /* 0x02900000c2e38fae */ /* 0x0005e4000f101d4c */
[----:B------:R-:W-:Y:S05]  /*f2a0*/  ISETP.GT.AND P0, PT, R103, UR8, PT ;  /* 0x0000000867007c0c */ /* 0x000fea000bf04270 */
[C---:B------:R-:W-:Y:S01]  /*f2b0*/  HMMA.16816.F32 R72, R180.reuse, R176, R72 ;  /* 0x000000b0b448723c */ /* 0x040fe20000001848 */
[----:B------:R-:W-:Y:S07]  /*f2c0*/  LDSM.16.M88.4 R196, [R214+0x3900] ;  /* 0x00390000d6c4783b */ /* 0x000fee0000000200 */
[-C--:B------:R-:W-:Y:S01]  /*f2d0*/  HMMA.16816.F32 R76, R180, R178.reuse, R76 ;  /* 0x000000b2b44c723c */ /* 0x080fe2000000184c */
[----:B-1----:R-:W-:Y:S07]  /*f2e0*/  LDSM.16.M88.4 R188, [R214+0x3100] ;  /* 0x00310000d6bc783b */ /* 0x002fee0000000200 */
[C---:B------:R-:W-:Y:S01]  /*f2f0*/  HMMA.16816.F32 R80, R172.reuse, R178, R80 ;  /* 0x000000b2ac50723c */ /* 0x040fe20000001850 */
[----:B----4-:R-:W1:Y:S07]  /*f300*/  LDSM.16.M88.4 R168, [R216+0x6100] ;  /* 0x00610000d8a8783b */ /* 0x010e6e0000000200 */
[-C--:B---3--:R-:W-:Y:S01]  /*f310*/  HMMA.16816.F32 R84, R172, R184.reuse, R84 ;  /* 0x000000b8ac54723c */ /* 0x088fe20000001854 */
[----:B--2---:R-:W2:Y:S07]  /*f320*/  LDSM.16.M88.4 R192, [R216+0x8100] ;  /* 0x00810000d8c0783b */ /* 0x004eae0000000200 */
[C---:B------:R-:W-:Y:S01]  /*f330*/  HMMA.16816.F32 R88, R180.reuse, R184, R88 ;  /* 0x000000b8b458723c */ /* 0x040fe20000001858 */
[----:B------:R-:W3:Y:S07]  /*f340*/  LDSM.16.M88.4 R200, [R214+0x4100] ;  /* 0x00410000d6c8783b */ /* 0x000eee0000000200 */
[-C--:B------:R-:W-:Y:S01]  /*f350*/  HMMA.16816.F32 R92, R180, R186.reuse, R92 ;  /* 0x000000bab45c723c */ /* 0x080fe2000000185c */
[----:B------:R-:W4:Y:S07]  /*f360*/  LDSM.16.M88.4 R176, [R214+0x4900] ;  /* 0x00490000d6b0783b */ /* 0x000f2e0000000200 */
[----:B------:R-:W-:Y:S01]  /*f370*/  HMMA.16816.F32 R96, R172, R186, R96 ;  /* 0x000000baac60723c */ /* 0x000fe20000001860 */
[----:B------:R-:W3:Y:S07]  /*f380*/  LDSM.16.M88.4 R180, [R214+0x5100] ;  /* 0x00510000d6b4783b */ /* 0x000eee0000000200 */
[-C--:B-1----:R-:W-:Y:S01]  /*f390*/  HMMA.16816.F32 R4, R168, R188.reuse, R4 ;  /* 0x000000bca804723c */ /* 0x082fe20000001804 */
[----:B------:R-:W1:Y:S07]  /*f3a0*/  LDSM.16.M88.4 R204, [R214+0x5900] ;  /* 0x00590000d6cc783b */ /* 0x000e6e0000000200 */
[C---:B--2---:R-:W-:Y:S01]  /*f3b0*/  HMMA.16816.F32 R8, R192.reuse, R188, R8 ;  /* 0x000000bcc008723c */ /* 0x044fe20000001808 */
[----:B------:R-:W-:Y:S07]  /*f3c0*/  LDSM.16.M88.4 R172, [R217+0x6100] ;  /* 0x00610000d9ac783b */ /* 0x000fee0000000200 */
[-C--:B------:R-:W-:Y:S01]  /*f3d0*/  HMMA.16816.F32 R12, R192, R190.reuse, R12 ;  /* 0x000000bec00c723c */ /* 0x080fe2000000180c */
[----:B------:R-:W2:Y:S07]  /*f3e0*/  LDSM.16.M88.4 R184, [R213] ;  /* 0x00000000d5b8783b */ /* 0x000eae0000000200 */
[C---:B------:R-:W-:Y:S01]  /*f3f0*/  HMMA.16816.F32 R16, R168.reuse, R190, R16 ;  /* 0x000000bea810723c */ /* 0x040fe20000001810 */
[----:B------:R-:W1:Y:S07]  /*f400*/  LDSM.16.M88.4 R188, [R217+0x8100] ;  /* 0x00810000d9bc783b */ /* 0x000e6e0000000200 */
[-C--:B------:R-:W-:Y:S01]  /*f410*/  HMMA.16816.F32 R20, R168, R196.reuse, R20 ;  /* 0x000000c4a814723c */ /* 0x080fe20000001814 */
[----:B------:R-:W0:Y:S07]  /*f420*/  LDGDEPBAR ;  /* 0x00000000000079af */ /* 0x000e2e0000000000 */
[C---:B------:R-:W-:Y:S08]  /*f430*/  HMMA.16816.F32 R24, R192.reuse, R196, R24 ;  /* 0x000000c4c018723c */ /* 0x040ff00000001818 */
[-C--:B------:R-:W-:Y:S08]  /*f440*/  HMMA.16816.F32 R28, R192, R198.reuse, R28 ;  /* 0x000000c6c01c723c */ /* 0x080ff0000000181c */
[C---:B------:R-:W-:Y:S08]  /*f450*/  HMMA.16816.F32 R32, R168.reuse, R198, R32 ;  /* 0x000000c6a820723c */ /* 0x040ff00000001820 */
        /* <DEDUP_REMOVED lines=26> */
[----:B------:R-:W-:Y:S01]  /*f600*/  MUFU.TANH R177, R6 ;  /* 0x0000000600b17308 */ /* 0x000fe20000002400 */
[----:B------:R-:W-:Y:S02]  /*f610*/  FMUL.FTZ R9, R9, c[0x0][0x320] ;  /* 0x0000c80009097a20 */ /* 0x000fe40000410000 */
[----:B------:R-:W-:Y:S02]  /*f620*/  FMUL.FTZ R10, R10, c[0x0][0x320] ;  /* 0x0000c8000a0a7a20 */ /* 0x000fe40000410000 */
[----:B------:R-:W-:Y:S02]  /*f630*/  FMUL.FTZ R11, R11, c[0x0][0x320] ;  /* 0x0000c8000b0b7a20 */ /* 0x000fe40000410000 */
[----:B------:R-:W-:Y:S02]  /*f640*/  FMUL.FTZ R15, R15, c[0x0][0x320] ;  /* 0x0000c8000f0f7a20 */ /* 0x000fe40000410000 */
[----:B------:R-:W-:Y:S01]  /*f650*/  FMUL.FTZ R12, R12, c[0x0][0x320] ;  /* 0x0000c8000c0c7a20 */ /* 0x000fe20000410000 */
[----:B------:R-:W2:Y:S01]  /*f660*/  MUFU.TANH R168, R5 ;  /* 0x0000000500a87308 */ /* 0x000ea20000002400 */
[----:B------:R-:W-:Y:S02]  /*f670*/  FMUL.FTZ R13, R13, c[0x0][0x320] ;  /* 0x0000c8000d0d7a20 */ /* 0x000fe40000410000 */
[----:B------:R-:W-:Y:S01]  /*f680*/  FMUL.FTZ R17, R17, c[0x0][0x320] ;  /* 0x0000c80011117a20 */ /* 0x000fe20000410000 */
[----:B-1----:R-:W-:Y:S01]  /*f690*/  FMNMX.FTZ R0, R169, R2, !PT ;  /* 0x00000002a9007209 */ /* 0x002fe20007810000 */
[----:B------:R-:W-:Y:S02]  /*f6a0*/  FMUL.FTZ R14, R14, c[0x0][0x320] ;  /* 0x0000c8000e0e7a20 */ /* 0x000fe40000410000 */
[----:B------:R-:W-:Y:S02]  /*f6b0*/  FMUL.FTZ R16, R16, c[0x0][0x320] ;  /* 0x0000c80010107a20 */ /* 0x000fe40000410000 */
[----:B------:R-:W-:Y:S01]  /*f6c0*/  FMUL.FTZ R18, R18, c[0x0][0x320] ;  /* 0x0000c80012127a20 */ /* 0x000fe20000410000 */
[----:B------:R-:W-:Y:S01]  /*f6d0*/  MUFU.TANH R179, R15 ;  /* 0x0000000f00b37308 */ /* 0x000fe20000002400 */
[----:B------:R-:W-:Y:S09]  /*f6e0*/  FMUL.FTZ R19, R19, c[0x0][0x320] ;  /* 0x0000c80013137a20 */ /* 0x000ff20000410000 */
[----:B------:R1:W-:Y:S01]  /*f6f0*/  MUFU.TANH R170, R7 ;  /* 0x0000000700aa7308 */ /* 0x0003e20000002400 */
[----:B--2---:R-:W-:Y:S09]  /*f700*/  FMNMX.FTZ R0, R168, R0, !PT ;  /* 0x00000000a8007209 */ /* 0x004ff20007810000 */
[----:B------:R-:W2:Y:S10]  /*f710*/  MUFU.TANH R180, R8 ;  /* 0x0000000800b47308 */ /* 0x000eb40000002400 */
[----:B------:R-:W-:Y:S01]  /*f720*/  MUFU.TANH R171, R9 ;  /* 0x0000000900ab7308 */ /* 0x000fe20000002400 */
[----:B-1----:R-:W1:Y:S09]  /*f730*/  LDSM.16.M88.4 R4, [R213+0x800] ;  /* 0x00080000d504783b */ /* 0x002e720000000200 */
[----:B------:R-:W-:Y:S10]  /*f740*/  MUFU.TANH R176, R10 ;  /* 0x0000000a00b07308 */ /* 0x000ff40000002400 */
[----:B------:R3:W-:Y:S10]  /*f750*/  MUFU.TANH R178, R11 ;  /* 0x0000000b00b27308 */ /* 0x0007f40000002400 */
[----:B------:R-:W4:Y:S10]  /*f760*/  MUFU.TANH R16, R16 ;  /* 0x0000001000107308 */ /* 0x000f340000002400 */
[----:B------:R-:W-:Y:S01]  /*f770*/  MUFU.TANH R18, R18 ;  /* 0x0000001200127308 */ /* 0x000fe20000002400 */
[----:B---3--:R-:W3:Y:S01]  /*f780*/  LDSM.16.M88.4 R8, [R213+0x1000] ;  /* 0x00100000d508783b */ /* 0x008ee20000000200 */
[-C--:B-1----:R-:W-:Y:S08]  /*f790*/  HMMA.16816.F32 R20, R172, R4.reuse, R20 ;  /* 0x00000004ac14723c */ /* 0x082ff00000001814 */
[----:B------:R-:W1:Y:S01]  /*f7a0*/  MUFU.TANH R17, R17 ;  /* 0x0000001100117308 */ /* 0x000e620000002400 */
[C---:B------:R-:W-:Y:S09]  /*f7b0*/  HMMA.16816.F32 R24, R188.reuse, R4, R24 ;  /* 0x00000004bc18723c */ /* 0x040ff20000001818 */
[----:B------:R-:W-:Y:S01]  /*f7c0*/  MUFU.TANH R19, R19 ;  /* 0x0000001300137308 */ /* 0x000fe20000002400 */
[-C--:B------:R-:W-:Y:S08]  /*f7d0*/  HMMA.16816.F32 R28, R188, R6.reuse, R28 ;  /* 0x00000006bc1c723c */ /* 0x080ff0000000181c */
        /* <DEDUP_REMOVED lines=8> */
[----:B------:R-:W-:Y:S01]  /*f860*/  FMUL.FTZ R26, R26, c[0x0][0x320] ;  /* 0x0000c8001a1a7a20 */ /* 0x000fe20000410000 */
[-C--:B---3--:R-:W-:Y:S03]  /*f870*/  HMMA.16816.F32 R36, R172, R8.reuse, R36 ;  /* 0x00000008ac24723c */ /* 0x088fe60000001824 */
        /* <DEDUP_REMOVED lines=8> */
[-C--:B------:R-:W-:Y:S03]  /*f900*/  HMMA.16816.F32 R44, R188, R10.reuse, R44 ;  /* 0x0000000abc2c723c */ /* 0x080fe6000000182c */
[----:B------:R-:W-:Y:S02]  /*f910*/  FMUL.FTZ R33, R33, c[0x0][0x320] ;  /* 0x0000c80021217a20 */ /* 0x000fe40000410000 */
[----:B------:R-:W-:Y:S02]  /*f920*/  FMUL.FTZ R35, R35, c[0x0][0x320] ;  /* 0x0000c80023237a20 */ /* 0x000fe40000410000 */
[----:B------:R-:W-:Y:S01]  /*f930*/  FMUL.FTZ R36, R36, c[0x0][0x320] ;  /* 0x0000c80024247a20 */ /* 0x000fe20000410000 */
[C---:B------:R-:W-:Y:S01]  /*f940*/  HMMA.16816.F32 R48, R172.reuse, R10, R48 ;  /* 0x0000000aac30723c */ /* 0x040fe20000001830 */
[----:B------:R-:W-:Y:S01]  /*f950*/  MUFU.TANH R32, R32 ;  /* 0x0000002000207308 */ /* 0x000fe20000002400 */
[----:B------:R-:W3:Y:S02]  /*f960*/  LDSM.16.M88.4 R8, [R213+0x2000] ;  /* 0x00200000d508783b */ /* 0x000ee40000000200 */
        /* <DEDUP_REMOVED lines=8> */
[----:B------:R1:W-:Y:S01]  /*f9f0*/  MUFU.TANH R15, R23 ;  /* 0x00000017000f7308 */ /* 0x0003e20000002400 */
[----:B------:R-:W-:Y:S02]  /*fa00*/  FMUL.FTZ R42, R42, c[0x0][0x320] ;  /* 0x0000c8002a2a7a20 */ /* 0x000fe40000410000 */
[-C--:B------:R-:W-:Y:S04]  /*fa10*/  HMMA.16816.F32 R60, R188, R6.reuse, R60 ;  /* 0x00000006bc3c723c */ /* 0x080fe8000000183c */
[----:B------:R-:W-:Y:S02]  /*fa20*/  FMUL.FTZ R47, R47, c[0x0][0x320] ;  /* 0x0000c8002f2f7a20 */ /* 0x000fe40000410000 */
[----:B------:R-:W-:Y:S01]  /*fa30*/  FMUL.FTZ R44, R44, c[0x0][0x320] ;  /* 0x0000c8002c2c7a20 */ /* 0x000fe20000410000 */
[----:B------:R-:W-:Y:S01]  /*fa40*/  MUFU.TANH R34, R34 ;  /* 0x0000002200227308 */ /* 0x000fe20000002400 */
[C---:B------:R-:W-:Y:S01]  /*fa50*/  HMMA.16816.F32 R64, R172.reuse, R6, R64 ;  /* 0x00000006ac40723c */ /* 0x040fe20000001840 */
[----:B------:R-:W2:Y:S01]  /*fa60*/  LDSM.16.M88.4 R4, [R213+0x2800] ;  /* 0x00280000d504783b */ /* 0x000ea20000000200 */
[----:B------:R-:W-:Y:S04]  /*fa70*/  DEPBAR.LE SB0, 0x0 ;  /* 0x000080000000791a */ /* 0x000fe80000000000 */
[----:B------:R-:W-:Y:S02]  /*fa80*/  FMUL.FTZ R54, R54, c[0x0][0x320] ;  /* 0x0000c80036367a20 */ /* 0x000fe40000410000 */
[----:B------:R-:W-:Y:S01]  /*fa90*/  FMUL.FTZ R55, R55, c[0x0][0x320] ;  /* 0x0000c80037377a20 */ /* 0x000fe20000410000 */
[----:B------:R-:W-:Y:S01]  /*faa0*/  MUFU.TANH R33, R33 ;  /* 0x0000002100217308 */ /* 0x000fe20000002400 */
[-C--:B---3--:R-:W-:Y:S01]  /*fab0*/  HMMA.16816.F32 R68, R172, R8.reuse, R68 ;  /* 0x00000008ac44723c */ /* 0x088fe20000001844 */
[----:B------:R-:W-:Y:S04]  /*fac0*/  BAR.SYNC.DEFER_BLOCKING 0x0 ;  /* 0x0000000000007b1d */ /* 0x000fe80000010000 */
[----:B------:R-:W-:Y:S02]  /*fad0*/  FMUL.FTZ R53, R53, c[0x0][0x320] ;  /* 0x0000c80035357a20 */ /* 0x000fe40000410000 */
[----:B------:R-:W-:Y:S01]  /*fae0*/  FMUL.FTZ R52, R52, c[0x0][0x320] ;  /* 0x0000c80034347a20 */ /* 0x000fe20000410000 */
[C---:B------:R-:W-:Y:S01]  /*faf0*/  HMMA.16816.F32 R72, R188.reuse, R8, R72 ;  /* 0x00000008bc48723c */ /* 0x040fe20000001848 */
[----:B------:R-:W-:Y:S01]  /*fb00*/  MUFU.TANH R35, R35 ;  /* 0x0000002300237308 */ /* 0x000fe20000002400 */
[----:B-1----:R-:W3:Y:S02]  /*fb10*/  LDL.64 R22, [R1+0x28] ;  /* 0x0000280001167983 */ /* 0x002ee40000100a00 */
[----:B------:R-:W-:Y:S02]  /*fb20*/  FMUL.FTZ R56, R56, c[0x0][0x320] ;  /* 0x0000c80038387a20 */ /* 0x000fe40000410000 */
[----:B------:R-:W-:Y:S02]  /*fb30*/  FMUL.FTZ R66, R66, c[0x0][0x320] ;  /* 0x0000c80042427a20 */ /* 0x000fe40000410000 */
[-C--:B------:R-:W-:Y:S03]  /*fb40*/  HMMA.16816.F32 R76, R188, R10.reuse, R76 ;  /* 0x0000000abc4c723c */ /* 0x080fe6000000184c */
[----:B------:R-:W-:Y:S01]  /*fb50*/  MUFU.TANH R194, R36 ;  /* 0x0000002400c27308 */ /* 0x000fe20000002400 */
[----:B------:R-:W-:Y:S02]  /*fb60*/  FMUL.FTZ R57, R57, c[0x0][0x320] ;  /* 0x0000c80039397a20 */ /* 0x000fe40000410000 */
[----:B------:R-:W-:Y:S02]  /*fb70*/  FMUL.FTZ R50, R50, c[0x0][0x320] ;  /* 0x0000c80032327a20 */ /* 0x000fe40000410000 */
[C---:B------:R-:W-:Y:S04]  /*fb80*/  HMMA.16816.F32 R80, R172.reuse, R10, R80 ;  /* 0x0000000aac50723c */ /* 0x040fe80000001850 */
[----:B------:R-:W-:Y:S01]  /*fb90*/  FMUL.FTZ R69, R69, c[0x0][0x320] ;  /* 0x0000c80045457a20 */ /* 0x000fe20000410000 */
[----:B------:R-:W-:Y:S01]  /*fba0*/  MUFU.TANH R199, R38 ;  /* 0x0000002600c77308 */ /* 0x000fe20000002400 */
[----:B------:R-:W-:Y:S02]  /*fbb0*/  FMUL.FTZ R70, R70, c[0x0][0x320] ;  /* 0x0000c80046467a20 */ /* 0x000fe40000410000 */
[-C--:B--2---:R-:W-:Y:S04]  /*fbc0*/  HMMA.16816.F32 R84, R172, R4.reuse, R84 ;  /* 0x00000004ac54723c */ /* 0x084fe80000001854 */
[----:B------:R-:W-:Y:S02]  /*fbd0*/  FMUL.FTZ R48, R48, c[0x0][0x320] ;  /* 0x0000c80030307a20 */ /* 0x000fe40000410000 */
[----:B------:R-:W-:Y:S01]  /*fbe0*/  FMUL.FTZ R51, R51, c[0x0][0x320] ;  /* 0x0000c80033337a20 */ /* 0x000fe20000410000 */
[----:B------:R-:W1:Y:S01]  /*fbf0*/  MUFU.TANH R3, R69 ;  /* 0x0000004500037308 */ /* 0x000e620000002400 */
[C---:B------:R-:W-:Y:S04]  /*fc00*/  HMMA.16816.F32 R88, R188.reuse, R4, R88 ;  /* 0x00000004bc58723c */ /* 0x040fe80000001858 */
[----:B------:R-:W-:Y:S02]  /*fc10*/  FMUL.FTZ R72, R72, c[0x0][0x320] ;  /* 0x0000c80048487a20 */ /* 0x000fe40000410000 */
[----:B------:R-:W-:Y:S01]  /*fc20*/  FMUL.FTZ R76, R76, c[0x0][0x320] ;  /* 0x0000c8004c4c7a20 */ /* 0x000fe20000410000 */
[----:B------:R-:W-:Y:S01]  /*fc30*/  FMNMX.FTZ R5, R180, R101, !PT ;  /* 0x00000065b4057209 */ /* 0x000fe20007810000 */
[-C--:B------:R-:W-:Y:S01]  /*fc40*/  HMMA.16816.F32 R92, R188, R6.reuse, R92 ;  /* 0x00000006bc5c723c */ /* 0x080fe2000000185c */
[----:B------:R-:W-:Y:S03]  /*fc50*/  MUFU.TANH R201, R44 ;  /* 0x0000002c00c97308 */ /* 0x000fe60000002400 */
[----:B------:R-:W-:Y:S01]  /*fc60*/  FMUL.FTZ R82, R82, c[0x0][0x320] ;  /* 0x0000c80052527a20 */ /* 0x000fe20000410000 */
[----:B----4-:R-:W-:Y:S01]  /*fc70*/  FMNMX.FTZ R4, R16, R0, !PT ;  /* 0x0000000010047209 */ /* 0x010fe20007810000 */
[----:B------:R-:W-:Y:S02]  /*fc80*/  FMUL.FTZ R80, R80, c[0x0][0x320] ;  /* 0x0000c80050507a20 */ /* 0x000fe40000410000 */
[----:B------:R-:W-:Y:S01]  /*fc90*/  FMUL.FTZ R83, R83, c[0x0][0x320] ;  /* 0x0000c80053537a20 */ /* 0x000fe20000410000 */
[----:B------:R-:W-:Y:S01]  /*fca0*/  FMNMX.FTZ R4, R17, R4, !PT ;  /* 0x0000000411047209 */ /* 0x000fe20007810000 */
[----:B------:R-:W-:Y:S01]  /*fcb0*/  HMMA.16816.F32 R96, R172, R6, R96 ;  /* 0x00000006ac60723c */ /* 0x000fe20000001860 */
[----:B------:R2:W-:Y:S03]  /*fcc0*/  MUFU.TANH R44, R72 ;  /* 0x00000048002c7308 */ /* 0x0005e60000002400 */
[----:B------:R-:W-:Y:S01]  /*fcd0*/  FMNMX.FTZ R4, R20, R4, !PT ;  /* 0x0000000414047209 */ /* 0x000fe20007810000 */
[----:B------:R-:W-:Y:S01]  /*fce0*/  FMUL.FTZ R81, R81, c[0x0][0x320] ;  /* 0x0000c80051517a20 */ /* 0x000fe20000410000 */
[----:B-1----:R-:W-:Y:S01]  /*fcf0*/  MOV R191, R3 ;  /* 0x0000000300bf7202 */ /* 0x002fe20000000f00 */
[----:B------:R-:W-:Y:S01]  /*fd00*/  FMUL.FTZ R86, R86, c[0x0][0x320] ;  /* 0x0000c80056567a20 */ /* 0x000fe20000410000 */
[----:B------:R-:W-:Y:S01]  /*fd10*/  FMNMX.FTZ R3, R177, R100, !PT ;  /* 0x00000064b1037209 */ /* 0x000fe20007810000 */
[----:B------:R-:W-:Y:S02]  /*fd20*/  FMUL.FTZ R84, R84, c[0x0][0x320] ;  /* 0x0000c80054547a20 */ /* 0x000fe40000410000 */
[----:B------:R-:W-:Y:S01]  /*fd30*/  MUFU.TANH R200, R39 ;  /* 0x0000002700c87308 */ /* 0x000fe20000002400 */
        /* <DEDUP_REMOVED lines=29> */
[----:B------:R-:W2:Y:S01]  /*ff10*/  MUFU.TANH R184, R48 ;  /* 0x0000003000b87308 */ /* 0x000ea20000002400 */
[----:B------:R-:W-:Y:S01]  /*ff20*/  FMUL.FTZ R96, R96, c[0x0][0x320] ;  /* 0x0000c80060607a20 */ /* 0x000fe20000410000 */
[----:B------:R-:W-:Y:S01]  /*ff30*/  FMNMX.FTZ R0, R199, R3, !PT ;  /* 0x00000003c7007209 */ /* 0x000fe20007810000 */
[----:B------:R-:W-:Y:S01]  /*ff40*/  FMUL.FTZ R61, R61, c[0x0][0x320] ;  /* 0x0000c8003d3d7a20 */ /* 0x000fe20000410000 */
[----:B-1----:R-:W3:Y:S01]  /*ff50*/  LDL.64 R36, [R1+0x20] ;  /* 0x0000200001247983 */ /* 0x002ee20000100a00 */
[----:B----4-:R-:W-:Y:S01]  /*ff60*/  FMNMX.FTZ R72, R195, R72, !PT ;  /* 0x00000048c3487209 */ /* 0x010fe20007810000 */
[----:B------:R-:W-:Y:S01]  /*ff70*/  FMUL.FTZ R73, R73, c[0x0][0x320] ;  /* 0x0000c80049497a20 */ /* 0x000fe20000410000 */
[----:B------:R-:W-:Y:S01]  /*ff80*/  FMNMX.FTZ R0, R200, R0, !PT ;  /* 0x00000000c8007209 */ /* 0x000fe20007810000 */
[----:B------:R-:W-:Y:S02]  /*ff90*/  FMUL.FTZ R77, R77, c[0x0][0x320] ;  /* 0x0000c8004d4d7a20 */ /* 0x000fe40000410000 */
[----:B------:R-:W1:Y:S01]  /*ffa0*/  MUFU.TANH R198, R51 ;  /* 0x0000003300c67308 */ /* 0x000e620000002400 */
[----:B------:R-:W-:Y:S02]  /*ffb0*/  FMUL.FTZ R74, R74, c[0x0][0x320] ;  /* 0x0000c8004a4a7a20 */ /* 0x000fe40000410000 */
[----:B------:R-:W-:Y:S01]  /*ffc0*/  FMUL.FTZ R92, R92, c[0x0][0x320] ;  /* 0x0000c8005c5c7a20 */ /* 0x000fe20000410000 */
[----:B------:R-:W-:Y:S01]  /*ffd0*/  FMNMX.FTZ R0, R197, R0, !PT ;  /* 0x00000000c5007209 */ /* 0x000fe20007810000 */
[----:B------:R-:W-:Y:S02]  /*ffe0*/  FMUL.FTZ R79, R79, c[0x0][0x320] ;  /* 0x0000c8004f4f7a20 */ /* 0x000fe40000410000 */
[----:B------:R-:W-:Y:S02]  /*fff0*/  FMUL.FTZ R99, R99, c[0x0][0x320] ;  /* 0x0000c80063637a20 */ /* 0x000fe40000410000 */
[----:B------:R-:W-:Y:S01]  /*10000*/  FMUL.FTZ R64, R64, c[0x0][0x320] ;  /* 0x0000c80040407a20 */ /* 0x000fe20000410000 */
[----:B------:R4:W-:Y:S01]  /*10010*/  MUFU.TANH R239, R74 ;  /* 0x0000004a00ef7308 */ /* 0x0009e20000002400 */
[----:B------:R-:W-:Y:S02]  /*10020*/  FMUL.FTZ R75, R75, c[0x0][0x320] ;  /* 0x0000c8004b4b7a20 */ /* 0x000fe40000410000 */
[----:B------:R-:W-:Y:S01]  /*10030*/  FMUL.FTZ R65, R65, c[0x0][0x320] ;  /* 0x0000c80041417a20 */ /* 0x000fe20000410000 */
[----:B--2---:R-:W-:Y:S01]  /*10040*/  FMNMX.FTZ R72, R184, R72, !PT ;  /* 0x00000048b8487209 */ /* 0x004fe20007810000 */
        /* <DEDUP_REMOVED lines=12> */
[----:B------:R-:W-:Y:S02]  /*10110*/  FMUL.FTZ R78, R78, c[0x0][0x320] ;  /* 0x0000c8004e4e7a20 */ /* 0x000fe40000410000 */
[----:B----4-:R-:W-:Y:S02]  /*10120*/  FMUL.FTZ R74, R94, c[0x0][0x320] ;  /* 0x0000c8005e4a7a20 */ /* 0x010fe40000410000 */
[----:B------:R-:W-:Y:S02]  /*10130*/  FMUL.FTZ R25, R25, c[0x0][0x320] ;  /* 0x0000c80019197a20 */ /* 0x000fe40000410000 */
[----:B------:R-:W-:Y:S01]  /*10140*/  FMUL.FTZ R28, R28, c[0x0][0x320] ;  /* 0x0000c8001c1c7a20 */ /* 0x000fe20000410000 */
[----:B------:R-:W4:Y:S01]  /*10150*/  MUFU.TANH R228, R54 ;  /* 0x0000003600e47308 */ /* 0x000f220000002400 */
[----:B------:R-:W-:Y:S01]  /*10160*/  FMUL.FTZ R29, R29, c[0x0][0x320] ;  /* 0x0000c8001d1d7a20 */ /* 0x000fe20000410000 */
[----:B--2---:R-:W-:Y:S08]  /*10170*/  FMNMX.FTZ R72, R183, R72, !PT ;  /* 0x00000048b7487209 */ /* 0x004ff00007810000 */
[----:B------:R-:W2:Y:S01]  /*10180*/  MUFU.TANH R52, R52 ;  /* 0x0000003400347308 */ /* 0x000ea20000002400 */
[----:B-1----:R-:W-:Y:S09]  /*10190*/  MOV R190, R238 ;  /* 0x000000ee00be7202 */ /* 0x002ff20000000f00 */
[----:B------:R-:W-:Y:S01]  /*101a0*/  MUFU.TANH R226, R40 ;  /* 0x0000002800e27308 */ /* 0x000fe20000002400 */
[----:B----4-:R-:W-:Y:S09]  /*101b0*/  FMNMX.FTZ R0, R228, R0, !PT ;  /* 0x00000000e4007209 */ /* 0x010ff20007810000 */
[----:B------:R-:W1:Y:S01]  /*101c0*/  MUFU.TANH R40, R55 ;  /* 0x0000003700287308 */ /* 0x000e620000002400 */
[----:B--2---:R-:W-:Y:S09]  /*101d0*/  FMNMX.FTZ R72, R52, R72, !PT ;  /* 0x0000004834487209 */ /* 0x004ff20007810000 */
[----:B------:R-:W2:Y:S10]  /*101e0*/  MUFU.TANH R24, R24 ;  /* 0x0000001800187308 */ /* 0x000eb40000002400 */
[----:B------:R-:W4:Y:S01]  /*101f0*/  MUFU.TANH R234, R53 ;  /* 0x0000003500ea7308 */ /* 0x000f220000002400 */
[----:B-1----:R-:W-:Y:S09]  /*10200*/  FMNMX.FTZ R0, R40, R0, !PT ;  /* 0x0000000028007209 */ /* 0x002ff20007810000 */
[----:B------:R-:W1:Y:S01]  /*10210*/  MUFU.TANH R221, R66 ;  /* 0x0000004200dd7308 */ /* 0x000e620000002400 */
[----:B--2---:R-:W-:Y:S09]  /*10220*/  FMNMX.FTZ R4, R24, R5, !PT ;  /* 0x0000000518047209 */ /* 0x004ff20007810000 */
[----:B------:R-:W2:Y:S01]  /*10230*/  MUFU.TANH R25, R25 ;  /* 0x0000001900197308 */ /* 0x000ea20000002400 */
[----:B----4-:R-:W-:Y:S09]  /*10240*/  FMNMX.FTZ R72, R234, R72, !PT ;  /* 0x00000048ea487209 */ /* 0x010ff20007810000 */
        /* <DEDUP_REMOVED lines=14> */
[----:B------:R-:W-:Y:S01]  /*10330*/  MUFU.TANH R237, R43 ;  /* 0x0000002b00ed7308 */ /* 0x000fe20000002400 */
[----:B--2---:R-:W-:Y:S02]  /*10340*/  FMNMX.FTZ R3, R29, R4, !PT ;  /* 0x000000041d037209 */ /* 0x004fe40007810000 */
[----:B------:R-:W-:Y:S02]  /*10350*/  FMNMX.FTZ R4, R176, R102, !PT ;  /* 0x00000066b0047209 */ /* 0x000fe40007810000 */
[----:B------:R-:W-:Y:S05]  /*10360*/  FMNMX.FTZ R3, R226, R3, !PT ;  /* 0x00000003e2037209 */ /* 0x000fea0007810000 */
[----:B------:R-:W1:Y:S01]  /*10370*/  MUFU.TANH R43, R71 ;  /* 0x00000047002b7308 */ /* 0x000e620000002400 */
[----:B---3--:R-:W-:Y:S02]  /*10380*/  MOV R23, c[0x0][0x1e4] ;  /* 0x0000790000177a02 */ /* 0x008fe40000000f00 */
[----:B------:R-:W-:Y:S02]  /*10390*/  FMNMX.FTZ R4, R178, R4, !PT ;  /* 0x00000004b2047209 */ /* 0x000fe40007810000 */
[----:B----4-:R-:W-:Y:S04]  /*103a0*/  FMNMX.FTZ R72, R51, R72, !PT ;  /* 0x0000004833487209 */ /* 0x010fe80007810000 */
[----:B------:R-:W-:Y:S01]  /*103b0*/  FMNMX.FTZ R72, R191, R72, !PT ;  /* 0x00000048bf487209 */ /* 0x000fe20007810000 */
[----:B------:R-:W2:Y:S10]  /*103c0*/  MUFU.TANH R230, R82 ;  /* 0x0000005200e67308 */ /* 0x000eb40000002400 */
[----:B------:R-:W3:Y:S01]  /*103d0*/  MUFU.TANH R14, R14 ;  /* 0x0000000e000e7308 */ /* 0x000ee20000002400 */
[----:B-1----:R-:W-:Y:S09]  /*103e0*/  FMNMX.FTZ R0, R43, R0, !PT ;  /* 0x000000002b007209 */ /* 0x002ff20007810000 */
[----:B------:R-:W1:Y:S01]  /*103f0*/  MUFU.TANH R219, R80 ;  /* 0x0000005000db7308 */ /* 0x000e620000002400 */
[----:B--2---:R-:W-:Y:S09]  /*10400*/  FMNMX.FTZ R0, R230, R0, !PT ;  /* 0x00000000e6007209 */ /* 0x004ff20007810000 */
[----:B------:R-:W2:Y:S01]  /*10410*/  MUFU.TANH R236, R46 ;  /* 0x0000002e00ec7308 */ /* 0x000ea20000002400 */
[----:B---3--:R-:W-:Y:S04]  /*10420*/  FMNMX.FTZ R4, R14, R4, !PT ;  /* 0x000000040e047209 */ /* 0x008fe80007810000 */
[----:B------:R-:W-:Y:S05]  /*10430*/  FMNMX.FTZ R4, R179, R4, !PT ;  /* 0x00000004b3047209 */ /* 0x000fea0007810000 */
[----:B------:R-:W3:Y:S01]  /*10440*/  MUFU.TANH R46, R83 ;  /* 0x00000053002e7308 */ /* 0x000ee20000002400 */
[----:B-1----:R-:W-:Y:S09]  /*10450*/  FMNMX.FTZ R72, R219, R72, !PT ;  /* 0x00000048db487209 */ /* 0x002ff20007810000 */
[----:B------:R-:W1:Y:S01]  /*10460*/  MUFU.TANH R204, R81 ;  /* 0x0000005100cc7308 */ /* 0x000e620000002400 */
[----:B--2---:R-:W-:Y:S09]  /*10470*/  MOV R48, R236 ;  /* 0x000000ec00307202 */ /* 0x004ff20000000f00 */
[----:B------:R-:W2:Y:S01]  /*10480*/  MUFU.TANH R220, R86 ;  /* 0x0000005600dc7308 */ /* 0x000ea20000002400 */
[----:B---3--:R-:W-:Y:S09]  /*10490*/  FMNMX.FTZ R0, R46, R0, !PT ;  /* 0x000000002e007209 */ /* 0x008ff20007810000 */
[----:B------:R-:W3:Y:S01]  /*104a0*/  MUFU.TANH R182, R26 ;  /* 0x0000001a00b67308 */ /* 0x000ee20000002400 */
[----:B-1----:R-:W-:Y:S09]  /*104b0*/  FMNMX.FTZ R72, R204, R72, !PT ;  /* 0x00000048cc487209 */ /* 0x002ff20007810000 */
[----:B------:R-:W1:Y:S01]  /*104c0*/  MUFU.TANH R202, R41 ;  /* 0x0000002900ca7308 */ /* 0x000e620000002400 */
[----:B--2---:R-:W-:Y:S09]  /*104d0*/  FMNMX.FTZ R0, R220, R0, !PT ;  /* 0x00000000dc007209 */ /* 0x004ff20007810000 */
[----:B------:R-:W2:Y:S01]  /*104e0*/  MUFU.TANH R208, R84 ;  /* 0x0000005400d07308 */ /* 0x000ea20000002400 */
[----:B---3--:R-:W-:Y:S09]  /*104f0*/  FMNMX.FTZ R4, R182, R4, !PT ;  /* 0x00000004b6047209 */ /* 0x008ff20007810000 */
[----:B------:R-:W-:Y:S01]  /*10500*/  MUFU.TANH R196, R31 ;  /* 0x0000001f00c47308 */ /* 0x000fe20000002400 */
[----:B-1----:R-:W-:Y:S04]  /*10510*/  FMNMX.FTZ R3, R202, R3, !PT ;  /* 0x00000003ca037209 */ /* 0x002fe80007810000 */
[----:B------:R-:W-:Y:S05]  /*10520*/  FMNMX.FTZ R3, R201, R3, !PT ;  /* 0x00000003c9037209 */ /* 0x000fea0007810000 */
[----:B------:R-:W1:Y:S01]  /*10530*/  MUFU.TANH R31, R87 ;  /* 0x00000057001f7308 */ /* 0x000e620000002400 */
[----:B--2---:R-:W-:Y:S09]  /*10540*/  FMNMX.FTZ R72, R208, R72, !PT ;  /* 0x00000048d0487209 */ /* 0x004ff20007810000 */
[----:B------:R-:W2:Y:S10]  /*10550*/  MUFU.TANH R192, R27 ;  /* 0x0000001b00c07308 */ /* 0x000eb40000002400 */
[----:B------:R-:W-:Y:S01]  /*10560*/  MUFU.TANH R41, R42 ;  /* 0x0000002a00297308 */ /* 0x000fe20000002400 */
[----:B-1----:R-:W-:Y:S09]  /*10570*/  FMNMX.FTZ R0, R31, R0, !PT ;  /* 0x000000001f007209 */ /* 0x002ff20007810000 */
[----:B------:R-:W1:Y:S01]  /*10580*/  MUFU.TANH R42, R85 ;  /* 0x00000055002a7308 */ /* 0x000e620000002400 */
[----:B--2---:R-:W-:Y:S09]  /*10590*/  FMNMX.FTZ R4, R192, R4, !PT ;  /* 0x00000004c0047209 */ /* 0x004ff20007810000 */
        /* <DEDUP_REMOVED lines=8> */
[----:B------:R3:W4:Y:S01]  /*10620*/  MUFU.TANH R175, R99 ;  /* 0x0000006300af7308 */ /* 0x0007220000002400 */
[----:B------:R-:W-:Y:S02]  /*10630*/  FMNMX.FTZ R4, R41, R4, !PT ;  /* 0x0000000429047209 */ /* 0x000fe40007810000 */
[----:B-1----:R-:W-:Y:S02]  /*10640*/  FMNMX.FTZ R3, R30, R3, !PT ;  /* 0x000000031e037209 */ /* 0x002fe40007810000 */
[----:B------:R-:W-:Y:S05]  /*10650*/  MOV R45, R237 ;  /* 0x000000ed002d7202 */ /* 0x000fea0000000f00 */
[----:B------:R-:W1:Y:S01]  /*10660*/  MUFU.TANH R218, R56 ;  /* 0x0000003800da7308 */ /* 0x000e620000002400 */
[----:B------:R-:W-:Y:S02]  /*10670*/  FMNMX.FTZ R4, R45, R4, !PT ;  /* 0x000000042d047209 */ /* 0x000fe40007810000 */
[----:B--2---:R-:W-:Y:S02]  /*10680*/  FMNMX.FTZ R72, R173, R72, !PT ;  /* 0x00000048ad487209 */ /* 0x004fe40007810000 */
[----:B------:R-:W-:Y:S05]  /*10690*/  FMNMX.FTZ R4, R48, R4, !PT ;  /* 0x0000000430047209 */ /* 0x000fea0007810000 */
[----:B------:R-:W2:Y:S01]  /*106a0*/  MUFU.TANH R172, R97 ;  /* 0x0000006100ac7308 */ /* 0x000ea20000002400 */
[----:B---3--:R-:W-:Y:S02]  /*106b0*/  MOV R99, R239 ;  /* 0x000000ef00637202 */ /* 0x008fe40000000f00 */
[----:B----4-:R-:W-:Y:S07]  /*106c0*/  FMNMX.FTZ R0, R175, R0, !PT ;  /* 0x00000000af007209 */ /* 0x010fee0007810000 */
[----:B------:R-:W3:Y:S01]  /*106d0*/  MUFU.TANH R224, R57 ;  /* 0x0000003900e07308 */ /* 0x000ee20000002400 */
[----:B------:R-:W4:Y:S01]  /*106e0*/  SHFL.BFLY PT, R71, R0, 0x2, 0x1f ;  /* 0x0c401f0000477f89 */ /* 0x000f2200000e0000 */
[----:B-1----:R-:W-:Y:S08]  /*106f0*/  FMNMX.FTZ R3, R218, R3, !PT ;  /* 0x00000003da037209 */ /* 0x002ff00007810000 */
[----:B------:R-:W1:Y:S01]  /*10700*/  MUFU.TANH R233, R60 ;  /* 0x0000003c00e97308 */ /* 0x000e620000002400 */
[----:B--2---:R-:W-:Y:S05]  /*10710*/  FMNMX.FTZ R72, R172, R72, !PT ;  /* 0x00000048ac487209 */ /* 0x004fea0007810000 */
[----:B------:R-:W2:Y:S04]  /*10720*/  SHFL.BFLY PT, R5, R72, 0x2, 0x1f ;  /* 0x0c401f0048057f89 */ /* 0x000ea800000e0000 */
[----:B------:R-:W2:Y:S01]  /*10730*/  MUFU.TANH R225, R47 ;  /* 0x0000002f00e17308 */ /* 0x000ea20000002400 */
[----:B---3--:R-:W-:Y:S02]  /*10740*/  FMNMX.FTZ R3, R224, R3, !PT ;  /* 0x00000003e0037209 */ /* 0x008fe40007810000 */
[----:B----4-:R-:W-:Y:S07]  /*10750*/  FMNMX.FTZ R71, R0, R71, !PT ;  /* 0x0000004700477209 */ /* 0x010fee0007810000 */
[----:B------:R-:W3:Y:S01]  /*10760*/  MUFU.TANH R235, R61 ;  /* 0x0000003d00eb7308 */ /* 0x000ee20000002400 */
[----:B-1----:R-:W-:Y:S09]  /*10770*/  FMNMX.FTZ R3, R233, R3, !PT ;  /* 0x00000003e9037209 */ /* 0x002ff20007810000 */
[----:B------:R-:W1:Y:S01]  /*10780*/  MUFU.TANH R229, R58 ;  /* 0x0000003a00e57308 */ /* 0x000e620000002400 */
[----:B--2---:R-:W-:Y:S02]  /*10790*/  FMNMX.FTZ R72, R72, R5, !PT ;  /* 0x0000000548487209 */ /* 0x004fe40007810000 */
[----:B------:R-:W-:Y:S01]  /*107a0*/  MOV R50, R225 ;  /* 0x000000e100327202 */ /* 0x000fe20000000f00 */
[----:B------:R-:W2:Y:S01]  /*107b0*/  SHFL.BFLY PT, R5, R71, 0x1, 0x1f ;  /* 0x0c201f0047057f89 */ /* 0x000ea200000e0000 */
[----:B------:R-:W-:Y:S02]  /*107c0*/  IADD3 R225, R103, -0x1, RZ ;  /* 0xffffffff67e17810 */ /* 0x000fe40007ffe0ff */
[----:B------:R-:W-:Y:S03]  /*107d0*/  FMNMX.FTZ R4, R50, R4, !PT ;  /* 0x0000000432047209 */ /* 0x000fe60007810000 */
[----:B------:R-:W4:Y:S01]  /*107e0*/  MUFU.TANH R231, R73 ;  /* 0x0000004900e77308 */ /* 0x000f220000002400 */
[----:B---3--:R-:W-:Y:S01]  /*107f0*/  MOV R94, R235 ;  /* 0x000000eb005e7202 */ /* 0x008fe20000000f00 */
[----:B------:R-:W3:Y:S01]  /*10800*/  SHFL.BFLY PT, R7, R72, 0x1, 0x1f ;  /* 0x0c201f0048077f89 */ /* 0x000ee200000e0000 */
[----:B------:R-:W-:Y:S07]  /*10810*/  FMNMX.FTZ R3, R235, R3, !PT ;  /* 0x00000003eb037209 */ /* 0x000fee0007810000 */
[----:B------:R-:W3:Y:S01]  /*10820*/  MUFU.TANH R232, R59 ;  /* 0x0000003b00e87308 */ /* 0x000ee20000002400 */
[----:B------:R-:W-:Y:S02]  /*10830*/  FMNMX.FTZ R3, R44, R3, !PT ;  /* 0x000000032c037209 */ /* 0x000fe40007810000 */
[----:B-1----:R-:W-:Y:S07]  /*10840*/  FMNMX.FTZ R4, R229, R4, !PT ;  /* 0x00000004e5047209 */ /* 0x002fee0007810000 */
[----:B------:R-:W1:Y:S01]  /*10850*/  MUFU.TANH R222, R76 ;  /* 0x0000004c00de7308 */ /* 0x000e620000002400 */
[----:B--2---:R-:W-:Y:S02]  /*10860*/  FMNMX.FTZ R71, R71, R5, !PT ;  /* 0x0000000547477209 */ /* 0x004fe40007810000 */
[----:B----4-:R-:W-:Y:S02]  /*10870*/  FMNMX.FTZ R3, R231, R3, !PT ;  /* 0x00000003e7037209 */ /* 0x010fe40007810000 */
[----:B---3--:R-:W-:Y:S05]  /*10880*/  FMNMX.FTZ R72, R72, R7, !PT ;  /* 0x0000000748487209 */ /* 0x008fea0007810000 */
[----:B------:R-:W2:Y:S01]  /*10890*/  MUFU.TANH R215, R77 ;  /* 0x0000004d00d77308 */ /* 0x000ea20000002400 */
[----:B------:R-:W-:Y:S09]  /*108a0*/  FMNMX.FTZ R4, R232, R4, !PT ;  /* 0x00000004e8047209 */ /* 0x000ff20007810000 */
[----:B------:R2:W-:Y:S01]  /*108b0*/  MUFU.TANH R26, R93 ;  /* 0x0000005d001a7308 */ /* 0x0005e20000002400 */
[----:B-1----:R-:W-:Y:S09]  /*108c0*/  FMNMX.FTZ R3, R222, R3, !PT ;  /* 0x00000003de037209 */ /* 0x002ff20007810000 */
[----:B------:R-:W1:Y:S10]  /*108d0*/  MUFU.TANH R206, R62 ;  /* 0x0000003e00ce7308 */ /* 0x000e740000002400 */
[----:B------:R-:W3:Y:S01]  /*108e0*/  MUFU.TANH R205, R63 ;  /* 0x0000003f00cd7308 */ /* 0x000ee20000002400 */
[----:B--2---:R-:W-:Y:S04]  /*108f0*/  MOV R93, R215 ;  /* 0x000000d7005d7202 */ /* 0x004fe80000000f00 */
[----:B------:R-:W-:Y:S05]  /*10900*/  FMNMX.FTZ R3, R93, R3, !PT ;  /* 0x000000035d037209 */ /* 0x000fea0007810000 */
[----:B------:R-:W2:Y:S01]  /*10910*/  MUFU.TANH R174, R88 ;  /* 0x0000005800ae7308 */ /* 0x000ea20000002400 */
[----:B-1----:R-:W-:Y:S09]  /*10920*/  FMNMX.FTZ R0, R206, R4, !PT ;  /* 0x00000004ce007209 */ /* 0x002ff20007810000 */
[----:B------:R-:W1:Y:S01]  /*10930*/  MUFU.TANH R47, R89 ;  /* 0x00000059002f7308 */ /* 0x000e620000002400 */
[----:B---3--:R-:W-:Y:S04]  /*10940*/  FMNMX.FTZ R0, R205, R0, !PT ;  /* 0x00000000cd007209 */ /* 0x008fe80007810000 */
[----:B------:R-:W-:Y:S01]  /*10950*/  FMNMX.FTZ R4, R99, R0, !PT ;  /* 0x0000000063047209 */ /* 0x000fe20007810000 */
[----:B------:R-:W-:Y:S04]  /*10960*/  FMUL.FTZ R0, R95, c[0x0][0x320] ;  /* 0x0000c8005f007a20 */ /* 0x000fe80000410000 */
[----:B------:R-:W3:Y:S01]  /*10970*/  MUFU.TANH R27, R92 ;  /* 0x0000005c001b7308 */ /* 0x000ee20000002400 */
[----:B------:R-:W-:Y:S02]  /*10980*/  MOV R95, R234 ;  /* 0x000000ea005f7202 */ /* 0x000fe40000000f00 */
[----:B------:R-:W-:Y:S02]  /*10990*/  FMNMX.FTZ R4, R190, R4, !PT ;  /* 0x00000004be047209 */ /* 0x000fe40007810000 */
[----:B--2---:R-:W-:Y:S05]  /*109a0*/  FMNMX.FTZ R3, R174, R3, !PT ;  /* 0x00000003ae037209 */ /* 0x004fea0007810000 */
[----:B------:R2:W-:Y:S01]  /*109b0*/  MUFU.TANH R75, R0 ;  /* 0x00000000004b7308 */ /* 0x0005e20000002400 */
[----:B-1----:R-:W-:Y:S09]  /*109c0*/  FMNMX.FTZ R3, R47, R3, !PT ;  /* 0x000000032f037209 */ /* 0x002ff20007810000 */
[----:B------:R-:W1:Y:S01]  /*109d0*/  MUFU.TANH R98, R78 ;  /* 0x0000004e00627308 */ /* 0x000e620000002400 */
[----:B---3--:R-:W-:Y:S02]  /*109e0*/  FMNMX.FTZ R3, R27, R3, !PT ;  /* 0x000000031b037209 */ /* 0x008fe40007810000 */
[----:B------:R-:W-:Y:S02]  /*109f0*/  MOV R92, R226 ;  /* 0x000000e2005c7202 */ /* 0x000fe40000000f00 */
[----:B------:R-:W-:Y:S05]  /*10a00*/  FMNMX.FTZ R3, R26, R3, !PT ;  /* 0x000000031a037209 */ /* 0x000fea0007810000 */
[----:B------:R-:W3:Y:S01]  /*10a10*/  MUFU.TANH R96, R79 ;  /* 0x0000004f00607308 */ /* 0x000ee20000002400 */
[----:B------:R-:W4:Y:S01]  /*10a20*/  SHFL.BFLY PT, R6, R3, 0x2, 0x1f ;  /* 0x0c401f0003067f89 */ /* 0x000f2200000e0000 */
[----:B--2---:R-:W-:Y:S04]  /*10a30*/  FADD.FTZ R0, -R72, R2 ;  /* 0x0000000248007221 */ /* 0x004fe80000010100 */
[----:B------:R-:W-:Y:S04]  /*10a40*/  FMUL.FTZ R2, R0, c[0x0][0x2d0] ;  /* 0x0000b40000027a20 */ /* 0x000fe80000410000 */
[----:B------:R-:W2:Y:S01]  /*10a50*/  MUFU.TANH R215, R90 ;  /* 0x0000005a00d77308 */ /* 0x000ea20000002400 */
[----:B-1----:R-:W-:Y:S09]  /*10a60*/  FMNMX.FTZ R4, R98, R4, !PT ;  /* 0x0000000462047209 */ /* 0x002ff20007810000 */
[----:B------:R-:W1:Y:S01]  /*10a70*/  MUFU.TANH R97, R91 ;  /* 0x0000005b00617308 */ /* 0x000e620000002400 */
[----:B---3--:R-:W-:Y:S02]  /*10a80*/  FMNMX.FTZ R4, R96, R4, !PT ;  /* 0x0000000460047209 */ /* 0x008fe40007810000 */
[----:B----4-:R-:W-:Y:S02]  /*10a90*/  FMNMX.FTZ R3, R3, R6, !PT ;  /* 0x0000000603037209 */ /* 0x010fe40007810000 */
[----:B------:R-:W-:Y:S05]  /*10aa0*/  @P0 SHF.R.S32.HI R6, RZ, 0x1f, R225 ;  /* 0x0000001fff060819 */ /* 0x000fea00000114e1 */
[----:B------:R-:W3:Y:S01]  /*10ab0*/  MUFU.TANH R74, R74 ;  /* 0x0000004a004a7308 */ /* 0x000ee20000002400 */
[----:B------:R-:W4:Y:S01]  /*10ac0*/  SHFL.BFLY PT, R70, R3, 0x1, 0x1f ;  /* 0x0c201f0003467f89 */ /* 0x000f2200000e0000 */
[----:B--2---:R-:W-:Y:S01]  /*10ad0*/  FMNMX.FTZ R4, R215, R4, !PT ;  /* 0x00000004d7047209 */ /* 0x004fe20007810000 */
[----:B------:R-:W-:Y:S04]  /*10ae0*/  @P0 IMAD R6, R6, c[0x0][0x1e0], RZ ;  /* 0x0000780006060a24 */ /* 0x000fe800078e02ff */
[----:B------:R-:W-:Y:S03]  /*10af0*/  @P0 IMAD R6, R225, c[0x0][0x1e4], R6 ;  /* 0x00007900e1060a24 */ /* 0x000fe600078e0206 */
[----:B------:R2:W2:Y:S01]  /*10b00*/  MUFU.EX2 R73, R2 ;  /* 0x0000000200497308 */ /* 0x0004a20000000800 */
[----:B-1----:R-:W-:Y:S04]  /*10b10*/  FMNMX.FTZ R0, R97, R4, !PT ;  /* 0x0000000461007209 */ /* 0x002fe80007810000 */
[----:B---3--:R-:W-:Y:S02]  /*10b20*/  FMNMX.FTZ R0, R74, R0, !PT ;  /* 0x000000004a007209 */ /* 0x008fe40007810000 */
[----:B----4-:R-:W-:Y:S02]  /*10b30*/  FMNMX.FTZ R70, R3, R70, !PT ;  /* 0x0000004603467209 */ /* 0x010fe40007810000 */
[----:B------:R-:W-:Y:S05]  /*10b40*/  FMNMX.FTZ R0, R75, R0, !PT ;  /* 0x000000004b007209 */ /* 0x000fea0007810000 */
[----:B------:R-:W1:Y:S01]  /*10b50*/  SHFL.BFLY PT, R3, R0, 0x2, 0x1f ;  /* 0x0c401f0000037f89 */ /* 0x000e6200000e0000 */
[----:B--2---:R-:W-:Y:S02]  /*10b60*/  FADD.FTZ R2, -R71, R100 ;  /* 0x0000006447027221 */ /* 0x004fe40000010100 */
[----:B------:R-:W-:Y:S02]  /*10b70*/  FMUL.FTZ R100, R72, c[0x0][0x2d0] ;  /* 0x0000b40048647a20 */ /* 0x000fe40000410000 */
[----:B------:R-:W-:Y:S02]  /*10b80*/  FMUL.FTZ R2, R2, c[0x0][0x2d0] ;  /* 0x0000b40002027a20 */ /* 0x000fe40000410000 */
[--C-:B------:R-:W-:Y:S01]  /*10b90*/  FFMA.FTZ R4, R169, c[0x0][0x2d0], -R100.reuse ;  /* 0x0000b400a9047a23 */ /* 0x100fe20000010864 */
[----:B------:R-:W-:Y:S01]  /*10ba0*/  MOV R169, R47 ;  /* 0x0000002f00a97202 */ /* 0x000fe20000000f00 */
[----:B------:R2:W-:Y:S01]  /*10bb0*/  MUFU.EX2 R69, R2 ;  /* 0x0000000200457308 */ /* 0x0005e20000000800 */
[--C-:B------:R-:W-:Y:S09]  /*10bc0*/  FFMA.FTZ R56, R183, c[0x0][0x2d0], -R100.reuse ;  /* 0x0000b400b7387a23 */ /* 0x100ff20000010864 */
[----:B------:R-:W-:Y:S01]  /*10bd0*/  MUFU.EX2 R246, R4 ;  /* 0x0000000400f67308 */ /* 0x000fe20000000800 */
[----:B-1----:R-:W-:Y:S01]  /*10be0*/  FMNMX.FTZ R0, R0, R3, !PT ;  /* 0x0000000300007209 */ /* 0x002fe20007810000 */
[--C-:B------:R-:W-:Y:S02]  /*10bf0*/  FFMA.FTZ R3, R17, c[0x0][0x2d0], -R100.reuse ;  /* 0x0000b40011037a23 */ /* 0x100fe40000010864 */
[----:B------:R-:W-:Y:S01]  /*10c00*/  FMUL.FTZ R17, R73, R117 ;  /* 0x0000007549117220 */ /* 0x000fe20000410000 */
[----:B------:R-:W-:Y:S05]  /*10c10*/  MOV R117, R229 ;  /* 0x000000e500757202 */ /* 0x000fea0000000f00 */
[----:B------:R1:W-:Y:S01]  /*10c20*/  MUFU.EX2 R252, R3 ;  /* 0x0000000300fc7308 */ /* 0x0003e20000000800 */
[----:B--2---:R-:W-:Y:S02]  /*10c30*/  FADD.FTZ R2, -R70, R101 ;  /* 0x0000006546027221 */ /* 0x004fe40000010100 */
[----:B------:R-:W-:Y:S02]  /*10c40*/  FMUL.FTZ R101, R71, c[0x0][0x2d0] ;  /* 0x0000b40047657a20 */ /* 0x000fe40000410000 */
[----:B------:R-:W-:Y:S02]  /*10c50*/  FMUL.FTZ R2, R2, c[0x0][0x2d0] ;  /* 0x0000b40002027a20 */ /* 0x000fe40000410000 */
[--C-:B------:R-:W-:Y:S03]  /*10c60*/  FFMA.FTZ R60, R199, c[0x0][0x2d0], -R101.reuse ;  /* 0x0000b400c73c7a23 */ /* 0x100fe60000010865 */
[----:B------:R2:W3:Y:S01]  /*10c70*/  MUFU.EX2 R68, R2 ;  /* 0x0000000200447308 */ /* 0x0004e20000000800 */
[--C-:B-1----:R-:W-:Y:S01]  /*10c80*/  FFMA.FTZ R3, R177, c[0x0][0x2d0], -R101.reuse ;  /* 0x0000b400b1037a23 */ /* 0x102fe20000010865 */
[----:B------:R-:W-:Y:S08]  /*10c90*/  MOV R177, R31 ;  /* 0x0000001f00b17202 */ /* 0x000ff00000000f00 */
[----:B------:R1:W-:Y:S01]  /*10ca0*/  MUFU.EX2 R244, R3 ;  /* 0x0000000300f47308 */ /* 0x0003e20000000800 */
[--C-:B--2---:R-:W-:Y:S01]  /*10cb0*/  FFMA.FTZ R2, R168, c[0x0][0x2d0], -R100.reuse ;  /* 0x0000b400a8027a23 */ /* 0x104fe20000010864 */
[----:B------:R-:W-:Y:S01]  /*10cc0*/  MOV R168, R27 ;  /* 0x0000001b00a87202 */ /* 0x000fe20000000f00 */
[C---:B---3--:R-:W-:Y:S07]  /*10cd0*/  FMUL.FTZ R57, R68.reuse, R157 ;  /* 0x0000009d44397220 */ /* 0x048fee0000410000 */
[----:B------:R2:W3:Y:S01]  /*10ce0*/  MUFU.EX2 R251, R2 ;  /* 0x0000000200fb7308 */ /* 0x0004e20000000800 */
[----:B------:R-:W-:Y:S02]  /*10cf0*/  FMUL.FTZ R61, R68, R161 ;  /* 0x000000a1443d7220 */ /* 0x000fe40000410000 */
[--C-:B-1----:R-:W-:Y:S01]  /*10d00*/  FFMA.FTZ R3, R170, c[0x0][0x2d0], -R101.reuse ;  /* 0x0000b400aa037a23 */ /* 0x102fe20000010865 */
[----:B------:R-:W-:Y:S06]  /*10d10*/  MOV R170, R233 ;  /* 0x000000e900aa7202 */ /* 0x000fec0000000f00 */
[----:B------:R1:W4:Y:S01]  /*10d20*/  MUFU.EX2 R247, R3 ;  /* 0x0000000300f77308 */ /* 0x0003220000000800 */
[----:B--2---:R-:W-:Y:S01]  /*10d30*/  FFMA.FTZ R2, R16, c[0x0][0x2d0], -R100 ;  /* 0x0000b40010027a23 */ /* 0x004fe20000010864 */
[----:B---3--:R-:W-:Y:S08]  /*10d40*/  F2FP.PACK_AB R76, R251, R246 ;  /* 0x000000f6fb4c723e */ /* 0x008ff000000000ff */
[----:B------:R2:W3:Y:S01]  /*10d50*/  MUFU.EX2 R250, R2 ;  /* 0x0000000200fa7308 */ /* 0x0004e20000000800 */
[--C-:B-1----:R-:W-:Y:S01]  /*10d60*/  FFMA.FTZ R3, R18, c[0x0][0x2d0], -R101.reuse ;  /* 0x0000b40012037a23 */ /* 0x102fe20000010865 */
[----:B----4-:R-:W-:Y:S01]  /*10d70*/  F2FP.PACK_AB R77, R247, R244 ;  /* 0x000000f4f74d723e */ /* 0x010fe200000000ff */
[----:B------:R-:W-:Y:S01]  /*10d80*/  FMUL.FTZ R18, R69, R118 ;  /* 0x0000007645127220 */ /* 0x000fe20000410000 */
[----:B------:R-:W-:Y:S06]  /*10d90*/  MOV R118, R49 ;  /* 0x0000003100767202 */ /* 0x000fec0000000f00 */
[----:B------:R1:W-:Y:S01]  /*10da0*/  MUFU.EX2 R249, R3 ;  /* 0x0000000300f97308 */ /* 0x0003e20000000800 */
[----:B------:R-:W-:Y:S01]  /*10db0*/  FMUL.FTZ R49, R73, R149 ;  /* 0x0000009549317220 */ /* 0x000fe20000410000 */
[----:B--2---:R-:W1:Y:S01]  /*10dc0*/  SHFL.BFLY PT, R2, R0, 0x1, 0x1f ;  /* 0x0c201f0000027f89 */ /* 0x004e6200000e0000 */
[----:B---3--:R-:W-:Y:S02]  /*10dd0*/  F2FP.PACK_AB R78, R252, R250 ;  /* 0x000000fafc4e723e */ /* 0x008fe400000000ff */
[----:B-1----:R-:W-:Y:S01]  /*10de0*/  FMNMX.FTZ R3, R0, R2, !PT ;  /* 0x0000000200037209 */ /* 0x002fe20007810000 */
[----:B------:R-:W-:Y:S02]  /*10df0*/  FFMA.FTZ R0, R19, c[0x0][0x2d0], -R101 ;  /* 0x0000b40013007a23 */ /* 0x000fe40000010865 */
[----:B------:R-:W-:Y:S01]  /*10e00*/  FMUL.FTZ R19, R69, R119 ;  /* 0x0000007745137220 */ /* 0x000fe20000410000 */
[----:B------:R-:W-:Y:S01]  /*10e10*/  MOV R119, R207 ;  /* 0x000000cf00777202 */ /* 0x000fe20000000f00 */
[----:B------:R1:W2:Y:S02]  /*10e20*/  MUFU.EX2 R248, R0 ;  /* 0x0000000000f87308 */ /* 0x0002a40000000800 */
[----:B-1----:R-:W-:Y:S01]  /*10e30*/  FADD.FTZ R0, -R3, R102 ;  /* 0x0000006603007221 */ /* 0x002fe20000010100 */
[----:B--2---:R-:W-:Y:S01]  /*10e40*/  F2FP.PACK_AB R79, R248, R249 ;  /* 0x000000f9f84f723e */ /* 0x004fe200000000ff */
[----:B------:R-:W-:Y:S02]  /*10e50*/  FMUL.FTZ R102, R70, c[0x0][0x2d0] ;  /* 0x0000b40046667a20 */ /* 0x000fe40000410000 */
[----:B------:R-:W-:Y:S02]  /*10e60*/  FMUL.FTZ R0, R0, c[0x0][0x2d0] ;  /* 0x0000b40000007a20 */ /* 0x000fe40000410000 */
[--C-:B------:R-:W-:Y:S01]  /*10e70*/  FFMA.FTZ R2, R180, c[0x0][0x2d0], -R102.reuse ;  /* 0x0000b400b4027a23 */ /* 0x100fe20000010866 */
[----:B------:R-:W-:Y:S01]  /*10e80*/  MOV R180, R42 ;  /* 0x0000002a00b47202 */ /* 0x000fe20000000f00 */
[--C-:B------:R-:W-:Y:S02]  /*10e90*/  FFMA.FTZ R92, R92, c[0x0][0x2d0], -R102.reuse ;  /* 0x0000b4005c5c7a23 */ /* 0x100fe40000010866 */
[----:B------:R1:W-:Y:S01]  /*10ea0*/  MUFU.EX2 R241, R2 ;  /* 0x0000000200f17308 */ /* 0x0003e20000000800 */
[--C-:B------:R-:W-:Y:S02]  /*10eb0*/  FFMA.FTZ R16, R25, c[0x0][0x2d0], -R102.reuse ;  /* 0x0000b40019107a23 */ /* 0x100fe40000010866 */
[----:B------:R-:W-:Y:S07]  /*10ec0*/  FMUL.FTZ R25, R68, R125 ;  /* 0x0000007d44197220 */ /* 0x000fee0000410000 */
[----:B------:R-:W2:Y:S01]  /*10ed0*/  MUFU.EX2 R0, R0 ;  /* 0x0000000000007308 */ /* 0x000ea20000000800 */
[--C-:B-1----:R-:W-:Y:S01]  /*10ee0*/  FFMA.FTZ R2, R171, c[0x0][0x2d0], -R102.reuse ;  /* 0x0000b400ab027a23 */ /* 0x102fe20000010866 */
[----:B------:R-:W-:Y:S08]  /*10ef0*/  MOV R171, R231 ;  /* 0x000000e700ab7202 */ /* 0x000ff00000000f00 */
[----:B------:R1:W-:Y:S01]  /*10f00*/  MUFU.EX2 R231, R16 ;  /* 0x0000001000e77308 */ /* 0x0003e20000000800 */
[C---:B--2---:R-:W-:Y:S02]  /*10f10*/  FMUL.FTZ R27, R0.reuse, R127 ;  /* 0x0000007f001b7220 */ /* 0x044fe40000410000 */
[C---:B------:R-:W-:Y:S07]  /*10f20*/  FMUL.FTZ R31, R0.reuse, R131 ;  /* 0x00000083001f7220 */ /* 0x040fee0000410000 */
[----:B------:R2:W3:Y:S01]  /*10f30*/  MUFU.EX2 R242, R2 ;  /* 0x0000000200f27308 */ /* 0x0004e20000000800 */
[C---:B------:R-:W-:Y:S02]  /*10f40*/  FMUL.FTZ R42, R0.reuse, R142 ;  /* 0x0000008e002a7220 */ /* 0x040fe40000410000 */
[C---:B------:R-:W-:Y:S02]  /*10f50*/  FMUL.FTZ R47, R0.reuse, R147 ;  /* 0x00000093002f7220 */ /* 0x040fe40000410000 */
[C---:B------:R-:W-:Y:S02]  /*10f60*/  FMUL.FTZ R58, R0.reuse, R158 ;  /* 0x0000009e003a7220 */ /* 0x040fe40000410000 */
[C---:B------:R-:W-:Y:S02]  /*10f70*/  FMUL.FTZ R59, R0.reuse, R159 ;  /* 0x0000009f003b7220 */ /* 0x040fe40000410000 */
[C---:B------:R-:W-:Y:S02]  /*10f80*/  FMUL.FTZ R62, R0.reuse, R162 ;  /* 0x000000a2003e7220 */ /* 0x040fe40000410000 */
[----:B------:R-:W-:Y:S02]  /*10f90*/  FMUL.FTZ R63, R0, R163 ;  /* 0x000000a3003f7220 */ /* 0x000fe40000410000 */
[----:B-1----:R-:W-:Y:S01]  /*10fa0*/  FMUL.FTZ R16, R73, R116 ;  /* 0x0000007449107220 */ /* 0x002fe20000410000 */
[----:B------:R-:W-:Y:S01]  /*10fb0*/  MOV R116, R50 ;  /* 0x0000003200747202 */ /* 0x000fe20000000f00 */
[----:B------:R-:W-:Y:S02]  /*10fc0*/  FMUL.FTZ R50, R69, R150 ;  /* 0x0000009645327220 */ /* 0x000fe40000410000 */
[--C-:B--2---:R-:W-:Y:S01]  /*10fd0*/  FFMA.FTZ R2, R12, c[0x0][0x2d0], -R102.reuse ;  /* 0x0000b4000c027a23 */ /* 0x104fe20000010866 */
[----:B---3--:R-:W-:Y:S03]  /*10fe0*/  F2FP.PACK_AB R64, R242, R241 ;  /* 0x000000f1f240723e */ /* 0x008fe600000000ff */
[----:B------:R1:W-:Y:S02]  /*10ff0*/  MUFU.EX2 R243, R2 ;  /* 0x0000000200f37308 */ /* 0x0003e40000000800 */
[----:B-1----:R-:W-:Y:S08]  /*11000*/  FFMA.FTZ R2, R13, c[0x0][0x2d0], -R102 ;  /* 0x0000b4000d027a23 */ /* 0x002ff00000010866 */
[----:B------:R1:W2:Y:S02]  /*11010*/  MUFU.EX2 R245, R2 ;  /* 0x0000000200f57308 */ /* 0x0002a40000000800 */
[----:B-1----:R-:W-:Y:S01]  /*11020*/  FMUL.FTZ R2, R3, c[0x0][0x2d0] ;  /* 0x0000b40003027a20 */ /* 0x002fe20000410000 */
[----:B--2---:R-:W-:Y:S03]  /*11030*/  F2FP.PACK_AB R66, R245, R243 ;  /* 0x000000f3f542723e */ /* 0x004fe600000000ff */
[--C-:B------:R-:W-:Y:S01]  /*11040*/  FFMA.FTZ R4, R176, c[0x0][0x2d0], -R2.reuse ;  /* 0x0000b400b0047a23 */ /* 0x100fe20000010802 */
[----:B------:R-:W-:Y:S01]  /*11050*/  MOV R176, R43 ;  /* 0x0000002b00b07202 */ /* 0x000fe20000000f00 */
[--C-:B------:R-:W-:Y:S02]  /*11060*/  FFMA.FTZ R7, R14, c[0x0][0x2d0], -R2.reuse ;  /* 0x0000b4000e077a23 */ /* 0x100fe40000010802 */
[----:B------:R1:W-:Y:S01]  /*11070*/  MUFU.EX2 R186, R4 ;  /* 0x0000000400ba7308 */ /* 0x0003e20000000800 */
[--C-:B------:R-:W-:Y:S02]  /*11080*/  FFMA.FTZ R8, R179, c[0x0][0x2d0], -R2.reuse ;  /* 0x0000b400b3087a23 */ /* 0x100fe40000010802 */
[C---:B------:R-:W-:Y:S01]  /*11090*/  FMUL.FTZ R14, R0.reuse, R114 ;  /* 0x00000072000e7220 */ /* 0x040fe20000410000 */
[----:B------:R-:W-:Y:S01]  /*110a0*/  MOV R114, R52 ;  /* 0x0000003400727202 */ /* 0x000fe20000000f00 */
[----:B------:R-:W-:Y:S02]  /*110b0*/  FMUL.FTZ R43, R0, R143 ;  /* 0x0000008f002b7220 */ /* 0x000fe40000410000 */
[--C-:B------:R-:W-:Y:S03]  /*110c0*/  FFMA.FTZ R74, R74, c[0x0][0x2d0], -R2.reuse ;  /* 0x0000b4004a4a7a23 */ /* 0x100fe60000010802 */
[----:B------:R2:W-:Y:S10]  /*110d0*/  MUFU.EX2 R188, R7 ;  /* 0x0000000700bc7308 */ /* 0x0005f40000000800 */
[----:B------:R-:W3:Y:S01]  /*110e0*/  MUFU.EX2 R185, R8 ;  /* 0x0000000800b97308 */ /* 0x000ee20000000800 */
[----:B-1----:R-:W-:Y:S01]  /*110f0*/  FFMA.FTZ R4, R178, c[0x0][0x2d0], -R2 ;  /* 0x0000b400b2047a23 */ /* 0x002fe20000010802 */
[----:B------:R-:W-:Y:S08]  /*11100*/  MOV R178, R232 ;  /* 0x000000e800b27202 */ /* 0x000ff00000000f00 */
[----:B------:R1:W4:Y:S01]  /*11110*/  MUFU.EX2 R187, R4 ;  /* 0x0000000400bb7308 */ /* 0x0003220000000800 */
[----:B--2---:R-:W-:Y:S02]  /*11120*/  @P0 MOV R7, R37 ;  /* 0x0000002500070202 */ /* 0x004fe40000000f00 */
[----:B---3--:R-:W-:Y:S01]  /*11130*/  F2FP.PACK_AB R67, R185, R188 ;  /* 0x000000bcb943723e */ /* 0x008fe200000000ff */
[----:B-1----:R-:W-:Y:S01]  /*11140*/  @P0 IMAD.WIDE.U32 R4, R225, c[0x0][0x1e0], RZ ;  /* 0x00007800e1040a25 */ /* 0x002fe200078e00ff */
[----:B----4-:R-:W-:Y:S04]  /*11150*/  F2FP.PACK_AB R65, R187, R186 ;  /* 0x000000babb41723e */ /* 0x010fe800000000ff */
[----:B------:R-:W-:Y:S02]  /*11160*/  @P0 IADD3 R5, R5, R6, RZ ;  /* 0x0000000605050210 */ /* 0x000fe40007ffe0ff */
[----:B------:R-:W-:Y:S02]  /*11170*/  @P0 MOV R6, R22 ;  /* 0x0000001600060202 */ /* 0x000fe40000000f00 */
[----:B------:R-:W-:Y:S01]  /*11180*/  MOV R22, c[0x0][0x1e0] ;  /* 0x0000780000167a02 */ /* 0x000fe20000000f00 */
[----:B------:R-:W-:Y:S02]  /*11190*/  @P0 IMAD R5, R5, 0x60, RZ ;  /* 0x0000006005050824 */ /* 0x000fe400078e02ff */
[----:B------:R-:W-:Y:S01]  /*111a0*/  @P0 IMAD.WIDE.U32 R6, R4, 0x60, R6 ;  /* 0x0000006004060825 */ /* 0x000fe200078e0006 */
[C---:B------:R-:W-:Y:S02]  /*111b0*/  @P0 SHF.L.U32 R13, R22.reuse, 0x5, RZ ;  /* 0x00000005160d0819 */ /* 0x040fe400000006ff */
[----:B------:R-:W-:Y:S02]  /*111c0*/  @P0 SHF.L.U64.HI R12, R22, 0x5, R23 ;  /* 0x00000005160c0819 */ /* 0x000fe40000010217 */
[----:B------:R-:W-:Y:S01]  /*111d0*/  @P0 IADD3 R5, R7, R5, RZ ;  /* 0x0000000507050210 */ /* 0x000fe20007ffe0ff */
[--C-:B------:R-:W-:Y:S01]  /*111e0*/  FFMA.FTZ R7, R20, c[0x0][0x2d0], -R100.reuse ;  /* 0x0000b40014077a23 */ /* 0x100fe20000010864 */
[C---:B------:R-:W-:Y:S03]  /*111f0*/  @P0 LEA R4, P1, R6.reuse, c[0x0][0x1c8], 0x1 ;  /* 0x0000720006040a11 */ /* 0x040fe600078208ff */
[----:B------:R1:W-:Y:S01]  /*11200*/  MUFU.EX2 R240, R7 ;  /* 0x0000000700f07308 */ /* 0x0003e20000000800 */
[----:B------:R-:W-:Y:S02]  /*11210*/  @P0 LEA.HI.X R5, R6, c[0x0][0x1cc], R5, 0x1, P1 ;  /* 0x0000730006050a11 */ /* 0x000fe400008f0c05 */
[-C--:B------:R-:W-:Y:S03]  /*11220*/  @P0 IADD3 R10, P2, R4, R13.reuse, RZ ;  /* 0x0000000d040a0210 */ /* 0x080fe60007f5e0ff */
[----:B------:R2:W-:Y:S01]  /*11230*/  @P0 LDGSTS.E.BYPASS.LTC128B.128 [R227+0x3100], [R4.64], !P6 ;  /* 0x0310000004e30fae */ /* 0x0005e2000f101d4c */
[-C--:B------:R-:W-:Y:S02]  /*11240*/  @P0 IADD3.X R11, R5, R12.reuse, RZ, P2, !PT ;  /* 0x0000000c050b0210 */ /* 0x080fe400017fe4ff */
[-C--:B------:R-:W-:Y:S04]  /*11250*/  @P0 IADD3 R8, P1, R10, R13.reuse, RZ ;  /* 0x0000000d0a080210 */ /* 0x080fe80007f3e0ff */
[----:B------:R-:W-:Y:S01]  /*11260*/  @P0 IADD3.X R9, R11, R12, RZ, P1, !PT ;  /* 0x0000000c0b090210 */ /* 0x000fe20000ffe4ff */
[----:B------:R3:W-:Y:S01]  /*11270*/  @P0 LDGSTS.E.BYPASS.LTC128B.128 [R227+0x3900], [R10.64], !P6 ;  /* 0x039000000ae30fae */ /* 0x0007e2000f101d4c */
[-C--:B------:R-:W-:Y:S07]  /*11280*/  @P0 IADD3 R6, P3, R8, R13.reuse, RZ ;  /* 0x0000000d08060210 */ /* 0x080fee0007f7e0ff */
[----:B------:R4:W-:Y:S01]  /*11290*/  @P0 LDGSTS.E.BYPASS.LTC128B.128 [R227+0x4100], [R8.64], !P6 ;  /* 0x0410000008e30fae */ /* 0x0009e2000f101d4c */
[--C-:B-1----:R-:W-:Y:S04]  /*112a0*/  FFMA.FTZ R7, R21, c[0x0][0x2d0], -R100.reuse ;  /* 0x0000b40015077a23 */ /* 0x102fe80000010864 */
[----:B------:R1:W-:Y:S01]  /*112b0*/  MUFU.EX2 R239, R7 ;  /* 0x0000000700ef7308 */ /* 0x0003e20000000800 */
[-C--:B--2---:R-:W-:Y:S04]  /*112c0*/  @P0 IADD3 R4, P2, R6, R13.reuse, RZ ;  /* 0x0000000d06040210 */ /* 0x084fe80007f5e0ff */
[----:B---3--:R-:W-:Y:S01]  /*112d0*/  @P0 IADD3 R10, P1, R4, R13, RZ ;  /* 0x0000000d040a0210 */ /* 0x008fe20007f3e0ff */
[----:B------:R-:W-:Y:S02]  /*112e0*/  FFMA.FTZ R11, R32, c[0x0][0x2d0], -R100 ;  /* 0x0000b400200b7a23 */ /* 0x000fe40000010864 */
[----:B------:R-:W-:Y:S02]  /*112f0*/  FFMA.FTZ R32, R192, c[0x0][0x2d0], -R2 ;  /* 0x0000b400c0207a23 */ /* 0x000fe40000010802 */
[----:B------:R2:W-:Y:S01]  /*11300*/  MUFU.EX2 R238, R11 ;  /* 0x0000000b00ee7308 */ /* 0x0005e20000000800 */
[C---:B------:R-:W-:Y:S01]  /*11310*/  FMUL.FTZ R13, R68.reuse, R113 ;  /* 0x00000071440d7220 */ /* 0x040fe20000410000 */
[----:B------:R-:W-:Y:S01]  /*11320*/  MOV R113, R51 ;  /* 0x0000003300717202 */ /* 0x000fe20000000f00 */
[----:B----4-:R-:W-:Y:S01]  /*11330*/  FMUL.FTZ R8, R68, R108 ;  /* 0x0000006c44087220 */ /* 0x010fe20000410000 */
[----:B------:R-:W-:Y:S01]  /*11340*/  MOV R108, R44 ;  /* 0x0000002c006c7202 */ /* 0x000fe20000000f00 */
[----:B------:R-:W-:Y:S01]  /*11350*/  FFMA.FTZ R44, R194, c[0x0][0x2d0], -R100 ;  /* 0x0000b400c22c7a23 */ /* 0x000fe20000010864 */
[----:B-1----:R-:W-:Y:S01]  /*11360*/  @P0 IADD3.X R7, R9, R12, RZ, P3, !PT ;  /* 0x0000000c09070210 */ /* 0x002fe20001ffe4ff */
[----:B------:R-:W-:Y:S01]  /*11370*/  FMUL.FTZ R9, R68, R109 ;  /* 0x0000006d44097220 */ /* 0x000fe20000410000 */
[----:B------:R-:W-:Y:S01]  /*11380*/  MOV R109, R40 ;  /* 0x00000028006d7202 */ /* 0x000fe20000000f00 */
[----:B------:R-:W-:Y:S01]  /*11390*/  FFMA.FTZ R40, R196, c[0x0][0x2d0], -R2 ;  /* 0x0000b400c4287a23 */ /* 0x000fe20000010802 */
[-C--:B------:R-:W-:Y:S01]  /*113a0*/  @P0 IADD3.X R5, R7, R12.reuse, RZ, P2, !PT ;  /* 0x0000000c07050210 */ /* 0x080fe200017fe4ff */
[----:B------:R1:W-:Y:S01]  /*113b0*/  @P0 LDGSTS.E.BYPASS.LTC128B.128 [R227+0x4900], [R6.64], !P6 ;  /* 0x0490000006e30fae */ /* 0x0003e2000f101d4c */
[----:B------:R-:W-:Y:S07]  /*113c0*/  FMUL.FTZ R51, R69, R151 ;  /* 0x0000009745337220 */ /* 0x000fee0000410000 */
[----:B------:R3:W-:Y:S01]  /*113d0*/  @P0 LDGSTS.E.BYPASS.LTC128B.128 [R227+0x5100], [R4.64], !P6 ;  /* 0x0510000004e30fae */ /* 0x0007e2000f101d4c */
[----:B--2---:R-:W-:Y:S01]  /*113e0*/  @P0 IADD3.X R11, R5, R12, RZ, P1, !PT ;  /* 0x0000000c050b0210 */ /* 0x004fe20000ffe4ff */
[--C-:B------:R-:W-:Y:S02]  /*113f0*/  FFMA.FTZ R12, R24, c[0x0][0x2d0], -R102.reuse ;  /* 0x0000b400180c7a23 */ /* 0x100fe40000010866 */
[----:B------:R-:W-:Y:S04]  /*11400*/  FFMA.FTZ R24, R29, c[0x0][0x2d0], -R102 ;  /* 0x0000b4001d187a23 */ /* 0x000fe80000010866 */
[----:B------:R2:W-:Y:S01]  /*11410*/  @P0 LDGSTS.E.BYPASS.LTC128B.128 [R227+0x5900], [R10.64], !P6 ;  /* 0x059000000ae30fae */ /* 0x0005e2000f101d4c */
[----:B------:R4:W-:Y:S01]  /*11420*/  MUFU.EX2 R232, R12 ;  /* 0x0000000c00e87308 */ /* 0x0009e20000000800 */
[C---:B------:R-:W-:Y:S01]  /*11430*/  FMUL.FTZ R29, R68.reuse, R129 ;  /* 0x00000081441d7220 */ /* 0x040fe20000410000 */
[----:B------:R-:W-:Y:S02]  /*11440*/  ISETP.GT.AND P0, PT, R103, UR4, PT ;  /* 0x0000000467007c0c */ /* 0x000fe4000bf04270 */
[----:B------:R-:W-:Y:S03]  /*11450*/  MOV R103, R225 ;  /* 0x000000e100677202 */ /* 0x000fe60000000f00 */
[----:B------:R-:W2:Y:S01]  /*11460*/  LDSM.16.MT88.4 R20, [R209+0x100] ;  /* 0x00010000d114783b */ /* 0x000ea20000004200 */
[----:B-1----:R-:W-:Y:S02]  /*11470*/  FFMA.FTZ R6, R33, c[0x0][0x2d0], -R100 ;  /* 0x0000b40021067a23 */ /* 0x002fe40000010864 */
[----:B------:R-:W-:Y:S01]  /*11480*/  FMUL.FTZ R7, R69, R107 ;  /* 0x0000006b45077220 */ /* 0x000fe20000410000 */
[----:B------:R-:W-:Y:S01]  /*11490*/  MOV R107, R230 ;  /* 0x000000e6006b7202 */ /* 0x000fe20000000f00 */
[----:B------:R1:W-:Y:S01]  /*114a0*/  MUFU.EX2 R237, R6 ;  /* 0x0000000600ed7308 */ /* 0x0003e20000000800 */
[----:B------:R-:W-:Y:S02]  /*114b0*/  FMUL.FTZ R33, R73, R133 ;  /* 0x0000008549217220 */ /* 0x000fe40000410000 */
[----:B------:R-:W2:Y:S01]  /*114c0*/  LDSM.16.MT88.4 R36, [R212+0x100] ;  /* 0x00010000d424783b */ /* 0x000ea20000004200 */
[--C-:B---3--:R-:W-:Y:S02]  /*114d0*/  FFMA.FTZ R4, R181, c[0x0][0x2d0], -R101.reuse ;  /* 0x0000b400b5047a23 */ /* 0x108fe40000010865 */
[----:B------:R-:W-:Y:S01]  /*114e0*/  FMUL.FTZ R5, R73, R105 ;  /* 0x0000006949057220 */ /* 0x000fe20000410000 */
[----:B------:R-:W-:Y:S03]  /*114f0*/  MOV R105, R204 ;  /* 0x000000cc00697202 */ /* 0x000fe60000000f00 */
[----:B------:R3:W-:Y:S01]  /*11500*/  MUFU.EX2 R233, R4 ;  /* 0x0000000400e97308 */ /* 0x0007e20000000800 */
[----:B------:R-:W2:Y:S01]  /*11510*/  LDSM.16.MT88.4 R52, [R210+0x100] ;  /* 0x00010000d234783b */ /* 0x000ea20000004200 */
[----:B----4-:R-:W-:Y:S01]  /*11520*/  FMUL.FTZ R12, R68, R112 ;  /* 0x00000070440c7220 */ /* 0x010fe20000410000 */
[----:B------:R-:W-:Y:S01]  /*11530*/  MOV R112, R203 ;  /* 0x000000cb00707202 */ /* 0x000fe20000000f00 */
[C---:B--2---:R-:W-:Y:S01]  /*11540*/  FMUL.FTZ R10, R0.reuse, R110 ;  /* 0x0000006e000a7220 */ /* 0x044fe20000410000 */
[----:B------:R-:W-:Y:S01]  /*11550*/  MOV R110, R46 ;  /* 0x0000002e006e7202 */ /* 0x000fe20000000f00 */
[C---:B------:R-:W-:Y:S01]  /*11560*/  FMUL.FTZ R11, R0.reuse, R111 ;  /* 0x0000006f000b7220 */ /* 0x040fe20000410000 */
[----:B------:R-:W-:Y:S01]  /*11570*/  MOV R111, R205 ;  /* 0x000000cd006f7202 */ /* 0x000fe20000000f00 */
[C---:B------:R-:W-:Y:S01]  /*11580*/  FMUL.FTZ R46, R0.reuse, R146 ;  /* 0x00000092002e7220 */ /* 0x040fe20000410000 */
[----:B------:R-:W2:Y:S01]  /*11590*/  LDSM.16.MT88.4 R80, [R211+0x100] ;  /* 0x00010000d350783b */ /* 0x000ea20000004200 */
[----:B------:R4:W-:Y:S01]  /*115a0*/  MUFU.EX2 R230, R24 ;  /* 0x0000001800e67308 */ /* 0x0009e20000000800 */
[----:B-1----:R-:W-:Y:S01]  /*115b0*/  FMUL.FTZ R6, R69, R106 ;  /* 0x0000006a45067220 */ /* 0x002fe20000410000 */
[----:B------:R-:W-:Y:S01]  /*115c0*/  MOV R106, R26 ;  /* 0x0000001a006a7202 */ /* 0x000fe20000000f00 */
[C---:B------:R-:W-:Y:S04]  /*115d0*/  FMUL.FTZ R26, R0.reuse, R126 ;  /* 0x0000007e001a7220 */ /* 0x040fe80000410000 */
[----:B------:R-:W1:Y:S03]  /*115e0*/  LDSM.16.MT88.4 R84, [R209+0x900] ;  /* 0x00090000d154783b */ /* 0x000e660000004200 */
[----:B------:R2:W-:Y:S01]  /*115f0*/  MUFU.EX2 R181, R32 ;  /* 0x0000002000b57308 */ /* 0x0005e20000000800 */
[--C-:B---3--:R-:W-:Y:S04]  /*11600*/  FFMA.FTZ R4, R15, c[0x0][0x2d0], -R101.reuse ;  /* 0x0000b4000f047a23 */ /* 0x108fe80000010865 */
[----:B------:R-:W3:Y:S01]  /*11610*/  LDSM.16.MT88.4 R88, [R212+0x900] ;  /* 0x00090000d458783b */ /* 0x000ee20000004200 */
[----:B------:R-:W-:Y:S01]  /*11620*/  FMUL.FTZ R15, R0, R115 ;  /* 0x00000073000f7220 */ /* 0x000fe20000410000 */
[----:B------:R-:W-:Y:S03]  /*11630*/  MOV R115, R206 ;  /* 0x000000ce00737202 */ /* 0x000fe60000000f00 */
[----:B------:R1:W-:Y:S03]  /*11640*/  MUFU.EX2 R234, R4 ;  /* 0x0000000400ea7308 */ /* 0x0003e60000000800 */
[----:B------:R-:W0:Y:S01]  /*11650*/  LDGDEPBAR ;  /* 0x00000000000079af */ /* 0x000e220000000000 */
[----:B----4-:R-:W-:Y:S06]  /*11660*/  FMUL.FTZ R24, R68, R124 ;  /* 0x0000007c44187220 */ /* 0x010fec0000410000 */
[----:B------:R4:W-:Y:S01]  /*11670*/  MUFU.EX2 R206, R56 ;  /* 0x0000003800ce7308 */ /* 0x0009e20000000800 */
[----:B--2---:R-:W-:Y:S02]  /*11680*/  FMUL.FTZ R32, R73, R132 ;  /* 0x0000008449207220 */ /* 0x004fe40000410000 */
[--C-:B-1----:R-:W-:Y:S02]  /*11690*/  FFMA.FTZ R4, R34, c[0x0][0x2d0], -R101.reuse ;  /* 0x0000b40022047a23 */ /* 0x102fe40000010865 */
[----:B------:R-:W-:Y:S05]  /*116a0*/  FMUL.FTZ R34, R69, R134 ;  /* 0x0000008645227220 */ /* 0x000fea0000410000 */
[----:B------:R1:W-:Y:S01]  /*116b0*/  MUFU.EX2 R235, R4 ;  /* 0x0000000400eb7308 */ /* 0x0003e20000000800 */
[----:B----4-:R-:W-:Y:S02]  /*116c0*/  FMUL.FTZ R56, R68, R156 ;  /* 0x0000009c44387220 */ /* 0x010fe40000410000 */
[--C-:B-1----:R-:W-:Y:S02]  /*116d0*/  FFMA.FTZ R4, R35, c[0x0][0x2d0], -R101.reuse ;  /* 0x0000b40023047a23 */ /* 0x102fe40000010865 */
[----:B------:R-:W-:Y:S05]  /*116e0*/  FMUL.FTZ R35, R69, R135 ;  /* 0x0000008745237220 */ /* 0x000fea0000410000 */
[----:B------:R1:W-:Y:S01]  /*116f0*/  MUFU.EX2 R236, R4 ;  /* 0x0000000400ec7308 */ /* 0x0003e20000000800 */
[----:B------:R-:W-:Y:S01]  /*11700*/  LDSM.16.MT88.4 R132, [R212+0x2900] ;  /* 0x00290000d484783b */ /* 0x000fe20000004200 */
[C---:B-1----:R-:W-:Y:S01]  /*11710*/  FMUL.FTZ R4, R73.reuse, R104 ;  /* 0x0000006849047220 */ /* 0x042fe20000410000 */
[----:B------:R-:W-:Y:S07]  /*11720*/  MOV R104, R228 ;  /* 0x000000e400687202 */ /* 0x000fee0000000f00 */
[----:B------:R1:W-:Y:S01]  /*11730*/  MUFU.EX2 R228, R44 ;  /* 0x0000002c00e47308 */ /* 0x0003e20000000800 */
[-C--:B------:R-:W-:Y:S08]  /*11740*/  HMMA.16816.F32 R4, R76, R20.reuse, R4 ;  /* 0x000000144c04723c */ /* 0x080ff00000001804 */
[C---:B------:R-:W-:Y:S07]  /*11750*/  HMMA.16816.F32 R8, R64.reuse, R20, R8 ;  /* 0x000000144008723c */ /* 0x040fee0000001808 */
[----:B------:R-:W-:Y:S01]  /*11760*/  FFMA.FTZ R20, R28, c[0x0][0x2d0], -R102 ;  /* 0x0000b4001c147a23 */ /* 0x000fe20000010866 */
[-C--:B------:R-:W-:Y:S03]  /*11770*/  HMMA.16816.F32 R12, R64, R22.reuse, R12 ;  /* 0x00000016400c723c */ /* 0x080fe6000000180c */
[----:B------:R2:W-:Y:S01]  /*11780*/  MUFU.EX2 R229, R20 ;  /* 0x0000001400e57308 */ /* 0x0005e20000000800 */
[----:B------:R-:W-:Y:S01]  /*11790*/  FMUL.FTZ R21, R73, R121 ;  /* 0x0000007949157220 */ /* 0x000fe20000410000 */
[----:B------:R-:W-:Y:S01]  /*117a0*/  MOV R121, R45 ;  /* 0x0000002d00797202 */ /* 0x000fe20000000f00 */
[----:B-1----:R-:W-:Y:S02]  /*117b0*/  FMUL.FTZ R44, R68, R144 ;  /* 0x00000090442c7220 */ /* 0x002fe40000410000 */
[C---:B------:R-:W-:Y:S04]  /*117c0*/  HMMA.16816.F32 R16, R76.reuse, R22, R16 ;  /* 0x000000164c10723c */ /* 0x040fe80000001810 */
[----:B------:R-:W-:Y:S01]  /*117d0*/  FFMA.FTZ R28, R182, c[0x0][0x2d0], -R2 ;  /* 0x0000b400b61c7a23 */ /* 0x000fe20000010802 */
[----:B------:R-:W-:Y:S01]  /*117e0*/  MOV R124, R121 ;  /* 0x00000079007c7202 */ /* 0x000fe20000000f00 */
[----:B------:R-:W-:Y:S01]  /*117f0*/  FMUL.FTZ R45, R68, R145 ;  /* 0x00000091442d7220 */ /* 0x000fe20000410000 */
[----:B------:R-:W-:Y:S01]  /*11800*/  MOV R121, R114 ;  /* 0x0000007200797202 */ /* 0x000fe20000000f00 */
[C---:B------:R-:W-:Y:S01]  /*11810*/  FMUL.FTZ R22, R69.reuse, R122 ;  /* 0x0000007a45167220 */ /* 0x040fe20000410000 */
[----:B------:R1:W4:Y:S03]  /*11820*/  MUFU.EX2 R182, R28 ;  /* 0x0000001c00b67308 */ /* 0x0003260000000800 */
[----:B------:R-:W-:Y:S01]  /*11830*/  FMUL.FTZ R23, R69, R123 ;  /* 0x0000007b45177220 */ /* 0x000fe20000410000 */
[----:B------:R-:W-:Y:S01]  /*11840*/  MOV R123, R30 ;  /* 0x0000001e007b7202 */ /* 0x000fe20000000f00 */
[----:B------:R-:W-:Y:S01]  /*11850*/  FMUL.FTZ R30, R0, R130 ;  /* 0x00000082001e7220 */ /* 0x000fe20000410000 */
[----:B------:R-:W-:Y:S01]  /*11860*/  MOV R122, R41 ;  /* 0x00000029007a7202 */ /* 0x000fe20000000f00 */
[C---:B------:R-:W-:Y:S01]  /*11870*/  FMUL.FTZ R41, R68.reuse, R141 ;  /* 0x0000008d44297220 */ /* 0x040fe20000410000 */
[----:B------:R-:W-:Y:S01]  /*11880*/  MOV R126, R123 ;  /* 0x0000007b007e7202 */ /* 0x000fe20000000f00 */
[----:B--2---:R-:W-:Y:S01]  /*11890*/  FMUL.FTZ R20, R73, R120 ;  /* 0x0000007849147220 */ /* 0x004fe20000410000 */
[----:B------:R-:W-:Y:S01]  /*118a0*/  MOV R120, R48 ;  /* 0x0000003000787202 */ /* 0x000fe20000000f00 */
[----:B------:R-:W-:Y:S01]  /*118b0*/  FFMA.FTZ R48, R195, c[0x0][0x2d0], -R100 ;  /* 0x0000b400c3307a23 */ /* 0x000fe20000010864 */
[----:B------:R-:W-:Y:S02]  /*118c0*/  MOV R114, R178 ;  /* 0x000000b200727202 */ /* 0x000fe40000000f00 */
[----:B------:R-:W-:Y:S01]  /*118d0*/  MOV R178, R93 ;  /* 0x0000005d00b27202 */ /* 0x000fe20000000f00 */
[----:B------:R2:W-:Y:S01]  /*118e0*/  MUFU.EX2 R226, R48 ;  /* 0x0000003000e27308 */ /* 0x0005e20000000800 */
[-C--:B------:R-:W-:Y:S03]  /*118f0*/  HMMA.16816.F32 R20, R76, R36.reuse, R20 ;  /* 0x000000244c14723c */ /* 0x080fe60000001814 */
[----:B------:R-:W-:Y:S02]  /*11900*/  MOV R123, R120 ;  /* 0x00000078007b7202 */ /* 0x000fe40000000f00 */
[----:B------:R-:W-:Y:S01]  /*11910*/  MOV R120, R95 ;  /* 0x0000005f00787202 */ /* 0x000fe20000000f00 */
[C---:B-1----:R-:W-:Y:S02]  /*11920*/  FMUL.FTZ R28, R68.reuse, R128 ;  /* 0x00000080441c7220 */ /* 0x042fe40000410000 */
[C---:B------:R-:W-:Y:S04]  /*11930*/  HMMA.16816.F32 R24, R64.reuse, R36, R24 ;  /* 0x000000244018723c */ /* 0x040fe80000001818 */
[----:B------:R-:W-:Y:S02]  /*11940*/  MOV R125, R122 ;  /* 0x0000007a007d7202 */ /* 0x000fe40000000f00 */
[----:B------:R-:W-:Y:S01]  /*11950*/  MOV R122, R116 ;  /* 0x00000074007a7202 */ /* 0x000fe20000000f00 */
[----:B------:R-:W-:Y:S01]  /*11960*/  FFMA.FTZ R36, R193, c[0x0][0x2d0], -R2 ;  /* 0x0000b400c1247a23 */ /* 0x000fe20000010802 */
[-C--:B------:R-:W-:Y:S03]  /*11970*/  HMMA.16816.F32 R28, R64, R38.reuse, R28 ;  /* 0x00000026401c723c */ /* 0x080fe6000000181c */
[----:B------:R1:W-:Y:S01]  /*11980*/  MUFU.EX2 R179, R36 ;  /* 0x0000002400b37308 */ /* 0x0003e20000000800 */
[C---:B------:R-:W-:Y:S01]  /*11990*/  FMUL.FTZ R37, R73.reuse, R137 ;  /* 0x0000008949257220 */ /* 0x040fe20000410000 */
[----:B------:R-:W-:Y:S01]  /*119a0*/  MOV R116, R170 ;  /* 0x000000aa00747202 */ /* 0x000fe20000000f00 */
[----:B--2---:R-:W-:Y:S02]  /*119b0*/  FMUL.FTZ R48, R73, R148 ;  /* 0x0000009449307220 */ /* 0x004fe40000410000 */
[C---:B------:R-:W-:Y:S01]  /*119c0*/  HMMA.16816.F32 R32, R76.reuse, R38, R32 ;  /* 0x000000264c20723c */ /* 0x040fe20000001820 */
[----:B------:R-:W-:Y:S03]  /*119d0*/  LDSM.16.MT88.4 R148, [R210+0x2900] ;  /* 0x00290000d294783b */ /* 0x000fe60000004200 */
[----:B------:R-:W-:Y:S01]  /*119e0*/  MOV R170, R94 ;  /* 0x0000005e00aa7202 */ /* 0x000fe20000000f00 */
[----:B------:R2:W2:Y:S02]  /*119f0*/  MUFU.EX2 R137, R40 ;  /* 0x0000002800897308 */ /* 0x0004a40000000800 */
[C---:B------:R-:W-:Y:S02]  /*11a00*/  FMUL.FTZ R38, R69.reuse, R138 ;  /* 0x0000008a45267220 */ /* 0x040fe40000410000 */
[----:B------:R-:W-:Y:S06]  /*11a10*/  FMUL.FTZ R39, R69, R139 ;  /* 0x0000008b45277220 */ /* 0x000fec0000410000 */
[----:B------:R3:W-:Y:S01]  /*11a20*/  MUFU.EX2 R139, R60 ;  /* 0x0000003c008b7308 */ /* 0x0007e20000000800 */
[C---:B-1----:R-:W-:Y:S09]  /*11a30*/  FMUL.FTZ R36, R73.reuse, R136 ;  /* 0x0000008849247220 */ /* 0x042ff20000410000 */
[----:B------:R1:W-:Y:S01]  /*11a40*/  MUFU.EX2 R138, R92 ;  /* 0x0000005c008a7308 */ /* 0x0003e20000000800 */
[-C--:B------:R-:W-:Y:S03]  /*11a50*/  HMMA.16816.F32 R36, R76, R52.reuse, R36 ;  /* 0x000000344c24723c */ /* 0x080fe60000001824 */
[C---:B--2---:R-:W-:Y:S07]  /*11a60*/  FMUL.FTZ R40, R68.reuse, R140 ;  /* 0x0000008c44287220 */ /* 0x044fee0000410000 */
[C---:B------:R-:W-:Y:S04]  /*11a70*/  HMMA.16816.F32 R40, R64.reuse, R52, R40 ;  /* 0x000000344028723c */ /* 0x040fe80000001828 */
[----:B---3--:R-:W-:Y:S03]  /*11a80*/  FMUL.FTZ R60, R68, R160 ;  /* 0x000000a0443c7220 */ /* 0x008fe60000410000 */
[----:B------:R-:W-:Y:S01]  /*11a90*/  FFMA.FTZ R52, R184, c[0x0][0x2d0], -R100 ;  /* 0x0000b400b8347a23 */ /* 0x000fe20000010864 */
[-C--:B------:R-:W-:Y:S03]  /*11aa0*/  HMMA.16816.F32 R44, R64, R54.reuse, R44 ;  /* 0x00000036402c723c */ /* 0x080fe6000000182c */
[----:B------:R2:W3:Y:S01]  /*11ab0*/  MUFU.EX2 R207, R52 ;  /* 0x0000003400cf7308 */ /* 0x0004e20000000800 */
[----:B------:R-:W-:Y:S01]  /*11ac0*/  FMUL.FTZ R53, R73, R153 ;  /* 0x0000009949357220 */ /* 0x000fe20000410000 */
[----:B-1----:R-:W1:Y:S03]  /*11ad0*/  LDSM.16.MT88.4 R92, [R210+0x900] ;  /* 0x00090000d25c783b */ /* 0x002e660000004200 */
[C---:B------:R-:W-:Y:S07]  /*11ae0*/  HMMA.16816.F32 R48, R76.reuse, R54, R48 ;  /* 0x000000364c30723c */ /* 0x040fee0000001830 */
[C---:B------:R-:W-:Y:S02]  /*11af0*/  FMUL.FTZ R54, R69.reuse, R154 ;  /* 0x0000009a45367220 */ /* 0x040fe40000410000 */
[----:B------:R-:W-:Y:S03]  /*11b00*/  FMUL.FTZ R55, R69, R155 ;  /* 0x0000009b45377220 */ /* 0x000fe60000410000 */
[----:B--2---:R-:W-:Y:S07]  /*11b10*/  FMUL.FTZ R52, R73, R152 ;  /* 0x0000009849347220 */ /* 0x004fee0000410000 */
[-C--:B------:R-:W-:Y:S08]  /*11b20*/  HMMA.16816.F32 R52, R76, R80.reuse, R52 ;  /* 0x000000504c34723c */ /* 0x080ff00000001834 */
[C---:B------:R-:W-:Y:S07]  /*11b30*/  HMMA.16816.F32 R56, R64.reuse, R80, R56 ;  /* 0x000000504038723c */ /* 0x040fee0000001838 */
[--C-:B------:R-:W-:Y:S01]  /*11b40*/  FFMA.FTZ R80, R200, c[0x0][0x2d0], -R101.reuse ;  /* 0x0000b400c8507a23 */ /* 0x100fe20000010865 */
[-C--:B------:R-:W-:Y:S03]  /*11b50*/  HMMA.16816.F32 R60, R64, R82.reuse, R60 ;  /* 0x00000052403c723c */ /* 0x080fe6000000183c */
[----:B------:R2:W1:Y:S01]  /*11b60*/  MUFU.EX2 R205, R80 ;  /* 0x0000005000cd7308 */ /* 0x0004620000000800 */
[----:B----4-:R-:W-:Y:S03]  /*11b70*/  F2FP.PACK_AB R81, R181, R182 ;  /* 0x000000b6b551723e */ /* 0x010fe600000000ff */
        /* <DEDUP_REMOVED lines=14> */
[--C-:B--2---:R-:W-:Y:S04]  /*11c60*/  FFMA.FTZ R80, R198, c[0x0][0x2d0], -R101.reuse ;  /* 0x0000b400c6507a23 */ /* 0x104fe80000010865 */
[----:B------:R2:W4:Y:S02]  /*11c70*/  MUFU.EX2 R203, R80 ;  /* 0x0000005000cb7308 */ /* 0x0005240000000800 */
[----:B--2---:R-:W-:Y:S07]  /*11c80*/  F2FP.PACK_AB R80, R231, R232 ;  /* 0x000000e8e750723e */ /* 0x004fee00000000ff */
[C---:B------:R-:W-:Y:S07]  /*11c90*/  HMMA.16816.F32 R8, R80.reuse, R84, R8 ;  /* 0x000000545008723c */ /* 0x040fee0000001808 */
[--C-:B------:R-:W-:Y:S01]  /*11ca0*/  FFMA.FTZ R84, R202, c[0x0][0x2d0], -R102.reuse ;  /* 0x0000b400ca547a23 */ /* 0x100fe20000010866 */
[-C--:B------:R-:W-:Y:S03]  /*11cb0*/  HMMA.16816.F32 R12, R80, R86.reuse, R12 ;  /* 0x00000056500c723c */ /* 0x080fe6000000180c */
[----:B------:R2:W-:Y:S05]  /*11cc0*/  MUFU.EX2 R143, R84 ;  /* 0x00000054008f7308 */ /* 0x0005ea0000000800 */
[C---:B------:R-:W-:Y:S08]  /*11cd0*/  HMMA.16816.F32 R16, R76.reuse, R86, R16 ;  /* 0x000000564c10723c */ /* 0x040ff00000001810 */
[-C--:B------:R-:W-:Y:S08]  /*11ce0*/  HMMA.16816.F32 R20, R76, R88.reuse, R20 ;  /* 0x000000584c14723c */ /* 0x080ff00000001814 */
[C---:B------:R-:W-:Y:S04]  /*11cf0*/  HMMA.16816.F32 R24, R80.reuse, R88, R24 ;  /* 0x000000585018723c */ /* 0x040fe80000001818 */
[--C-:B--2---:R-:W-:Y:S04]  /*11d00*/  FFMA.FTZ R84, R201, c[0x0][0x2d0], -R102.reuse ;  /* 0x0000b400c9547a23 */ /* 0x104fe80000010866 */
[-C--:B------:R-:W-:Y:S01]  /*11d10*/  HMMA.16816.F32 R28, R80, R90.reuse, R28 ;  /* 0x0000005a501c723c */ /* 0x080fe2000000181c */
[----:B------:R2:W-:Y:S07]  /*11d20*/  MUFU.EX2 R142, R84 ;  /* 0x00000054008e7308 */ /* 0x0005ee0000000800 */
[C---:B------:R-:W-:Y:S08]  /*11d30*/  HMMA.16816.F32 R32, R76.reuse, R90, R32 ;  /* 0x0000005a4c20723c */ /* 0x040ff00000001820 */
[-C--:B-1----:R-:W-:Y:S08]  /*11d40*/  HMMA.16816.F32 R36, R76, R92.reuse, R36 ;  /* 0x0000005c4c24723c */ /* 0x082ff00000001824 */
[C---:B------:R-:W-:Y:S04]  /*11d50*/  HMMA.16816.F32 R40, R80.reuse, R92, R40 ;  /* 0x0000005c5028723c */ /* 0x040fe80000001828 */
[----:B--2---:R-:W-:Y:S01]  /*11d60*/  FFMA.FTZ R84, R126, c[0x0][0x2d0], -R102 ;  /* 0x0000b4007e547a23 */ /* 0x004fe20000010866 */
[----:B------:R-:W-:Y:S02]  /*11d70*/  MOV R126, R125 ;  /* 0x0000007d007e7202 */ /* 0x000fe40000000f00 */
[----:B------:R-:W-:Y:S01]  /*11d80*/  MOV R125, R124 ;  /* 0x0000007c007d7202 */ /* 0x000fe20000000f00 */
[-C--:B------:R-:W-:Y:S01]  /*11d90*/  HMMA.16816.F32 R44, R80, R94.reuse, R44 ;  /* 0x0000005e502c723c */ /* 0x080fe2000000182c */
[----:B------:R1:W2:Y:S03]  /*11da0*/  MUFU.EX2 R202, R84 ;  /* 0x0000005400ca7308 */ /* 0x0002a60000000800 */
[----:B------:R-:W-:Y:S02]  /*11db0*/  MOV R124, R123 ;  /* 0x0000007b007c7202 */ /* 0x000fe40000000f00 */
[----:B------:R-:W-:Y:S02]  /*11dc0*/  MOV R123, R122 ;  /* 0x0000007a007b7202 */ /* 0x000fe40000000f00 */
[C---:B------:R-:W-:Y:S04]  /*11dd0*/  HMMA.16816.F32 R48, R76.reuse, R94, R48 ;  /* 0x0000005e4c30723c */ /* 0x040fe80000001830 */
[----:B------:R-:W-:Y:S02]  /*11de0*/  MOV R122, R121 ;  /* 0x00000079007a7202 */ /* 0x000fe40000000f00 */
[----:B------:R-:W-:Y:S02]  /*11df0*/  MOV R121, R120 ;  /* 0x0000007800797202 */ /* 0x000fe40000000f00 */
[----:B------:R-:W-:Y:S04]  /*11e00*/  MOV R120, R119 ;  /* 0x0000007700787202 */ /* 0x000fe80000000f00 */
[----:B------:R-:W-:Y:S02]  /*11e10*/  MOV R119, R112 ;  /* 0x0000007000777202 */ /* 0x000fe40000000f00 */
[----:B------:R-:W-:Y:S02]  /*11e20*/  MOV R112, R104 ;  /* 0x0000006800707202 */ /* 0x000fe40000000f00 */
[----:B------:R-:W-:Y:S01]  /*11e30*/  MOV R104, R220 ;  /* 0x000000dc00687202 */ /* 0x000fe20000000f00 */
[--C-:B-1----:R-:W-:Y:S01]  /*11e40*/  FFMA.FTZ R84, R126, c[0x0][0x2d0], -R2.reuse ;  /* 0x0000b4007e547a23 */ /* 0x102fe20000010802 */
[----:B------:R-:W-:Y:S01]  /*11e50*/  MOV R126, R125 ;  /* 0x0000007d007e7202 */ /* 0x000fe20000000f00 */
[----:B------:R1:W5:Y:S01]  /*11e60*/  LDL.LU R220, [R1+0x60] ;  /* 0x0000600001dc7983 */ /* 0x0003620000300800 */
[----:B------:R-:W-:Y:S01]  /*11e70*/  MOV R125, R124 ;  /* 0x0000007c007d7202 */ /* 0x000fe20000000f00 */
[----:B------:R1:W-:Y:S01]  /*11e80*/  MUFU.EX2 R136, R84 ;  /* 0x0000005400887308 */ /* 0x0003e20000000800 */
[----:B------:R-:W-:Y:S01]  /*11e90*/  MOV R124, R123 ;  /* 0x0000007b007c7202 */ /* 0x000fe20000000f00 */
[--C-:B------:R-:W-:Y:S01]  /*11ea0*/  FFMA.FTZ R88, R126, c[0x0][0x2d0], -R2.reuse ;  /* 0x0000b4007e587a23 */ /* 0x100fe20000010802 */
[----:B------:R-:W-:Y:S02]  /*11eb0*/  MOV R126, R125 ;  /* 0x0000007d007e7202 */ /* 0x000fe40000000f00 */
[----:B------:R-:W-:Y:S02]  /*11ec0*/  MOV R125, R124 ;  /* 0x0000007c007d7202 */ /* 0x000fe40000000f00 */
[----:B------:R-:W-:Y:S02]  /*11ed0*/  MOV R123, R122 ;  /* 0x0000007a007b7202 */ /* 0x000fe40000000f00 */
[----:B------:R-:W-:Y:S01]  /*11ee0*/  MOV R122, R121 ;  /* 0x00000079007a7202 */ /* 0x000fe20000000f00 */
[----:B------:R2:W2:Y:S01]  /*11ef0*/  MUFU.EX2 R141, R88 ;  /* 0x00000058008d7308 */ /* 0x0004a20000000800 */
        /* <DEDUP_REMOVED lines=11> */
[----:B------:R-:W-:Y:S02]  /*11fb0*/  MOV R109, R221 ;  /* 0x000000dd006d7202 */ /* 0x000fe40000000f00 */
[----:B------:R1:W5:Y:S01]  /*11fc0*/  LDL.LU R221, [R1+0x5c] ;  /* 0x00005c0001dd7983 */ /* 0x0003620000300800 */
[--C-:B--2---:R-:W-:Y:S01]  /*11fd0*/  FFMA.FTZ R88, R126, c[0x0][0x2d0], -R2.reuse ;  /* 0x0000b4007e587a23 */ /* 0x104fe20000010802 */
        /* <DEDUP_REMOVED lines=11> */
[----:B------:R3:W5:Y:S01]  /*12090*/  LDL.LU R222, [R1+0x58] ;  /* 0x0000580001de7983 */ /* 0x0007620000300800 */
[----:B------:R-:W-:Y:S02]  /*120a0*/  MOV R119, R112 ;  /* 0x0000007000777202 */ /* 0x000fe40000000f00 */
[----:B------:R-:W-:Y:S02]  /*120b0*/  MOV R112, R223 ;  /* 0x000000df00707202 */ /* 0x000fe40000000f00 */
[----:B------:R3:W5:Y:S01]  /*120c0*/  LDL.LU R223, [R1+0x54] ;  /* 0x0000540001df7983 */ /* 0x0007620000300800 */
[----:B--2---:R-:W-:Y:S01]  /*120d0*/  FFMA.FTZ R88, R126, c[0x0][0x2d0], -R2 ;  /* 0x0000b4007e587a23 */ /* 0x004fe20000010802 */
[----:B------:R-:W-:Y:S01]  /*120e0*/  MOV R126, R125 ;  /* 0x0000007d007e7202 */ /* 0x000fe20000000f00 */
[-C--:B-1----:R-:W-:Y:S02]  /*120f0*/  HMMA.16816.F32 R52, R76, R84.reuse, R52 ;  /* 0x000000544c34723c */ /* 0x082fe40000001834 */
[----:B------:R1:W2:Y:S01]  /*12100*/  MUFU.EX2 R144, R88 ;  /* 0x0000005800907308 */ /* 0x0002a20000000800 */
[----:B------:R-:W-:Y:S02]  /*12110*/  MOV R125, R124 ;  /* 0x0000007c007d7202 */ /* 0x000fe40000000f00 */
[----:B------:R-:W-:Y:S02]  /*12120*/  MOV R124, R123 ;  /* 0x0000007b007c7202 */ /* 0x000fe40000000f00 */
[----:B------:R-:W-:Y:S01]  /*12130*/  MOV R123, R122 ;  /* 0x0000007a007b7202 */ /* 0x000fe20000000f00 */
[C---:B------:R-:W-:Y:S04]  /*12140*/  HMMA.16816.F32 R56, R80.reuse, R84, R56 ;  /* 0x000000545038723c */ /* 0x040fe80000001838 */
[----:B------:R-:W-:Y:S02]  /*12150*/  MOV R122, R121 ;  /* 0x00000079007a7202 */ /* 0x000fe40000000f00 */
[----:B------:R-:W-:Y:S02]  /*12160*/  MOV R121, R120 ;  /* 0x0000007800797202 */ /* 0x000fe40000000f00 */
[-C--:B------:R-:W-:Y:S04]  /*12170*/  HMMA.16816.F32 R60, R80, R86.reuse, R60 ;  /* 0x00000056503c723c */ /* 0x080fe8000000183c */
[----:B------:R-:W-:Y:S02]  /*12180*/  MOV R120, R119 ;  /* 0x0000007700787202 */ /* 0x000fe40000000f00 */
[----:B------:R-:W-:Y:S02]  /*12190*/  MOV R119, R118 ;  /* 0x0000007600777202 */ /* 0x000fe40000000f00 */
[----:B------:R-:W-:Y:S04]  /*121a0*/  HMMA.16816.F32 R64, R76, R86, R64 ;  /* 0x000000564c40723c */ /* 0x000fe80000001840 */
[--C-:B-1----:R-:W-:Y:S01]  /*121b0*/  FFMA.FTZ R88, R126, c[0x0][0x2d0], -R100.reuse ;  /* 0x0000b4007e587a23 */ /* 0x102fe20000010864 */
[----:B------:R-:W-:Y:S02]  /*121c0*/  MOV R126, R125 ;  /* 0x0000007d007e7202 */ /* 0x000fe40000000f00 */
[----:B------:R-:W-:Y:S01]  /*121d0*/  MOV R125, R124 ;  /* 0x0000007c007d7202 */ /* 0x000fe20000000f00 */
[----:B------:R1:W-:Y:S01]  /*121e0*/  MUFU.EX2 R147, R88 ;  /* 0x0000005800937308 */ /* 0x0003e20000000800 */
[----:B------:R-:W-:Y:S03]  /*121f0*/  MOV R124, R123 ;  /* 0x0000007b007c7202 */ /* 0x000fe60000000f00 */
[----:B------:R-:W-:Y:S02]  /*12200*/  MOV R123, R122 ;  /* 0x0000007a007b7202 */ /* 0x000fe40000000f00 */
[----:B------:R-:W-:Y:S02]  /*12210*/  MOV R122, R121 ;  /* 0x00000079007a7202 */ /* 0x000fe40000000f00 */
[----:B------:R-:W-:Y:S02]  /*12220*/  MOV R121, R120 ;  /* 0x0000007800797202 */ /* 0x000fe40000000f00 */
[----:B------:R-:W-:Y:S02]  /*12230*/  F2FP.PACK_AB R76, R226, R228 ;  /* 0x000000e4e24c723e */ /* 0x000fe400000000ff */
[----:B---3--:R-:W-:Y:S02]  /*12240*/  F2FP.PACK_AB R78, R206, R207 ;  /* 0x000000cfce4e723e */ /* 0x008fe400000000ff */
[----:B------:R-:W-:Y:S02]  /*12250*/  F2FP.PACK_AB R77, R205, R139 ;  /* 0x0000008bcd4d723e */ /* 0x000fe400000000ff */
[----:B----4-:R-:W-:Y:S02]  /*12260*/  F2FP.PACK_AB R79, R203, R204 ;  /* 0x000000cccb4f723e */ /* 0x010fe400000000ff */
[----:B------:R-:W-:Y:S02]  /*12270*/  MOV R118, R117 ;  /* 0x0000007500767202 */ /* 0x000fe40000000f00 */
[----:B------:R-:W-:Y:S02]  /*12280*/  MOV R117, R224 ;  /* 0x000000e000757202 */ /* 0x000fe40000000f00 */
[----:B------:R-:W-:Y:S01]  /*12290*/  MOV R120, R119 ;  /* 0x0000007700787202 */ /* 0x000fe20000000f00 */
[----:B------:R3:W5:Y:S01]  /*122a0*/  LDL.LU R224, [R1+0x50] ;  /* 0x0000500001e07983 */ /* 0x0007620000300800 */
[--C-:B-1----:R-:W-:Y:S01]  /*122b0*/  FFMA.FTZ R88, R126, c[0x0][0x2d0], -R100.reuse ;  /* 0x0000b4007e587a23 */ /* 0x102fe20000010864 */
[----:B------:R-:W-:Y:S02]  /*122c0*/  MOV R126, R125 ;  /* 0x0000007d007e7202 */ /* 0x000fe40000000f00 */
        /* <DEDUP_REMOVED lines=8> */
[----:B------:R4:W-:Y:S01]  /*12350*/  MUFU.EX2 R199, R92 ;  /* 0x0000005c00c77308 */ /* 0x0009e20000000800 */
[----:B------:R-:W-:Y:S02]  /*12360*/  MOV R122, R121 ;  /* 0x00000079007a7202 */ /* 0x000fe40000000f00 */
[----:B------:R-:W-:Y:S02]  /*12370*/  MOV R119, R117 ;  /* 0x0000007500777202 */ /* 0x000fe40000000f00 */
[----:B------:R-:W-:Y:S02]  /*12380*/  MOV R123, R122 ;  /* 0x0000007a007b7202 */ /* 0x000fe40000000f00 */
[----:B------:R-:W-:Y:S02]  /*12390*/  MOV R117, R218 ;  /* 0x000000da00757202 */ /* 0x000fe40000000f00 */
[----:B------:R-:W-:Y:S01]  /*123a0*/  F2FP.PACK_AB R82, R202, R142 ;  /* 0x0000008eca52723e */ /* 0x000fe200000000ff */
[----:B------:R3:W5:Y:S01]  /*123b0*/  LDL.LU R218, [R1+0x4c] ;  /* 0x00004c0001da7983 */ /* 0x0007620000300800 */
[----:B------:R-:W-:Y:S02]  /*123c0*/  F2FP.PACK_AB R81, R141, R136 ;  /* 0x000000888d51723e */ /* 0x000fe400000000ff */
[----:B--2---:R-:W-:Y:S01]  /*123d0*/  F2FP.PACK_AB R83, R144, R140 ;  /* 0x0000008c9053723e */ /* 0x004fe200000000ff */
[----:B-1----:R-:W1:Y:S01]  /*123e0*/  LDSM.16.MT88.4 R88, [R209+0x1100] ;  /* 0x00110000d158783b */ /* 0x002e620000004200 */
[----:B------:R-:W-:Y:S02]  /*123f0*/  MOV R121, R120 ;  /* 0x0000007800797202 */ /* 0x000fe40000000f00 */
[----:B------:R-:W-:Y:S02]  /*12400*/  MOV R120, R119 ;  /* 0x0000007700787202 */ /* 0x000fe40000000f00 */
[----:B------:R-:W-:Y:S02]  /*12410*/  MOV R119, R117 ;  /* 0x0000007500777202 */ /* 0x000fe40000000f00 */
[----:B------:R-:W-:Y:S02]  /*12420*/  MOV R117, R116 ;  /* 0x0000007400757202 */ /* 0x000fe40000000f00 */
[----:B------:R-:W-:Y:S01]  /*12430*/  MOV R116, R114 ;  /* 0x0000007200747202 */ /* 0x000fe20000000f00 */
[----:B----4-:R-:W-:Y:S01]  /*12440*/  FFMA.FTZ R92, R126, c[0x0][0x2d0], -R100 ;  /* 0x0000b4007e5c7a23 */ /* 0x010fe20000010864 */
[----:B------:R-:W-:Y:S02]  /*12450*/  MOV R126, R125 ;  /* 0x0000007d007e7202 */ /* 0x000fe40000000f00 */
[----:B------:R-:W-:Y:S01]  /*12460*/  MOV R125, R124 ;  /* 0x0000007c007d7202 */ /* 0x000fe20000000f00 */
[----:B------:R2:W-:Y:S01]  /*12470*/  MUFU.EX2 R200, R92 ;  /* 0x0000005c00c87308 */ /* 0x0005e20000000800 */
[----:B------:R-:W-:Y:S01]  /*12480*/  MOV R124, R123 ;  /* 0x0000007b007c7202 */ /* 0x000fe20000000f00 */
[--C-:B------:R-:W-:Y:S01]  /*12490*/  FFMA.FTZ R84, R126, c[0x0][0x2d0], -R101.reuse ;  /* 0x0000b4007e547a23 */ /* 0x100fe20000010865 */
[----:B------:R-:W-:Y:S01]  /*124a0*/  MOV R114, R219 ;  /* 0x000000db00727202 */ /* 0x000fe20000000f00 */
[--C-:B------:R-:W-:Y:S01]  /*124b0*/  FFMA.FTZ R80, R125, c[0x0][0x2d0], -R101.reuse ;  /* 0x0000b4007d507a23 */ /* 0x100fe20000010865 */
[----:B------:R3:W5:Y:S01]  /*124c0*/  LDL.LU R219, [R1+0x48] ;  /* 0x0000480001db7983 */ /* 0x0007620000300800 */
[----:B------:R-:W-:Y:S02]  /*124d0*/  MOV R122, R121 ;  /* 0x00000079007a7202 */ /* 0x000fe40000000f00 */
[----:B------:R-:W-:Y:S02]  /*124e0*/  MOV R121, R120 ;  /* 0x0000007800797202 */ /* 0x000fe40000000f00 */
[----:B------:R4:W-:Y:S01]  /*124f0*/  MUFU.EX2 R198, R80 ;  /* 0x0000005000c67308 */ /* 0x0009e20000000800 */
[----:B------:R-:W-:Y:S02]  /*12500*/  MOV R123, R122 ;  /* 0x0000007a007b7202 */ /* 0x000fe40000000f00 */
[----:B------:R-:W-:Y:S02]  /*12510*/  MOV R120, R119 ;  /* 0x0000007700787202 */ /* 0x000fe40000000f00 */
[----:B------:R-:W-:Y:S02]  /*12520*/  MOV R119, R117 ;  /* 0x0000007500777202 */ /* 0x000fe40000000f00 */
[----:B------:R-:W-:Y:S02]  /*12530*/  MOV R117, R116 ;  /* 0x0000007400757202 */ /* 0x000fe40000000f00 */
[----:B------:R-:W-:Y:S01]  /*12540*/  MOV R116, R115 ;  /* 0x0000007300747202 */ /* 0x000fe20000000f00 */
[----:B------:R3:W-:Y:S01]  /*12550*/  MUFU.EX2 R146, R84 ;  /* 0x0000005400927308 */ /* 0x0007e20000000800 */
[----:B------:R-:W-:Y:S02]  /*12560*/  MOV R115, R170 ;  /* 0x000000aa00737202 */ /* 0x000fe40000000f00 */
[----:B------:R-:W-:Y:S01]  /*12570*/  MOV R170, R208 ;  /* 0x000000d000aa7202 */ /* 0x000fe20000000f00 */
[--C-:B--2---:R-:W-:Y:S01]  /*12580*/  FFMA.FTZ R92, R123, c[0x0][0x2d0], -R101.reuse ;  /* 0x0000b4007b5c7a23 */ /* 0x104fe20000010865 */
[----:B------:R2:W5:Y:S01]  /*12590*/  LDL.LU R208, [R1+0x44] ;  /* 0x0000440001d07983 */ /* 0x0005620000300800 */
[-C--:B-1----:R-:W-:Y:S03]  /*125a0*/  HMMA.16816.F32 R4, R76, R88.reuse, R4 ;  /* 0x000000584c04723c */ /* 0x082fe60000001804 */
[----:B------:R-:W-:Y:S01]  /*125b0*/  MOV R122, R120 ;  /* 0x00000078007a7202 */ /* 0x000fe20000000f00 */
[----:B------:R1:W-:Y:S01]  /*125c0*/  MUFU.EX2 R197, R92 ;  /* 0x0000005c00c57308 */ /* 0x0003e20000000800 */
[----:B------:R-:W-:Y:S02]  /*125d0*/  MOV R120, R119 ;  /* 0x0000007700787202 */ /* 0x000fe40000000f00 */
[----:B------:R-:W-:Y:S01]  /*125e0*/  MOV R119, R115 ;  /* 0x0000007300777202 */ /* 0x000fe20000000f00 */
[--C-:B----4-:R-:W-:Y:S01]  /*125f0*/  FFMA.FTZ R80, R124, c[0x0][0x2d0], -R101.reuse ;  /* 0x0000b4007c507a23 */ /* 0x110fe20000010865 */
[----:B------:R-:W-:Y:S03]  /*12600*/  MOV R115, R111 ;  /* 0x0000006f00737202 */ /* 0x000fe60000000f00 */
[----:B------:R-:W-:Y:S02]  /*12610*/  MOV R111, R105 ;  /* 0x00000069006f7202 */ /* 0x000fe40000000f00 */
[----:B------:R4:W-:Y:S01]  /*12620*/  MUFU.EX2 R196, R80 ;  /* 0x0000005000c47308 */ /* 0x0009e20000000800 */
[----:B------:R-:W-:Y:S02]  /*12630*/  MOV R105, R215 ;  /* 0x000000d700697202 */ /* 0x000fe40000000f00 */
[----:B------:R2:W5:Y:S04]  /*12640*/  LDL.LU R215, [R1+0x40] ;  /* 0x0000400001d77983 */ /* 0x0005680000300800 */
[----:B---3--:R-:W3:Y:S08]  /*12650*/  LDSM.16.MT88.4 R84, [R212+0x1100] ;  /* 0x00110000d454783b */ /* 0x008ef00000004200 */
[----:B-1----:R-:W1:Y:S01]  /*12660*/  LDSM.16.MT88.4 R92, [R210+0x1100] ;  /* 0x00110000d25c783b */ /* 0x002e620000004200 */
[----:B----4-:R-:W-:Y:S07]  /*12670*/  F2FP.PACK_AB R80, R143, R138 ;  /* 0x0000008a8f50723e */ /* 0x010fee00000000ff */
[C---:B------:R-:W-:Y:S07]  /*12680*/  HMMA.16816.F32 R8, R80.reuse, R88, R8 ;  /* 0x000000585008723c */ /* 0x040fee0000001808 */
[--C-:B------:R-:W-:Y:S01]  /*12690*/  FFMA.FTZ R88, R122, c[0x0][0x2d0], -R102.reuse ;  /* 0x0000b4007a587a23 */ /* 0x100fe20000010866 */
[-C--:B------:R-:W-:Y:S03]  /*126a0*/  HMMA.16816.F32 R12, R80, R90.reuse, R12 ;  /* 0x0000005a500c723c */ /* 0x080fe6000000180c */
[----:B------:R4:W-:Y:S05]  /*126b0*/  MUFU.EX2 R145, R88 ;  /* 0x0000005800917308 */ /* 0x0009ea0000000800 */
[C---:B------:R-:W-:Y:S08]  /*126c0*/  HMMA.16816.F32 R16, R76.reuse, R90, R16 ;  /* 0x0000005a4c10723c */ /* 0x040ff00000001810 */
[-C--:B---3--:R-:W-:Y:S08]  /*126d0*/  HMMA.16816.F32 R20, R76, R84.reuse, R20 ;  /* 0x000000544c14723c */ /* 0x088ff00000001814 */
[C---:B------:R-:W-:Y:S04]  /*126e0*/  HMMA.16816.F32 R24, R80.reuse, R84, R24 ;  /* 0x000000545018723c */ /* 0x040fe80000001818 */
[----:B----4-:R-:W-:Y:S03]  /*126f0*/  FFMA.FTZ R88, R121, c[0x0][0x2d0], -R102 ;  /* 0x0000b40079587a23 */ /* 0x010fe60000010866 */
[----:B------:R-:W-:Y:S01]  /*12700*/  FFMA.FTZ R84, R118, c[0x0][0x2d0], -R2 ;  /* 0x0000b40076547a23 */ /* 0x000fe20000010802 */
[-C--:B------:R-:W-:Y:S01]  /*12710*/  HMMA.16816.F32 R28, R80, R86.reuse, R28 ;  /* 0x00000056501c723c */ /* 0x080fe2000000181c */
[----:B------:R3:W-:Y:S07]  /*12720*/  MUFU.EX2 R194, R88 ;  /* 0x0000005800c27308 */ /* 0x0007ee0000000800 */
[C---:B------:R-:W-:Y:S03]  /*12730*/  HMMA.16816.F32 R32, R76.reuse, R86, R32 ;  /* 0x000000564c20723c */ /* 0x040fe60000001820 */
[----:B------:R4:W-:Y:S05]  /*12740*/  MUFU.EX2 R155, R84 ;  /* 0x00000054009b7308 */ /* 0x0009ea0000000800 */
[-C--:B-1----:R-:W-:Y:S08]  /*12750*/  HMMA.16816.F32 R36, R76, R92.reuse, R36 ;  /* 0x0000005c4c24723c */ /* 0x082ff00000001824 */
[C---:B------:R-:W-:Y:S04]  /*12760*/  HMMA.16816.F32 R40, R80.reuse, R92, R40 ;  /* 0x0000005c5028723c */ /* 0x040fe80000001828 */
[----:B---3--:R-:W-:Y:S03]  /*12770*/  FFMA.FTZ R88, R120, c[0x0][0x2d0], -R102 ;  /* 0x0000b40078587a23 */ /* 0x008fe60000010866 */
[----:B------:R-:W-:Y:S01]  /*12780*/  FFMA.FTZ R92, R191, c[0x0][0x2d0], -R100 ;  /* 0x0000b400bf5c7a23 */ /* 0x000fe20000010864 */
[-C--:B------:R-:W-:Y:S01]  /*12790*/  HMMA.16816.F32 R44, R80, R94.reuse, R44 ;  /* 0x0000005e502c723c */ /* 0x080fe2000000182c */
[----:B------:R1:W-:Y:S03]  /*127a0*/  MUFU.EX2 R195, R88 ;  /* 0x0000005800c37308 */ /* 0x0003e60000000800 */
[----:B----4-:R-:W-:Y:S04]  /*127b0*/  FFMA.FTZ R84, R117, c[0x0][0x2d0], -R2 ;  /* 0x0000b40075547a23 */ /* 0x010fe80000010802 */
[C---:B------:R-:W-:Y:S03]  /*127c0*/  HMMA.16816.F32 R48, R76.reuse, R94, R48 ;  /* 0x0000005e4c30723c */ /* 0x040fe60000001830 */
[----:B------:R3:W-:Y:S10]  /*127d0*/  MUFU.EX2 R153, R84 ;  /* 0x0000005400997308 */ /* 0x0007f40000000800 */
[----:B------:R4:W-:Y:S01]  /*127e0*/  MUFU.EX2 R191, R92 ;  /* 0x0000005c00bf7308 */ /* 0x0009e20000000800 */
[----:B-1----:R-:W-:Y:S09]  /*127f0*/  FFMA.FTZ R88, R119, c[0x0][0x2d0], -R102 ;  /* 0x0000b40077587a23 */ /* 0x002ff20000010866 */
[----:B------:R1:W1:Y:S01]  /*12800*/  MUFU.EX2 R193, R88 ;  /* 0x0000005800c17308 */ /* 0x0002620000000800 */
[----:B---3--:R-:W-:Y:S02]  /*12810*/  FFMA.FTZ R84, R116, c[0x0][0x2d0], -R2 ;  /* 0x0000b40074547a23 */ /* 0x008fe40000010802 */
[----:B------:R-:W-:Y:S07]  /*12820*/  LDSM.16.MT88.4 R116, [R209+0x2900] ;  /* 0x00290000d174783b */ /* 0x000fee0000004200 */
[----:B------:R3:W-:Y:S01]  /*12830*/  MUFU.EX2 R154, R84 ;  /* 0x00000054009a7308 */ /* 0x0007e20000000800 */
[----:B----4-:R-:W-:Y:S09]  /*12840*/  FFMA.FTZ R92, R114, c[0x0][0x2d0], -R100 ;  /* 0x0000b400725c7a23 */ /* 0x010ff20000010864 */
[----:B------:R-:W-:Y:S01]  /*12850*/  MUFU.EX2 R192, R92 ;  /* 0x0000005c00c07308 */ /* 0x000fe20000000800 */
[----:B-1----:R-:W1:Y:S01]  /*12860*/  LDSM.16.MT88.4 R88, [R211+0x1100] ;  /* 0x00110000d358783b */ /* 0x002e620000004200 */
[----:B---3--:R-:W-:Y:S08]  /*12870*/  FFMA.FTZ R84, R115, c[0x0][0x2d0], -R2 ;  /* 0x0000b40073547a23 */ /* 0x008ff00000010802 */
[----:B------:R3:W4:Y:S02]  /*12880*/  MUFU.EX2 R152, R84 ;  /* 0x0000005400987308 */ /* 0x0007240000000800 */
[--C-:B---3--:R-:W-:Y:S01]  /*12890*/  FFMA.FTZ R84, R113, c[0x0][0x2d0], -R100.reuse ;  /* 0x0000b40071547a23 */ /* 0x108fe20000010864 */
[----:B------:R-:W-:Y:S01]  /*128a0*/  MOV R113, R112 ;  /* 0x0000007000717202 */ /* 0x000fe20000000f00 */
[-C--:B-1----:R-:W-:Y:S03]  /*128b0*/  HMMA.16816.F32 R52, R76, R88.reuse, R52 ;  /* 0x000000584c34723c */ /* 0x082fe60000001834 */
[----:B------:R-:W-:Y:S02]  /*128c0*/  MOV R112, R109 ;  /* 0x0000006d00707202 */ /* 0x000fe40000000f00 */
[----:B------:R-:W-:Y:S02]  /*128d0*/  MOV R109, R108 ;  /* 0x0000006c006d7202 */ /* 0x000fe40000000f00 */
[----:B------:R-:W-:Y:S01]  /*128e0*/  MOV R108, R171 ;  /* 0x000000ab006c7202 */ /* 0x000fe20000000f00 */
[C---:B------:R-:W-:Y:S04]  /*128f0*/  HMMA.16816.F32 R56, R80.reuse, R88, R56 ;  /* 0x000000585038723c */ /* 0x040fe80000001838 */
[----:B------:R-:W-:Y:S02]  /*12900*/  MOV R171, R170 ;  /* 0x000000aa00ab7202 */ /* 0x000fe40000000f00 */
[----:B------:R-:W-:Y:S01]  /*12910*/  MOV R170, R189 ;  /* 0x000000bd00aa7202 */ /* 0x000fe20000000f00 */
[----:B------:R-:W-:Y:S01]  /*12920*/  FFMA.FTZ R88, R111, c[0x0][0x2d0], -R100 ;  /* 0x0000b4006f587a23 */ /* 0x000fe20000010864 */
[-C--:B------:R-:W-:Y:S01]  /*12930*/  HMMA.16816.F32 R60, R80, R90.reuse, R60 ;  /* 0x0000005a503c723c */ /* 0x080fe2000000183c */
[----:B------:R1:W-:Y:S03]  /*12940*/  MUFU.EX2 R189, R84 ;  /* 0x0000005400bd7308 */ /* 0x0003e60000000800 */
[----:B------:R-:W-:Y:S02]  /*12950*/  MOV R111, R107 ;  /* 0x0000006b006f7202 */ /* 0x000fe40000000f00 */
[----:B------:R-:W-:Y:S01]  /*12960*/  MOV R107, R190 ;  /* 0x000000be006b7202 */ /* 0x000fe20000000f00 */
[--C-:B------:R-:W-:Y:S01]  /*12970*/  FFMA.FTZ R80, R113, c[0x0][0x2d0], -R101.reuse ;  /* 0x0000b40071507a23 */ /* 0x100fe20000010865 */
[----:B------:R-:W-:Y:S03]  /*12980*/  HMMA.16816.F32 R64, R76, R90, R64 ;  /* 0x0000005a4c40723c */ /* 0x000fe60000001840 */
[----:B------:R3:W-:Y:S01]  /*12990*/  MUFU.EX2 R159, R80 ;  /* 0x00000050009f7308 */ /* 0x0007e20000000800 */
[----:B------:R-:W-:Y:S01]  /*129a0*/  F2FP.PACK_AB R82, R193, R195 ;  /* 0x000000c3c152723e */ /* 0x000fe200000000ff */
[--C-:B------:R-:W-:Y:S01]  /*129b0*/  FFMA.FTZ R92, R111, c[0x0][0x2d0], -R101.reuse ;  /* 0x0000b4006f5c7a23 */ /* 0x100fe20000010865 */
[----:B------:R-:W-:Y:S02]  /*129c0*/  F2FP.PACK_AB R81, R153, R155 ;  /* 0x0000009b9951723e */ /* 0x000fe400000000ff */
[----:B------:R-:W-:Y:S04]  /*129d0*/  F2FP.PACK_AB R76, R201, R147 ;  /* 0x00000093c94c723e */ /* 0x000fe800000000ff */
[----:B------:R-:W-:Y:S01]  /*129e0*/  F2FP.PACK_AB R78, R200, R199 ;  /* 0x000000c7c84e723e */ /* 0x000fe200000000ff */
[----:B------:R2:W-:Y:S01]  /*129f0*/  MUFU.EX2 R190, R88 ;  /* 0x0000005800be7308 */ /* 0x0005e20000000800 */
[----:B------:R-:W-:Y:S02]  /*12a00*/  F2FP.PACK_AB R77, R198, R146 ;  /* 0x00000092c64d723e */ /* 0x000fe400000000ff */
[----:B------:R-:W-:Y:S01]  /*12a10*/  F2FP.PACK_AB R79, R197, R196 ;  /* 0x000000c4c54f723e */ /* 0x000fe200000000ff */
[----:B-1----:R-:W1:Y:S01]  /*12a20*/  LDSM.16.MT88.4 R84, [R209+0x1900] ;  /* 0x00190000d154783b */ /* 0x002e620000004200 */
[----:B----4-:R-:W-:Y:S05]  /*12a30*/  F2FP.PACK_AB R83, R152, R154 ;  /* 0x0000009a9853723e */ /* 0x010fea00000000ff */
[----:B------:R4:W-:Y:S01]  /*12a40*/  MUFU.EX2 R184, R92 ;  /* 0x0000005c00b87308 */ /* 0x0009e20000000800 */
[--C-:B---3--:R-:W-:Y:S09]  /*12a50*/  FFMA.FTZ R80, R112, c[0x0][0x2d0], -R101.reuse ;  /* 0x0000b40070507a23 */ /* 0x108ff20000010865 */
[----:B------:R3:W-:Y:S01]  /*12a60*/  MUFU.EX2 R158, R80 ;  /* 0x00000050009e7308 */ /* 0x0007e20000000800 */
[----:B--2---:R-:W2:Y:S08]  /*12a70*/  LDSM.16.MT88.4 R88, [R212+0x1900] ;  /* 0x00190000d458783b */ /* 0x004eb00000004200 */
[----:B----4-:R-:W4:Y:S01]  /*12a80*/  LDSM.16.MT88.4 R92, [R210+0x1900] ;  /* 0x00190000d25c783b */ /* 0x010f220000004200 */
[-C--:B-1----:R-:W-:Y:S03]  /*12a90*/  HMMA.16816.F32 R4, R76, R84.reuse, R4 ;  /* 0x000000544c04723c */ /* 0x082fe60000001804 */
[----:B---3--:R-:W-:Y:S07]  /*12aa0*/  F2FP.PACK_AB R80, R194, R145 ;  /* 0x00000091c250723e */ /* 0x008fee00000000ff */
[C---:B------:R-:W-:Y:S07]  /*12ab0*/  HMMA.16816.F32 R8, R80.reuse, R84, R8 ;  /* 0x000000545008723c */ /* 0x040fee0000001808 */
[--C-:B------:R-:W-:Y:S01]  /*12ac0*/  FFMA.FTZ R84, R110, c[0x0][0x2d0], -R101.reuse ;  /* 0x0000b4006e547a23 */ /* 0x100fe20000010865 */
[-C--:B------:R-:W-:Y:S03]  /*12ad0*/  HMMA.16816.F32 R12, R80, R86.reuse, R12 ;  /* 0x00000056500c723c */ /* 0x080fe6000000180c */
[----:B------:R1:W-:Y:S05]  /*12ae0*/  MUFU.EX2 R183, R84 ;  /* 0x0000005400b77308 */ /* 0x0003ea0000000800 */
[C---:B------:R-:W-:Y:S08]  /*12af0*/  HMMA.16816.F32 R16, R76.reuse, R86, R16 ;  /* 0x000000564c10723c */ /* 0x040ff00000001810 */
[-C--:B--2---:R-:W-:Y:S08]  /*12b00*/  HMMA.16816.F32 R20, R76, R88.reuse, R20 ;  /* 0x000000584c14723c */ /* 0x084ff00000001814 */
[C---:B------:R-:W-:Y:S04]  /*12b10*/  HMMA.16816.F32 R24, R80.reuse, R88, R24 ;  /* 0x000000585018723c */ /* 0x040fe80000001818 */
[--C-:B-1----:R-:W-:Y:S01]  /*12b20*/  FFMA.FTZ R84, R109, c[0x0][0x2d0], -R102.reuse ;  /* 0x0000b4006d547a23 */ /* 0x102fe20000010866 */
[----:B------:R-:W-:Y:S02]  /*12b30*/  MOV R109, R104 ;  /* 0x00000068006d7202 */ /* 0x000fe40000000f00 */
[--C-:B------:R-:W-:Y:S01]  /*12b40*/  FFMA.FTZ R88, R178, c[0x0][0x2d0], -R102.reuse ;  /* 0x0000b400b2587a23 */ /* 0x100fe20000010866 */
[-C--:B------:R-:W-:Y:S01]  /*12b50*/  HMMA.16816.F32 R28, R80, R90.reuse, R28 ;  /* 0x0000005a501c723c */ /* 0x080fe2000000181c */
[----:B------:R1:W-:Y:S03]  /*12b60*/  MUFU.EX2 R157, R84 ;  /* 0x00000054009d7308 */ /* 0x0003e60000000800 */
[----:B------:R-:W-:Y:S02]  /*12b70*/  MOV R104, R168 ;  /* 0x000000a800687202 */ /* 0x000fe40000000f00 */
[----:B------:R-:W-:Y:S02]  /*12b80*/  MOV R168, R174 ;  /* 0x000000ae00a87202 */ /* 0x000fe40000000f00 */
[C---:B------:R-:W-:Y:S03]  /*12b90*/  HMMA.16816.F32 R32, R76.reuse, R90, R32 ;  /* 0x0000005a4c20723c */ /* 0x040fe60000001820 */
[----:B------:R2:W-:Y:S05]  /*12ba0*/  MUFU.EX2 R178, R88 ;  /* 0x0000005800b27308 */ /* 0x0005ea0000000800 */
[-C--:B----4-:R-:W-:Y:S08]  /*12bb0*/  HMMA.16816.F32 R36, R76, R92.reuse, R36 ;  /* 0x0000005c4c24723c */ /* 0x090ff00000001824 */
[C---:B------:R-:W-:Y:S04]  /*12bc0*/  HMMA.16816.F32 R40, R80.reuse, R92, R40 ;  /* 0x0000005c5028723c */ /* 0x040fe80000001828 */
[----:B-1----:R-:W-:Y:S01]  /*12bd0*/  FFMA.FTZ R84, R108, c[0x0][0x2d0], -R102 ;  /* 0x0000b4006c547a23 */ /* 0x002fe20000010866 */
[----:B------:R-:W-:Y:S02]  /*12be0*/  MOV R108, R105 ;  /* 0x00000069006c7202 */ /* 0x000fe40000000f00 */
[----:B------:R-:W-:Y:S01]  /*12bf0*/  MOV R105, R170 ;  /* 0x000000aa00697202 */ /* 0x000fe20000000f00 */
[-C--:B------:R-:W-:Y:S01]  /*12c00*/  HMMA.16816.F32 R44, R80, R94.reuse, R44 ;  /* 0x0000005e502c723c */ /* 0x080fe2000000182c */
[----:B------:R1:W-:Y:S03]  /*12c10*/  MUFU.EX2 R156, R84 ;  /* 0x00000054009c7308 */ /* 0x0003e60000000800 */
[----:B--2---:R-:W-:Y:S01]  /*12c20*/  FFMA.FTZ R88, R99, c[0x0][0x2d0], -R2 ;  /* 0x0000b40063587a23 */ /* 0x004fe20000010802 */
[----:B------:R-:W-:Y:S01]  /*12c30*/  MOV R170, R175 ;  /* 0x000000af00aa7202 */ /* 0x000fe20000000f00 */
[----:B------:R-:W-:Y:S01]  /*12c40*/  FFMA.FTZ R92, R171, c[0x0][0x2d0], -R100 ;  /* 0x0000b400ab5c7a23 */ /* 0x000fe20000010864 */
[----:B------:R-:W-:Y:S01]  /*12c50*/  MOV R171, R177 ;  /* 0x000000b100ab7202 */ /* 0x000fe20000000f00 */
[C---:B------:R-:W-:Y:S03]  /*12c60*/  HMMA.16816.F32 R48, R76.reuse, R94, R48 ;  /* 0x0000005e4c30723c */ /* 0x040fe60000001830 */
[----:B------:R2:W-:Y:S10]  /*12c70*/  MUFU.EX2 R99, R88 ;  /* 0x0000005800637308 */ /* 0x0005f40000000800 */
[----:B------:R3:W-:Y:S01]  /*12c80*/  MUFU.EX2 R177, R92 ;  /* 0x0000005c00b17308 */ /* 0x0007e20000000800 */
[----:B-1----:R-:W-:Y:S01]  /*12c90*/  FFMA.FTZ R84, R176, c[0x0][0x2d0], -R102 ;  /* 0x0000b400b0547a23 */ /* 0x002fe20000010866 */
[----:B------:R-:W-:Y:S08]  /*12ca0*/  MOV R176, R180 ;  /* 0x000000b400b07202 */ /* 0x000ff00000000f00 */
[----:B------:R1:W-:Y:S01]  /*12cb0*/  MUFU.EX2 R180, R84 ;  /* 0x0000005400b47308 */ /* 0x0003e20000000800 */
[----:B--2---:R-:W-:Y:S01]  /*12cc0*/  FFMA.FTZ R88, R107, c[0x0][0x2d0], -R2 ;  /* 0x0000b4006b587a23 */ /* 0x004fe20000010802 */
[----:B------:R-:W-:Y:S08]  /*12cd0*/  MOV R107, R97 ;  /* 0x00000061006b7202 */ /* 0x000ff00000000f00 */
[----:B------:R2:W-:Y:S01]  /*12ce0*/  MUFU.EX2 R97, R88 ;  /* 0x0000005800617308 */ /* 0x0005e20000000800 */
[----:B---3--:R-:W-:Y:S09]  /*12cf0*/  FFMA.FTZ R92, R176, c[0x0][0x2d0], -R100 ;  /* 0x0000b400b05c7a23 */ /* 0x008ff20000010864 */
[----:B------:R3:W4:Y:S01]  /*12d00*/  MUFU.EX2 R175, R92 ;  /* 0x0000005c00af7308 */ /* 0x0007220000000800 */
[----:B-1----:R-:W1:Y:S01]  /*12d10*/  LDSM.16.MT88.4 R84, [R211+0x1900] ;  /* 0x00190000d354783b */ /* 0x002e620000004200 */
[--C-:B--2---:R-:W-:Y:S08]  /*12d20*/  FFMA.FTZ R88, R98, c[0x0][0x2d0], -R2.reuse ;  /* 0x0000b40062587a23 */ /* 0x104ff00000010802 */
[----:B------:R2:W-:Y:S01]  /*12d30*/  MUFU.EX2 R98, R88 ;  /* 0x0000005800627308 */ /* 0x0005e20000000800 */
[--C-:B---3--:R-:W-:Y:S01]  /*12d40*/  FFMA.FTZ R92, R171, c[0x0][0x2d0], -R101.reuse ;  /* 0x0000b400ab5c7a23 */ /* 0x108fe20000010865 */
[----:B----4-:R-:W-:Y:S08]  /*12d50*/  F2FP.PACK_AB R164, R175, R177 ;  /* 0x000000b1afa4723e */ /* 0x010ff000000000ff */
[----:B------:R3:W-:Y:S01]  /*12d60*/  MUFU.EX2 R171, R92 ;  /* 0x0000005c00ab7308 */ /* 0x0007e20000000800 */
[----:B--2---:R-:W-:Y:S01]  /*12d70*/  FFMA.FTZ R88, R96, c[0x0][0x2d0], -R2 ;  /* 0x0000b40060587a23 */ /* 0x004fe20000010802 */
[-C--:B-1----:R-:W-:Y:S08]  /*12d80*/  HMMA.16816.F32 R52, R76, R84.reuse, R52 ;  /* 0x000000544c34723c */ /* 0x082ff00000001834 */
[----:B------:R1:W2:Y:S01]  /*12d90*/  MUFU.EX2 R96, R88 ;  /* 0x0000005800607308 */ /* 0x0002a20000000800 */
[C---:B------:R-:W-:Y:S01]  /*12da0*/  HMMA.16816.F32 R56, R80.reuse, R84, R56 ;  /* 0x000000545038723c */ /* 0x040fe20000001838 */
[----:B---3--:R-:W-:Y:S06]  /*12db0*/  LDSM.16.MT88.4 R92, [R210+0x2100] ;  /* 0x00210000d25c783b */ /* 0x008fec0000004200 */
[--C-:B------:R-:W-:Y:S01]  /*12dc0*/  FFMA.FTZ R84, R173, c[0x0][0x2d0], -R100.reuse ;  /* 0x0000b400ad547a23 */ /* 0x100fe20000010864 */
[-C--:B------:R-:W-:Y:S03]  /*12dd0*/  HMMA.16816.F32 R60, R80, R86.reuse, R60 ;  /* 0x00000056503c723c */ /* 0x080fe6000000183c */
[----:B------:R3:W-:Y:S04]  /*12de0*/  MUFU.EX2 R176, R84 ;  /* 0x0000005400b07308 */ /* 0x0007e80000000800 */
[----:B------:R-:W-:Y:S01]  /*12df0*/  FFMA.FTZ R80, R172, c[0x0][0x2d0], -R100 ;  /* 0x0000b400ac507a23 */ /* 0x000fe20000010864 */
[----:B------:R-:W-:Y:S01]  /*12e00*/  HMMA.16816.F32 R64, R76, R86, R64 ;  /* 0x000000564c40723c */ /* 0x000fe20000001840 */
[----:B-1----:R-:W1:Y:S03]  /*12e10*/  LDSM.16.MT88.4 R88, [R209+0x2100] ;  /* 0x00210000d158783b */ /* 0x002e660000004200 */
[----:B------:R-:W-:Y:S01]  /*12e20*/  F2FP.PACK_AB R82, R178, R180 ;  /* 0x000000b4b252723e */ /* 0x000fe200000000ff */
[----:B------:R4:W4:Y:S01]  /*12e30*/  MUFU.EX2 R174, R80 ;  /* 0x0000005000ae7308 */ /* 0x0009220000000800 */
[----:B------:R-:W-:Y:S02]  /*12e40*/  F2FP.PACK_AB R81, R97, R99 ;  /* 0x000000636151723e */ /* 0x000fe400000000ff */
[----:B------:R-:W-:Y:S04]  /*12e50*/  F2FP.PACK_AB R76, R191, R189 ;  /* 0x000000bdbf4c723e */ /* 0x000fe800000000ff */
[----:B------:R-:W-:Y:S02]  /*12e60*/  F2FP.PACK_AB R78, R190, R192 ;  /* 0x000000c0be4e723e */ /* 0x000fe400000000ff */
[----:B------:R-:W-:Y:S02]  /*12e70*/  F2FP.PACK_AB R77, R158, R159 ;  /* 0x0000009f9e4d723e */ /* 0x000fe400000000ff */
[----:B------:R-:W-:Y:S02]  /*12e80*/  F2FP.PACK_AB R79, R183, R184 ;  /* 0x000000b8b74f723e */ /* 0x000fe400000000ff */
[----:B--2---:R-:W-:Y:S01]  /*12e90*/  F2FP.PACK_AB R83, R96, R98 ;  /* 0x000000626053723e */ /* 0x004fe200000000ff */
[----:B---3--:R-:W2:Y:S01]  /*12ea0*/  LDSM.16.MT88.4 R84, [R212+0x2100] ;  /* 0x00210000d454783b */ /* 0x008ea20000004200 */
[--C-:B----4-:R-:W-:Y:S01]  /*12eb0*/  FFMA.FTZ R80, R109, c[0x0][0x2d0], -R101.reuse ;  /* 0x0000b4006d507a23 */ /* 0x110fe20000010865 */
[----:B------:R-:W-:Y:S06]  /*12ec0*/  MOV R109, R106 ;  /* 0x0000006a006d7202 */ /* 0x000fec0000000f00 */
[----:B------:R-:W3:Y:S01]  /*12ed0*/  LDL.LU R106, [R1+0x8] ;  /* 0x00000800016a7983 */ /* 0x000ee20000300800 */
[----:B------:R4:W2:Y:S01]  /*12ee0*/  MUFU.EX2 R173, R80 ;  /* 0x0000005000ad7308 */ /* 0x0008a20000000800 */
[----:B------:R-:W-:Y:S01]  /*12ef0*/  F2FP.PACK_AB R166, R174, R176 ;  /* 0x000000b0aea6723e */ /* 0x000fe200000000ff */
[-C--:B-1----:R-:W-:Y:S03]  /*12f00*/  HMMA.16816.F32 R4, R76, R88.reuse, R4 ;  /* 0x000000584c04723c */ /* 0x082fe60000001804 */
[----:B----4-:R-:W-:Y:S02]  /*12f10*/  F2FP.PACK_AB R80, R156, R157 ;  /* 0x0000009d9c50723e */ /* 0x010fe400000000ff */
[----:B--2---:R-:W-:Y:S05]  /*12f20*/  F2FP.PACK_AB R165, R171, R173 ;  /* 0x000000adaba5723e */ /* 0x004fea00000000ff */
[C---:B------:R-:W-:Y:S07]  /*12f30*/  HMMA.16816.F32 R8, R80.reuse, R88, R8 ;  /* 0x000000585008723c */ /* 0x040fee0000001808 */
[--C-:B------:R-:W-:Y:S01]  /*12f40*/  FFMA.FTZ R88, R105, c[0x0][0x2d0], -R101.reuse ;  /* 0x0000b40069587a23 */ /* 0x100fe20000010865 */
[-C--:B------:R-:W-:Y:S01]  /*12f50*/  HMMA.16816.F32 R12, R80, R90.reuse, R12 ;  /* 0x0000005a500c723c */ /* 0x080fe2000000180c */
[----:B------:R-:W2:Y:S02]  /*12f60*/  LDL.LU R105, [R1+0xc] ;  /* 0x00000c0001697983 */ /* 0x000ea40000300800 */
[----:B------:R1:W-:Y:S05]  /*12f70*/  MUFU.EX2 R172, R88 ;  /* 0x0000005800ac7308 */ /* 0x0003ea0000000800 */
[C---:B------:R-:W-:Y:S08]  /*12f80*/  HMMA.16816.F32 R16, R76.reuse, R90, R16 ;  /* 0x0000005a4c10723c */ /* 0x040ff00000001810 */
[-C--:B------:R-:W-:Y:S08]  /*12f90*/  HMMA.16816.F32 R20, R76, R84.reuse, R20 ;  /* 0x000000544c14723c */ /* 0x080ff00000001814 */
[C---:B------:R-:W-:Y:S04]  /*12fa0*/  HMMA.16816.F32 R24, R80.reuse, R84, R24 ;  /* 0x000000545018723c */ /* 0x040fe80000001818 */
[----:B-1----:R-:W-:Y:S03]  /*12fb0*/  FFMA.FTZ R88, R170, c[0x0][0x2d0], -R101 ;  /* 0x0000b400aa587a23 */ /* 0x002fe60000010865 */
[--C-:B------:R-:W-:Y:S01]  /*12fc0*/  FFMA.FTZ R84, R104, c[0x0][0x2d0], -R102.reuse ;  /* 0x0000b40068547a23 */ /* 0x100fe20000010866 */
[-C--:B------:R-:W-:Y:S01]  /*12fd0*/  HMMA.16816.F32 R28, R80, R86.reuse, R28 ;  /* 0x00000056501c723c */ /* 0x080fe2000000181c */
[----:B------:R-:W4:Y:S01]  /*12fe0*/  LDL.LU R104, [R1+0x10] ;  /* 0x0000100001687983 */ /* 0x000f220000300800 */
[----:B------:R1:W1:Y:S06]  /*12ff0*/  MUFU.EX2 R170, R88 ;  /* 0x0000005800aa7308 */ /* 0x00026c0000000800 */
[C---:B------:R-:W-:Y:S01]  /*13000*/  HMMA.16816.F32 R32, R76.reuse, R86, R32 ;  /* 0x000000564c20723c */ /* 0x040fe20000001820 */
[----:B------:R-:W4:Y:S03]  /*13010*/  LDL.LU R87, [R1+0x14] ;  /* 0x0000140001577983 */ /* 0x000f260000300800 */
[----:B------:R1:W-:Y:S04]  /*13020*/  MUFU.EX2 R101, R84 ;  /* 0x0000005400657308 */ /* 0x0003e80000000800 */
[-C--:B------:R-:W-:Y:S08]  /*13030*/  HMMA.16816.F32 R36, R76, R92.reuse, R36 ;  /* 0x0000005c4c24723c */ /* 0x080ff00000001824 */
[C---:B------:R-:W-:Y:S04]  /*13040*/  HMMA.16816.F32 R40, R80.reuse, R92, R40 ;  /* 0x0000005c5028723c */ /* 0x040fe80000001828 */
[--C-:B-1----:R-:W-:Y:S01]  /*13050*/  FFMA.FTZ R88, R168, c[0x0][0x2d0], -R102.reuse ;  /* 0x0000b400a8587a23 */ /* 0x102fe20000010866 */
[----:B------:R-:W-:Y:S03]  /*13060*/  F2FP.PACK_AB R167, R170, R172 ;  /* 0x000000acaaa7723e */ /* 0x000fe600000000ff */
[----:B------:R1:W-:Y:S01]  /*13070*/  MUFU.EX2 R168, R88 ;  /* 0x0000005800a87308 */ /* 0x0003e20000000800 */
[-C--:B------:R-:W-:Y:S03]  /*13080*/  HMMA.16816.F32 R44, R80, R94.reuse, R44 ;  /* 0x0000005e502c723c */ /* 0x080fe6000000182c */
[--C-:B------:R-:W-:Y:S05]  /*13090*/  FFMA.FTZ R84, R109, c[0x0][0x2d0], -R102.reuse ;  /* 0x0000b4006d547a23 */ /* 0x100fea0000010866 */
[C---:B------:R-:W-:Y:S01]  /*130a0*/  HMMA.16816.F32 R48, R76.reuse, R94, R48 ;  /* 0x0000005e4c30723c */ /* 0x040fe20000001830 */
[----:B------:R1:W1:Y:S03]  /*130b0*/  MUFU.EX2 R100, R84 ;  /* 0x0000005400647308 */ /* 0x0002660000000800 */
[----:B-1----:R-:W-:Y:S01]  /*130c0*/  FFMA.FTZ R88, R169, c[0x0][0x2d0], -R102 ;  /* 0x0000b400a9587a23 */ /* 0x002fe20000010866 */
[----:B------:R-:W-:Y:S06]  /*130d0*/  MOV R102, R3 ;  /* 0x0000000300667202 */ /* 0x000fec0000000f00 */
[----:B------:R1:W1:Y:S01]  /*130e0*/  MUFU.EX2 R169, R88 ;  /* 0x0000005800a97308 */ /* 0x0002620000000800 */
[--C-:B------:R-:W-:Y:S01]  /*130f0*/  FFMA.FTZ R84, R108, c[0x0][0x2d0], -R2.reuse ;  /* 0x0000b4006c547a23 */ /* 0x100fe20000010802 */
[----:B------:R-:W-:Y:S08]  /*13100*/  F2FP.PACK_AB R162, R100, R101 ;  /* 0x0000006564a2723e */ /* 0x000ff000000000ff */
[----:B------:R1:W-:Y:S02]  /*13110*/  MUFU.EX2 R85, R84 ;  /* 0x0000005400557308 */ /* 0x0003e40000000800 */
[----:B-1----:R-:W1:Y:S01]  /*13120*/  LDSM.16.MT88.4 R88, [R211+0x2100] ;  /* 0x00210000d358783b */ /* 0x002e620000004200 */
[----:B------:R-:W-:Y:S01]  /*13130*/  F2FP.PACK_AB R160, R169, R168 ;  /* 0x000000a8a9a0723e */ /* 0x000fe200000000ff */
[--C-:B------:R-:W-:Y:S02]  /*13140*/  FFMA.FTZ R84, R107, c[0x0][0x2d0], -R2.reuse ;  /* 0x0000b4006b547a23 */ /* 0x100fe40000010802 */
[----:B------:R-:W-:Y:S04]  /*13150*/  FFMA.FTZ R2, R75, c[0x0][0x2d0], -R2 ;  /* 0x0000b4004b027a23 */ /* 0x000fe80000010802 */
[----:B------:R-:W1:Y:S10]  /*13160*/  MUFU.EX2 R86, R84 ;  /* 0x0000005400567308 */ /* 0x000e740000000800 */
[----:B------:R-:W-:Y:S10]  /*13170*/  MUFU.EX2 R84, R74 ;  /* 0x0000004a00547308 */ /* 0x000ff40000000800 */
[----:B------:R-:W1:Y:S02]  /*13180*/  MUFU.EX2 R74, R2 ;  /* 0x00000002004a7308 */ /* 0x000e640000000800 */
[----:B-1----:R-:W-:Y:S01]  /*13190*/  F2FP.PACK_AB R161, R86, R85 ;  /* 0x0000005556a1723e */ /* 0x002fe200000000ff */
[-C--:B------:R-:W-:Y:S08]  /*131a0*/  HMMA.16816.F32 R52, R76, R88.reuse, R52 ;  /* 0x000000584c34723c */ /* 0x080ff00000001834 */
[C---:B------:R-:W-:Y:S08]  /*131b0*/  HMMA.16816.F32 R56, R80.reuse, R88, R56 ;  /* 0x000000585038723c */ /* 0x040ff00000001838 */
[-C--:B------:R-:W-:Y:S04]  /*131c0*/  HMMA.16816.F32 R60, R80, R90.reuse, R60 ;  /* 0x0000005a503c723c */ /* 0x080fe8000000183c */
[----:B------:R-:W-:Y:S04]  /*131d0*/  F2FP.PACK_AB R163, R74, R84 ;  /* 0x000000544aa3723e */ /* 0x000fe800000000ff */
[----:B------:R-:W-:Y:S04]  /*131e0*/  HMMA.16816.F32 R64, R76, R90, R64 ;  /* 0x0000005a4c40723c */ /* 0x000fe80000001840 */
[----:B---3--:R-:W-:Y:S02]  /*131f0*/  FFMA.FTZ R73, R73, R106, R246 ;  /* 0x0000006a49497223 */ /* 0x008fe400000100f6 */
[----:B--2---:R-:W-:Y:S02]  /*13200*/  FFMA.FTZ R69, R69, R105, R244 ;  /* 0x0000006945457223 */ /* 0x004fe400000100f4 */
[----:B----4-:R-:W-:Y:S02]  /*13210*/  FFMA.FTZ R2, R68, R104, R241 ;  /* 0x0000006844027223 */ /* 0x010fe400000100f1 */
[-C--:B------:R-:W-:Y:S05]  /*13220*/  HMMA.16816.F32 R104, R164, R116.reuse, R4 ;  /* 0x00000074a468723c */ /* 0x080fea0000001804 */
[----:B------:R-:W-:Y:S02]  /*13230*/  FADD.FTZ R2, R242, R2 ;  /* 0x00000002f2027221 */ /* 0x000fe40000010000 */
[----:B------:R-:W-:Y:S01]  /*13240*/  FFMA.FTZ R0, R0, R87, R186 ;  /* 0x0000005700007223 */ /* 0x000fe200000100ba */
        /* <DEDUP_REMOVED lines=31> */
[----:B------:R-:W1:Y:S01]  /*13440*/  LDSM.16.MT88.4 R4, [R211+0x2900] ;  /* 0x00290000d304783b */ /* 0x000e620000004200 */
        /* <DEDUP_REMOVED lines=71> */
[----:B------:R-:W-:Y:S01]  /*138c0*/  FADD.FTZ R2, R101, R0 ;  /* 0x0000000065027221 */ /* 0x000fe20000010000 */
[----:B------:R-:W-:Y:S01]  /*138d0*/  MOV R101, R70 ;  /* 0x0000004600657202 */ /* 0x000fe20000000f00 */
[----:B------:R-:W-:Y:S02]  /*138e0*/  FADD.FTZ R0, R84, R4 ;  /* 0x0000000454007221 */ /* 0x000fe40000010000 */
[----:B------:R-:W-:Y:S02]  /*138f0*/  FADD.FTZ R4, R170, R5 ;  /* 0x00000005aa047221 */ /* 0x000fe40000010000 */
[----:B------:R-:W-:Y:S01]  /*13900*/  FADD.FTZ R2, R100, R2 ;  /* 0x0000000264027221 */ /* 0x000fe20000010000 */
[----:B------:R-:W-:Y:S01]  /*13910*/  MOV R100, R71 ;  /* 0x0000004700647202 */ /* 0x000fe20000000f00 */
[----:B------:R-:W-:Y:S01]  /*13920*/  FADD.FTZ R0, R74, R0 ;  /* 0x000000004a007221 */ /* 0x000fe20000010000 */
[----:B------:R-:W-:Y:S04]  /*13930*/  STL [R1+0xc], R4 ;  /* 0x00000c0401007387 */ /* 0x000fe80000100800 */
[----:B------:R1:W-:Y:S04]  /*13940*/  STL [R1+0x10], R2 ;  /* 0x0000100201007387 */ /* 0x0003e80000100800 */
[----:B------:R2:W-:Y:S01]  /*13950*/  STL [R1+0x14], R0 ;  /* 0x0000140001007387 */ /* 0x0005e20000100800 */
[----:B-1----:R-:W-:Y:S01]  /*13960*/  MOV R2, R72 ;  /* 0x0000004800027202 */ /* 0x002fe20000000f00 */
[----:B------:R-:W-:-:S05]  /*13970*/  @P0 BRA `(.L_x_186) ;  /* 0xffffb2b000000947 */ /* 0x000fca000383ffff */
.L_x_185:
[----:B------:R-:W-:-:S13]  /*13980*/  ISETP.GE.AND P0, PT, R225, UR8, PT ;  /* 0x00000008e1007c0c */ /* 0x000fda000bf06270 */
[----:B------:R-:W-:Y:S05]  /*13990*/  @!P0 BRA `(.L_x_187) ;  /* 0x0000677000008947 */ /* 0x000fea0003800000 */
[----:B-1----:R-:W3:Y:S01]  /*139a0*/  LDL.LU.64 R6, [R1+0x30] ;  /* 0x0000300001067983 */ /* 0x002ee20000300a00 */
[----:B------:R-:W-:Y:S01]  /*139b0*/  MOV R103, R3 ;  /* 0x0000000300677202 */ /* 0x000fe20000000f00 */
[----:B------:R-:W-:Y:S01]  /*139c0*/  UMOV UR14, 0x60 ;  /* 0x00000060000e7882 */ /* 0x000fe20000000000 */
[----:B------:R-:W-:Y:S01]  /*139d0*/  IMAD.MOV.U32 R101, RZ, RZ, R71 ;  /* 0x000000ffff657224 */ /* 0x000fe200078e0047 */
[----:B------:R-:W4:Y:S01]  /*139e0*/  LDL.LU.64 R4, [R1+0x38] ;  /* 0x0000380001047983 */ /* 0x000f220000300a00 */
[----:B------:R-:W-:Y:S01]  /*139f0*/  ULDC.64 UR4, c[0x0][0x208] ;  /* 0x0000820000047ab9 */ /* 0x000fe20000000a00 */
[----:B------:R-:W-:Y:S01]  /*13a00*/  IMAD.MOV.U32 R100, RZ, RZ, R72 ;  /* 0x000000ffff647224 */ /* 0x000fe200078e0048 */
[----:B------:R-:W-:Y:S01]  /*13a10*/  UIMAD.WIDE.U32 UR16, UR14, UR4, URZ ;  /* 0x000000040e1072a5 */ /* 0x000fe2000f8e003f */
[----:B------:R-:W-:Y:S01]  /*13a20*/  IMAD.MOV.U32 R102, RZ, RZ, R70 ;  /* 0x000000ffff667224 */ /* 0x000fe200078e0046 */
[----:B------:R-:W-:Y:S02]  /*13a30*/  UIMAD UR5, UR14, UR5, URZ ;  /* 0x000000050e0572a4 */ /* 0x000fe4000f8e023f */
[----:B------:R-:W-:-:S02]  /*13a40*/  ULDC.64 UR6, c[0x0][0x1e0] ;  /* 0x0000780000067ab9 */ /* 0x000fc40000000a00 */
[----:B------:R-:W-:Y:S02]  /*13a50*/  USHF.L.U64.HI UR7, UR6, 0x5, UR7 ;  /* 0x0000000506077899 */ /* 0x000fe40008010207 */
[----:B------:R-:W-:Y:S02]  /*13a60*/  USHF.L.U32 UR6, UR6, 0x5, URZ ;  /* 0x0000000506067899 */ /* 0x000fe4000800063f */
[----:B------:R-:W-:Y:S01]  /*13a70*/  UIADD3 UR5, UR17, UR5, URZ ;  /* 0x0000000511057290 */ /* 0x000fe2000fffe03f */
[----:B---3--:R-:W-:Y:S02]  /*13a80*/  MOV R3, R7 ;  /* 0x0000000700037202 */ /* 0x008fe40000000f00 */
[----:B----4-:R-:W-:-:S05]  /*13a90*/  MOV R2, R4 ;  /* 0x0000000400027202 */ /* 0x010fca0000000f00 */
[----:B------:R1:W-:Y:S04]  /*13aa0*/  STL.64 [R1], R2 ;  /* 0x0000000201007387 */ /* 0x0003e80000100a00 */
.L_x_204:
[----:B------:R-:W-:Y:S04]  /*13ab0*/  DEPBAR.LE SB0, 0x0 ;  /* 0x000080000000791a */ /* 0x000fe80000000000 */
[----:B------:R-:W-:Y:S01]  /*13ac0*/  BAR.SYNC.DEFER_BLOCKING 0x0 ;  /* 0x0000000000007b1d */ /* 0x000fe20000010000 */
[----:B-12---:R-:W-:Y:S01]  /*13ad0*/  SHF.R.S32.HI R2, RZ, 0x1f, R225 ;  /* 0x0000001fff027819 */ /* 0x006fe200000114e1 */
[C---:B--2---:R-:W-:Y:S01]  /*13ae0*/  IMAD R0, R225.reuse, UR5, RZ ;  /* 0x00000005e1007c24 */ /* 0x044fe2000f8e02ff */
[----:B------:R-:W-:Y:S03]  /*13af0*/  PLOP3.LUT P3, PT, PT, PT, UP2, 0x80, 0x0 ;  /* 0x000000000000781c */ /* 0x000fe60003f6f028 */
[----:B------:R-:W-:Y:S02]  /*13b00*/  IMAD R0, R2, UR16, R0 ;  /* 0x0000001002007c24 */ /* 0x000fe4000f8e0200 */
[----:B-----5:R-:W-:Y:S08]  /*13b10*/  LDSM.16.M88.4 R96, [R215+0x6100] ;  /* 0x00610000d760783b */ /* 0x020ff00000000200 */
[----:B------:R-:W2:Y:S06]  /*13b20*/  LDL.64 R196, [R1] ;  /* 0x0000000001c47983 */ /* 0x000eac0000100a00 */
[----:B------:R-:W1:Y:S08]  /*13b30*/  LDSM.16.M88.4 R16, [R208+0x3100] ;  /* 0x00310000d010783b */ /* 0x000e700000000200 */
[----:B------:R-:W3:Y:S08]  /*13b40*/  LDSM.16.M88.4 R92, [R215+0x8100] ;  /* 0x00810000d75c783b */ /* 0x000ef00000000200 */
[----:B------:R-:W4:Y:S08]  /*13b50*/  LDSM.16.M88.4 R32, [R208+0x3900] ;  /* 0x00390000d020783b */ /* 0x000f300000000200 */
[----:B------:R-:W1:Y:S08]  /*13b60*/  LDSM.16.M88.4 R48, [R208+0x4100] ;  /* 0x00410000d030783b */ /* 0x000e700000000200 */
[----:B------:R-:W1:Y:S08]  /*13b70*/  LDSM.16.M88.4 R64, [R208+0x4900] ;  /* 0x00490000d040783b */ /* 0x000e700000000200 */
[----:B------:R-:W1:Y:S08]  /*13b80*/  LDSM.16.M88.4 R80, [R208+0x5100] ;  /* 0x00510000d050783b */ /* 0x000e700000000200 */
[----:B------:R-:W1:Y:S08]  /*13b90*/  LDSM.16.M88.4 R168, [R208+0x5900] ;  /* 0x00590000d0a8783b */ /* 0x000e700000000200 */
[----:B------:R-:W-:Y:S08]  /*13ba0*/  LDSM.16.M88.4 R172, [R218+0x6100] ;  /* 0x00610000daac783b */ /* 0x000ff00000000200 */
[----:B------:R-:W1:Y:S08]  /*13bb0*/  LDSM.16.M88.4 R176, [R219] ;  /* 0x00000000dbb0783b */ /* 0x000e700000000200 */
[----:B------:R-:W2:Y:S08]  /*13bc0*/  LDSM.16.M88.4 R180, [R218+0x8100] ;  /* 0x00810000dab4783b */ /* 0x000eb00000000200 */
[----:B------:R-:W2:Y:S08]  /*13bd0*/  LDSM.16.M88.4 R184, [R224] ;  /* 0x00000000e0b8783b */ /* 0x000eb00000000200 */
[----:B------:R-:W2:Y:S08]  /*13be0*/  LDSM.16.M88.4 R188, [R223] ;  /* 0x00000000dfbc783b */ /* 0x000eb00000000200 */
[----:B------:R-:W2:Y:S08]  /*13bf0*/  LDSM.16.M88.4 R192, [R222] ;  /* 0x00000000dec0783b */ /* 0x000eb00000000200 */
[----:B------:R-:W2:Y:S06]  /*13c00*/  LDL.64 R250, [R1+0x28] ;  /* 0x0000280001fa7983 */ /* 0x000eac0000100a00 */
[----:B------:R-:W2:Y:S01]  /*13c10*/  LDL R226, [R1+0x1c] ;  /* 0x00001c0001e27983 */ /* 0x000ea20000100800 */
[-C--:B-1----:R-:W-:Y:S08]  /*13c20*/  HMMA.16816.F32 R4, R96, R16.reuse, RZ ;  /* 0x000000106004723c */ /* 0x082ff000000018ff */
[C---:B---3--:R-:W-:Y:S08]  /*13c30*/  HMMA.16816.F32 R8, R92.reuse, R16, RZ ;  /* 0x000000105c08723c */ /* 0x048ff000000018ff */
        /* <DEDUP_REMOVED lines=24> */
[C---:B--2---:R-:W-:Y:S07]  /*13dc0*/  HMMA.16816.F32 R8, R180.reuse, R176, R8 ;  /* 0x000000b0b408723c */ /* 0x044fee0000001808 */
[----:B------:R-:W-:Y:S01]  /*13dd0*/  IMAD.WIDE.U32 R176, R225, UR16, R196 ;  /* 0x00000010e1b07c25 */ /* 0x000fe2000f8e00c4 */
[-C--:B------:R-:W-:Y:S04]  /*13de0*/  HMMA.16816.F32 R12, R180, R178.reuse, R12 ;  /* 0x000000b2b40c723c */ /* 0x080fe8000000180c */
[----:B------:R-:W-:Y:S02]  /*13df0*/  IADD3 R0, R177, R0, RZ ;  /* 0x00000000b1007210 */ /* 0x000fe40007ffe0ff */
[C---:B------:R-:W-:Y:S02]  /*13e00*/  LEA R2, P0, R176.reuse, c[0x0][0x1f8], 0x1 ;  /* 0x00007e00b0027a11 */ /* 0x040fe400078008ff */
[C---:B------:R-:W-:Y:S04]  /*13e10*/  HMMA.16816.F32 R16, R172.reuse, R178, R16 ;  /* 0x000000b2ac10723c */ /* 0x040fe80000001810 */
[----:B------:R-:W-:Y:S02]  /*13e20*/  LEA.HI.X R3, R176, c[0x0][0x1fc], R0, 0x1, P0 ;  /* 0x00007f00b0037a11 */ /* 0x000fe400000f0c00 */
[----:B------:R-:W2:Y:S02]  /*13e30*/  LDSM.16.M88.4 R176, [R220] ;  /* 0x00000000dcb0783b */ /* 0x000ea40000000200 */
[-C--:B------:R-:W-:Y:S06]  /*13e40*/  HMMA.16816.F32 R20, R172, R184.reuse, R20 ;  /* 0x000000b8ac14723c */ /* 0x080fec0000001814 */
[----:B------:R-:W-:Y:S01]  /*13e50*/  @!PT LDS RZ, [RZ] ;  /* 0x00000000fffff984 */ /* 0x000fe20000000800 */
[----:B------:R-:W-:Y:S01]  /*13e60*/  @!PT LDS RZ, [RZ] ;  /* 0x00000000fffff984 */ /* 0x000fe20000000800 */
[----:B------:R-:W-:Y:S01]  /*13e70*/  @!PT LDS RZ, [RZ] ;  /* 0x00000000fffff984 */ /* 0x000fe20000000800 */
[----:B------:R3:W-:Y:S02]  /*13e80*/  LDGSTS.E.BYPASS.LTC128B.128 [R227+0x100], [R2.64], !P6 ;  /* 0x0010000002e37fae */ /* 0x0007e4000f101d4c */
[C---:B------:R-:W-:Y:S08]  /*13e90*/  HMMA.16816.F32 R24, R180.reuse, R184, R24 ;  /* 0x000000b8b418723c */ /* 0x040ff00000001818 */
[-C--:B------:R-:W-:Y:S08]  /*13ea0*/  HMMA.16816.F32 R28, R180, R186.reuse, R28 ;  /* 0x000000bab41c723c */ /* 0x080ff0000000181c */
[C---:B------:R-:W-:Y:S08]  /*13eb0*/  HMMA.16816.F32 R32, R172.reuse, R186, R32 ;  /* 0x000000baac20723c */ /* 0x040ff00000001820 */
[-C--:B------:R-:W-:Y:S08]  /*13ec0*/  HMMA.16816.F32 R36, R172, R188.reuse, R36 ;  /* 0x000000bcac24723c */ /* 0x080ff00000001824 */
[C---:B------:R-:W-:Y:S07]  /*13ed0*/  HMMA.16816.F32 R40, R180.reuse, R188, R40 ;  /* 0x000000bcb428723c */ /* 0x040fee0000001828 */
[----:B------:R-:W-:Y:S01]  /*13ee0*/  IADD3 R188, P1, R2, UR10, RZ ;  /* 0x0000000a02bc7c10 */ /* 0x000fe2000ff3e0ff */
[-C--:B------:R-:W-:Y:S04]  /*13ef0*/  HMMA.16816.F32 R44, R180, R190.reuse, R44 ;  /* 0x000000beb42c723c */ /* 0x080fe8000000182c */
[----:B------:R-:W-:Y:S02]  /*13f00*/  IADD3.X R189, R3, UR9, RZ, P1, !PT ;  /* 0x0000000903bd7c10 */ /* 0x000fe40008ffe4ff */
[----:B------:R-:W-:Y:S02]  /*13f10*/  IADD3 R186, P0, R188, UR10, RZ ;  /* 0x0000000abcba7c10 */ /* 0x000fe4000ff1e0ff */
[C---:B------:R-:W-:Y:S01]  /*13f20*/  HMMA.16816.F32 R48, R172.reuse, R190, R48 ;  /* 0x000000beac30723c */ /* 0x040fe20000001830 */
[----:B------:R4:W-:Y:S03]  /*13f30*/  LDGSTS.E.BYPASS.LTC128B.128 [R227+0x900], [R188.64], !P6 ;  /* 0x00900000bce37fae */ /* 0x0009e6000f101d4c */
[----:B------:R-:W-:Y:S02]  /*13f40*/  IADD3.X R187, R189, UR9, RZ, P0, !PT ;  /* 0x00000009bdbb7c10 */ /* 0x000fe400087fe4ff */
[----:B------:R-:W-:Y:S02]  /*13f50*/  IADD3 R184, P2, R186, UR10, RZ ;  /* 0x0000000abab87c10 */ /* 0x000fe4000ff5e0ff */
[-C--:B------:R-:W-:Y:S01]  /*13f60*/  HMMA.16816.F32 R52, R172, R192.reuse, R52 ;  /* 0x000000c0ac34723c */ /* 0x080fe20000001834 */
[----:B------:R1:W-:Y:S03]  /*13f70*/  LDGSTS.E.BYPASS.LTC128B.128 [R227+0x1100], [R186.64], !P6 ;  /* 0x01100000bae37fae */ /* 0x0003e6000f101d4c */
[----:B------:R-:W-:Y:S02]  /*13f80*/  IADD3.X R185, R187, UR9, RZ, P2, !PT ;  /* 0x00000009bbb97c10 */ /* 0x000fe400097fe4ff */
[----:B---3--:R-:W-:Y:S02]  /*13f90*/  IADD3 R2, P1, R184, UR10, RZ ;  /* 0x0000000ab8027c10 */ /* 0x008fe4000ff3e0ff */
[C---:B------:R-:W-:Y:S01]  /*13fa0*/  HMMA.16816.F32 R56, R180.reuse, R192, R56 ;  /* 0x000000c0b438723c */ /* 0x040fe20000001838 */
[----:B------:R3:W-:Y:S03]  /*13fb0*/  LDGSTS.E.BYPASS.LTC128B.128 [R227+0x1900], [R184.64], !P6 ;  /* 0x01900000b8e37fae */ /* 0x0007e6000f101d4c */
[----:B------:R-:W-:Y:S02]  /*13fc0*/  IADD3.X R3, R185, UR9, RZ, P1, !PT ;  /* 0x00000009b9037c10 */ /* 0x000fe40008ffe4ff */
[----:B------:R-:W-:Y:S02]  /*13fd0*/  IADD3 R190, P0, R2, UR10, RZ ;  /* 0x0000000a02be7c10 */ /* 0x000fe4000ff1e0ff */
[-C--:B------:R-:W-:Y:S01]  /*13fe0*/  HMMA.16816.F32 R60, R180, R194.reuse, R60 ;  /* 0x000000c2b43c723c */ /* 0x080fe2000000183c */
[----:B------:R2:W-:Y:S01]  /*13ff0*/  LDGSTS.E.BYPASS.LTC128B.128 [R227+0x2100], [R2.64], !P6 ;  /* 0x0210000002e37fae */ /* 0x0005e2000f101d4c */
[----:B------:R-:W-:Y:S02]  /*14000*/  PLOP3.LUT P1, PT, PT, PT, UP2, 0x80, 0x0 ;  /* 0x000000000000781c */ /* 0x000fe40003f2f028 */
[----:B------:R-:W-:Y:S02]  /*14010*/  IADD3.X R191, R3, UR9, RZ, P0, !PT ;  /* 0x0000000903bf7c10 */ /* 0x000fe400087fe4ff */
[C---:B------:R-:W-:Y:S02]  /*14020*/  ISETP.GT.AND P0, PT, R225.reuse, UR8, PT ;  /* 0x00000008e1007c0c */ /* 0x040fe4000bf04270 */
[C---:B------:R-:W-:Y:S01]  /*14030*/  HMMA.16816.F32 R64, R172.reuse, R194, R64 ;  /* 0x000000c2ac40723c */ /* 0x040fe20000001840 */
[----:B------:R4:W-:Y:S07]  /*14040*/  LDGSTS.E.BYPASS.LTC128B.128 [R227+0x2900], [R190.64], !P6 ;  /* 0x02900000bee37fae */ /* 0x0009ee000f101d4c */
[-C--:B-1----:R-:W-:Y:S01]  /*14050*/  HMMA.16816.F32 R68, R172, R168.reuse, R68 ;  /* 0x000000a8ac44723c */ /* 0x082fe20000001844 */
[----:B------:R-:W-:Y:S07]  /*14060*/  LDSM.16.M88.4 R192, [R216+0x8100] ;  /* 0x00810000d8c0783b */ /* 0x000fee0000000200 */
[C---:B------:R-:W-:Y:S01]  /*14070*/  HMMA.16816.F32 R72, R180.reuse, R168, R72 ;  /* 0x000000a8b448723c */ /* 0x040fe20000001848 */
[----:B------:R-:W0:Y:S03]  /*14080*/  LDGDEPBAR ;  /* 0x00000000000079af */ /* 0x000e260000000000 */
[----:B--2---:R-:W-:Y:S04]  /*14090*/  @P0 IADD3 R2, R225, -0x1, RZ ;  /* 0xffffffffe1020810 */ /* 0x004fe80007ffe0ff */
[-C--:B------:R-:W-:Y:S01]  /*140a0*/  HMMA.16816.F32 R76, R180, R170.reuse, R76 ;  /* 0x000000aab44c723c */ /* 0x080fe2000000184c */
[----:B---3--:R-:W-:Y:S03]  /*140b0*/  LDSM.16.M88.4 R184, [R216+0x6100] ;  /* 0x00610000d8b8783b */ /* 0x008fe60000000200 */
[----:B------:R-:W-:Y:S04]  /*140c0*/  @P0 SHF.R.S32.HI R0, RZ, 0x1f, R2 ;  /* 0x0000001fff000819 */ /* 0x000fe80000011402 */
[C---:B------:R-:W-:Y:S01]  /*140d0*/  HMMA.16816.F32 R80, R172.reuse, R170, R80 ;  /* 0x000000aaac50723c */ /* 0x040fe20000001850 */
[----:B----4-:R-:W1:Y:S03]  /*140e0*/  LDSM.16.M88.4 R188, [R214+0x3100] ;  /* 0x00310000d6bc783b */ /* 0x010e660000000200 */
[----:B------:R-:W-:Y:S04]  /*140f0*/  @P0 IMAD R0, R0, c[0x0][0x1e0], RZ ;  /* 0x0000780000000a24 */ /* 0x000fe800078e02ff */
[-C--:B------:R-:W-:Y:S01]  /*14100*/  HMMA.16816.F32 R84, R172, R176.reuse, R84 ;  /* 0x000000b0ac54723c */ /* 0x080fe20000001854 */
[----:B------:R-:W2:Y:S03]  /*14110*/  LDSM.16.M88.4 R196, [R214+0x3900] ;  /* 0x00390000d6c4783b */ /* 0x000ea60000000200 */
[C---:B------:R-:W-:Y:S02]  /*14120*/  @P0 IMAD R0, R2.reuse, c[0x0][0x1e4], R0 ;  /* 0x0000790002000a24 */ /* 0x040fe400078e0200 */
[----:B------:R-:W-:Y:S02]  /*14130*/  @P0 IMAD.WIDE.U32 R2, R2, c[0x0][0x1e0], RZ ;  /* 0x0000780002020a25 */ /* 0x000fe400078e00ff */
[C---:B------:R-:W-:Y:S01]  /*14140*/  HMMA.16816.F32 R88, R180.reuse, R176, R88 ;  /* 0x000000b0b458723c */ /* 0x040fe20000001858 */
[----:B------:R-:W3:Y:S03]  /*14150*/  LDSM.16.M88.4 R200, [R214+0x4100] ;  /* 0x00410000d6c8783b */ /* 0x000ee60000000200 */
[----:B------:R-:W-:Y:S04]  /*14160*/  @P0 IADD3 R0, R3, R0, RZ ;  /* 0x0000000003000210 */ /* 0x000fe80007ffe0ff */
[-C--:B------:R-:W-:Y:S01]  /*14170*/  HMMA.16816.F32 R92, R180, R178.reuse, R92 ;  /* 0x000000b2b45c723c */ /* 0x080fe2000000185c */
[----:B------:R-:W4:Y:S03]  /*14180*/  LDSM.16.M88.4 R168, [R214+0x4900] ;  /* 0x00490000d6a8783b */ /* 0x000f260000000200 */
[----:B------:R-:W-:Y:S04]  /*14190*/  @P0 IMAD R0, R0, 0x60, RZ ;  /* 0x0000006000000824 */ /* 0x000fe800078e02ff */
[----:B------:R-:W-:Y:S01]  /*141a0*/  HMMA.16816.F32 R96, R172, R178, R96 ;  /* 0x000000b2ac60723c */ /* 0x000fe20000001860 */
[----:B------:R-:W2:Y:S08]  /*141b0*/  LDSM.16.M88.4 R180, [R214+0x5100] ;  /* 0x00510000d6b4783b */ /* 0x000eb00000000200 */
[----:B------:R-:W3:Y:S01]  /*141c0*/  LDSM.16.M88.4 R204, [R214+0x5900] ;  /* 0x00590000d6cc783b */ /* 0x000ee20000000200 */
[-C--:B-1----:R-:W-:Y:S07]  /*141d0*/  HMMA.16816.F32 R4, R184, R188.reuse, R4 ;  /* 0x000000bcb804723c */ /* 0x082fee0000001804 */
[----:B------:R-:W-:Y:S01]  /*141e0*/  LDSM.16.M88.4 R172, [R217+0x6100] ;  /* 0x00610000d9ac783b */ /* 0x000fe20000000200 */
[C---:B------:R-:W-:Y:S07]  /*141f0*/  HMMA.16816.F32 R8, R192.reuse, R188, R8 ;  /* 0x000000bcc008723c */ /* 0x040fee0000001808 */
[----:B------:R-:W1:Y:S01]  /*14200*/  LDSM.16.M88.4 R176, [R213] ;  /* 0x00000000d5b0783b */ /* 0x000e620000000200 */
[-C--:B------:R-:W-:Y:S08]  /*14210*/  HMMA.16816.F32 R12, R192, R190.reuse, R12 ;  /* 0x000000bec00c723c */ /* 0x080ff0000000180c */
[C---:B------:R-:W-:Y:S01]  /*14220*/  HMMA.16816.F32 R16, R184.reuse, R190, R16 ;  /* 0x000000beb810723c */ /* 0x040fe20000001810 */
[----:B------:R-:W1:Y:S07]  /*14230*/  LDSM.16.M88.4 R188, [R217+0x8100] ;  /* 0x00810000d9bc783b */ /* 0x000e6e0000000200 */
[-C--:B--2---:R-:W-:Y:S08]  /*14240*/  HMMA.16816.F32 R20, R184, R196.reuse, R20 ;  /* 0x000000c4b814723c */ /* 0x084ff00000001814 */
        /* <DEDUP_REMOVED lines=19> */
[-C--:B-1----:R-:W-:Y:S08]  /*14380*/  HMMA.16816.F32 R4, R172, R176.reuse, R4 ;  /* 0x000000b0ac04723c */ /* 0x082ff00000001804 */
        /* <DEDUP_REMOVED lines=67> */
[----:B------:R2:W1:Y:S01]  /*147c0*/  MUFU.TANH R230, R30 ;  /* 0x0000001e00e67308 */ /* 0x0004620000002400 */
        /* <DEDUP_REMOVED lines=11> */
[----:B------:R-:W2:Y:S01]  /*14880*/  LDSM.16.M88.4 R4, [R213+0x2800] ;  /* 0x00280000d504783b */ /* 0x000ea20000000200 */
[----:B------:R-:W-:Y:S04]  /*14890*/  DEPBAR.LE SB0, 0x0 ;  /* 0x000080000000791a */ /* 0x000fe80000000000 */
[----:B------:R-:W-:Y:S02]  /*148a0*/  FMUL.FTZ R50, R50, c[0x0][0x320] ;  /* 0x0000c80032327a20 */ /* 0x000fe40000410000 */
[----:B------:R-:W-:Y:S01]  /*148b0*/  FMUL.FTZ R52, R52, c[0x0][0x320] ;  /* 0x0000c80034347a20 */ /* 0x000fe20000410000 */
[----:B------:R2:W2:Y:S01]  /*148c0*/  MUFU.TANH R194, R22 ;  /* 0x0000001600c27308 */ /* 0x0004a20000002400 */
[----:B------:R-:W-:Y:S01]  /*148d0*/  BAR.SYNC.DEFER_BLOCKING 0x0 ;  /* 0x0000000000007b1d */ /* 0x000fe20000010000 */
[-C--:B-1----:R-:W-:Y:S05]  /*148e0*/  HMMA.16816.F32 R68, R172, R8.reuse, R68 ;  /* 0x00000008ac44723c */ /* 0x082fea0000001844 */
[----:B------:R-:W-:Y:S02]  /*148f0*/  FMUL.FTZ R53, R53, c[0x0][0x320] ;  /* 0x0000c80035357a20 */ /* 0x000fe40000410000 */
[----:B------:R-:W-:Y:S01]  /*14900*/  FMUL.FTZ R54, R54, c[0x0][0x320] ;  /* 0x0000c80036367a20 */ /* 0x000fe20000410000 */
[----:B------:R1:W1:Y:S01]  /*14910*/  MUFU.TANH R186, R23 ;  /* 0x0000001700ba7308 */ /* 0x0002620000002400 */
[C---:B------:R-:W-:Y:S04]  /*14920*/  HMMA.16816.F32 R72, R188.reuse, R8, R72 ;  /* 0x00000008bc48723c */ /* 0x040fe80000001848 */
[----:B------:R-:W-:Y:S02]  /*14930*/  FMUL.FTZ R55, R55, c[0x0][0x320] ;  /* 0x0000c80037377a20 */ /* 0x000fe40000410000 */
[----:B------:R-:W-:Y:S02]  /*14940*/  FMUL.FTZ R56, R56, c[0x0][0x320] ;  /* 0x0000c80038387a20 */ /* 0x000fe40000410000 */
[-C--:B------:R-:W-:Y:S01]  /*14950*/  HMMA.16816.F32 R76, R188, R10.reuse, R76 ;  /* 0x0000000abc4c723c */ /* 0x080fe2000000184c */
[----:B------:R1:W1:Y:S03]  /*14960*/  MUFU.TANH R207, R24 ;  /* 0x0000001800cf7308 */ /* 0x0002660000002400 */
[----:B------:R-:W-:Y:S02]  /*14970*/  FMUL.FTZ R57, R57, c[0x0][0x320] ;  /* 0x0000c80039397a20 */ /* 0x000fe40000410000 */
[----:B------:R-:W-:Y:S02]  /*14980*/  FMUL.FTZ R59, R59, c[0x0][0x320] ;  /* 0x0000c8003b3b7a20 */ /* 0x000fe40000410000 */
[C---:B------:R-:W-:Y:S03]  /*14990*/  HMMA.16816.F32 R80, R172.reuse, R10, R80 ;  /* 0x0000000aac50723c */ /* 0x040fe60000001850 */
[----:B------:R1:W1:Y:S01]  /*149a0*/  MUFU.TANH R206, R25 ;  /* 0x0000001900ce7308 */ /* 0x0002620000002400 */
[----:B------:R-:W-:Y:S02]  /*149b0*/  FMUL.FTZ R60, R60, c[0x0][0x320] ;  /* 0x0000c8003c3c7a20 */ /* 0x000fe40000410000 */
[----:B------:R-:W-:Y:S02]  /*149c0*/  FMUL.FTZ R61, R61, c[0x0][0x320] ;  /* 0x0000c8003d3d7a20 */ /* 0x000fe40000410000 */
[-C--:B--2---:R-:W-:Y:S04]  /*149d0*/  HMMA.16816.F32 R84, R172, R4.reuse, R84 ;  /* 0x00000004ac54723c */ /* 0x084fe80000001854 */
        /* <DEDUP_REMOVED lines=8> */
[----:B------:R-:W-:Y:S01]  /*14a60*/  @P0 MOV R4, R250 ;  /* 0x000000fa00040202 */ /* 0x000fe20000000f00 */
[----:B------:R-:W-:Y:S02]  /*14a70*/  FMUL.FTZ R67, R67, c[0x0][0x320] ;  /* 0x0000c80043437a20 */ /* 0x000fe40000410000 */
[----:B------:R-:W-:Y:S01]  /*14a80*/  FMUL.FTZ R68, R68, c[0x0][0x320] ;  /* 0x0000c80044447a20 */ /* 0x000fe20000410000 */
[----:B------:R-:W-:Y:S01]  /*14a90*/  HMMA.16816.F32 R96, R172, R6, R96 ;  /* 0x00000006ac60723c */ /* 0x000fe20000001860 */
[----:B------:R2:W1:Y:S03]  /*14aa0*/  MUFU.TANH R12, R32 ;  /* 0x00000020000c7308 */ /* 0x0004660000002400 */
[----:B------:R-:W-:Y:S02]  /*14ab0*/  FMUL.FTZ R69, R69, c[0x0][0x320] ;  /* 0x0000c80045457a20 */ /* 0x000fe40000410000 */
[----:B------:R-:W-:Y:S02]  /*14ac0*/  FMUL.FTZ R70, R70, c[0x0][0x320] ;  /* 0x0000c80046467a20 */ /* 0x000fe40000410000 */
[----:B------:R-:W-:Y:S03]  /*14ad0*/  @P1 IMAD.HI.U32 R6, R226, c[0x0][0x2c8], RZ ;  /* 0x0000b200e2061a27 */ /* 0x000fe600078e00ff */
        /* <DEDUP_REMOVED lines=45> */
[----:B---3--:R-:W3:Y:S01]  /*14db0*/  LDL R14, [R1+0x18] ;  /* 0x00001800010e7983 */ /* 0x008ee20000100800 */
[----:B------:R-:W-:Y:S01]  /*14dc0*/  @P0 MOV R5, R15 ;  /* 0x0000000f00050202 */ /* 0x000fe20000000f00 */
[----:B------:R-:W-:Y:S02]  /*14dd0*/  FMUL.FTZ R62, R62, c[0x0][0x320] ;  /* 0x0000c8003e3e7a20 */ /* 0x000fe40000410000 */
[----:B------:R-:W-:Y:S02]  /*14de0*/  FMUL.FTZ R90, R90, c[0x0][0x320] ;  /* 0x0000c8005a5a7a20 */ /* 0x000fe40000410000 */
[----:B------:R2:W1:Y:S01]  /*14df0*/  MUFU.TANH R192, R41 ;  /* 0x0000002900c07308 */ /* 0x0004620000002400 */
[----:B------:R-:W-:Y:S04]  /*14e00*/  @P0 IMAD.WIDE.U32 R4, R2, 0x60, R4 ;  /* 0x0000006002040825 */ /* 0x000fe800078e0004 */
[----:B------:R-:W-:Y:S01]  /*14e10*/  FMUL.FTZ R94, R94, c[0x0][0x320] ;  /* 0x0000c8005e5e7a20 */ /* 0x000fe20000410000 */
[----:B------:R-:W-:Y:S01]  /*14e20*/  @P0 LEA R2, P2, R4, c[0x0][0x1c8], 0x1 ;  /* 0x0000720004020a11 */ /* 0x000fe200078408ff */
[----:B------:R-:W-:Y:S01]  /*14e30*/  FMUL.FTZ R95, R95, c[0x0][0x320] ;  /* 0x0000c8005f5f7a20 */ /* 0x000fe20000410000 */
[----:B------:R-:W-:Y:S02]  /*14e40*/  @P0 IADD3 R0, R5, R0, RZ ;  /* 0x0000000005000210 */ /* 0x000fe40007ffe0ff */
[----:B------:R2:W1:Y:S01]  /*14e50*/  MUFU.TANH R200, R42 ;  /* 0x0000002a00c87308 */ /* 0x0004620000002400 */
[----:B------:R-:W-:Y:S02]  /*14e60*/  @P0 IADD3 R10, P4, R2, UR6, RZ ;  /* 0x00000006020a0c10 */ /* 0x000fe4000ff9e0ff */
[----:B------:R-:W-:Y:S01]  /*14e70*/  @P0 LEA.HI.X R3, R4, c[0x0][0x1cc], R0, 0x1, P2 ;  /* 0x0000730004030a11 */ /* 0x000fe200010f0c00 */
[----:B------:R-:W-:Y:S01]  /*14e80*/  IMAD R0, R225, -0x60, RZ ;  /* 0xffffffa0e1007824 */ /* 0x000fe200078e02ff */
[----:B------:R-:W-:Y:S02]  /*14e90*/  @P0 IADD3 R8, P1, R10, UR6, RZ ;  /* 0x000000060a080c10 */ /* 0x000fe4000ff3e0ff */
[----:B------:R-:W-:Y:S01]  /*14ea0*/  @P0 IADD3.X R11, R3, UR7, RZ, P4, !PT ;  /* 0x00000007030b0c10 */ /* 0x000fe2000a7fe4ff */
[----:B------:R-:W-:Y:S01]  /*14eb0*/  @!PT LDS RZ, [RZ] ;  /* 0x00000000fffff984 */ /* 0x000fe20000000800 */
[----:B------:R-:W-:Y:S01]  /*14ec0*/  @!PT LDS RZ, [RZ] ;  /* 0x00000000fffff984 */ /* 0x000fe20000000800 */
[----:B------:R-:W-:Y:S01]  /*14ed0*/  @!PT LDS RZ, [RZ] ;  /* 0x00000000fffff984 */ /* 0x000fe20000000800 */
[----:B------:R1:W-:Y:S01]  /*14ee0*/  @P0 LDGSTS.E.BYPASS.LTC128B.128 [R227+0x3100], [R2.64], !P6 ;  /* 0x0310000002e30fae */ /* 0x0003e2000f101d4c */
[----:B------:R-:W-:Y:S01]  /*14ef0*/  MOV R5, R226 ;  /* 0x000000e200057202 */ /* 0x000fe20000000f00 */
[----:B------:R2:W1:Y:S01]  /*14f00*/  MUFU.TANH R199, R43 ;  /* 0x0000002b00c77308 */ /* 0x0004620000002400 */
[----:B------:R-:W-:Y:S02]  /*14f10*/  @P0 IADD3.X R9, R11, UR7, RZ, P1, !PT ;  /* 0x000000070b090c10 */ /* 0x000fe40008ffe4ff */
[----:B------:R-:W-:Y:S02]  /*14f20*/  @P3 SHF.R.U32.HI R5, RZ, c[0x0][0x2cc], R6 ;  /* 0x0000b300ff053a19 */ /* 0x000fe40000011606 */
[----:B------:R-:W-:Y:S01]  /*14f30*/  @P0 IADD3 R6, P3, R8, UR6, RZ ;  /* 0x0000000608060c10 */ /* 0x000fe2000ff7e0ff */
[----:B------:R2:W-:Y:S03]  /*14f40*/  @P0 LDGSTS.E.BYPASS.LTC128B.128 [R227+0x3900], [R10.64], !P6 ;  /* 0x039000000ae30fae */ /* 0x0005e6000f101d4c */
[----:B------:R-:W-:Y:S01]  /*14f50*/  @P0 IADD3.X R7, R9, UR7, RZ, P3, !PT ;  /* 0x0000000709070c10 */ /* 0x000fe20009ffe4ff */
[----:B------:R2:W2:Y:S04]  /*14f60*/  MUFU.TANH R185, R44 ;  /* 0x0000002c00b97308 */ /* 0x0004a80000002400 */
[----:B------:R2:W-:Y:S06]  /*14f70*/  @P0 LDGSTS.E.BYPASS.LTC128B.128 [R227+0x4100], [R8.64], !P6 ;  /* 0x0410000008e30fae */ /* 0x0005ec000f101d4c */
[----:B------:R3:W3:Y:S02]  /*14f80*/  MUFU.TANH R184, R45 ;  /* 0x0000002d00b87308 */ /* 0x0006e40000002400 */
[----:B------:R3:W-:Y:S01]  /*14f90*/  @P0 LDGSTS.E.BYPASS.LTC128B.128 [R227+0x4900], [R6.64], !P6 ;  /* 0x0490000006e30fae */ /* 0x0007e2000f101d4c */
[----:B-1----:R-:W-:Y:S04]  /*14fa0*/  @P0 IADD3 R2, P2, R6, UR6, RZ ;  /* 0x0000000606020c10 */ /* 0x002fe8000ff5e0ff */
[----:B------:R-:W-:Y:S03]  /*14fb0*/  @P0 IADD3.X R3, R7, UR7, RZ, P2, !PT ;  /* 0x0000000707030c10 */ /* 0x000fe600097fe4ff */
[----:B------:R1:W1:Y:S01]  /*14fc0*/  MUFU.TANH R197, R46 ;  /* 0x0000002e00c57308 */ /* 0x0002620000002400 */
[----:B------:R-:W1:Y:S08]  /*14fd0*/  SHFL.IDX PT, R4, R5, RZ, 0x1c1f ;  /* 0x001c1fff05047589 */ /* 0x000e7000000e0000 */
[----:B------:R1:W-:Y:S01]  /*14fe0*/  @P0 LDGSTS.E.BYPASS.LTC128B.128 [R227+0x5100], [R2.64], !P6 ;  /* 0x0510000002e30fae */ /* 0x0003e2000f101d4c */
[----:B------:R1:W1:Y:S01]  /*14ff0*/  MUFU.TANH R195, R47 ;  /* 0x0000002f00c37308 */ /* 0x0002620000002400 */
[----:B--2---:R-:W-:Y:S04]  /*15000*/  @P0 IADD3 R8, P1, R2, UR6, RZ ;  /* 0x0000000602080c10 */ /* 0x004fe8000ff3e0ff */
[----:B------:R-:W-:Y:S05]  /*15010*/  @P0 IADD3.X R9, R3, UR7, RZ, P1, !PT ;  /* 0x0000000703090c10 */ /* 0x000fea0008ffe4ff */
[----:B------:R-:W2:Y:S01]  /*15020*/  MUFU.TANH R48, R48 ;  /* 0x0000003000307308 */ /* 0x000ea20000002400 */
[----:B------:R1:W-:Y:S01]  /*15030*/  @P0 LDGSTS.E.BYPASS.LTC128B.128 [R227+0x5900], [R8.64], !P6 ;  /* 0x0590000008e30fae */ /* 0x0003e2000f101d4c */
[----:B------:R-:W-:Y:S07]  /*15040*/  PLOP3.LUT P0, PT, PT, PT, UP1, 0x40, 0x0 ;  /* 0x000000000000781c */ /* 0x000fee0003f0e818 */
[----:B------:R-:W0:Y:S01]  /*15050*/  LDGDEPBAR ;  /* 0x00000000000079af */ /* 0x000e220000000000 */
[----:B------:R-:W1:Y:S10]  /*15060*/  MUFU.TANH R49, R49 ;  /* 0x0000003100317308 */ /* 0x000e740000002400 */
[----:B------:R-:W1:Y:S10]  /*15070*/  MUFU.TANH R50, R50 ;  /* 0x0000003200327308 */ /* 0x000e740000002400 */
[----:B------:R1:W1:Y:S10]  /*15080*/  MUFU.TANH R35, R51 ;  /* 0x0000003300237308 */ /* 0x0002740000002400 */
[----:B------:R-:W1:Y:S10]  /*15090*/  MUFU.TANH R52, R52 ;  /* 0x0000003400347308 */ /* 0x000e740000002400 */
[----:B------:R-:W1:Y:S10]  /*150a0*/  MUFU.TANH R53, R53 ;  /* 0x0000003500357308 */ /* 0x000e740000002400 */
[----:B------:R-:W1:Y:S10]  /*150b0*/  MUFU.TANH R54, R54 ;  /* 0x0000003600367308 */ /* 0x000e740000002400 */
[----:B------:R-:W1:Y:S10]  /*150c0*/  MUFU.TANH R55, R55 ;  /* 0x0000003700377308 */ /* 0x000e740000002400 */
[----:B------:R1:W1:Y:S10]  /*150d0*/  MUFU.TANH R168, R56 ;  /* 0x0000003800a87308 */ /* 0x0002740000002400 */
[----:B------:R1:W1:Y:S10]  /*150e0*/  MUFU.TANH R56, R57 ;  /* 0x0000003900387308 */ /* 0x0002740000002400 */
[----:B------:R1:W1:Y:S10]  /*150f0*/  MUFU.TANH R180, R58 ;  /* 0x0000003a00b47308 */ /* 0x0002740000002400 */
[----:B------:R1:W1:Y:S10]  /*15100*/  MUFU.TANH R179, R59 ;  /* 0x0000003b00b37308 */ /* 0x0002740000002400 */
        /* <DEDUP_REMOVED lines=9> */
[----:B------:R-:W2:Y:S10]  /*151a0*/  MUFU.TANH R69, R69 ;  /* 0x0000004500457308 */ /* 0x000eb40000002400 */
[----:B------:R-:W2:Y:S01]  /*151b0*/  MUFU.TANH R70, R70 ;  /* 0x0000004600467308 */ /* 0x000ea20000002400 */
[C---:B---3--:R-:W-:Y:S02]  /*151c0*/  IADD3 R7, -R14.reuse, 0x1, R0 ;  /* 0x000000010e077810 */ /* 0x048fe40007ffe100 */
[----:B-1----:R-:W-:Y:S02]  /*151d0*/  IADD3 R8, -R14, R0, RZ ;  /* 0x000000000e087210 */ /* 0x002fe40007ffe1ff */
[----:B------:R-:W-:Y:S05]  /*151e0*/  IADD3 R7, R7, c[0x0][0x1d0], RZ ;  /* 0x0000740007077a10 */ /* 0x000fea0007ffe0ff */
[----:B------:R-:W1:Y:S01]  /*151f0*/  MUFU.TANH R71, R71 ;  /* 0x0000004700477308 */ /* 0x000e620000002400 */
[----:B------:R-:W-:Y:S04]  /*15200*/  IADD3 R7, R7, -c[0x0][0x168], RZ ;  /* 0x80005a0007077a10 */ /* 0x000fe80007ffe0ff */
[C---:B------:R-:W-:Y:S02]  /*15210*/  IADD3 R6, R7.reuse, c[0x0][0x328], RZ ;  /* 0x0000ca0007067a10 */ /* 0x040fe40007ffe0ff */
[----:B------:R-:W-:Y:S03]  /*15220*/  IADD3 R7, R7, UR11, RZ ;  /* 0x0000000b07077c10 */ /* 0x000fe6000fffe0ff */
[----:B------:R-:W3:Y:S01]  /*15230*/  MUFU.TANH R72, R72 ;  /* 0x0000004800487308 */ /* 0x000ee20000002400 */
[-C--:B------:R-:W-:Y:S02]  /*15240*/  IADD3 R3, R6, R4.reuse, RZ ;  /* 0x0000000406037210 */ /* 0x080fe40007ffe0ff */
[----:B------:R-:W-:Y:S07]  /*15250*/  IADD3 R2, R7, R4, RZ ;  /* 0x0000000407027210 */ /* 0x000fee0007ffe0ff */
        /* <DEDUP_REMOVED lines=42> */
.L_x_190:
[----:B------:R-:W-:Y:S04]  /*15500*/  MOV R9, c[0x0][0x32c] ;  /* 0x0000cb0000097a02 */ /* 0x000fe80000000f00 */
[----:B------:R-:W-:Y:S11]  /*15510*/  ISETP.NE.AND P0, PT, R9, 0x1, PT ;  /* 0x000000010900780c */ /* 0x000ff60003f05270 */
[----:B------:R-:W-:Y:S02]  /*15520*/  @!UPT UIADD3 URZ, URZ, URZ, URZ ;  /* 0x0000003f3f3ff290 */ /* 0x000fe4000fffe03f */
[----:B------:R-:W-:Y:S05]  /*15530*/  @P0 IMAD.HI.U32 R9, R4, c[0x0][0x330], RZ ;  /* 0x0000cc0004090a27 */ /* 0x000fea00078e00ff */
[----:B------:R-:W-:Y:S02]  /*15540*/  @P0 SHF.R.U32.HI R4, RZ, c[0x0][0x334], R9 ;  /* 0x0000cd00ff040a19 */ /* 0x000fe40000011609 */
.L_x_191:
[----:B------:R-:W-:Y:S05]  /*15550*/  BSYNC B0 ;  /* 0x0000000000007941 */ /* 0x000fea0003800000 */
.L_x_189:
[----:B------:R-:W-:Y:S05]  /*15560*/  IMAD R4, R4, c[0x0][0x32c], R8 ;  /* 0x0000cb0004047a24 */ /* 0x000fea00078e0208 */
[----:B------:R-:W-:Y:S02]  /*15570*/  IADD3 R9, R4, c[0x0][0x32c], RZ ;  /* 0x0000cb0004097a10 */ /* 0x000fe40007ffe0ff */
[----:B------:R-:W-:Y:S02]  /*15580*/  IMNMX R2, R2, R4, !PT ;  /* 0x0000000402027217 */ /* 0x000fe40007800200 */
[----:B------:R-:W-:Y:S02]  /*15590*/  IMNMX R3, R3, R9, PT ;  /* 0x0000000903037217 */ /* 0x000fe40003800200 */
.L_x_188:
        /* <DEDUP_REMOVED lines=108> */
[----:B------:R-:W-:Y:S04]  /*15c60*/  ISETP.LT.OR P0, PT, R3, 0x1, P0 ;  /* 0x000000010300780c */ /* 0x000fe80000701670 */
        /* <DEDUP_REMOVED lines=25> */
.L_x_194:
[----:B------:R-:W-:Y:S04]  /*15e00*/  MOV R26, c[0x0][0x32c] ;  /* 0x0000cb00001a7a02 */ /* 0x000fe80000000f00 */
[----:B------:R-:W-:Y:S11]  /*15e10*/  ISETP.NE.AND P0, PT, R26, 0x1, PT ;  /* 0x000000011a00780c */ /* 0x000ff60003f05270 */
[----:B------:R-:W-:Y:S02]  /*15e20*/  @!UPT UIADD3 URZ, URZ, URZ, URZ ;  /* 0x0000003f3f3ff290 */ /* 0x000fe4000fffe03f */
[----:B------:R-:W-:Y:S05]  /*15e30*/  @P0 IMAD.HI.U32 R26, R3, c[0x0][0x330], RZ ;  /* 0x0000cc00031a0a27 */ /* 0x000fea00078e00ff */
[----:B------:R-:W-:Y:S02]  /*15e40*/  @P0 SHF.R.U32.HI R3, RZ, c[0x0][0x334], R26 ;  /* 0x0000cd00ff030a19 */ /* 0x000fe4000001161a */
.L_x_195:
[----:B------:R-:W-:Y:S05]  /*15e50*/  BSYNC B0 ;  /* 0x0000000000007941 */ /* 0x000fea0003800000 */
.L_x_193:
[----:B------:R-:W-:Y:S05]  /*15e60*/  IMAD R3, R3, c[0x0][0x32c], R8 ;  /* 0x0000cb0003037a24 */ /* 0x000fea00078e0208 */
[----:B------:R-:W-:Y:S02]  /*15e70*/  IADD3 R26, R3, c[0x0][0x32c], RZ ;  /* 0x0000cb00031a7a10 */ /* 0x000fe40007ffe0ff */
[----:B------:R-:W-:Y:S02]  /*15e80*/  IMNMX R0, R0, R3, !PT ;  /* 0x0000000300007217 */ /* 0x000fe40007800200 */
[----:B------:R-:W-:Y:S02]  /*15e90*/  IMNMX R2, R2, R26, PT ;  /* 0x0000001a02027217 */ /* 0x000fe40003800200 */
.L_x_192:
        /* <DEDUP_REMOVED lines=111> */
.L_x_198:
[----:B------:R-:W-:Y:S04]  /*16590*/  MOV R26, c[0x0][0x32c] ;  /* 0x0000cb00001a7a02 */ /* 0x000fe80000000f00 */
[----:B------:R-:W-:Y:S11]  /*165a0*/  ISETP.NE.AND P0, PT, R26, 0x1, PT ;  /* 0x000000011a00780c */ /* 0x000ff60003f05270 */
[----:B------:R-:W-:Y:S02]  /*165b0*/  @!UPT UIADD3 URZ, URZ, URZ, URZ ;  /* 0x0000003f3f3ff290 */ /* 0x000fe4000fffe03f */
[----:B------:R-:W-:Y:S05]  /*165c0*/  @P0 IMAD.HI.U32 R26, R3, c[0x0][0x330], RZ ;  /* 0x0000cc00031a0a27 */ /* 0x000fea00078e00ff */
[----:B------:R-:W-:Y:S02]  /*165d0*/  @P0 SHF.R.U32.HI R3, RZ, c[0x0][0x334], R26 ;  /* 0x0000cd00ff030a19 */ /* 0x000fe4000001161a */
.L_x_199:
[----:B------:R-:W-:Y:S05]  /*165e0*/  BSYNC B0 ;  /* 0x0000000000007941 */ /* 0x000fea0003800000 */
.L_x_197:
[----:B------:R-:W-:Y:S05]  /*165f0*/  IMAD R3, R3, c[0x0][0x32c], R8 ;  /* 0x0000cb0003037a24 */ /* 0x000fea00078e0208 */
[----:B------:R-:W-:Y:S02]  /*16600*/  IADD3 R26, R3, c[0x0][0x32c], RZ ;  /* 0x0000cb00031a7a10 */ /* 0x000fe40007ffe0ff */
[----:B------:R-:W-:Y:S02]  /*16610*/  IMNMX R0, R0, R3, !PT ;  /* 0x0000000300007217 */ /* 0x000fe40007800200 */
[----:B------:R-:W-:Y:S02]  /*16620*/  IMNMX R2, R2, R26, PT ;  /* 0x0000001a02027217 */ /* 0x000fe40003800200 */
.L_x_196:
        /* <DEDUP_REMOVED lines=111> */
.L_x_202:
[----:B------:R-:W-:Y:S04]  /*16d20*/  MOV R5, c[0x0][0x32c] ;  /* 0x0000cb0000057a02 */ /* 0x000fe80000000f00 */
[----:B------:R-:W-:Y:S11]  /*16d30*/  ISETP.NE.AND P0, PT, R5, 0x1, PT ;  /* 0x000000010500780c */ /* 0x000ff60003f05270 */
[----:B------:R-:W-:Y:S02]  /*16d40*/  @!UPT UIADD3 URZ, URZ, URZ, URZ ;  /* 0x0000003f3f3ff290 */ /* 0x000fe4000fffe03f */
[----:B------:R-:W-:Y:S05]  /*16d50*/  @P0 IMAD.HI.U32 R5, R3, c[0x0][0x330], RZ ;  /* 0x0000cc0003050a27 */ /* 0x000fea00078e00ff */
[----:B------:R-:W-:Y:S02]  /*16d60*/  @P0 SHF.R.U32.HI R3, RZ, c[0x0][0x334], R5 ;  /* 0x0000cd00ff030a19 */ /* 0x000fe40000011605 */
.L_x_203:
[----:B------:R-:W-:Y:S05]  /*16d70*/  BSYNC B0 ;  /* 0x0000000000007941 */ /* 0x000fea0003800000 */
.L_x_201:
[----:B------:R-:W-:Y:S05]  /*16d80*/  IMAD R8, R3, c[0x0][0x32c], R8 ;  /* 0x0000cb0003087a24 */ /* 0x000fea00078e0208 */
[----:B------:R-:W-:Y:S02]  /*16d90*/  IADD3 R3, R8, c[0x0][0x32c], RZ ;  /* 0x0000cb0008037a10 */ /* 0x000fe40007ffe0ff */
[----:B------:R-:W-:Y:S02]  /*16da0*/  IMNMX R0, R0, R8, !PT ;  /* 0x0000000800007217 */ /* 0x000fe40007800200 */
[----:B------:R-:W-:Y:S02]  /*16db0*/  IMNMX R2, R2, R3, PT ;  /* 0x0000000302027217 */ /* 0x000fe40003800200 */
.L_x_200:
        /* <DEDUP_REMOVED lines=71> */
[----:B------:R-:W-:Y:S02]  /*17230*/  FMNMX.FTZ R72, R234, R72, !PT ;  /* 0x00000048ea487209 */ /* 0x000fe40007810000 */
[----:B------:R-:W-:Y:S02]  /*17240*/  FSEL R168, R199, -INF , !P0 ;  /* 0xff800000c7a87808 */ /* 0x000fe40004000000 */
        /* <DEDUP_REMOVED lines=65> */
[----:B------:R-:W-:Y:S02]  /*17660*/  FMNMX.FTZ R4, R48, R4, !PT ;  /* 0x0000000430047209 */ /* 0x000fe40007810000 */
[----:B------:R-:W-:Y:S01]  /*17670*/  FMNMX.FTZ R71, R3, R71, !PT ;  /* 0x0000004703477209 */ /* 0x000fe20007810000 */
[--C-:B------:R-:W-:Y:S01]  /*17680*/  FFMA.FTZ R3, R32, c[0x0][0x2d0], -R74.reuse ;  /* 0x0000b40020037a23 */ /* 0x100fe2000001084a */
[----:B------:R-:W-:Y:S01]  /*17690*/  FMNMX.FTZ R4, R49, R4, !PT ;  /* 0x0000000431047209 */ /* 0x000fe20007810000 */
[--C-:B------:R-:W-:Y:S01]  /*176a0*/  FFMA.FTZ R16, R43, c[0x0][0x2d0], -R74.reuse ;  /* 0x0000b4002b107a23 */ /* 0x100fe2000001084a */
[----:B------:R-:W-:Y:S01]  /*176b0*/  ISETP.LT.OR P0, PT, R2, 0x49, P0 ;  /* 0x000000490200780c */ /* 0x000fe20000701670 */
[----:B------:R1:W-:Y:S01]  /*176c0*/  MUFU.EX2 R248, R3 ;  /* 0x0000000300f87308 */ /* 0x0003e20000000800 */
[----:B------:R-:W-:Y:S01]  /*176d0*/  FMNMX.FTZ R5, R25, R5, !PT ;  /* 0x0000000519057209 */ /* 0x000fe20007810000 */
[----:B------:R-:W-:Y:S01]  /*176e0*/  FMUL.FTZ R75, R71, c[0x0][0x2d0] ;  /* 0x0000b400474b7a20 */ /* 0x000fe20000410000 */
        /* <DEDUP_REMOVED lines=16> */
[----:B------:R-:W-:Y:S02]  /*177f0*/  ISETP.GT.AND P4, PT, R0, 0x59, !P4 ;  /* 0x000000590000780c */ /* 0x000fe40006784270 */
[----:B------:R-:W-:Y:S02]  /*17800*/  ISETP.NE.AND P1, PT, R10, RZ, PT ;  /* 0x000000ff0a00720c */ /* 0x000fe40003f25270 */
[----:B------:R-:W-:Y:S02]  /*17810*/  ISETP.NE.AND P3, PT, R9, RZ, PT ;  /* 0x000000ff0900720c */ /* 0x000fe40003f65270 */
[----:B------:R-:W-:Y:S01]  /*17820*/  ISETP.GT.AND P0, PT, R0, 0x49, !P1 ;  /* 0x000000490000780c */ /* 0x000fe20004f04270 */
[----:B------:R2:W3:Y:S01]  /*17830*/  MUFU.EX2 R93, R3 ;  /* 0x00000003005d7308 */ /* 0x0004e20000000800 */
[----:B------:R-:W-:Y:S02]  /*17840*/  FMNMX.FTZ R4, R189, R4, !PT ;  /* 0x00000004bd047209 */ /* 0x000fe40007810000 */
[----:B------:R-:W-:Y:S02]  /*17850*/  FSETP.NEU.FTZ.AND P1, PT, R71, -INF , PT ;  /* 0xff8000004700780b */ /* 0x000fe40003f3d000 */
[----:B------:R-:W-:Y:S02]  /*17860*/  FMNMX.FTZ R4, R191, R4, !PT ;  /* 0x00000004bf047209 */ /* 0x000fe40007810000 */
        /* <DEDUP_REMOVED lines=10> */
[----:B------:R-:W-:Y:S02]  /*17910*/  FMNMX.FTZ R4, R229, R4, !PT ;  /* 0x00000004e5047209 */ /* 0x000fe40007810000 */
[----:B------:R-:W-:Y:S01]  /*17920*/  FMNMX.FTZ R5, R180, R5, !PT ;  /* 0x00000005b4057209 */ /* 0x000fe20007810000 */
[--C-:B--2---:R-:W-:Y:S01]  /*17930*/  FFMA.FTZ R3, R29, c[0x0][0x2d0], -R75.reuse ;  /* 0x0000b4001d037a23 */ /* 0x104fe2000001084b */
[----:B------:R-:W-:Y:S02]  /*17940*/  FMNMX.FTZ R4, R237, R4, !PT ;  /* 0x00000004ed047209 */ /* 0x000fe40007810000 */
[----:B------:R-:W-:Y:S02]  /*17950*/  ISETP.LT.OR P0, PT, R2, 0x4a, P0 ;  /* 0x0000004a0200780c */ /* 0x000fe40000701670 */
[----:B------:R-:W-:Y:S01]  /*17960*/  ISETP.GT.AND P3, PT, R0, 0x50, !P3 ;  /* 0x000000500000780c */ /* 0x000fe20005f64270 */
[----:B------:R2:W-:Y:S01]  /*17970*/  MUFU.EX2 R92, R3 ;  /* 0x00000003005c7308 */ /* 0x0005e20000000800 */
[----:B------:R-:W-:Y:S02]  /*17980*/  FMNMX.FTZ R4, R238, R4, !PT ;  /* 0x00000004ee047209 */ /* 0x000fe40007810000 */
[----:B------:R-:W-:Y:S02]  /*17990*/  FMNMX.FTZ R5, R179, R5, !PT ;  /* 0x00000005b3057209 */ /* 0x000fe40007810000 */
[----:B------:R-:W-:Y:S02]  /*179a0*/  FMNMX.FTZ R4, R239, R4, !PT ;  /* 0x00000004ef047209 */ /* 0x000fe40007810000 */
[----:B------:R-:W-:Y:S02]  /*179b0*/  FMNMX.FTZ R5, R178, R5, !PT ;  /* 0x00000005b2057209 */ /* 0x000fe40007810000 */
[----:B------:R-:W-:Y:S02]  /*179c0*/  FMNMX.FTZ R4, R240, R4, !PT ;  /* 0x00000004f0047209 */ /* 0x000fe40007810000 */
[----:B------:R-:W-:Y:S02]  /*179d0*/  FMNMX.FTZ R5, R185, R5, !PT ;  /* 0x00000005b9057209 */ /* 0x000fe40007810000 */
[----:B------:R-:W-:Y:S01]  /*179e0*/  FSEL R183, R79, -INF , !P0 ;  /* 0xff8000004fb77808 */ /* 0x000fe20004000000 */
[----:B------:R-:W4:Y:S01]  /*179f0*/  SHFL.BFLY PT, R7, R4, 0x2, 0x1f ;  /* 0x0c401f0004077f89 */ /* 0x000f2200000e0000 */
[----:B------:R-:W-:Y:S02]  /*17a00*/  FMNMX.FTZ R5, R199, R5, !PT ;  /* 0x00000005c7057209 */ /* 0x000fe40007810000 */
[----:B------:R-:W-:Y:S02]  /*17a10*/  ISETP.NE.AND P0, PT, R27, RZ, PT ;  /* 0x000000ff1b00720c */ /* 0x000fe40003f05270 */
[----:B------:R-:W-:Y:S02]  /*17a20*/  FMNMX.FTZ R5, R201, R5, !PT ;  /* 0x00000005c9057209 */ /* 0x000fe40007810000 */
[----:B------:R-:W-:Y:S02]  /*17a30*/  ISETP.GT.AND P0, PT, R0, 0x51, !P0 ;  /* 0x000000510000780c */ /* 0x000fe40004704270 */
[----:B------:R-:W-:Y:S02]  /*17a40*/  ISETP.LT.OR P3, PT, R2, 0x51, P3 ;  /* 0x000000510200780c */ /* 0x000fe40001f61670 */
[----:B--2---:R-:W-:Y:S02]  /*17a50*/  FMNMX.FTZ R3, R192, R5, !PT ;  /* 0x00000005c0037209 */ /* 0x004fe40007810000 */
[C---:B------:R-:W-:Y:S02]  /*17a60*/  ISETP.LT.OR P0, PT, R2.reuse, 0x52, P0 ;  /* 0x000000520200780c */ /* 0x040fe40000701670 */
[----:B------:R-:W-:Y:S01]  /*17a70*/  FMNMX.FTZ R0, R183, R3, !PT ;  /* 0x00000003b7007209 */ /* 0x000fe20007810000 */
[--C-:B------:R-:W-:Y:S01]  /*17a80*/  FFMA.FTZ R3, R33, c[0x0][0x2d0], -R75.reuse ;  /* 0x0000b40021037a23 */ /* 0x100fe2000001084b */
[----:B------:R-:W-:Y:S01]  /*17a90*/  FSEL R195, R91, -INF , !P0 ;  /* 0xff8000005bc37808 */ /* 0x000fe20004000000 */
[----:B------:R-:W-:Y:S01]  /*17aa0*/  MUFU.EX2 R33, R16 ;  /* 0x0000001000217308 */ /* 0x000fe20000000800 */
[----:B------:R-:W-:Y:S02]  /*17ab0*/  ISETP.LT.OR P0, PT, R2, 0x5a, P4 ;  /* 0x0000005a0200780c */ /* 0x000fe40002701670 */
[----:B------:R-:W-:Y:S02]  /*17ac0*/  FSEL R193, R78, -INF , !P3 ;  /* 0xff8000004ec17808 */ /* 0x000fe40005800000 */
[----:B------:R-:W-:Y:S02]  /*17ad0*/  FSEL R73, R57, -INF , !P0 ;  /* 0xff80000039497808 */ /* 0x000fe40004000000 */
[----:B---3--:R-:W-:Y:S02]  /*17ae0*/  F2FP.PACK_AB R78, R93, R248 ;  /* 0x000000f85d4e723e */ /* 0x008fe400000000ff */
[----:B----4-:R-:W-:Y:S01]  /*17af0*/  FMNMX.FTZ R4, R4, R7, !PT ;  /* 0x0000000704047209 */ /* 0x010fe20007810000 */
[----:B------:R2:W3:Y:S01]  /*17b00*/  MUFU.EX2 R60, R3 ;  /* 0x00000003003c7308 */ /* 0x0004e20000000800 */
[----:B------:R-:W-:Y:S01]  /*17b10*/  ISETP.LT.OR P3, PT, R2, 0x59, P5 ;  /* 0x000000590200780c */ /* 0x000fe20002f61670 */
[--C-:B------:R-:W-:Y:S01]  /*17b20*/  FFMA.FTZ R2, R37, c[0x0][0x2d0], -R75.reuse ;  /* 0x0000b40025027a23 */ /* 0x100fe2000001084b */
[----:B-1----:R-:W-:Y:S01]  /*17b30*/  F2FP.PACK_AB R76, R61, R233 ;  /* 0x000000e93d4c723e */ /* 0x002fe200000000ff */
[----:B------:R-:W1:Y:S01]  /*17b40*/  SHFL.BFLY PT, R70, R4, 0x1, 0x1f ;  /* 0x0c201f0004467f89 */ /* 0x000e6200000e0000 */
[----:B------:R-:W-:Y:S02]  /*17b50*/  FSEL R197, R59, -INF , !P3 ;  /* 0xff8000003bc57808 */ /* 0x000fe40005800000 */
[----:B------:R-:W-:Y:S03]  /*17b60*/  FMNMX.FTZ R0, R193, R0, !PT ;  /* 0x00000000c1007209 */ /* 0x000fe60007810000 */
[----:B------:R4:W-:Y:S01]  /*17b70*/  MUFU.EX2 R249, R2 ;  /* 0x0000000200f97308 */ /* 0x0009e20000000800 */
[----:B------:R-:W-:Y:S04]  /*17b80*/  FMNMX.FTZ R0, R195, R0, !PT ;  /* 0x00000000c3007209 */ /* 0x000fe80007810000 */
[----:B------:R-:W-:Y:S04]  /*17b90*/  FMNMX.FTZ R0, R197, R0, !PT ;  /* 0x00000000c5007209 */ /* 0x000fe80007810000 */
[----:B------:R-:W-:Y:S01]  /*17ba0*/  FMNMX.FTZ R0, R73, R0, !PT ;  /* 0x0000000049007209 */ /* 0x000fe20007810000 */
[----:B------:R-:W-:Y:S01]  /*17bb0*/  MUFU.EX2 R57, R12 ;  /* 0x0000000c00397308 */ /* 0x000fe20000000800 */
[--C-:B--2---:R-:W-:Y:S01]  /*17bc0*/  FFMA.FTZ R3, R38, c[0x0][0x2d0], -R75.reuse ;  /* 0x0000b40026037a23 */ /* 0x104fe2000001084b */
[----:B---3--:R-:W-:Y:S02]  /*17bd0*/  F2FP.PACK_AB R77, R60, R92 ;  /* 0x0000005c3c4d723e */ /* 0x008fe400000000ff */
[----:B-1----:R-:W-:Y:S06]  /*17be0*/  FMNMX.FTZ R70, R4, R70, !PT ;  /* 0x0000004604467209 */ /* 0x002fec0007810000 */
[----:B------:R1:W2:Y:S01]  /*17bf0*/  MUFU.EX2 R246, R3 ;  /* 0x0000000300f67308 */ /* 0x0002a20000000800 */
[C---:B------:R-:W-:Y:S01]  /*17c00*/  FSETP.NEU.FTZ.AND P0, PT, R70.reuse, -INF , PT ;  /* 0xff8000004600780b */ /* 0x040fe20003f1d000 */
[----:B------:R-:W-:Y:S01]  /*17c10*/  FMUL.FTZ R96, R70, c[0x0][0x2d0] ;  /* 0x0000b40046607a20 */ /* 0x000fe20000410000 */
[----:B----4-:R-:W3:Y:S04]  /*17c20*/  SHFL.BFLY PT, R2, R0, 0x2, 0x1f ;  /* 0x0c401f0000027f89 */ /* 0x010ee800000e0000 */
[----:B------:R-:W-:Y:S05]  /*17c30*/  FSEL R96, R96, RZ, P0 ;  /* 0x000000ff60607208 */ /* 0x000fea0000000000 */
[--C-:B------:R-:W-:Y:S02]  /*17c40*/  FFMA.FTZ R4, R36, c[0x0][0x2d0], -R96.reuse ;  /* 0x0000b40024047a23 */ /* 0x100fe40000010860 */
[--C-:B------:R-:W-:Y:S02]  /*17c50*/  FFMA.FTZ R32, R45, c[0x0][0x2d0], -R96.reuse ;  /* 0x0000b4002d207a23 */ /* 0x100fe40000010860 */
[----:B------:R-:W-:Y:S01]  /*17c60*/  MUFU.EX2 R243, R4 ;  /* 0x0000000400f37308 */ /* 0x000fe20000000800 */
[--C-:B-1----:R-:W-:Y:S01]  /*17c70*/  FFMA.FTZ R3, R26, c[0x0][0x2d0], -R96.reuse ;  /* 0x0000b4001a037a23 */ /* 0x102fe20000010860 */
[----:B--2---:R-:W-:Y:S08]  /*17c80*/  F2FP.PACK_AB R79, R246, R249 ;  /* 0x000000f9f64f723e */ /* 0x004ff000000000ff */
[----:B------:R1:W-:Y:S02]  /*17c90*/  MUFU.EX2 R86, R3 ;  /* 0x0000000300567308 */ /* 0x0003e40000000800 */
[--C-:B-1----:R-:W-:Y:S02]  /*17ca0*/  FFMA.FTZ R3, R28, c[0x0][0x2d0], -R96.reuse ;  /* 0x0000b4001c037a23 */ /* 0x102fe40000010860 */
[----:B------:R-:W-:Y:S06]  /*17cb0*/  FFMA.FTZ R28, R47, c[0x0][0x2d0], -R75 ;  /* 0x0000b4002f1c7a23 */ /* 0x000fec000001084b */
[----:B------:R1:W2:Y:S10]  /*17cc0*/  MUFU.EX2 R244, R3 ;  /* 0x0000000300f47308 */ /* 0x0002b40000000800 */
[----:B------:R-:W-:Y:S01]  /*17cd0*/  MUFU.EX2 R63, R28 ;  /* 0x0000001c003f7308 */ /* 0x000fe20000000800 */
[----:B-1----:R-:W-:Y:S01]  /*17ce0*/  FFMA.FTZ R3, R35, c[0x0][0x2d0], -R96 ;  /* 0x0000b40023037a23 */ /* 0x002fe20000010860 */
[----:B--2---:R-:W-:Y:S08]  /*17cf0*/  F2FP.PACK_AB R64, R244, R86 ;  /* 0x00000056f440723e */ /* 0x004ff000000000ff */
[----:B------:R3:W-:Y:S02]  /*17d00*/  MUFU.EX2 R52, R3 ;  /* 0x0000000300347308 */ /* 0x0007e40000000800 */
[----:B---3--:R-:W-:Y:S01]  /*17d10*/  FMNMX.FTZ R3, R0, R2, !PT ;  /* 0x0000000200037209 */ /* 0x008fe20007810000 */
[----:B------:R-:W-:Y:S01]  /*17d20*/  FFMA.FTZ R2, R39, c[0x0][0x2d0], -R74 ;  /* 0x0000b40027027a23 */ /* 0x000fe2000001084a */
[----:B------:R-:W-:Y:S01]  /*17d30*/  FSEL R0, R72, RZ, P2 ;  /* 0x000000ff48007208 */ /* 0x000fe20001000000 */
[----:B------:R-:W-:Y:S05]  /*17d40*/  LDSM.16.MT88.4 R36, [R212+0x100] ;  /* 0x00010000d424783b */ /* 0x000fea0000004200 */
[----:B------:R1:W-:Y:S01]  /*17d50*/  MUFU.EX2 R80, R2 ;  /* 0x0000000200507308 */ /* 0x0003e20000000800 */
[----:B------:R-:W-:Y:S04]  /*17d60*/  FADD.FTZ R0, -R0, R100 ;  /* 0x0000006400007221 */ /* 0x000fe80000010100 */
[----:B------:R-:W-:Y:S01]  /*17d70*/  FMUL.FTZ R0, R0, c[0x0][0x2d0] ;  /* 0x0000b40000007a20 */ /* 0x000fe20000410000 */
[----:B------:R-:W2:Y:S04]  /*17d80*/  SHFL.BFLY PT, R4, R3, 0x1, 0x1f ;  /* 0x0c201f0003047f89 */ /* 0x000ea800000e0000 */
[----:B------:R3:W4:Y:S01]  /*17d90*/  MUFU.EX2 R69, R0 ;  /* 0x0000000000457308 */ /* 0x0007220000000800 */
[----:B-1----:R-:W-:Y:S05]  /*17da0*/  FSEL R2, R71, RZ, P1 ;  /* 0x000000ff47027208 */ /* 0x002fea0000800000 */
[----:B------:R-:W-:Y:S01]  /*17db0*/  FADD.FTZ R2, -R2, R101 ;  /* 0x0000006502027221 */ /* 0x000fe20000010100 */
[----:B--2---:R-:W-:Y:S03]  /*17dc0*/  FMNMX.FTZ R3, R3, R4, !PT ;  /* 0x0000000403037209 */ /* 0x004fe60007810000 */
[----:B------:R-:W-:Y:S01]  /*17dd0*/  FMUL.FTZ R2, R2, c[0x0][0x2d0] ;  /* 0x0000b40002027a20 */ /* 0x000fe20000410000 */
[----:B---3--:R-:W-:Y:S01]  /*17de0*/  FSEL R0, R70, RZ, P0 ;  /* 0x000000ff46007208 */ /* 0x008fe20000000000 */
[----:B----4-:R-:W-:Y:S01]  /*17df0*/  FMUL.FTZ R16, R69, R116 ;  /* 0x0000007445107220 */ /* 0x010fe20000410000 */
[C---:B------:R-:W-:Y:S01]  /*17e00*/  FSETP.NEU.FTZ.AND P0, PT, R3.reuse, -INF , PT ;  /* 0xff8000000300780b */ /* 0x040fe20003f1d000 */
[----:B------:R-:W1:Y:S01]  /*17e10*/  MUFU.EX2 R68, R2 ;  /* 0x0000000200447308 */ /* 0x000e620000000800 */
[----:B------:R-:W-:Y:S02]  /*17e20*/  FMUL.FTZ R97, R3, c[0x0][0x2d0] ;  /* 0x0000b40003617a20 */ /* 0x000fe40000410000 */
[----:B------:R-:W-:Y:S02]  /*17e30*/  FADD.FTZ R0, -R0, R102 ;  /* 0x0000006600007221 */ /* 0x000fe40000010100 */
[----:B------:R-:W-:Y:S01]  /*17e40*/  FMUL.FTZ R5, R69, R105 ;  /* 0x0000006945057220 */ /* 0x000fe20000410000 */
[----:B------:R-:W-:Y:S01]  /*17e50*/  FSEL R97, R97, RZ, P0 ;  /* 0x000000ff61617208 */ /* 0x000fe20000000000 */
[----:B------:R-:W-:Y:S02]  /*17e60*/  FMUL.FTZ R0, R0, c[0x0][0x2d0] ;  /* 0x0000b40000007a20 */ /* 0x000fe40000410000 */
[----:B------:R-:W-:Y:S02]  /*17e70*/  FMUL.FTZ R17, R69, R117 ;  /* 0x0000007545117220 */ /* 0x000fe40000410000 */
[----:B------:R2:W3:Y:S01]  /*17e80*/  MUFU.EX2 R2, R0 ;  /* 0x0000000000027308 */ /* 0x0004e20000000800 */
[----:B------:R-:W-:Y:S02]  /*17e90*/  FFMA.FTZ R4, R24, c[0x0][0x2d0], -R97 ;  /* 0x0000b40018047a23 */ /* 0x000fe40000010861 */
[----:B------:R-:W-:Y:S02]  /*17ea0*/  IMAD.MOV.U32 R117, RZ, RZ, R57 ;  /* 0x000000ffff757224 */ /* 0x000fe400078e0039 */
[--C-:B------:R-:W-:Y:S02]  /*17eb0*/  FFMA.FTZ R58, R58, c[0x0][0x2d0], -R97.reuse ;  /* 0x0000b4003a3a7a23 */ /* 0x100fe40000010861 */
[----:B------:R-:W-:Y:S02]  /*17ec0*/  FFMA.FTZ R62, R62, c[0x0][0x2d0], -R97 ;  /* 0x0000b4003e3e7a23 */ /* 0x000fe40000010861 */
[----:B------:R-:W-:Y:S01]  /*17ed0*/  FFMA.FTZ R24, R44, c[0x0][0x2d0], -R75 ;  /* 0x0000b4002c187a23 */ /* 0x000fe2000001084b */
[----:B------:R4:W-:Y:S01]  /*17ee0*/  MUFU.EX2 R89, R4 ;  /* 0x0000000400597308 */ /* 0x0009e20000000800 */
[----:B------:R-:W-:Y:S02]  /*17ef0*/  FFMA.FTZ R44, R50, c[0x0][0x2d0], -R96 ;  /* 0x0000b400322c7a23 */ /* 0x000fe40000010860 */
[C---:B-1----:R-:W-:Y:S01]  /*17f00*/  FMUL.FTZ R7, R68.reuse, R107 ;  /* 0x0000006b44077220 */ /* 0x042fe20000410000 */
[----:B------:R-:W-:Y:S01]  /*17f10*/  MOV R107, R52 ;  /* 0x00000034006b7202 */ /* 0x000fe20000000f00 */
[C---:B------:R-:W-:Y:S01]  /*17f20*/  FMUL.FTZ R6, R68.reuse, R106 ;  /* 0x0000006a44067220 */ /* 0x040fe20000410000 */
[----:B------:R-:W-:Y:S01]  /*17f30*/  LDSM.16.MT88.4 R52, [R210+0x100] ;  /* 0x00010000d234783b */ /* 0x000fe20000004200 */
[C---:B------:R-:W-:Y:S01]  /*17f40*/  FMUL.FTZ R34, R68.reuse, R134 ;  /* 0x0000008644227220 */ /* 0x040fe20000410000 */
[----:B------:R-:W-:Y:S01]  /*17f50*/  F2FP.PACK_AB R66, R243, R107 ;  /* 0x0000006bf342723e */ /* 0x000fe200000000ff */
[C---:B------:R-:W-:Y:S01]  /*17f60*/  FMUL.FTZ R35, R68.reuse, R135 ;  /* 0x0000008744237220 */ /* 0x040fe20000410000 */
[----:B------:R1:W5:Y:S01]  /*17f70*/  MUFU.EX2 R30, R24 ;  /* 0x00000018001e7308 */ /* 0x0003620000000800 */
[C---:B------:R-:W-:Y:S01]  /*17f80*/  FMUL.FTZ R18, R68.reuse, R118 ;  /* 0x0000007644127220 */ /* 0x040fe20000410000 */
[----:B------:R-:W-:Y:S01]  /*17f90*/  MOV R118, R86 ;  /* 0x0000005600767202 */ /* 0x000fe20000000f00 */
[----:B------:R-:W-:Y:S01]  /*17fa0*/  FMUL.FTZ R19, R68, R119 ;  /* 0x0000007744137220 */ /* 0x000fe20000410000 */
[----:B------:R-:W-:Y:S01]  /*17fb0*/  MOV R106, R246 ;  /* 0x000000f6006a7202 */ /* 0x000fe20000000f00 */
[----:B--2---:R-:W-:Y:S02]  /*17fc0*/  FFMA.FTZ R0, R8, c[0x0][0x2d0], -R97 ;  /* 0x0000b40008007a23 */ /* 0x004fe40000010861 */
[C---:B---3--:R-:W-:Y:S01]  /*17fd0*/  FMUL.FTZ R13, R2.reuse, R113 ;  /* 0x00000071020d7220 */ /* 0x048fe20000410000 */
[----:B------:R-:W-:Y:S01]  /*17fe0*/  MOV R113, R233 ;  /* 0x000000e900717202 */ /* 0x000fe20000000f00 */
[----:B------:R-:W-:Y:S01]  /*17ff0*/  FMUL.FTZ R45, R2, R145 ;  /* 0x00000091022d7220 */ /* 0x000fe20000410000 */
[----:B------:R2:W-:Y:S01]  /*18000*/  MUFU.EX2 R200, R0 ;  /* 0x0000000000c87308 */ /* 0x0005e20000000800 */
[----:B------:R-:W-:Y:S02]  /*18010*/  FFMA.FTZ R8, R40, c[0x0][0x2d0], -R75 ;  /* 0x0000b40028087a23 */ /* 0x000fe4000001084b */
[----:B------:R-:W-:Y:S02]  /*18020*/  FMUL.FTZ R50, R68, R150 ;  /* 0x0000009644327220 */ /* 0x000fe40000410000 */
[--C-:B----4-:R-:W-:Y:S02]  /*18030*/  FFMA.FTZ R4, R25, c[0x0][0x2d0], -R97.reuse ;  /* 0x0000b40019047a23 */ /* 0x110fe40000010861 */
[C---:B------:R-:W-:Y:S01]  /*18040*/  FMUL.FTZ R9, R2.reuse, R109 ;  /* 0x0000006d02097220 */ /* 0x040fe20000410000 */
[----:B------:R-:W-:Y:S01]  /*18050*/  MOV R109, R248 ;  /* 0x000000f8006d7202 */ /* 0x000fe20000000f00 */
[C---:B------:R-:W-:Y:S01]  /*18060*/  FMUL.FTZ R12, R2.reuse, R112 ;  /* 0x00000070020c7220 */ /* 0x040fe20000410000 */
[----:B------:R3:W4:Y:S01]  /*18070*/  MUFU.EX2 R85, R4 ;  /* 0x0000000400557308 */ /* 0x0007220000000800 */
[C---:B------:R-:W-:Y:S02]  /*18080*/  FMUL.FTZ R25, R2.reuse, R125 ;  /* 0x0000007d02197220 */ /* 0x040fe40000410000 */
[C---:B------:R-:W-:Y:S02]  /*18090*/  FMUL.FTZ R28, R2.reuse, R128 ;  /* 0x00000080021c7220 */ /* 0x040fe40000410000 */
[C---:B-1----:R-:W-:Y:S02]  /*180a0*/  FMUL.FTZ R24, R2.reuse, R124 ;  /* 0x0000007c02187220 */ /* 0x042fe40000410000 */
[----:B------:R-:W-:Y:S02]  /*180b0*/  FMUL.FTZ R29, R2, R129 ;  /* 0x00000081021d7220 */ /* 0x000fe40000410000 */
[----:B-----5:R-:W-:Y:S01]  /*180c0*/  IMAD.MOV.U32 R129, RZ, RZ, R30 ;  /* 0x000000ffff817224 */ /* 0x020fe200078e001e */
[----:B------:R1:W5:Y:S01]  /*180d0*/  MUFU.EX2 R31, R8 ;  /* 0x00000008001f7308 */ /* 0x0003620000000800 */
[----:B------:R-:W-:Y:S02]  /*180e0*/  FFMA.FTZ R40, R49, c[0x0][0x2d0], -R96 ;  /* 0x0000b40031287a23 */ /* 0x000fe40000010860 */
[----:B------:R-:W-:Y:S01]  /*180f0*/  FMUL.FTZ R49, R69, R149 ;  /* 0x0000009545317220 */ /* 0x000fe20000410000 */
[----:B------:R-:W-:Y:S01]  /*18100*/  MOV R149, R63 ;  /* 0x0000003f00957202 */ /* 0x000fe20000000f00 */
[----:B--2---:R-:W-:Y:S02]  /*18110*/  FFMA.FTZ R0, R22, c[0x0][0x2d0], -R97 ;  /* 0x0000b40016007a23 */ /* 0x004fe40000010861 */
[----:B------:R-:W2:Y:S01]  /*18120*/  LDSM.16.MT88.4 R20, [R209+0x100] ;  /* 0x00010000d114783b */ /* 0x000ea20000004200 */
[C---:B------:R-:W-:Y:S02]  /*18130*/  FMUL.FTZ R57, R2.reuse, R157 ;  /* 0x0000009d02397220 */ /* 0x040fe40000410000 */
[----:B------:R5:W5:Y:S01]  /*18140*/  MUFU.EX2 R235, R0 ;  /* 0x0000000000eb7308 */ /* 0x000b620000000800 */
[--C-:B---3--:R-:W-:Y:S01]  /*18150*/  FFMA.FTZ R4, R41, c[0x0][0x2d0], -R74.reuse ;  /* 0x0000b40029047a23 */ /* 0x108fe2000001084a */
[----:B----4-:R-:W-:Y:S01]  /*18160*/  F2FP.PACK_AB R67, R85, R89 ;  /* 0x000000595543723e */ /* 0x010fe200000000ff */
[C---:B------:R-:W-:Y:S02]  /*18170*/  FMUL.FTZ R41, R2.reuse, R141 ;  /* 0x0000008d02297220 */ /* 0x040fe40000410000 */
[----:B------:R-:W-:Y:S05]  /*18180*/  IMAD.MOV.U32 R119, RZ, RZ, R85 ;  /* 0x000000ffff777224 */ /* 0x000fea00078e0055 */
[----:B------:R-:W3:Y:S01]  /*18190*/  MUFU.EX2 R87, R4 ;  /* 0x0000000400577308 */ /* 0x000ee20000000800 */
[----:B-1----:R-:W-:Y:S02]  /*181a0*/  FMUL.FTZ R8, R2, R108 ;  /* 0x0000006c02087220 */ /* 0x002fe40000410000 */
[----:B-----5:R-:W-:Y:S02]  /*181b0*/  IMAD.MOV.U32 R125, RZ, RZ, R31 ;  /* 0x000000ffff7d7224 */ /* 0x020fe400078e001f */
[----:B------:R-:W-:Y:S05]  /*181c0*/  IMAD.MOV.U32 R108, RZ, RZ, R249 ;  /* 0x000000ffff6c7224 */ /* 0x000fea00078e00f9 */
[----:B------:R1:W-:Y:S01]  /*181d0*/  MUFU.EX2 R124, R32 ;  /* 0x00000020007c7308 */ /* 0x0003e20000000800 */
[----:B------:R-:W-:Y:S01]  /*181e0*/  FSEL R0, R3, RZ, P0 ;  /* 0x000000ff03007208 */ /* 0x000fe20000000000 */
[----:B------:R-:W-:Y:S01]  /*181f0*/  IMAD.MOV.U32 R112, RZ, RZ, R235 ;  /* 0x000000ffff707224 */ /* 0x000fe200078e00eb */
[----:B------:R-:W-:Y:S02]  /*18200*/  F2FP.PACK_AB R65, R235, R200 ;  /* 0x000000c8eb41723e */ /* 0x000fe400000000ff */
[----:B------:R-:W-:Y:S01]  /*18210*/  ISETP.GT.AND P0, PT, R225, UR8, PT ;  /* 0x00000008e1007c0c */ /* 0x000fe2000bf04270 */
[----:B------:R-:W-:Y:S04]  /*18220*/  FADD.FTZ R0, -R0, R103 ;  /* 0x0000006700007221 */ /* 0x000fe80000010100 */
[----:B------:R4:W-:Y:S01]  /*18230*/  MUFU.EX2 R91, R44 ;  /* 0x0000002c005b7308 */ /* 0x0009e20000000800 */
[----:B------:R-:W-:Y:S01]  /*18240*/  FMUL.FTZ R0, R0, c[0x0][0x2d0] ;  /* 0x0000b40000007a20 */ /* 0x000fe20000410000 */
[----:B---3--:R-:W-:Y:S01]  /*18250*/  MOV R116, R87 ;  /* 0x0000005700747202 */ /* 0x008fe20000000f00 */
[C---:B------:R-:W-:Y:S02]  /*18260*/  FMUL.FTZ R4, R69.reuse, R104 ;  /* 0x0000006845047220 */ /* 0x040fe40000410000 */
[----:B------:R-:W-:Y:S05]  /*18270*/  IMAD.MOV.U32 R104, RZ, RZ, R93 ;  /* 0x000000ffff687224 */ /* 0x000fea00078e005d */
[----:B------:R-:W3:Y:S01]  /*18280*/  MUFU.EX2 R0, R0 ;  /* 0x0000000000007308 */ /* 0x000ee20000000800 */
[-C--:B--2---:R-:W-:Y:S01]  /*18290*/  HMMA.16816.F32 R4, R76, R20.reuse, R4 ;  /* 0x000000144c04723c */ /* 0x084fe20000001804 */
[----:B-1----:R-:W-:Y:S02]  /*182a0*/  FMUL.FTZ R32, R69, R132 ;  /* 0x0000008445207220 */ /* 0x002fe40000410000 */
[----:B----4-:R-:W-:Y:S02]  /*182b0*/  FMUL.FTZ R44, R2, R144 ;  /* 0x00000090022c7220 */ /* 0x010fe40000410000 */
[C---:B---3--:R-:W-:Y:S02]  /*182c0*/  FMUL.FTZ R10, R0.reuse, R110 ;  /* 0x0000006e000a7220 */ /* 0x048fe40000410000 */
[C---:B------:R-:W-:Y:S01]  /*182d0*/  FMUL.FTZ R11, R0.reuse, R111 ;  /* 0x0000006f000b7220 */ /* 0x040fe20000410000 */
[----:B------:R-:W-:Y:S01]  /*182e0*/  MOV R111, R243 ;  /* 0x000000f3006f7202 */ /* 0x000fe20000000f00 */
[C---:B------:R-:W-:Y:S03]  /*182f0*/  FMUL.FTZ R15, R0.reuse, R115 ;  /* 0x00000073000f7220 */ /* 0x040fe60000410000 */
[----:B------:R-:W-:Y:S02]  /*18300*/  IMAD.MOV.U32 R115, RZ, RZ, R89 ;  /* 0x000000ffff737224 */ /* 0x000fe400078e0059 */
[C---:B------:R-:W-:Y:S01]  /*18310*/  FMUL.FTZ R26, R0.reuse, R126 ;  /* 0x0000007e001a7220 */ /* 0x040fe20000410000 */
[C---:B------:R-:W-:Y:S01]  /*18320*/  HMMA.16816.F32 R8, R64.reuse, R20, R8 ;  /* 0x000000144008723c */ /* 0x040fe20000001808 */
[C---:B------:R-:W-:Y:S01]  /*18330*/  FMUL.FTZ R14, R0.reuse, R114 ;  /* 0x00000072000e7220 */ /* 0x040fe20000410000 */
[----:B------:R-:W-:Y:S01]  /*18340*/  MOV R126, R80 ;  /* 0x00000050007e7202 */ /* 0x000fe20000000f00 */
[C---:B------:R-:W-:Y:S01]  /*18350*/  FMUL.FTZ R31, R0.reuse, R131 ;  /* 0x00000083001f7220 */ /* 0x040fe20000410000 */
[----:B------:R-:W1:Y:S01]  /*18360*/  LDSM.16.MT88.4 R80, [R211+0x100] ;  /* 0x00010000d350783b */ /* 0x000e620000004200 */
[----:B------:R-:W-:Y:S01]  /*18370*/  MOV R131, R84 ;  /* 0x0000005400837202 */ /* 0x000fe20000000f00 */
[----:B------:R-:W-:Y:S01]  /*18380*/  FMUL.FTZ R27, R0, R127 ;  /* 0x0000007f001b7220 */ /* 0x000fe20000410000 */
[----:B------:R-:W-:Y:S01]  /*18390*/  MOV R114, R92 ;  /* 0x0000005c00727202 */ /* 0x000fe20000000f00 */
[-C--:B------:R-:W-:Y:S01]  /*183a0*/  HMMA.16816.F32 R12, R64, R22.reuse, R12 ;  /* 0x00000016400c723c */ /* 0x080fe2000000180c */
[----:B------:R-:W-:Y:S01]  /*183b0*/  FFMA.FTZ R20, R46, c[0x0][0x2d0], -R74 ;  /* 0x0000b4002e147a23 */ /* 0x000fe2000001084a */
[----:B------:R2:W-:Y:S02]  /*183c0*/  MUFU.EX2 R127, R40 ;  /* 0x00000028007f7308 */ /* 0x0005e40000000800 */
[----:B------:R-:W3:Y:S01]  /*183d0*/  LDSM.16.MT88.4 R84, [R209+0x900] ;  /* 0x00090000d154783b */ /* 0x000ee20000004200 */
[----:B------:R-:W-:Y:S02]  /*183e0*/  FFMA.FTZ R92, R95, c[0x0][0x2d0], -R75 ;  /* 0x0000b4005f5c7a23 */ /* 0x000fe4000001084b */
[C---:B------:R-:W-:Y:S01]  /*183f0*/  FMUL.FTZ R21, R69.reuse, R121 ;  /* 0x0000007945157220 */ /* 0x040fe20000410000 */
[C---:B------:R-:W-:Y:S01]  /*18400*/  HMMA.16816.F32 R16, R76.reuse, R22, R16 ;  /* 0x000000164c10723c */ /* 0x040fe20000001810 */
[----:B------:R-:W-:Y:S03]  /*18410*/  FMUL.FTZ R30, R0, R130 ;  /* 0x00000082001e7220 */ /* 0x000fe60000410000 */
[----:B------:R4:W5:Y:S01]  /*18420*/  MUFU.EX2 R59, R20 ;  /* 0x00000014003b7308 */ /* 0x0009620000000800 */
[----:B------:R-:W-:Y:S01]  /*18430*/  MOV R130, R33 ;  /* 0x0000002100827202 */ /* 0x000fe20000000f00 */
[C---:B------:R-:W-:Y:S01]  /*18440*/  FMUL.FTZ R33, R69.reuse, R133 ;  /* 0x0000008545217220 */ /* 0x040fe20000410000 */
[----:B------:R-:W-:Y:S01]  /*18450*/  MOV R121, R61 ;  /* 0x0000003d00797202 */ /* 0x000fe20000000f00 */
[C---:B------:R-:W-:Y:S01]  /*18460*/  FMUL.FTZ R22, R68.reuse, R122 ;  /* 0x0000007a44167220 */ /* 0x040fe20000410000 */
[----:B------:R-:W-:Y:S03]  /*18470*/  LDSM.16.MT88.4 R132, [R212+0x2900] ;  /* 0x00290000d484783b */ /* 0x000fe60000004200 */
[----:B------:R-:W-:Y:S02]  /*18480*/  FMUL.FTZ R23, R68, R123 ;  /* 0x0000007b44177220 */ /* 0x000fe40000410000 */
[C---:B------:R-:W-:Y:S02]  /*18490*/  FMUL.FTZ R42, R0.reuse, R142 ;  /* 0x0000008e002a7220 */ /* 0x040fe40000410000 */
[----:B------:R-:W-:Y:S02]  /*184a0*/  FMUL.FTZ R43, R0, R143 ;  /* 0x0000008f002b7220 */ /* 0x000fe40000410000 */
[----:B--2---:R-:W-:Y:S02]  /*184b0*/  FMUL.FTZ R40, R2, R140 ;  /* 0x0000008c02287220 */ /* 0x004fe40000410000 */
[C---:B------:R-:W-:Y:S02]  /*184c0*/  FMUL.FTZ R46, R0.reuse, R146 ;  /* 0x00000092002e7220 */ /* 0x040fe40000410000 */
[----:B------:R-:W-:Y:S02]  /*184d0*/  FMUL.FTZ R47, R0, R147 ;  /* 0x00000093002f7220 */ /* 0x000fe40000410000 */
[----:B------:R-:W-:Y:S02]  /*184e0*/  IMAD.MOV.U32 R122, RZ, RZ, R60 ;  /* 0x000000ffff7a7224 */ /* 0x000fe400078e003c */
[----:B------:R-:W-:Y:S02]  /*184f0*/  FMUL.FTZ R60, R2, R160 ;  /* 0x000000a0023c7220 */ /* 0x000fe40000410000 */
[C---:B----4-:R-:W-:Y:S02]  /*18500*/  FMUL.FTZ R20, R69.reuse, R120 ;  /* 0x0000007845147220 */ /* 0x050fe40000410000 */
[----:B-----5:R-:W-:Y:S01]  /*18510*/  IMAD.MOV.U32 R150, RZ, RZ, R59 ;  /* 0x000000ffff967224 */ /* 0x020fe200078e003b */
[----:B------:R2:W-:Y:S01]  /*18520*/  MUFU.EX2 R120, R62 ;  /* 0x0000003e00787308 */ /* 0x0005e20000000800 */
[----:B------:R-:W-:Y:S02]  /*18530*/  FMUL.FTZ R59, R0, R159 ;  /* 0x0000009f003b7220 */ /* 0x000fe40000410000 */
[----:B------:R-:W-:Y:S01]  /*18540*/  FMUL.FTZ R61, R2, R161 ;  /* 0x000000a1023d7220 */ /* 0x000fe20000410000 */
[-C--:B------:R-:W-:Y:S01]  /*18550*/  HMMA.16816.F32 R20, R76, R36.reuse, R20 ;  /* 0x000000244c14723c */ /* 0x080fe20000001814 */
[----:B------:R-:W-:Y:S02]  /*18560*/  FMUL.FTZ R63, R0, R163 ;  /* 0x000000a3003f7220 */ /* 0x000fe40000410000 */
[----:B------:R-:W-:Y:S05]  /*18570*/  IMAD.MOV.U32 R110, RZ, RZ, R244 ;  /* 0x000000ffff6e7224 */ /* 0x000fea00078e00f4 */
[C---:B------:R-:W-:Y:S07]  /*18580*/  HMMA.16816.F32 R24, R64.reuse, R36, R24 ;  /* 0x000000244018723c */ /* 0x040fee0000001818 */
[----:B------:R-:W-:Y:S01]  /*18590*/  FFMA.FTZ R36, R48, c[0x0][0x2d0], -R96 ;  /* 0x0000b40030247a23 */ /* 0x000fe20000010860 */
[-C--:B------:R-:W-:Y:S01]  /*185a0*/  HMMA.16816.F32 R28, R64, R38.reuse, R28 ;  /* 0x00000026401c723c */ /* 0x080fe2000000181c */
[----:B------:R-:W-:Y:S02]  /*185b0*/  FMUL.FTZ R37, R69, R137 ;  /* 0x0000008945257220 */ /* 0x000fe40000410000 */
[----:B------:R4:W-:Y:S01]  /*185c0*/  MUFU.EX2 R128, R36 ;  /* 0x0000002400807308 */ /* 0x0009e20000000800 */
[--C-:B------:R-:W-:Y:S02]  /*185d0*/  FFMA.FTZ R48, R51, c[0x0][0x2d0], -R74.reuse ;  /* 0x0000b40033307a23 */ /* 0x100fe4000001084a */
[----:B------:R-:W-:Y:S02]  /*185e0*/  FMUL.FTZ R51, R68, R151 ;  /* 0x0000009744337220 */ /* 0x000fe40000410000 */
[C---:B------:R-:W-:Y:S01]  /*185f0*/  HMMA.16816.F32 R32, R76.reuse, R38, R32 ;  /* 0x000000264c20723c */ /* 0x040fe20000001820 */
[----:B--2---:R-:W-:Y:S04]  /*18600*/  FMUL.FTZ R62, R0, R162 ;  /* 0x000000a2003e7220 */ /* 0x004fe80000410000 */
[----:B------:R2:W-:Y:S02]  /*18610*/  MUFU.EX2 R123, R48 ;  /* 0x00000030007b7308 */ /* 0x0005e40000000800 */
[C---:B------:R-:W-:Y:S02]  /*18620*/  FMUL.FTZ R38, R68.reuse, R138 ;  /* 0x0000008a44267220 */ /* 0x040fe40000410000 */
[----:B------:R-:W-:Y:S06]  /*18630*/  FMUL.FTZ R39, R68, R139 ;  /* 0x0000008b44277220 */ /* 0x000fec0000410000 */
[----:B------:R5:W-:Y:S01]  /*18640*/  MUFU.EX2 R151, R58 ;  /* 0x0000003a00977308 */ /* 0x000be20000000800 */
[C---:B----4-:R-:W-:Y:S09]  /*18650*/  FMUL.FTZ R36, R69.reuse, R136 ;  /* 0x0000008845247220 */ /* 0x050ff20000410000 */
[----:B------:R-:W-:Y:S01]  /*18660*/  MUFU.EX2 R138, R92 ;  /* 0x0000005c008a7308 */ /* 0x000fe20000000800 */
[-C--:B------:R-:W-:Y:S01]  /*18670*/  HMMA.16816.F32 R36, R76, R52.reuse, R36 ;  /* 0x000000344c24723c */ /* 0x080fe20000001824 */
[C---:B--2---:R-:W-:Y:S02]  /*18680*/  FMUL.FTZ R48, R69.reuse, R148 ;  /* 0x0000009445307220 */ /* 0x044fe40000410000 */
[----:B------:R-:W-:Y:S05]  /*18690*/  IMAD.MOV.U32 R148, RZ, RZ, R91 ;  /* 0x000000ffff947224 */ /* 0x000fea00078e005b */
[C---:B------:R-:W-:Y:S01]  /*186a0*/  HMMA.16816.F32 R40, R64.reuse, R52, R40 ;  /* 0x000000344028723c */ /* 0x040fe20000001828 */
[----:B-----5:R-:W-:Y:S06]  /*186b0*/  FMUL.FTZ R58, R0, R158 ;  /* 0x0000009e003a7220 */ /* 0x020fec0000410000 */
[--C-:B------:R-:W-:Y:S01]  /*186c0*/  FFMA.FTZ R52, R56, c[0x0][0x2d0], -R97.reuse ;  /* 0x0000b40038347a23 */ /* 0x100fe20000010861 */
[-C--:B------:R-:W-:Y:S01]  /*186d0*/  HMMA.16816.F32 R44, R64, R54.reuse, R44 ;  /* 0x00000036402c723c */ /* 0x080fe2000000182c */
[C---:B------:R-:W-:Y:S02]  /*186e0*/  FMUL.FTZ R53, R69.reuse, R153 ;  /* 0x0000009945357220 */ /* 0x040fe40000410000 */
[----:B------:R2:W4:Y:S01]  /*186f0*/  MUFU.EX2 R103, R52 ;  /* 0x0000003400677308 */ /* 0x0005220000000800 */
[----:B------:R-:W-:Y:S04]  /*18700*/  FMUL.FTZ R56, R2, R156 ;  /* 0x0000009c02387220 */ /* 0x000fe80000410000 */
[C---:B------:R-:W-:Y:S07]  /*18710*/  HMMA.16816.F32 R48, R76.reuse, R54, R48 ;  /* 0x000000364c30723c */ /* 0x040fee0000001830 */
[C---:B------:R-:W-:Y:S02]  /*18720*/  FMUL.FTZ R54, R68.reuse, R154 ;  /* 0x0000009a44367220 */ /* 0x040fe40000410000 */
[----:B------:R-:W-:Y:S03]  /*18730*/  FMUL.FTZ R55, R68, R155 ;  /* 0x0000009b44377220 */ /* 0x000fe60000410000 */
[----:B--2---:R-:W-:Y:S07]  /*18740*/  FMUL.FTZ R52, R69, R152 ;  /* 0x0000009845347220 */ /* 0x004fee0000410000 */
[-C--:B-1----:R-:W-:Y:S08]  /*18750*/  HMMA.16816.F32 R52, R76, R80.reuse, R52 ;  /* 0x000000504c34723c */ /* 0x082ff00000001834 */
[C---:B------:R-:W-:Y:S07]  /*18760*/  HMMA.16816.F32 R56, R64.reuse, R80, R56 ;  /* 0x000000504038723c */ /* 0x040fee0000001838 */
[----:B------:R-:W-:Y:S01]  /*18770*/  FFMA.FTZ R80, R88, c[0x0][0x2d0], -R97 ;  /* 0x0000b40058507a23 */ /* 0x000fe20000010861 */
[-C--:B------:R-:W-:Y:S01]  /*18780*/  HMMA.16816.F32 R60, R64, R82.reuse, R60 ;  /* 0x00000052403c723c */ /* 0x080fe2000000183c */
[----:B----4-:R-:W-:Y:S02]  /*18790*/  F2FP.PACK_AB R81, R151, R103 ;  /* 0x000000679751723e */ /* 0x010fe400000000ff */
[----:B------:R1:W2:Y:S04]  /*187a0*/  MUFU.EX2 R105, R80 ;  /* 0x0000005000697308 */ /* 0x0002a80000000800 */
[C---:B------:R-:W-:Y:S02]  /*187b0*/  FMUL.FTZ R64, R69.reuse, R164 ;  /* 0x000000a445407220 */ /* 0x040fe40000410000 */
[----:B------:R-:W-:Y:S03]  /*187c0*/  FMUL.FTZ R65, R69, R165 ;  /* 0x000000a545417220 */ /* 0x000fe60000410000 */
[C---:B------:R-:W-:Y:S02]  /*187d0*/  FMUL.FTZ R66, R68.reuse, R166 ;  /* 0x000000a644427220 */ /* 0x040fe40000410000 */
[----:B------:R-:W-:Y:S07]  /*187e0*/  FMUL.FTZ R67, R68, R167 ;  /* 0x000000a744437220 */ /* 0x000fee0000410000 */
[----:B------:R-:W-:Y:S01]  /*187f0*/  HMMA.16816.F32 R64, R76, R82, R64 ;  /* 0x000000524c40723c */ /* 0x000fe20000001840 */
[--C-:B-1----:R-:W-:Y:S06]  /*18800*/  FFMA.FTZ R80, R90, c[0x0][0x2d0], -R74.reuse ;  /* 0x0000b4005a507a23 */ /* 0x102fec000001084a */
[----:B------:R-:W-:Y:S01]  /*18810*/  F2FP.PACK_AB R76, R116, R126 ;  /* 0x0000007e744c723e */ /* 0x000fe200000000ff */
[----:B------:R-:W1:Y:S01]  /*18820*/  LDSM.16.MT88.4 R88, [R212+0x900] ;  /* 0x00090000d458783b */ /* 0x000e620000004200 */
[----:B------:R-:W-:Y:S01]  /*18830*/  F2FP.PACK_AB R77, R117, R125 ;  /* 0x0000007d754d723e */ /* 0x000fe200000000ff */
[----:B------:R4:W-:Y:S02]  /*18840*/  MUFU.EX2 R249, R80 ;  /* 0x0000005000f97308 */ /* 0x0009e40000000800 */
[----:B------:R-:W-:Y:S02]  /*18850*/  F2FP.PACK_AB R78, R150, R130 ;  /* 0x00000082964e723e */ /* 0x000fe400000000ff */
[----:B------:R-:W-:Y:S02]  /*18860*/  F2FP.PACK_AB R79, R149, R129 ;  /* 0x00000081954f723e */ /* 0x000fe400000000ff */
[----:B------:R-:W-:Y:S02]  /*18870*/  F2FP.PACK_AB R82, R148, R127 ;  /* 0x0000007f9452723e */ /* 0x000fe400000000ff */
[----:B--2---:R-:W-:Y:S03]  /*18880*/  F2FP.PACK_AB R83, R105, R120 ;  /* 0x000000786953723e */ /* 0x004fe600000000ff */
[-C--:B---3--:R-:W-:Y:S01]  /*18890*/  HMMA.16816.F32 R4, R76, R84.reuse, R4 ;  /* 0x000000544c04723c */ /* 0x088fe20000001804 */
[--C-:B----4-:R-:W-:Y:S02]  /*188a0*/  FFMA.FTZ R80, R94, c[0x0][0x2d0], -R75.reuse ;  /* 0x0000b4005e507a23 */ /* 0x110fe4000001084b */
        /* <DEDUP_REMOVED lines=9> */
[C---:B------:R-:W-:Y:S01]  /*18940*/  HMMA.16816.F32 R24, R80.reuse, R88, R24 ;  /* 0x000000585018723c */ /* 0x040fe20000001818 */
[----:B---3--:R-:W-:Y:S06]  /*18950*/  FFMA.FTZ R84, R177, c[0x0][0x2d0], -R74 ;  /* 0x0000b400b1547a23 */ /* 0x008fec000001084a */
[--C-:B------:R-:W-:Y:S01]  /*18960*/  FFMA.FTZ R88, R170, c[0x0][0x2d0], -R96.reuse ;  /* 0x0000b400aa587a23 */ /* 0x100fe20000010860 */
[-C--:B------:R-:W-:Y:S01]  /*18970*/  HMMA.16816.F32 R28, R80, R90.reuse, R28 ;  /* 0x0000005a501c723c */ /* 0x080fe2000000181c */
[----:B------:R1:W-:Y:S07]  /*18980*/  MUFU.EX2 R246, R84 ;  /* 0x0000005400f67308 */ /* 0x0003ee0000000800 */
[C---:B------:R-:W-:Y:S03]  /*18990*/  HMMA.16816.F32 R32, R76.reuse, R90, R32 ;  /* 0x0000005a4c20723c */ /* 0x040fe60000001820 */
[----:B------:R3:W-:Y:S05]  /*189a0*/  MUFU.EX2 R136, R88 ;  /* 0x0000005800887308 */ /* 0x0007ea0000000800 */
[-C--:B--2---:R-:W-:Y:S08]  /*189b0*/  HMMA.16816.F32 R36, R76, R92.reuse, R36 ;  /* 0x0000005c4c24723c */ /* 0x084ff00000001824 */
[C---:B------:R-:W-:Y:S01]  /*189c0*/  HMMA.16816.F32 R40, R80.reuse, R92, R40 ;  /* 0x0000005c5028723c */ /* 0x040fe20000001828 */
[----:B-1----:R-:W-:Y:S04]  /*189d0*/  FFMA.FTZ R84, R171, c[0x0][0x2d0], -R75 ;  /* 0x0000b400ab547a23 */ /* 0x002fe8000001084b */
[----:B------:R1:W-:Y:S02]  /*189e0*/  MUFU.EX2 R244, R84 ;  /* 0x0000005400f47308 */ /* 0x0003e40000000800 */
[----:B------:R-:W-:Y:S01]  /*189f0*/  FFMA.FTZ R92, R168, c[0x0][0x2d0], -R97 ;  /* 0x0000b400a85c7a23 */ /* 0x000fe20000010861 */
[-C--:B------:R-:W-:Y:S01]  /*18a00*/  HMMA.16816.F32 R44, R80, R94.reuse, R44 ;  /* 0x0000005e502c723c */ /* 0x080fe2000000182c */
[--C-:B---3--:R-:W-:Y:S06]  /*18a10*/  FFMA.FTZ R88, R173, c[0x0][0x2d0], -R96.reuse ;  /* 0x0000b400ad587a23 */ /* 0x108fec0000010860 */
[----:B------:R2:W-:Y:S01]  /*18a20*/  MUFU.EX2 R235, R92 ;  /* 0x0000005c00eb7308 */ /* 0x0005e20000000800 */
[C---:B------:R-:W-:Y:S09]  /*18a30*/  HMMA.16816.F32 R48, R76.reuse, R94, R48 ;  /* 0x0000005e4c30723c */ /* 0x040ff20000001830 */
[----:B------:R3:W-:Y:S03]  /*18a40*/  MUFU.EX2 R142, R88 ;  /* 0x00000058008e7308 */ /* 0x0007e60000000800 */
[----:B-1----:R-:W-:Y:S07]  /*18a50*/  FFMA.FTZ R84, R174, c[0x0][0x2d0], -R75 ;  /* 0x0000b400ae547a23 */ /* 0x002fee000001084b */
[----:B------:R1:W-:Y:S01]  /*18a60*/  MUFU.EX2 R143, R84 ;  /* 0x00000054008f7308 */ /* 0x0003e20000000800 */
[----:B--2---:R-:W-:Y:S09]  /*18a70*/  FFMA.FTZ R92, R169, c[0x0][0x2d0], -R97 ;  /* 0x0000b400a95c7a23 */ /* 0x004ff20000010861 */
[----:B------:R2:W-:Y:S01]  /*18a80*/  MUFU.EX2 R233, R92 ;  /* 0x0000005c00e97308 */ /* 0x0005e20000000800 */
[--C-:B---3--:R-:W-:Y:S09]  /*18a90*/  FFMA.FTZ R88, R175, c[0x0][0x2d0], -R96.reuse ;  /* 0x0000b400af587a23 */ /* 0x108ff20000010860 */
[----:B------:R3:W4:Y:S01]  /*18aa0*/  MUFU.EX2 R141, R88 ;  /* 0x00000058008d7308 */ /* 0x0007220000000800 */
[----:B-1----:R-:W-:Y:S09]  /*18ab0*/  FFMA.FTZ R84, R99, c[0x0][0x2d0], -R96 ;  /* 0x0000b40063547a23 */ /* 0x002ff20000010860 */
[----:B------:R1:W-:Y:S01]  /*18ac0*/  MUFU.EX2 R137, R84 ;  /* 0x0000005400897308 */ /* 0x0003e20000000800 */
[----:B--2---:R-:W-:Y:S09]  /*18ad0*/  FFMA.FTZ R92, R186, c[0x0][0x2d0], -R75 ;  /* 0x0000b400ba5c7a23 */ /* 0x004ff2000001084b */
[----:B------:R2:W-:Y:S01]  /*18ae0*/  MUFU.EX2 R145, R92 ;  /* 0x0000005c00917308 */ /* 0x0005e20000000800 */
[--C-:B---3--:R-:W-:Y:S09]  /*18af0*/  FFMA.FTZ R88, R181, c[0x0][0x2d0], -R74.reuse ;  /* 0x0000b400b5587a23 */ /* 0x108ff2000001084a */
[----:B------:R3:W-:Y:S01]  /*18b00*/  MUFU.EX2 R243, R88 ;  /* 0x0000005800f37308 */ /* 0x0007e20000000800 */
[----:B-1----:R-:W1:Y:S08]  /*18b10*/  LDSM.16.MT88.4 R84, [R211+0x900] ;  /* 0x00090000d354783b */ /* 0x002e700000004200 */
[----:B--2---:R-:W-:Y:S01]  /*18b20*/  LDSM.16.MT88.4 R92, [R210+0x1100] ;  /* 0x00110000d25c783b */ /* 0x004fe20000004200 */
[--C-:B---3--:R-:W-:Y:S04]  /*18b30*/  FFMA.FTZ R88, R98, c[0x0][0x2d0], -R97.reuse ;  /* 0x0000b40062587a23 */ /* 0x108fe80000010861 */
[----:B------:R2:W3:Y:S01]  /*18b40*/  MUFU.EX2 R140, R88 ;  /* 0x00000058008c7308 */ /* 0x0004e20000000800 */
[-C--:B-1----:R-:W-:Y:S08]  /*18b50*/  HMMA.16816.F32 R52, R76, R84.reuse, R52 ;  /* 0x000000544c34723c */ /* 0x082ff00000001834 */
[C---:B------:R-:W-:Y:S01]  /*18b60*/  HMMA.16816.F32 R56, R80.reuse, R84, R56 ;  /* 0x000000545038723c */ /* 0x040fe20000001838 */
[----:B--2---:R-:W1:Y:S06]  /*18b70*/  LDSM.16.MT88.4 R88, [R209+0x1100] ;  /* 0x00110000d158783b */ /* 0x004e6c0000004200 */
[----:B------:R-:W-:Y:S01]  /*18b80*/  FFMA.FTZ R84, R172, c[0x0][0x2d0], -R97 ;  /* 0x0000b400ac547a23 */ /* 0x000fe20000010861 */
[-C--:B------:R-:W-:Y:S03]  /*18b90*/  HMMA.16816.F32 R60, R80, R86.reuse, R60 ;  /* 0x00000056503c723c */ /* 0x080fe6000000183c */
[----:B------:R2:W5:Y:S04]  /*18ba0*/  MUFU.EX2 R230, R84 ;  /* 0x0000005400e67308 */ /* 0x0005680000000800 */
[--C-:B------:R-:W-:Y:S01]  /*18bb0*/  FFMA.FTZ R80, R187, c[0x0][0x2d0], -R74.reuse ;  /* 0x0000b400bb507a23 */ /* 0x100fe2000001084a */
[----:B------:R-:W-:Y:S01]  /*18bc0*/  HMMA.16816.F32 R64, R76, R86, R64 ;  /* 0x000000564c40723c */ /* 0x000fe20000001840 */
[----:B----4-:R-:W-:Y:S03]  /*18bd0*/  F2FP.PACK_AB R82, R141, R142 ;  /* 0x0000008e8d52723e */ /* 0x010fe600000000ff */
[----:B---3--:R-:W-:Y:S01]  /*18be0*/  F2FP.PACK_AB R81, R235, R140 ;  /* 0x0000008ceb51723e */ /* 0x008fe200000000ff */
[----:B------:R3:W-:Y:S02]  /*18bf0*/  MUFU.EX2 R147, R80 ;  /* 0x0000005000937308 */ /* 0x0007e40000000800 */
[----:B------:R-:W-:Y:S02]  /*18c00*/  F2FP.PACK_AB R76, R249, R123 ;  /* 0x0000007bf94c723e */ /* 0x000fe400000000ff */
[----:B------:R-:W-:Y:S03]  /*18c10*/  F2FP.PACK_AB R77, R138, R139 ;  /* 0x0000008b8a4d723e */ /* 0x000fe600000000ff */
[----:B------:R-:W-:Y:S02]  /*18c20*/  F2FP.PACK_AB R78, R246, R248 ;  /* 0x000000f8f64e723e */ /* 0x000fe400000000ff */
[----:B------:R-:W-:Y:S01]  /*18c30*/  F2FP.PACK_AB R79, R143, R244 ;  /* 0x000000f48f4f723e */ /* 0x000fe200000000ff */
[----:B--2---:R-:W2:Y:S01]  /*18c40*/  LDSM.16.MT88.4 R84, [R212+0x1100] ;  /* 0x00110000d454783b */ /* 0x004ea20000004200 */
[----:B-----5:R-:W-:Y:S05]  /*18c50*/  F2FP.PACK_AB R83, R230, R233 ;  /* 0x000000e9e653723e */ /* 0x020fea00000000ff */
[-C--:B-1----:R-:W-:Y:S01]  /*18c60*/  HMMA.16816.F32 R4, R76, R88.reuse, R4 ;  /* 0x000000584c04723c */ /* 0x082fe20000001804 */
[--C-:B---3--:R-:W-:Y:S04]  /*18c70*/  FFMA.FTZ R80, R182, c[0x0][0x2d0], -R75.reuse ;  /* 0x0000b400b6507a23 */ /* 0x108fe8000001084b */
[----:B------:R1:W-:Y:S02]  /*18c80*/  MUFU.EX2 R146, R80 ;  /* 0x0000005000927308 */ /* 0x0003e40000000800 */
[----:B-1----:R-:W-:Y:S07]  /*18c90*/  F2FP.PACK_AB R80, R136, R137 ;  /* 0x000000898850723e */ /* 0x002fee00000000ff */
[C---:B------:R-:W-:Y:S07]  /*18ca0*/  HMMA.16816.F32 R8, R80.reuse, R88, R8 ;  /* 0x000000585008723c */ /* 0x040fee0000001808 */
[--C-:B------:R-:W-:Y:S01]  /*18cb0*/  FFMA.FTZ R88, R196, c[0x0][0x2d0], -R74.reuse ;  /* 0x0000b400c4587a23 */ /* 0x100fe2000001084a */
[-C--:B------:R-:W-:Y:S03]  /*18cc0*/  HMMA.16816.F32 R12, R80, R90.reuse, R12 ;  /* 0x0000005a500c723c */ /* 0x080fe6000000180c */
[----:B------:R1:W-:Y:S05]  /*18cd0*/  MUFU.EX2 R228, R88 ;  /* 0x0000005800e47308 */ /* 0x0003ea0000000800 */
[C---:B------:R-:W-:Y:S08]  /*18ce0*/  HMMA.16816.F32 R16, R76.reuse, R90, R16 ;  /* 0x0000005a4c10723c */ /* 0x040ff00000001810 */
[-C--:B--2---:R-:W-:Y:S08]  /*18cf0*/  HMMA.16816.F32 R20, R76, R84.reuse, R20 ;  /* 0x000000544c14723c */ /* 0x084ff00000001814 */
[C---:B------:R-:W-:Y:S01]  /*18d00*/  HMMA.16816.F32 R24, R80.reuse, R84, R24 ;  /* 0x000000545018723c */ /* 0x040fe20000001818 */
[----:B-1----:R-:W-:Y:S03]  /*18d10*/  FFMA.FTZ R88, R198, c[0x0][0x2d0], -R74 ;  /* 0x0000b400c6587a23 */ /* 0x002fe6000001084a */
[----:B------:R-:W-:Y:S03]  /*18d20*/  MOV R198, R105 ;  /* 0x0000006900c67202 */ /* 0x000fe60000000f00 */
[--C-:B------:R-:W-:Y:S01]  /*18d30*/  FFMA.FTZ R84, R184, c[0x0][0x2d0], -R96.reuse ;  /* 0x0000b400b8547a23 */ /* 0x100fe20000010860 */
[-C--:B------:R-:W-:Y:S01]  /*18d40*/  HMMA.16816.F32 R28, R80, R86.reuse, R28 ;  /* 0x00000056501c723c */ /* 0x080fe2000000181c */
[----:B------:R1:W-:Y:S07]  /*18d50*/  MUFU.EX2 R196, R88 ;  /* 0x0000005800c47308 */ /* 0x0003ee0000000800 */
[C---:B------:R-:W-:Y:S03]  /*18d60*/  HMMA.16816.F32 R32, R76.reuse, R86, R32 ;  /* 0x000000564c20723c */ /* 0x040fe60000001820 */
[----:B------:R2:W-:Y:S05]  /*18d70*/  MUFU.EX2 R144, R84 ;  /* 0x0000005400907308 */ /* 0x0005ea0000000800 */
[-C--:B------:R-:W-:Y:S08]  /*18d80*/  HMMA.16816.F32 R36, R76, R92.reuse, R36 ;  /* 0x0000005c4c24723c */ /* 0x080ff00000001824 */
[C---:B------:R-:W-:Y:S01]  /*18d90*/  HMMA.16816.F32 R40, R80.reuse, R92, R40 ;  /* 0x0000005c5028723c */ /* 0x040fe20000001828 */
[----:B-1----:R-:W-:Y:S04]  /*18da0*/  FFMA.FTZ R88, R190, c[0x0][0x2d0], -R75 ;  /* 0x0000b400be587a23 */ /* 0x002fe8000001084b */
[----:B------:R1:W-:Y:S02]  /*18db0*/  MUFU.EX2 R190, R88 ;  /* 0x0000005800be7308 */ /* 0x0003e40000000800 */
[----:B------:R-:W-:Y:S01]  /*18dc0*/  FFMA.FTZ R92, R179, c[0x0][0x2d0], -R97 ;  /* 0x0000b400b35c7a23 */ /* 0x000fe20000010861 */
[-C--:B------:R-:W-:Y:S01]  /*18dd0*/  HMMA.16816.F32 R44, R80, R94.reuse, R44 ;  /* 0x0000005e502c723c */ /* 0x080fe2000000182c */
[--C-:B--2---:R-:W-:Y:S06]  /*18de0*/  FFMA.FTZ R84, R188, c[0x0][0x2d0], -R96.reuse ;  /* 0x0000b400bc547a23 */ /* 0x104fec0000010860 */
[----:B------:R2:W-:Y:S01]  /*18df0*/  MUFU.EX2 R155, R92 ;  /* 0x0000005c009b7308 */ /* 0x0005e20000000800 */
[C---:B------:R-:W-:Y:S09]  /*18e00*/  HMMA.16816.F32 R48, R76.reuse, R94, R48 ;  /* 0x0000005e4c30723c */ /* 0x040ff20000001830 */
[----:B------:R3:W-:Y:S03]  /*18e10*/  MUFU.EX2 R188, R84 ;  /* 0x0000005400bc7308 */ /* 0x0007e60000000800 */
[----:B-1----:R-:W-:Y:S07]  /*18e20*/  FFMA.FTZ R88, R194, c[0x0][0x2d0], -R75 ;  /* 0x0000b400c2587a23 */ /* 0x002fee000001084b */
[----:B------:R1:W-:Y:S01]  /*18e30*/  MUFU.EX2 R194, R88 ;  /* 0x0000005800c27308 */ /* 0x0003e20000000800 */
[----:B--2---:R-:W-:Y:S09]  /*18e40*/  FFMA.FTZ R92, R178, c[0x0][0x2d0], -R97 ;  /* 0x0000b400b25c7a23 */ /* 0x004ff20000010861 */
[----:B------:R2:W-:Y:S01]  /*18e50*/  MUFU.EX2 R154, R92 ;  /* 0x0000005c009a7308 */ /* 0x0005e20000000800 */
[----:B---3--:R-:W-:Y:S02]  /*18e60*/  FFMA.FTZ R84, R189, c[0x0][0x2d0], -R96 ;  /* 0x0000b400bd547a23 */ /* 0x008fe40000010860 */
[----:B------:R-:W-:Y:S07]  /*18e70*/  IMAD.MOV.U32 R189, RZ, RZ, R110 ;  /* 0x000000ffffbd7224 */ /* 0x000fee00078e006e */
[----:B------:R3:W-:Y:S01]  /*18e80*/  MUFU.EX2 R186, R84 ;  /* 0x0000005400ba7308 */ /* 0x0007e20000000800 */
[----:B-1----:R-:W1:Y:S01]  /*18e90*/  LDSM.16.MT88.4 R88, [R211+0x1100] ;  /* 0x00110000d358783b */ /* 0x002e620000004200 */
[----:B--2---:R-:W-:Y:S01]  /*18ea0*/  FFMA.FTZ R92, R205, c[0x0][0x2d0], -R75 ;  /* 0x0000b400cd5c7a23 */ /* 0x004fe2000001084b */
[----:B------:R-:W-:Y:S07]  /*18eb0*/  MOV R205, R117 ;  /* 0x0000007500cd7202 */ /* 0x000fee0000000f00 */
[----:B------:R2:W-:Y:S01]  /*18ec0*/  MUFU.EX2 R159, R92 ;  /* 0x0000005c009f7308 */ /* 0x0005e20000000800 */
[----:B---3--:R-:W-:Y:S01]  /*18ed0*/  FFMA.FTZ R84, R191, c[0x0][0x2d0], -R96 ;  /* 0x0000b400bf547a23 */ /* 0x008fe20000010860 */
[----:B------:R-:W-:Y:S02]  /*18ee0*/  MOV R191, R123 ;  /* 0x0000007b00bf7202 */ /* 0x000fe40000000f00 */
[----:B------:R-:W-:Y:S06]  /*18ef0*/  MOV R123, R109 ;  /* 0x0000006d007b7202 */ /* 0x000fec0000000f00 */
[----:B------:R3:W4:Y:S01]  /*18f00*/  MUFU.EX2 R187, R84 ;  /* 0x0000005400bb7308 */ /* 0x0007220000000800 */
[----:B--2---:R-:W-:Y:S01]  /*18f10*/  LDSM.16.MT88.4 R92, [R210+0x1900] ;  /* 0x00190000d25c783b */ /* 0x004fe20000004200 */
[-C--:B-1----:R-:W-:Y:S08]  /*18f20*/  HMMA.16816.F32 R52, R76, R88.reuse, R52 ;  /* 0x000000584c34723c */ /* 0x082ff00000001834 */
[C---:B------:R-:W-:Y:S01]  /*18f30*/  HMMA.16816.F32 R56, R80.reuse, R88, R56 ;  /* 0x000000585038723c */ /* 0x040fe20000001838 */
[----:B---3--:R-:W-:Y:S03]  /*18f40*/  FFMA.FTZ R84, R203, c[0x0][0x2d0], -R74 ;  /* 0x0000b400cb547a23 */ /* 0x008fe6000001084a */
[----:B------:R-:W-:Y:S01]  /*18f50*/  IMAD.MOV.U32 R203, RZ, RZ, R127 ;  /* 0x000000ffffcb7224 */ /* 0x000fe200078e007f */
[----:B------:R1:W-:Y:S01]  /*18f60*/  MUFU.EX2 R184, R84 ;  /* 0x0000005400b87308 */ /* 0x0003e20000000800 */
[----:B------:R-:W-:Y:S01]  /*18f70*/  MOV R127, R112 ;  /* 0x00000070007f7202 */ /* 0x000fe20000000f00 */
[----:B------:R-:W-:Y:S01]  /*18f80*/  FFMA.FTZ R88, R185, c[0x0][0x2d0], -R97 ;  /* 0x0000b400b9587a23 */ /* 0x000fe20000010861 */
[-C--:B------:R-:W-:Y:S01]  /*18f90*/  HMMA.16816.F32 R60, R80, R90.reuse, R60 ;  /* 0x0000005a503c723c */ /* 0x080fe2000000183c */
[----:B------:R-:W-:Y:S03]  /*18fa0*/  IMAD.MOV.U32 R185, RZ, RZ, R122 ;  /* 0x000000ffffb97224 */ /* 0x000fe600078e007a */
[----:B------:R-:W-:Y:S03]  /*18fb0*/  MOV R122, R108 ;  /* 0x0000006c007a7202 */ /* 0x000fe60000000f00 */
[--C-:B------:R-:W-:Y:S01]  /*18fc0*/  FFMA.FTZ R80, R226, c[0x0][0x2d0], -R74.reuse ;  /* 0x0000b400e2507a23 */ /* 0x100fe2000001084a */
[----:B------:R-:W-:Y:S01]  /*18fd0*/  HMMA.16816.F32 R64, R76, R90, R64 ;  /* 0x0000005a4c40723c */ /* 0x000fe20000001840 */
[----:B------:R-:W2:Y:S03]  /*18fe0*/  MUFU.EX2 R102, R88 ;  /* 0x0000005800667308 */ /* 0x000ea60000000800 */
[----:B----4-:R-:W-:Y:S02]  /*18ff0*/  F2FP.PACK_AB R82, R187, R186 ;  /* 0x000000babb52723e */ /* 0x010fe400000000ff */
[----:B------:R-:W-:Y:S01]  /*19000*/  MOV R226, R121 ;  /* 0x0000007900e27202 */ /* 0x000fe20000000f00 */
[----:B------:R-:W-:Y:S01]  /*19010*/  IMAD.MOV.U32 R121, RZ, RZ, R107 ;  /* 0x000000ffff797224 */ /* 0x000fe200078e006b */
[----:B------:R-:W-:Y:S03]  /*19020*/  F2FP.PACK_AB R76, R147, R243 ;  /* 0x000000f3934c723e */ /* 0x000fe600000000ff */
[----:B------:R3:W-:Y:S01]  /*19030*/  MUFU.EX2 R181, R80 ;  /* 0x0000005000b57308 */ /* 0x0007e20000000800 */
[----:B------:R-:W-:Y:S01]  /*19040*/  F2FP.PACK_AB R77, R145, R146 ;  /* 0x00000092914d723e */ /* 0x000fe200000000ff */
[----:B-1----:R-:W-:Y:S01]  /*19050*/  FFMA.FTZ R84, R180, c[0x0][0x2d0], -R97 ;  /* 0x0000b400b4547a23 */ /* 0x002fe20000010861 */
[----:B------:R-:W-:Y:S02]  /*19060*/  F2FP.PACK_AB R78, R196, R228 ;  /* 0x000000e4c44e723e */ /* 0x000fe400000000ff */
[----:B------:R-:W-:Y:S05]  /*19070*/  F2FP.PACK_AB R79, R194, R190 ;  /* 0x000000bec24f723e */ /* 0x000fea00000000ff */
[----:B------:R1:W4:Y:S01]  /*19080*/  MUFU.EX2 R182, R84 ;  /* 0x0000005400b67308 */ /* 0x0003220000000800 */
[----:B--2---:R-:W-:Y:S01]  /*19090*/  F2FP.PACK_AB R83, R102, R154 ;  /* 0x0000009a6653723e */ /* 0x004fe200000000ff */
[----:B------:R-:W-:Y:S01]  /*190a0*/  LDSM.16.MT88.4 R88, [R212+0x1900] ;  /* 0x00190000d458783b */ /* 0x000fe20000004200 */
[--C-:B---3--:R-:W-:Y:S01]  /*190b0*/  FFMA.FTZ R80, R204, c[0x0][0x2d0], -R75.reuse ;  /* 0x0000b400cc507a23 */ /* 0x108fe2000001084b */
[----:B------:R-:W-:Y:S06]  /*190c0*/  MOV R204, R118 ;  /* 0x0000007600cc7202 */ /* 0x000fec0000000f00 */
[----:B------:R2:W-:Y:S01]  /*190d0*/  MUFU.EX2 R153, R80 ;  /* 0x0000005000997308 */ /* 0x0005e20000000800 */
[----:B-1----:R-:W1:Y:S01]  /*190e0*/  LDSM.16.MT88.4 R84, [R209+0x1900] ;  /* 0x00190000d154783b */ /* 0x002e620000004200 */
[----:B----4-:R-:W-:Y:S02]  /*190f0*/  F2FP.PACK_AB R81, R155, R182 ;  /* 0x000000b69b51723e */ /* 0x010fe400000000ff */
[----:B--2---:R-:W-:Y:S01]  /*19100*/  F2FP.PACK_AB R80, R188, R144 ;  /* 0x00000090bc50723e */ /* 0x004fe200000000ff */
[-C--:B-1----:R-:W-:Y:S08]  /*19110*/  HMMA.16816.F32 R4, R76, R84.reuse, R4 ;  /* 0x000000544c04723c */ /* 0x082ff00000001804 */
[C---:B------:R-:W-:Y:S07]  /*19120*/  HMMA.16816.F32 R8, R80.reuse, R84, R8 ;  /* 0x000000545008723c */ /* 0x040fee0000001808 */
[----:B------:R-:W-:Y:S01]  /*19130*/  FFMA.FTZ R84, R234, c[0x0][0x2d0], -R74 ;  /* 0x0000b400ea547a23 */ /* 0x000fe2000001084a */
[-C--:B------:R-:W-:Y:S01]  /*19140*/  HMMA.16816.F32 R12, R80, R86.reuse, R12 ;  /* 0x00000056500c723c */ /* 0x080fe2000000180c */
[----:B------:R-:W-:Y:S02]  /*19150*/  IMAD.MOV.U32 R234, RZ, RZ, R116 ;  /* 0x000000ffffea7224 */ /* 0x000fe400078e0074 */
[----:B------:R1:W-:Y:S05]  /*19160*/  MUFU.EX2 R158, R84 ;  /* 0x00000054009e7308 */ /* 0x0003ea0000000800 */
[C---:B------:R-:W-:Y:S08]  /*19170*/  HMMA.16816.F32 R16, R76.reuse, R86, R16 ;  /* 0x000000564c10723c */ /* 0x040ff00000001810 */
[-C--:B------:R-:W-:Y:S08]  /*19180*/  HMMA.16816.F32 R20, R76, R88.reuse, R20 ;  /* 0x000000584c14723c */ /* 0x080ff00000001814 */
[C---:B------:R-:W-:Y:S01]  /*19190*/  HMMA.16816.F32 R24, R80.reuse, R88, R24 ;  /* 0x000000585018723c */ /* 0x040fe20000001818 */
[----:B-1----:R-:W-:Y:S03]  /*191a0*/  FFMA.FTZ R84, R236, c[0x0][0x2d0], -R74 ;  /* 0x0000b400ec547a23 */ /* 0x002fe6000001084a */
[----:B------:R-:W-:Y:S03]  /*191b0*/  MOV R236, R115 ;  /* 0x0000007300ec7202 */ /* 0x000fe60000000f00 */
[----:B------:R-:W-:Y:S01]  /*191c0*/  FFMA.FTZ R88, R206, c[0x0][0x2d0], -R96 ;  /* 0x0000b400ce587a23 */ /* 0x000fe20000010860 */
[-C--:B------:R-:W-:Y:S01]  /*191d0*/  HMMA.16816.F32 R28, R80, R90.reuse, R28 ;  /* 0x0000005a501c723c */ /* 0x080fe2000000181c */
[----:B------:R1:W-:Y:S03]  /*191e0*/  MUFU.EX2 R180, R84 ;  /* 0x0000005400b47308 */ /* 0x0003e60000000800 */
[----:B------:R-:W-:Y:S04]  /*191f0*/  IMAD.MOV.U32 R206, RZ, RZ, R104 ;  /* 0x000000ffffce7224 */ /* 0x000fe800078e0068 */
[C---:B------:R-:W-:Y:S03]  /*19200*/  HMMA.16816.F32 R32, R76.reuse, R90, R32 ;  /* 0x0000005a4c20723c */ /* 0x040fe60000001820 */
[----:B------:R2:W-:Y:S05]  /*19210*/  MUFU.EX2 R156, R88 ;  /* 0x00000058009c7308 */ /* 0x0005ea0000000800 */
[-C--:B------:R-:W-:Y:S08]  /*19220*/  HMMA.16816.F32 R36, R76, R92.reuse, R36 ;  /* 0x0000005c4c24723c */ /* 0x080ff00000001824 */
[C---:B------:R-:W-:Y:S01]  /*19230*/  HMMA.16816.F32 R40, R80.reuse, R92, R40 ;  /* 0x0000005c5028723c */ /* 0x040fe20000001828 */
[----:B-1----:R-:W-:Y:S03]  /*19240*/  FFMA.FTZ R84, R231, c[0x0][0x2d0], -R75 ;  /* 0x0000b400e7547a23 */ /* 0x002fe6000001084b */
[----:B------:R-:W-:Y:S01]  /*19250*/  MOV R231, R114 ;  /* 0x0000007200e77202 */ /* 0x000fe20000000f00 */
[----:B------:R1:W-:Y:S01]  /*19260*/  MUFU.EX2 R157, R84 ;  /* 0x00000054009d7308 */ /* 0x0003e20000000800 */
[----:B------:R-:W-:Y:S02]  /*19270*/  IMAD.MOV.U32 R114, RZ, RZ, R113 ;  /* 0x000000ffff727224 */ /* 0x000fe400078e0071 */
[-C--:B------:R-:W-:Y:S01]  /*19280*/  HMMA.16816.F32 R44, R80, R94.reuse, R44 ;  /* 0x0000005e502c723c */ /* 0x080fe2000000182c */
[----:B------:R-:W3:Y:S03]  /*19290*/  LDL.LU R113, [R1+0x8] ;  /* 0x0000080001717983 */ /* 0x000ee60000300800 */
[--C-:B--2---:R-:W-:Y:S02]  /*192a0*/  FFMA.FTZ R88, R207, c[0x0][0x2d0], -R96.reuse ;  /* 0x0000b400cf587a23 */ /* 0x104fe40000010860 */
[----:B------:R-:W-:Y:S02]  /*192b0*/  FFMA.FTZ R92, R201, c[0x0][0x2d0], -R97 ;  /* 0x0000b400c95c7a23 */ /* 0x000fe40000010861 */
[C---:B------:R-:W-:Y:S01]  /*192c0*/  HMMA.16816.F32 R48, R76.reuse, R94, R48 ;  /* 0x0000005e4c30723c */ /* 0x040fe20000001830 */
[----:B------:R2:W-:Y:S10]  /*192d0*/  MUFU.EX2 R178, R88 ;  /* 0x0000005800b27308 */ /* 0x0005f40000000800 */
[----:B------:R4:W-:Y:S01]  /*192e0*/  MUFU.EX2 R100, R92 ;  /* 0x0000005c00647308 */ /* 0x0009e20000000800 */
[----:B-1----:R-:W-:Y:S01]  /*192f0*/  FFMA.FTZ R84, R232, c[0x0][0x2d0], -R75 ;  /* 0x0000b400e8547a23 */ /* 0x002fe2000001084b */
[----:B------:R-:W-:Y:S08]  /*19300*/  MOV R232, R111 ;  /* 0x0000006f00e87202 */ /* 0x000ff00000000f00 */
[----:B------:R1:W-:Y:S01]  /*19310*/  MUFU.EX2 R179, R84 ;  /* 0x0000005400b37308 */ /* 0x0003e20000000800 */
[--C-:B--2---:R-:W-:Y:S09]  /*19320*/  FFMA.FTZ R88, R229, c[0x0][0x2d0], -R96.reuse ;  /* 0x0000b400e5587a23 */ /* 0x104ff20000010860 */
[----:B------:R2:W5:Y:S01]  /*19330*/  MUFU.EX2 R177, R88 ;  /* 0x0000005800b17308 */ /* 0x0005620000000800 */
[----:B----4-:R-:W-:Y:S02]  /*19340*/  FFMA.FTZ R92, R192, c[0x0][0x2d0], -R97 ;  /* 0x0000b400c05c7a23 */ /* 0x010fe40000010861 */
[----:B------:R-:W4:Y:S07]  /*19350*/  LDL.LU R192, [R1+0xc] ;  /* 0x00000c0001c07983 */ /* 0x000f2e0000300800 */
[----:B------:R5:W-:Y:S01]  /*19360*/  MUFU.EX2 R99, R92 ;  /* 0x0000005c00637308 */ /* 0x000be20000000800 */
[----:B-1----:R-:W-:Y:S01]  /*19370*/  FFMA.FTZ R84, R202, c[0x0][0x2d0], -R96 ;  /* 0x0000b400ca547a23 */ /* 0x002fe20000010860 */
[----:B------:R-:W-:Y:S08]  /*19380*/  MOV R202, R106 ;  /* 0x0000006a00ca7202 */ /* 0x000ff00000000f00 */
[----:B------:R1:W-:Y:S01]  /*19390*/  MUFU.EX2 R152, R84 ;  /* 0x0000005400987308 */ /* 0x0003e20000000800 */
[--C-:B--2---:R-:W-:Y:S09]  /*193a0*/  FFMA.FTZ R88, R241, c[0x0][0x2d0], -R74.reuse ;  /* 0x0000b400f1587a23 */ /* 0x104ff2000001084a */
[----:B------:R2:W-:Y:S01]  /*193b0*/  MUFU.EX2 R176, R88 ;  /* 0x0000005800b07308 */ /* 0x0005e20000000800 */
[----:B-----5:R-:W-:Y:S09]  /*193c0*/  FFMA.FTZ R92, R245, c[0x0][0x2d0], -R75 ;  /* 0x0000b400f55c7a23 */ /* 0x020ff2000001084b */
[----:B------:R5:W-:Y:S01]  /*193d0*/  MUFU.EX2 R172, R92 ;  /* 0x0000005c00ac7308 */ /* 0x000be20000000800 */
[----:B-1----:R-:W1:Y:S01]  /*193e0*/  LDSM.16.MT88.4 R84, [R211+0x1900] ;  /* 0x00190000d354783b */ /* 0x002e620000004200 */
[--C-:B--2---:R-:W-:Y:S08]  /*193f0*/  FFMA.FTZ R88, R199, c[0x0][0x2d0], -R97.reuse ;  /* 0x0000b400c7587a23 */ /* 0x104ff00000010861 */
[----:B------:R2:W1:Y:S01]  /*19400*/  MUFU.EX2 R101, R88 ;  /* 0x0000005800657308 */ /* 0x0004620000000800 */
[----:B-----5:R-:W-:Y:S08]  /*19410*/  LDSM.16.MT88.4 R92, [R210+0x2100] ;  /* 0x00210000d25c783b */ /* 0x020ff00000004200 */
[----:B--2---:R-:W2:Y:S01]  /*19420*/  LDSM.16.MT88.4 R88, [R209+0x2100] ;  /* 0x00210000d158783b */ /* 0x004ea20000004200 */
[-C--:B-1----:R-:W-:Y:S08]  /*19430*/  HMMA.16816.F32 R52, R76, R84.reuse, R52 ;  /* 0x000000544c34723c */ /* 0x082ff00000001834 */
[C---:B------:R-:W-:Y:S07]  /*19440*/  HMMA.16816.F32 R56, R80.reuse, R84, R56 ;  /* 0x000000545038723c */ /* 0x040fee0000001838 */
[----:B------:R-:W-:Y:S01]  /*19450*/  FFMA.FTZ R84, R183, c[0x0][0x2d0], -R97 ;  /* 0x0000b400b7547a23 */ /* 0x000fe20000010861 */
[-C--:B------:R-:W-:Y:S01]  /*19460*/  HMMA.16816.F32 R60, R80, R86.reuse, R60 ;  /* 0x00000056503c723c */ /* 0x080fe2000000183c */
[----:B------:R-:W5:Y:S02]  /*19470*/  LDL.LU R183, [R1+0x10] ;  /* 0x0000100001b77983 */ /* 0x000f640000300800 */
[----:B------:R1:W1:Y:S04]  /*19480*/  MUFU.EX2 R98, R84 ;  /* 0x0000005400627308 */ /* 0x0002680000000800 */
[--C-:B------:R-:W-:Y:S01]  /*19490*/  FFMA.FTZ R80, R247, c[0x0][0x2d0], -R74.reuse ;  /* 0x0000b400f7507a23 */ /* 0x100fe2000001084a */
[----:B------:R-:W-:Y:S01]  /*194a0*/  HMMA.16816.F32 R64, R76, R86, R64 ;  /* 0x000000564c40723c */ /* 0x000fe20000001840 */
[----:B------:R-:W-:Y:S03]  /*194b0*/  F2FP.PACK_AB R82, R177, R178 ;  /* 0x000000b2b152723e */ /* 0x000fe600000000ff */
[----:B------:R-:W-:Y:S01]  /*194c0*/  F2FP.PACK_AB R81, R100, R101 ;  /* 0x000000656451723e */ /* 0x000fe200000000ff */
[----:B------:R2:W2:Y:S02]  /*194d0*/  MUFU.EX2 R175, R80 ;  /* 0x0000005000af7308 */ /* 0x0004a40000000800 */
[----:B------:R-:W-:Y:S02]  /*194e0*/  F2FP.PACK_AB R76, R181, R184 ;  /* 0x000000b8b54c723e */ /* 0x000fe400000000ff */
[----:B------:R-:W-:Y:S03]  /*194f0*/  F2FP.PACK_AB R77, R159, R153 ;  /* 0x000000999f4d723e */ /* 0x000fe600000000ff */
[----:B------:R-:W-:Y:S02]  /*19500*/  F2FP.PACK_AB R78, R180, R158 ;  /* 0x0000009eb44e723e */ /* 0x000fe400000000ff */
[----:B------:R-:W-:Y:S01]  /*19510*/  F2FP.PACK_AB R79, R179, R157 ;  /* 0x0000009db34f723e */ /* 0x000fe200000000ff */
[----:B-1----:R-:W1:Y:S01]  /*19520*/  LDSM.16.MT88.4 R84, [R212+0x2100] ;  /* 0x00210000d454783b */ /* 0x002e620000004200 */
[----:B------:R-:W-:Y:S05]  /*19530*/  F2FP.PACK_AB R83, R98, R99 ;  /* 0x000000636253723e */ /* 0x000fea00000000ff */
[-C--:B--2---:R-:W-:Y:S01]  /*19540*/  HMMA.16816.F32 R4, R76, R88.reuse, R4 ;  /* 0x000000584c04723c */ /* 0x084fe20000001804 */
[----:B------:R-:W-:Y:S01]  /*19550*/  FFMA.FTZ R80, R242, c[0x0][0x2d0], -R75 ;  /* 0x0000b400f2507a23 */ /* 0x000fe2000001084b */
[----:B------:R-:W-:Y:S03]  /*19560*/  F2FP.PACK_AB R164, R175, R176 ;  /* 0x000000b0afa4723e */ /* 0x000fe600000000ff */
[----:B------:R2:W1:Y:S02]  /*19570*/  MUFU.EX2 R174, R80 ;  /* 0x0000005000ae7308 */ /* 0x0004640000000800 */
[----:B--2---:R-:W-:Y:S02]  /*19580*/  F2FP.PACK_AB R80, R156, R152 ;  /* 0x000000989c50723e */ /* 0x004fe400000000ff */
[----:B-1----:R-:W-:Y:S05]  /*19590*/  F2FP.PACK_AB R165, R172, R174 ;  /* 0x000000aeaca5723e */ /* 0x002fea00000000ff */
[C---:B------:R-:W-:Y:S07]  /*195a0*/  HMMA.16816.F32 R8, R80.reuse, R88, R8 ;  /* 0x000000585008723c */ /* 0x040fee0000001808 */
[--C-:B------:R-:W-:Y:S01]  /*195b0*/  FFMA.FTZ R88, R252, c[0x0][0x2d0], -R74.reuse ;  /* 0x0000b400fc587a23 */ /* 0x100fe2000001084a */
[-C--:B------:R-:W-:Y:S01]  /*195c0*/  HMMA.16816.F32 R12, R80, R90.reuse, R12 ;  /* 0x0000005a500c723c */ /* 0x080fe2000000180c */
[----:B------:R-:W-:Y:S02]  /*195d0*/  FFMA.FTZ R74, R131, c[0x0][0x2d0], -R74 ;  /* 0x0000b400834a7a23 */ /* 0x000fe4000001084a */
[----:B------:R1:W-:Y:S01]  /*195e0*/  MUFU.EX2 R173, R88 ;  /* 0x0000005800ad7308 */ /* 0x0003e20000000800 */
[----:B------:R-:W-:Y:S02]  /*195f0*/  IMAD.MOV.U32 R131, RZ, RZ, R119 ;  /* 0x000000ffff837224 */ /* 0x000fe400078e0077 */
[----:B------:R-:W-:Y:S02]  /*19600*/  LDSM.16.MT88.4 R116, [R209+0x2900] ;  /* 0x00290000d174783b */ /* 0x000fe40000004200 */
[C---:B------:R-:W-:Y:S05]  /*19610*/  HMMA.16816.F32 R16, R76.reuse, R90, R16 ;  /* 0x0000005a4c10723c */ /* 0x040fea0000001810 */
[----:B------:R2:W2:Y:S03]  /*19620*/  MUFU.EX2 R171, R74 ;  /* 0x0000004a00ab7308 */ /* 0x0004a60000000800 */
[-C--:B------:R-:W-:Y:S08]  /*19630*/  HMMA.16816.F32 R20, R76, R84.reuse, R20 ;  /* 0x000000544c14723c */ /* 0x080ff00000001814 */
[C---:B------:R-:W-:Y:S01]  /*19640*/  HMMA.16816.F32 R24, R80.reuse, R84, R24 ;  /* 0x000000545018723c */ /* 0x040fe20000001818 */
[----:B-1----:R-:W1:Y:S07]  /*19650*/  LDSM.16.MT88.4 R88, [R211+0x2100] ;  /* 0x00210000d358783b */ /* 0x002e6e0000004200 */
[-C--:B------:R-:W-:Y:S01]  /*19660*/  HMMA.16816.F32 R28, R80, R86.reuse, R28 ;  /* 0x00000056501c723c */ /* 0x080fe2000000181c */
[--C-:B--2---:R-:W-:Y:S03]  /*19670*/  FFMA.FTZ R74, R250, c[0x0][0x2d0], -R75.reuse ;  /* 0x0000b400fa4a7a23 */ /* 0x104fe6000001084b */
[----:B------:R-:W-:Y:S01]  /*19680*/  F2FP.PACK_AB R166, R171, R173 ;  /* 0x000000adaba6723e */ /* 0x000fe200000000ff */
[----:B------:R-:W-:Y:S03]  /*19690*/  FFMA.FTZ R75, R251, c[0x0][0x2d0], -R75 ;  /* 0x0000b400fb4b7a23 */ /* 0x000fe6000001084b */
[C---:B------:R-:W-:Y:S01]  /*196a0*/  HMMA.16816.F32 R32, R76.reuse, R86, R32 ;  /* 0x000000564c20723c */ /* 0x040fe20000001820 */
[----:B------:R2:W-:Y:S07]  /*196b0*/  MUFU.EX2 R170, R74 ;  /* 0x0000004a00aa7308 */ /* 0x0005ee0000000800 */
[-C--:B------:R-:W-:Y:S03]  /*196c0*/  HMMA.16816.F32 R36, R76, R92.reuse, R36 ;  /* 0x0000005c4c24723c */ /* 0x080fe60000001824 */
[----:B------:R-:W1:Y:S05]  /*196d0*/  MUFU.EX2 R169, R75 ;  /* 0x0000004b00a97308 */ /* 0x000e6a0000000800 */
[C---:B------:R-:W-:Y:S08]  /*196e0*/  HMMA.16816.F32 R40, R80.reuse, R92, R40 ;  /* 0x0000005c5028723c */ /* 0x040ff00000001828 */
[-C--:B------:R-:W-:Y:S01]  /*196f0*/  HMMA.16816.F32 R44, R80, R94.reuse, R44 ;  /* 0x0000005e502c723c */ /* 0x080fe2000000182c */
[----:B--2---:R-:W-:Y:S04]  /*19700*/  FFMA.FTZ R74, R237, c[0x0][0x2d0], -R96 ;  /* 0x0000b400ed4a7a23 */ /* 0x004fe80000010860 */
[----:B------:R2:W-:Y:S03]  /*19710*/  MUFU.EX2 R168, R74 ;  /* 0x0000004a00a87308 */ /* 0x0005e60000000800 */
[C---:B------:R-:W-:Y:S01]  /*19720*/  HMMA.16816.F32 R48, R76.reuse, R94, R48 ;  /* 0x0000005e4c30723c */ /* 0x040fe20000001830 */
[----:B-1----:R-:W-:Y:S07]  /*19730*/  F2FP.PACK_AB R167, R169, R170 ;  /* 0x000000aaa9a7723e */ /* 0x002fee00000000ff */
[-C--:B------:R-:W-:Y:S01]  /*19740*/  HMMA.16816.F32 R52, R76, R88.reuse, R52 ;  /* 0x000000584c34723c */ /* 0x080fe20000001834 */
[----:B---3--:R-:W-:Y:S07]  /*19750*/  FFMA.FTZ R69, R69, R113, R114 ;  /* 0x0000007145457223 */ /* 0x008fee0000010072 */
[C---:B------:R-:W-:Y:S01]  /*19760*/  HMMA.16816.F32 R56, R80.reuse, R88, R56 ;  /* 0x000000585038723c */ /* 0x040fe20000001838 */
[--C-:B--2---:R-:W-:Y:S07]  /*19770*/  FFMA.FTZ R74, R238, c[0x0][0x2d0], -R96.reuse ;  /* 0x0000b400ee4a7a23 */ /* 0x104fee0000010860 */
[-C--:B------:R-:W-:Y:S01]  /*19780*/  HMMA.16816.F32 R60, R80, R90.reuse, R60 ;  /* 0x0000005a503c723c */ /* 0x080fe2000000183c */
[----:B------:R1:W2:Y:S07]  /*19790*/  MUFU.EX2 R85, R74 ;  /* 0x0000004a00557308 */ /* 0x0002ae0000000800 */
[----:B------:R-:W-:Y:S08]  /*197a0*/  HMMA.16816.F32 R64, R76, R90, R64 ;  /* 0x0000005a4c40723c */ /* 0x000ff00000001840 */
[-C--:B------:R-:W-:Y:S07]  /*197b0*/  HMMA.16816.F32 R104, R164, R116.reuse, R4 ;  /* 0x00000074a468723c */ /* 0x080fee0000001804 */
[----:B------:R-:W-:Y:S01]  /*197c0*/  FADD.FTZ R4, R226, R69 ;  /* 0x00000045e2047221 */ /* 0x000fe20000010000 */
[----:B------:R-:W-:Y:S01]  /*197d0*/  MOV R226, R149 ;  /* 0x0000009500e27202 */ /* 0x000fe20000000f00 */
[--C-:B-1----:R-:W-:Y:S03]  /*197e0*/  FFMA.FTZ R74, R239, c[0x0][0x2d0], -R96.reuse ;  /* 0x0000b400ef4a7a23 */ /* 0x102fe60000010860 */
[----:B------:R-:W-:Y:S01]  /*197f0*/  FFMA.FTZ R96, R240, c[0x0][0x2d0], -R96 ;  /* 0x0000b400f0607a23 */ /* 0x000fe20000010860 */
[----:B------:R1:W-:Y:S01]  /*19800*/  MUFU.EX2 R86, R74 ;  /* 0x0000004a00567308 */ /* 0x0003e20000000800 */
[----:B----4-:R-:W-:Y:S01]  /*19810*/  FFMA.FTZ R68, R68, R192, R231 ;  /* 0x000000c044447223 */ /* 0x010fe200000100e7 */
[----:B--2---:R-:W-:Y:S01]  /*19820*/  F2FP.PACK_AB R160, R85, R168 ;  /* 0x000000a855a0723e */ /* 0x004fe200000000ff */
[----:B------:R-:W-:Y:S01]  /*19830*/  FADD.FTZ R4, R123, R4 ;  /* 0x000000047b047221 */ /* 0x000fe20000010000 */
[----:B------:R-:W-:Y:S01]  /*19840*/  MOV R231, R236 ;  /* 0x000000ec00e77202 */ /* 0x000fe20000000f00 */
[----:B------:R-:W-:Y:S01]  /*19850*/  FADD.FTZ R6, R185, R68 ;  /* 0x00000044b9067221 */ /* 0x000fe20000010000 */
[----:B------:R-:W-:Y:S01]  /*19860*/  MOV R185, R148 ;  /* 0x0000009400b97202 */ /* 0x000fe20000000f00 */
[----:B------:R-:W-:Y:S01]  /*19870*/  FADD.FTZ R4, R206, R4 ;  /* 0x00000004ce047221 */ /* 0x000fe20000010000 */
[----:B------:R-:W-:Y:S01]  /*19880*/  MOV R236, R234 ;  /* 0x000000ea00ec7202 */ /* 0x000fe20000000f00 */
[----:B------:R-:W-:Y:S01]  /*19890*/  IMAD.MOV.U32 R234, RZ, RZ, R205 ;  /* 0x000000ffffea7224 */ /* 0x000fe200078e00cd */
[----:B------:R-:W2:Y:S01]  /*198a0*/  MUFU.EX2 R96, R96 ;  /* 0x0000006000607308 */ /* 0x000ea20000000800 */
[----:B------:R-:W-:Y:S01]  /*198b0*/  FADD.FTZ R6, R122, R6 ;  /* 0x000000067a067221 */ /* 0x000fe20000010000 */
[----:B------:R-:W-:Y:S02]  /*198c0*/  MOV R205, R203 ;  /* 0x000000cb00cd7202 */ /* 0x000fe40000000f00 */
[----:B------:R-:W-:Y:S01]  /*198d0*/  MOV R203, R151 ;  /* 0x0000009700cb7202 */ /* 0x000fe20000000f00 */
[--C-:B-1----:R-:W-:Y:S05]  /*198e0*/  FFMA.FTZ R74, R193, c[0x0][0x2d0], -R97.reuse ;  /* 0x0000b400c14a7a23 */ /* 0x102fea0000010861 */
[----:B------:R1:W-:Y:S01]  /*198f0*/  MUFU.EX2 R75, R74 ;  /* 0x0000004a004b7308 */ /* 0x0003e20000000800 */
[----:B--2---:R-:W-:Y:S01]  /*19900*/  F2FP.PACK_AB R162, R96, R86 ;  /* 0x0000005660a2723e */ /* 0x004fe200000000ff */
[--C-:B-1----:R-:W-:Y:S08]  /*19910*/  FFMA.FTZ R74, R195, c[0x0][0x2d0], -R97.reuse ;  /* 0x0000b400c34a7a23 */ /* 0x102ff00000010861 */
[----:B------:R1:W2:Y:S02]  /*19920*/  MUFU.EX2 R84, R74 ;  /* 0x0000004a00547308 */ /* 0x0002a40000000800 */
[--C-:B-1----:R-:W-:Y:S01]  /*19930*/  FFMA.FTZ R74, R197, c[0x0][0x2d0], -R97.reuse ;  /* 0x0000b400c54a7a23 */ /* 0x102fe20000010861 */
[----:B--2---:R-:W-:Y:S01]  /*19940*/  F2FP.PACK_AB R161, R84, R75 ;  /* 0x0000004b54a1723e */ /* 0x004fe200000000ff */
[----:B------:R-:W-:Y:S02]  /*19950*/  FFMA.FTZ R97, R73, c[0x0][0x2d0], -R97 ;  /* 0x0000b40049617a23 */ /* 0x000fe40000010861 */
[----:B------:R-:W2:Y:S04]  /*19960*/  LDL.LU R73, [R1+0x14] ;  /* 0x0000140001497983 */ /* 0x000ea80000300800 */
[----:B------:R-:W-:Y:S01]  /*19970*/  MUFU.EX2 R74, R74 ;  /* 0x0000004a004a7308 */ /* 0x000fe20000000800 */
[----:B-----5:R-:W-:Y:S09]  /*19980*/  FFMA.FTZ R2, R2, R183, R204 ;  /* 0x000000b702027223 */ /* 0x020ff200000100cc */
[----:B------:R-:W1:Y:S01]  /*19990*/  MUFU.EX2 R97, R97 ;  /* 0x0000006100617308 */ /* 0x000e620000000800 */
[----:B------:R-:W-:Y:S02]  /*199a0*/  IMAD.MOV.U32 R204, RZ, RZ, R150 ;  /* 0x000000ffffcc7224 */ /* 0x000fe400078e0096 */
[----:B------:R-:W-:Y:S01]  /*199b0*/  FADD.FTZ R2, R189, R2 ;  /* 0x00000002bd027221 */ /* 0x000fe20000010000 */
[----:B------:R-:W3:Y:S01]  /*199c0*/  LDSM.16.MT88.4 R148, [R210+0x2900] ;  /* 0x00290000d294783b */ /* 0x000ee20000004200 */
[----:B------:R-:W-:Y:S02]  /*199d0*/  IMAD.MOV.U32 R189, RZ, RZ, R120 ;  /* 0x000000ffffbd7224 */ /* 0x000fe400078e0078 */
[----:B------:R-:W-:Y:S02]  /*199e0*/  FADD.FTZ R5, R121, R2 ;  /* 0x0000000279057221 */ /* 0x000fe40000010000 */
[----:B------:R-:W-:Y:S02]  /*199f0*/  FADD.FTZ R2, R202, R6 ;  /* 0x00000006ca027221 */ /* 0x000fe40000010000 */
[----:B------:R-:W-:Y:S01]  /*19a00*/  FADD.FTZ R6, R126, R4 ;  /* 0x000000047e067221 */ /* 0x000fe20000010000 */
[----:B-1----:R-:W-:Y:S07]  /*19a10*/  F2FP.PACK_AB R163, R97, R74 ;  /* 0x0000004a61a3723e */ /* 0x002fee00000000ff */
[C---:B------:R-:W-:Y:S08]  /*19a20*/  HMMA.16816.F32 R108, R160.reuse, R116, R8 ;  /* 0x00000074a06c723c */ /* 0x040ff00000001808 */
[-C--:B------:R-:W-:Y:S08]  /*19a30*/  HMMA.16816.F32 R112, R160, R118.reuse, R12 ;  /* 0x00000076a070723c */ /* 0x080ff0000000180c */
[C---:B------:R-:W-:Y:S08]  /*19a40*/  HMMA.16816.F32 R116, R164.reuse, R118, R16 ;  /* 0x00000076a474723c */ /* 0x040ff00000001810 */
[-C--:B------:R-:W-:Y:S01]  /*19a50*/  HMMA.16816.F32 R120, R164, R132.reuse, R20 ;  /* 0x00000084a478723c */ /* 0x080fe20000001814 */
[----:B--2---:R-:W-:Y:S03]  /*19a60*/  FFMA.FTZ R8, R0, R73, R200 ;  /* 0x0000004900087223 */ /* 0x004fe600000100c8 */
[----:B------:R-:W-:Y:S02]  /*19a70*/  FADD.FTZ R0, R232, R5 ;  /* 0x00000005e8007221 */ /* 0x000fe40000010000 */
[----:B------:R-:W-:Y:S02]  /*19a80*/  FADD.FTZ R8, R127, R8 ;  /* 0x000000087f087221 */ /* 0x000fe40000010000 */
[----:B------:R-:W-:Y:S04]  /*19a90*/  FADD.FTZ R5, R125, R2 ;  /* 0x000000027d057221 */ /* 0x000fe80000010000 */
[----:B------:R-:W-:Y:S02]  /*19aa0*/  FADD.FTZ R7, R124, R0 ;  /* 0x000000007c077221 */ /* 0x000fe40000010000 */
[----:B------:R-:W-:Y:S01]  /*19ab0*/  FADD.FTZ R4, R231, R8 ;  /* 0x00000008e7047221 */ /* 0x000fe20000010000 */
[C---:B------:R-:W-:Y:S01]  /*19ac0*/  HMMA.16816.F32 R124, R160.reuse, R132, R24 ;  /* 0x00000084a07c723c */ /* 0x040fe20000001818 */
[----:B------:R-:W-:Y:S02]  /*19ad0*/  FADD.FTZ R2, R236, R6 ;  /* 0x00000006ec027221 */ /* 0x000fe40000010000 */
[----:B------:R-:W-:Y:S02]  /*19ae0*/  FADD.FTZ R0, R234, R5 ;  /* 0x00000005ea007221 */ /* 0x000fe40000010000 */
[----:B------:R-:W-:Y:S02]  /*19af0*/  FADD.FTZ R7, R128, R7 ;  /* 0x0000000780077221 */ /* 0x000fe40000010000 */
[----:B------:R-:W-:Y:S02]  /*19b00*/  FADD.FTZ R4, R131, R4 ;  /* 0x0000000483047221 */ /* 0x000fe40000010000 */
[----:B------:R-:W-:Y:S03]  /*19b10*/  FADD.FTZ R6, R130, R2 ;  /* 0x0000000282067221 */ /* 0x000fe60000010000 */
[----:B------:R-:W-:Y:S02]  /*19b20*/  FADD.FTZ R5, R129, R0 ;  /* 0x0000000081057221 */ /* 0x000fe40000010000 */
[----:B------:R-:W-:Y:S01]  /*19b30*/  FADD.FTZ R2, R205, R7 ;  /* 0x00000007cd027221 */ /* 0x000fe20000010000 */
[-C--:B------:R-:W-:Y:S01]  /*19b40*/  HMMA.16816.F32 R128, R160, R134.reuse, R28 ;  /* 0x00000086a080723c */ /* 0x080fe2000000181c */
[----:B------:R-:W-:Y:S01]  /*19b50*/  FADD.FTZ R4, R103, R4 ;  /* 0x0000000467047221 */ /* 0x000fe20000010000 */
[----:B------:R-:W-:Y:S01]  /*19b60*/  MOV R103, R3 ;  /* 0x0000000300677202 */ /* 0x000fe20000000f00 */
[----:B------:R-:W-:Y:S02]  /*19b70*/  FADD.FTZ R0, R204, R6 ;  /* 0x00000006cc007221 */ /* 0x000fe40000010000 */
[----:B------:R-:W-:Y:S02]  /*19b80*/  FADD.FTZ R10, R226, R5 ;  /* 0x00000005e20a7221 */ /* 0x000fe40000010000 */
[----:B------:R-:W-:Y:S01]  /*19b90*/  FADD.FTZ R11, R203, R4 ;  /* 0x00000004cb0b7221 */ /* 0x000fe20000010000 */
[C---:B------:R-:W-:Y:S01]  /*19ba0*/  HMMA.16816.F32 R132, R164.reuse, R134, R32 ;  /* 0x00000086a484723c */ /* 0x040fe20000001820 */
[----:B------:R-:W-:Y:S01]  /*19bb0*/  FADD.FTZ R8, R185, R2 ;  /* 0x00000002b9087221 */ /* 0x000fe20000010000 */
[----:B------:R-:W1:Y:S02]  /*19bc0*/  LDSM.16.MT88.4 R4, [R211+0x2900] ;  /* 0x00290000d304783b */ /* 0x000e640000004200 */
        /* <DEDUP_REMOVED lines=8> */
[-C--:B---3--:R-:W-:Y:S01]  /*19c50*/  HMMA.16816.F32 R136, R164, R148.reuse, R36 ;  /* 0x00000094a488723c */ /* 0x088fe20000001824 */
[----:B------:R-:W-:Y:S02]  /*19c60*/  FADD.FTZ R8, R248, R9 ;  /* 0x00000009f8087221 */ /* 0x000fe40000010000 */
[----:B------:R-:W-:Y:S02]  /*19c70*/  FADD.FTZ R2, R244, R2 ;  /* 0x00000002f4027221 */ /* 0x000fe40000010000 */
[----:B------:R-:W-:Y:S02]  /*19c80*/  FADD.FTZ R0, R142, R0 ;  /* 0x000000008e007221 */ /* 0x000fe40000010000 */
[----:B------:R-:W-:Y:S02]  /*19c90*/  FADD.FTZ R12, R140, R12 ;  /* 0x0000000c8c0c7221 */ /* 0x000fe40000010000 */
[----:B------:R-:W-:Y:S03]  /*19ca0*/  FADD.FTZ R10, R246, R8 ;  /* 0x00000008f60a7221 */ /* 0x000fe60000010000 */
[----:B------:R-:W-:Y:S02]  /*19cb0*/  FADD.FTZ R9, R143, R2 ;  /* 0x000000028f097221 */ /* 0x000fe40000010000 */
        /* <DEDUP_REMOVED lines=11> */
[----:B------:R-:W-:Y:S02]  /*19d70*/  FADD.FTZ R8, R230, R8 ;  /* 0x00000008e6087221 */ /* 0x000fe40000010000 */
[----:B------:R-:W-:Y:S02]  /*19d80*/  FADD.FTZ R0, R228, R10 ;  /* 0x0000000ae4007221 */ /* 0x000fe40000010000 */
[----:B------:R-:W-:Y:S02]  /*19d90*/  FADD.FTZ R9, R190, R9 ;  /* 0x00000009be097221 */ /* 0x000fe40000010000 */
[----:B------:R-:W-:Y:S01]  /*19da0*/  FADD.FTZ R11, R186, R2 ;  /* 0x00000002ba0b7221 */ /* 0x000fe20000010000 */
[C---:B------:R-:W-:Y:S01]  /*19db0*/  HMMA.16816.F32 R148, R164.reuse, R150, R48 ;  /* 0x00000096a494723c */ /* 0x040fe20000001830 */
[----:B------:R-:W-:Y:S03]  /*19dc0*/  FADD.FTZ R8, R182, R8 ;  /* 0x00000008b6087221 */ /* 0x000fe60000010000 */
        /* <DEDUP_REMOVED lines=8> */
[----:B------:R-:W-:Y:S01]  /*19e50*/  FADD.FTZ R2, R181, R10 ;  /* 0x0000000ab5027221 */ /* 0x000fe20000010000 */
[-C--:B-1----:R-:W-:Y:S01]  /*19e60*/  HMMA.16816.F32 R152, R164, R4.reuse, R52 ;  /* 0x00000004a498723c */ /* 0x082fe20000001834 */
[----:B------:R-:W-:Y:S02]  /*19e70*/  FADD.FTZ R0, R159, R11 ;  /* 0x0000000b9f007221 */ /* 0x000fe40000010000 */
[----:B------:R-:W-:Y:S02]  /*19e80*/  FADD.FTZ R10, R156, R9 ;  /* 0x000000099c0a7221 */ /* 0x000fe40000010000 */
[----:B------:R-:W-:Y:S02]  /*19e90*/  FADD.FTZ R11, R158, R2 ;  /* 0x000000029e0b7221 */ /* 0x000fe40000010000 */
[----:B------:R-:W-:Y:S02]  /*19ea0*/  FADD.FTZ R9, R157, R0 ;  /* 0x000000009d097221 */ /* 0x000fe40000010000 */
[----:B------:R-:W-:Y:S01]  /*19eb0*/  FADD.FTZ R8, R102, R8 ;  /* 0x0000000866087221 */ /* 0x000fe20000010000 */
[C---:B------:R-:W-:Y:S02]  /*19ec0*/  HMMA.16816.F32 R156, R160.reuse, R4, R56 ;  /* 0x00000004a09c723c */ /* 0x040fe40000001838 */
[----:B------:R-:W-:Y:S01]  /*19ed0*/  FADD.FTZ R2, R178, R10 ;  /* 0x0000000ab2027221 */ /* 0x000fe20000010000 */
[----:B------:R-:W-:Y:S01]  /*19ee0*/  MOV R102, R70 ;  /* 0x0000004600667202 */ /* 0x000fe20000000f00 */
[----:B------:R-:W-:Y:S01]  /*19ef0*/  FADD.FTZ R8, R101, R8 ;  /* 0x0000000865087221 */ /* 0x000fe20000010000 */
[----:B------:R-:W-:Y:S01]  /*19f00*/  MOV R101, R71 ;  /* 0x0000004700657202 */ /* 0x000fe20000000f00 */
[----:B------:R-:W-:Y:S02]  /*19f10*/  FADD.FTZ R0, R180, R11 ;  /* 0x0000000bb4007221 */ /* 0x000fe40000010000 */
[----:B------:R-:W-:Y:S01]  /*19f20*/  FADD.FTZ R4, R100, R8 ;  /* 0x0000000864047221 */ /* 0x000fe20000010000 */
[-C--:B------:R-:W-:Y:S03]  /*19f30*/  HMMA.16816.F32 R160, R160, R6.reuse, R60 ;  /* 0x00000006a0a0723c */ /* 0x080fe6000000183c */
[----:B------:R-:W-:Y:S02]  /*19f40*/  FADD.FTZ R8, R179, R9 ;  /* 0x00000009b3087221 */ /* 0x000fe40000010000 */
[----:B------:R-:W-:Y:S02]  /*19f50*/  FADD.FTZ R9, R177, R2 ;  /* 0x00000002b1097221 */ /* 0x000fe40000010000 */
[----:B------:R-:W-:Y:S01]  /*19f60*/  FADD.FTZ R4, R99, R4 ;  /* 0x0000000463047221 */ /* 0x000fe20000010000 */
[----:B------:R-:W-:Y:S01]  /*19f70*/  HMMA.16816.F32 R164, R164, R6, R64 ;  /* 0x00000006a4a4723c */ /* 0x000fe20000001840 */
        /* <DEDUP_REMOVED lines=18> */
[----:B------:R-:W-:Y:S01]  /*1a0a0*/  IMAD.MOV.U32 R100, RZ, RZ, R72 ;  /* 0x000000ffff647224 */ /* 0x000fe200078e0048 */
[----:B------:R2:W-:Y:S01]  /*1a0b0*/  STL [R1+0x10], R4 ;  /* 0x0000100401007387 */ /* 0x0005e20000100800 */
[----:B------:R-:W-:Y:S05]  /*1a0c0*/  FADD.FTZ R2, R97, R2 ;  /* 0x0000000261027221 */ /* 0x000fea0000010000 */
[----:B------:R2:W-:Y:S01]  /*1a0d0*/  STL [R1+0x14], R2 ;  /* 0x0000140201007387 */ /* 0x0005e20000100800 */
[----:B-1----:R-:W-:Y:S04]  /*1a0e0*/  IADD3 R0, R225, -0x1, RZ ;  /* 0xffffffffe1007810 */ /* 0x002fe80007ffe0ff */
[----:B------:R-:W-:Y:S01]  /*1a0f0*/  MOV R225, R0 ;  /* 0x0000000000e17202 */ /* 0x000fe20000000f00 */
[----:B------:R-:W-:-:S05]  /*1a100*/  @P0 BRA `(.L_x_204) ;  /* 0xffff99a000000947 */ /* 0x000fca000383ffff */
.L_x_187:
        /* <DEDUP_REMOVED lines=24> */
[----:B------:R-:W-:Y:S01]  /*1a290*/  FSETP.NE.FTZ.AND P3, PT, R5, RZ, PT ;  /* 0x000000ff0500720b */ /* 0x000fe20003f75000 */
[----:B---3--:R-:W-:Y:S01]  /*1a2a0*/  FADD.FTZ R7, R7, R4 ;  /* 0x0000000407077221 */ /* 0x008fe20000010000 */
[----:B------:R-:W-:Y:S02]  /*1a2b0*/  FSETP.NE.FTZ.AND P2, PT, R6, RZ, PT ;  /* 0x000000ff0600720b */ /* 0x000fe40003f55000 */
[----:B------:R-:W-:Y:S01]  /*1a2c0*/  MOV R4, RZ ;  /* 0x000000ff00047202 */ /* 0x000fe20000000f00 */
[----:B----4-:R-:W-:Y:S01]  /*1a2d0*/  FADD.FTZ R8, R2, R8 ;  /* 0x0000000802087221 */ /* 0x010fe20000010000 */
[----:B------:R-:W-:Y:S02]  /*1a2e0*/  FSETP.NE.FTZ.AND P1, PT, R7, RZ, PT ;  /* 0x000000ff0700720b */ /* 0x000fe40003f35000 */
[----:B------:R-:W-:-:S05]  /*1a2f0*/  MOV R2, RZ ;  /* 0x000000ff00027202 */ /* 0x000fca0000000f00 */
[----:B------:R-:W1:Y:S01]  /*1a300*/  @P3 MUFU.RCP R0, R5 ;  /* 0x0000000500003308 */ /* 0x000e620000001000 */
[----:B------:R-:W-:-:S07]  /*1a310*/  FSETP.NE.FTZ.AND P0, PT, R8, RZ, PT ;  /* 0x000000ff0800720b */ /* 0x000fce0003f15000 */
[----:B------:R-:W-:Y:S01]  /*1a320*/  @P2 MUFU.RCP R4, R6 ;  /* 0x0000000600042308 */ /* 0x000fe20000001000 */
        /* <DEDUP_REMOVED lines=21> */
[C---:B-1----:R-:W-:Y:S01]  /*1a480*/  FMUL.FTZ R108, R2.reuse, R108 ;  /* 0x0000006c026c7220 */ /* 0x042fe20000410000 */
[----:B------:R-:W-:Y:S01]  /*1a490*/  @P0 MUFU.LG2 R6, R8 ;  /* 0x0000000800060308 */ /* 0x000fe20000000c00 */
[C---:B------:R-:W-:Y:S02]  /*1a4a0*/  FMUL.FTZ R109, R2.reuse, R109 ;  /* 0x0000006d026d7220 */ /* 0x040fe40000410000 */
[C---:B------:R-:W-:Y:S02]  /*1a4b0*/  FMUL.FTZ R112, R2.reuse, R112 ;  /* 0x0000007002707220 */ /* 0x040fe40000410000 */
[----:B------:R-:W-:-:S02]  /*1a4c0*/  FMUL.FTZ R113, R2, R113 ;  /* 0x0000007102717220 */ /* 0x000fc40000410000 */
[C---:B------:R-:W-:Y:S01]  /*1a4d0*/  FMUL.FTZ R124, R2.reuse, R124 ;  /* 0x0000007c027c7220 */ /* 0x040fe20000410000 */
[----:B------:R1:W2:Y:S01]  /*1a4e0*/  @P0 MUFU.RCP R0, R8 ;  /* 0x0000000800000308 */ /* 0x0002a20000001000 */
        /* <DEDUP_REMOVED lines=8> */
[----:B-1----:R-:W-:Y:S01]  /*1a570*/  @P0 MOV R8, 0x3f317218 ;  /* 0x3f31721800080802 */ /* 0x002fe20000000f00 */
[C---:B------:R-:W-:Y:S02]  /*1a580*/  FMUL.FTZ R157, R2.reuse, R157 ;  /* 0x0000009d029d7220 */ /* 0x040fe40000410000 */
[C---:B------:R-:W-:Y:S02]  /*1a590*/  FMUL.FTZ R160, R2.reuse, R160 ;  /* 0x000000a002a07220 */ /* 0x040fe40000410000 */
[----:B------:R-:W-:Y:S01]  /*1a5a0*/  FMUL.FTZ R161, R2, R161 ;  /* 0x000000a102a17220 */ /* 0x000fe20000410000 */
[----:B------:R-:W-:Y:S01]  /*1a5b0*/  @P2 MOV R2, 0x3f317218 ;  /* 0x3f31721800022802 */ /* 0x000fe20000000f00 */
        /* <DEDUP_REMOVED lines=17> */
[C---:B--2---:R-:W-:Y:S02]  /*1a6d0*/  FMUL.FTZ R110, R0.reuse, R110 ;  /* 0x0000006e006e7220 */ /* 0x044fe40000410000 */
        /* <DEDUP_REMOVED lines=28> */
.L_x_143:
[----:B------:R-:W-:Y:S05]  /*1a8a0*/  @P4 BRA `(.L_x_205) ;  /* 0x000011f000004947 */ /* 0x000fea0003800000 */
[----:B------:R-:W1:Y:S01]  /*1a8b0*/  S2R R13, SR_TID.X ;  /* 0x00000000000d7919 */ /* 0x000e620000002100 */
[----:B------:R-:W-:Y:S01]  /*1a8c0*/  IMAD.MOV.U32 R54, RZ, RZ, c[0x0][0x4e8] ;  /* 0x00013a00ff367624 */ /* 0x000fe200078e00ff */
[----:B------:R-:W-:Y:S02]  /*1a8d0*/  F2FP.PACK_AB R104, R105, R104 ;  /* 0x000000686968723e */ /* 0x000fe400000000ff */
[----:B------:R-:W2:Y:S01]  /*1a8e0*/  S2R R16, SR_CTAID.Y ;  /* 0x0000000000107919 */ /* 0x000ea20000002600 */
[----:B------:R-:W-:Y:S02]  /*1a8f0*/  F2FP.PACK_AB R106, R107, R106 ;  /* 0x0000006a6b6a723e */ /* 0x000fe400000000ff */
[C---:B------:R-:W-:Y:S01]  /*1a900*/  ISETP.NE.AND P3, PT, R54.reuse, 0x1, PT ;  /* 0x000000013600780c */ /* 0x040fe20003f65270 */
[----:B------:R-:W3:Y:S01]  /*1a910*/  S2R R28, SR_CTAID.Z ;  /* 0x00000000001c7919 */ /* 0x000ee20000002700 */
[----:B------:R-:W-:Y:S01]  /*1a920*/  IMAD R54, R54, c[0x0][0x388], RZ ;  /* 0x0000e20036367a24 */ /* 0x000fe200078e02ff */
[----:B------:R-:W-:-:S02]  /*1a930*/  F2FP.PACK_AB R23, R23, R116 ;  /* 0x000000741717723e */ /* 0x000fc400000000ff */
[----:B------:R-:W4:Y:S01]  /*1a940*/  S2R R29, SR_CTAID.X ;  /* 0x00000000001d7919 */ /* 0x000f220000002500 */
[----:B------:R-:W-:Y:S02]  /*1a950*/  F2FP.PACK_AB R118, R119, R118 ;  /* 0x000000767776723e */ /* 0x000fe400000000ff */
[----:B------:R-:W-:Y:S01]  /*1a960*/  F2FP.PACK_AB R108, R109, R108 ;  /* 0x0000006c6d6c723e */ /* 0x000fe200000000ff */
[----:B------:R-:W-:Y:S01]  /*1a970*/  BAR.SYNC.DEFER_BLOCKING 0x1, 0x80 ;  /* 0x0042000000007b1d */ /* 0x000fe20000010000 */
[----:B------:R-:W-:Y:S02]  /*1a980*/  F2FP.PACK_AB R110, R111, R110 ;  /* 0x0000006e6f6e723e */ /* 0x000fe400000000ff */
[----:B------:R-:W-:Y:S02]  /*1a990*/  F2FP.PACK_AB R112, R113, R112 ;  /* 0x000000707170723e */ /* 0x000fe400000000ff */
[----:B------:R-:W-:Y:S02]  /*1a9a0*/  F2FP.PACK_AB R114, R115, R114 ;  /* 0x000000727372723e */ /* 0x000fe400000000ff */
[----:B------:R-:W-:-:S02]  /*1a9b0*/  F2FP.PACK_AB R120, R121, R120 ;  /* 0x000000787978723e */ /* 0x000fc400000000ff */
[----:B-1----:R-:W-:Y:S02]  /*1a9c0*/  SHF.R.S32.HI R20, RZ, 0x1f, R13 ;  /* 0x0000001fff147819 */ /* 0x002fe4000001140d */
[----:B------:R-:W-:Y:S01]  /*1a9d0*/  F2FP.PACK_AB R122, R123, R122 ;  /* 0x0000007a7b7a723e */ /* 0x000fe200000000ff */
[----:B--2---:R-:W-:Y:S01]  /*1a9e0*/  IMAD.WIDE.U32 R14, R16, c[0x0][0x490], RZ ;  /* 0x00012400100e7a25 */ /* 0x004fe200078e00ff */
[----:B------:R-:W-:Y:S02]  /*1a9f0*/  SHF.R.S32.HI R0, RZ, 0x1f, R16 ;  /* 0x0000001fff007819 */ /* 0x000fe40000011410 */
[CC--:B------:R-:W-:Y:S02]  /*1aa00*/  LEA.HI R2, R20.reuse, R13.reuse, RZ, 0x2 ;  /* 0x0000000d14027211 */ /* 0x0c0fe400078f10ff */
[-C--:B------:R-:W-:Y:S01]  /*1aa10*/  LEA.HI R7, R20, R13.reuse, RZ, 0x5 ;  /* 0x0000000d14077211 */ /* 0x080fe200078f28ff */
[----:B------:R-:W-:Y:S01]  /*1aa20*/  IMAD R4, R0, c[0x0][0x490], RZ ;  /* 0x0001240000047a24 */ /* 0x000fe200078e02ff */
[----:B------:R-:W-:Y:S01]  /*1aa30*/  LEA.HI R12, R20, R13, RZ, 0x3 ;  /* 0x0000000d140c7211 */ /* 0x000fe200078f18ff */
[----:B------:R-:W-:Y:S01]  /*1aa40*/  IMAD R3, R0, c[0x0][0x3e8], RZ ;  /* 0x0000fa0000037a24 */ /* 0x000fe200078e02ff */
[----:B------:R-:W-:Y:S01]  /*1aa50*/  SHF.R.S32.HI R8, RZ, 0x2, R2 ;  /* 0x00000002ff087819 */ /* 0x000fe20000011402 */
[C---:B------:R-:W-:Y:S01]  /*1aa60*/  IMAD R4, R16.reuse, c[0x0][0x494], R4 ;  /* 0x0001250010047a24 */ /* 0x040fe200078e0204 */
[----:B------:R-:W-:Y:S01]  /*1aa70*/  SHF.R.S32.HI R0, RZ, 0x1f, R2 ;  /* 0x0000001fff007819 */ /* 0x000fe20000011402 */
[----:B------:R-:W-:Y:S01]  /*1aa80*/  IMAD R3, R16, c[0x0][0x3ec], R3 ;  /* 0x0000fb0010037a24 */ /* 0x000fe200078e0203 */
[----:B------:R-:W-:Y:S01]  /*1aa90*/  LOP3.LUT R10, R7, 0xffffffe0, RZ, 0xc0, !PT ;  /* 0xffffffe0070a7812 */ /* 0x000fe200078ec0ff */
[----:B------:R-:W-:Y:S01]  /*1aaa0*/  IMAD.IADD R5, R15, 0x1, R4 ;  /* 0x000000010f057824 */ /* 0x000fe200078e0204 */
[----:B------:R-:W-:Y:S01]  /*1aab0*/  LOP3.LUT R2, R2, 0xfffffffc, RZ, 0xc0, !PT ;  /* 0xfffffffc02027812 */ /* 0x000fe200078ec0ff */
[----:B------:R-:W-:Y:S01]  /*1aac0*/  IMAD.WIDE.U32 R16, R16, c[0x0][0x3e8], RZ ;  /* 0x0000fa0010107a25 */ /* 0x000fe200078e00ff */
[----:B------:R-:W-:-:S02]  /*1aad0*/  LOP3.LUT R11, R12, 0xfffffff8, RZ, 0xc0, !PT ;  /* 0xfffffff80c0b7812 */ /* 0x000fc400078ec0ff */
[----:B------:R-:W-:Y:S01]  /*1aae0*/  LEA.HI R6, R0, R8, RZ, 0x3 ;  /* 0x0000000800067211 */ /* 0x000fe200078f18ff */
[C---:B------:R-:W-:Y:S01]  /*1aaf0*/  IMAD.IADD R0, R13.reuse, 0x1, -R10 ;  /* 0x000000010d007824 */ /* 0x040fe200078e0a0a */
[----:B------:R-:W-:Y:S01]  /*1ab00*/  LEA.HI R20, R20, R13, RZ, 0x6 ;  /* 0x0000000d14147211 */ /* 0x000fe200078f30ff */
[C---:B------:R-:W-:Y:S01]  /*1ab10*/  IMAD.IADD R9, R13.reuse, 0x1, -R2 ;  /* 0x000000010d097824 */ /* 0x040fe200078e0a02 */
[----:B------:R-:W-:Y:S01]  /*1ab20*/  LOP3.LUT R6, R6, 0xfffffff8, RZ, 0xc0, !PT ;  /* 0xfffffff806067812 */ /* 0x000fe200078ec0ff */
[----:B------:R-:W-:Y:S01]  /*1ab30*/  IMAD.IADD R11, R13, 0x1, -R11 ;  /* 0x000000010d0b7824 */ /* 0x000fe200078e0a0b */
[----:B------:R-:W-:Y:S01]  /*1ab40*/  SHF.R.S32.HI R13, RZ, 0x1f, R0 ;  /* 0x0000001fff0d7819 */ /* 0x000fe20000011400 */
[----:B------:R-:W-:Y:S01]  /*1ab50*/  IMAD.MOV.U32 R4, RZ, RZ, R14 ;  /* 0x000000ffff047224 */ /* 0x000fe200078e000e */
[----:B------:R-:W-:Y:S01]  /*1ab60*/  LOP3.LUT P0, RZ, R0, 0x3, RZ, 0xc0, !PT ;  /* 0x0000000300ff7812 */ /* 0x000fe2000780c0ff */
[----:B------:R-:W-:Y:S01]  /*1ab70*/  IMAD.IADD R10, R8, 0x1, -R6 ;  /* 0x00000001080a7824 */ /* 0x000fe200078e0a06 */
[----:B------:R-:W-:Y:S01]  /*1ab80*/  LEA.HI R15, R13, R0, RZ, 0x2 ;  /* 0x000000000d0f7211 */ /* 0x000fe200078f10ff */
[----:B------:R-:W-:Y:S01]  /*1ab90*/  IMAD.IADD R3, R17, 0x1, R3 ;  /* 0x0000000111037824 */ /* 0x000fe200078e0203 */
[--C-:B------:R-:W-:Y:S01]  /*1aba0*/  SHF.R.S32.HI R6, RZ, 0x5, R7.reuse ;  /* 0x00000005ff067819 */ /* 0x100fe20000011407 */
[----:B------:R-:W-:Y:S01]  /*1abb0*/  IMAD.MOV.U32 R2, RZ, RZ, R16 ;  /* 0x000000ffff027224 */ /* 0x000fe200078e0010 */
[----:B------:R-:W-:Y:S01]  /*1abc0*/  SHF.R.S32.HI R0, RZ, 0x1f, R7 ;  /* 0x0000001fff007819 */ /* 0x000fe20000011407 */
[----:B---3--:R-:W-:Y:S01]  /*1abd0*/  IMAD.WIDE.U32 R18, R28, c[0x0][0x498], R4 ;  /* 0x000126001c127a25 */ /* 0x008fe200078e0004 */
[----:B------:R-:W-:-:S02]  /*1abe0*/  SHF.R.S32.HI R22, RZ, 0x3, R12 ;  /* 0x00000003ff167819 */ /* 0x000fc4000001140c */
[----:B------:R-:W-:Y:S01]  /*1abf0*/  LEA.HI R0, R0, R6, RZ, 0x2 ;  /* 0x0000000600007211 */ /* 0x000fe200078f10ff */
[----:B------:R-:W-:Y:S01]  /*1ac00*/  IMAD.WIDE.U32 R12, R28, c[0x0][0x3f0], R2 ;  /* 0x0000fc001c0c7a25 */ /* 0x000fe200078e0002 */
[----:B------:R-:W-:Y:S02]  /*1ac10*/  LEA.HI R2, R9, R9, RZ, 0x1 ;  /* 0x0000000909027211 */ /* 0x000fe400078f08ff */
[----:B------:R-:W-:Y:S01]  /*1ac20*/  LOP3.LUT R3, R0, 0xffffffc, RZ, 0xc0, !PT ;  /* 0x0ffffffc00037812 */ /* 0x000fe200078ec0ff */
[----:B------:R-:W-:Y:S01]  /*1ac30*/  IMAD.SHL.U32 R4, R22, 0x40, RZ ;  /* 0x0000004016047824 */ /* 0x000fe200078e00ff */
[----:B------:R-:W-:Y:S01]  /*1ac40*/  LOP3.LUT R5, R2, 0x1ffffffe, RZ, 0xc0, !PT ;  /* 0x1ffffffe02057812 */ /* 0x000fe200078ec0ff */
[----:B------:R-:W-:Y:S01]  /*1ac50*/  IMAD.SHL.U32 R8, R11, 0x8, RZ ;  /* 0x000000080b087824 */ /* 0x000fe200078e00ff */
[----:B------:R-:W-:Y:S01]  /*1ac60*/  SHF.R.S32.HI R14, RZ, 0x1f, R28 ;  /* 0x0000001fff0e7819 */ /* 0x000fe2000001141c */
[----:B------:R-:W-:Y:S01]  /*1ac70*/  IMAD.IADD R7, R6, 0x1, -R3 ;  /* 0x0000000106077824 */ /* 0x000fe200078e0a03 */
[----:B------:R-:W-:Y:S01]  /*1ac80*/  LOP3.LUT R0, R4, 0x1c0, RZ, 0xc0, !PT ;  /* 0x000001c004007812 */ /* 0x000fe200078ec0ff */
[----:B------:R-:W-:Y:S01]  /*1ac90*/  IMAD.IADD R5, R9, 0x1, -R5 ;  /* 0x0000000109057824 */ /* 0x000fe200078e0a05 */
[----:B------:R-:W-:Y:S01]  /*1aca0*/  F2FP.PACK_AB R132, R133, R132 ;  /* 0x000000848584723e */ /* 0x000fe200000000ff */
[----:B------:R-:W-:Y:S01]  /*1acb0*/  IMAD R21, R14, c[0x0][0x498], RZ ;  /* 0x000126000e157a24 */ /* 0x000fe200078e02ff */
[----:B------:R-:W-:Y:S01]  /*1acc0*/  LOP3.LUT R4, R0, 0x38, R8, 0xf8, !PT ;  /* 0x0000003800047812 */ /* 0x000fe200078ef808 */
[----:B------:R-:W-:Y:S01]  /*1acd0*/  IMAD R17, R14, c[0x0][0x3f0], RZ ;  /* 0x0000fc000e117a24 */ /* 0x000fe200078e02ff */
[----:B------:R-:W-:Y:S01]  /*1ace0*/  SHF.R.U32.HI R3, RZ, 0x3, R0 ;  /* 0x00000003ff037819 */ /* 0x000fe20000011600 */
[----:B------:R-:W-:Y:S01]  /*1acf0*/  IMAD.SHL.U32 R0, R2, 0x20, RZ ;  /* 0x0000002002007824 */ /* 0x000fe200078e00ff */
[----:B------:R-:W-:Y:S01]  /*1ad00*/  F2FP.PACK_AB R134, R135, R134 ;  /* 0x000000868786723e */ /* 0x000fe200000000ff */
[----:B------:R-:W-:Y:S01]  /*1ad10*/  IMAD R16, R6, 0x200, R9 ;  /* 0x0000020006107824 */ /* 0x000fe200078e0209 */
[----:B------:R-:W-:Y:S01]  /*1ad20*/  LOP3.LUT R14, R4, R3, RZ, 0x3c, !PT ;  /* 0x00000003040e7212 */ /* 0x000fe200078e3cff */
[----:B------:R-:W-:Y:S01]  /*1ad30*/  IMAD R17, R28, c[0x0][0x3f4], R17 ;  /* 0x0000fd001c117a24 */ /* 0x000fe200078e0211 */
[----:B------:R-:W-:Y:S01]  /*1ad40*/  LOP3.LUT R2, R0, 0xffffffc0, RZ, 0xc0, !PT ;  /* 0xffffffc000027812 */ /* 0x000fe200078ec0ff */
[----:B------:R-:W-:Y:S01]  /*1ad50*/  IMAD R0, R11, 0x10, R22 ;  /* 0x000000100b007824 */ /* 0x000fe200078e0216 */
[----:B------:R-:W-:Y:S01]  /*1ad60*/  LOP3.LUT R4, R10, 0x1, RZ, 0xc0, !PT ;  /* 0x000000010a047812 */ /* 0x000fe200078ec0ff */
[----:B------:R-:W-:Y:S01]  /*1ad70*/  IMAD.SHL.U32 R6, R20, 0x8, RZ ;  /* 0x0000000814067824 */ /* 0x000fe200078e00ff */
[----:B------:R-:W-:Y:S01]  /*1ad80*/  SHF.R.S32.HI R3, RZ, 0x2, R15 ;  /* 0x00000002ff037819 */ /* 0x000fe2000001140f */
[----:B------:R-:W-:Y:S01]  /*1ad90*/  IMAD R11, R5, 0x8, R2 ;  /* 0x00000008050b7824 */ /* 0x000fe200078e0202 */
[----:B------:R-:W-:Y:S01]  /*1ada0*/  ISETP.NE.U32.AND P4, PT, R4, 0x1, PT ;  /* 0x000000010400780c */ /* 0x000fe20003f85070 */
[----:B----4-:R-:W-:Y:S01]  /*1adb0*/  IMAD R5, R29, 0x80, R0 ;  /* 0x000000801d057824 */ /* 0x010fe200078e0200 */
[----:B------:R-:W-:Y:S01]  /*1adc0*/  F2FP.PACK_AB R124, R125, R124 ;  /* 0x0000007c7d7c723e */ /* 0x000fe200000000ff */
[C---:B------:R-:W-:Y:S01]  /*1add0*/  IMAD.SHL.U32 R2, R10.reuse, 0x40, RZ ;  /* 0x000000400a027824 */ /* 0x040fe200078e00ff */
[----:B------:R-:W-:Y:S01]  /*1ade0*/  R2P PR, R10, 0x6 ;  /* 0x000000060a007804 */ /* 0x000fe20000000000 */
[----:B------:R-:W-:Y:S01]  /*1adf0*/  @P3 IMAD.HI.U32 R9, R5, c[0x0][0x4ec], RZ ;  /* 0x00013b0005093a27 */ /* 0x000fe200078e00ff */
[----:B------:R-:W-:-:S02]  /*1ae00*/  F2FP.PACK_AB R126, R127, R126 ;  /* 0x0000007e7f7e723e */ /* 0x000fc400000000ff */
[----:B------:R-:W-:Y:S01]  /*1ae10*/  F2FP.PACK_AB R128, R129, R128 ;  /* 0x000000808180723e */ /* 0x000fe200000000ff */
[----:B------:R-:W-:Y:S01]  /*1ae20*/  IMAD.MOV.U32 R4, RZ, RZ, R5 ;  /* 0x000000ffff047224 */ /* 0x000fe200078e0005 */
[----:B------:R-:W-:Y:S01]  /*1ae30*/  @P3 SHF.R.U32.HI R4, RZ, c[0x0][0x4f0], R9 ;  /* 0x00013c00ff043a19 */ /* 0x000fe20000011609 */
[----:B------:R-:W-:Y:S01]  /*1ae40*/  IMAD R0, R7, 0x10, R3 ;  /* 0x0000001007007824 */ /* 0x000fe200078e0203 */
[----:B------:R-:W-:Y:S01]  /*1ae50*/  LOP3.LUT R7, R2, 0x1c0, RZ, 0xc0, !PT ;  /* 0x000001c002077812 */ /* 0x000fe200078ec0ff */
[----:B------:R-:W-:Y:S01]  /*1ae60*/  IMAD.IADD R3, R13, 0x1, R17 ;  /* 0x000000010d037824 */ /* 0x000fe200078e0211 */
[----:B------:R-:W-:Y:S01]  /*1ae70*/  LOP3.LUT R17, R14, 0x7ffffe00, R6, 0xf8, !PT ;  /* 0x7ffffe000e117812 */ /* 0x000fe200078ef806 */
[----:B------:R-:W-:Y:S01]  /*1ae80*/  IMAD.IADD R9, R0, 0x1, R11 ;  /* 0x0000000100097824 */ /* 0x000fe200078e020b */
[----:B------:R-:W-:Y:S01]  /*1ae90*/  LEA.HI R7, R7, R7, RZ, 0x1d ;  /* 0x0000000707077211 */ /* 0x000fe200078fe8ff */
[----:B------:R-:W-:Y:S01]  /*1aea0*/  IMAD.MOV R6, RZ, RZ, -R4 ;  /* 0x000000ffff067224 */ /* 0x000fe200078e0a04 */
[----:B------:R-:W-:Y:S01]  /*1aeb0*/  F2FP.PACK_AB R130, R131, R130 ;  /* 0x000000828382723e */ /* 0x000fe200000000ff */
[----:B------:R-:W-:Y:S01]  /*1aec0*/  IMAD R0, R29, 0x80, R0 ;  /* 0x000000801d007824 */ /* 0x000fe200078e0200 */
[----:B------:R-:W-:Y:S01]  /*1aed0*/  F2FP.PACK_AB R136, R137, R136 ;  /* 0x000000888988723e */ /* 0x000fe200000000ff */
[----:B------:R-:W-:Y:S01]  /*1aee0*/  IMAD R10, R6, c[0x0][0x4e8], R5 ;  /* 0x00013a00060a7a24 */ /* 0x000fe200078e0205 */
[----:B------:R-:W-:Y:S01]  /*1aef0*/  SHF.R.S32.HI R5, RZ, 0x1f, R4 ;  /* 0x0000001fff057819 */ /* 0x000fe20000011404 */
[----:B------:R-:W-:Y:S01]  /*1af00*/  IMAD.U32 R11, R16, 0x2, R7 ;  /* 0x00000002100b7824 */ /* 0x000fe200078e0007 */
[C---:B------:R-:W-:Y:S01]  /*1af10*/  IADD3 R7, R0.reuse, 0x8, RZ ;  /* 0x0000000800077810 */ /* 0x040fe20007ffe0ff */
[----:B------:R-:W-:Y:S01]  /*1af20*/  IMAD R14, R29, 0x80, R9 ;  /* 0x000000801d0e7824 */ /* 0x000fe200078e0209 */
[CC--:B------:R-:W-:Y:S01]  /*1af30*/  ISETP.GE.OR P5, PT, R0.reuse, R54.reuse, P0 ;  /* 0x000000360000720c */ /* 0x0c0fe200007a6670 */
[----:B------:R-:W-:Y:S01]  /*1af40*/  IMAD.MOV.U32 R2, RZ, RZ, R12 ;  /* 0x000000ffff027224 */ /* 0x000fe200078e000c */
[----:B------:R-:W-:Y:S01]  /*1af50*/  IADD3 R6, R0, 0x40, RZ ;  /* 0x0000004000067810 */ /* 0x000fe20007ffe0ff */
[----:B------:R-:W-:Y:S01]  /*1af60*/  IMAD R5, R5, c[0x0][0x3e0], RZ ;  /* 0x0000f80005057a24 */ /* 0x000fe200078e02ff */
[----:B------:R-:W-:Y:S01]  /*1af70*/  ISETP.GE.OR P6, PT, R7, R54, P0 ;  /* 0x000000360700720c */ /* 0x000fe200007c6670 */
[----:B------:R-:W-:Y:S01]  /*1af80*/  @P3 IMAD.HI.U32 R7, R14, c[0x0][0x4ec], RZ ;  /* 0x00013b000e073a27 */ /* 0x000fe200078e00ff */
[----:B------:R-:W-:-:S02]  /*1af90*/  P2R R9, PR, RZ, 0x20 ;  /* 0x00000020ff097803 */ /* 0x000fc40000000000 */
[----:B------:R-:W-:Y:S01]  /*1afa0*/  ISETP.GE.OR P5, PT, R6, R54, P0 ;  /* 0x000000360600720c */ /* 0x000fe200007a6670 */
[----:B------:R-:W-:Y:S01]  /*1afb0*/  IMAD.MOV.U32 R15, RZ, RZ, -0x10 ;  /* 0xfffffff0ff0f7424 */ /* 0x000fe200078e00ff */
[----:B------:R-:W-:Y:S01]  /*1afc0*/  IADD3 R0, R0, 0x48, RZ ;  /* 0x0000004800007810 */ /* 0x000fe20007ffe0ff */
[C---:B------:R-:W-:Y:S01]  /*1afd0*/  IMAD.WIDE.U32 R2, R4.reuse, c[0x0][0x3e0], R2 ;  /* 0x0000f80004027a25 */ /* 0x040fe200078e0002 */
[----:B------:R-:W-:Y:S02]  /*1afe0*/  F2FP.PACK_AB R138, R139, R138 ;  /* 0x0000008a8b8a723e */ /* 0x000fe400000000ff */
[----:B------:R-:W-:Y:S01]  /*1aff0*/  SEL R15, R15, 0x10, !P4 ;  /* 0x000000100f0f7807 */ /* 0x000fe20006000000 */
[----:B------:R-:W-:Y:S01]  /*1b000*/  IMAD R6, R4, c[0x0][0x3e4], R5 ;  /* 0x0000f90004067a24 */ /* 0x000fe200078e0205 */
[----:B------:R-:W-:Y:S01]  /*1b010*/  ISETP.GE.OR P4, PT, R0, R54, P0 ;  /* 0x000000360000720c */ /* 0x000fe20000786670 */
[----:B------:R-:W-:Y:S01]  /*1b020*/  IMAD.MOV.U32 R4, RZ, RZ, R14 ;  /* 0x000000ffff047224 */ /* 0x000fe200078e000e */
[----:B------:R-:W-:Y:S01]  /*1b030*/  @P3 SHF.R.U32.HI R4, RZ, c[0x0][0x4f0], R7 ;  /* 0x00013c00ff043a19 */ /* 0x000fe20000011607 */
[----:B------:R-:W-:Y:S01]  /*1b040*/  IMAD R21, R28, c[0x0][0x49c], R21 ;  /* 0x000127001c157a24 */ /* 0x000fe200078e0215 */
[----:B------:R-:W-:Y:S01]  /*1b050*/  ISETP.NE.AND P3, PT, R9, RZ, PT ;  /* 0x000000ff0900720c */ /* 0x000fe20003f65270 */
[----:B------:R-:W-:Y:S01]  /*1b060*/  IMAD.SHL.U32 R0, R11, 0x2, RZ ;  /* 0x000000020b007824 */ /* 0x000fe200078e00ff */
[----:B------:R-:W-:Y:S01]  /*1b070*/  SHF.R.S32.HI R11, RZ, 0x1f, R10 ;  /* 0x0000001fff0b7819 */ /* 0x000fe2000001140a */
[----:B------:R-:W-:Y:S01]  /*1b080*/  IMAD.IADD R3, R3, 0x1, R6 ;  /* 0x0000000103037824 */ /* 0x000fe200078e0206 */
[--C-:B------:R-:W-:Y:S01]  /*1b090*/  SHF.R.S32.HI R6, RZ, 0x1f, R4.reuse ;  /* 0x0000001fff067819 */ /* 0x100fe20000011404 */
[----:B------:R-:W-:Y:S01]  /*1b0a0*/  IMAD.MOV.U32 R16, RZ, RZ, 0x20 ;  /* 0x00000020ff107424 */ /* 0x000fe200078e00ff */
[----:B------:R-:W-:Y:S01]  /*1b0b0*/  IADD3 R12, P0, R4, R18, RZ ;  /* 0x00000012040c7210 */ /* 0x000fe20007f1e0ff */
[----:B------:R-:W-:Y:S01]  /*1b0c0*/  IMAD.MOV R4, RZ, RZ, -R4 ;  /* 0x000000ffff047224 */ /* 0x000fe200078e0a04 */
[----:B------:R-:W-:Y:S01]  /*1b0d0*/  STS [R0+0x80], R104 ;  /* 0x0000806800007388 */ /* 0x000fe20000000800 */
[----:B------:R-:W-:Y:S01]  /*1b0e0*/  IMAD.WIDE.U32 R2, R10, c[0x0][0x3d8], R2 ;  /* 0x0000f6000a027a25 */ /* 0x000fe200078e0002 */
[----:B------:R-:W-:-:S02]  /*1b0f0*/  IADD3.X R13, R6, R19, R21, P0, !PT ;  /* 0x00000013060d7210 */ /* 0x000fc400007fe415 */
[----:B------:R-:W-:Y:S01]  /*1b100*/  SEL R16, R16, 0xffffffe0, !P1 ;  /* 0xffffffe010107807 */ /* 0x000fe20004800000 */
[----:B------:R-:W-:Y:S01]  /*1b110*/  IMAD R6, R11, c[0x0][0x3d8], RZ ;  /* 0x0000f6000b067a24 */ /* 0x000fe200078e02ff */
[----:B------:R-:W-:Y:S01]  /*1b120*/  STS [R0+0x480], R106 ;  /* 0x0004806a00007388 */ /* 0x000fe20000000800 */
[----:B------:R-:W-:Y:S01]  /*1b130*/  IMAD R4, R4, c[0x0][0x4e8], R14 ;  /* 0x00013a0004047a24 */ /* 0x000fe200078e020e */
[----:B------:R-:W-:Y:S01]  /*1b140*/  IADD3 R7, R0, 0x80, RZ ;  /* 0x0000008000077810 */ /* 0x000fe20007ffe0ff */
[----:B------:R-:W-:Y:S01]  /*1b150*/  IMAD R6, R10, c[0x0][0x3dc], R6 ;  /* 0x0000f7000a067a24 */ /* 0x000fe200078e0206 */
[C---:B------:R-:W-:Y:S01]  /*1b160*/  IADD3 R9, R0.reuse, 0xc0, RZ ;  /* 0x000000c000097810 */ /* 0x040fe20007ffe0ff */
[----:B------:R-:W-:Y:S01]  /*1b170*/  IMAD.IADD R5, R0, 0x1, R15 ;  /* 0x0000000100057824 */ /* 0x000fe200078e020f */
[----:B------:R-:W-:Y:S01]  /*1b180*/  LEA R21, P0, R2, c[0x0][0x380], 0x1 ;  /* 0x0000e00002157a11 */ /* 0x000fe200078008ff */
[----:B------:R-:W-:Y:S01]  /*1b190*/  IMAD.IADD R3, R3, 0x1, R6 ;  /* 0x0000000103037824 */ /* 0x000fe200078e0206 */
[----:B------:R-:W-:Y:S01]  /*1b1a0*/  SHF.R.S32.HI R6, RZ, 0x1f, R4 ;  /* 0x0000001fff067819 */ /* 0x000fe20000011404 */
[----:B------:R-:W-:Y:S01]  /*1b1b0*/  IMAD R22, R29, 0x80, R22 ;  /* 0x000000801d167824 */ /* 0x000fe200078e0216 */
[----:B------:R-:W-:Y:S01]  /*1b1c0*/  STS [R5+0x80], R23 ;  /* 0x0000801705007388 */ /* 0x000fe20000000800 */
[----:B------:R-:W-:-:S02]  /*1b1d0*/  @P2 IADD3 R9, R7, -0x40, RZ ;  /* 0xffffffc007092810 */ /* 0x000fc40007ffe0ff */
[----:B------:R-:W-:Y:S01]  /*1b1e0*/  IMAD R6, R6, c[0x0][0x488], RZ ;  /* 0x0001220006067a24 */ /* 0x000fe200078e02ff */
[----:B------:R-:W-:Y:S01]  /*1b1f0*/  STS [R5+0x480], R118 ;  /* 0x0004807605007388 */ /* 0x000fe20000000800 */
[----:B------:R-:W-:Y:S01]  /*1b200*/  LEA.HI.X R20, R2, c[0x0][0x384], R3, 0x1, P0 ;  /* 0x0000e10002147a11 */ /* 0x000fe200000f0c03 */
[C---:B------:R-:W-:Y:S01]  /*1b210*/  IMAD.WIDE.U32 R2, R4.reuse, c[0x0][0x488], R12 ;  /* 0x0001220004027a25 */ /* 0x040fe200078e000c */
[----:B------:R-:W-:Y:S01]  /*1b220*/  F2FP.PACK_AB R148, R149, R148 ;  /* 0x000000949594723e */ /* 0x000fe200000000ff */
[----:B------:R-:W-:Y:S01]  /*1b230*/  STS [R0+0x2080], R108 ;  /* 0x0020806c00007388 */ /* 0x000fe20000000800 */
[----:B------:R-:W-:Y:S01]  /*1b240*/  F2FP.PACK_AB R150, R151, R150 ;  /* 0x000000969796723e */ /* 0x000fe200000000ff */
[----:B------:R-:W-:Y:S01]  /*1b250*/  IMAD R6, R4, c[0x0][0x48c], R6 ;  /* 0x0001230004067a24 */ /* 0x000fe200078e0206 */
[----:B------:R-:W-:Y:S01]  /*1b260*/  LEA R4, P0, R2, c[0x0][0x450], 0x2 ;  /* 0x0001140002047a11 */ /* 0x000fe200078010ff */
[----:B------:R1:W-:Y:S01]  /*1b270*/  STS [R0+0x2480], R110 ;  /* 0x0024806e00007388 */ /* 0x0003e20000000800 */
[----:B------:R-:W-:-:S02]  /*1b280*/  F2FP.PACK_AB R140, R141, R140 ;  /* 0x0000008c8d8c723e */ /* 0x000fc400000000ff */
[----:B------:R-:W-:Y:S01]  /*1b290*/  F2FP.PACK_AB R142, R143, R142 ;  /* 0x0000008e8f8e723e */ /* 0x000fe200000000ff */
[----:B------:R-:W-:Y:S01]  /*1b2a0*/  STS [R5+0x2080], R112 ;  /* 0x0020807005007388 */ /* 0x000fe20000000800 */
[----:B------:R-:W-:Y:S02]  /*1b2b0*/  F2FP.PACK_AB R144, R145, R144 ;  /* 0x000000909190723e */ /* 0x000fe400000000ff */
[----:B------:R-:W-:Y:S01]  /*1b2c0*/  F2FP.PACK_AB R146, R147, R146 ;  /* 0x000000929392723e */ /* 0x000fe200000000ff */
[----:B------:R2:W-:Y:S01]  /*1b2d0*/  STS [R5+0x2480], R114 ;  /* 0x0024807205007388 */ /* 0x0005e20000000800 */
[----:B------:R-:W-:Y:S02]  /*1b2e0*/  F2FP.PACK_AB R152, R153, R152 ;  /* 0x000000989998723e */ /* 0x000fe400000000ff */
[----:B------:R-:W-:Y:S01]  /*1b2f0*/  F2FP.PACK_AB R154, R155, R154 ;  /* 0x0000009a9b9a723e */ /* 0x000fe200000000ff */
[----:B------:R-:W-:Y:S01]  /*1b300*/  SHFL.IDX PT, R12, R4, RZ, 0x1c1f ;  /* 0x001c1fff040c7589 */ /* 0x000fe200000e0000 */
[----:B------:R-:W-:-:S02]  /*1b310*/  F2FP.PACK_AB R164, R165, R164 ;  /* 0x000000a4a5a4723e */ /* 0x000fc400000000ff */
[----:B------:R-:W-:Y:S01]  /*1b320*/  F2FP.PACK_AB R166, R167, R166 ;  /* 0x000000a6a7a6723e */ /* 0x000fe200000000ff */
[----:B------:R-:W-:Y:S01]  /*1b330*/  SHFL.IDX PT, R10, R4, 0x1, 0x1c1f ;  /* 0x003c1f00040a7f89 */ /* 0x000fe200000e0000 */
[----:B------:R-:W-:Y:S02]  /*1b340*/  F2FP.PACK_AB R156, R157, R156 ;  /* 0x0000009c9d9c723e */ /* 0x000fe400000000ff */
[----:B------:R-:W-:Y:S01]  /*1b350*/  F2FP.PACK_AB R158, R159, R158 ;  /* 0x0000009e9f9e723e */ /* 0x000fe200000000ff */
[----:B------:R-:W-:Y:S01]  /*1b360*/  SHFL.IDX PT, R44, R20, 0x3, 0x181f ;  /* 0x00781f00142c7f89 */ /* 0x000fe200000e0000 */
[----:B------:R-:W-:Y:S02]  /*1b370*/  F2FP.PACK_AB R160, R161, R160 ;  /* 0x000000a0a1a0723e */ /* 0x000fe400000000ff */
[----:B------:R-:W-:Y:S01]  /*1b380*/  F2FP.PACK_AB R162, R163, R162 ;  /* 0x000000a2a3a2723e */ /* 0x000fe200000000ff */
[----:B------:R-:W-:Y:S01]  /*1b390*/  SHFL.IDX PT, R48, R21, 0x6, 0x181f ;  /* 0x00d81f0015307f89 */ /* 0x000fe200000e0000 */
[----:B-1----:R-:W-:Y:S01]  /*1b3a0*/  IMAD.IADD R0, R0, 0x1, R16 ;  /* 0x0000000100007824 */ /* 0x002fe200078e0210 */
[----:B------:R-:W-:-:S02]  /*1b3b0*/  SHF.R.S32.HI R52, RZ, 0x1f, R8 ;  /* 0x0000001fff347819 */ /* 0x000fc40000011408 */
[C---:B------:R-:W-:Y:S01]  /*1b3c0*/  IADD3 R23, R22.reuse, 0x40, RZ ;  /* 0x0000004016177810 */ /* 0x040fe20007ffe0ff */
[----:B------:R-:W-:Y:S01]  /*1b3d0*/  SHFL.IDX PT, R51, R20, 0x4, 0x181f ;  /* 0x00981f0014337f89 */ /* 0x000fe200000e0000 */
[C---:B------:R-:W-:Y:S02]  /*1b3e0*/  IADD3 R45, R22.reuse, 0x50, RZ ;  /* 0x00000050162d7810 */ /* 0x040fe40007ffe0ff */
[----:B------:R-:W-:Y:S01]  /*1b3f0*/  IADD3 R53, R22, 0x60, RZ ;  /* 0x0000006016357810 */ /* 0x000fe20007ffe0ff */
[C---:B--2---:R-:W-:Y:S01]  /*1b400*/  IMAD.IADD R5, R16.reuse, 0x1, R5 ;  /* 0x0000000110057824 */ /* 0x044fe200078e0205 */
[----:B------:R-:W-:Y:S04]  /*1b410*/  STS [R0+0x80], R120 ;  /* 0x0000807800007388 */ /* 0x000fe80000000800 */
[----:B------:R-:W-:Y:S04]  /*1b420*/  STS [R0+0x480], R122 ;  /* 0x0004807a00007388 */ /* 0x000fe80000000800 */
[----:B------:R-:W-:Y:S04]  /*1b430*/  STS [R5+0x80], R132 ;  /* 0x0000808405007388 */ /* 0x000fe80000000800 */
[----:B------:R-:W-:Y:S04]  /*1b440*/  STS [R5+0x480], R134 ;  /* 0x0004808605007388 */ /* 0x000fe80000000800 */
[----:B------:R-:W-:Y:S04]  /*1b450*/  STS [R0+0x2080], R124 ;  /* 0x0020807c00007388 */ /* 0x000fe80000000800 */
[----:B------:R1:W-:Y:S04]  /*1b460*/  STS [R0+0x2480], R126 ;  /* 0x0024807e00007388 */ /* 0x0003e80000000800 */
[----:B------:R-:W-:Y:S04]  /*1b470*/  STS [R5+0x2080], R128 ;  /* 0x0020808005007388 */ /* 0x000fe80000000800 */
[----:B------:R-:W-:Y:S04]  /*1b480*/  STS [R5+0x2480], R130 ;  /* 0x0024808205007388 */ /* 0x000fe80000000800 */
[----:B------:R-:W-:Y:S04]  /*1b490*/  STS [R9], R136 ;  /* 0x0000008809007388 */ /* 0x000fe80000000800 */
[----:B------:R-:W-:Y:S04]  /*1b4a0*/  STS [R9+0x400], R138 ;  /* 0x0004008a09007388 */ /* 0x000fe80000000800 */
[----:B------:R-:W-:Y:S04]  /*1b4b0*/  SHFL.IDX PT, R50, R20, 0x5, 0x181f ;  /* 0x00b81f0014327f89 */ /* 0x000fe800000e0000 */
[----:B------:R-:W-:Y:S01]  /*1b4c0*/  SHFL.IDX PT, R49, R20, 0x6, 0x181f ;  /* 0x00d81f0014317f89 */ /* 0x000fe200000e0000 */
[----:B-1----:R-:W-:Y:S01]  /*1b4d0*/  IMAD.IADD R0, R3, 0x1, R6 ;  /* 0x0000000103007824 */ /* 0x002fe200078e0206 */
[----:B------:R-:W-:-:S02]  /*1b4e0*/  IADD3 R3, R16, 0x400, R9 ;  /* 0x0000040010037810 */ /* 0x000fc40007ffe009 */
[----:B------:R-:W-:Y:S02]  /*1b4f0*/  SHFL.IDX PT, R6, R4, 0x2, 0x1c1f ;  /* 0x005c1f0004067f89 */ /* 0x000fe400000e0000 */
[----:B------:R-:W-:Y:S01]  /*1b500*/  LEA.HI.X R2, R2, c[0x0][0x454], R0, 0x2, P0 ;  /* 0x0001150002027a11 */ /* 0x000fe200000f1400 */
[C---:B------:R-:W-:Y:S01]  /*1b510*/  IMAD.IADD R0, R15.reuse, 0x1, R9 ;  /* 0x000000010f007824 */ /* 0x040fe200078e0209 */
[----:B------:R-:W-:Y:S01]  /*1b520*/  SHFL.IDX PT, R4, R4, 0x3, 0x1c1f ;  /* 0x007c1f0004047f89 */ /* 0x000fe200000e0000 */
[----:B------:R-:W-:Y:S01]  /*1b530*/  IMAD.IADD R14, R15, 0x1, R3 ;  /* 0x000000010f0e7824 */ /* 0x000fe200078e0203 */
[----:B------:R-:W-:Y:S01]  /*1b540*/  ISETP.GE.AND P0, PT, R8, c[0x0][0x3c8], PT ;  /* 0x0000f20008007a0c */ /* 0x000fe20003f06270 */
[----:B------:R-:W-:Y:S01]  /*1b550*/  IMAD.IADD R3, R16, 0x1, R9 ;  /* 0x0000000110037824 */ /* 0x000fe200078e0209 */
[----:B------:R-:W1:Y:S02]  /*1b560*/  SHFL.IDX PT, R13, R2, RZ, 0x1c1f ;  /* 0x001c1fff020d7589 */ /* 0x000e6400000e0000 */
[----:B------:R-:W-:-:S02]  /*1b570*/  ISETP.GE.OR P1, PT, R22, R54, P0 ;  /* 0x000000361600720c */ /* 0x000fc40000726670 */
[----:B------:R-:W2:Y:S04]  /*1b580*/  SHFL.IDX PT, R11, R2, 0x1, 0x1c1f ;  /* 0x003c1f00020b7f89 */ /* 0x000ea800000e0000 */
[----:B------:R-:W3:Y:S04]  /*1b590*/  SHFL.IDX PT, R7, R2, 0x2, 0x1c1f ;  /* 0x005c1f0002077f89 */ /* 0x000ee800000e0000 */
[----:B------:R4:W1:Y:S04]  /*1b5a0*/  SHFL.IDX PT, R5, R2, 0x3, 0x1c1f ;  /* 0x007c1f0002057f89 */ /* 0x00086800000e0000 */
[----:B------:R-:W-:Y:S04]  /*1b5b0*/  STS [R0], R148 ;  /* 0x0000009400007388 */ /* 0x000fe80000000800 */
[----:B------:R-:W-:Y:S04]  /*1b5c0*/  STS [R0+0x400], R150 ;  /* 0x0004009600007388 */ /* 0x000fe80000000800 */
[----:B------:R-:W-:Y:S04]  /*1b5d0*/  STS [R9+0x2000], R140 ;  /* 0x0020008c09007388 */ /* 0x000fe80000000800 */
[----:B------:R-:W-:Y:S04]  /*1b5e0*/  STS [R9+0x2400], R142 ;  /* 0x0024008e09007388 */ /* 0x000fe80000000800 */
[----:B------:R-:W-:Y:S01]  /*1b5f0*/  STS [R0+0x2000], R144 ;  /* 0x0020009000007388 */ /* 0x000fe20000000800 */
[----:B----4-:R-:W-:-:S03]  /*1b600*/  IMAD.IADD R2, R16, 0x1, R0 ;  /* 0x0000000110027824 */ /* 0x010fc600078e0200 */
[----:B------:R4:W-:Y:S04]  /*1b610*/  STS [R0+0x2400], R146 ;  /* 0x0024009200007388 */ /* 0x0009e80000000800 */
[----:B------:R-:W-:Y:S04]  /*1b620*/  STS [R3], R152 ;  /* 0x0000009803007388 */ /* 0x000fe80000000800 */
[----:B------:R-:W-:Y:S04]  /*1b630*/  STS [R3+0x400], R154 ;  /* 0x0004009a03007388 */ /* 0x000fe80000000800 */
[----:B------:R-:W-:Y:S04]  /*1b640*/  STS [R2], R164 ;  /* 0x000000a402007388 */ /* 0x000fe80000000800 */
[----:B------:R-:W-:Y:S04]  /*1b650*/  STS [R14], R166 ;  /* 0x000000a60e007388 */ /* 0x000fe80000000800 */
[----:B------:R-:W-:Y:S04]  /*1b660*/  STS [R3+0x2000], R156 ;  /* 0x0020009c03007388 */ /* 0x000fe80000000800 */
[----:B------:R-:W-:Y:S01]  /*1b670*/  STS [R3+0x2400], R158 ;  /* 0x0024009e03007388 */ /* 0x000fe20000000800 */
[----:B----4-:R-:W-:-:S03]  /*1b680*/  IMAD.SHL.U32 R0, R17, 0x2, RZ ;  /* 0x0000000211007824 */ /* 0x010fc600078e00ff */
[----:B------:R4:W-:Y:S04]  /*1b690*/  STS [R2+0x2000], R160 ;  /* 0x002000a002007388 */ /* 0x0009e80000000800 */
[----:B------:R-:W-:Y:S04]  /*1b6a0*/  STS [R14+0x2000], R162 ;  /* 0x002000a20e007388 */ /* 0x000fe80000000800 */
[----:B------:R-:W-:Y:S06]  /*1b6b0*/  BAR.SYNC.DEFER_BLOCKING 0x1, 0x80 ;  /* 0x0042000000007b1d */ /* 0x000fec0000010000 */
[----:B------:R-:W3:Y:S04]  /*1b6c0*/  SHFL.IDX PT, R3, R21, 0x1, 0x181f ;  /* 0x00381f0015037f89 */ /* 0x000ee800000e0000 */
[----:B------:R-:W-:Y:S01]  /*1b6d0*/  SHFL.IDX PT, R9, R21, 0x2, 0x181f ;  /* 0x00581f0015097f89 */ /* 0x000fe200000e0000 */
[----:B----4-:R-:W-:-:S03]  /*1b6e0*/  IADD3 R2, R22, 0x10, RZ ;  /* 0x0000001016027810 */ /* 0x010fc60007ffe0ff */
[----:B-1----:R-:W-:Y:S04]  /*1b6f0*/  @!P3 ST.E [R12.64], R24 ;  /* 0x000000180c00b985 */ /* 0x002fe8000c10190c */
[----:B--2---:R-:W-:Y:S04]  /*1b700*/  @!P6 ST.E [R10.64], R25 ;  /* 0x000000190a00e985 */ /* 0x004fe8000c10190c */
[----:B---3--:R-:W-:Y:S04]  /*1b710*/  @!P5 ST.E [R6.64], R26 ;  /* 0x0000001a0600d985 */ /* 0x008fe8000c10190c */
[----:B------:R1:W-:Y:S01]  /*1b720*/  @!P4 ST.E [R4.64], R27 ;  /* 0x0000001b0400c985 */ /* 0x0003e2000c10190c */
[----:B------:R-:W-:-:S02]  /*1b730*/  ISETP.GE.OR P4, PT, R2, R54, P0 ;  /* 0x000000360200720c */ /* 0x000fc40000786670 */
[----:B------:R-:W-:Y:S01]  /*1b740*/  IADD3 R2, R22, 0x20, RZ ;  /* 0x0000002016027810 */ /* 0x000fe20007ffe0ff */
[----:B------:R-:W2:Y:S03]  /*1b750*/  SHFL.IDX PT, R6, R21, RZ, 0x181f ;  /* 0x00181fff15067589 */ /* 0x000ea600000e0000 */
[----:B------:R-:W-:Y:S01]  /*1b760*/  ISETP.GE.OR P3, PT, R2, R54, P0 ;  /* 0x000000360200720c */ /* 0x000fe20000766670 */
[----:B------:R-:W3:Y:S01]  /*1b770*/  SHFL.IDX PT, R7, R20, RZ, 0x181f ;  /* 0x00181fff14077589 */ /* 0x000ee200000e0000 */
[----:B------:R-:W-:-:S03]  /*1b780*/  IADD3 R2, R22, 0x30, RZ ;  /* 0x0000003016027810 */ /* 0x000fc60007ffe0ff */
[----:B------:R-:W-:Y:S01]  /*1b790*/  LDS.128 R24, [R0+0x80] ;  /* 0x0000800000187984 */ /* 0x000fe20000000c00 */
[----:B------:R-:W-:-:S03]  /*1b7a0*/  ISETP.GE.OR P2, PT, R2, R54, P0 ;  /* 0x000000360200720c */ /* 0x000fc60000746670 */
[----:B------:R-:W4:Y:S04]  /*1b7b0*/  SHFL.IDX PT, R5, R20, 0x1, 0x181f ;  /* 0x00381f0014057f89 */ /* 0x000f2800000e0000 */
[----:B------:R-:W4:Y:S04]  /*1b7c0*/  SHFL.IDX PT, R11, R20, 0x2, 0x181f ;  /* 0x00581f00140b7f89 */ /* 0x000f2800000e0000 */
[----:B------:R-:W4:Y:S01]  /*1b7d0*/  SHFL.IDX PT, R10, R21, 0x3, 0x181f ;  /* 0x00781f00150a7f89 */ /* 0x000f2200000e0000 */
[----:B-1----:R-:W-:-:S03]  /*1b7e0*/  @!P4 LEA R4, P6, R8, R3, 0x1 ;  /* 0x000000030804c211 */ /* 0x002fc600078c08ff */
[----:B------:R-:W1:Y:S01]  /*1b7f0*/  LDS.128 R16, [R0+0x880] ;  /* 0x0008800000107984 */ /* 0x000e620000000c00 */
[----:B--2---:R-:W-:-:S03]  /*1b800*/  @!P1 LEA R6, P5, R8, R6, 0x1 ;  /* 0x0000000608069211 */ /* 0x004fc600078a08ff */
[----:B------:R-:W2:Y:S01]  /*1b810*/  LDS.128 R12, [R0+0x1080] ;  /* 0x00108000000c7984 */ /* 0x000ea20000000c00 */
[----:B---3--:R-:W-:-:S03]  /*1b820*/  @!P1 LEA.HI.X R7, R8, R7, R52, 0x1, P5 ;  /* 0x0000000708079211 */ /* 0x008fc600028f0c34 */
[----:B------:R-:W3:Y:S02]  /*1b830*/  LDS.128 R28, [R0+0x1880] ;  /* 0x00188000001c7984 */ /* 0x000ee40000000c00 */
[----:B------:R-:W-:Y:S02]  /*1b840*/  P2R R2, PR, RZ, 0x40 ;  /* 0x00000040ff027803 */ /* 0x000fe40000000000 */
[----:B------:R-:W-:Y:S01]  /*1b850*/  LDS.128 R32, [R0+0x2080] ;  /* 0x0020800000207984 */ /* 0x000fe20000000c00 */
[----:B------:R-:W-:Y:S02]  /*1b860*/  ISETP.GE.OR P6, PT, R23, R54, P0 ;  /* 0x000000361700720c */ /* 0x000fe400007c6670 */
[----:B------:R-:W-:Y:S01]  /*1b870*/  ISETP.NE.AND P5, PT, R2, RZ, PT ;  /* 0x000000ff0200720c */ /* 0x000fe20003fa5270 */
[----:B------:R-:W-:Y:S03]  /*1b880*/  LDS.128 R36, [R0+0x2880] ;  /* 0x0028800000247984 */ /* 0x000fe60000000c00 */
[C---:B----4-:R-:W-:Y:S01]  /*1b890*/  @!P4 LEA.HI.X R5, R8.reuse, R5, R52, 0x1, P5 ;  /* 0x000000050805c211 */ /* 0x050fe200028f0c34 */
[----:B------:R-:W-:Y:S01]  /*1b8a0*/  LDS.128 R40, [R0+0x3080] ;  /* 0x0030800000287984 */ /* 0x000fe20000000c00 */
[----:B------:R-:W-:-:S03]  /*1b8b0*/  @!P3 LEA R2, P5, R8, R9, 0x1 ;  /* 0x000000090802b211 */ /* 0x000fc600078a08ff */
[----:B------:R-:W4:Y:S01]  /*1b8c0*/  SHFL.IDX PT, R23, R21, 0x4, 0x181f ;  /* 0x00981f0015177f89 */ /* 0x000f2200000e0000 */
[C-C-:B------:R-:W-:Y:S02]  /*1b8d0*/  @!P3 LEA.HI.X R3, R8.reuse, R11, R52.reuse, 0x1, P5 ;  /* 0x0000000b0803b211 */ /* 0x140fe400028f0c34 */
[C---:B------:R-:W-:Y:S01]  /*1b8e0*/  @!P2 LEA R10, P5, R8.reuse, R10, 0x1 ;  /* 0x0000000a080aa211 */ /* 0x040fe200078a08ff */
[----:B------:R-:W4:Y:S03]  /*1b8f0*/  SHFL.IDX PT, R9, R21, 0x5, 0x181f ;  /* 0x00b81f0015097f89 */ /* 0x000f2600000e0000 */
[----:B------:R-:W-:Y:S02]  /*1b900*/  @!P2 LEA.HI.X R11, R8, R44, R52, 0x1, P5 ;  /* 0x0000002c080ba211 */ /* 0x000fe400028f0c34 */
[-C--:B------:R-:W-:Y:S02]  /*1b910*/  ISETP.GE.OR P5, PT, R45, R54.reuse, P0 ;  /* 0x000000362d00720c */ /* 0x080fe400007a6670 */
[----:B------:R4:W4:Y:S04]  /*1b920*/  LDS.128 R44, [R0+0x3880] ;  /* 0x00388000002c7984 */ /* 0x0009280000000c00 */
[----:B------:R4:W-:Y:S01]  /*1b930*/  @!P1 ST.E.128 [R6.64], R24 ;  /* 0x0000001806009985 */ /* 0x0009e2000c101d0c */
[----:B------:R-:W-:-:S03]  /*1b940*/  ISETP.GE.OR P1, PT, R53, R54, P0 ;  /* 0x000000363500720c */ /* 0x000fc60000726670 */
[----:B-1----:R1:W-:Y:S04]  /*1b950*/  @!P4 ST.E.128 [R4.64], R16 ;  /* 0x000000100400c985 */ /* 0x0023e8000c101d0c */
[----:B--2---:R2:W-:Y:S04]  /*1b960*/  @!P3 ST.E.128 [R2.64], R12 ;  /* 0x0000000c0200b985 */ /* 0x0045e8000c101d0c */
[----:B---3--:R3:W-:Y:S01]  /*1b970*/  @!P2 ST.E.128 [R10.64], R28 ;  /* 0x0000001c0a00a985 */ /* 0x0087e2000c101d0c */
[----:B----4-:R-:W-:-:S04]  /*1b980*/  IADD3 R0, R22, 0x70, RZ ;  /* 0x0000007016007810 */ /* 0x010fc80007ffe0ff */
[----:B------:R-:W-:Y:S02]  /*1b990*/  ISETP.GE.OR P0, PT, R0, R54, P0 ;  /* 0x000000360000720c */ /* 0x000fe40000706670 */
[C---:B------:R-:W-:Y:S02]  /*1b9a0*/  @!P6 LEA R6, P4, R8.reuse, R23, 0x1 ;  /* 0x000000170806e211 */ /* 0x040fe400078808ff */
[C---:B-1----:R-:W-:Y:S02]  /*1b9b0*/  @!P5 LEA R4, P3, R8.reuse, R9, 0x1 ;  /* 0x000000090804d211 */ /* 0x042fe400078608ff */
[C-C-:B------:R-:W-:Y:S02]  /*1b9c0*/  @!P6 LEA.HI.X R7, R8.reuse, R51, R52.reuse, 0x1, P4 ;  /* 0x000000330807e211 */ /* 0x140fe400020f0c34 */
[C---:B--2---:R-:W-:Y:S02]  /*1b9d0*/  @!P1 LEA R2, P2, R8.reuse, R48, 0x1 ;  /* 0x0000003008029211 */ /* 0x044fe400078408ff */
[C-C-:B------:R-:W-:Y:S01]  /*1b9e0*/  @!P5 LEA.HI.X R5, R8.reuse, R50, R52.reuse, 0x1, P3 ;  /* 0x000000320805d211 */ /* 0x140fe200018f0c34 */
[----:B------:R3:W-:Y:S01]  /*1b9f0*/  @!P6 ST.E.128 [R6.64], R32 ;  /* 0x000000200600e985 */ /* 0x0007e2000c101d0c */
[----:B------:R-:W-:-:S03]  /*1ba00*/  @!P1 LEA.HI.X R3, R8, R49, R52, 0x1, P2 ;  /* 0x0000003108039211 */ /* 0x000fc600010f0c34 */
[----:B------:R3:W-:Y:S04]  /*1ba10*/  @!P5 ST.E.128 [R4.64], R36 ;  /* 0x000000240400d985 */ /* 0x0007e8000c101d0c */
[----:B------:R3:W1:Y:S04]  /*1ba20*/  SHFL.IDX PT, R6, R21, 0x7, 0x181f ;  /* 0x00f81f0015067f89 */ /* 0x00066800000e0000 */
[----:B------:R3:W2:Y:S04]  /*1ba30*/  SHFL.IDX PT, R4, R20, 0x7, 0x181f ;  /* 0x00f81f0014047f89 */ /* 0x0006a800000e0000 */
[----:B------:R3:W-:Y:S01]  /*1ba40*/  @!P1 ST.E.128 [R2.64], R40 ;  /* 0x0000002802009985 */ /* 0x0007e2000c101d0c */
[----:B------:R-:W-:Y:S05]  /*1ba50*/  @P0 EXIT ;  /* 0x000000000000094d */ /* 0x000fea0003800000 */
[----:B-1-3--:R-:W-:-:S04]  /*1ba60*/  LEA R2, P0, R8, R6, 0x1 ;  /* 0x0000000608027211 */ /* 0x00afc800078008ff */
[----:B--2---:R-:W-:-:S05]  /*1ba70*/  LEA.HI.X R3, R8, R4, R52, 0x1, P0 ;  /* 0x0000000408037211 */ /* 0x004fca00000f0c34 */
[----:B------:R-:W-:Y:S01]  /*1ba80*/  ST.E.128 [R2.64], R44 ;  /* 0x0000002c02007985 */ /* 0x000fe2000c101d0c */
[----:B------:R-:W-:Y:S05]  /*1ba90*/  EXIT ;  /* 0x000000000000794d */ /* 0x000fea0003800000 */
.L_x_205:
[----:B------:R-:W1:Y:S01]  /*1baa0*/  S2R R8, SR_TID.X ;  /* 0x0000000000087919 */ /* 0x000e620000002100 */
[----:B------:R-:W-:Y:S03]  /*1bab0*/  BSSY B0, `(.L_x_206) ;  /* 0x0000027000007945 */ /* 0x000fe60003800000 */
[----:B------:R-:W2:Y:S01]  /*1bac0*/  S2R R10, SR_CTAID.Z ;  /* 0x00000000000a7919 */ /* 0x000ea20000002700 */
[----:B-1----:R-:W-:Y:S02]  /*1bad0*/  ISETP.GT.AND P0, PT, R8, 0x7f, PT ;  /* 0x0000007f0800780c */ /* 0x002fe40003f04270 */
[----:B--2---:R-:W-:-:S11]  /*1bae0*/  SHF.R.S32.HI R11, RZ, 0x1f, R10 ;  /* 0x0000001fff0b7819 */ /* 0x004fd6000001140a */
[----:B------:R-:W-:Y:S05]  /*1baf0*/  @P0 BRA `(.L_x_207) ;  /* 0x0000022000000947 */ /* 0x000fea0003800000 */
[----:B------:R-:W1:Y:S01]  /*1bb00*/  S2R R5, SR_CTAID.X ;  /* 0x0000000000057919 */ /* 0x000e620000002500 */
[----:B------:R-:W-:-:S05]  /*1bb10*/  MOV R2, c[0x0][0x4e8] ;  /* 0x00013a0000027a02 */ /* 0x000fca0000000f00 */
[----:B------:R-:W-:Y:S01]  /*1bb20*/  IMAD R0, R2, c[0x0][0x388], RZ ;  /* 0x0000e20002007a24 */ /* 0x000fe200078e02ff */
[----:B-1----:R-:W-:-:S04]  /*1bb30*/  LEA R5, R5, R8, 0x7 ;  /* 0x0000000805057211 */ /* 0x002fc800078e38ff */
[----:B------:R-:W-:-:S13]  /*1bb40*/  ISETP.GE.AND P0, PT, R5, R0, PT ;  /* 0x000000000500720c */ /* 0x000fda0003f06270 */
[----:B------:R-:W-:Y:S05]  /*1bb50*/  @P0 BRA `(.L_x_207) ;  /* 0x000001c000000947 */ /* 0x000fea0003800000 */
[----:B------:R-:W1:Y:S01]  /*1bb60*/  S2R R4, SR_CTAID.Y ;  /* 0x0000000000047919 */ /* 0x000e620000002600 */
[----:B------:R-:W-:Y:S02]  /*1bb70*/  ISETP.NE.AND P0, PT, R2, 0x1, PT ;  /* 0x000000010200780c */ /* 0x000fe40003f05270 */
[----:B------:R-:W-:-:S11]  /*1bb80*/  MOV R0, R5 ;  /* 0x0000000500007202 */ /* 0x000fd60000000f00 */
[----:B------:R-:W-:-:S05]  /*1bb90*/  @P0 IMAD.HI.U32 R2, R5, c[0x0][0x4ec], RZ ;  /* 0x00013b0005020a27 */ /* 0x000fca00078e00ff */
[----:B------:R-:W-:Y:S02]  /*1bba0*/  @P0 SHF.R.U32.HI R0, RZ, c[0x0][0x4f0], R2 ;  /* 0x00013c00ff000a19 */ /* 0x000fe40000011602 */
[----:B-1----:R-:W-:Y:S01]  /*1bbb0*/  SHF.R.S32.HI R3, RZ, 0x1f, R4 ;  /* 0x0000001fff037819 */ /* 0x002fe20000011404 */
[----:B------:R-:W-:-:S04]  /*1bbc0*/  IMAD.WIDE.U32 R6, R4, c[0x0][0x490], RZ ;  /* 0x0001240004067a25 */ /* 0x000fc800078e00ff */
[----:B------:R-:W-:-:S04]  /*1bbd0*/  IMAD R3, R3, c[0x0][0x490], RZ ;  /* 0x0001240003037a24 */ /* 0x000fc800078e02ff */
[----:B------:R-:W-:Y:S01]  /*1bbe0*/  IMAD R2, R4, c[0x0][0x494], R3 ;  /* 0x0001250004027a24 */ /* 0x000fe200078e0203 */
[----:B------:R-:W-:-:S04]  /*1bbf0*/  IADD3 R4, -R0, RZ, RZ ;  /* 0x000000ff00047210 */ /* 0x000fc80007ffe1ff */
[----:B------:R-:W-:Y:S01]  /*1bc00*/  IADD3 R3, R7, R2, RZ ;  /* 0x0000000207037210 */ /* 0x000fe20007ffe0ff */
[----:B------:R-:W-:Y:S02]  /*1bc10*/  IMAD.MOV.U32 R2, RZ, RZ, R6 ;  /* 0x000000ffff027224 */ /* 0x000fe400078e0006 */
[----:B------:R-:W-:Y:S02]  /*1bc20*/  IMAD R7, R11, c[0x0][0x498], RZ ;  /* 0x000126000b077a24 */ /* 0x000fe400078e02ff */
[----:B------:R-:W-:Y:S02]  /*1bc30*/  IMAD R4, R4, c[0x0][0x4e8], R5 ;  /* 0x00013a0004047a24 */ /* 0x000fe400078e0205 */
[----:B------:R-:W-:-:S03]  /*1bc40*/  IMAD.WIDE.U32 R2, R10, c[0x0][0x498], R2 ;  /* 0x000126000a027a25 */ /* 0x000fc600078e0002 */
[----:B------:R-:W-:Y:S01]  /*1bc50*/  SHF.R.S32.HI R5, RZ, 0x1f, R4 ;  /* 0x0000001fff057819 */ /* 0x000fe20000011404 */
[----:B------:R-:W-:Y:S01]  /*1bc60*/  IMAD R6, R10, c[0x0][0x49c], R7 ;  /* 0x000127000a067a24 */ /* 0x000fe200078e0207 */
[----:B------:R-:W-:Y:S02]  /*1bc70*/  SHF.R.S32.HI R7, RZ, 0x1f, R0 ;  /* 0x0000001fff077819 */ /* 0x000fe40000011400 */
[----:B------:R-:W-:Y:S01]  /*1bc80*/  IADD3 R2, P0, R0, R2, RZ ;  /* 0x0000000200027210 */ /* 0x000fe20007f1e0ff */
[----:B------:R-:W-:-:S03]  /*1bc90*/  IMAD R0, R5, c[0x0][0x488], RZ ;  /* 0x0001220005007a24 */ /* 0x000fc600078e02ff */
[----:B------:R-:W-:Y:S01]  /*1bca0*/  IADD3.X R3, R7, R3, R6, P0, !PT ;  /* 0x0000000307037210 */ /* 0x000fe200007fe406 */
[----:B------:R-:W-:-:S04]  /*1bcb0*/  IMAD R0, R4, c[0x0][0x48c], R0 ;  /* 0x0001230004007a24 */ /* 0x000fc800078e0200 */
[----:B------:R-:W-:-:S05]  /*1bcc0*/  IMAD.WIDE.U32 R2, R4, c[0x0][0x488], R2 ;  /* 0x0001220004027a25 */ /* 0x000fca00078e0002 */
[----:B------:R-:W-:Y:S02]  /*1bcd0*/  IADD3 R0, R3, R0, RZ ;  /* 0x0000000003007210 */ /* 0x000fe40007ffe0ff */
[----:B------:R-:W-:-:S04]  /*1bce0*/  LEA R4, P0, R2, c[0x0][0x450], 0x2 ;  /* 0x0001140002047a11 */ /* 0x000fc800078010ff */
[----:B------:R-:W-:Y:S01]  /*1bcf0*/  LEA.HI.X R5, R2, c[0x0][0x454], R0, 0x2, P0 ;  /* 0x0001150002057a11 */ /* 0x000fe200000f1400 */
[----:B------:R-:W-:-:S05]  /*1bd00*/  IMAD.MOV.U32 R0, RZ, RZ, -0x800000 ;  /* 0xff800000ff007424 */ /* 0x000fca00078e00ff */
[----:B------:R1:W-:Y:S03]  /*1bd10*/  STG.E [R4.64], R0 ;  /* 0x0000000004007986 */ /* 0x0003e6000c10190c */
.L_x_207:
[----:B------:R-:W-:Y:S05]  /*1bd20*/  BSYNC B0 ;  /* 0x0000000000007941 */ /* 0x000fea0003800000 */
.L_x_206:
[----:B------:R-:W2:Y:S01]  /*1bd30*/  S2R R6, SR_CTAID.Y ;  /* 0x0000000000067919 */ /* 0x000ea20000002600 */
[----:B-1----:R-:W-:Y:S01]  /*1bd40*/  SHF.R.S32.HI R0, RZ, 0x1f, R8 ;  /* 0x0000001fff007819 */ /* 0x002fe20000011408 */
[----:B------:R-:W-:Y:S02]  /*1bd50*/  IMAD.MOV.U32 R20, RZ, RZ, c[0x0][0x4e8] ;  /* 0x00013a00ff147624 */ /* 0x000fe400078e00ff */
[----:B------:R-:W1:Y:S01]  /*1bd60*/  S2R R12, SR_CTAID.X ;  /* 0x00000000000c7919 */ /* 0x000e620000002500 */
[----:B------:R-:W-:Y:S02]  /*1bd70*/  LEA.HI R0, R0, R8, RZ, 0x3 ;  /* 0x0000000800007211 */ /* 0x000fe400078f18ff */
[C---:B------:R-:W-:Y:S01]  /*1bd80*/  ISETP.NE.AND P0, PT, R20.reuse, 0x1, PT ;  /* 0x000000011400780c */ /* 0x040fe20003f05270 */
[----:B------:R-:W-:Y:S01]  /*1bd90*/  IMAD R20, R20, c[0x0][0x388], RZ ;  /* 0x0000e20014147a24 */ /* 0x000fe200078e02ff */
[----:B------:R-:W-:Y:S02]  /*1bda0*/  LOP3.LUT R2, R0, 0xfffffff8, RZ, 0xc0, !PT ;  /* 0xfffffff800027812 */ /* 0x000fe400078ec0ff */
[----:B------:R-:W-:-:S03]  /*1bdb0*/  SHF.R.S32.HI R9, RZ, 0x3, R0 ;  /* 0x00000003ff097819 */ /* 0x000fc60000011400 */
[----:B------:R-:W-:-:S04]  /*1bdc0*/  IMAD.IADD R8, R8, 0x1, -R2 ;  /* 0x0000000108087824 */ /* 0x000fc800078e0a02 */
[----:B------:R-:W-:Y:S01]  /*1bdd0*/  IMAD R0, R8, 0x10, R9 ;  /* 0x0000001008007824 */ /* 0x000fe200078e0209 */
[----:B--2---:R-:W-:-:S03]  /*1bde0*/  SHF.R.S32.HI R3, RZ, 0x1f, R6 ;  /* 0x0000001fff037819 */ /* 0x004fc60000011406 */
[----:B-1----:R-:W-:Y:S02]  /*1bdf0*/  IMAD R5, R12, 0x80, R0 ;  /* 0x000000800c057824 */ /* 0x002fe400078e0200 */
[----:B------:R-:W-:Y:S02]  /*1be00*/  IMAD R2, R3, c[0x0][0x3e8], RZ ;  /* 0x0000fa0003027a24 */ /* 0x000fe400078e02ff */
[----:B------:R-:W-:-:S04]  /*1be10*/  @P0 IMAD.HI.U32 R4, R5, c[0x0][0x4ec], RZ ;  /* 0x00013b0005040a27 */ /* 0x000fc800078e00ff */
[C---:B------:R-:W-:Y:S02]  /*1be20*/  IMAD R2, R6.reuse, c[0x0][0x3ec], R2 ;  /* 0x0000fb0006027a24 */ /* 0x040fe400078e0202 */
[----:B------:R-:W-:-:S04]  /*1be30*/  IMAD.WIDE.U32 R6, R6, c[0x0][0x3e8], RZ ;  /* 0x0000fa0006067a25 */ /* 0x000fc800078e00ff */
[----:B------:R-:W-:Y:S01]  /*1be40*/  IMAD.MOV.U32 R0, RZ, RZ, R5 ;  /* 0x000000ffff007224 */ /* 0x000fe200078e0005 */
[----:B------:R-:W-:Y:S01]  /*1be50*/  @P0 SHF.R.U32.HI R0, RZ, c[0x0][0x4f0], R4 ;  /* 0x00013c00ff000a19 */ /* 0x000fe20000011604 */
[----:B------:R-:W-:Y:S02]  /*1be60*/  IMAD.IADD R3, R7, 0x1, R2 ;  /* 0x0000000107037824 */ /* 0x000fe400078e0202 */
[----:B------:R-:W-:Y:S02]  /*1be70*/  IMAD R7, R11, c[0x0][0x3f0], RZ ;  /* 0x0000fc000b077a24 */ /* 0x000fe400078e02ff */
[----:B------:R-:W-:Y:S01]  /*1be80*/  IMAD.MOV.U32 R2, RZ, RZ, R6 ;  /* 0x000000ffff027224 */ /* 0x000fe200078e0006 */
[----:B------:R-:W-:Y:S01]  /*1be90*/  SHF.R.S32.HI R6, RZ, 0x1f, R0 ;  /* 0x0000001fff067819 */ /* 0x000fe20000011400 */
[C---:B------:R-:W-:Y:S02]  /*1bea0*/  IMAD R7, R10.reuse, c[0x0][0x3f4], R7 ;  /* 0x0000fd000a077a24 */ /* 0x040fe400078e0207 */
[----:B------:R-:W-:-:S04]  /*1beb0*/  IMAD.WIDE.U32 R2, R10, c[0x0][0x3f0], R2 ;  /* 0x0000fc000a027a25 */ /* 0x000fc800078e0002 */
        /* <DEDUP_REMOVED lines=31> */
[----:B------:R-:W-:Y:S01]  /*1c0b0*/  ISETP.GE.OR P3, PT, R10, R20, P0 ;  /* 0x000000140a00720c */ /* 0x000fe20000766670 */
        /* <DEDUP_REMOVED lines=45> */
.L_x_208:
        /* <DEDUP_REMOVED lines=15> */
.L_x_1473:


//--------------------- .text._ZN7cutlass13device_kernelIN5flash19enable_sm80_to_sm89INS1_16FlashAttnFwdSm80INS1_25CollectiveMainloopFwdSm80ILi4ELi1ELb0EN4cute5tupleIJNS5_1CILi128EEENS7_ILi96EEENS7_ILi64EEEEEELi64ENS_6half_tEfNS_4arch4Sm80ELb0ELb1ELb1ELb1ELb0ELb0ELb1ELb0EEENS1_21CollectiveEpilogueFwdINS6_IJS8_SA_S9_EEENS6_IJNS7_ILi1EEESI_SI_EEESC_SE_Li128ELb1ELb1ELb0ELb0EEENS1_19SingleTileSchedulerILb1ELb0ELb1ELi128EEEEEEEEEvNT_6ParamsE --------------------------
	.section	.text._ZN7cutlass13device_kernelIN5flash19enable_sm80_to_sm89INS1_16FlashAttnFwdSm80INS1_25CollectiveMainloopFwdSm80ILi4ELi1ELb0EN4cute5tupleIJNS5_1CILi128EEENS7_ILi96EEENS7_ILi64EEEEEELi64ENS_6half_tEfNS_4arch4Sm80ELb0ELb1ELb1ELb1ELb0ELb0ELb1ELb0EEENS1_21CollectiveEpilogueFwdINS6_IJS8_SA_S9_EEENS6_IJNS7_ILi1EEESI_SI_EEESC_SE_Li128ELb1ELb1ELb0ELb0EEENS1_19SingleTileSchedulerILb1ELb0ELb1ELi128EEEEEEEEEvNT_6ParamsE,"ax",@progbits
	.sectioninfo	@"SHI_REGISTERS=255"
	.align	128
.text._ZN7cutlass13device_kernelIN5flash19enable_sm80_to_sm89INS1_16FlashAttnFwdSm80INS1_25CollectiveMainloopFwdSm80ILi4ELi1ELb0EN4cute5tupleIJNS5_1CILi128EEENS7_ILi96EEENS7_ILi64EEEEEELi64ENS_6half_tEfNS_4arch4Sm80ELb0ELb1ELb1ELb1ELb0ELb0ELb1ELb0EEENS1_21CollectiveEpilogueFwdINS6_IJS8_SA_S9_EEENS6_IJNS7_ILi1EEESI_SI_EEESC_SE_Li128ELb1ELb1ELb0ELb0EEENS1_19SingleTileSchedulerILb1ELb0ELb1ELi128EEEEEEEEEvNT_6ParamsE:
        .type           _ZN7cutlass13device_kernelIN5flash19enable_sm80_to_sm89INS1_16FlashAttnFwdSm80INS1_25CollectiveMainloopFwdSm80ILi4ELi1ELb0EN4cute5tupleIJNS5_1CILi128EEENS7_ILi96EEENS7_ILi64EEEEEELi64ENS_6half_tEfNS_4arch4Sm80ELb0ELb1ELb1ELb1ELb0ELb0ELb1ELb0EEENS1_21CollectiveEpilogueFwdINS6_IJS8_SA_S9_EEENS6_IJNS7_ILi1EEESI_SI_EEESC_SE_Li128ELb1ELb1ELb0ELb0EEENS1_19SingleTileSchedulerILb1ELb0ELb1ELi128EEEEEEEEEvNT_6ParamsE,@function
        .size           _ZN7cutlass13device_kernelIN5flash19enable_sm80_to_sm89INS1_16FlashAttnFwdSm80INS1_25CollectiveMainloopFwdSm80ILi4ELi1ELb0EN4cute5tupleIJNS5_1CILi128EEENS7_ILi96EEENS7_ILi64EEEEEELi64ENS_6half_tEfNS_4arch4Sm80ELb0ELb1ELb1ELb1ELb0ELb0ELb1ELb0EEENS1_21CollectiveEpilogueFwdINS6_IJS8_SA_S9_EEENS6_IJNS7_ILi1EEESI_SI_EEESC_SE_Li128ELb1ELb1ELb0ELb0EEENS1_19SingleTileSchedulerILb1ELb0ELb1ELi128EEEEEEEEEvNT_6ParamsE,(.L_x_1474 - _ZN7cutlass13device_kernelIN5flash19enable_sm80_to_sm89INS1_16FlashAttnFwdSm80INS1_25CollectiveMainloopFwdSm80ILi4ELi1ELb0EN4cute5tupleIJNS5_1CILi128EEENS7_ILi96EEENS7_ILi64EEEEEELi64ENS_6half_tEfNS_4arch4Sm80ELb0ELb1ELb1ELb1ELb0ELb0ELb1ELb0EEENS1_21CollectiveEpilogueFwdINS6_IJS8_SA_S9_EEENS6_IJNS7_ILi1EEESI_SI_EEESC_SE_Li128ELb1ELb1ELb0ELb0EEENS1_19SingleTileSchedulerILb1ELb0ELb1ELi128EEEEEEEEEvNT_6ParamsE)
        .other          _ZN7cutlass13device_kernelIN5flash19enable_sm80_to_sm89INS1_16FlashAttnFwdSm80INS1_25CollectiveMainloopFwdSm80ILi4ELi1ELb0EN4cute5tupleIJNS5_1CILi128EEENS7_ILi96EEENS7_ILi64EEEEEELi64ENS_6half_tEfNS_4arch4Sm80ELb0ELb1ELb1ELb1ELb0ELb0ELb1ELb0EEENS1_21CollectiveEpilogueFwdINS6_IJS8_SA_S9_EEENS6_IJNS7_ILi1EEESI_SI_EEESC_SE_Li128ELb1ELb1ELb0ELb0EEENS1_19SingleTileSchedulerILb1ELb0ELb1ELi128EEEEEEEEEvNT_6ParamsE,@"STO_CUDA_ENTRY STV_DEFAULT"
_ZN7cutlass13device_kernelIN5flash19enable_sm80_to_sm89INS1_16FlashAttnFwdSm80INS1_25CollectiveMainloopFwdSm80ILi4ELi1ELb0EN4cute5tupleIJNS5_1CILi128EEENS7_ILi96EEENS7_ILi64EEEEEELi64ENS_6half_tEfNS_4arch4Sm80ELb0ELb1ELb1ELb1ELb0ELb0ELb1ELb0EEENS1_21CollectiveEpilogueFwdINS6_IJS8_SA_S9_EEENS6_IJNS7_ILi1EEESI_SI_EEESC_SE_Li128ELb1ELb1ELb0ELb0EEENS1_19SingleTileSchedulerILb1ELb0ELb1ELi128EEEEEEEEEvNT_6ParamsE:
[----:B------:R-:W-:Y:S02]  /*0000*/  MOV R1, c[0x0][0x28] ;  /* 0x00000a0000017a02 */ /* 0x000fe40000000f00 */
[----:B------:R-:W1:Y:S01]  /*0010*/  S2R R209, SR_TID.X ;  /* 0x0000000000d17919 */ /* 0x000e620000002100 */
[----:B------:R-:W-:Y:S01]  /*0020*/  IMAD.MOV.U32 R10, RZ, RZ, 0x4 ;  /* 0x00000004ff0a7424 */ /* 0x000fe200078e00ff */
[----:B------:R-:W2:Y:S01]  /*0030*/  S2UR UR4, SR_CTAID.X ;  /* 0x00000000000479c3 */ /* 0x000ea20000002500 */
[----:B------:R-:W-:Y:S01]  /*0040*/  ULDC.64 UR40, c[0x0][0x118] ;  /* 0x0000460000287ab9 */ /* 0x000fe20000000a00 */
[----:B------:R-:W3:Y:S01]  /*0050*/  S2R R5, SR_CTAID.Z ;  /* 0x0000000000057919 */ /* 0x000ee20000002700 */
[----:B------:R-:W-:Y:S02]  /*0060*/  IADD3 R1, R1, -0x70, RZ ;  /* 0xffffff9001017810 */ /* 0x000fe40007ffe0ff */
[----:B-1----:R-:W-:Y:S01]  /*0070*/  SHF.R.U32.HI R0, RZ, 0x5, R209 ;  /* 0x00000005ff007819 */ /* 0x002fe200000116d1 */
[----:B---3--:R-:W-:-:S05]  /*0080*/  IMAD.WIDE R2, R5, R10, c[0x0][0x568] ;  /* 0x00015a0005027625 */ /* 0x008fca00078e020a */
[----:B------:R-:W1:Y:S02]  /*0090*/  SHFL.IDX PT, R0, R0, RZ, 0x1f ;  /* 0x00001fff00007589 */ /* 0x000e6400000e0000 */
[----:B-1----:R-:W-:-:S13]  /*00a0*/  ISETP.NE.AND P0, PT, R0, RZ, PT ;  /* 0x000000ff0000720c */ /* 0x002fda0003f05270 */
[----:B--2---:R-:W-:Y:S05]  /*00b0*/  @!P0 BRA `(.L_x_209) ;  /* 0x0000015000008947 */ /* 0x004fea0003800000 */
[----:B------:R-:W-:-:S04]  /*00c0*/  ISETP.NE.U32.AND P0, PT, RZ, c[0x0][0x568], PT ;  /* 0x00015a00ff007a0c */ /* 0x000fc80003f05070 */
[----:B------:R-:W-:-:S13]  /*00d0*/  ISETP.NE.AND.EX P0, PT, RZ, c[0x0][0x56c], PT, P0 ;  /* 0x00015b00ff007a0c */ /* 0x000fda0003f05300 */
[----:B------:R-:W-:Y:S05]  /*00e0*/  @!P0 BRA `(.L_x_210) ;  /* 0x0000002000008947 */ /* 0x000fea0003800000 */
[----:B------:R1:W5:Y:S01]  /*00f0*/  LDG.E R0, [R2.64] ;  /* 0x0000002802007981 */ /* 0x000362000c1e1900 */
[----:B------:R-:W-:Y:S05]  /*0100*/  BRA `(.L_x_211) ;  /* 0x0000009000007947 */ /* 0x000fea0003800000 */
.L_x_210:
        /* <DEDUP_REMOVED lines=8> */
.L_x_212:
[----:B------:R-:W-:-:S04]  /*0190*/  MOV R0, c[0x0][0x54c] ;  /* 0x0001530000007a02 */ /* 0x000fc80000000f00 */
.L_x_211:
[----:B------:R-:W-:Y:S01]  /*01a0*/  USHF.L.U32 UR4, UR4, 0x7, URZ ;  /* 0x0000000704047899 */ /* 0x000fe2000800063f */
[----:B-----5:R-:W-:-:S05]  /*01b0*/  IMAD R0, R0, c[0x0][0x548], RZ ;  /* 0x0001520000007a24 */ /* 0x020fca00078e02ff */
[----:B------:R-:W-:-:S04]  /*01c0*/  MOV R6, UR4 ;  /* 0x0000000400067c02 */ /* 0x000fc80008000f00 */
[----:B------:R-:W-:-:S04]  /*01d0*/  ISETP.GE.AND P0, PT, R6, R0, PT ;  /* 0x000000000600720c */ /* 0x000fc80003f06270 */
[----:B------:R-:W-:-:S05]  /*01e0*/  SEL R0, R5, 0xffffffff, !P0 ;  /* 0xffffffff05007807 */ /* 0x000fca0004000000 */
[----:B------:R2:W-:Y:S01]  /*01f0*/  STL [R1+0x48], R0 ;  /* 0x0000480001007387 */ /* 0x0005e20000100800 */
[----:B------:R-:W-:Y:S05]  /*0200*/  BRA `(.L_x_213) ;  /* 0x0000014000007947 */ /* 0x000fea0003800000 */
.L_x_209:
[----:B------:R-:W-:-:S04]  /*0210*/  ISETP.NE.U32.AND P0, PT, RZ, c[0x0][0x568], PT ;  /* 0x00015a00ff007a0c */ /* 0x000fc80003f05070 */
[----:B------:R-:W-:-:S13]  /*0220*/  ISETP.NE.AND.EX P0, PT, RZ, c[0x0][0x56c], PT, P0 ;  /* 0x00015b00ff007a0c */ /* 0x000fda0003f05300 */
[----:B------:R-:W-:Y:S05]  /*0230*/  @!P0 BRA `(.L_x_214) ;  /* 0x0000002000008947 */ /* 0x000fea0003800000 */
[----:B------:R1:W5:Y:S01]  /*0240*/  LDG.E R0, [R2.64] ;  /* 0x0000002802007981 */ /* 0x000362000c1e1900 */
[----:B------:R-:W-:Y:S05]  /*0250*/  BRA `(.L_x_215) ;  /* 0x0000009000007947 */ /* 0x000fea0003800000 */
.L_x_214:
        /* <DEDUP_REMOVED lines=8> */
.L_x_216:
[----:B------:R-:W-:-:S04]  /*02e0*/  MOV R0, c[0x0][0x54c] ;  /* 0x0001530000007a02 */ /* 0x000fc80000000f00 */
.L_x_215:
[----:B------:R-:W-:Y:S01]  /*02f0*/  USHF.L.U32 UR4, UR4, 0x7, URZ ;  /* 0x0000000704047899 */ /* 0x000fe2000800063f */
[----:B-----5:R-:W-:-:S05]  /*0300*/  IMAD R0, R0, c[0x0][0x548], RZ ;  /* 0x0001520000007a24 */ /* 0x020fca00078e02ff */
[----:B------:R-:W-:-:S04]  /*0310*/  MOV R6, UR4 ;  /* 0x0000000400067c02 */ /* 0x000fc80008000f00 */
[----:B------:R-:W-:-:S04]  /*0320*/  ISETP.GE.AND P0, PT, R6, R0, PT ;  /* 0x000000000600720c */ /* 0x000fc80003f06270 */
[----:B------:R-:W-:-:S05]  /*0330*/  SEL R0, R5, 0xffffffff, !P0 ;  /* 0xffffffff05007807 */ /* 0x000fca0004000000 */
[----:B------:R2:W-:Y:S04]  /*0340*/  STL [R1+0x48], R0 ;  /* 0x0000480001007387 */ /* 0x0005e80000100800 */
.L_x_213:
[----:B------:R-:W3:Y:S02]  /*0350*/  LDL R35, [R1+0x48] ;  /* 0x0000480001237983 */ /* 0x000ee40000100800 */
[----:B---3--:R-:W-:-:S13]  /*0360*/  ISETP.GE.AND P0, PT, R35, RZ, PT ;  /* 0x000000ff2300720c */ /* 0x008fda0003f06270 */
[----:B------:R-:W-:Y:S05]  /*0370*/  @!P0 EXIT ;  /* 0x000000000000894d */ /* 0x000fea0003800000 */
[----:B------:R-:W-:Y:S02]  /*0380*/  ISETP.NE.U32.AND P3, PT, RZ, c[0x0][0x370], PT ;  /* 0x0000dc00ff007a0c */ /* 0x000fe40003f65070 */
[----:B------:R-:W-:Y:S02]  /*0390*/  ISETP.NE.U32.AND P2, PT, RZ, c[0x0][0x360], PT ;  /* 0x0000d800ff007a0c */ /* 0x000fe40003f45070 */
[----:B------:R-:W-:Y:S02]  /*03a0*/  ISETP.NE.AND.EX P3, PT, RZ, c[0x0][0x374], PT, P3 ;  /* 0x0000dd00ff007a0c */ /* 0x000fe40003f65330 */
[----:B------:R-:W-:Y:S02]  /*03b0*/  ISETP.NE.AND.EX P2, PT, RZ, c[0x0][0x364], PT, P2 ;  /* 0x0000d900ff007a0c */ /* 0x000fe40003f45320 */
[----:B------:R-:W-:Y:S02]  /*03c0*/  ISETP.NE.U32.AND P1, PT, RZ, c[0x0][0x348], PT ;  /* 0x0000d200ff007a0c */ /* 0x000fe40003f25070 */
[----:B------:R-:W-:-:S02]  /*03d0*/  ISETP.NE.U32.AND P0, PT, RZ, c[0x0][0x350], PT ;  /* 0x0000d400ff007a0c */ /* 0x000fc40003f05070 */
[----:B------:R-:W-:Y:S02]  /*03e0*/  ISETP.NE.AND.EX P1, PT, RZ, c[0x0][0x34c], PT, P1 ;  /* 0x0000d300ff007a0c */ /* 0x000fe40003f25310 */
[----:B------:R-:W-:-:S03]  /*03f0*/  ISETP.NE.AND.EX P0, PT, RZ, c[0x0][0x354], PT, P0 ;  /* 0x0000d500ff007a0c */ /* 0x000fc60003f05300 */
[----:B------:R-:W-:-:S04]  /*0400*/  @P3 IMAD.WIDE R4, R35, R10, c[0x0][0x370] ;  /* 0x0000dc0023043625 */ /* 0x000fc800078e020a */
[CC--:B-1----:R-:W-:Y:S01]  /*0410*/  @P2 IMAD.WIDE R2, R35.reuse, R10.reuse, c[0x0][0x360] ;  /* 0x0000d80023022625 */ /* 0x0c2fe200078e020a */
[----:B------:R1:W3:Y:S03]  /*0420*/  @P3 LDG.E R8, [R4.64] ;  /* 0x0000002804083981 */ /* 0x0002e6000c1e1900 */
[----:B------:R-:W-:Y:S01]  /*0430*/  IMAD.MOV.U32 R7, RZ, RZ, RZ ;  /* 0x000000ffff077224 */ /* 0x000fe200078e00ff */
[----:B--2---:R2:W4:Y:S01]  /*0440*/  @P2 LDG.E R0, [R2.64] ;  /* 0x0000002802002981 */ /* 0x004522000c1e1900 */
[----:B------:R-:W-:Y:S02]  /*0450*/  IMAD.MOV.U32 R9, RZ, RZ, RZ ;  /* 0x000000ffff097224 */ /* 0x000fe400078e00ff */
[----:B-1----:R-:W-:-:S04]  /*0460*/  IMAD.WIDE R4, R35, R10, c[0x0][0x348] ;  /* 0x0000d20023047625 */ /* 0x002fc800078e020a */
[----:B--2---:R-:W-:Y:S01]  /*0470*/  IMAD.WIDE R2, R35, R10, c[0x0][0x350] ;  /* 0x0000d40023027625 */ /* 0x004fe200078e020a */
[----:B------:R1:W5:Y:S04]  /*0480*/  @P1 LDG.E R7, [R4.64] ;  /* 0x0000002804071981 */ /* 0x000368000c1e1900 */
[----:B------:R1:W5:Y:S01]  /*0490*/  @P0 LDG.E R9, [R2.64] ;  /* 0x0000002802090981 */ /* 0x000362000c1e1900 */
[----:B------:R-:W-:Y:S02]  /*04a0*/  UMOV UR6, URZ ;  /* 0x0000003f00067c82 */ /* 0x000fe40008000000 */
[----:B------:R-:W-:Y:S02]  /*04b0*/  ULDC UR12, c[0x0][0x168] ;  /* 0x00005a00000c7ab9 */ /* 0x000fe40000000800 */
[----:B------:R-:W-:Y:S01]  /*04c0*/  ULDC UR7, c[0x0][0x1d0] ;  /* 0x0000740000077ab9 */ /* 0x000fe20000000800 */
[----:B---3--:R1:W2:Y:S08]  /*04d0*/  @P3 R2UR UR6, R8 ;  /* 0x00000000080633c2 */ /* 0x0082b000000e0000 */
[----:B----4-:R1:W3:Y:S02]  /*04e0*/  @P2 R2UR UR12, R0 ;  /* 0x00000000000c23c2 */ /* 0x0102e400000e0000 */
[----:B-12---:R-:W-:Y:S05]  /*04f0*/  @P2 BRA `(.L_x_217) ;  /* 0x0000006000002947 */ /* 0x006fea0003800000 */
[----:B------:R-:W-:Y:S05]  /*0500*/  @!P1 BRA `(.L_x_217) ;  /* 0x0000005000009947 */ /* 0x000fea0003800000 */
[----:B------:R1:W2:Y:S04]  /*0510*/  LDG.E R0, [R4.64] ;  /* 0x0000002804007981 */ /* 0x0002a8000c1e1900 */
[----:B-1----:R-:W4:Y:S01]  /*0520*/  LDG.E R4, [R4.64+0x4] ;  /* 0x0000042804047981 */ /* 0x002f22000c1e1900 */
[----:B--23--:R-:W1:Y:S08]  /*0530*/  R2UR UR12, R0 ;  /* 0x00000000000c73c2 */ /* 0x00ce7000000e0000 */
[----:B----4-:R-:W1:Y:S02]  /*0540*/  R2UR UR4, R4 ;  /* 0x00000000040473c2 */ /* 0x010e6400000e0000 */
[----:B-1----:R-:W-:-:S06]  /*0550*/  UIADD3 UR12, -UR12, UR4, URZ ;  /* 0x000000040c0c7290 */ /* 0x002fcc000fffe13f */
.L_x_217:
[----:B------:R-:W-:-:S04]  /*0560*/  ISETP.NE.U32.AND P2, PT, RZ, c[0x0][0x368], PT ;  /* 0x0000da00ff007a0c */ /* 0x000fc80003f45070 */
[----:B------:R-:W-:-:S13]  /*0570*/  ISETP.NE.AND.EX P2, PT, RZ, c[0x0][0x36c], PT, P2 ;  /* 0x0000db00ff007a0c */ /* 0x000fda0003f45320 */
[----:B------:R-:W-:Y:S05]  /*0580*/  @!P2 BRA `(.L_x_218) ;  /* 0x000000400000a947 */ /* 0x000fea0003800000 */
[----:B------:R-:W-:-:S05]  /*0590*/  IMAD.WIDE R2, R35, R10, c[0x0][0x368] ;  /* 0x0000da0023027625 */ /* 0x000fca00078e020a */
[----:B------:R-:W2:Y:S02]  /*05a0*/  LDG.E R0, [R2.64] ;  /* 0x0000002802007981 */ /* 0x000ea4000c1e1900 */
[----:B--2---:R1:W2:Y:S02]  /*05b0*/  R2UR UR7, R0 ;  /* 0x00000000000773c2 */ /* 0x0042a400000e0000 */
[----:B-12---:R-:W-:Y:S05]  /*05c0*/  BRA `(.L_x_219) ;  /* 0x0000006000007947 */ /* 0x006fea0003800000 */
.L_x_218:
[----:B------:R-:W-:Y:S05]  /*05d0*/  @!P0 BRA `(.L_x_219) ;  /* 0x0000005000008947 */ /* 0x000fea0003800000 */
[----:B------:R1:W2:Y:S04]  /*05e0*/  LDG.E R0, [R2.64] ;  /* 0x0000002802007981 */ /* 0x0002a8000c1e1900 */
[----:B-1----:R-:W4:Y:S01]  /*05f0*/  LDG.E R2, [R2.64+0x4] ;  /* 0x0000042802027981 */ /* 0x002f22000c1e1900 */
[----:B--2---:R-:W1:Y:S08]  /*0600*/  R2UR UR7, R0 ;  /* 0x00000000000773c2 */ /* 0x004e7000000e0000 */
[----:B----4-:R-:W1:Y:S02]  /*0610*/  R2UR UR4, R2 ;  /* 0x00000000020473c2 */ /* 0x010e6400000e0000 */
[----:B-1----:R-:W-:-:S06]  /*0620*/  UIADD3 UR7, -UR7, UR4, URZ ;  /* 0x0000000407077290 */ /* 0x002fcc000fffe13f */
.L_x_219:
[----:B------:R-:W1:Y:S01]  /*0630*/  R2UR UR11, R6 ;  /* 0x00000000060b73c2 */ /* 0x000e6200000e0000 */
[----:B------:R-:W-:Y:S01]  /*0640*/  ULDC UR4, c[0x0][0x2c4] ;  /* 0x0000b10000047ab9 */ /* 0x000fe20000000800 */
[----:B------:R-:W-:Y:S01]  /*0650*/  IADD3 R0, R6, 0x7f, RZ ;  /* 0x0000007f06007810 */ /* 0x000fe20007ffe0ff */
[----:B------:R-:W-:Y:S01]  /*0660*/  UISETP.NE.AND UP1, UPT, UR4, 0x1, UPT ;  /* 0x000000010400788c */ /* 0x000fe2000bf25270 */
[----:B-----5:R-:W-:Y:S01]  /*0670*/  IADD3 R9, R9, UR6, RZ ;  /* 0x0000000609097c10 */ /* 0x020fe2000fffe0ff */
[----:B------:R-:W-:-:S02]  /*0680*/  ULDC.64 UR8, c[0x0][0x328] ;  /* 0x0000ca0000087ab9 */ /* 0x000fc40000000a00 */
[----:B------:R-:W-:Y:S01]  /*0690*/  ULDC.64 UR4, c[0x0][0x2c8] ;  /* 0x0000b20000047ab9 */ /* 0x000fe20000000a00 */
[----:B------:R2:W4:Y:S01]  /*06a0*/  R2UR UR10, R0 ;  /* 0x00000000000a73c2 */ /* 0x00052200000e0000 */
[----:B------:R-:W-:Y:S02]  /*06b0*/  UISETP.GE.AND UP0, UPT, UR9, 0x1, UPT ;  /* 0x000000010900788c */ /* 0x000fe4000bf06270 */
[----:B------:R-:W-:-:S04]  /*06c0*/  UIADD3 UR7, -UR6, UR7, URZ ;  /* 0x0000000706077290 */ /* 0x000fc8000fffe13f */
[----:B------:R-:W-:Y:S01]  /*06d0*/  PLOP3.LUT P2, PT, PT, PT, UP0, 0x40, 0x0 ;  /* 0x000000000000781c */ /* 0x000fe20003f4e808 */
[----:B-1----:R-:W-:-:S04]  /*06e0*/  @UP1 UIADD3 UR14, UR11, 0x7f, URZ ;  /* 0x0000007f0b0e1890 */ /* 0x002fc8000fffe03f */
[----:B------:R-:W-:Y:S02]  /*06f0*/  UIMAD.WIDE.U32 UR14, UR14, UR4, URZ ;  /* 0x000000040e0e72a5 */ /* 0x000fe4000f8e003f */
[----:B---3--:R-:W-:-:S05]  /*0700*/  UIADD3 UR4, UR7, 0x1, -UR12 ;  /* 0x0000000107047890 */ /* 0x008fca000fffe80c */
[----:B------:R-:W-:Y:S02]  /*0710*/  @UP1 UMOV UR13, UR15 ;  /* 0x0000000f000d1c82 */ /* 0x000fe40008000000 */
[----:B----4-:R-:W-:-:S04]  /*0720*/  @UP1 USHF.R.U32.HI UR10, URZ, UR5, UR13 ;  /* 0x000000053f0a1299 */ /* 0x010fc8000801160d */
[----:B------:R-:W-:-:S04]  /*0730*/  UIADD3 UR4, UR4, UR10, URZ ;  /* 0x0000000a04047290 */ /* 0x000fc8000fffe03f */
[----:B------:R-:W-:Y:S01]  /*0740*/  UIADD3 UR8, UR4, UR8, URZ ;  /* 0x0000000804087290 */ /* 0x000fe2000fffe03f */
[----:B--2---:R-:W-:Y:S05]  /*0750*/  @P2 BRA `(.L_x_220) ;  /* 0x0000014000002947 */ /* 0x004fea0003800000 */
[----:B------:R-:W-:Y:S01]  /*0760*/  ISETP.LT.AND P2, PT, RZ, UR4, PT ;  /* 0x00000004ff007c0c */ /* 0x000fe2000bf41270 */
[----:B------:R-:W-:-:S12]  /*0770*/  UIADD3 UR6, UR4, -0x1, URZ ;  /* 0xffffffff04067890 */ /* 0x000fd8000fffe03f */
        /* <DEDUP_REMOVED lines=9> */
.L_x_221:
[----:B------:R-:W-:Y:S02]  /*0810*/  UISETP.NE.AND UP2, UPT, UR9, 0x1, UPT ;  /* 0x000000010900788c */ /* 0x000fe4000bf45270 */
[----:B------:R-:W-:Y:S02]  /*0820*/  ULDC.64 UR4, c[0x0][0x330] ;  /* 0x0000cc0000047ab9 */ /* 0x000fe40000000a00 */
[----:B------:R-:W-:-:S07]  /*0830*/  UIMAD.WIDE.U32 UR14, UR6, UR4, URZ ;  /* 0x00000004060e72a5 */ /* 0x000fce000f8e003f */
[----:B------:R-:W-:Y:S02]  /*0840*/  @UP2 UMOV UR13, UR15 ;  /* 0x0000000f000d2c82 */ /* 0x000fe40008000000 */
[----:B------:R-:W-:Y:S02]  /*0850*/  @UP2 USHF.R.U32.HI UR6, URZ, UR5, UR13 ;  /* 0x000000053f062299 */ /* 0x000fe4000801160d */
.L_x_222:
[----:B------:R-:W-:Y:S02]  /*0860*/  ULDC UR4, c[0x0][0x32c] ;  /* 0x0000cb0000047ab9 */ /* 0x000fe40000000800 */
[----:B------:R-:W-:-:S04]  /*0870*/  UIMAD UR4, UR6, UR9, UR4 ;  /* 0x00000009060472a4 */ /* 0x000fc8000f8e0204 */
[----:B------:R-:W-:-:S04]  /*0880*/  UISETP.LT.AND UP2, UPT, UR8, UR4, UPT ;  /* 0x000000040800728c */ /* 0x000fc8000bf41270 */
[----:B------:R-:W-:-:S03]  /*0890*/  USEL UR8, UR8, UR4, UP2 ;  /* 0x0000000408087287 */ /* 0x000fc60009000000 */
.L_x_220:
[----:B------:R-:W-:Y:S01]  /*08a0*/  ULDC.64 UR4, c[0x0][0x2c8] ;  /* 0x0000b20000047ab9 */ /* 0x000fe20000000a00 */
[----:B------:R-:W-:Y:S01]  /*08b0*/  PLOP3.LUT P2, PT, PT, PT, UP0, 0x40, 0x0 ;  /* 0x000000000000781c */ /* 0x000fe20003f4e808 */
[----:B------:R-:W-:Y:S02]  /*08c0*/  UIADD3 UR16, UR8, 0x5f, URZ ;  /* 0x0000005f08107890 */ /* 0x000fe4000fffe03f */
[----:B------:R-:W-:Y:S02]  /*08d0*/  UIMAD.WIDE.U32 UR18, UR11, UR4, URZ ;  /* 0x000000040b1272a5 */ /* 0x000fe4000f8e003f */
[----:B------:R-:W-:Y:S02]  /*08e0*/  UIMAD.WIDE UR16, UR16, 0x2aaaaaab, URZ ;  /* 0x2aaaaaab101078a5 */ /* 0x000fe4000f8e023f */
[----:B------:R-:W-:Y:S02]  /*08f0*/  UIADD3 UR14, UR7, 0x5f, URZ ;  /* 0x0000005f070e7890 */ /* 0x000fe4000fffe03f */
[----:B------:R-:W-:-:S02]  /*0900*/  UMOV UR8, UR11 ;  /* 0x0000000b00087c82 */ /* 0x000fc40008000000 */
[----:B------:R-:W-:Y:S02]  /*0910*/  @UP1 UMOV UR13, UR19 ;  /* 0x00000013000d1c82 */ /* 0x000fe40008000000 */
[----:B------:R-:W-:Y:S02]  /*0920*/  UIMAD.WIDE UR14, UR14, 0x2aaaaaab, URZ ;  /* 0x2aaaaaab0e0e78a5 */ /* 0x000fe4000f8e023f */
[----:B------:R-:W-:Y:S02]  /*0930*/  @UP1 USHF.R.U32.HI UR8, URZ, UR5, UR13 ;  /* 0x000000053f081299 */ /* 0x000fe4000801160d */
[----:B------:R-:W-:Y:S02]  /*0940*/  USHF.R.U32.HI UR10, URZ, 0x1f, UR15 ;  /* 0x0000001f3f0a7899 */ /* 0x000fe4000801160f */
[----:B------:R-:W-:Y:S02]  /*0950*/  UMOV UR13, UR17 ;  /* 0x00000011000d7c82 */ /* 0x000fe40008000000 */
[----:B------:R-:W-:-:S02]  /*0960*/  USHF.R.U32.HI UR6, URZ, 0x1f, UR13 ;  /* 0x0000001f3f067899 */ /* 0x000fc4000801160d */
[----:B------:R-:W-:Y:S02]  /*0970*/  UIADD3 UR5, UR7, -UR12, URZ ;  /* 0x8000000c07057290 */ /* 0x000fe4000fffe03f */
[----:B------:R-:W-:Y:S02]  /*0980*/  ULEA.HI.SX32 UR10, UR15, UR10, 0x1c ;  /* 0x0000000a0f0a7291 */ /* 0x000fe4000f8fe23f */
[----:B------:R-:W-:Y:S02]  /*0990*/  ULEA.HI.SX32 UR6, UR13, UR6, 0x1c ;  /* 0x000000060d067291 */ /* 0x000fe4000f8fe23f */
[----:B------:R-:W-:Y:S02]  /*09a0*/  UIADD3 UR8, UR5, UR8, URZ ;  /* 0x0000000805087290 */ /* 0x000fe4000fffe03f */
[----:B------:R-:W-:Y:S02]  /*09b0*/  UISETP.LT.AND UP2, UPT, UR10, UR6, UPT ;  /* 0x000000060a00728c */ /* 0x000fe4000bf41270 */
[----:B------:R-:W-:-:S02]  /*09c0*/  ULDC UR4, c[0x0][0x324] ;  /* 0x0000c90000047ab9 */ /* 0x000fc40000000800 */
[----:B------:R-:W-:Y:S02]  /*09d0*/  UIADD3 UR4, UR8, -UR4, URZ ;  /* 0x8000000408047290 */ /* 0x000fe4000fffe03f */
[----:B------:R-:W-:Y:S01]  /*09e0*/  USEL UR6, UR10, UR6, UP2 ;  /* 0x000000060a067287 */ /* 0x000fe20009000000 */
[----:B------:R-:W-:Y:S05]  /*09f0*/  @P2 BRA `(.L_x_223) ;  /* 0x0000015000002947 */ /* 0x000fea0003800000 */
[----:B------:R-:W-:Y:S02]  /*0a00*/  UMOV UR10, UR8 ;  /* 0x00000008000a7c82 */ /* 0x000fe40008000000 */
[----:B------:R-:W-:-:S06]  /*0a10*/  UISETP.GT.AND UP2, UPT, UR10, -0x1, UPT ;  /* 0xffffffff0a00788c */ /* 0x000fcc000bf44270 */
[----:B------:R-:W-:-:S13]  /*0a20*/  PLOP3.LUT P2, PT, PT, PT, UP2, 0x80, 0x0 ;  /* 0x000000000000781c */ /* 0x000fda0003f4f028 */
[----:B------:R-:W-:Y:S05]  /*0a30*/  @P2 BRA `(.L_x_224) ;  /* 0x0000008000002947 */ /* 0x000fea0003800000 */
[----:B------:R-:W-:Y:S02]  /*0a40*/  UISETP.NE.AND UP2, UPT, UR9, 0x1, UPT ;  /* 0x000000010900788c */ /* 0x000fe4000bf45270 */
[----:B------:R-:W-:Y:S02]  /*0a50*/  ULOP3.LUT UR10, URZ, UR10, URZ, 0x33, !UPT ;  /* 0x0000000a3f0a7292 */ /* 0x000fe4000f8e333f */
[----:B------:R-:W-:Y:S02]  /*0a60*/  ULDC.64 UR8, c[0x0][0x330] ;  /* 0x0000cc0000087ab9 */ /* 0x000fe40000000a00 */
[----:B------:R-:W-:-:S07]  /*0a70*/  UIMAD.WIDE.U32 UR14, UR10, UR8, URZ ;  /* 0x000000080a0e72a5 */ /* 0x000fce000f8e003f */
[----:B------:R-:W-:Y:S02]  /*0a80*/  @UP2 UMOV UR13, UR15 ;  /* 0x0000000f000d2c82 */ /* 0x000fe40008000000 */
[----:B------:R-:W-:-:S04]  /*0a90*/  @UP2 USHF.R.U32.HI UR10, URZ, UR9, UR13 ;  /* 0x000000093f0a2299 */ /* 0x000fc8000801160d */
[----:B------:R-:W-:Y:S01]  /*0aa0*/  ULOP3.LUT UR10, URZ, UR10, URZ, 0x33, !UPT ;  /* 0x0000000a3f0a7292 */ /* 0x000fe2000f8e333f */
[----:B------:R-:W-:Y:S05]  /*0ab0*/  BRA `(.L_x_225) ;  /* 0x0000005000007947 */ /* 0x000fea0003800000 */
.L_x_224:
[----:B------:R-:W-:-:S03]  /*0ac0*/  UISETP.NE.AND UP2, UPT, UR9, 0x1, UPT ;  /* 0x000000010900788c */ /* 0x000fc6000bf45270 */
[----:B------:R-:W-:Y:S02]  /*0ad0*/  ULDC.64 UR8, c[0x0][0x330] ;  /* 0x0000cc0000087ab9 */ /* 0x000fe40000000a00 */
[----:B------:R-:W-:-:S07]  /*0ae0*/  UIMAD.WIDE.U32 UR14, UR10, UR8, URZ ;  /* 0x000000080a0e72a5 */ /* 0x000fce000f8e003f */
[----:B------:R-:W-:Y:S02]  /*0af0*/  @UP2 UMOV UR13, UR15 ;  /* 0x0000000f000d2c82 */ /* 0x000fe40008000000 */
[----:B------:R-:W-:Y:S02]  /*0b00*/  @UP2 USHF.R.U32.HI UR10, URZ, UR9, UR13 ;  /* 0x000000093f0a2299 */ /* 0x000fe4000801160d */
.L_x_225:
[----:B------:R-:W-:Y:S02]  /*0b10*/  ULDC UR8, c[0x0][0x32c] ;  /* 0x0000cb0000087ab9 */ /* 0x000fe40000000800 */
[----:B------:R-:W-:-:S04]  /*0b20*/  UIMAD UR8, UR10, UR8, URZ ;  /* 0x000000080a0872a4 */ /* 0x000fc8000f8e023f */
[----:B------:R-:W-:-:S04]  /*0b30*/  UISETP.LT.AND UP2, UPT, UR4, UR8, UPT ;  /* 0x000000080400728c */ /* 0x000fc8000bf41270 */
[----:B------:R-:W-:-:S04]  /*0b40*/  USEL UR4, UR4, UR8, !UP2 ;  /* 0x0000000804047287 */ /* 0x000fc8000d000000 */
.L_x_223:
[----:B------:R-:W-:Y:S01]  /*0b50*/  UIMAD.WIDE UR8, UR4, 0x2aaaaaab, URZ ;  /* 0x2aaaaaab040878a5 */ /* 0x000fe2000f8e023f */
[----:B------:R-:W-:Y:S01]  /*0b60*/  PLOP3.LUT P4, PT, PT, PT, PT, 0x80, 0x0 ;  /* 0x000000000000781c */ /* 0x000fe20003f8f070 */
[----:B------:R-:W-:Y:S01]  /*0b70*/  CS2R R162, SRZ ;  /* 0x0000000000a27805 */ /* 0x000fe2000001ff00 */
[----:B------:R-:W-:Y:S01]  /*0b80*/  CS2R R160, SRZ ;  /* 0x0000000000a07805 */ /* 0x000fe2000001ff00 */
[----:B------:R-:W-:Y:S01]  /*0b90*/  USHF.R.U32.HI UR4, URZ, 0x1f, UR9 ;  /* 0x0000001f3f047899 */ /* 0x000fe20008011609 */
[----:B------:R-:W-:Y:S01]  /*0ba0*/  CS2R R166, SRZ ;  /* 0x0000000000a67805 */ /* 0x000fe2000001ff00 */
[----:B------:R-:W-:Y:S01]  /*0bb0*/  CS2R R12, SRZ ;  /* 0x00000000000c7805 */ /* 0x000fe2000001ff00 */
[----:B------:R-:W-:Y:S01]  /*0bc0*/  IMAD.MOV.U32 R164, RZ, RZ, RZ ;  /* 0x000000ffffa47224 */ /* 0x000fe200078e00ff */
[----:B------:R-:W-:Y:S01]  /*0bd0*/  ULEA.HI.SX32 UR4, UR9, UR4, 0x1c ;  /* 0x0000000409047291 */ /* 0x000fe2000f8fe23f */
[----:B------:R-:W-:Y:S01]  /*0be0*/  CS2R R14, SRZ ;  /* 0x00000000000e7805 */ /* 0x000fe2000001ff00 */
[----:B------:R-:W-:Y:S01]  /*0bf0*/  IMAD.MOV.U32 R158, RZ, RZ, RZ ;  /* 0x000000ffff9e7224 */ /* 0x000fe200078e00ff */
[----:B------:R-:W-:Y:S01]  /*0c00*/  MOV R156, RZ ;  /* 0x000000ff009c7202 */ /* 0x000fe20000000f00 */
[----:B------:R-:W-:Y:S01]  /*0c10*/  UISETP.LT.AND UP2, UPT, URZ, UR4, UPT ;  /* 0x000000043f00728c */ /* 0x000fe2000bf41270 */
[----:B------:R-:W-:Y:S01]  /*0c20*/  CS2R R16, SRZ ;  /* 0x0000000000107805 */ /* 0x000fe2000001ff00 */
[----:B------:R-:W-:Y:S01]  /*0c30*/  IMAD.MOV.U32 R154, RZ, RZ, RZ ;  /* 0x000000ffff9a7224 */ /* 0x000fe200078e00ff */
[----:B------:R-:W-:Y:S01]  /*0c40*/  MOV R19, RZ ;  /* 0x000000ff00137202 */ /* 0x000fe20000000f00 */
[----:B------:R-:W-:Y:S01]  /*0c50*/  USEL UR4, URZ, UR4, !UP2 ;  /* 0x000000043f047287 */ /* 0x000fe2000d000000 */
[----:B------:R-:W-:Y:S01]  /*0c60*/  IMAD.MOV.U32 R152, RZ, RZ, RZ ;  /* 0x000000ffff987224 */ /* 0x000fe200078e00ff */
[----:B------:R-:W-:Y:S01]  /*0c70*/  CS2R R26, SRZ ;  /* 0x00000000001a7805 */ /* 0x000fe2000001ff00 */
[----:B------:R-:W-:Y:S01]  /*0c80*/  MOV R146, RZ ;  /* 0x000000ff00927202 */ /* 0x000fe20000000f00 */
[----:B------:R-:W-:Y:S01]  /*0c90*/  UISETP.GT.AND UP2, UPT, UR6, UR4, UPT ;  /* 0x000000040600728c */ /* 0x000fe2000bf44270 */
[----:B------:R-:W-:Y:S01]  /*0ca0*/  CS2R R20, SRZ ;  /* 0x0000000000147805 */ /* 0x000fe2000001ff00 */
[----:B------:R-:W-:Y:S01]  /*0cb0*/  IMAD.MOV.U32 R144, RZ, RZ, RZ ;  /* 0x000000ffff907224 */ /* 0x000fe200078e00ff */
[----:B------:R-:W-:Y:S01]  /*0cc0*/  MOV R150, RZ ;  /* 0x000000ff00967202 */ /* 0x000fe20000000f00 */
[----:B------:R-:W-:Y:S01]  /*0cd0*/  IMAD.MOV.U32 R148, RZ, RZ, RZ ;  /* 0x000000ffff947224 */ /* 0x000fe200078e00ff */
[----:B------:R-:W-:Y:S01]  /*0ce0*/  CS2R R22, SRZ ;  /* 0x0000000000167805 */ /* 0x000fe2000001ff00 */
[----:B------:R-:W-:Y:S01]  /*0cf0*/  PLOP3.LUT P2, PT, PT, PT, UP2, 0x80, 0x0 ;  /* 0x000000000000781c */ /* 0x000fe20003f4f028 */
[----:B------:R-:W-:Y:S01]  /*0d00*/  IMAD.MOV.U32 R140, RZ, RZ, RZ ;  /* 0x000000ffff8c7224 */ /* 0x000fe200078e00ff */
[----:B------:R-:W-:Y:S01]  /*0d10*/  MOV R142, RZ ;  /* 0x000000ff008e7202 */ /* 0x000fe20000000f00 */
[----:B------:R-:W-:Y:S01]  /*0d20*/  CS2R R24, SRZ ;  /* 0x0000000000187805 */ /* 0x000fe2000001ff00 */
[----:B------:R-:W-:Y:S01]  /*0d30*/  MOV R138, RZ ;  /* 0x000000ff008a7202 */ /* 0x000fe20000000f00 */
[----:B------:R-:W-:Y:S01]  /*0d40*/  IMAD.MOV.U32 R136, RZ, RZ, RZ ;  /* 0x000000ffff887224 */ /* 0x000fe200078e00ff */
[----:B------:R-:W-:Y:S01]  /*0d50*/  CS2R R130, SRZ ;  /* 0x0000000000827805 */ /* 0x000fe2000001ff00 */
[----:B------:R-:W-:Y:S01]  /*0d60*/  CS2R R30, SRZ ;  /* 0x00000000001e7805 */ /* 0x000fe2000001ff00 */
[----:B------:R-:W-:Y:S01]  /*0d70*/  MOV R128, RZ ;  /* 0x000000ff00807202 */ /* 0x000fe20000000f00 */
[----:B------:R-:W-:Y:S01]  /*0d80*/  IMAD.MOV.U32 R134, RZ, RZ, RZ ;  /* 0x000000ffff867224 */ /* 0x000fe200078e00ff */
[----:B------:R-:W-:Y:S01]  /*0d90*/  MOV R132, RZ ;  /* 0x000000ff00847202 */ /* 0x000fe20000000f00 */
[----:B------:R-:W-:Y:S01]  /*0da0*/  CS2R R126, SRZ ;  /* 0x00000000007e7805 */ /* 0x000fe2000001ff00 */
[----:B------:R-:W-:Y:S01]  /*0db0*/  CS2R R32, SRZ ;  /* 0x0000000000207805 */ /* 0x000fe2000001ff00 */
[----:B------:R-:W-:Y:S01]  /*0dc0*/  IMAD.MOV.U32 R124, RZ, RZ, RZ ;  /* 0x000000ffff7c7224 */ /* 0x000fe200078e00ff */
[----:B------:R-:W-:Y:S01]  /*0dd0*/  CS2R R28, SRZ ;  /* 0x00000000001c7805 */ /* 0x000fe2000001ff00 */
[----:B------:R-:W-:Y:S01]  /*0de0*/  MOV R122, RZ ;  /* 0x000000ff007a7202 */ /* 0x000fe20000000f00 */
[----:B------:R-:W-:Y:S01]  /*0df0*/  IMAD.MOV.U32 R120, RZ, RZ, RZ ;  /* 0x000000ffff787224 */ /* 0x000fe200078e00ff */
        /* <DEDUP_REMOVED lines=12> */
[----:B------:R-:W-:Y:S05]  /*0ec0*/  @!P2 BRA `(.L_x_226) ;  /* 0x0001ae100000a947 */ /* 0x000fea0003800000 */
[----:B------:R-:W-:-:S04]  /*0ed0*/  ISETP.NE.U32.AND P4, PT, RZ, c[0x0][0x340], PT ;  /* 0x0000d000ff007a0c */ /* 0x000fc80003f85070 */
[----:B------:R-:W-:-:S13]  /*0ee0*/  ISETP.NE.AND.EX P4, PT, RZ, c[0x0][0x344], PT, P4 ;  /* 0x0000d100ff007a0c */ /* 0x000fda0003f85340 */
[----:B------:R-:W-:-:S05]  /*0ef0*/  @P4 IMAD.WIDE R2, R35, R10, c[0x0][0x340] ;  /* 0x0000d00023024625 */ /* 0x000fca00078e020a */
[----:B------:R1:W2:Y:S01]  /*0f00*/  @P4 LDG.E R17, [R2.64] ;  /* 0x0000002802114981 */ /* 0x0002a2000c1e1900 */
[----:B------:R-:W-:Y:S01]  /*0f10*/  SHF.R.S32.HI R207, RZ, 0x1f, R209 ;  /* 0x0000001fffcf7819 */ /* 0x000fe200000114d1 */
[----:B------:R-:W-:Y:S01]  /*0f20*/  ULDC UR8, c[0x0][0x2c4] ;  /* 0x0000b10000087ab9 */ /* 0x000fe20000000800 */
[----:B------:R-:W-:Y:S01]  /*0f30*/  SHF.R.S32.HI R0, RZ, 0x1f, R7 ;  /* 0x0000001fff007819 */ /* 0x000fe20000011407 */
[----:B------:R-:W3:Y:S01]  /*0f40*/  S2R R18, SR_CTAID.Y ;  /* 0x0000000000127919 */ /* 0x000ee20000002600 */
[-C--:B------:R-:W-:Y:S01]  /*0f50*/  LEA.HI R4, R207, R209.reuse, RZ, 0x3 ;  /* 0x000000d1cf047211 */ /* 0x080fe200078f18ff */
[----:B------:R-:W-:Y:S01]  /*0f60*/  UIMAD UR8, UR12, UR8, URZ ;  /* 0x000000080c0872a4 */ /* 0x000fe2000f8e023f */
[----:B------:R-:W-:Y:S01]  /*0f70*/  PLOP3.LUT P3, PT, PT, PT, UP1, 0x80, 0x0 ;  /* 0x000000000000781c */ /* 0x000fe20003f6f018 */
[----:B------:R-:W-:Y:S01]  /*0f80*/  IMAD R0, R0, c[0x0][0x178], RZ ;  /* 0x00005e0000007a24 */ /* 0x000fe200078e02ff */
[----:B------:R-:W-:Y:S01]  /*0f90*/  SHF.R.S32.HI R16, RZ, 0x3, R4 ;  /* 0x00000003ff107819 */ /* 0x000fe20000011404 */
[----:B------:R-:W-:Y:S01]  /*0fa0*/  BSSY B0, `(.L_x_227) ;  /* 0x000006c000007945 */ /* 0x000fe20003800000 */
[----:B------:R-:W-:Y:S01]  /*0fb0*/  LOP3.LUT R4, R4, 0xfffffff8, RZ, 0xc0, !PT ;  /* 0xfffffff804047812 */ /* 0x000fe200078ec0ff */
[----:B------:R-:W-:Y:S01]  /*0fc0*/  IMAD R0, R7, c[0x0][0x17c], R0 ;  /* 0x00005f0007007a24 */ /* 0x000fe200078e0200 */
[----:B------:R-:W-:Y:S01]  /*0fd0*/  SHF.R.S32.HI R15, RZ, 0x1f, R35 ;  /* 0x0000001fff0f7819 */ /* 0x000fe20000011423 */
[----:B------:R-:W-:Y:S01]  /*0fe0*/  IMAD.SHL.U32 R5, R16, 0x40, RZ ;  /* 0x0000004010057824 */ /* 0x000fe200078e00ff */
[----:B------:R-:W-:Y:S01]  /*0ff0*/  LEA.HI R25, R207, R209, RZ, 0x4 ;  /* 0x000000d1cf197211 */ /* 0x000fe200078f20ff */
[----:B------:R-:W-:Y:S01]  /*1000*/  IMAD.IADD R23, R209, 0x1, -R4 ;  /* 0x00000001d1177824 */ /* 0x000fe200078e0a04 */
[----:B------:R-:W-:-:S02]  /*1010*/  SHF.R.S32.HI R4, RZ, 0x1f, R9 ;  /* 0x0000001fff047819 */ /* 0x000fc40000011409 */
[----:B------:R-:W-:Y:S01]  /*1020*/  SEL R10, R15, RZ, !P1 ;  /* 0x000000ff0f0a7207 */ /* 0x000fe20004800000 */
[----:B------:R-:W-:-:S04]  /*1030*/  IMAD.SHL.U32 R20, R23, 0x8, RZ ;  /* 0x0000000817147824 */ /* 0x000fc800078e00ff */
[----:B------:R-:W-:Y:S01]  /*1040*/  IMAD R10, R10, c[0x0][0x1c0], RZ ;  /* 0x000070000a0a7a24 */ /* 0x000fe200078e02ff */
[----:B------:R-:W-:Y:S01]  /*1050*/  SHF.R.S32.HI R21, RZ, 0x1f, R20 ;  /* 0x0000001fff157819 */ /* 0x000fe20000011414 */
[----:B-1----:R-:W-:Y:S01]  /*1060*/  IMAD.WIDE.U32 R2, R7, c[0x0][0x178], RZ ;  /* 0x00005e0007027a25 */ /* 0x002fe200078e00ff */
[----:B---3--:R-:W-:-:S04]  /*1070*/  SHF.R.S32.HI R14, RZ, 0x1f, R18 ;  /* 0x0000001fff0e7819 */ /* 0x008fc80000011412 */
[----:B------:R-:W-:Y:S02]  /*1080*/  IADD3 R3, R3, R0, RZ ;  /* 0x0000000003037210 */ /* 0x000fe40007ffe0ff */
[----:B------:R-:W-:Y:S01]  /*1090*/  LOP3.LUT R0, R5, 0x1c0, RZ, 0xc0, !PT ;  /* 0x000001c005007812 */ /* 0x000fe200078ec0ff */
[----:B------:R-:W-:Y:S02]  /*10a0*/  IMAD R8, R14, c[0x0][0x1b8], RZ ;  /* 0x00006e000e087a24 */ /* 0x000fe400078e02ff */
[----:B------:R-:W-:Y:S01]  /*10b0*/  IMAD.WIDE.U32 R2, R18, c[0x0][0x1b8], R2 ;  /* 0x00006e0012027a25 */ /* 0x000fe200078e0002 */
[----:B------:R-:W-:Y:S02]  /*10c0*/  LOP3.LUT R6, R0, 0x38, R20, 0xf8, !PT ;  /* 0x0000003800067812 */ /* 0x000fe400078ef814 */
[----:B------:R-:W-:Y:S01]  /*10d0*/  SHF.R.U32.HI R5, RZ, 0x3, R0 ;  /* 0x00000003ff057819 */ /* 0x000fe20000011600 */
[----:B------:R-:W-:Y:S01]  /*10e0*/  IMAD R8, R18, c[0x0][0x1bc], R8 ;  /* 0x00006f0012087a24 */ /* 0x000fe200078e0208 */
[----:B------:R-:W-:-:S02]  /*10f0*/  IADD3 R0, P2, R9, R16, RZ ;  /* 0x0000001009007210 */ /* 0x000fc40007f5e0ff */
[----:B------:R-:W-:Y:S01]  /*1100*/  LOP3.LUT R19, R6, R5, RZ, 0x3c, !PT ;  /* 0x0000000506137212 */ /* 0x000fe200078e3cff */
[----:B------:R-:W-:Y:S01]  /*1110*/  IMAD R5, R23, 0x10, R16 ;  /* 0x0000001017057824 */ /* 0x000fe200078e0210 */
[----:B------:R-:W-:Y:S02]  /*1120*/  LEA.HI.X.SX32 R4, R16, R4, 0x1, P2 ;  /* 0x0000000410047211 */ /* 0x000fe400010f0eff */
[----:B------:R-:W-:Y:S02]  /*1130*/  PLOP3.LUT P2, PT, PT, PT, UP1, 0x80, 0x0 ;  /* 0x000000000000781c */ /* 0x000fe40003f4f018 */
[----:B------:R-:W-:Y:S01]  /*1140*/  IADD3 R9, R5, UR11, RZ ;  /* 0x0000000b05097c10 */ /* 0x000fe2000fffe0ff */
[C---:B------:R-:W-:Y:S01]  /*1150*/  IMAD R6, R4.reuse, c[0x0][0x1e0], RZ ;  /* 0x0000780004067a24 */ /* 0x040fe200078e02ff */
[----:B------:R-:W-:Y:S01]  /*1160*/  IADD3 R3, R3, R8, RZ ;  /* 0x0000000803037210 */ /* 0x000fe20007ffe0ff */
[----:B------:R-:W-:Y:S01]  /*1170*/  IMAD R4, R4, c[0x0][0x208], RZ ;  /* 0x0000820004047a24 */ /* 0x000fe200078e02ff */
[----:B------:R-:W-:Y:S01]  /*1180*/  SEL R8, R35, RZ, !P1 ;  /* 0x000000ff23087207 */ /* 0x000fe20004800000 */
[----:B------:R-:W-:-:S04]  /*1190*/  @P3 IMAD.HI.U32 R11, R9, c[0x0][0x2c8], RZ ;  /* 0x0000b200090b3a27 */ /* 0x000fc800078e00ff */
[C---:B------:R-:W-:Y:S02]  /*11a0*/  IMAD R12, R0.reuse, c[0x0][0x1e4], R6 ;  /* 0x00007900000c7a24 */ /* 0x040fe400078e0206 */
[C---:B------:R-:W-:Y:S02]  /*11b0*/  IMAD R13, R0.reuse, c[0x0][0x20c], R4 ;  /* 0x00008300000d7a24 */ /* 0x040fe400078e0204 */
[----:B------:R-:W-:-:S04]  /*11c0*/  IMAD.WIDE.U32 R6, R0, c[0x0][0x1e0], R20 ;  /* 0x0000780000067a25 */ /* 0x000fc800078e0014 */
[----:B------:R-:W-:-:S04]  /*11d0*/  IMAD.WIDE.U32 R4, R0, c[0x0][0x208], R20 ;  /* 0x0000820000047a25 */ /* 0x000fc800078e0014 */
[----:B------:R-:W-:Y:S01]  /*11e0*/  IMAD.MOV.U32 R0, RZ, RZ, R9 ;  /* 0x000000ffff007224 */ /* 0x000fe200078e0009 */
[----:B------:R-:W-:Y:S01]  /*11f0*/  @P2 SHF.R.U32.HI R0, RZ, c[0x0][0x2cc], R11 ;  /* 0x0000b300ff002a19 */ /* 0x000fe2000001160b */
[C---:B------:R-:W-:Y:S01]  /*1200*/  IMAD R11, R8.reuse, c[0x0][0x1c4], R10 ;  /* 0x00007100080b7a24 */ /* 0x040fe200078e020a */
[----:B------:R-:W-:Y:S01]  /*1210*/  IADD3 R5, R5, R13, RZ ;  /* 0x0000000d05057210 */ /* 0x000fe20007ffe0ff */
[----:B------:R-:W-:Y:S01]  /*1220*/  IMAD.WIDE.U32 R2, R8, c[0x0][0x1c0], R2 ;  /* 0x0000700008027a25 */ /* 0x000fe200078e0002 */
[----:B------:R-:W-:-:S03]  /*1230*/  SHF.R.S32.HI R8, RZ, 0x1f, R0 ;  /* 0x0000001fff087819 */ /* 0x000fc60000011400 */
[----:B------:R-:W-:Y:S02]  /*1240*/  IMAD.MOV R10, RZ, RZ, -R0 ;  /* 0x000000ffff0a7224 */ /* 0x000fe400078e0a00 */
[----:B------:R-:W-:Y:S02]  /*1250*/  IMAD.IADD R3, R3, 0x1, R11 ;  /* 0x0000000103037824 */ /* 0x000fe400078e020b */
[----:B------:R-:W-:Y:S01]  /*1260*/  IMAD R10, R10, c[0x0][0x2c4], R9 ;  /* 0x0000b1000a0a7a24 */ /* 0x000fe200078e0209 */
[----:B------:R-:W-:Y:S01]  /*1270*/  LOP3.LUT R9, R25, 0xfffffff0, RZ, 0xc0, !PT ;  /* 0xfffffff019097812 */ /* 0x000fe200078ec0ff */
[----:B------:R-:W-:Y:S02]  /*1280*/  IMAD R8, R8, c[0x0][0x1b0], RZ ;  /* 0x00006c0008087a24 */ /* 0x000fe400078e02ff */
[----:B------:R-:W-:Y:S01]  /*1290*/  IMAD.WIDE.U32 R2, R0, c[0x0][0x1b0], R2 ;  /* 0x00006c0000027a25 */ /* 0x000fe200078e0002 */
[----:B------:R-:W-:-:S03]  /*12a0*/  SHF.R.S32.HI R11, RZ, 0x1f, R10 ;  /* 0x0000001fff0b7819 */ /* 0x000fc6000001140a */
[----:B------:R-:W-:Y:S01]  /*12b0*/  IMAD R8, R0, c[0x0][0x1b4], R8 ;  /* 0x00006d0000087a24 */ /* 0x000fe200078e0208 */
[----:B------:R-:W-:Y:S01]  /*12c0*/  IADD3 R0, -R9, R209, RZ ;  /* 0x000000d109007210 */ /* 0x000fe20007ffe1ff */
[----:B------:R-:W-:Y:S02]  /*12d0*/  IMAD.IADD R7, R7, 0x1, R12 ;  /* 0x0000000107077824 */ /* 0x000fe400078e020c */
[C---:B------:R-:W-:Y:S02]  /*12e0*/  IMAD R12, R14.reuse, c[0x0][0x1e8], RZ ;  /* 0x00007a000e0c7a24 */ /* 0x040fe400078e02ff */
[----:B------:R-:W-:Y:S01]  /*12f0*/  IMAD R13, R14, c[0x0][0x210], RZ ;  /* 0x000084000e0d7a24 */ /* 0x000fe200078e02ff */
[----:B------:R-:W-:Y:S01]  /*1300*/  SHF.R.S32.HI R14, RZ, 0x1f, R0 ;  /* 0x0000001fff0e7819 */ /* 0x000fe20000011400 */
[----:B------:R-:W-:Y:S02]  /*1310*/  IMAD.IADD R3, R3, 0x1, R8 ;  /* 0x0000000103037824 */ /* 0x000fe400078e0208 */
[----:B------:R-:W-:Y:S01]  /*1320*/  IMAD.WIDE.U32 R8, R18, c[0x0][0x1e8], R6 ;  /* 0x00007a0012087a25 */ /* 0x000fe200078e0006 */
[----:B------:R-:W-:-:S03]  /*1330*/  LEA.HI R24, R14, R0, RZ, 0x3 ;  /* 0x000000000e187211 */ /* 0x000fc600078f18ff */
[----:B------:R-:W-:-:S04]  /*1340*/  IMAD.WIDE.U32 R6, R18, c[0x0][0x210], R4 ;  /* 0x0000840012067a25 */ /* 0x000fc800078e0004 */
[----:B------:R-:W-:Y:S01]  /*1350*/  IMAD.WIDE.U32 R4, R10, c[0x0][0x1a8], R2 ;  /* 0x00006a000a047a25 */ /* 0x000fe200078e0002 */
[----:B------:R-:W-:-:S03]  /*1360*/  LOP3.LUT R2, R24, 0xfffffff8, RZ, 0xc0, !PT ;  /* 0xfffffff818027812 */ /* 0x000fc600078ec0ff */
[C---:B------:R-:W-:Y:S02]  /*1370*/  IMAD R12, R18.reuse, c[0x0][0x1ec], R12 ;  /* 0x00007b00120c7a24 */ /* 0x040fe400078e020c */
[----:B------:R-:W-:Y:S01]  /*1380*/  IMAD R13, R18, c[0x0][0x214], R13 ;  /* 0x00008500120d7a24 */ /* 0x000fe200078e020d */
[----:B------:R-:W-:Y:S01]  /*1390*/  IADD3 R18, R0, -R2, RZ ;  /* 0x8000000200127210 */ /* 0x000fe20007ffe0ff */
[----:B------:R-:W-:Y:S01]  /*13a0*/  IMAD.IADD R9, R9, 0x1, R12 ;  /* 0x0000000109097824 */ /* 0x000fe200078e020c */
[----:B------:R-:W-:Y:S01]  /*13b0*/  LEA R12, P1, R4, c[0x0][0x160], 0x1 ;  /* 0x00005800040c7a11 */ /* 0x000fe200078208ff */
[----:B------:R-:W-:Y:S01]  /*13c0*/  IMAD R11, R11, c[0x0][0x1a8], RZ ;  /* 0x00006a000b0b7a24 */ /* 0x000fe200078e02ff */
[----:B------:R-:W-:-:S03]  /*13d0*/  IADD3 R7, R7, R13, RZ ;  /* 0x0000000d07077210 */ /* 0x000fc60007ffe0ff */
[----:B------:R-:W-:Y:S01]  /*13e0*/  IMAD R11, R10, c[0x0][0x1ac], R11 ;  /* 0x00006b000a0b7a24 */ /* 0x000fe200078e020b */
[----:B------:R-:W-:Y:S01]  /*13f0*/  IADD3 R10, R16, UR11, RZ ;  /* 0x0000000b100a7c10 */ /* 0x000fe2000fffe0ff */
[----:B------:R1:W3:Y:S02]  /*1400*/  SHFL.IDX PT, R14, R12, RZ, 0x181f ;  /* 0x00181fff0c0e7589 */ /* 0x0002e400000e0000 */
[----:B------:R-:W-:Y:S01]  /*1410*/  IMAD.IADD R11, R5, 0x1, R11 ;  /* 0x00000001050b7824 */ /* 0x000fe200078e020b */
[----:B------:R-:W-:Y:S02]  /*1420*/  ISETP.GE.AND P3, PT, R10, UR8, PT ;  /* 0x000000080a007c0c */ /* 0x000fe4000bf66270 */
[----:B------:R-:W-:Y:S02]  /*1430*/  LEA.HI R5, R207, R209, RZ, 0x6 ;  /* 0x000000d1cf057211 */ /* 0x000fe400078f30ff */
[----:B------:R-:W-:Y:S02]  /*1440*/  LEA.HI.X R11, R4, c[0x0][0x164], R11, 0x1, P1 ;  /* 0x00005900040b7a11 */ /* 0x000fe400008f0c0b */
[----:B------:R-:W-:-:S02]  /*1450*/  MOV R4, 0x10 ;  /* 0x0000001000047802 */ /* 0x000fc40000000f00 */
[----:B------:R-:W-:-:S04]  /*1460*/  SHF.L.U32 R5, R5, 0x3, RZ ;  /* 0x0000000305057819 */ /* 0x000fc800000006ff */
[----:B------:R-:W-:Y:S02]  /*1470*/  LOP3.LUT R5, R19, 0xfffffe00, R5, 0xf8, !PT ;  /* 0xfffffe0013057812 */ /* 0x000fe400078ef805 */
[--C-:B--2---:R-:W-:Y:S01]  /*1480*/  @P4 SHF.R.S32.HI R3, RZ, 0x1f, R17.reuse ;  /* 0x0000001fff034819 */ /* 0x104fe20000011411 */
[----:B------:R-:W-:Y:S01]  /*1490*/  @P4 IMAD.MOV.U32 R2, RZ, RZ, R17 ;  /* 0x000000ffff024224 */ /* 0x000fe200078e0011 */
[----:B------:R-:W-:Y:S01]  /*14a0*/  @!P4 MOV R2, R35 ;  /* 0x000000230002c202 */ /* 0x000fe20000000f00 */
[----:B------:R-:W-:Y:S02]  /*14b0*/  @!P4 IMAD.MOV.U32 R3, RZ, RZ, R15 ;  /* 0x000000ffff03c224 */ /* 0x000fe400078e000f */
[----:B------:R-:W-:Y:S01]  /*14c0*/  IMAD.MOV.U32 R17, RZ, RZ, 0x20 ;  /* 0x00000020ff117424 */ /* 0x000fe200078e00ff */
[----:B------:R-:W-:Y:S01]  /*14d0*/  SEL R0, R2, RZ, !P0 ;  /* 0x000000ff02007207 */ /* 0x000fe20004000000 */
[----:B------:R1:W2:Y:S01]  /*14e0*/  SHFL.IDX PT, R15, R11, RZ, 0x181f ;  /* 0x00181fff0b0f7589 */ /* 0x0002a200000e0000 */
[----:B------:R-:W-:-:S02]  /*14f0*/  SEL R2, R3, RZ, !P0 ;  /* 0x000000ff03027207 */ /* 0x000fc40004000000 */
[----:B------:R-:W-:Y:S01]  /*1500*/  ISETP.GE.AND P0, PT, R20, c[0x0][0x198], PT ;  /* 0x0000660014007a0c */ /* 0x000fe20003f06270 */
[----:B------:R-:W-:-:S03]  /*1510*/  IMAD.WIDE.U32 R62, R0, c[0x0][0x218], R6 ;  /* 0x00008600003e7a25 */ /* 0x000fc600078e0006 */
[----:B------:R-:W-:Y:S01]  /*1520*/  R2P PR, R18, 0x6 ;  /* 0x0000000612007804 */ /* 0x000fe20000000000 */
[C---:B------:R-:W-:Y:S02]  /*1530*/  IMAD R3, R2.reuse, c[0x0][0x1f0], RZ ;  /* 0x00007c0002037a24 */ /* 0x040fe400078e02ff */
[----:B------:R-:W-:Y:S02]  /*1540*/  IMAD R2, R2, c[0x0][0x218], RZ ;  /* 0x0000860002027a24 */ /* 0x000fe400078e02ff */
[C---:B------:R-:W-:Y:S02]  /*1550*/  IMAD R13, R0.reuse, c[0x0][0x1f4], R3 ;  /* 0x00007d00000d7a24 */ /* 0x040fe400078e0203 */
[----:B------:R-:W-:Y:S01]  /*1560*/  IMAD R3, R0, c[0x0][0x21c], R2 ;  /* 0x0000870000037a24 */ /* 0x000fe200078e0202 */
[----:B------:R-:W-:Y:S01]  /*1570*/  SEL R2, R4, 0xfffffff0, !P1 ;  /* 0xfffffff004027807 */ /* 0x000fe20004800000 */
[----:B------:R-:W-:Y:S01]  /*1580*/  IMAD.WIDE.U32 R28, R0, c[0x0][0x1f0], R8 ;  /* 0x00007c00001c7a25 */ /* 0x000fe200078e0008 */
[----:B------:R-:W-:-:S02]  /*1590*/  SEL R4, R17, 0xffffffe0, !P2 ;  /* 0xffffffe011047807 */ /* 0x000fc40005000000 */
[----:B------:R-:W-:Y:S01]  /*15a0*/  IADD3 R27, R63, R3, RZ ;  /* 0x000000033f1b7210 */ /* 0x000fe20007ffe0ff */
[----:B------:R-:W-:Y:S01]  /*15b0*/  IMAD.IADD R31, R29, 0x1, R13 ;  /* 0x000000011d1f7824 */ /* 0x000fe200078e020d */
[----:B------:R1:W-:Y:S04]  /*15c0*/  STL.64 [R1+0x30], R28 ;  /* 0x0000301c01007387 */ /* 0x0003e80000100a00 */
[----:B------:R1:W-:Y:S04]  /*15d0*/  STL.64 [R1+0x40], R62 ;  /* 0x0000403e01007387 */ /* 0x0003e80000100a00 */
[----:B------:R1:W-:Y:S04]  /*15e0*/  STL [R1+0x3c], R27 ;  /* 0x00003c1b01007387 */ /* 0x0003e80000100800 */
[----:B------:R1:W-:Y:S01]  /*15f0*/  STL [R1+0x2c], R31 ;  /* 0x00002c1f01007387 */ /* 0x0003e20000100800 */
[----:B------:R-:W-:Y:S05]  /*1600*/  @P3 BRA `(.L_x_228) ;  /* 0x0000005000003947 */ /* 0x000fea0003800000 */
[----:B--23--:R-:W-:Y:S01]  /*1610*/  LEA R6, P1, R20, R14, 0x1 ;  /* 0x0000000e14067211 */ /* 0x00cfe200078208ff */
[----:B------:R-:W-:-:S03]  /*1620*/  IMAD.SHL.U32 R0, R5, 0x2, RZ ;  /* 0x0000000205007824 */ /* 0x000fc600078e00ff */
[----:B------:R-:W-:-:S05]  /*1630*/  LEA.HI.X R7, R20, R15, R21, 0x1, P1 ;  /* 0x0000000f14077211 */ /* 0x000fca00008f0c15 */
[----:B------:R-:W-:Y:S01]  /*1640*/  @!PT LDS RZ, [RZ] ;  /* 0x00000000fffff984 */ /* 0x000fe20000000800 */
[----:B------:R2:W-:Y:S04]  /*1650*/  LDGSTS.E.BYPASS.LTC128B.128 [R0+0x6100], [R6.64], !P0 ;  /* 0x0610000006007fae */ /* 0x0005e8000c101d68 */
.L_x_228:
[----:B--23--:R-:W-:Y:S05]  /*1660*/  BSYNC B0 ;  /* 0x0000000000007941 */ /* 0x00cfea0003800000 */
.L_x_227:
[----:B------:R-:W-:Y:S01]  /*1670*/  IADD3 R0, R10, 0x10, RZ ;  /* 0x000000100a007810 */ /* 0x000fe20007ffe0ff */
[----:B------:R2:W3:Y:S01]  /*1680*/  SHFL.IDX PT, R3, R11, 0x1, 0x181f ;  /* 0x00381f000b037f89 */ /* 0x0004e200000e0000 */
[----:B------:R-:W-:Y:S02]  /*1690*/  BSSY B0, `(.L_x_229) ;  /* 0x0000009000007945 */ /* 0x000fe40003800000 */
[----:B------:R-:W-:Y:S01]  /*16a0*/  ISETP.GE.AND P1, PT, R0, UR8, PT ;  /* 0x0000000800007c0c */ /* 0x000fe2000bf26270 */
[----:B------:R2:W4:-:S12]  /*16b0*/  SHFL.IDX PT, R6, R12, 0x1, 0x181f ;  /* 0x00381f000c067f89 */ /* 0x00051800000e0000 */
[----:B------:R-:W-:Y:S05]  /*16c0*/  @P1 BRA `(.L_x_230) ;  /* 0x0000005000001947 */ /* 0x000fea0003800000 */
[----:B----4-:R-:W-:Y:S01]  /*16d0*/  LEA R6, P1, R20, R6, 0x1 ;  /* 0x0000000614067211 */ /* 0x010fe200078208ff */
[----:B------:R-:W-:-:S03]  /*16e0*/  IMAD.SHL.U32 R0, R5, 0x2, RZ ;  /* 0x0000000205007824 */ /* 0x000fc600078e00ff */
[----:B---3--:R-:W-:-:S05]  /*16f0*/  LEA.HI.X R7, R20, R3, R21, 0x1, P1 ;  /* 0x0000000314077211 */ /* 0x008fca00008f0c15 */
[----:B------:R-:W-:Y:S01]  /*1700*/  @!PT LDS RZ, [RZ] ;  /* 0x00000000fffff984 */ /* 0x000fe20000000800 */
[----:B------:R3:W-:Y:S04]  /*1710*/  LDGSTS.E.BYPASS.LTC128B.128 [R0+0x6900], [R6.64], !P0 ;  /* 0x0690000006007fae */ /* 0x0007e8000c101d68 */
.L_x_230:
[----:B------:R-:W-:Y:S05]  /*1720*/  BSYNC B0 ;  /* 0x0000000000007941 */ /* 0x000fea0003800000 */
.L_x_229:
[----:B---3--:R-:W-:Y:S01]  /*1730*/  IADD3 R0, R10, 0x20, RZ ;  /* 0x000000200a007810 */ /* 0x008fe20007ffe0ff */
[----:B------:R3:W1:Y:S01]  /*1740*/  SHFL.IDX PT, R3, R11, 0x2, 0x181f ;  /* 0x00581f000b037f89 */ /* 0x00066200000e0000 */
[----:B------:R-:W-:Y:S02]  /*1750*/  BSSY B0, `(.L_x_231) ;  /* 0x0000009000007945 */ /* 0x000fe40003800000 */
[----:B------:R-:W-:Y:S01]  /*1760*/  ISETP.GE.AND P1, PT, R0, UR8, PT ;  /* 0x0000000800007c0c */ /* 0x000fe2000bf26270 */
[----:B----4-:R3:W4:-:S12]  /*1770*/  SHFL.IDX PT, R6, R12, 0x2, 0x181f ;  /* 0x00581f000c067f89 */ /* 0x01071800000e0000 */
[----:B------:R-:W-:Y:S05]  /*1780*/  @P1 BRA `(.L_x_232) ;  /* 0x0000005000001947 */ /* 0x000fea0003800000 */
[----:B----4-:R-:W-:Y:S01]  /*1790*/  LEA R6, P1, R20, R6, 0x1 ;  /* 0x0000000614067211 */ /* 0x010fe200078208ff */
[----:B------:R-:W-:-:S03]  /*17a0*/  IMAD.SHL.U32 R0, R5, 0x2, RZ ;  /* 0x0000000205007824 */ /* 0x000fc600078e00ff */
[----:B-1----:R-:W-:-:S05]  /*17b0*/  LEA.HI.X R7, R20, R3, R21, 0x1, P1 ;  /* 0x0000000314077211 */ /* 0x002fca00008f0c15 */
[----:B------:R-:W-:Y:S01]  /*17c0*/  @!PT LDS RZ, [RZ] ;  /* 0x00000000fffff984 */ /* 0x000fe20000000800 */
[----:B------:R1:W-:Y:S04]  /*17d0*/  LDGSTS.E.BYPASS.LTC128B.128 [R0+0x7100], [R6.64], !P0 ;  /* 0x0710000006007fae */ /* 0x0003e8000c101d68 */
.L_x_232:
[----:B------:R-:W-:Y:S05]  /*17e0*/  BSYNC B0 ;  /* 0x0000000000007941 */ /* 0x000fea0003800000 */
.L_x_231:
[----:B-1----:R-:W-:Y:S01]  /*17f0*/  IADD3 R0, R10, 0x30, RZ ;  /* 0x000000300a007810 */ /* 0x002fe20007ffe0ff */
[----:B------:R1:W2:Y:S01]  /*1800*/  SHFL.IDX PT, R3, R11, 0x3, 0x181f ;  /* 0x00781f000b037f89 */ /* 0x0002a200000e0000 */
[----:B------:R-:W-:Y:S02]  /*1810*/  BSSY B0, `(.L_x_233) ;  /* 0x0000009000007945 */ /* 0x000fe40003800000 */
[----:B------:R-:W-:Y:S01]  /*1820*/  ISETP.GE.AND P1, PT, R0, UR8, PT ;  /* 0x0000000800007c0c */ /* 0x000fe2000bf26270 */
[----:B----4-:R1:W4:-:S12]  /*1830*/  SHFL.IDX PT, R6, R12, 0x3, 0x181f ;  /* 0x00781f000c067f89 */ /* 0x01031800000e0000 */
[----:B------:R-:W-:Y:S05]  /*1840*/  @P1 BRA `(.L_x_234) ;  /* 0x0000005000001947 */ /* 0x000fea0003800000 */
[----:B----4-:R-:W-:Y:S01]  /*1850*/  LEA R6, P1, R20, R6, 0x1 ;  /* 0x0000000614067211 */ /* 0x010fe200078208ff */
[----:B------:R-:W-:-:S03]  /*1860*/  IMAD.SHL.U32 R0, R5, 0x2, RZ ;  /* 0x0000000205007824 */ /* 0x000fc600078e00ff */
[----:B--2---:R-:W-:-:S05]  /*1870*/  LEA.HI.X R7, R20, R3, R21, 0x1, P1 ;  /* 0x0000000314077211 */ /* 0x004fca00008f0c15 */
[----:B------:R-:W-:Y:S01]  /*1880*/  @!PT LDS RZ, [RZ] ;  /* 0x00000000fffff984 */ /* 0x000fe20000000800 */
[----:B------:R2:W-:Y:S04]  /*1890*/  LDGSTS.E.BYPASS.LTC128B.128 [R0+0x7900], [R6.64], !P0 ;  /* 0x0790000006007fae */ /* 0x0005e8000c101d68 */
.L_x_234:
[----:B------:R-:W-:Y:S05]  /*18a0*/  BSYNC B0 ;  /* 0x0000000000007941 */ /* 0x000fea0003800000 */
.L_x_233:
[----:B--2---:R-:W-:Y:S01]  /*18b0*/  IADD3 R0, R10, 0x40, RZ ;  /* 0x000000400a007810 */ /* 0x004fe20007ffe0ff */
        /* <DEDUP_REMOVED lines=10> */
.L_x_236:
[----:B------:R-:W-:Y:S05]  /*1960*/  BSYNC B0 ;  /* 0x0000000000007941 */ /* 0x000fea0003800000 */
.L_x_235:
        /* <DEDUP_REMOVED lines=11> */
.L_x_238:
[----:B------:R-:W-:Y:S05]  /*1a20*/  BSYNC B0 ;  /* 0x0000000000007941 */ /* 0x000fea0003800000 */
.L_x_237:
        /* <DEDUP_REMOVED lines=11> */
.L_x_240:
[----:B------:R-:W-:Y:S05]  /*1ae0*/  BSYNC B0 ;  /* 0x0000000000007941 */ /* 0x000fea0003800000 */
.L_x_239:
[----:B------:R5:W2:Y:S01]  /*1af0*/  SHFL.IDX PT, R8, R12, 0x7, 0x181f ;  /* 0x00f81f000c087f89 */ /* 0x000aa200000e0000 */
[----:B-1----:R-:W-:Y:S01]  /*1b00*/  IADD3 R0, R10, 0x70, RZ ;  /* 0x000000700a007810 */ /* 0x002fe20007ffe0ff */
[----:B------:R-:W-:Y:S01]  /*1b10*/  UMOV UR10, 0x60 ;  /* 0x00000060000a7882 */ /* 0x000fe20000000000 */
[----:B------:R-:W-:Y:S01]  /*1b20*/  IMAD.SHL.U32 R227, R5, 0x2, RZ ;  /* 0x0000000205e37824 */ /* 0x000fe200078e00ff */
[----:B------:R-:W1:Y:S01]  /*1b30*/  SHFL.IDX PT, R3, R11, 0x7, 0x181f ;  /* 0x00f81f000b037f89 */ /* 0x000e6200000e0000 */
[----:B------:R-:W-:Y:S01]  /*1b40*/  ISETP.GE.AND P3, PT, R0, UR8, PT ;  /* 0x0000000800007c0c */ /* 0x000fe2000bf66270 */
[----:B------:R-:W-:Y:S01]  /*1b50*/  UIMAD UR32, UR6, -0x60, UR10 ;  /* 0xffffffa0062078a4 */ /* 0x000fe2000f8e020a */
[----:B------:R-:W-:Y:S01]  /*1b60*/  IMAD.MOV.U32 R228, RZ, RZ, R30 ;  /* 0x000000ffffe47224 */ /* 0x000fe200078e001e */
[----:B------:R-:W-:Y:S01]  /*1b70*/  ULDC.64 UR8, c[0x0][0x1e0] ;  /* 0x0000780000087ab9 */ /* 0x000fe20000000a00 */
[----:B------:R-:W-:Y:S01]  /*1b80*/  IMAD.MOV.U32 R229, RZ, RZ, R31 ;  /* 0x000000ffffe57224 */ /* 0x000fe200078e001f */
[----:B------:R-:W-:Y:S01]  /*1b90*/  UIMAD.WIDE.U32 UR18, UR10, UR8, URZ ;  /* 0x000000080a1272a5 */ /* 0x000fe2000f8e003f */
[----:B------:R-:W-:Y:S01]  /*1ba0*/  IMAD.MOV.U32 R210, RZ, RZ, c[0x0][0x1e0] ;  /* 0x00007800ffd27624 */ /* 0x000fe200078e00ff */
[----:B------:R-:W-:Y:S01]  /*1bb0*/  UIMAD UR9, UR10, UR9, URZ ;  /* 0x000000090a0972a4 */ /* 0x000fe2000f8e023f */
[----:B------:R-:W-:Y:S01]  /*1bc0*/  IMAD.U32 R0, RZ, RZ, UR32 ;  /* 0x00000020ff007e24 */ /* 0x000fe2000f8e00ff */
[----:B------:R-:W-:Y:S01]  /*1bd0*/  UIADD3 UR10, UR6, -0x1, URZ ;  /* 0xffffffff060a7890 */ /* 0x000fe2000fffe03f */
[----:B------:R-:W-:Y:S01]  /*1be0*/  IMAD.MOV.U32 R228, RZ, RZ, R28 ;  /* 0x000000ffffe47224 */ /* 0x000fe200078e001c */
[----:B------:R-:W-:Y:S01]  /*1bf0*/  UIADD3 UR16, UR19, UR9, URZ ;  /* 0x0000000913107290 */ /* 0x000fe2000fffe03f */
[----:B------:R-:W-:Y:S01]  /*1c00*/  IMAD.MOV.U32 R211, RZ, RZ, c[0x0][0x1e4] ;  /* 0x00007900ffd37624 */ /* 0x000fe200078e00ff */
[----:B------:R-:W-:Y:S01]  /*1c10*/  IADD3 R22, R0, UR7, -R16 ;  /* 0x0000000700167c10 */ /* 0x000fe2000fffe810 */
[----:B------:R-:W-:Y:S01]  /*1c20*/  USHF.R.S32.HI UR8, URZ, 0x1f, UR10 ;  /* 0x0000001f3f087899 */ /* 0x000fe2000801140a */
[----:B----4-:R-:W-:Y:S01]  /*1c30*/  IMAD.U32 R6, RZ, RZ, UR10 ;  /* 0x0000000aff067e24 */ /* 0x010fe2000f8e00ff */
[----:B------:R-:W-:Y:S01]  /*1c40*/  UIMAD UR9, UR16, UR10, URZ ;  /* 0x0000000a100972a4 */ /* 0x000fe2000f8e023f */
[----:B------:R-:W-:Y:S01]  /*1c50*/  ISETP.GE.AND P6, PT, R22, 0x21, PT ;  /* 0x000000211600780c */ /* 0x000fe20003fc6270 */
[----:B--23-5:R-:W-:Y:S01]  /*1c60*/  IMAD.WIDE.U32 R12, R210, 0x20, RZ ;  /* 0x00000020d20c7825 */ /* 0x02cfe200078e00ff */
[----:B------:R-:W-:Y:S01]  /*1c70*/  @!P3 LEA R8, P1, R20, R8, 0x1 ;  /* 0x000000081408b211 */ /* 0x000fe200078208ff */
[----:B------:R-:W-:Y:S01]  /*1c80*/  UIMAD UR9, UR8, UR18, UR9 ;  /* 0x00000012080972a4 */ /* 0x000fe2000f8e0209 */
[----:B------:R-:W-:Y:S01]  /*1c90*/  ISETP.GE.AND P2, PT, R22, 0x1, PT ;  /* 0x000000011600780c */ /* 0x000fe20003f46270 */
[----:B------:R-:W-:Y:S01]  /*1ca0*/  IMAD.WIDE.U32 R6, R6, UR18, R228 ;  /* 0x0000001206067c25 */ /* 0x000fe2000f8e00e4 */
[----:B-1----:R-:W-:Y:S01]  /*1cb0*/  @!P3 LEA.HI.X R9, R20, R3, R21, 0x1, P1 ;  /* 0x000000031409b211 */ /* 0x002fe200008f0c15 */
[----:B------:R-:W-:Y:S01]  /*1cc0*/  ULDC.64 UR14, c[0x0][0x208] ;  /* 0x00008200000e7ab9 */ /* 0x000fe20000000a00 */
[----:B------:R-:W-:Y:S01]  /*1cd0*/  ISETP.GE.AND P1, PT, R22, 0x11, PT ;  /* 0x000000111600780c */ /* 0x000fe20003f26270 */
[----:B------:R-:W-:Y:S01]  /*1ce0*/  IMAD.MOV.U32 R60, RZ, RZ, R26 ;  /* 0x000000ffff3c7224 */ /* 0x000fe200078e001a */
[----:B------:R-:W-:Y:S01]  /*1cf0*/  IADD3 R7, R7, UR9, RZ ;  /* 0x0000000907077c10 */ /* 0x000fe2000fffe0ff */
[----:B------:R-:W-:Y:S01]  /*1d00*/  @!PT LDS RZ, [RZ] ;  /* 0x00000000fffff984 */ /* 0x000fe20000000800 */
[----:B------:R1:W-:Y:S01]  /*1d10*/  @!P3 LDGSTS.E.BYPASS.LTC128B.128 [R227+0x9900], [R8.64], !P0 ;  /* 0x0990000008e3bfae */ /* 0x0003e2000c101d68 */
[----:B------:R-:W-:Y:S01]  /*1d20*/  ISETP.GE.AND P3, PT, R20, c[0x0][0x1d4], PT ;  /* 0x0000750014007a0c */ /* 0x000fe20003f66270 */
[----:B------:R-:W-:Y:S01]  /*1d30*/  IMAD.MOV.U32 R61, RZ, RZ, R27 ;  /* 0x000000ffff3d7224 */ /* 0x000fe200078e001b */
[----:B------:R-:W-:Y:S01]  /*1d40*/  @P6 IADD3 R3, P4, R6, R12, RZ ;  /* 0x0000000c06036210 */ /* 0x000fe20007f9e0ff */
[----:B------:R-:W0:Y:S01]  /*1d50*/  LDGDEPBAR ;  /* 0x00000000000079af */ /* 0x000e220000000000 */
[----:B------:R-:W-:Y:S01]  /*1d60*/  SHF.R.S32.HI R17, RZ, 0x4, R25 ;  /* 0x00000004ff117819 */ /* 0x000fe20000011419 */
[----:B------:R-:W-:Y:S01]  /*1d70*/  UIMAD UR13, UR8, UR14, URZ ;  /* 0x0000000e080d72a4 */ /* 0x000fe2000f8e023f */
[----:B------:R-:W-:Y:S01]  /*1d80*/  LEA.HI R206, R207, R209, RZ, 0x5 ;  /* 0x000000d1cfce7211 */ /* 0x000fe200078f28ff */
[----:B------:R-:W-:Y:S01]  /*1d90*/  UIMAD.WIDE.U32 UR8, UR10, UR14, URZ ;  /* 0x0000000e0a0872a5 */ /* 0x000fe2000f8e003f */
[----:B------:R-:W-:Y:S01]  /*1da0*/  IMAD.MOV.U32 R60, RZ, RZ, R62 ;  /* 0x000000ffff3c7224 */ /* 0x000fe200078e003e */
[----:B------:R-:W-:Y:S01]  /*1db0*/  BAR.SYNC.DEFER_BLOCKING 0x0 ;  /* 0x0000000000007b1d */ /* 0x000fe20000010000 */
[C---:B------:R-:W-:Y:S01]  /*1dc0*/  @P1 LEA R0, P0, R210.reuse, R6, 0x4 ;  /* 0x00000006d2001211 */ /* 0x040fe200078020ff */
[----:B------:R-:W-:Y:S01]  /*1dd0*/  UIMAD UR13, UR10, UR15, UR13 ;  /* 0x0000000f0a0d72a4 */ /* 0x000fe2000f8e020d */
[----:B------:R-:W-:Y:S01]  /*1de0*/  SHF.R.S32.HI R205, RZ, 0x5, R206 ;  /* 0x00000005ffcd7819 */ /* 0x000fe200000114ce */
[----:B------:R-:W-:Y:S01]  /*1df0*/  UISETP.GT.AND UP2, UPT, UR10, UR4, UPT ;  /* 0x000000040a00728c */ /* 0x000fe2000bf44270 */
[----:B------:R-:W-:Y:S01]  /*1e00*/  @P1 LEA.HI.X R5, R210, R7, R211, 0x4, P0 ;  /* 0x00000007d2051211 */ /* 0x000fe200000f24d3 */
[----:B------:R-:W-:Y:S01]  /*1e10*/  UIADD3 UR13, UR9, UR13, URZ ;  /* 0x0000000d090d7290 */ /* 0x000fe2000fffe03f */
[C---:B------:R-:W-:Y:S01]  /*1e20*/  @P1 LEA R10, P0, R0.reuse, c[0x0][0x1c8], 0x1 ;  /* 0x00007200000a1a11 */ /* 0x040fe200078008ff */
[----:B------:R-:W-:Y:S02]  /*1e30*/  STL.64 [R1+0x28], R228 ;  /* 0x000028e401007387 */ /* 0x000fe40000100a00 */
[----:B------:R-:W-:Y:S01]  /*1e40*/  UIMAD UR13, UR13, 0x60, URZ ;  /* 0x000000600d0d78a4 */ /* 0x000fe2000f8e023f */
[----:B------:R-:W-:Y:S01]  /*1e50*/  @P1 LEA.HI.X R11, R0, c[0x0][0x1cc], R5, 0x1, P0 ;  /* 0x00007300000b1a11 */ /* 0x000fe200000f0c05 */
[----:B------:R-:W-:Y:S01]  /*1e60*/  STL.64 [R1+0x38], R60 ;  /* 0x0000383c01007387 */ /* 0x000fe20000100a00 */
[----:B------:R-:W-:-:S02]  /*1e70*/  @P6 LEA R14, P0, R3, c[0x0][0x1c8], 0x1 ;  /* 0x00007200030e6a11 */ /* 0x000fc400078008ff */
[----:B------:R-:W-:Y:S01]  /*1e80*/  LEA.HI R5, R25, R17, RZ, 0x1 ;  /* 0x0000001119057211 */ /* 0x000fe200078f08ff */
[----:B-1----:R-:W-:Y:S01]  /*1e90*/  IMAD.SHL.U32 R9, R211, 0x20, RZ ;  /* 0x00000020d3097824 */ /* 0x002fe200078e00ff */
[C---:B------:R-:W-:Y:S02]  /*1ea0*/  @P2 LEA R8, P5, R6.reuse, c[0x0][0x1c8], 0x1 ;  /* 0x0000720006082a11 */ /* 0x040fe400078a08ff */
[----:B------:R-:W-:Y:S02]  /*1eb0*/  LOP3.LUT R5, R5, 0xfffffffe, RZ, 0xc0, !PT ;  /* 0xfffffffe05057812 */ /* 0x000fe400078ec0ff */
[----:B------:R-:W-:Y:S02]  /*1ec0*/  @P6 IADD3.X R12, R7, R13, R9, P4, !PT ;  /* 0x0000000d070c6210 */ /* 0x000fe400027fe409 */
[----:B------:R-:W-:Y:S02]  /*1ed0*/  @P2 LEA.HI.X R9, R6, c[0x0][0x1cc], R7, 0x1, P5 ;  /* 0x0000730006092a11 */ /* 0x000fe400028f0c07 */
[----:B------:R-:W-:-:S02]  /*1ee0*/  ISETP.GE.AND P5, PT, R22, 0x31, PT ;  /* 0x000000311600780c */ /* 0x000fc40003fa6270 */
[C---:B------:R-:W-:Y:S01]  /*1ef0*/  ISETP.GE.AND P4, PT, R22.reuse, 0x41, PT ;  /* 0x000000411600780c */ /* 0x040fe20003f86270 */
[----:B------:R-:W-:Y:S01]  /*1f00*/  @!PT LDS RZ, [RZ] ;  /* 0x00000000fffff984 */ /* 0x000fe20000000800 */
[----:B------:R-:W-:Y:S01]  /*1f10*/  @!PT LDS RZ, [RZ] ;  /* 0x00000000fffff984 */ /* 0x000fe20000000800 */
[----:B------:R-:W-:Y:S01]  /*1f20*/  @!PT LDS RZ, [RZ] ;  /* 0x00000000fffff984 */ /* 0x000fe20000000800 */
[----:B------:R1:W-:Y:S01]  /*1f30*/  @P2 LDGSTS.E.BYPASS.LTC128B.128 [R227+0x3100], [R8.64], !P3 ;  /* 0x0310000008e32fae */ /* 0x0003e2000d901d68 */
[----:B------:R-:W-:Y:S02]  /*1f40*/  ISETP.GE.AND P2, PT, R22, 0x51, PT ;  /* 0x000000511600780c */ /* 0x000fe40003f46270 */
[----:B------:R-:W-:Y:S01]  /*1f50*/  @P6 LEA.HI.X R15, R3, c[0x0][0x1cc], R12, 0x1, P0 ;  /* 0x00007300030f6a11 */ /* 0x000fe200000f0c0c */
[----:B------:R2:W-:Y:S04]  /*1f60*/  @P1 LDGSTS.E.BYPASS.LTC128B.128 [R227+0x3900], [R10.64], !P3 ;  /* 0x039000000ae31fae */ /* 0x0005e8000d901d68 */
[----:B------:R3:W-:Y:S02]  /*1f70*/  @P6 LDGSTS.E.BYPASS.LTC128B.128 [R227+0x4100], [R14.64], !P3 ;  /* 0x041000000ee36fae */ /* 0x0007e4000d901d68 */
[----:B------:R-:W-:-:S02]  /*1f80*/  @P5 IMAD R0, R211, 0x30, RZ ;  /* 0x00000030d3005824 */ /* 0x000fc400078e02ff */
[C---:B------:R-:W-:Y:S01]  /*1f90*/  @P4 LEA R3, P0, R210.reuse, R6, 0x6 ;  /* 0x00000006d2034211 */ /* 0x040fe200078030ff */
[----:B-1----:R-:W-:-:S04]  /*1fa0*/  @P5 IMAD.WIDE.U32 R8, R210, 0x30, R6 ;  /* 0x00000030d2085825 */ /* 0x002fc800078e0006 */
[----:B--2---:R-:W-:Y:S01]  /*1fb0*/  @P2 IMAD.MOV.U32 R10, RZ, RZ, R6 ;  /* 0x000000ffff0a2224 */ /* 0x004fe200078e0006 */
[----:B------:R-:W-:Y:S01]  /*1fc0*/  @P5 LEA R12, P1, R8, c[0x0][0x1c8], 0x1 ;  /* 0x00007200080c5a11 */ /* 0x000fe200078208ff */
[----:B------:R-:W-:Y:S01]  /*1fd0*/  @P2 IMAD.MOV.U32 R11, RZ, RZ, R7 ;  /* 0x000000ffff0b2224 */ /* 0x000fe200078e0007 */
[C---:B------:R-:W-:Y:S01]  /*1fe0*/  @P4 LEA.HI.X R7, R210.reuse, R7, R211, 0x6, P0 ;  /* 0x00000007d2074211 */ /* 0x040fe200000f34d3 */
[----:B------:R-:W-:Y:S02]  /*1ff0*/  @P5 IMAD.IADD R0, R9, 0x1, R0 ;  /* 0x0000000109005824 */ /* 0x000fe400078e0200 */
[----:B------:R-:W-:Y:S02]  /*2000*/  @P2 IMAD R9, R211, 0x50, RZ ;  /* 0x00000050d3092824 */ /* 0x000fe400078e02ff */
[----:B------:R-:W-:Y:S01]  /*2010*/  @P2 IMAD.WIDE.U32 R10, R210, 0x50, R10 ;  /* 0x00000050d20a2825 */ /* 0x000fe200078e000a */
[----:B------:R-:W-:Y:S02]  /*2020*/  @P5 LEA.HI.X R13, R8, c[0x0][0x1cc], R0, 0x1, P1 ;  /* 0x00007300080d5a11 */ /* 0x000fe400008f0c00 */
[----:B------:R-:W-:Y:S01]  /*2030*/  @P4 LEA R8, P1, R3, c[0x0][0x1c8], 0x1 ;  /* 0x0000720003084a11 */ /* 0x000fe200078208ff */
[----:B------:R-:W-:Y:S01]  /*2040*/  @P2 IMAD.IADD R0, R11, 0x1, R9 ;  /* 0x000000010b002824 */ /* 0x000fe200078e0209 */
[C---:B------:R-:W-:Y:S01]  /*2050*/  @P2 LEA R6, P0, R10.reuse, c[0x0][0x1c8], 0x1 ;  /* 0x000072000a062a11 */ /* 0x040fe200078008ff */
[----:B------:R3:W-:Y:S01]  /*2060*/  @P5 LDGSTS.E.BYPASS.LTC128B.128 [R227+0x4900], [R12.64], !P3 ;  /* 0x049000000ce35fae */ /* 0x0007e2000d901d68 */
[----:B------:R-:W-:Y:S01]  /*2070*/  @P4 LEA.HI.X R9, R3, c[0x0][0x1cc], R7, 0x1, P1 ;  /* 0x0000730003094a11 */ /* 0x000fe200008f0c07 */
[----:B------:R-:W-:Y:S01]  /*2080*/  IMAD.IADD R11, R17, 0x1, -R5 ;  /* 0x00000001110b7824 */ /* 0x000fe200078e0a05 */
[----:B------:R-:W-:Y:S01]  /*2090*/  @P2 LEA.HI.X R7, R10, c[0x0][0x1cc], R0, 0x1, P0 ;  /* 0x000073000a072a11 */ /* 0x000fe200000f0c00 */
[----:B------:R-:W-:Y:S01]  /*20a0*/  IMAD.SHL.U32 R3, R18, 0x40, RZ ;  /* 0x0000004012037824 */ /* 0x000fe200078e00ff */
[C---:B------:R-:W-:Y:S01]  /*20b0*/  LOP3.LUT P0, RZ, R23.reuse, 0x2, RZ, 0xc0, !PT ;  /* 0x0000000217ff7812 */ /* 0x040fe2000780c0ff */
[----:B------:R1:W-:Y:S01]  /*20c0*/  @P4 LDGSTS.E.BYPASS.LTC128B.128 [R227+0x5100], [R8.64], !P3 ;  /* 0x0510000008e34fae */ /* 0x0003e2000d901d68 */
[C---:B------:R-:W-:Y:S01]  /*20d0*/  IMAD.SHL.U32 R0, R23.reuse, 0x40, RZ ;  /* 0x0000004017007824 */ /* 0x040fe200078e00ff */
[----:B------:R-:W-:Y:S01]  /*20e0*/  LOP3.LUT P1, RZ, R23, 0x4, RZ, 0xc0, !PT ;  /* 0x0000000417ff7812 */ /* 0x000fe2000782c0ff */
[----:B------:R-:W-:Y:S01]  /*20f0*/  IMAD.SHL.U32 R5, R24, 0x40, RZ ;  /* 0x0000004018057824 */ /* 0x000fe200078e00ff */
[----:B------:R2:W-:Y:S01]  /*2100*/  @P2 LDGSTS.E.BYPASS.LTC128B.128 [R227+0x5900], [R6.64], !P3 ;  /* 0x0590000006e32fae */ /* 0x0005e2000d901d68 */
[----:B------:R-:W-:-:S02]  /*2110*/  LOP3.LUT R3, R3, 0x1c0, RZ, 0xc0, !PT ;  /* 0x000001c003037812 */ /* 0x000fc400078ec0ff */
[----:B------:R-:W-:Y:S01]  /*2120*/  LOP3.LUT R0, R0, 0x1c0, RZ, 0xc0, !PT ;  /* 0x000001c000007812 */ /* 0x000fe200078ec0ff */
[----:B------:R-:W0:Y:S01]  /*2130*/  LDGDEPBAR ;  /* 0x00000000000079af */ /* 0x000e220000000000 */
[----:B------:R-:W-:Y:S02]  /*2140*/  LOP3.LUT R204, R5, 0xfffffe00, RZ, 0xc0, !PT ;  /* 0xfffffe0005cc7812 */ /* 0x000fe400078ec0ff */
[----:B------:R-:W-:-:S04]  /*2150*/  ISETP.GE.AND P2, PT, R20, c[0x0][0x1d4], PT ;  /* 0x0000750014007a0c */ /* 0x000fc80003f46270 */
[----:B------:R-:W-:Y:S01]  /*2160*/  ISETP.LT.OR P5, PT, R22, 0x1, P2 ;  /* 0x000000011600780c */ /* 0x000fe200017a1670 */
[----:B--2---:R-:W-:Y:S01]  /*2170*/  IMAD.SHL.U32 R7, R16, 0x8, RZ ;  /* 0x0000000810077824 */ /* 0x004fe200078e00ff */
[----:B------:R-:W-:-:S04]  /*2180*/  DEPBAR.LE SB0, 0x1 ;  /* 0x000080400000791a */ /* 0x000fc80000000000 */
[----:B------:R-:W-:-:S04]  /*2190*/  DEPBAR.LE SB0, 0x0 ;  /* 0x000080000000791a */ /* 0x000fc80000000000 */
[----:B------:R-:W-:Y:S01]  /*21a0*/  IMAD.SHL.U32 R6, R11, 0x8, RZ ;  /* 0x000000080b067824 */ /* 0x000fe200078e00ff */
[----:B------:R-:W-:Y:S02]  /*21b0*/  LOP3.LUT R7, R0, 0x8, R7, 0xf8, !PT ;  /* 0x0000000800077812 */ /* 0x000fe400078ef807 */
[----:B------:R-:W-:Y:S02]  /*21c0*/  SHF.R.U32.HI R0, RZ, 0x3, R0 ;  /* 0x00000003ff007819 */ /* 0x000fe40000011600 */
[----:B------:R-:W-:Y:S01]  /*21d0*/  LOP3.LUT R5, R3, 0x8, R6, 0xf8, !PT ;  /* 0x0000000803057812 */ /* 0x000fe200078ef806 */
[----:B------:R-:W-:Y:S01]  /*21e0*/  IMAD.U32 R6, RZ, RZ, UR8 ;  /* 0x00000008ff067e24 */ /* 0x000fe2000f8e00ff */
[----:B------:R-:W-:Y:S01]  /*21f0*/  SHF.R.U32.HI R3, RZ, 0x3, R3 ;  /* 0x00000003ff037819 */ /* 0x000fe20000011603 */
[----:B------:R-:W-:Y:S01]  /*2200*/  UMOV UR8, 0x5 ;  /* 0x0000000500087882 */ /* 0x000fe20000000000 */
[----:B------:R-:W-:Y:S01]  /*2210*/  LOP3.LUT R0, R7, R0, RZ, 0x3c, !PT ;  /* 0x0000000007007212 */ /* 0x000fe200078e3cff */
[----:B------:R-:W-:Y:S01]  /*2220*/  IMAD.U32 R7, RZ, RZ, UR9 ;  /* 0x00000009ff077e24 */ /* 0x000fe2000f8e00ff */
[----:B------:R-:W-:Y:S01]  /*2230*/  LOP3.LUT R5, R5, R3, RZ, 0x3c, !PT ;  /* 0x0000000305057212 */ /* 0x000fe200078e3cff */
[----:B------:R-:W-:Y:S01]  /*2240*/  IMAD R3, R205, 0x400, R204 ;  /* 0x00000400cd037824 */ /* 0x000fe200078e02cc */
[----:B------:R-:W-:Y:S01]  /*2250*/  USHF.L.U32 UR9, UR14, 0x5, URZ ;  /* 0x000000050e097899 */ /* 0x000fe2000800063f */
[----:B------:R-:W-:Y:S01]  /*2260*/  IMAD R0, R11, 0x200, R0 ;  /* 0x000002000b007824 */ /* 0x000fe200078e0200 */
[----:B------:R-:W-:Y:S01]  /*2270*/  USHF.L.U64.HI UR8, UR14, UR8, UR15 ;  /* 0x000000080e087299 */ /* 0x000fe2000801020f */
[----:B------:R-:W-:-:S02]  /*2280*/  IMAD.IADD R3, R5, 0x1, R3 ;  /* 0x0000000105037824 */ /* 0x000fc400078e0203 */
[----:B------:R-:W-:Y:S01]  /*2290*/  IMAD.SHL.U32 R208, R0, 0x2, RZ ;  /* 0x0000000200d07824 */ /* 0x000fe200078e00ff */
[----:B------:R-:W-:Y:S01]  /*22a0*/  BAR.SYNC.DEFER_BLOCKING 0x0 ;  /* 0x0000000000007b1d */ /* 0x000fe20000010000 */
[----:B------:R-:W-:-:S03]  /*22b0*/  IMAD.SHL.U32 R215, R3, 0x2, RZ ;  /* 0x0000000203d77824 */ /* 0x000fc600078e00ff */
[----:B------:R-:W-:Y:S01]  /*22c0*/  IADD3 R0, R208, 0x3100, RZ ;  /* 0x00003100d0007810 */ /* 0x000fe20007ffe0ff */
[--C-:B------:R-:W-:Y:S01]  /*22d0*/  IMAD R218, R2, 0x2, R215.reuse ;  /* 0x0000000202da7824 */ /* 0x100fe200078e02d7 */
[----:B------:R-:W-:Y:S01]  /*22e0*/  IADD3 R219, R208, 0x3120, RZ ;  /* 0x00003120d0db7810 */ /* 0x000fe20007ffe0ff */
[----:B------:R-:W-:Y:S01]  /*22f0*/  IMAD R216, R4, 0x2, R215 ;  /* 0x0000000204d87824 */ /* 0x000fe200078e02d7 */
[----:B------:R-:W-:-:S03]  /*2300*/  @P0 IADD3 R219, R0, -0x20, RZ ;  /* 0xffffffe000db0810 */ /* 0x000fc60007ffe0ff */
[----:B------:R-:W-:Y:S01]  /*2310*/  IMAD R217, R2, 0x2, R216 ;  /* 0x0000000202d97824 */ /* 0x000fe200078e02d8 */
[C---:B------:R-:W-:Y:S02]  /*2320*/  IADD3 R224, R219.reuse, 0x800, RZ ;  /* 0x00000800dbe07810 */ /* 0x040fe40007ffe0ff */
[C---:B------:R-:W-:Y:S02]  /*2330*/  IADD3 R223, R219.reuse, 0x1000, RZ ;  /* 0x00001000dbdf7810 */ /* 0x040fe40007ffe0ff */
[C---:B------:R-:W-:Y:S02]  /*2340*/  IADD3 R222, R219.reuse, 0x1800, RZ ;  /* 0x00001800dbde7810 */ /* 0x040fe40007ffe0ff */
[C---:B------:R-:W-:Y:S02]  /*2350*/  IADD3 R221, R219.reuse, 0x2000, RZ ;  /* 0x00002000dbdd7810 */ /* 0x040fe40007ffe0ff */
[----:B------:R-:W-:Y:S01]  /*2360*/  IADD3 R220, R219, 0x2800, RZ ;  /* 0x00002800dbdc7810 */ /* 0x000fe20007ffe0ff */
[----:B------:R-:W-:Y:S04]  /*2370*/  LDSM.16.M88.4 R24, [R208+0x3100] ;  /* 0x00310000d018783b */ /* 0x000fe80000000200 */
[----:B---3--:R-:W2:Y:S04]  /*2380*/  LDSM.16.M88.4 R12, [R215+0x6100] ;  /* 0x00610000d70c783b */ /* 0x008ea80000000200 */
[----:B-1----:R-:W1:Y:S04]  /*2390*/  LDSM.16.M88.4 R8, [R215+0x8100] ;  /* 0x00810000d708783b */ /* 0x002e680000000200 */
[----:B------:R-:W3:Y:S04]  /*23a0*/  LDSM.16.M88.4 R16, [R208+0x3900] ;  /* 0x00390000d010783b */ /* 0x000ee80000000200 */
[----:B------:R-:W4:Y:S04]  /*23b0*/  LDSM.16.M88.4 R32, [R208+0x4100] ;  /* 0x00410000d020783b */ /* 0x000f280000000200 */
[----:B------:R-:W5:Y:S04]  /*23c0*/  LDSM.16.M88.4 R28, [R208+0x4900] ;  /* 0x00490000d01c783b */ /* 0x000f680000000200 */
[----:B------:R-:W3:Y:S04]  /*23d0*/  LDSM.16.M88.4 R36, [R208+0x5100] ;  /* 0x00510000d024783b */ /* 0x000ee80000000200 */
[----:B------:R-:W-:Y:S04]  /*23e0*/  LDSM.16.M88.4 R40, [R219+0x800] ;  /* 0x00080000db28783b */ /* 0x000fe80000000200 */
[----:B------:R-:W-:Y:S01]  /*23f0*/  LDSM.16.M88.4 R44, [R219] ;  /* 0x00000000db2c783b */ /* 0x000fe20000000200 */
[-C--:B--2---:R-:W-:Y:S08]  /*2400*/  HMMA.16816.F32 R160, R12, R24.reuse, RZ ;  /* 0x000000180ca0723c */ /* 0x084ff000000018ff */
[C---:B-1----:R-:W-:Y:S08]  /*2410*/  HMMA.16816.F32 R48, R8.reuse, R24, RZ ;  /* 0x000000180830723c */ /* 0x042ff000000018ff */
[-C--:B------:R-:W-:Y:S08]  /*2420*/  HMMA.16816.F32 R88, R8, R26.reuse, RZ ;  /* 0x0000001a0858723c */ /* 0x080ff000000018ff */
[----:B------:R-:W-:Y:S01]  /*2430*/  HMMA.16816.F32 R156, R12, R26, RZ ;  /* 0x0000001a0c9c723c */ /* 0x000fe200000018ff */
[----:B------:R-:W1:Y:S07]  /*2440*/  LDSM.16.M88.4 R24, [R208+0x5900] ;  /* 0x00590000d018783b */ /* 0x000e6e0000000200 */
[C---:B---3--:R-:W-:Y:S08]  /*2450*/  HMMA.16816.F32 R52, R8.reuse, R16, RZ ;  /* 0x000000100834723c */ /* 0x048ff000000018ff */
[C---:B------:R-:W-:Y:S08]  /*2460*/  HMMA.16816.F32 R96, R8.reuse, R18, RZ ;  /* 0x000000120860723c */ /* 0x040ff000000018ff */
[C---:B----4-:R-:W-:Y:S08]  /*2470*/  HMMA.16816.F32 R68, R8.reuse, R32, RZ ;  /* 0x000000200844723c */ /* 0x050ff000000018ff */
[C---:B------:R-:W-:Y:S08]  /*2480*/  HMMA.16816.F32 R92, R8.reuse, R34, RZ ;  /* 0x00000022085c723c */ /* 0x040ff000000018ff */
[C---:B-----5:R-:W-:Y:S08]  /*2490*/  HMMA.16816.F32 R64, R8.reuse, R28, RZ ;  /* 0x0000001c0840723c */ /* 0x060ff000000018ff */
[C---:B------:R-:W-:Y:S08]  /*24a0*/  HMMA.16816.F32 R124, R8.reuse, R30, RZ ;  /* 0x0000001e087c723c */ /* 0x040ff000000018ff */
[C---:B------:R-:W-:Y:S08]  /*24b0*/  HMMA.16816.F32 R56, R8.reuse, R36, RZ ;  /* 0x000000240838723c */ /* 0x040ff000000018ff */
[C---:B------:R-:W-:Y:S08]  /*24c0*/  HMMA.16816.F32 R116, R8.reuse, R38, RZ ;  /* 0x000000260874723c */ /* 0x040ff000000018ff */
[C---:B-1----:R-:W-:Y:S08]  /*24d0*/  HMMA.16816.F32 R72, R8.reuse, R24, RZ ;  /* 0x000000180848723c */ /* 0x042ff000000018ff */
[----:B------:R-:W-:Y:S07]  /*24e0*/  HMMA.16816.F32 R108, R8, R26, RZ ;  /* 0x0000001a086c723c */ /* 0x000fee00000018ff */
[----:B------:R-:W-:Y:S01]  /*24f0*/  IMAD.WIDE.U32 R8, R6, 0x60, R60 ;  /* 0x0000006006087825 */ /* 0x000fe200078e003c */
[----:B------:R-:W-:Y:S04]  /*2500*/  HMMA.16816.F32 R148, R12, R16, RZ ;  /* 0x000000100c94723c */ /* 0x000fe800000018ff */
[----:B------:R-:W-:-:S04]  /*2510*/  IADD3 R0, R9, UR13, RZ ;  /* 0x0000000d09007c10 */ /* 0x000fc8000fffe0ff */
[C---:B------:R-:W-:Y:S01]  /*2520*/  HMMA.16816.F32 R144, R12.reuse, R18, RZ ;  /* 0x000000120c90723c */ /* 0x040fe200000018ff */
[----:B------:R-:W1:Y:S07]  /*2530*/  LDSM.16.M88.4 R16, [R218+0x8100] ;  /* 0x00810000da10783b */ /* 0x000e6e0000000200 */
[C---:B------:R-:W-:Y:S08]  /*2540*/  HMMA.16816.F32 R132, R12.reuse, R32, RZ ;  /* 0x000000200c84723c */ /* 0x040ff000000018ff */
[C---:B------:R-:W-:Y:S01]  /*2550*/  HMMA.16816.F32 R140, R12.reuse, R34, RZ ;  /* 0x000000220c8c723c */ /* 0x040fe200000018ff */
[----:B------:R-:W2:Y:S07]  /*2560*/  LDSM.16.M88.4 R32, [R219+0x1800] ;  /* 0x00180000db20783b */ /* 0x000eae0000000200 */
[C---:B------:R-:W-:Y:S08]  /*2570*/  HMMA.16816.F32 R128, R12.reuse, R28, RZ ;  /* 0x0000001c0c80723c */ /* 0x040ff000000018ff */
[C---:B------:R-:W-:Y:S01]  /*2580*/  HMMA.16816.F32 R152, R12.reuse, R30, RZ ;  /* 0x0000001e0c98723c */ /* 0x040fe200000018ff */
[----:B------:R-:W-:Y:S07]  /*2590*/  LDSM.16.M88.4 R28, [R219+0x2000] ;  /* 0x00200000db1c783b */ /* 0x000fee0000000200 */
[C---:B------:R-:W-:Y:S08]  /*25a0*/  HMMA.16816.F32 R120, R12.reuse, R36, RZ ;  /* 0x000000240c78723c */ /* 0x040ff000000018ff */
[C---:B------:R-:W-:Y:S01]  /*25b0*/  HMMA.16816.F32 R136, R12.reuse, R38, RZ ;  /* 0x000000260c88723c */ /* 0x040fe200000018ff */
[----:B------:R-:W3:Y:S07]  /*25c0*/  LDSM.16.M88.4 R36, [R219+0x1000] ;  /* 0x00100000db24783b */ /* 0x000eee0000000200 */
[C---:B------:R-:W-:Y:S08]  /*25d0*/  HMMA.16816.F32 R112, R12.reuse, R24, RZ ;  /* 0x000000180c70723c */ /* 0x040ff000000018ff */
[----:B------:R-:W-:Y:S01]  /*25e0*/  HMMA.16816.F32 R104, R12, R26, RZ ;  /* 0x0000001a0c68723c */ /* 0x000fe200000018ff */
[----:B------:R-:W4:Y:S06]  /*25f0*/  LDSM.16.M88.4 R24, [R219+0x2800] ;  /* 0x00280000db18783b */ /* 0x000f2c0000000200 */
[C---:B------:R-:W-:Y:S01]  /*2600*/  LEA R12, P0, R8.reuse, c[0x0][0x1f8], 0x1 ;  /* 0x00007e00080c7a11 */ /* 0x040fe200078008ff */
[C---:B-1----:R-:W-:Y:S03]  /*2610*/  HMMA.16816.F32 R80, R16.reuse, R40, R52 ;  /* 0x000000281050723c */ /* 0x042fe60000001834 */
[----:B------:R-:W-:Y:S01]  /*2620*/  LEA.HI.X R13, R8, c[0x0][0x1fc], R0, 0x1, P0 ;  /* 0x00007f00080d7a11 */ /* 0x000fe200000f0c00 */
[----:B------:R-:W-:Y:S01]  /*2630*/  IMAD.MOV.U32 R0, RZ, RZ, 0x40 ;  /* 0x00000040ff007424 */ /* 0x000fe200078e00ff */
[----:B------:R-:W-:Y:S01]  /*2640*/  IADD3 R6, P6, R12, UR9, RZ ;  /* 0x000000090c067c10 */ /* 0x000fe2000ffde0ff */
[----:B------:R-:W1:Y:S01]  /*2650*/  LDSM.16.M88.4 R8, [R218+0x6100] ;  /* 0x00610000da08783b */ /* 0x000e620000000200 */
[----:B------:R-:W-:Y:S01]  /*2660*/  ISETP.LT.OR P0, PT, R22, 0x11, P2 ;  /* 0x000000111600780c */ /* 0x000fe20001701670 */
[----:B------:R-:W-:Y:S01]  /*2670*/  HMMA.16816.F32 R100, R16, R44, R48 ;  /* 0x0000002c1064723c */ /* 0x000fe20000001830 */
[----:B------:R-:W-:Y:S01]  /*2680*/  IADD3 R20, P4, R6, UR9, RZ ;  /* 0x0000000906147c10 */ /* 0x000fe2000ff9e0ff */
[----:B------:R-:W-:Y:S01]  /*2690*/  @!PT LDS RZ, [RZ] ;  /* 0x00000000fffff984 */ /* 0x000fe20000000800 */
[----:B------:R-:W-:Y:S01]  /*26a0*/  @!PT LDS RZ, [RZ] ;  /* 0x00000000fffff984 */ /* 0x000fe20000000800 */
[----:B------:R-:W-:Y:S01]  /*26b0*/  @!PT LDS RZ, [RZ] ;  /* 0x00000000fffff984 */ /* 0x000fe20000000800 */
[----:B------:R5:W-:Y:S01]  /*26c0*/  LDGSTS.E.BYPASS.LTC128B.128 [R227+0x100], [R12.64], !P5 ;  /* 0x001000000ce37fae */ /* 0x000be2000e901d68 */
[----:B------:R-:W-:-:S02]  /*26d0*/  IADD3.X R7, R13, UR8, RZ, P6, !PT ;  /* 0x000000080d077c10 */ /* 0x000fc4000b7fe4ff */
[----:B------:R-:W-:Y:S02]  /*26e0*/  ISETP.LT.OR P6, PT, R22, 0x21, P2 ;  /* 0x000000211600780c */ /* 0x000fe400017c1670 */
[----:B------:R-:W-:Y:S01]  /*26f0*/  IADD3.X R21, R7, UR8, RZ, P4, !PT ;  /* 0x0000000807157c10 */ /* 0x000fe2000a7fe4ff */
[C---:B--2---:R-:W-:Y:S01]  /*2700*/  HMMA.16816.F32 R64, R16.reuse, R32, R64 ;  /* 0x000000201040723c */ /* 0x044fe20000001840 */
[----:B------:R-:W-:Y:S02]  /*2710*/  IADD3 R14, P4, R20, UR9, RZ ;  /* 0x00000009140e7c10 */ /* 0x000fe4000ff9e0ff */
[C---:B------:R-:W-:Y:S01]  /*2720*/  ISETP.LT.OR P5, PT, R22.reuse, 0x31, P2 ;  /* 0x000000311600780c */ /* 0x040fe200017a1670 */
[----:B------:R2:W-:Y:S01]  /*2730*/  LDGSTS.E.BYPASS.LTC128B.128 [R227+0x900], [R6.64], !P0 ;  /* 0x0090000006e37fae */ /* 0x0005e2000c101d68 */
[----:B------:R-:W-:Y:S02]  /*2740*/  IADD3.X R15, R21, UR8, RZ, P4, !PT ;  /* 0x00000008150f7c10 */ /* 0x000fe4000a7fe4ff */
[C---:B------:R-:W-:Y:S01]  /*2750*/  ISETP.LT.OR P4, PT, R22.reuse, 0x41, P2 ;  /* 0x000000411600780c */ /* 0x040fe20001781670 */
[----:B---3--:R-:W-:Y:S01]  /*2760*/  HMMA.16816.F32 R68, R16, R36, R68 ;  /* 0x000000241044723c */ /* 0x008fe20000001844 */
[----:B------:R-:W-:Y:S01]  /*2770*/  ISETP.LT.OR P2, PT, R22, 0x51, P2 ;  /* 0x000000511600780c */ /* 0x000fe20001741670 */
[----:B------:R3:W-:Y:S01]  /*2780*/  LDGSTS.E.BYPASS.LTC128B.128 [R227+0x1100], [R20.64], !P6 ;  /* 0x0110000014e37fae */ /* 0x0007e2000f101d68 */
[----:B------:R-:W-:-:S05]  /*2790*/  SEL R0, R0, 0xffffffc0, !P1 ;  /* 0xffffffc000007807 */ /* 0x000fca0004800000 */
[----:B------:R-:W-:Y:S01]  /*27a0*/  IMAD.IADD R214, R208, 0x1, R0 ;  /* 0x00000001d0d67824 */ /* 0x000fe200078e0200 */
[----:B------:R1:W-:Y:S01]  /*27b0*/  LDGSTS.E.BYPASS.LTC128B.128 [R227+0x1900], [R14.64], !P5 ;  /* 0x019000000ee37fae */ /* 0x0003e2000e901d68 */
[----:B----4-:R-:W-:Y:S01]  /*27c0*/  HMMA.16816.F32 R72, R16, R24, R72 ;  /* 0x000000181048723c */ /* 0x010fe20000001848 */
[----:B------:R-:W-:Y:S01]  /*27d0*/  IMAD.IADD R213, R0, 0x1, R219 ;  /* 0x0000000100d57824 */ /* 0x000fe200078e02db */
[----:B------:R-:W-:-:S06]  /*27e0*/  LOP3.LUT R0, R5, R204, RZ, 0xfc, !PT ;  /* 0x000000cc05007212 */ /* 0x000fcc00078efcff */
[----:B------:R-:W-:Y:S01]  /*27f0*/  HMMA.16816.F32 R88, R16, R46, R88 ;  /* 0x0000002e1058723c */ /* 0x000fe20000001858 */
[----:B--2---:R-:W-:-:S07]  /*2800*/  IADD3 R6, P0, R14, UR9, RZ ;  /* 0x000000090e067c10 */ /* 0x004fce000ff1e0ff */
[----:B------:R-:W-:Y:S01]  /*2810*/  HMMA.16816.F32 R96, R16, R42, R96 ;  /* 0x0000002a1060723c */ /* 0x000fe20000001860 */
[----:B------:R-:W-:Y:S02]  /*2820*/  IADD3.X R7, R15, UR8, RZ, P0, !PT ;  /* 0x000000080f077c10 */ /* 0x000fe400087fe4ff */
[----:B-----5:R-:W-:-:S03]  /*2830*/  IADD3 R12, P0, R6, UR9, RZ ;  /* 0x00000009060c7c10 */ /* 0x020fc6000ff1e0ff */
[----:B------:R2:W-:Y:S01]  /*2840*/  LDGSTS.E.BYPASS.LTC128B.128 [R227+0x2100], [R6.64], !P4 ;  /* 0x0210000006e37fae */ /* 0x0005e2000e101d68 */
[----:B------:R-:W-:Y:S01]  /*2850*/  IADD3.X R13, R7, UR8, RZ, P0, !PT ;  /* 0x00000008070d7c10 */ /* 0x000fe200087fe4ff */
[----:B------:R-:W-:Y:S01]  /*2860*/  HMMA.16816.F32 R92, R16, R38, R92 ;  /* 0x00000026105c723c */ /* 0x000fe2000000185c */
[----:B------:R-:W-:-:S03]  /*2870*/  PLOP3.LUT P0, PT, PT, PT, UP2, 0x80, 0x0 ;  /* 0x000000000000781c */ /* 0x000fc60003f0f028 */
[----:B------:R1:W-:Y:S04]  /*2880*/  LDGSTS.E.BYPASS.LTC128B.128 [R227+0x2900], [R12.64], !P2 ;  /* 0x029000000ce37fae */ /* 0x0003e8000d101d68 */
[----:B---3--:R-:W-:Y:S01]  /*2890*/  LDSM.16.M88.4 R20, [R216+0x8100] ;  /* 0x00810000d814783b */ /* 0x008fe20000000200 */
[C---:B------:R-:W-:Y:S03]  /*28a0*/  HMMA.16816.F32 R176, R16.reuse, R34, R124 ;  /* 0x0000002210b0723c */ /* 0x040fe6000000187c */
[----:B------:R-:W3:Y:S04]  /*28b0*/  LDSM.16.M88.4 R76, [R214+0x5100] ;  /* 0x00510000d64c783b */ /* 0x000ee80000000200 */
[----:B------:R-:W4:Y:S01]  /*28c0*/  LDSM.16.M88.4 R52, [R214+0x4100] ;  /* 0x00410000d634783b */ /* 0x000f220000000200 */
[C---:B------:R-:W-:Y:S03]  /*28d0*/  HMMA.16816.F32 R188, R16.reuse, R30, R116 ;  /* 0x0000001e10bc723c */ /* 0x040fe60000001874 */
[----:B------:R-:W5:Y:S04]  /*28e0*/  LDSM.16.M88.4 R60, [R214+0x3100] ;  /* 0x00310000d63c783b */ /* 0x000f680000000200 */
[----:B------:R-:W2:Y:S01]  /*28f0*/  LDSM.16.M88.4 R48, [R214+0x4900] ;  /* 0x00490000d630783b */ /* 0x000ea20000000200 */
[C---:B------:R-:W-:Y:S03]  /*2900*/  HMMA.16816.F32 R172, R16.reuse, R26, R108 ;  /* 0x0000001a10ac723c */ /* 0x040fe6000000186c */
[----:B------:R-:W-:Y:S04]  /*2910*/  LDSM.16.M88.4 R84, [R214+0x5900] ;  /* 0x00590000d654783b */ /* 0x000fe80000000200 */
[----:B------:R-:W0:Y:S01]  /*2920*/  LDGDEPBAR ;  /* 0x00000000000079af */ /* 0x000e220000000000 */
[----:B-1----:R-:W-:Y:S03]  /*2930*/  HMMA.16816.F32 R12, R16, R28, R56 ;  /* 0x0000001c100c723c */ /* 0x002fe60000001838 */
[----:B------:R-:W1:Y:S04]  /*2940*/  LDSM.16.M88.4 R56, [R214+0x3900] ;  /* 0x00390000d638783b */ /* 0x000e680000000200 */
[----:B------:R-:W1:Y:S01]  /*2950*/  LDSM.16.M88.4 R16, [R216+0x6100] ;  /* 0x00610000d810783b */ /* 0x000e620000000200 */
[C---:B------:R-:W-:Y:S08]  /*2960*/  HMMA.16816.F32 R184, R8.reuse, R36, R132 ;  /* 0x0000002408b8723c */ /* 0x040ff00000001884 */
[C---:B------:R-:W-:Y:S08]  /*2970*/  HMMA.16816.F32 R196, R8.reuse, R28, R120 ;  /* 0x0000001c08c4723c */ /* 0x040ff00000001878 */
[C---:B------:R-:W-:Y:S08]  /*2980*/  HMMA.16816.F32 R168, R8.reuse, R44, R160 ;  /* 0x0000002c08a8723c */ /* 0x040ff000000018a0 */
[C---:B------:R-:W-:Y:S08]  /*2990*/  HMMA.16816.F32 R180, R8.reuse, R40, R148 ;  /* 0x0000002808b4723c */ /* 0x040ff00000001894 */
[C---:B------:R-:W-:Y:S01]  /*29a0*/  HMMA.16816.F32 R120, R8.reuse, R46, R156 ;  /* 0x0000002e0878723c */ /* 0x040fe2000000189c */
[----:B------:R-:W-:Y:S07]  /*29b0*/  LDSM.16.M88.4 R44, [R213] ;  /* 0x00000000d52c783b */ /* 0x000fee0000000200 */
[C---:B------:R-:W-:Y:S01]  /*29c0*/  HMMA.16816.F32 R132, R8.reuse, R42, R144 ;  /* 0x0000002a0884723c */ /* 0x040fe20000001890 */
[----:B------:R-:W-:Y:S07]  /*29d0*/  LDSM.16.M88.4 R40, [R213+0x800] ;  /* 0x00080000d528783b */ /* 0x000fee0000000200 */
[C---:B------:R-:W-:Y:S08]  /*29e0*/  HMMA.16816.F32 R192, R8.reuse, R32, R128 ;  /* 0x0000002008c0723c */ /* 0x040ff00000001880 */
[C---:B------:R-:W-:Y:S01]  /*29f0*/  HMMA.16816.F32 R140, R8.reuse, R38, R140 ;  /* 0x00000026088c723c */ /* 0x040fe2000000188c */
[----:B------:R-:W-:Y:S07]  /*2a00*/  LDSM.16.M88.4 R36, [R213+0x1000] ;  /* 0x00100000d524783b */ /* 0x000fee0000000200 */
[C---:B------:R-:W-:Y:S01]  /*2a10*/  HMMA.16816.F32 R152, R8.reuse, R34, R152 ;  /* 0x000000220898723c */ /* 0x040fe20000001898 */
[----:B------:R-:W-:Y:S07]  /*2a20*/  LDSM.16.M88.4 R32, [R213+0x1800] ;  /* 0x00180000d520783b */ /* 0x000fee0000000200 */
[C---:B------:R-:W-:Y:S08]  /*2a30*/  HMMA.16816.F32 R200, R8.reuse, R24, R112 ;  /* 0x0000001808c8723c */ /* 0x040ff00000001870 */
[C---:B------:R-:W-:Y:S01]  /*2a40*/  HMMA.16816.F32 R164, R8.reuse, R30, R136 ;  /* 0x0000001e08a4723c */ /* 0x040fe20000001888 */
[----:B------:R-:W-:Y:S07]  /*2a50*/  LDSM.16.M88.4 R28, [R213+0x2000] ;  /* 0x00200000d51c783b */ /* 0x000fee0000000200 */
[----:B------:R-:W-:Y:S01]  /*2a60*/  HMMA.16816.F32 R160, R8, R26, R104 ;  /* 0x0000001a08a0723c */ /* 0x000fe20000001868 */
[----:B------:R-:W1:Y:S04]  /*2a70*/  LDSM.16.M88.4 R8, [R217+0x8100] ;  /* 0x00810000d908783b */ /* 0x000e680000000200 */
[----:B------:R-:W-:Y:S03]  /*2a80*/  LDSM.16.M88.4 R24, [R213+0x2800] ;  /* 0x00280000d518783b */ /* 0x000fe60000000200 */
[----:B---3--:R-:W-:Y:S01]  /*2a90*/  HMMA.16816.F32 R128, R20, R76, R12 ;  /* 0x0000004c1480723c */ /* 0x008fe2000000180c */
[----:B------:R-:W3:Y:S01]  /*2aa0*/  LDSM.16.M88.4 R12, [R217+0x6100] ;  /* 0x00610000d90c783b */ /* 0x000ee20000000200 */
[----:B------:R-:W-:-:S06]  /*2ab0*/  DEPBAR.LE SB0, 0x0 ;  /* 0x000080000000791a */ /* 0x000fcc0000000000 */
[C---:B----4-:R-:W-:Y:S08]  /*2ac0*/  HMMA.16816.F32 R108, R20.reuse, R54, R92 ;  /* 0x00000036146c723c */ /* 0x050ff0000000185c */
[C---:B-----5:R-:W-:Y:S08]  /*2ad0*/  HMMA.16816.F32 R156, R20.reuse, R60, R100 ;  /* 0x0000003c149c723c */ /* 0x060ff00000001864 */
[C---:B--2---:R-:W-:Y:S08]  /*2ae0*/  HMMA.16816.F32 R104, R20.reuse, R50, R176 ;  /* 0x000000321468723c */ /* 0x044ff000000018b0 */
[C---:B-1----:R-:W-:Y:S08]  /*2af0*/  HMMA.16816.F32 R148, R20.reuse, R56, R80 ;  /* 0x000000381494723c */ /* 0x042ff00000001850 */
        /* <DEDUP_REMOVED lines=9> */
[----:B------:R-:W-:Y:S08]  /*2b90*/  HMMA.16816.F32 R72, R16, R58, R132 ;  /* 0x0000003a1048723c */ /* 0x000ff00000001884 */
[----:B------:R-:W-:Y:S08]  /*2ba0*/  HMMA.16816.F32 R96, R20, R86, R172 ;  /* 0x000000561460723c */ /* 0x000ff000000018ac */
        /* <DEDUP_REMOVED lines=11> */
[-C--:B------:R-:W-:Y:S08]  /*2c60*/  HMMA.16816.F32 R164, R8, R40.reuse, R148 ;  /* 0x0000002808a4723c */ /* 0x080ff00000001894 */
[----:B---3--:R-:W-:Y:S08]  /*2c70*/  HMMA.16816.F32 R100, R12, R40, R80 ;  /* 0x000000280c64723c */ /* 0x008ff00000001850 */
[C---:B------:R-:W-:Y:S08]  /*2c80*/  HMMA.16816.F32 R160, R8.reuse, R44, R156 ;  /* 0x0000002c08a0723c */ /* 0x040ff0000000189c */
[----:B------:R-:W-:Y:S08]  /*2c90*/  HMMA.16816.F32 R148, R8, R36, R144 ;  /* 0x000000240894723c */ /* 0x000ff00000001890 */
[----:B------:R-:W-:Y:S08]  /*2ca0*/  HMMA.16816.F32 R80, R12, R32, R60 ;  /* 0x000000200c50723c */ /* 0x000ff0000000183c */
[C---:B------:R-:W-:Y:S08]  /*2cb0*/  HMMA.16816.F32 R156, R8.reuse, R42, R112 ;  /* 0x0000002a089c723c */ /* 0x040ff00000001870 */
[----:B------:R-:W-:Y:S08]  /*2cc0*/  HMMA.16816.F32 R144, R8, R26, R96 ;  /* 0x0000001a0890723c */ /* 0x000ff00000001860 */
[C---:B------:R-:W-:Y:S08]  /*2cd0*/  HMMA.16816.F32 R76, R12.reuse, R42, R72 ;  /* 0x0000002a0c4c723c */ /* 0x040ff00000001848 */
[----:B------:R-:W-:Y:S08]  /*2ce0*/  HMMA.16816.F32 R60, R12, R30, R48 ;  /* 0x0000001e0c3c723c */ /* 0x000ff00000001830 */
        /* <DEDUP_REMOVED lines=11> */
[----:B------:R-:W-:Y:S01]  /*2da0*/  HMMA.16816.F32 R48, R12, R26, R16 ;  /* 0x0000001a0c30723c */ /* 0x000fe20000001810 */
[----:B------:R-:W-:Y:S06]  /*2db0*/  BAR.SYNC.DEFER_BLOCKING 0x0 ;  /* 0x0000000000007b1d */ /* 0x000fec0000010000 */
[----:B------:R-:W-:Y:S05]  /*2dc0*/  @!P0 BRA `(.L_x_241) ;  /* 0x000001e000008947 */ /* 0x000fea0003800000 */
[----:B------:R-:W-:Y:S01]  /*2dd0*/  UIADD3 UR13, UR6, -0x2, URZ ;  /* 0xfffffffe060d7890 */ /* 0x000fe2000fffe03f */
[C---:B------:R-:W-:Y:S01]  /*2de0*/  IMAD.SHL.U32 R16, R210.reuse, 0x20, RZ ;  /* 0x00000020d2107824 */ /* 0x040fe200078e00ff */
[----:B------:R-:W-:-:S02]  /*2df0*/  SHF.L.U64.HI R5, R210, 0x5, R211 ;  /* 0x00000005d2057819 */ /* 0x000fc400000102d3 */
[----:B------:R-:W-:Y:S02]  /*2e00*/  USHF.R.S32.HI UR10, URZ, 0x1f, UR13 ;  /* 0x0000001f3f0a7899 */ /* 0x000fe4000801140d */
[----:B------:R-:W-:Y:S01]  /*2e10*/  IMAD.U32 R3, RZ, RZ, UR13 ;  /* 0x0000000dff037e24 */ /* 0x000fe2000f8e00ff */
[----:B------:R-:W-:-:S03]  /*2e20*/  UIMAD UR13, UR16, UR13, URZ ;  /* 0x0000000d100d72a4 */ /* 0x000fc6000f8e023f */
[----:B------:R-:W-:Y:S01]  /*2e30*/  IMAD.WIDE.U32 R6, R3, UR18, R228 ;  /* 0x0000001203067c25 */ /* 0x000fe2000f8e00e4 */
[----:B------:R-:W-:-:S04]  /*2e40*/  UIMAD UR10, UR10, UR18, UR13 ;  /* 0x000000120a0a72a4 */ /* 0x000fc8000f8e020d */
[----:B------:R-:W-:Y:S02]  /*2e50*/  LEA R14, P1, R6, c[0x0][0x1c8], 0x1 ;  /* 0x00007200060e7a11 */ /* 0x000fe400078208ff */
[----:B------:R-:W-:Y:S02]  /*2e60*/  IADD3 R3, R7, UR10, RZ ;  /* 0x0000000a07037c10 */ /* 0x000fe4000fffe0ff */
[----:B------:R-:W-:Y:S02]  /*2e70*/  IADD3 R12, P0, R16, R14, RZ ;  /* 0x0000000e100c7210 */ /* 0x000fe40007f1e0ff */
        /* <DEDUP_REMOVED lines=19> */
.L_x_241:
[----:B------:R-:W-:Y:S01]  /*2fb0*/  FMUL.FTZ R3, R96, c[0x0][0x320] ;  /* 0x0000c80060037a20 */ /* 0x000fe20000410000 */
[----:B--2---:R-:W-:Y:S01]  /*2fc0*/  SHF.R.S32.HI R7, RZ, 0x1f, R205 ;  /* 0x0000001fff077819 */ /* 0x004fe200000114cd */
[----:B------:R-:W-:Y:S01]  /*2fd0*/  FMUL.FTZ R5, R52, c[0x0][0x320] ;  /* 0x0000c80034057a20 */ /* 0x000fe20000410000 */
[----:B------:R-:W-:Y:S01]  /*2fe0*/  LEA.HI R6, R207, R209, RZ, 0x2 ;  /* 0x000000d1cf067211 */ /* 0x000fe200078f10ff */
[----:B------:R1:W2:Y:S01]  /*2ff0*/  MUFU.TANH R93, R3 ;  /* 0x00000003005d7308 */ /* 0x0002a20000002400 */
[----:B------:R-:W-:Y:S01]  /*3000*/  PLOP3.LUT P1, PT, PT, PT, UP1, 0x80, 0x0 ;  /* 0x000000000000781c */ /* 0x000fe20003f2f018 */
[----:B------:R-:W-:Y:S01]  /*3010*/  FMUL.FTZ R10, R60, c[0x0][0x320] ;  /* 0x0000c8003c0a7a20 */ /* 0x000fe20000410000 */
[----:B------:R-:W-:Y:S01]  /*3020*/  LOP3.LUT R6, R6, 0xfffffffc, RZ, 0xc0, !PT ;  /* 0xfffffffc06067812 */ /* 0x000fe200078ec0ff */
[----:B------:R-:W-:Y:S01]  /*3030*/  UIADD3 UR10, UR7, 0x1, UR32 ;  /* 0x00000001070a7890 */ /* 0x000fe2000fffe020 */
[----:B------:R-:W-:Y:S01]  /*3040*/  PLOP3.LUT P0, PT, PT, PT, UP1, 0x80, 0x0 ;  /* 0x000000000000781c */ /* 0x000fe20003f0f018 */
[----:B------:R-:W0:Y:S02]  /*3050*/  LDGDEPBAR ;  /* 0x00000000000079af */ /* 0x000e240000000000 */
        /* <DEDUP_REMOVED lines=47> */
[----:B------:R-:W-:Y:S01]  /*3350*/  LOP3.LUT R5, R7, 0xffffffc0, RZ, 0xc0, !PT ;  /* 0xffffffc007057812 */ /* 0x000fe200078ec0ff */
[----:B------:R-:W-:Y:S02]  /*3360*/  FMUL.FTZ R7, R49, c[0x0][0x320] ;  /* 0x0000c80031077a20 */ /* 0x000fe40000410000 */
[----:B------:R-:W-:Y:S01]  /*3370*/  IMAD.IADD R6, R6, 0x1, -R8 ;  /* 0x0000000106067824 */ /* 0x000fe200078e0a08 */
[----:B------:R-:W-:Y:S01]  /*3380*/  IADD3 R5, R5, R11, RZ ;  /* 0x0000000b05057210 */ /* 0x000fe20007ffe0ff */
[----:B------:R3:W1:Y:S04]  /*3390*/  MUFU.TANH R10, R7 ;  /* 0x00000007000a7308 */ /* 0x0006680000002400 */
[----:B------:R-:W-:-:S02]  /*33a0*/  IMAD R12, R6, 0x8, R5 ;  /* 0x00000008060c7824 */ /* 0x000fc400078e0205 */
[----:B------:R-:W-:Y:S02]  /*33b0*/  FMUL.FTZ R5, R72, c[0x0][0x320] ;  /* 0x0000c80048057a20 */ /* 0x000fe40000410000 */
[----:B------:R-:W-:Y:S01]  /*33c0*/  @P1 IMAD.HI.U32 R6, R12, c[0x0][0x2c8], RZ ;  /* 0x0000b2000c061a27 */ /* 0x000fe200078e00ff */
[----:B------:R5:W-:Y:S01]  /*33d0*/  STL [R1+0x24], R12 ;  /* 0x0000240c01007387 */ /* 0x000be20000100800 */
[----:B------:R1:W1:Y:S01]  /*33e0*/  MUFU.TANH R13, R5 ;  /* 0x00000005000d7308 */ /* 0x0002620000002400 */
[----:B------:R-:W-:Y:S02]  /*33f0*/  MOV R18, R12 ;  /* 0x0000000c00127202 */ /* 0x000fe40000000f00 */
[----:B------:R-:W-:Y:S02]  /*3400*/  @P0 SHF.R.U32.HI R18, RZ, c[0x0][0x2cc], R6 ;  /* 0x0000b300ff120a19 */ /* 0x000fe40000011606 */
[----:B------:R-:W-:Y:S01]  /*3410*/  PLOP3.LUT P0, PT, PT, PT, UP0, 0x40, 0x0 ;  /* 0x000000000000781c */ /* 0x000fe20003f0e808 */
[----:B---3--:R-:W-:-:S02]  /*3420*/  FMUL.FTZ R7, R80, c[0x0][0x320] ;  /* 0x0000c80050077a20 */ /* 0x008fc40000410000 */
[----:B------:R-:W3:Y:S01]  /*3430*/  SHFL.IDX PT, R6, R18, RZ, 0x1c1f ;  /* 0x001c1fff12067589 */ /* 0x000ee200000e0000 */
[----:B-1----:R-:W-:-:S04]  /*3440*/  FMUL.FTZ R5, R73, c[0x0][0x320] ;  /* 0x0000c80049057a20 */ /* 0x002fc80000410000 */
[----:B-----5:R1:W1:Y:S02]  /*3450*/  MUFU.TANH R12, R5 ;  /* 0x00000005000c7308 */ /* 0x0202640000002400 */
[----:B-1----:R-:W-:-:S06]  /*3460*/  FMUL.FTZ R5, R48, c[0x0][0x320] ;  /* 0x0000c80030057a20 */ /* 0x002fcc0000410000 */
[----:B------:R1:W1:Y:S02]  /*3470*/  MUFU.TANH R11, R5 ;  /* 0x00000005000b7308 */ /* 0x0002640000002400 */
[----:B-1----:R-:W-:-:S06]  /*3480*/  LOP3.LUT R5, R9, 0x7ffffffc, RZ, 0xc0, !PT ;  /* 0x7ffffffc09057812 */ /* 0x002fcc00078ec0ff */
[----:B------:R1:W1:Y:S01]  /*3490*/  MUFU.TANH R9, R7 ;  /* 0x0000000700097308 */ /* 0x0002620000002400 */
[----:B------:R-:W-:Y:S01]  /*34a0*/  IMAD.IADD R5, R3, 0x1, -R5 ;  /* 0x0000000103057824 */ /* 0x000fe200078e0a05 */
[----:B------:R-:W-:Y:S01]  /*34b0*/  MOV R3, UR10 ;  /* 0x0000000a00037c02 */ /* 0x000fe20008000f00 */
[----:B------:R-:W-:Y:S02]  /*34c0*/  ULDC UR10, c[0x0][0x324] ;  /* 0x0000c900000a7ab9 */ /* 0x000fe40000000800 */
[----:B------:R-:W-:Y:S01]  /*34d0*/  ULOP3.LUT UR10, URZ, UR10, URZ, 0x33, !UPT ;  /* 0x0000000a3f0a7292 */ /* 0x000fe2000f8e333f */
[----:B------:R-:W-:Y:S01]  /*34e0*/  SHF.L.U32 R8, R5, 0x1, RZ ;  /* 0x0000000105087819 */ /* 0x000fe200000006ff */
[----:B------:R-:W-:-:S03]  /*34f0*/  IMAD.U32 R5, RZ, RZ, UR32 ;  /* 0x00000020ff057e24 */ /* 0x000fc6000f8e00ff */
[----:B------:R-:W-:Y:S01]  /*3500*/  IADD3 R3, R3, -UR12, -R8 ;  /* 0x8000000c03037c10 */ /* 0x000fe2000fffe808 */
[----:B------:R1:W-:Y:S01]  /*3510*/  STL [R1+0x20], R8 ;  /* 0x0000200801007387 */ /* 0x0003e20000100800 */
[----:B------:R-:W-:Y:S02]  /*3520*/  IADD3 R22, -R8, UR7, R5 ;  /* 0x0000000708167c10 */ /* 0x000fe4000fffe105 */
[C---:B------:R-:W-:Y:S02]  /*3530*/  IADD3 R20, R3.reuse, c[0x0][0x328], RZ ;  /* 0x0000ca0003147a10 */ /* 0x040fe40007ffe0ff */
[----:B------:R-:W-:Y:S02]  /*3540*/  IADD3 R23, R3, UR10, RZ ;  /* 0x0000000a03177c10 */ /* 0x000fe4000fffe0ff */
[----:B---3--:R-:W-:Y:S02]  /*3550*/  IADD3 R5, R20, R6, RZ ;  /* 0x0000000614057210 */ /* 0x008fe40007ffe0ff */
[----:B------:R-:W-:-:S02]  /*3560*/  IADD3 R24, -R8, UR32, RZ ;  /* 0x0000002008187c10 */ /* 0x000fc4000fffe1ff */
[----:B------:R-:W-:Y:S02]  /*3570*/  IADD3 R3, R23, R6, RZ ;  /* 0x0000000617037210 */ /* 0x000fe40007ffe0ff */
[----:B------:R-:W-:Y:S01]  /*3580*/  IMNMX R5, R5, R22, PT ;  /* 0x0000001605057217 */ /* 0x000fe20003800200 */
[----:B------:R-:W-:Y:S05]  /*3590*/  @P0 BRA `(.L_x_242) ;  /* 0x0000015000000947 */ /* 0x000fea0003800000 */
[----:B-12-4-:R-:W-:Y:S01]  /*35a0*/  IMAD.U32 R7, RZ, RZ, UR12 ;  /* 0x0000000cff077e24 */ /* 0x016fe2000f8e00ff */
[----:B------:R-:W-:Y:S04]  /*35b0*/  BSSY B0, `(.L_x_243) ;  /* 0x000000f000007945 */ /* 0x000fe80003800000 */
[----:B------:R-:W-:-:S04]  /*35c0*/  IADD3 R6, -R7, UR7, R6 ;  /* 0x0000000707067c10 */ /* 0x000fc8000fffe106 */
        /* <DEDUP_REMOVED lines=9> */
.L_x_244:
[----:B------:R-:W-:-:S04]  /*3660*/  MOV R7, c[0x0][0x32c] ;  /* 0x0000cb0000077a02 */ /* 0x000fc80000000f00 */
[----:B------:R-:W-:-:S13]  /*3670*/  ISETP.NE.AND P0, PT, R7, 0x1, PT ;  /* 0x000000010700780c */ /* 0x000fda0003f05270 */
[----:B------:R-:W-:-:S05]  /*3680*/  @P0 IMAD.HI.U32 R7, R6, c[0x0][0x330], RZ ;  /* 0x0000cc0006070a27 */ /* 0x000fca00078e00ff */
[----:B------:R-:W-:Y:S02]  /*3690*/  @P0 SHF.R.U32.HI R6, RZ, c[0x0][0x334], R7 ;  /* 0x0000cd00ff060a19 */ /* 0x000fe40000011607 */
.L_x_245:
[----:B------:R-:W-:Y:S05]  /*36a0*/  BSYNC B0 ;  /* 0x0000000000007941 */ /* 0x000fea0003800000 */
.L_x_243:
[----:B------:R-:W-:-:S05]  /*36b0*/  IMAD R6, R6, c[0x0][0x32c], R24 ;  /* 0x0000cb0006067a24 */ /* 0x000fca00078e0218 */
[----:B------:R-:W-:Y:S02]  /*36c0*/  IADD3 R7, R6, c[0x0][0x32c], RZ ;  /* 0x0000cb0006077a10 */ /* 0x000fe40007ffe0ff */
[----:B------:R-:W-:Y:S02]  /*36d0*/  IMNMX R3, R3, R6, !PT ;  /* 0x0000000603037217 */ /* 0x000fe40007800200 */
[----:B------:R-:W-:Y:S02]  /*36e0*/  IMNMX R5, R5, R7, PT ;  /* 0x0000000705057217 */ /* 0x000fe40003800200 */
.L_x_242:
[----:B--2-4-:R-:W-:Y:S01]  /*36f0*/  FMUL.FTZ R6, R59, c[0x0][0x320] ;  /* 0x0000c8003b067a20 */ /* 0x014fe20000410000 */
[----:B------:R-:W-:Y:S01]  /*3700*/  UISETP.GE.AND UP2, UPT, UR32, 0x11, UPT ;  /* 0x000000112000788c */ /* 0x000fe2000bf46270 */
[----:B-1----:R-:W-:Y:S01]  /*3710*/  FMUL.FTZ R8, R50, c[0x0][0x320] ;  /* 0x0000c80032087a20 */ /* 0x002fe20000410000 */
[----:B------:R-:W-:Y:S01]  /*3720*/  UISETP.GE.AND UP6, UPT, UR32, 0x1, UPT ;  /* 0x000000012000788c */ /* 0x000fe2000bfc6270 */
[----:B------:R1:W2:Y:S01]  /*3730*/  MUFU.TANH R72, R6 ;  /* 0x0000000600487308 */ /* 0x0002a20000002400 */
[----:B------:R-:W-:Y:S01]  /*3740*/  UP2UR UR27, UPR, URZ, 0x4 ;  /* 0x000000043f1b7883 */ /* 0x000fe20008000000 */
[----:B------:R-:W-:Y:S01]  /*3750*/  FMUL.FTZ R7, R51, c[0x0][0x320] ;  /* 0x0000c80033077a20 */ /* 0x000fe20000410000 */
[----:B------:R-:W-:Y:S01]  /*3760*/  PLOP3.LUT P2, PT, PT, PT, UP2, 0x40, 0x0 ;  /* 0x000000000000781c */ /* 0x000fe20003f4e828 */
[----:B------:R-:W-:Y:S01]  /*3770*/  UISETP.GE.AND UP2, UPT, UR32, 0x12, UPT ;  /* 0x000000122000788c */ /* 0x000fe2000bf46270 */
[----:B------:R-:W-:Y:S01]  /*3780*/  PLOP3.LUT P0, PT, PT, PT, UP6, 0x40, 0x0 ;  /* 0x000000000000781c */ /* 0x000fe20003f0e868 */
[----:B------:R-:W-:Y:S01]  /*3790*/  UISETP.GE.AND UP5, UPT, UR32, 0x2, UPT ;  /* 0x000000022000788c */ /* 0x000fe2000bfa6270 */
[C---:B------:R-:W-:Y:S01]  /*37a0*/  ISETP.GT.AND P2, PT, R3.reuse, 0x10, P2 ;  /* 0x000000100300780c */ /* 0x040fe20001744270 */
[----:B------:R-:W-:Y:S01]  /*37b0*/  UP2UR UR26, UPR, URZ, 0x4 ;  /* 0x000000043f1a7883 */ /* 0x000fe20008000000 */
[----:B------:R-:W-:Y:S01]  /*37c0*/  ISETP.GT.AND P0, PT, R3, RZ, P0 ;  /* 0x000000ff0300720c */ /* 0x000fe20000704270 */
[----:B------:R-:W-:Y:S01]  /*37d0*/  UISETP.GE.AND UP4, UPT, UR32, 0x9, UPT ;  /* 0x000000092000788c */ /* 0x000fe2000bf86270 */
[----:B------:R-:W-:Y:S01]  /*37e0*/  PLOP3.LUT P1, PT, PT, PT, UP2, 0x40, 0x0 ;  /* 0x000000000000781c */ /* 0x000fe20003f2e828 */
[----:B------:R-:W-:Y:S01]  /*37f0*/  UISETP.GE.AND UP2, UPT, UR32, 0x19, UPT ;  /* 0x000000192000788c */ /* 0x000fe2000bf46270 */
[----:B------:R-:W-:Y:S01]  /*3800*/  PLOP3.LUT P6, PT, PT, PT, UP5, 0x40, 0x0 ;  /* 0x000000000000781c */ /* 0x000fe20003fce858 */
[----:B------:R-:W-:Y:S01]  /*3810*/  UISETP.GE.AND UP3, UPT, UR32, 0xa, UPT ;  /* 0x0000000a2000788c */ /* 0x000fe2000bf66270 */
[----:B------:R-:W-:Y:S01]  /*3820*/  ISETP.LT.OR P0, PT, R5, 0x1, P0 ;  /* 0x000000010500780c */ /* 0x000fe20000701670 */
[----:B-1----:R-:W-:Y:S01]  /*3830*/  FMUL.FTZ R6, R78, c[0x0][0x320] ;  /* 0x0000c8004e067a20 */ /* 0x002fe20000410000 */
[----:B------:R-:W-:Y:S01]  /*3840*/  ISETP.GT.AND P6, PT, R3, 0x1, P6 ;  /* 0x000000010300780c */ /* 0x000fe200037c4270 */
[----:B------:R-:W-:Y:S01]  /*3850*/  UP2UR UR25, UPR, URZ, 0x4 ;  /* 0x000000043f197883 */ /* 0x000fe20008000000 */
[----:B------:R-:W-:Y:S01]  /*3860*/  PLOP3.LUT P5, PT, PT, PT, UP4, 0x40, 0x0 ;  /* 0x000000000000781c */ /* 0x000fe20003fae848 */
[----:B------:R1:W3:Y:S01]  /*3870*/  MUFU.TANH R41, R6 ;  /* 0x0000000600297308 */ /* 0x0002e20000002400 */
[----:B------:R-:W-:Y:S01]  /*3880*/  ISETP.LT.OR P6, PT, R5, 0x2, P6 ;  /* 0x000000020500780c */ /* 0x000fe200037c1670 */
[----:B------:R-:W-:Y:S01]  /*3890*/  UP2UR UR31, UPR, URZ, 0x40 ;  /* 0x000000403f1f7883 */ /* 0x000fe20008000000 */
[----:B------:R-:W-:Y:S01]  /*38a0*/  ISETP.GT.AND P5, PT, R3, 0x8, P5 ;  /* 0x000000080300780c */ /* 0x000fe20002fa4270 */
[----:B------:R-:W-:Y:S01]  /*38b0*/  UP2UR UR30, UPR, URZ, 0x20 ;  /* 0x000000203f1e7883 */ /* 0x000fe20008000000 */
[----:B------:R-:W-:Y:S01]  /*38c0*/  PLOP3.LUT P4, PT, PT, PT, UP3, 0x40, 0x0 ;  /* 0x000000000000781c */ /* 0x000fe20003f8e838 */
[----:B------:R-:W-:Y:S01]  /*38d0*/  UP2UR UR29, UPR, URZ, 0x10 ;  /* 0x000000103f1d7883 */ /* 0x000fe20008000000 */
[----:B------:R-:W-:Y:S01]  /*38e0*/  ISETP.LT.OR P5, PT, R5, 0x9, P5 ;  /* 0x000000090500780c */ /* 0x000fe20002fa1670 */
[----:B------:R-:W-:Y:S01]  /*38f0*/  UP2UR UR28, UPR, URZ, 0x8 ;  /* 0x000000083f1c7883 */ /* 0x000fe20008000000 */
[----:B------:R-:W-:Y:S01]  /*3900*/  ISETP.GT.AND P4, PT, R3, 0x9, P4 ;  /* 0x000000090300780c */ /* 0x000fe20002784270 */
[----:B------:R-:W-:Y:S01]  /*3910*/  UISETP.GE.AND UP6, UPT, UR32, 0x4a, UPT ;  /* 0x0000004a2000788c */ /* 0x000fe2000bfc6270 */
[----:B------:R-:W-:Y:S01]  /*3920*/  FSEL R73, R88, -INF , !P5 ;  /* 0xff80000058497808 */ /* 0x000fe20006800000 */
[----:B------:R-:W-:Y:S01]  /*3930*/  UISETP.GE.AND UP5, UPT, UR32, 0x51, UPT ;  /* 0x000000512000788c */ /* 0x000fe2000bfa6270 */
[C---:B------:R-:W-:Y:S01]  /*3940*/  ISETP.LT.OR P4, PT, R5.reuse, 0xa, P4 ;  /* 0x0000000a0500780c */ /* 0x040fe20002781670 */
[----:B------:R-:W-:Y:S01]  /*3950*/  UISETP.GE.AND UP4, UPT, UR32, 0x52, UPT ;  /* 0x000000522000788c */ /* 0x000fe2000bf86270 */
[----:B------:R-:W-:Y:S01]  /*3960*/  ISETP.LT.OR P2, PT, R5, 0x11, P2 ;  /* 0x000000110500780c */ /* 0x000fe20001741670 */
[----:B-1----:R-:W-:Y:S01]  /*3970*/  FMUL.FTZ R6, R79, c[0x0][0x320] ;  /* 0x0000c8004f067a20 */ /* 0x002fe20000410000 */
[----:B------:R-:W-:Y:S01]  /*3980*/  ISETP.GT.AND P1, PT, R3, 0x11, P1 ;  /* 0x000000110300780c */ /* 0x000fe20000f24270 */
[----:B------:R-:W-:Y:S01]  /*3990*/  UISETP.GE.AND UP3, UPT, UR32, 0x59, UPT ;  /* 0x000000592000788c */ /* 0x000fe2000bf66270 */
[----:B------:R-:W1:Y:S02]  /*39a0*/  MUFU.TANH R25, R8 ;  /* 0x0000000800197308 */ /* 0x000e640000002400 */
[----:B------:R-:W-:-:S04]  /*39b0*/  ISETP.LT.OR P1, PT, R5, 0x12, P1 ;  /* 0x000000120500780c */ /* 0x000fc80000f21670 */
[----:B------:R-:W-:Y:S02]  /*39c0*/  FSEL R78, R85, -INF , !P1 ;  /* 0xff800000554e7808 */ /* 0x000fe40004800000 */
[----:B------:R4:W1:Y:S02]  /*39d0*/  MUFU.TANH R46, R6 ;  /* 0x00000006002e7308 */ /* 0x0008640000002400 */
[----:B----4-:R-:W-:Y:S01]  /*39e0*/  FMUL.FTZ R6, R70, c[0x0][0x320] ;  /* 0x0000c80046067a20 */ /* 0x010fe20000410000 */
[----:B------:R-:W-:-:S05]  /*39f0*/  FSEL R70, R92, -INF , !P6 ;  /* 0xff8000005c467808 */ /* 0x000fca0007000000 */
[----:B------:R4:W1:Y:S02]  /*3a00*/  MUFU.TANH R44, R6 ;  /* 0x00000006002c7308 */ /* 0x0008640000002400 */
[----:B----4-:R-:W-:-:S06]  /*3a10*/  FMUL.FTZ R6, R71, c[0x0][0x320] ;  /* 0x0000c80047067a20 */ /* 0x010fcc0000410000 */
[----:B------:R4:W1:Y:S02]  /*3a20*/  MUFU.TANH R43, R6 ;  /* 0x00000006002b7308 */ /* 0x0008640000002400 */
[----:B----4-:R-:W-:-:S06]  /*3a30*/  FMUL.FTZ R6, R98, c[0x0][0x320] ;  /* 0x0000c80062067a20 */ /* 0x010fcc0000410000 */
[----:B------:R4:W1:Y:S02]  /*3a40*/  MUFU.TANH R39, R6 ;  /* 0x0000000600277308 */ /* 0x0008640000002400 */
[----:B----4-:R-:W-:-:S06]  /*3a50*/  FMUL.FTZ R6, R90, c[0x0][0x320] ;  /* 0x0000c8005a067a20 */ /* 0x010fcc0000410000 */
[----:B------:R4:W1:Y:S02]  /*3a60*/  MUFU.TANH R37, R6 ;  /* 0x0000000600257308 */ /* 0x0008640000002400 */
[----:B----4-:R-:W-:Y:S01]  /*3a70*/  FMUL.FTZ R6, R66, c[0x0][0x320] ;  /* 0x0000c80042067a20 */ /* 0x010fe20000410000 */
[----:B------:R-:W-:Y:S02]  /*3a80*/  FSEL R66, R93, -INF , !P0 ;  /* 0xff8000005d427808 */ /* 0x000fe40004000000 */
[----:B------:R-:W-:-:S03]  /*3a90*/  PLOP3.LUT P0, PT, PT, PT, UP2, 0x40, 0x0 ;  /* 0x000000000000781c */ /* 0x000fc60003f0e828 */
[----:B------:R4:W1:Y:S01]  /*3aa0*/  MUFU.TANH R35, R6 ;  /* 0x0000000600237308 */ /* 0x0008620000002400 */
[----:B------:R-:W-:Y:S01]  /*3ab0*/  UISETP.GE.AND UP2, UPT, UR32, 0x1a, UPT ;  /* 0x0000001a2000788c */ /* 0x000fe2000bf46270 */
[----:B------:R-:W-:-:S03]  /*3ac0*/  ISETP.GT.AND P0, PT, R3, 0x18, P0 ;  /* 0x000000180300780c */ /* 0x000fc60000704270 */
[----:B------:R-:W-:Y:S02]  /*3ad0*/  UP2UR UR24, UPR, URZ, 0x4 ;  /* 0x000000043f187883 */ /* 0x000fe40008000000 */
[----:B------:R-:W-:Y:S01]  /*3ae0*/  PLOP3.LUT P6, PT, PT, PT, UP2, 0x40, 0x0 ;  /* 0x000000000000781c */ /* 0x000fe20003fce828 */
[----:B------:R-:W-:Y:S01]  /*3af0*/  UISETP.GE.AND UP2, UPT, UR32, 0x21, UPT ;  /* 0x000000212000788c */ /* 0x000fe2000bf46270 */
[----:B------:R-:W-:Y:S02]  /*3b00*/  ISETP.LT.OR P0, PT, R5, 0x19, P0 ;  /* 0x000000190500780c */ /* 0x000fe40000701670 */
[----:B------:R-:W-:Y:S01]  /*3b10*/  ISETP.GT.AND P6, PT, R3, 0x19, P6 ;  /* 0x000000190300780c */ /* 0x000fe200037c4270 */
[----:B------:R-:W-:Y:S01]  /*3b20*/  UP2UR UR23, UPR, URZ, 0x4 ;  /* 0x000000043f177883 */ /* 0x000fe20008000000 */
[----:B------:R-:W-:Y:S02]  /*3b30*/  FSEL R79, R84, -INF , !P0 ;  /* 0xff800000544f7808 */ /* 0x000fe40004000000 */
[----:B------:R-:W-:Y:S01]  /*3b40*/  PLOP3.LUT P5, PT, PT, PT, UP2, 0x40, 0x0 ;  /* 0x000000000000781c */ /* 0x000fe20003fae828 */
[----:B----4-:R-:W-:Y:S01]  /*3b50*/  FMUL.FTZ R6, R67, c[0x0][0x320] ;  /* 0x0000c80043067a20 */ /* 0x010fe20000410000 */
[----:B------:R-:W-:Y:S01]  /*3b60*/  UISETP.GE.AND UP2, UPT, UR32, 0x22, UPT ;  /* 0x000000222000788c */ /* 0x000fe2000bf46270 */
[----:B------:R-:W-:-:S02]  /*3b70*/  ISETP.LT.OR P6, PT, R5, 0x1a, P6 ;  /* 0x0000001a0500780c */ /* 0x000fc400037c1670 */
[----:B------:R4:W1:Y:S01]  /*3b80*/  MUFU.TANH R36, R6 ;  /* 0x0000000600247308 */ /* 0x0008620000002400 */
[----:B------:R-:W-:Y:S01]  /*3b90*/  UP2UR UR22, UPR, URZ, 0x4 ;  /* 0x000000043f167883 */ /* 0x000fe20008000000 */
[----:B------:R-:W-:Y:S02]  /*3ba0*/  ISETP.GT.AND P5, PT, R3, 0x20, P5 ;  /* 0x000000200300780c */ /* 0x000fe40002fa4270 */
[----:B------:R-:W-:Y:S02]  /*3bb0*/  FSEL R77, R77, -INF , !P6 ;  /* 0xff8000004d4d7808 */ /* 0x000fe40007000000 */
[----:B------:R-:W-:-:S04]  /*3bc0*/  ISETP.LT.OR P5, PT, R5, 0x21, P5 ;  /* 0x000000210500780c */ /* 0x000fc80002fa1670 */
[----:B------:R-:W-:Y:S01]  /*3bd0*/  FSEL R76, R76, -INF , !P5 ;  /* 0xff8000004c4c7808 */ /* 0x000fe20006800000 */
[----:B----4-:R-:W-:-:S04]  /*3be0*/  FMUL.FTZ R6, R91, c[0x0][0x320] ;  /* 0x0000c8005b067a20 */ /* 0x010fc80000410000 */
[----:B------:R4:W1:Y:S02]  /*3bf0*/  MUFU.TANH R34, R6 ;  /* 0x0000000600227308 */ /* 0x0008640000002400 */
[----:B----4-:R-:W-:-:S06]  /*3c00*/  FMUL.FTZ R6, R82, c[0x0][0x320] ;  /* 0x0000c80052067a20 */ /* 0x010fcc0000410000 */
        /* <DEDUP_REMOVED lines=21> */
[----:B------:R-:W-:Y:S01]  /*3d60*/  PLOP3.LUT P4, PT, PT, PT, UP2, 0x40, 0x0 ;  /* 0x000000000000781c */ /* 0x000fe20003f8e828 */
[----:B------:R-:W-:Y:S02]  /*3d70*/  UISETP.GE.AND UP2, UPT, UR32, 0x29, UPT ;  /* 0x000000292000788c */ /* 0x000fe4000bf46270 */
[----:B------:R4:W1:Y:S01]  /*3d80*/  MUFU.TANH R28, R6 ;  /* 0x00000006001c7308 */ /* 0x0008620000002400 */
[----:B------:R-:W-:Y:S01]  /*3d90*/  ISETP.GT.AND P4, PT, R3, 0x21, P4 ;  /* 0x000000210300780c */ /* 0x000fe20002784270 */
[----:B------:R-:W-:-:S03]  /*3da0*/  UP2UR UR21, UPR, URZ, 0x4 ;  /* 0x000000043f157883 */ /* 0x000fc60008000000 */
[----:B------:R-:W-:-:S04]  /*3db0*/  ISETP.LT.OR P4, PT, R5, 0x22, P4 ;  /* 0x000000220500780c */ /* 0x000fc80002781670 */
[----:B------:R-:W-:Y:S01]  /*3dc0*/  FSEL R80, R69, -INF , !P4 ;  /* 0xff80000045507808 */ /* 0x000fe20006000000 */
[----:B----4-:R-:W-:Y:S01]  /*3dd0*/  FMUL.FTZ R6, R75, c[0x0][0x320] ;  /* 0x0000c8004b067a20 */ /* 0x010fe20000410000 */
[----:B------:R-:W-:Y:S02]  /*3de0*/  FSEL R75, R86, -INF , !P2 ;  /* 0xff800000564b7808 */ /* 0x000fe40005000000 */
[----:B------:R-:W-:Y:S01]  /*3df0*/  PLOP3.LUT P2, PT, PT, PT, UP2, 0x40, 0x0 ;  /* 0x000000000000781c */ /* 0x000fe20003f4e828 */
[----:B------:R-:W-:Y:S01]  /*3e00*/  UISETP.GE.AND UP2, UPT, UR32, 0x2a, UPT ;  /* 0x0000002a2000788c */ /* 0x000fe2000bf46270 */
[----:B------:R4:W1:Y:S02]  /*3e10*/  MUFU.TANH R26, R6 ;  /* 0x00000006001a7308 */ /* 0x0008640000002400 */
[----:B------:R-:W-:Y:S01]  /*3e20*/  ISETP.GT.AND P2, PT, R3, 0x28, P2 ;  /* 0x000000280300780c */ /* 0x000fe20001744270 */
[----:B------:R-:W-:Y:S02]  /*3e30*/  UP2UR UR20, UPR, URZ, 0x4 ;  /* 0x000000043f147883 */ /* 0x000fe40008000000 */
[----:B------:R-:W-:Y:S01]  /*3e40*/  PLOP3.LUT P1, PT, PT, PT, UP2, 0x40, 0x0 ;  /* 0x000000000000781c */ /* 0x000fe20003f2e828 */
[----:B------:R-:W-:Y:S01]  /*3e50*/  UISETP.GE.AND UP2, UPT, UR32, 0x31, UPT ;  /* 0x000000312000788c */ /* 0x000fe2000bf46270 */
[----:B------:R-:W-:-:S02]  /*3e60*/  ISETP.LT.OR P2, PT, R5, 0x29, P2 ;  /* 0x000000290500780c */ /* 0x000fc40001741670 */
[----:B------:R-:W-:Y:S01]  /*3e70*/  ISETP.GT.AND P1, PT, R3, 0x29, P1 ;  /* 0x000000290300780c */ /* 0x000fe20000f24270 */
[----:B------:R-:W-:Y:S01]  /*3e80*/  UP2UR UR19, UPR, URZ, 0x4 ;  /* 0x000000043f137883 */ /* 0x000fe20008000000 */
[----:B------:R-:W-:Y:S02]  /*3e90*/  FSEL R81, R68, -INF , !P2 ;  /* 0xff80000044517808 */ /* 0x000fe40005000000 */
[----:B------:R-:W-:Y:S01]  /*3ea0*/  PLOP3.LUT P0, PT, PT, PT, UP2, 0x40, 0x0 ;  /* 0x000000000000781c */ /* 0x000fe20003f0e828 */
[----:B------:R-:W-:Y:S01]  /*3eb0*/  UISETP.GE.AND UP2, UPT, UR32, 0x32, UPT ;  /* 0x000000322000788c */ /* 0x000fe2000bf46270 */
[----:B------:R-:W-:Y:S01]  /*3ec0*/  ISETP.LT.OR P1, PT, R5, 0x2a, P1 ;  /* 0x0000002a0500780c */ /* 0x000fe20000f21670 */
[----:B----4-:R-:W4:Y:S01]  /*3ed0*/  SHFL.IDX PT, R6, R18, 0x1, 0x1c1f ;  /* 0x003c1f0012067f89 */ /* 0x010f2200000e0000 */
[----:B------:R-:W-:Y:S01]  /*3ee0*/  ISETP.GT.AND P0, PT, R3, 0x30, P0 ;  /* 0x000000300300780c */ /* 0x000fe20000704270 */
[----:B------:R-:W-:Y:S01]  /*3ef0*/  UP2UR UR18, UPR, URZ, 0x4 ;  /* 0x000000043f127883 */ /* 0x000fe20008000000 */
[----:B------:R-:W-:-:S02]  /*3f00*/  FSEL R82, R64, -INF , !P1 ;  /* 0xff80000040527808 */ /* 0x000fc40004800000 */
[----:B------:R-:W-:Y:S01]  /*3f10*/  PLOP3.LUT P6, PT, PT, PT, UP2, 0x40, 0x0 ;  /* 0x000000000000781c */ /* 0x000fe20003fce828 */
[----:B------:R-:W-:Y:S01]  /*3f20*/  UISETP.GE.AND UP2, UPT, UR32, 0x39, UPT ;  /* 0x000000392000788c */ /* 0x000fe2000bf46270 */
[----:B------:R-:W-:Y:S02]  /*3f30*/  ISETP.LT.OR P0, PT, R5, 0x31, P0 ;  /* 0x000000310500780c */ /* 0x000fe40000701670 */
[----:B------:R-:W-:Y:S01]  /*3f40*/  ISETP.GT.AND P6, PT, R3, 0x31, P6 ;  /* 0x000000310300780c */ /* 0x000fe200037c4270 */
[----:B------:R-:W-:Y:S01]  /*3f50*/  UP2UR UR17, UPR, URZ, 0x4 ;  /* 0x000000043f117883 */ /* 0x000fe20008000000 */
[----:B------:R-:W-:Y:S02]  /*3f60*/  FSEL R83, R9, -INF , !P0 ;  /* 0xff80000009537808 */ /* 0x000fe40004000000 */
        /* <DEDUP_REMOVED lines=8> */
[----:B------:R-:W-:Y:S02]  /*3ff0*/  ISETP.LT.OR P5, PT, R5, 0x39, P5 ;  /* 0x000000390500780c */ /* 0x000fe40002fa1670 */
        /* <DEDUP_REMOVED lines=18> */
[----:B------:R1:W1:Y:S01]  /*4120*/  MUFU.TANH R17, R7 ;  /* 0x0000000700117308 */ /* 0x0002620000002400 */
[----:B------:R-:W-:Y:S02]  /*4130*/  ISETP.GT.AND P0, PT, R3, 0x48, P0 ;  /* 0x000000480300780c */ /* 0x000fe40000704270 */
[----:B------:R-:W-:-:S02]  /*4140*/  FSEL R231, R16, -INF , !P1 ;  /* 0xff80000010e77808 */ /* 0x000fc40004800000 */
[----:B------:R-:W-:Y:S02]  /*4150*/  ISETP.LT.OR P0, PT, R5, 0x49, P0 ;  /* 0x000000490500780c */ /* 0x000fe40000701670 */
[----:B------:R-:W-:Y:S02]  /*4160*/  PLOP3.LUT P6, PT, PT, PT, UP6, 0x40, 0x0 ;  /* 0x000000000000781c */ /* 0x000fe40003fce868 */
[----:B------:R-:W-:Y:S02]  /*4170*/  FSEL R230, R15, -INF , !P0 ;  /* 0xff8000000fe67808 */ /* 0x000fe40004000000 */
[----:B------:R-:W-:Y:S02]  /*4180*/  PLOP3.LUT P0, PT, PT, PT, UP0, 0x40, 0x0 ;  /* 0x000000000000781c */ /* 0x000fe40003f0e808 */
[----:B------:R-:W-:Y:S02]  /*4190*/  PLOP3.LUT P5, PT, PT, PT, UP5, 0x40, 0x0 ;  /* 0x000000000000781c */ /* 0x000fe40003fae858 */
[----:B------:R-:W-:-:S02]  /*41a0*/  PLOP3.LUT P4, PT, PT, PT, UP4, 0x40, 0x0 ;  /* 0x000000000000781c */ /* 0x000fc40003f8e848 */
[----:B------:R-:W-:Y:S02]  /*41b0*/  PLOP3.LUT P2, PT, PT, PT, UP3, 0x40, 0x0 ;  /* 0x000000000000781c */ /* 0x000fe40003f4e838 */
[----:B------:R-:W-:Y:S02]  /*41c0*/  PLOP3.LUT P1, PT, PT, PT, UP2, 0x40, 0x0 ;  /* 0x000000000000781c */ /* 0x000fe40003f2e828 */
[C---:B------:R-:W-:Y:S02]  /*41d0*/  ISETP.GT.AND P6, PT, R3.reuse, 0x49, P6 ;  /* 0x000000490300780c */ /* 0x040fe400037c4270 */
[C---:B------:R-:W-:Y:S02]  /*41e0*/  ISETP.GT.AND P5, PT, R3.reuse, 0x50, P5 ;  /* 0x000000500300780c */ /* 0x040fe40002fa4270 */
[C---:B------:R-:W-:Y:S02]  /*41f0*/  ISETP.GT.AND P4, PT, R3.reuse, 0x51, P4 ;  /* 0x000000510300780c */ /* 0x040fe40002784270 */
[----:B------:R-:W-:-:S02]  /*4200*/  ISETP.GT.AND P2, PT, R3, 0x58, P2 ;  /* 0x000000580300780c */ /* 0x000fc40001744270 */
[----:B------:R-:W-:Y:S01]  /*4210*/  ISETP.GT.AND P1, PT, R3, 0x59, P1 ;  /* 0x000000590300780c */ /* 0x000fe20000f24270 */
[--C-:B----4-:R-:W-:Y:S01]  /*4220*/  IMAD.IADD R3, R23, 0x1, R6.reuse ;  /* 0x0000000117037824 */ /* 0x110fe200078e0206 */
[C---:B------:R-:W-:Y:S02]  /*4230*/  ISETP.LT.OR P6, PT, R5.reuse, 0x4a, P6 ;  /* 0x0000004a0500780c */ /* 0x040fe400037c1670 */
[C---:B------:R-:W-:Y:S02]  /*4240*/  ISETP.LT.OR P5, PT, R5.reuse, 0x51, P5 ;  /* 0x000000510500780c */ /* 0x040fe40002fa1670 */
[C---:B------:R-:W-:Y:S02]  /*4250*/  ISETP.LT.OR P4, PT, R5.reuse, 0x52, P4 ;  /* 0x000000520500780c */ /* 0x040fe40002781670 */
[C---:B------:R-:W-:Y:S02]  /*4260*/  ISETP.LT.OR P2, PT, R5.reuse, 0x59, P2 ;  /* 0x000000590500780c */ /* 0x040fe40001741670 */
[----:B------:R-:W-:Y:S01]  /*4270*/  ISETP.LT.OR P1, PT, R5, 0x5a, P1 ;  /* 0x0000005a0500780c */ /* 0x000fe20000f21670 */
[----:B------:R-:W-:Y:S01]  /*4280*/  IMAD.IADD R5, R20, 0x1, R6 ;  /* 0x0000000114057824 */ /* 0x000fe200078e0206 */
[----:B------:R-:W-:-:S02]  /*4290*/  FSEL R232, R14, -INF , !P6 ;  /* 0xff8000000ee87808 */ /* 0x000fc40007000000 */
[----:B------:R-:W-:Y:S02]  /*42a0*/  FSEL R233, R13, -INF , !P5 ;  /* 0xff8000000de97808 */ /* 0x000fe40006800000 */
[----:B------:R-:W-:Y:S02]  /*42b0*/  IMNMX R5, R5, R22, PT ;  /* 0x0000001605057217 */ /* 0x000fe40003800200 */
[----:B------:R-:W-:Y:S02]  /*42c0*/  FSEL R234, R12, -INF , !P4 ;  /* 0xff8000000cea7808 */ /* 0x000fe40006000000 */
[----:B------:R-:W-:Y:S02]  /*42d0*/  FSEL R241, R11, -INF , !P2 ;  /* 0xff8000000bf17808 */ /* 0x000fe40005000000 */
[----:B------:R-:W-:Y:S01]  /*42e0*/  FSEL R244, R10, -INF , !P1 ;  /* 0xff8000000af47808 */ /* 0x000fe20004800000 */
[----:B------:R-:W-:Y:S05]  /*42f0*/  @P0 BRA `(.L_x_246) ;  /* 0x0000015000000947 */ /* 0x000fea0003800000 */
[----:B-123--:R-:W-:Y:S01]  /*4300*/  IMAD.U32 R7, RZ, RZ, UR12 ;  /* 0x0000000cff077e24 */ /* 0x00efe2000f8e00ff */
        /* <DEDUP_REMOVED lines=11> */
.L_x_248:
[----:B------:R-:W-:-:S04]  /*43c0*/  MOV R7, c[0x0][0x32c] ;  /* 0x0000cb0000077a02 */ /* 0x000fc80000000f00 */
[----:B------:R-:W-:-:S13]  /*43d0*/  ISETP.NE.AND P0, PT, R7, 0x1, PT ;  /* 0x000000010700780c */ /* 0x000fda0003f05270 */
[----:B------:R-:W-:-:S05]  /*43e0*/  @P0 IMAD.HI.U32 R7, R6, c[0x0][0x330], RZ ;  /* 0x0000cc0006070a27 */ /* 0x000fca00078e00ff */
[----:B------:R-:W-:Y:S02]  /*43f0*/  @P0 SHF.R.U32.HI R6, RZ, c[0x0][0x334], R7 ;  /* 0x0000cd00ff060a19 */ /* 0x000fe40000011607 */
.L_x_249:
[----:B------:R-:W-:Y:S05]  /*4400*/  BSYNC B0 ;  /* 0x0000000000007941 */ /* 0x000fea0003800000 */
.L_x_247:
[----:B------:R-:W-:-:S05]  /*4410*/  IMAD R6, R6, c[0x0][0x32c], R24 ;  /* 0x0000cb0006067a24 */ /* 0x000fca00078e0218 */
[----:B------:R-:W-:Y:S02]  /*4420*/  IADD3 R7, R6, c[0x0][0x32c], RZ ;  /* 0x0000cb0006077a10 */ /* 0x000fe40007ffe0ff */
[----:B------:R-:W-:Y:S02]  /*4430*/  IMNMX R3, R3, R6, !PT ;  /* 0x0000000603037217 */ /* 0x000fe40007800200 */
[----:B------:R-:W-:Y:S02]  /*4440*/  IMNMX R5, R5, R7, PT ;  /* 0x0000000705057217 */ /* 0x000fe40003800200 */
.L_x_246:
[----:B-123--:R-:W-:Y:S01]  /*4450*/  FMUL.FTZ R6, R109, c[0x0][0x320] ;  /* 0x0000c8006d067a20 */ /* 0x00efe20000410000 */
[----:B------:R-:W-:Y:S01]  /*4460*/  UP2UR UR38, UPR, URZ, 0x40 ;  /* 0x000000403f267883 */ /* 0x000fe20008000000 */
[----:B------:R-:W-:Y:S01]  /*4470*/  FMUL.FTZ R9, R112, c[0x0][0x320] ;  /* 0x0000c80070097a20 */ /* 0x000fe20000410000 */
[----:B------:R-:W-:Y:S01]  /*4480*/  UISETP.NE.AND UP6, UPT, UR31, URZ, UPT ;  /* 0x0000003f1f00728c */ /* 0x000fe2000bfc5270 */
[----:B------:R1:W2:Y:S01]  /*4490*/  MUFU.TANH R63, R6 ;  /* 0x00000006003f7308 */ /* 0x0002a20000002400 */
[----:B------:R-:W-:Y:S01]  /*44a0*/  UP2UR UR36, UPR, URZ, 0x10 ;  /* 0x000000103f247883 */ /* 0x000fe20008000000 */
[----:B------:R-:W-:Y:S01]  /*44b0*/  FMUL.FTZ R11, R105, c[0x0][0x320] ;  /* 0x0000c800690b7a20 */ /* 0x000fe20000410000 */
[----:B------:R-:W-:Y:S01]  /*44c0*/  UP2UR UR37, UPR, URZ, 0x20 ;  /* 0x000000203f257883 */ /* 0x000fe20008000000 */
[----:B------:R-:W-:Y:S01]  /*44d0*/  FMUL.FTZ R16, R161, c[0x0][0x320] ;  /* 0x0000c800a1107a20 */ /* 0x000fe20000410000 */
[----:B------:R-:W-:Y:S01]  /*44e0*/  UISETP.NE.AND UP4, UPT, UR29, URZ, UPT ;  /* 0x0000003f1d00728c */ /* 0x000fe2000bf85270 */
[----:B------:R-:W-:Y:S01]  /*44f0*/  PLOP3.LUT P0, PT, PT, PT, UP6, 0x40, 0x0 ;  /* 0x000000000000781c */ /* 0x000fe20003f0e868 */
[----:B------:R-:W-:Y:S01]  /*4500*/  UISETP.NE.AND UP5, UPT, UR30, URZ, UPT ;  /* 0x0000003f1e00728c */ /* 0x000fe2000bfa5270 */
[----:B------:R-:W3:Y:S01]  /*4510*/  MUFU.TANH R54, R11 ;  /* 0x0000000b00367308 */ /* 0x000ee20000002400 */
[----:B------:R-:W-:Y:S01]  /*4520*/  UP2UR UR32, UPR, URZ, 0x2 ;  /* 0x000000023f207883 */ /* 0x000fe20008000000 */
[----:B------:R-:W-:Y:S01]  /*4530*/  ISETP.GT.AND P0, PT, R3, RZ, P0 ;  /* 0x000000ff0300720c */ /* 0x000fe20000704270 */
[----:B------:R-:W-:Y:S01]  /*4540*/  UP2UR UR34, UPR, URZ, 0x4 ;  /* 0x000000043f227883 */ /* 0x000fe20008000000 */
[----:B------:R-:W-:Y:S01]  /*4550*/  PLOP3.LUT P5, PT, PT, PT, UP4, 0x40, 0x0 ;  /* 0x000000000000781c */ /* 0x000fe20003fae848 */
[----:B------:R-:W-:Y:S01]  /*4560*/  UP2UR UR33, UPR, URZ, 0x1 ;  /* 0x000000013f217883 */ /* 0x000fe20008000000 */
[----:B------:R-:W-:Y:S01]  /*4570*/  PLOP3.LUT P6, PT, PT, PT, UP5, 0x40, 0x0 ;  /* 0x000000000000781c */ /* 0x000fe20003fce858 */
[----:B------:R-:W-:Y:S01]  /*4580*/  UISETP.NE.AND UP1, UPT, UR27, URZ, UPT ;  /* 0x0000003f1b00728c */ /* 0x000fe2000bf25270 */
[----:B-1----:R-:W-:Y:S01]  /*4590*/  FMUL.FTZ R6, R108, c[0x0][0x320] ;  /* 0x0000c8006c067a20 */ /* 0x002fe20000410000 */
[----:B------:R-:W-:Y:S01]  /*45a0*/  UP2UR UR35, UPR, URZ, 0x8 ;  /* 0x000000083f237883 */ /* 0x000fe20008000000 */
[----:B------:R-:W-:Y:S01]  /*45b0*/  ISETP.LT.OR P0, PT, R5, 0x1, P0 ;  /* 0x000000010500780c */ /* 0x000fe20000701670 */
[----:B------:R-:W-:Y:S01]  /*45c0*/  UISETP.NE.AND UP2, UPT, UR28, URZ, UPT ;  /* 0x0000003f1c00728c */ /* 0x000fe2000bf45270 */
[----:B------:R1:W4:Y:S01]  /*45d0*/  MUFU.TANH R62, R6 ;  /* 0x00000006003e7308 */ /* 0x0003220000002400 */
[----:B------:R-:W-:Y:S01]  /*45e0*/  UISETP.NE.AND UP0, UPT, UR26, URZ, UPT ;  /* 0x0000003f1a00728c */ /* 0x000fe2000bf05270 */
[C---:B------:R-:W-:Y:S01]  /*45f0*/  ISETP.GT.AND P5, PT, R3.reuse, 0x8, P5 ;  /* 0x000000080300780c */ /* 0x040fe20002fa4270 */
[----:B------:R-:W-:Y:S01]  /*4600*/  UISETP.NE.AND UP3, UPT, UR25, URZ, UPT ;  /* 0x0000003f1900728c */ /* 0x000fe2000bf65270 */
[----:B------:R-:W-:Y:S01]  /*4610*/  ISETP.GT.AND P6, PT, R3, 0x1, P6 ;  /* 0x000000010300780c */ /* 0x000fe200037c4270 */
[----:B------:R-:W-:Y:S01]  /*4620*/  UISETP.NE.AND UP6, UPT, UR38, URZ, UPT ;  /* 0x0000003f2600728c */ /* 0x000fe2000bfc5270 */
[----:B------:R-:W-:Y:S01]  /*4630*/  PLOP3.LUT P2, PT, PT, PT, UP1, 0x40, 0x0 ;  /* 0x000000000000781c */ /* 0x000fe20003f4e818 */
[----:B------:R-:W-:Y:S01]  /*4640*/  UISETP.NE.AND UP1, UPT, UR23, URZ, UPT ;  /* 0x0000003f1700728c */ /* 0x000fe2000bf25270 */
[----:B------:R-:W-:Y:S01]  /*4650*/  PLOP3.LUT P4, PT, PT, PT, UP2, 0x40, 0x0 ;  /* 0x000000000000781c */ /* 0x000fe20003f8e828 */
[----:B------:R-:W-:Y:S01]  /*4660*/  UISETP.NE.AND UP2, UPT, UR24, URZ, UPT ;  /* 0x0000003f1800728c */ /* 0x000fe2000bf45270 */
[----:B------:R-:W-:Y:S01]  /*4670*/  PLOP3.LUT P1, PT, PT, PT, UP0, 0x40, 0x0 ;  /* 0x000000000000781c */ /* 0x000fe20003f2e808 */
[----:B------:R-:W-:Y:S01]  /*4680*/  UISETP.NE.AND UP0, UPT, UR21, URZ, UPT ;  /* 0x0000003f1500728c */ /* 0x000fe2000bf05270 */
[----:B------:R-:W-:Y:S01]  /*4690*/  FSEL R52, R39, -INF , !P0 ;  /* 0xff80000027347808 */ /* 0x000fe20004000000 */
[----:B------:R-:W-:Y:S01]  /*46a0*/  UISETP.NE.AND UP5, UPT, UR37, URZ, UPT ;  /* 0x0000003f2500728c */ /* 0x000fe2000bfa5270 */
[----:B------:R-:W-:Y:S01]  /*46b0*/  PLOP3.LUT P0, PT, PT, PT, UP3, 0x40, 0x0 ;  /* 0x000000000000781c */ /* 0x000fe20003f0e838 */
[----:B------:R-:W-:Y:S01]  /*46c0*/  UISETP.NE.AND UP3, UPT, UR22, URZ, UPT ;  /* 0x0000003f1600728c */ /* 0x000fe2000bf65270 */
[----:B-1----:R-:W-:Y:S01]  /*46d0*/  FMUL.FTZ R6, R148, c[0x0][0x320] ;  /* 0x0000c80094067a20 */ /* 0x002fe20000410000 */
[C---:B------:R-:W-:Y:S01]  /*46e0*/  ISETP.LT.OR P5, PT, R5.reuse, 0x9, P5 ;  /* 0x000000090500780c */ /* 0x040fe20002fa1670 */
[----:B------:R-:W-:Y:S01]  /*46f0*/  UISETP.NE.AND UP4, UPT, UR36, URZ, UPT ;  /* 0x0000003f2400728c */ /* 0x000fe2000bf85270 */
[----:B------:R-:W-:Y:S01]  /*4700*/  ISETP.LT.OR P6, PT, R5, 0x2, P6 ;  /* 0x000000020500780c */ /* 0x000fe200037c1670 */
[----:B------:R1:W1:Y:S01]  /*4710*/  MUFU.TANH R59, R6 ;  /* 0x00000006003b7308 */ /* 0x0002620000002400 */
[----:B------:R-:W-:Y:S01]  /*4720*/  ISETP.GT.AND P1, PT, R3, 0x11, P1 ;  /* 0x000000110300780c */ /* 0x000fe20000f24270 */
[----:B------:R-:W-:Y:S01]  /*4730*/  FMUL.FTZ R15, R152, c[0x0][0x320] ;  /* 0x0000c800980f7a20 */ /* 0x000fe20000410000 */
[----:B------:R-:W-:Y:S01]  /*4740*/  FSEL R57, R37, -INF , !P5 ;  /* 0xff80000025397808 */ /* 0x000fe20006800000 */
[----:B------:R-:W-:Y:S01]  /*4750*/  FMUL.FTZ R14, R153, c[0x0][0x320] ;  /* 0x0000c800990e7a20 */ /* 0x000fe20000410000 */
[C---:B------:R-:W-:Y:S01]  /*4760*/  ISETP.GT.AND P2, PT, R3.reuse, 0x10, P2 ;  /* 0x000000100300780c */ /* 0x040fe20001744270 */
[----:B------:R-:W-:Y:S01]  /*4770*/  FMUL.FTZ R10, R168, c[0x0][0x320] ;  /* 0x0000c800a80a7a20 */ /* 0x000fe20000410000 */
[----:B------:R-:W-:Y:S01]  /*4780*/  ISETP.GT.AND P0, PT, R3, 0x18, P0 ;  /* 0x000000180300780c */ /* 0x000fe20000704270 */
[----:B------:R-:W-:Y:S01]  /*4790*/  FMUL.FTZ R8, R113, c[0x0][0x320] ;  /* 0x0000c80071087a20 */ /* 0x000fe20000410000 */
[----:B------:R-:W-:Y:S01]  /*47a0*/  FSEL R51, R27, -INF , !P6 ;  /* 0xff8000001b337808 */ /* 0x000fe20007000000 */
[----:B------:R-:W-:Y:S01]  /*47b0*/  FMUL.FTZ R7, R164, c[0x0][0x320] ;  /* 0x0000c800a4077a20 */ /* 0x000fe20000410000 */
[----:B------:R-:W-:Y:S01]  /*47c0*/  ISETP.GT.AND P4, PT, R3, 0x9, P4 ;  /* 0x000000090300780c */ /* 0x000fe20002784270 */
[----:B------:R-:W-:Y:S01]  /*47d0*/  FMUL.FTZ R13, R169, c[0x0][0x320] ;  /* 0x0000c800a90d7a20 */ /* 0x000fe20000410000 */
[----:B------:R-:W-:Y:S01]  /*47e0*/  PLOP3.LUT P5, PT, PT, PT, UP1, 0x40, 0x0 ;  /* 0x000000000000781c */ /* 0x000fe20003fae818 */
[----:B------:R-:W-:Y:S01]  /*47f0*/  UISETP.NE.AND UP1, UPT, UR20, URZ, UPT ;  /* 0x0000003f1400728c */ /* 0x000fe2000bf25270 */
[----:B------:R-:W-:Y:S01]  /*4800*/  PLOP3.LUT P6, PT, PT, PT, UP2, 0x40, 0x0 ;  /* 0x000000000000781c */ /* 0x000fe20003fce828 */
[----:B-1----:R-:W-:Y:S01]  /*4810*/  FMUL.FTZ R6, R120, c[0x0][0x320] ;  /* 0x0000c80078067a20 */ /* 0x002fe20000410000 */
[----:B------:R-:W-:Y:S01]  /*4820*/  UISETP.NE.AND UP2, UPT, UR19, URZ, UPT ;  /* 0x0000003f1300728c */ /* 0x000fe2000bf45270 */
[C---:B------:R-:W-:Y:S01]  /*4830*/  ISETP.LT.OR P1, PT, R5.reuse, 0x12, P1 ;  /* 0x000000120500780c */ /* 0x040fe20000f21670 */
[----:B------:R-:W-:Y:S01]  /*4840*/  FMUL.FTZ R12, R156, c[0x0][0x320] ;  /* 0x0000c8009c0c7a20 */ /* 0x000fe20000410000 */
[----:B------:R1:W1:Y:S01]  /*4850*/  MUFU.TANH R58, R6 ;  /* 0x00000006003a7308 */ /* 0x0002620000002400 */
[C---:B------:R-:W-:Y:S01]  /*4860*/  ISETP.LT.OR P2, PT, R5.reuse, 0x11, P2 ;  /* 0x000000110500780c */ /* 0x040fe20001741670 */
[----:B------:R-:W-:Y:S01]  /*4870*/  FMUL.FTZ R11, R144, c[0x0][0x320] ;  /* 0x0000c800900b7a20 */ /* 0x000fe20000410000 */
[----:B------:R-:W-:-:S02]  /*4880*/  ISETP.LT.OR P0, PT, R5, 0x19, P0 ;  /* 0x000000190500780c */ /* 0x000fc40000701670 */
[----:B------:R-:W-:Y:S02]  /*4890*/  ISETP.LT.OR P4, PT, R5, 0xa, P4 ;  /* 0x0000000a0500780c */ /* 0x000fe40002781670 */
[----:B------:R-:W-:Y:S01]  /*48a0*/  ISETP.GT.AND P5, PT, R3, 0x20, P5 ;  /* 0x000000200300780c */ /* 0x000fe20002fa4270 */
[----:B------:R-:W2:Y:S01]  /*48b0*/  MUFU.TANH R45, R16 ;  /* 0x00000010002d7308 */ /* 0x000ea20000002400 */
[----:B------:R-:W-:Y:S02]  /*48c0*/  FSEL R65, R19, -INF , !P1 ;  /* 0xff80000013417808 */ /* 0x000fe40004800000 */
[----:B------:R-:W-:Y:S02]  /*48d0*/  ISETP.GT.AND P6, PT, R3, 0x19, P6 ;  /* 0x000000190300780c */ /* 0x000fe400037c4270 */
[----:B------:R-:W-:Y:S02]  /*48e0*/  FSEL R64, R21, -INF , !P2 ;  /* 0xff80000015407808 */ /* 0x000fe40005000000 */
[----:B------:R-:W-:Y:S01]  /*48f0*/  PLOP3.LUT P1, PT, PT, PT, UP1, 0x40, 0x0 ;  /* 0x000000000000781c */ /* 0x000fe20003f2e818 */
[----:B-1----:R-:W-:Y:S01]  /*4900*/  FMUL.FTZ R6, R140, c[0x0][0x320] ;  /* 0x0000c8008c067a20 */ /* 0x002fe20000410000 */
[----:B------:R-:W-:Y:S01]  /*4910*/  FSEL R67, R41, -INF , !P0 ;  /* 0xff80000029437808 */ /* 0x000fe20004000000 */
[----:B------:R-:W-:Y:S01]  /*4920*/  UISETP.NE.AND UP1, UPT, UR17, URZ, UPT ;  /* 0x0000003f1100728c */ /* 0x000fe2000bf25270 */
[----:B------:R-:W-:Y:S01]  /*4930*/  FSEL R56, R34, -INF , !P4 ;  /* 0xff80000022387808 */ /* 0x000fe20006000000 */
[----:B------:R1:W1:Y:S01]  /*4940*/  MUFU.TANH R61, R6 ;  /* 0x00000006003d7308 */ /* 0x0002620000002400 */
[----:B------:R-:W-:Y:S01]  /*4950*/  PLOP3.LUT P2, PT, PT, PT, UP0, 0x40, 0x0 ;  /* 0x000000000000781c */ /* 0x000fe20003f4e808 */
[----:B------:R-:W-:Y:S01]  /*4960*/  UISETP.NE.AND UP0, UPT, UR18, URZ, UPT ;  /* 0x0000003f1200728c */ /* 0x000fe2000bf05270 */
[----:B------:R-:W-:Y:S01]  /*4970*/  PLOP3.LUT P0, PT, PT, PT, UP2, 0x40, 0x0 ;  /* 0x000000000000781c */ /* 0x000fe20003f0e828 */
[----:B------:R-:W-:Y:S01]  /*4980*/  UISETP.NE.AND UP2, UPT, UR15, URZ, UPT ;  /* 0x0000003f0f00728c */ /* 0x000fe2000bf45270 */
[----:B------:R-:W-:Y:S01]  /*4990*/  PLOP3.LUT P4, PT, PT, PT, UP3, 0x40, 0x0 ;  /* 0x000000000000781c */ /* 0x000fe20003f8e838 */
[----:B------:R-:W-:Y:S01]  /*49a0*/  UISETP.NE.AND UP3, UPT, UR16, URZ, UPT ;  /* 0x0000003f1000728c */ /* 0x000fe2000bf65270 */
[C---:B------:R-:W-:Y:S01]  /*49b0*/  ISETP.LT.OR P5, PT, R5.reuse, 0x21, P5 ;  /* 0x000000210500780c */ /* 0x040fe20002fa1670 */
[----:B------:R-:W2:Y:S01]  /*49c0*/  MUFU.TANH R47, R15 ;  /* 0x0000000f002f7308 */ /* 0x000ea20000002400 */
[----:B------:R-:W-:-:S02]  /*49d0*/  ISETP.LT.OR P6, PT, R5, 0x1a, P6 ;  /* 0x0000001a0500780c */ /* 0x000fc400037c1670 */
[C---:B------:R-:W-:Y:S02]  /*49e0*/  ISETP.GT.AND P0, PT, R3.reuse, 0x30, P0 ;  /* 0x000000300300780c */ /* 0x040fe40000704270 */
[C---:B------:R-:W-:Y:S02]  /*49f0*/  ISETP.GT.AND P4, PT, R3.reuse, 0x21, P4 ;  /* 0x000000210300780c */ /* 0x040fe40002784270 */
[----:B------:R-:W-:Y:S01]  /*4a00*/  ISETP.GT.AND P2, PT, R3, 0x28, P2 ;  /* 0x000000280300780c */ /* 0x000fe20001744270 */
[----:B-1----:R-:W-:Y:S01]  /*4a10*/  FMUL.FTZ R6, R141, c[0x0][0x320] ;  /* 0x0000c8008d067a20 */ /* 0x002fe20000410000 */
[----:B------:R-:W-:Y:S01]  /*4a20*/  FSEL R68, R44, -INF , !P5 ;  /* 0xff8000002c447808 */ /* 0x000fe20006800000 */
[----:B------:R-:W1:Y:S01]  /*4a30*/  MUFU.TANH R42, R14 ;  /* 0x0000000e002a7308 */ /* 0x000e620000002400 */
[----:B------:R-:W-:Y:S02]  /*4a40*/  ISETP.GT.AND P1, PT, R3, 0x29, P1 ;  /* 0x000000290300780c */ /* 0x000fe40000f24270 */
[----:B------:R-:W-:-:S02]  /*4a50*/  FSEL R46, R46, -INF , !P6 ;  /* 0xff8000002e2e7808 */ /* 0x000fc40007000000 */
[----:B------:R-:W-:Y:S01]  /*4a60*/  PLOP3.LUT P5, PT, PT, PT, UP1, 0x40, 0x0 ;  /* 0x000000000000781c */ /* 0x000fe20003fae818 */
[----:B------:R-:W-:Y:S01]  /*4a70*/  UISETP.NE.AND UP1, UPT, UR13, URZ, UPT ;  /* 0x0000003f0d00728c */ /* 0x000fe2000bf25270 */
[----:B------:R-:W-:Y:S01]  /*4a80*/  PLOP3.LUT P6, PT, PT, PT, UP0, 0x40, 0x0 ;  /* 0x000000000000781c */ /* 0x000fe20003fce808 */
[----:B------:R5:W1:Y:S01]  /*4a90*/  MUFU.TANH R60, R6 ;  /* 0x00000006003c7308 */ /* 0x000a620000002400 */
[----:B------:R-:W-:Y:S01]  /*4aa0*/  UISETP.NE.AND UP0, UPT, UR14, URZ, UPT ;  /* 0x0000003f0e00728c */ /* 0x000fe2000bf05270 */
[C---:B------:R-:W-:Y:S02]  /*4ab0*/  ISETP.LT.OR P0, PT, R5.reuse, 0x31, P0 ;  /* 0x000000310500780c */ /* 0x040fe40000701670 */
[C---:B------:R-:W-:Y:S02]  /*4ac0*/  ISETP.LT.OR P4, PT, R5.reuse, 0x22, P4 ;  /* 0x000000220500780c */ /* 0x040fe40002781670 */
[C---:B------:R-:W-:Y:S02]  /*4ad0*/  ISETP.LT.OR P2, PT, R5.reuse, 0x29, P2 ;  /* 0x000000290500780c */ /* 0x040fe40001741670 */
[----:B------:R-:W-:Y:S01]  /*4ae0*/  ISETP.LT.OR P1, PT, R5, 0x2a, P1 ;  /* 0x0000002a0500780c */ /* 0x000fe20000f21670 */
[----:B------:R-:W1:Y:S01]  /*4af0*/  MUFU.TANH R37, R10 ;  /* 0x0000000a00257308 */ /* 0x000e620000002400 */
[----:B------:R-:W-:-:S02]  /*4b00*/  FSEL R126, R33, -INF , !P0 ;  /* 0xff800000217e7808 */ /* 0x000fc40004000000 */
[----:B------:R-:W-:Y:S02]  /*4b10*/  FSEL R69, R43, -INF , !P4 ;  /* 0xff8000002b457808 */ /* 0x000fe40006000000 */
[----:B------:R-:W-:Y:S01]  /*4b20*/  FSEL R112, R35, -INF , !P2 ;  /* 0xff80000023707808 */ /* 0x000fe20005000000 */
[----:B-----5:R-:W-:Y:S01]  /*4b30*/  FMUL.FTZ R6, R121, c[0x0][0x320] ;  /* 0x0000c80079067a20 */ /* 0x020fe20000410000 */
[----:B------:R-:W-:Y:S01]  /*4b40*/  FSEL R118, R36, -INF , !P1 ;  /* 0xff80000024767808 */ /* 0x000fe20004800000 */
[----:B------:R-:W1:Y:S01]  /*4b50*/  MUFU.TANH R41, R9 ;  /* 0x0000000900297308 */ /* 0x000e620000002400 */
[----:B------:R-:W-:Y:S01]  /*4b60*/  PLOP3.LUT P0, PT, PT, PT, UP1, 0x40, 0x0 ;  /* 0x000000000000781c */ /* 0x000fe20003f0e818 */
[----:B------:R-:W-:Y:S01]  /*4b70*/  UISETP.NE.AND UP1, UPT, UR32, URZ, UPT ;  /* 0x0000003f2000728c */ /* 0x000fe2000bf25270 */
[----:B------:R-:W-:Y:S01]  /*4b80*/  PLOP3.LUT P4, PT, PT, PT, UP3, 0x40, 0x0 ;  /* 0x000000000000781c */ /* 0x000fe20003f8e838 */
[----:B------:R-:W-:Y:S01]  /*4b90*/  UISETP.NE.AND UP3, UPT, UR35, URZ, UPT ;  /* 0x0000003f2300728c */ /* 0x000fe2000bf65270 */
[----:B------:R-:W-:Y:S01]  /*4ba0*/  PLOP3.LUT P2, PT, PT, PT, UP2, 0x40, 0x0 ;  /* 0x000000000000781c */ /* 0x000fe20003f4e828 */
[----:B------:R-:W-:Y:S01]  /*4bb0*/  UISETP.NE.AND UP2, UPT, UR34, URZ, UPT ;  /* 0x0000003f2200728c */ /* 0x000fe2000bf45270 */
[----:B------:R-:W-:Y:S01]  /*4bc0*/  PLOP3.LUT P1, PT, PT, PT, UP0, 0x40, 0x0 ;  /* 0x000000000000781c */ /* 0x000fe20003f2e808 */
[----:B------:R5:W1:Y:S01]  /*4bd0*/  MUFU.TANH R53, R6 ;  /* 0x0000000600357308 */ /* 0x000a620000002400 */
[C---:B------:R-:W-:Y:S01]  /*4be0*/  ISETP.GT.AND P0, PT, R3.reuse, 0x48, P0 ;  /* 0x000000480300780c */ /* 0x040fe20000704270 */
[----:B------:R-:W-:Y:S01]  /*4bf0*/  UISETP.NE.AND UP0, UPT, UR33, URZ, UPT ;  /* 0x0000003f2100728c */ /* 0x000fe2000bf05270 */
[----:B------:R-:W-:-:S02]  /*4c00*/  ISETP.GT.AND P6, PT, R3, 0x31, P6 ;  /* 0x000000310300780c */ /* 0x000fc400037c4270 */
[C---:B------:R-:W-:Y:S02]  /*4c10*/  ISETP.GT.AND P5, PT, R3.reuse, 0x38, P5 ;  /* 0x000000380300780c */ /* 0x040fe40002fa4270 */
[C---:B------:R-:W-:Y:S01]  /*4c20*/  ISETP.GT.AND P4, PT, R3.reuse, 0x39, P4 ;  /* 0x000000390300780c */ /* 0x040fe20002784270 */
[----:B------:R-:W1:Y:S01]  /*4c30*/  MUFU.TANH R39, R8 ;  /* 0x0000000800277308 */ /* 0x000e620000002400 */
[C---:B------:R-:W-:Y:S02]  /*4c40*/  ISETP.GT.AND P2, PT, R3.reuse, 0x40, P2 ;  /* 0x000000400300780c */ /* 0x040fe40001744270 */
[----:B------:R-:W-:Y:S02]  /*4c50*/  ISETP.GT.AND P1, PT, R3, 0x41, P1 ;  /* 0x000000410300780c */ /* 0x000fe40000f24270 */
[C---:B------:R-:W-:Y:S02]  /*4c60*/  ISETP.LT.OR P0, PT, R5.reuse, 0x49, P0 ;  /* 0x000000490500780c */ /* 0x040fe40000701670 */
[C---:B------:R-:W-:Y:S01]  /*4c70*/  ISETP.LT.OR P6, PT, R5.reuse, 0x32, P6 ;  /* 0x000000320500780c */ /* 0x040fe200037c1670 */
[----:B-----5:R-:W-:Y:S01]  /*4c80*/  FMUL.FTZ R6, R160, c[0x0][0x320] ;  /* 0x0000c800a0067a20 */ /* 0x020fe20000410000 */
[C---:B------:R-:W-:Y:S01]  /*4c90*/  ISETP.LT.OR P5, PT, R5.reuse, 0x39, P5 ;  /* 0x000000390500780c */ /* 0x040fe20002fa1670 */
[----:B------:R-:W1:Y:S01]  /*4ca0*/  MUFU.TANH R35, R7 ;  /* 0x0000000700237308 */ /* 0x000e620000002400 */
[----:B------:R-:W-:-:S02]  /*4cb0*/  ISETP.LT.OR P4, PT, R5, 0x3a, P4 ;  /* 0x0000003a0500780c */ /* 0x000fc40002781670 */
[C---:B------:R-:W-:Y:S02]  /*4cc0*/  ISETP.LT.OR P2, PT, R5.reuse, 0x41, P2 ;  /* 0x000000410500780c */ /* 0x040fe40001741670 */
[----:B------:R-:W-:Y:S02]  /*4cd0*/  ISETP.LT.OR P1, PT, R5, 0x42, P1 ;  /* 0x000000420500780c */ /* 0x000fe40000f21670 */
[----:B------:R-:W-:Y:S01]  /*4ce0*/  FSEL R203, R38, -INF , !P0 ;  /* 0xff80000026cb7808 */ /* 0x000fe20004000000 */
[----:B------:R5:W1:Y:S01]  /*4cf0*/  MUFU.TANH R49, R6 ;  /* 0x0000000600317308 */ /* 0x000a620000002400 */
[----:B------:R-:W-:Y:S02]  /*4d00*/  FSEL R127, R32, -INF , !P6 ;  /* 0xff800000207f7808 */ /* 0x000fe40007000000 */
[----:B------:R-:W-:Y:S02]  /*4d10*/  FSEL R128, R29, -INF , !P5 ;  /* 0xff8000001d807808 */ /* 0x000fe40006800000 */
[----:B------:R-:W-:-:S02]  /*4d20*/  FSEL R130, R72, -INF , !P4 ;  /* 0xff80000048827808 */ /* 0x000fc40006000000 */
[----:B------:R-:W-:Y:S01]  /*4d30*/  FSEL R202, R31, -INF , !P2 ;  /* 0xff8000001fca7808 */ /* 0x000fe20005000000 */
[----:B------:R-:W1:Y:S01]  /*4d40*/  MUFU.TANH R32, R13 ;  /* 0x0000000d00207308 */ /* 0x000e620000002400 */
[----:B------:R-:W-:Y:S02]  /*4d50*/  FSEL R205, R30, -INF , !P1 ;  /* 0xff8000001ecd7808 */ /* 0x000fe40004800000 */
[----:B------:R-:W-:Y:S02]  /*4d60*/  PLOP3.LUT P0, PT, PT, PT, UP0, 0x40, 0x0 ;  /* 0x000000000000781c */ /* 0x000fe40003f0e808 */
[----:B------:R-:W-:Y:S02]  /*4d70*/  PLOP3.LUT P6, PT, PT, PT, UP6, 0x40, 0x0 ;  /* 0x000000000000781c */ /* 0x000fe40003fce868 */
[----:B------:R-:W-:Y:S01]  /*4d80*/  PLOP3.LUT P5, PT, PT, PT, UP5, 0x40, 0x0 ;  /* 0x000000000000781c */ /* 0x000fe20003fae858 */
[----:B-----5:R-:W-:Y:S01]  /*4d90*/  FMUL.FTZ R6, R149, c[0x0][0x320] ;  /* 0x0000c80095067a20 */ /* 0x020fe20000410000 */
[----:B------:R-:W-:Y:S01]  /*4da0*/  PLOP3.LUT P4, PT, PT, PT, UP4, 0x40, 0x0 ;  /* 0x000000000000781c */ /* 0x000fe20003f8e848 */
[----:B------:R-:W1:Y:S01]  /*4db0*/  MUFU.TANH R31, R12 ;  /* 0x0000000c001f7308 */ /* 0x000e620000002400 */
[----:B------:R-:W-:-:S02]  /*4dc0*/  PLOP3.LUT P2, PT, PT, PT, UP3, 0x40, 0x0 ;  /* 0x000000000000781c */ /* 0x000fc40003f4e838 */
[----:B------:R-:W-:Y:S02]  /*4dd0*/  PLOP3.LUT P1, PT, PT, PT, UP2, 0x40, 0x0 ;  /* 0x000000000000781c */ /* 0x000fe40003f2e828 */
[C---:B------:R-:W-:Y:S02]  /*4de0*/  ISETP.GT.AND P6, PT, R3.reuse, 0x49, P6 ;  /* 0x000000490300780c */ /* 0x040fe400037c4270 */
[C---:B------:R-:W-:Y:S01]  /*4df0*/  ISETP.GT.AND P5, PT, R3.reuse, 0x50, P5 ;  /* 0x000000500300780c */ /* 0x040fe20002fa4270 */
[----:B------:R5:W1:Y:S01]  /*4e00*/  MUFU.TANH R50, R6 ;  /* 0x0000000600327308 */ /* 0x000a620000002400 */
[C---:B------:R-:W-:Y:S02]  /*4e10*/  ISETP.GT.AND P4, PT, R3.reuse, 0x51, P4 ;  /* 0x000000510300780c */ /* 0x040fe40002784270 */
[C---:B------:R-:W-:Y:S02]  /*4e20*/  ISETP.GT.AND P2, PT, R3.reuse, 0x58, P2 ;  /* 0x000000580300780c */ /* 0x040fe40001744270 */
[----:B------:R-:W-:Y:S01]  /*4e30*/  ISETP.GT.AND P1, PT, R3, 0x59, P1 ;  /* 0x000000590300780c */ /* 0x000fe20000f24270 */
[----:B------:R-:W-:Y:S01]  /*4e40*/  FMUL.FTZ R3, R145, c[0x0][0x320] ;  /* 0x0000c80091037a20 */ /* 0x000fe20000410000 */
[C---:B------:R-:W-:Y:S01]  /*4e50*/  ISETP.LT.OR P6, PT, R5.reuse, 0x4a, P6 ;  /* 0x0000004a0500780c */ /* 0x040fe200037c1670 */
[----:B------:R-:W1:Y:S01]  /*4e60*/  MUFU.TANH R36, R11 ;  /* 0x0000000b00247308 */ /* 0x000e620000002400 */
[----:B------:R-:W-:-:S02]  /*4e70*/  ISETP.LT.OR P5, PT, R5, 0x51, P5 ;  /* 0x000000510500780c */ /* 0x000fc40002fa1670 */
[C---:B------:R-:W-:Y:S02]  /*4e80*/  ISETP.LT.OR P4, PT, R5.reuse, 0x52, P4 ;  /* 0x000000520500780c */ /* 0x040fe40002781670 */
[C---:B------:R-:W-:Y:S02]  /*4e90*/  ISETP.LT.OR P2, PT, R5.reuse, 0x59, P2 ;  /* 0x000000590500780c */ /* 0x040fe40001741670 */
[----:B------:R-:W-:Y:S01]  /*4ea0*/  ISETP.LT.OR P1, PT, R5, 0x5a, P1 ;  /* 0x0000005a0500780c */ /* 0x000fe20000f21670 */
[----:B-----5:R-:W-:Y:S01]  /*4eb0*/  FMUL.FTZ R6, R157, c[0x0][0x320] ;  /* 0x0000c8009d067a20 */ /* 0x020fe20000410000 */
[----:B------:R-:W1:Y:S01]  /*4ec0*/  MUFU.TANH R33, R3 ;  /* 0x0000000300217308 */ /* 0x000e620000002400 */
[----:B------:R-:W-:Y:S02]  /*4ed0*/  FSEL R206, R40, -INF , !P6 ;  /* 0xff80000028ce7808 */ /* 0x000fe40007000000 */
[----:B------:R-:W-:Y:S02]  /*4ee0*/  FSEL R207, R28, -INF , !P5 ;  /* 0xff8000001ccf7808 */ /* 0x000fe40006800000 */
[----:B------:R-:W-:-:S02]  /*4ef0*/  FSEL R225, R26, -INF , !P4 ;  /* 0xff8000001ae17808 */ /* 0x000fc40006000000 */
[----:B------:R-:W-:Y:S01]  /*4f00*/  FSEL R228, R25, -INF , !P2 ;  /* 0xff80000019e47808 */ /* 0x000fe20005000000 */
[----:B------:R5:W1:Y:S01]  /*4f10*/  MUFU.TANH R48, R6 ;  /* 0x0000000600307308 */ /* 0x000a620000002400 */
[----:B------:R-:W-:Y:S01]  /*4f20*/  FSEL R229, R17, -INF , !P1 ;  /* 0xff80000011e57808 */ /* 0x000fe20004800000 */
[----:B-----5:R-:W-:-:S06]  /*4f30*/  FMUL.FTZ R6, R104, c[0x0][0x320] ;  /* 0x0000c80068067a20 */ /* 0x020fcc0000410000 */
[----:B------:R5:W1:Y:S02]  /*4f40*/  MUFU.TANH R55, R6 ;  /* 0x0000000600377308 */ /* 0x000a640000002400 */
[----:B-----5:R-:W-:-:S06]  /*4f50*/  FMUL.FTZ R6, R165, c[0x0][0x320] ;  /* 0x0000c800a5067a20 */ /* 0x020fcc0000410000 */
[----:B------:R5:W1:Y:S02]  /*4f60*/  MUFU.TANH R34, R6 ;  /* 0x0000000600227308 */ /* 0x000a640000002400 */
[----:B-----5:R-:W5:Y:S02]  /*4f70*/  SHFL.IDX PT, R6, R18, 0x2, 0x1c1f ;  /* 0x005c1f0012067f89 */ /* 0x020f6400000e0000 */
[--C-:B-----5:R-:W-:Y:S02]  /*4f80*/  IMAD.IADD R5, R20, 0x1, R6.reuse ;  /* 0x0000000114057824 */ /* 0x120fe400078e0206 */
[----:B------:R-:W-:-:S03]  /*4f90*/  IMAD.IADD R3, R23, 0x1, R6 ;  /* 0x0000000117037824 */ /* 0x000fc600078e0206 */
[----:B------:R-:W-:Y:S01]  /*4fa0*/  IMNMX R5, R5, R22, PT ;  /* 0x0000001605057217 */ /* 0x000fe20003800200 */
[----:B------:R-:W-:Y:S05]  /*4fb0*/  @P0 BRA `(.L_x_250) ;  /* 0x0000015000000947 */ /* 0x000fea0003800000 */
[----:B-1234-:R-:W-:Y:S01]  /*4fc0*/  IMAD.U32 R7, RZ, RZ, UR12 ;  /* 0x0000000cff077e24 */ /* 0x01efe2000f8e00ff */
        /* <DEDUP_REMOVED lines=11> */
.L_x_252:
[----:B------:R-:W-:-:S04]  /*5080*/  MOV R7, c[0x0][0x32c] ;  /* 0x0000cb0000077a02 */ /* 0x000fc80000000f00 */
[----:B------:R-:W-:-:S13]  /*5090*/  ISETP.NE.AND P0, PT, R7, 0x1, PT ;  /* 0x000000010700780c */ /* 0x000fda0003f05270 */
[----:B------:R-:W-:-:S05]  /*50a0*/  @P0 IMAD.HI.U32 R7, R6, c[0x0][0x330], RZ ;  /* 0x0000cc0006070a27 */ /* 0x000fca00078e00ff */
[----:B------:R-:W-:Y:S02]  /*50b0*/  @P0 SHF.R.U32.HI R6, RZ, c[0x0][0x334], R7 ;  /* 0x0000cd00ff060a19 */ /* 0x000fe40000011607 */
.L_x_253:
[----:B------:R-:W-:Y:S05]  /*50c0*/  BSYNC B0 ;  /* 0x0000000000007941 */ /* 0x000fea0003800000 */
.L_x_251:
[----:B------:R-:W-:-:S05]  /*50d0*/  IMAD R6, R6, c[0x0][0x32c], R24 ;  /* 0x0000cb0006067a24 */ /* 0x000fca00078e0218 */
[----:B------:R-:W-:Y:S02]  /*50e0*/  IADD3 R7, R6, c[0x0][0x32c], RZ ;  /* 0x0000cb0006077a10 */ /* 0x000fe40007ffe0ff */
[----:B------:R-:W-:Y:S02]  /*50f0*/  IMNMX R3, R3, R6, !PT ;  /* 0x0000000603037217 */ /* 0x000fe40007800200 */
[----:B------:R-:W-:Y:S02]  /*5100*/  IMNMX R5, R5, R7, PT ;  /* 0x0000000705057217 */ /* 0x000fe40003800200 */
.L_x_250:
[----:B-1234-:R-:W-:Y:S01]  /*5110*/  FMUL.FTZ R6, R151, c[0x0][0x320] ;  /* 0x0000c80097067a20 */ /* 0x01efe20000410000 */
        /* <DEDUP_REMOVED lines=28> */
[----:B------:R-:W-:Y:S01]  /*52e0*/  FMUL.FTZ R10, R171, c[0x0][0x320] ;  /* 0x0000c800ab0a7a20 */ /* 0x000fe20000410000 */
[----:B------:R-:W-:Y:S01]  /*52f0*/  PLOP3.LUT P2, PT, PT, PT, UP1, 0x40, 0x0 ;  /* 0x000000000000781c */ /* 0x000fe20003f4e818 */
[----:B------:R-:W-:Y:S01]  /*5300*/  UISETP.NE.AND UP1, UPT, UR23, URZ, UPT ;  /* 0x0000003f1700728c */ /* 0x000fe2000bf25270 */
[----:B------:R-:W-:Y:S01]  /*5310*/  PLOP3.LUT P4, PT, PT, PT, UP2, 0x40, 0x0 ;  /* 0x000000000000781c */ /* 0x000fe20003f8e828 */
[----:B------:R-:W-:Y:S01]  /*5320*/  UISETP.NE.AND UP2, UPT, UR24, URZ, UPT ;  /* 0x0000003f1800728c */ /* 0x000fe2000bf45270 */
[----:B------:R-:W-:Y:S01]  /*5330*/  PLOP3.LUT P1, PT, PT, PT, UP0, 0x40, 0x0 ;  /* 0x000000000000781c */ /* 0x000fe20003f2e808 */
[----:B------:R-:W-:Y:S01]  /*5340*/  UISETP.NE.AND UP0, UPT, UR21, URZ, UPT ;  /* 0x0000003f1500728c */ /* 0x000fe2000bf05270 */
[----:B------:R-:W-:Y:S01]  /*5350*/  FSEL R120, R49, -INF , !P0 ;  /* 0xff80000031787808 */ /* 0x000fe20004000000 */
[----:B------:R5:W2:Y:S01]  /*5360*/  MUFU.TANH R19, R10 ;  /* 0x0000000a00137308 */ /* 0x000aa20000002400 */
[----:B------:R-:W-:Y:S01]  /*5370*/  PLOP3.LUT P0, PT, PT, PT, UP3, 0x40, 0x0 ;  /* 0x000000000000781c */ /* 0x000fe20003f0e838 */
[----:B------:R-:W-:Y:S01]  /*5380*/  UISETP.NE.AND UP3, UPT, UR22, URZ, UPT ;  /* 0x0000003f1600728c */ /* 0x000fe2000bf65270 */
[----:B-1----:R-:W-:Y:S01]  /*5390*/  FMUL.FTZ R6, R122, c[0x0][0x320] ;  /* 0x0000c8007a067a20 */ /* 0x002fe20000410000 */
[----:B------:R-:W-:Y:S01]  /*53a0*/  ISETP.LT.OR P5, PT, R5, 0x9, P5 ;  /* 0x000000090500780c */ /* 0x000fe20002fa1670 */
[----:B------:R-:W-:Y:S01]  /*53b0*/  FMUL.FTZ R17, R159, c[0x0][0x320] ;  /* 0x0000c8009f117a20 */ /* 0x000fe20000410000 */
[----:B------:R-:W-:Y:S01]  /*53c0*/  ISETP.LT.OR P6, PT, R5, 0x2, P6 ;  /* 0x000000020500780c */ /* 0x000fe200037c1670 */
[----:B------:R-:W-:Y:S01]  /*53d0*/  FMUL.FTZ R16, R114, c[0x0][0x320] ;  /* 0x0000c80072107a20 */ /* 0x000fe20000410000 */
[----:B------:R1:W1:Y:S01]  /*53e0*/  MUFU.TANH R28, R6 ;  /* 0x00000006001c7308 */ /* 0x0002620000002400 */
[----:B------:R-:W-:Y:S01]  /*53f0*/  ISETP.GT.AND P1, PT, R3, 0x11, P1 ;  /* 0x000000110300780c */ /* 0x000fe20000f24270 */
[----:B------:R-:W-:Y:S01]  /*5400*/  FMUL.FTZ R14, R163, c[0x0][0x320] ;  /* 0x0000c800a30e7a20 */ /* 0x000fe20000410000 */
[----:B------:R-:W-:Y:S01]  /*5410*/  FSEL R124, R37, -INF , !P5 ;  /* 0xff800000257c7808 */ /* 0x000fe20006800000 */
[----:B------:R-:W-:Y:S01]  /*5420*/  FMUL.FTZ R9, R150, c[0x0][0x320] ;  /* 0x0000c80096097a20 */ /* 0x000fe20000410000 */
[----:B------:R-:W-:Y:S01]  /*5430*/  ISETP.GT.AND P0, PT, R3, 0x18, P0 ;  /* 0x000000180300780c */ /* 0x000fe20000704270 */
[----:B------:R-:W-:Y:S01]  /*5440*/  FMUL.FTZ R8, R154, c[0x0][0x320] ;  /* 0x0000c8009a087a20 */ /* 0x000fe20000410000 */
[----:B------:R-:W-:Y:S01]  /*5450*/  FSEL R122, R45, -INF , !P6 ;  /* 0xff8000002d7a7808 */ /* 0x000fe20007000000 */
[----:B------:R-:W-:Y:S01]  /*5460*/  FMUL.FTZ R13, R155, c[0x0][0x320] ;  /* 0x0000c8009b0d7a20 */ /* 0x000fe20000410000 */
[----:B------:R-:W-:Y:S01]  /*5470*/  PLOP3.LUT P5, PT, PT, PT, UP1, 0x40, 0x0 ;  /* 0x000000000000781c */ /* 0x000fe20003fae818 */
[----:B------:R-:W-:Y:S01]  /*5480*/  UISETP.NE.AND UP1, UPT, UR20, URZ, UPT ;  /* 0x0000003f1400728c */ /* 0x000fe2000bf25270 */
[----:B------:R-:W-:Y:S01]  /*5490*/  PLOP3.LUT P6, PT, PT, PT, UP2, 0x40, 0x0 ;  /* 0x000000000000781c */ /* 0x000fe20003fce828 */
[----:B------:R-:W-:Y:S01]  /*54a0*/  UISETP.NE.AND UP2, UPT, UR19, URZ, UPT ;  /* 0x0000003f1300728c */ /* 0x000fe2000bf45270 */
[C---:B------:R-:W-:Y:S01]  /*54b0*/  ISETP.GT.AND P2, PT, R3.reuse, 0x10, P2 ;  /* 0x000000100300780c */ /* 0x040fe20001744270 */
[----:B-----5:R-:W-:Y:S01]  /*54c0*/  FMUL.FTZ R10, R166, c[0x0][0x320] ;  /* 0x0000c800a60a7a20 */ /* 0x020fe20000410000 */
[----:B------:R-:W-:Y:S01]  /*54d0*/  ISETP.GT.AND P4, PT, R3, 0x9, P4 ;  /* 0x000000090300780c */ /* 0x000fe20002784270 */
[----:B-1----:R-:W-:Y:S01]  /*54e0*/  FMUL.FTZ R6, R162, c[0x0][0x320] ;  /* 0x0000c800a2067a20 */ /* 0x002fe20000410000 */
[C---:B------:R-:W-:Y:S01]  /*54f0*/  ISETP.LT.OR P1, PT, R5.reuse, 0x12, P1 ;  /* 0x000000120500780c */ /* 0x040fe20000f21670 */
[----:B------:R-:W-:Y:S01]  /*5500*/  UISETP.NE.AND UP6, UPT, UR38, URZ, UPT ;  /* 0x0000003f2600728c */ /* 0x000fe2000bfc5270 */
[C---:B------:R-:W-:Y:S01]  /*5510*/  ISETP.LT.OR P0, PT, R5.reuse, 0x19, P0 ;  /* 0x000000190500780c */ /* 0x040fe20000701670 */
[----:B------:R1:W1:Y:S01]  /*5520*/  MUFU.TANH R27, R6 ;  /* 0x00000006001b7308 */ /* 0x0002620000002400 */
[----:B------:R-:W-:Y:S01]  /*5530*/  ISETP.LT.OR P2, PT, R5, 0x11, P2 ;  /* 0x000000110500780c */ /* 0x000fe20001741670 */
[----:B------:R-:W-:Y:S01]  /*5540*/  UISETP.NE.AND UP5, UPT, UR37, URZ, UPT ;  /* 0x0000003f2500728c */ /* 0x000fe2000bfa5270 */
[----:B------:R-:W-:Y:S01]  /*5550*/  ISETP.GT.AND P5, PT, R3, 0x20, P5 ;  /* 0x000000200300780c */ /* 0x000fe20002fa4270 */
[----:B------:R-:W-:Y:S01]  /*5560*/  UISETP.NE.AND UP4, UPT, UR36, URZ, UPT ;  /* 0x0000003f2400728c */ /* 0x000fe2000bf85270 */
[----:B------:R-:W-:Y:S01]  /*5570*/  ISETP.LT.OR P4, PT, R5, 0xa, P4 ;  /* 0x0000000a0500780c */ /* 0x000fe20002781670 */
[----:B------:R-:W-:Y:S01]  /*5580*/  FMUL.FTZ R7, R142, c[0x0][0x320] ;  /* 0x0000c8008e077a20 */ /* 0x000fe20000410000 */
[----:B------:R-:W-:Y:S01]  /*5590*/  FSEL R131, R34, -INF , !P1 ;  /* 0xff80000022837808 */ /* 0x000fe20004800000 */
[----:B------:R-:W2:Y:S01]  /*55a0*/  MUFU.TANH R136, R16 ;  /* 0x0000001000887308 */ /* 0x000ea20000002400 */
[----:B------:R-:W-:Y:S01]  /*55b0*/  PLOP3.LUT P1, PT, PT, PT, UP1, 0x40, 0x0 ;  /* 0x000000000000781c */ /* 0x000fe20003f2e818 */
[----:B------:R-:W-:Y:S01]  /*55c0*/  UISETP.NE.AND UP1, UPT, UR17, URZ, UPT ;  /* 0x0000003f1100728c */ /* 0x000fe2000bf25270 */
[----:B------:R-:W-:-:S02]  /*55d0*/  FSEL R141, R31, -INF , !P0 ;  /* 0xff8000001f8d7808 */ /* 0x000fc40004000000 */
[----:B------:R-:W-:Y:S02]  /*55e0*/  ISETP.GT.AND P6, PT, R3, 0x19, P6 ;  /* 0x000000190300780c */ /* 0x000fe400037c4270 */
[----:B------:R-:W-:Y:S01]  /*55f0*/  PLOP3.LUT P0, PT, PT, PT, UP2, 0x40, 0x0 ;  /* 0x000000000000781c */ /* 0x000fe20003f0e828 */
[----:B-1----:R-:W-:Y:S01]  /*5600*/  FMUL.FTZ R6, R158, c[0x0][0x320] ;  /* 0x0000c8009e067a20 */ /* 0x002fe20000410000 */
[----:B------:R-:W-:Y:S01]  /*5610*/  FSEL R129, R35, -INF , !P2 ;  /* 0xff80000023817808 */ /* 0x000fe20005000000 */
[----:B------:R-:W-:Y:S01]  /*5620*/  UISETP.NE.AND UP2, UPT, UR15, URZ, UPT ;  /* 0x0000003f0f00728c */ /* 0x000fe2000bf45270 */
[C---:B------:R-:W-:Y:S01]  /*5630*/  ISETP.LT.OR P5, PT, R5.reuse, 0x21, P5 ;  /* 0x000000210500780c */ /* 0x040fe20002fa1670 */
[----:B------:R1:W1:Y:S01]  /*5640*/  MUFU.TANH R26, R6 ;  /* 0x00000006001a7308 */ /* 0x0002620000002400 */
[----:B------:R-:W-:Y:S02]  /*5650*/  FSEL R125, R32, -INF , !P4 ;  /* 0xff800000207d7808 */ /* 0x000fe40006000000 */
[----:B------:R-:W-:Y:S01]  /*5660*/  PLOP3.LUT P2, PT, PT, PT, UP0, 0x40, 0x0 ;  /* 0x000000000000781c */ /* 0x000fe20003f4e808 */
[----:B------:R-:W-:Y:S01]  /*5670*/  UISETP.NE.AND UP0, UPT, UR18, URZ, UPT ;  /* 0x0000003f1200728c */ /* 0x000fe2000bf05270 */
[----:B------:R-:W-:Y:S01]  /*5680*/  PLOP3.LUT P4, PT, PT, PT, UP3, 0x40, 0x0 ;  /* 0x000000000000781c */ /* 0x000fe20003f8e838 */
[----:B------:R-:W-:Y:S01]  /*5690*/  UISETP.NE.AND UP3, UPT, UR16, URZ, UPT ;  /* 0x0000003f1000728c */ /* 0x000fe2000bf65270 */
[----:B------:R-:W-:Y:S01]  /*56a0*/  ISETP.LT.OR P6, PT, R5, 0x1a, P6 ;  /* 0x0000001a0500780c */ /* 0x000fe200037c1670 */
[----:B------:R-:W2:Y:S01]  /*56b0*/  MUFU.TANH R17, R17 ;  /* 0x0000001100117308 */ /* 0x000ea20000002400 */
[----:B------:R-:W-:-:S02]  /*56c0*/  ISETP.GT.AND P0, PT, R3, 0x30, P0 ;  /* 0x000000300300780c */ /* 0x000fc40000704270 */
[----:B------:R-:W-:Y:S02]  /*56d0*/  FSEL R186, R59, -INF , !P5 ;  /* 0xff8000003bba7808 */ /* 0x000fe40006800000 */
[----:B------:R-:W-:Y:S01]  /*56e0*/  PLOP3.LUT P5, PT, PT, PT, UP1, 0x40, 0x0 ;  /* 0x000000000000781c */ /* 0x000fe20003fae818 */
[----:B------:R-:W-:Y:S01]  /*56f0*/  UISETP.NE.AND UP1, UPT, UR13, URZ, UPT ;  /* 0x0000003f0d00728c */ /* 0x000fe2000bf25270 */
[C---:B------:R-:W-:Y:S01]  /*5700*/  ISETP.GT.AND P4, PT, R3.reuse, 0x21, P4 ;  /* 0x000000210300780c */ /* 0x040fe20002784270 */
[----:B-1----:R-:W-:Y:S01]  /*5710*/  FMUL.FTZ R6, R106, c[0x0][0x320] ;  /* 0x0000c8006a067a20 */ /* 0x002fe20000410000 */
[C---:B------:R-:W-:Y:S01]  /*5720*/  ISETP.GT.AND P2, PT, R3.reuse, 0x28, P2 ;  /* 0x000000280300780c */ /* 0x040fe20001744270 */
[----:B------:R-:W1:Y:S01]  /*5730*/  MUFU.TANH R14, R14 ;  /* 0x0000000e000e7308 */ /* 0x000e620000002400 */
[----:B------:R-:W-:Y:S02]  /*5740*/  ISETP.GT.AND P1, PT, R3, 0x29, P1 ;  /* 0x000000290300780c */ /* 0x000fe40000f24270 */
[----:B------:R-:W-:-:S02]  /*5750*/  FSEL R140, R48, -INF , !P6 ;  /* 0xff800000308c7808 */ /* 0x000fc40007000000 */
[C---:B------:R-:W-:Y:S02]  /*5760*/  ISETP.LT.OR P0, PT, R5.reuse, 0x31, P0 ;  /* 0x000000310500780c */ /* 0x040fe40000701670 */
[----:B------:R-:W-:Y:S01]  /*5770*/  PLOP3.LUT P6, PT, PT, PT, UP0, 0x40, 0x0 ;  /* 0x000000000000781c */ /* 0x000fe20003fce808 */
[----:B------:R5:W1:Y:S01]  /*5780*/  MUFU.TANH R135, R6 ;  /* 0x0000000600877308 */ /* 0x000a620000002400 */
[----:B------:R-:W-:Y:S01]  /*5790*/  UISETP.NE.AND UP0, UPT, UR14, URZ, UPT ;  /* 0x0000003f0e00728c */ /* 0x000fe2000bf05270 */
[C---:B------:R-:W-:Y:S02]  /*57a0*/  ISETP.LT.OR P4, PT, R5.reuse, 0x22, P4 ;  /* 0x000000220500780c */ /* 0x040fe40002781670 */
[C---:B------:R-:W-:Y:S02]  /*57b0*/  ISETP.LT.OR P2, PT, R5.reuse, 0x29, P2 ;  /* 0x000000290500780c */ /* 0x040fe40001741670 */
[----:B------:R-:W-:Y:S02]  /*57c0*/  ISETP.LT.OR P1, PT, R5, 0x2a, P1 ;  /* 0x0000002a0500780c */ /* 0x000fe40000f21670 */
[----:B------:R-:W-:Y:S01]  /*57d0*/  FSEL R199, R47, -INF , !P0 ;  /* 0xff8000002fc77808 */ /* 0x000fe20004000000 */
[----:B------:R-:W1:Y:S01]  /*57e0*/  MUFU.TANH R9, R9 ;  /* 0x0000000900097308 */ /* 0x000e620000002400 */
[----:B------:R-:W-:Y:S01]  /*57f0*/  PLOP3.LUT P0, PT, PT, PT, UP1, 0x40, 0x0 ;  /* 0x000000000000781c */ /* 0x000fe20003f0e818 */
[----:B------:R-:W-:Y:S01]  /*5800*/  UISETP.NE.AND UP1, UPT, UR32, URZ, UPT ;  /* 0x0000003f2000728c */ /* 0x000fe2000bf25270 */
[----:B------:R-:W-:-:S02]  /*5810*/  FSEL R185, R50, -INF , !P4 ;  /* 0xff80000032b97808 */ /* 0x000fc40006000000 */
        /* <DEDUP_REMOVED lines=10> */
[C---:B------:R-:W-:Y:S01]  /*58c0*/  ISETP.GT.AND P0, PT, R3.reuse, 0x48, P0 ;  /* 0x000000480300780c */ /* 0x040fe20000704270 */
[----:B------:R5:W1:Y:S01]  /*58d0*/  MUFU.TANH R138, R6 ;  /* 0x00000006008a7308 */ /* 0x000a620000002400 */
[----:B------:R-:W-:-:S02]  /*58e0*/  ISETP.GT.AND P6, PT, R3, 0x31, P6 ;  /* 0x000000310300780c */ /* 0x000fc400037c4270 */
[C---:B------:R-:W-:Y:S02]  /*58f0*/  ISETP.GT.AND P5, PT, R3.reuse, 0x38, P5 ;  /* 0x000000380300780c */ /* 0x040fe40002fa4270 */
[C---:B------:R-:W-:Y:S02]  /*5900*/  ISETP.GT.AND P4, PT, R3.reuse, 0x39, P4 ;  /* 0x000000390300780c */ /* 0x040fe40002784270 */
[C---:B------:R-:W-:Y:S01]  /*5910*/  ISETP.GT.AND P2, PT, R3.reuse, 0x40, P2 ;  /* 0x000000400300780c */ /* 0x040fe20001744270 */
[----:B------:R-:W1:Y:S01]  /*5920*/  MUFU.TANH R16, R7 ;  /* 0x0000000700107308 */ /* 0x000e620000002400 */
[----:B------:R-:W-:Y:S02]  /*5930*/  ISETP.GT.AND P1, PT, R3, 0x41, P1 ;  /* 0x000000410300780c */ /* 0x000fe40000f24270 */
[C---:B------:R-:W-:Y:S02]  /*5940*/  ISETP.LT.OR P0, PT, R5.reuse, 0x49, P0 ;  /* 0x000000490500780c */ /* 0x040fe40000701670 */
[----:B------:R-:W-:-:S02]  /*5950*/  ISETP.LT.OR P6, PT, R5, 0x32, P6 ;  /* 0x000000320500780c */ /* 0x000fc400037c1670 */
[----:B------:R-:W-:Y:S01]  /*5960*/  ISETP.LT.OR P5, PT, R5, 0x39, P5 ;  /* 0x000000390500780c */ /* 0x000fe20002fa1670 */
[----:B-----5:R-:W-:Y:S01]  /*5970*/  FMUL.FTZ R6, R167, c[0x0][0x320] ;  /* 0x0000c800a7067a20 */ /* 0x020fe20000410000 */
[C---:B------:R-:W-:Y:S01]  /*5980*/  ISETP.LT.OR P4, PT, R5.reuse, 0x3a, P4 ;  /* 0x0000003a0500780c */ /* 0x040fe20002781670 */
[----:B------:R-:W1:Y:S01]  /*5990*/  MUFU.TANH R13, R13 ;  /* 0x0000000d000d7308 */ /* 0x000e620000002400 */
[C---:B------:R-:W-:Y:S02]  /*59a0*/  ISETP.LT.OR P2, PT, R5.reuse, 0x41, P2 ;  /* 0x000000410500780c */ /* 0x040fe40001741670 */
[----:B------:R-:W-:Y:S02]  /*59b0*/  ISETP.LT.OR P1, PT, R5, 0x42, P1 ;  /* 0x000000420500780c */ /* 0x000fe40000f21670 */
[----:B------:R-:W-:Y:S02]  /*59c0*/  FSEL R236, R55, -INF , !P0 ;  /* 0xff80000037ec7808 */ /* 0x000fe40004000000 */
[----:B------:R-:W-:Y:S01]  /*59d0*/  PLOP3.LUT P0, PT, PT, PT, UP0, 0x40, 0x0 ;  /* 0x000000000000781c */ /* 0x000fe20003f0e808 */
[----:B------:R5:W1:Y:S01]  /*59e0*/  MUFU.TANH R25, R6 ;  /* 0x0000000600197308 */ /* 0x000a620000002400 */
[----:B------:R-:W-:-:S02]  /*59f0*/  FSEL R200, R42, -INF , !P6 ;  /* 0xff8000002ac87808 */ /* 0x000fc40007000000 */
[----:B------:R-:W-:Y:S02]  /*5a00*/  FSEL R201, R62, -INF , !P5 ;  /* 0xff8000003ec97808 */ /* 0x000fe40006800000 */
[----:B------:R-:W-:Y:S02]  /*5a10*/  FSEL R204, R63, -INF , !P4 ;  /* 0xff8000003fcc7808 */ /* 0x000fe40006000000 */
[----:B------:R-:W-:Y:S01]  /*5a20*/  FSEL R240, R61, -INF , !P2 ;  /* 0xff8000003df07808 */ /* 0x000fe20005000000 */
[----:B------:R-:W1:Y:S01]  /*5a30*/  MUFU.TANH R59, R12 ;  /* 0x0000000c003b7308 */ /* 0x000e620000002400 */
[----:B------:R-:W-:Y:S02]  /*5a40*/  FSEL R239, R60, -INF , !P1 ;  /* 0xff8000003cef7808 */ /* 0x000fe40004800000 */
[----:B------:R-:W-:Y:S02]  /*5a50*/  PLOP3.LUT P6, PT, PT, PT, UP6, 0x40, 0x0 ;  /* 0x000000000000781c */ /* 0x000fe40003fce868 */
[----:B------:R-:W-:-:S02]  /*5a60*/  PLOP3.LUT P5, PT, PT, PT, UP5, 0x40, 0x0 ;  /* 0x000000000000781c */ /* 0x000fc40003fae858 */
[----:B------:R-:W-:Y:S01]  /*5a70*/  PLOP3.LUT P4, PT, PT, PT, UP4, 0x40, 0x0 ;  /* 0x000000000000781c */ /* 0x000fe20003f8e848 */
[----:B-----5:R-:W-:Y:S01]  /*5a80*/  FMUL.FTZ R6, R110, c[0x0][0x320] ;  /* 0x0000c8006e067a20 */ /* 0x020fe20000410000 */
[----:B------:R-:W-:Y:S01]  /*5a90*/  PLOP3.LUT P2, PT, PT, PT, UP3, 0x40, 0x0 ;  /* 0x000000000000781c */ /* 0x000fe20003f4e838 */
[----:B------:R-:W1:Y:S01]  /*5aa0*/  MUFU.TANH R58, R11 ;  /* 0x0000000b003a7308 */ /* 0x000e620000002400 */
[----:B------:R-:W-:Y:S02]  /*5ab0*/  PLOP3.LUT P1, PT, PT, PT, UP2, 0x40, 0x0 ;  /* 0x000000000000781c */ /* 0x000fe40003f2e828 */
[C---:B------:R-:W-:Y:S02]  /*5ac0*/  ISETP.GT.AND P6, PT, R3.reuse, 0x49, P6 ;  /* 0x000000490300780c */ /* 0x040fe400037c4270 */
[C---:B------:R-:W-:Y:S02]  /*5ad0*/  ISETP.GT.AND P5, PT, R3.reuse, 0x50, P5 ;  /* 0x000000500300780c */ /* 0x040fe40002fa4270 */
[C---:B------:R-:W-:Y:S01]  /*5ae0*/  ISETP.GT.AND P4, PT, R3.reuse, 0x51, P4 ;  /* 0x000000510300780c */ /* 0x040fe20002784270 */
[----:B------:R5:W1:Y:S01]  /*5af0*/  MUFU.TANH R38, R6 ;  /* 0x0000000600267308 */ /* 0x000a620000002400 */
[----:B------:R-:W-:-:S02]  /*5b00*/  ISETP.GT.AND P2, PT, R3, 0x58, P2 ;  /* 0x000000580300780c */ /* 0x000fc40001744270 */
[----:B------:R-:W-:Y:S02]  /*5b10*/  ISETP.GT.AND P1, PT, R3, 0x59, P1 ;  /* 0x000000590300780c */ /* 0x000fe40000f24270 */
[C---:B------:R-:W-:Y:S02]  /*5b20*/  ISETP.LT.OR P6, PT, R5.reuse, 0x4a, P6 ;  /* 0x0000004a0500780c */ /* 0x040fe400037c1670 */
[C---:B------:R-:W-:Y:S01]  /*5b30*/  ISETP.LT.OR P5, PT, R5.reuse, 0x51, P5 ;  /* 0x000000510500780c */ /* 0x040fe20002fa1670 */
[----:B------:R-:W1:Y:S01]  /*5b40*/  MUFU.TANH R10, R10 ;  /* 0x0000000a000a7308 */ /* 0x000e620000002400 */
[C---:B------:R-:W-:Y:S02]  /*5b50*/  ISETP.LT.OR P4, PT, R5.reuse, 0x52, P4 ;  /* 0x000000520500780c */ /* 0x040fe40002781670 */
[C---:B------:R-:W-:Y:S02]  /*5b60*/  ISETP.LT.OR P2, PT, R5.reuse, 0x59, P2 ;  /* 0x000000590500780c */ /* 0x040fe40001741670 */
[----:B------:R-:W-:-:S02]  /*5b70*/  ISETP.LT.OR P1, PT, R5, 0x5a, P1 ;  /* 0x0000005a0500780c */ /* 0x000fc40000f21670 */
[----:B------:R-:W-:Y:S01]  /*5b80*/  FSEL R235, R54, -INF , !P6 ;  /* 0xff80000036eb7808 */ /* 0x000fe20007000000 */
[----:B-----5:R-:W-:Y:S01]  /*5b90*/  FMUL.FTZ R6, R111, c[0x0][0x320] ;  /* 0x0000c8006f067a20 */ /* 0x020fe20000410000 */
[----:B------:R-:W-:Y:S02]  /*5ba0*/  FSEL R237, R41, -INF , !P5 ;  /* 0xff80000029ed7808 */ /* 0x000fe40006800000 */
[----:B------:R-:W-:Y:S01]  /*5bb0*/  FSEL R238, R39, -INF , !P4 ;  /* 0xff80000027ee7808 */ /* 0x000fe20006000000 */
[----:B------:R5:W1:Y:S01]  /*5bc0*/  MUFU.TANH R40, R6 ;  /* 0x0000000600287308 */ /* 0x000a620000002400 */
[----:B------:R-:W-:Y:S02]  /*5bd0*/  FSEL R242, R36, -INF , !P2 ;  /* 0xff80000024f27808 */ /* 0x000fe40005000000 */
[----:B------:R-:W-:Y:S01]  /*5be0*/  FSEL R243, R33, -INF , !P1 ;  /* 0xff80000021f37808 */ /* 0x000fe20004800000 */
[----:B-----5:R-:W-:-:S04]  /*5bf0*/  FMUL.FTZ R6, R170, c[0x0][0x320] ;  /* 0x0000c800aa067a20 */ /* 0x020fc80000410000 */
[----:B------:R5:W1:Y:S02]  /*5c00*/  MUFU.TANH R21, R6 ;  /* 0x0000000600157308 */ /* 0x000a640000002400 */
[----:B-----5:R-:W-:-:S06]  /*5c10*/  FMUL.FTZ R6, R143, c[0x0][0x320] ;  /* 0x0000c8008f067a20 */ /* 0x020fcc0000410000 */
[----:B------:R5:W1:Y:S02]  /*5c20*/  MUFU.TANH R15, R6 ;  /* 0x00000006000f7308 */ /* 0x000a640000002400 */
[----:B-----5:R-:W5:Y:S02]  /*5c30*/  SHFL.IDX PT, R6, R18, 0x3, 0x1c1f ;  /* 0x007c1f0012067f89 */ /* 0x020f6400000e0000 */
[----:B-----5:R-:W-:-:S05]  /*5c40*/  IMAD.IADD R3, R20, 0x1, R6 ;  /* 0x0000000114037824 */ /* 0x020fca00078e0206 */
[----:B------:R-:W-:Y:S01]  /*5c50*/  IMNMX R5, R3, R22, PT ;  /* 0x0000001603057217 */ /* 0x000fe20003800200 */
[----:B------:R-:W-:Y:S01]  /*5c60*/  IMAD.IADD R3, R23, 0x1, R6 ;  /* 0x0000000117037824 */ /* 0x000fe200078e0206 */
        /* <DEDUP_REMOVED lines=13> */
.L_x_256:
[----:B------:R-:W-:-:S04]  /*5d40*/  MOV R7, c[0x0][0x32c] ;  /* 0x0000cb0000077a02 */ /* 0x000fc80000000f00 */
[----:B------:R-:W-:-:S13]  /*5d50*/  ISETP.NE.AND P0, PT, R7, 0x1, PT ;  /* 0x000000010700780c */ /* 0x000fda0003f05270 */
[----:B------:R-:W-:-:S05]  /*5d60*/  @P0 IMAD.HI.U32 R7, R6, c[0x0][0x330], RZ ;  /* 0x0000cc0006070a27 */ /* 0x000fca00078e00ff */
[----:B------:R-:W-:Y:S02]  /*5d70*/  @P0 SHF.R.U32.HI R6, RZ, c[0x0][0x334], R7 ;  /* 0x0000cd00ff060a19 */ /* 0x000fe40000011607 */
.L_x_257:
[----:B------:R-:W-:Y:S05]  /*5d80*/  BSYNC B0 ;  /* 0x0000000000007941 */ /* 0x000fea0003800000 */
.L_x_255:
[----:B------:R-:W-:-:S05]  /*5d90*/  IMAD R6, R6, c[0x0][0x32c], R24 ;  /* 0x0000cb0006067a24 */ /* 0x000fca00078e0218 */
[----:B------:R-:W-:Y:S02]  /*5da0*/  IADD3 R7, R6, c[0x0][0x32c], RZ ;  /* 0x0000cb0006077a10 */ /* 0x000fe40007ffe0ff */
[----:B------:R-:W-:Y:S02]  /*5db0*/  IMNMX R3, R3, R6, !PT ;  /* 0x0000000603037217 */ /* 0x000fe40007800200 */
[----:B------:R-:W-:Y:S02]  /*5dc0*/  IMNMX R5, R5, R7, PT ;  /* 0x0000000705057217 */ /* 0x000fe40003800200 */
.L_x_254:
[----:B-1234-:R-:W-:Y:S01]  /*5dd0*/  FMNMX.FTZ R7, R66, R70, !PT ;  /* 0x0000004642077209 */ /* 0x01efe20007810000 */
[----:B------:R-:W-:Y:S01]  /*5de0*/  UP2UR UR32, UPR, URZ, 0x40 ;  /* 0x000000403f207883 */ /* 0x000fe20008000000 */
[----:B------:R-:W-:Y:S01]  /*5df0*/  FMNMX.FTZ R6, R52, R51, !PT ;  /* 0x0000003334067209 */ /* 0x000fe20007810000 */
[----:B------:R-:W-:Y:S01]  /*5e00*/  UISETP.NE.AND UP6, UPT, UR30, URZ, UPT ;  /* 0x0000003f1e00728c */ /* 0x000fe2000bfc5270 */
[----:B------:R-:W-:Y:S01]  /*5e10*/  FMNMX.FTZ R7, R73, R7, !PT ;  /* 0x0000000749077209 */ /* 0x000fe20007810000 */
[----:B------:R-:W-:Y:S01]  /*5e20*/  IMAD.SHL.U32 R209, R0, 0x2, RZ ;  /* 0x0000000200d17824 */ /* 0x000fe200078e00ff */
[----:B------:R-:W-:Y:S01]  /*5e30*/  FMNMX.FTZ R6, R57, R6, !PT ;  /* 0x0000000639067209 */ /* 0x000fe20007810000 */
[----:B------:R-:W-:Y:S01]  /*5e40*/  UP2UR UR30, UPR, URZ, 0x40 ;  /* 0x000000403f1e7883 */ /* 0x000fe20008000000 */
[----:B------:R-:W-:Y:S01]  /*5e50*/  FMNMX.FTZ R72, R74, R7, !PT ;  /* 0x000000074a487209 */ /* 0x000fe20007810000 */
[----:B------:R-:W-:Y:S01]  /*5e60*/  UISETP.NE.AND UP6, UPT, UR31, URZ, UPT ;  /* 0x0000003f1f00728c */ /* 0x000fe2000bfc5270 */
        /* <DEDUP_REMOVED lines=25> */
[----:B------:R-:W-:Y:S01]  /*6000*/  IMAD R212, R2, 0x2, R209 ;  /* 0x0000000202d47824 */ /* 0x000fe200078e02d1 */
[----:B------:R-:W-:Y:S01]  /*6010*/  FMNMX.FTZ R72, R81, R72, !PT ;  /* 0x0000004851487209 */ /* 0x000fe20007810000 */
[----:B------:R-:W-:Y:S01]  /*6020*/  LDSM.16.MT88.4 R60, [R209+0x100] ;  /* 0x00010000d13c783b */ /* 0x000fe20000004200 */
[----:B------:R-:W-:-:S02]  /*6030*/  FMNMX.FTZ R6, R112, R6, !PT ;  /* 0x0000000670067209 */ /* 0x000fc40007810000 */
[----:B------:R-:W-:Y:S01]  /*6040*/  FMNMX.FTZ R72, R82, R72, !PT ;  /* 0x0000004852487209 */ /* 0x000fe20007810000 */
[----:B------:R-:W-:Y:S01]  /*6050*/  LDSM.16.MT88.4 R84, [R212+0x100] ;  /* 0x00010000d454783b */ /* 0x000fe20000004200 */
[----:B------:R-:W-:Y:S02]  /*6060*/  FMNMX.FTZ R6, R118, R6, !PT ;  /* 0x0000000676067209 */ /* 0x000fe40007810000 */
[----:B------:R-:W-:Y:S01]  /*6070*/  FMNMX.FTZ R72, R83, R72, !PT ;  /* 0x0000004853487209 */ /* 0x000fe20007810000 */
[----:B------:R-:W-:Y:S01]  /*6080*/  LDSM.16.MT88.4 R92, [R212+0x900] ;  /* 0x00090000d45c783b */ /* 0x000fe20000004200 */
[----:B------:R-:W-:Y:S02]  /*6090*/  FMNMX.FTZ R6, R126, R6, !PT ;  /* 0x000000067e067209 */ /* 0x000fe40007810000 */
        /* <DEDUP_REMOVED lines=25> */
[----:B------:R-:W-:Y:S01]  /*6230*/  PLOP3.LUT P6, PT, PT, PT, UP6, 0x40, 0x0 ;  /* 0x000000000000781c */ /* 0x000fe20003fce868 */
[----:B------:R-:W1:Y:S01]  /*6240*/  SHFL.BFLY PT, R6, R72, 0x2, 0x1f ;  /* 0x0c401f0048067f89 */ /* 0x000e6200000e0000 */
[----:B------:R-:W-:Y:S01]  /*6250*/  PLOP3.LUT P4, PT, PT, PT, UP5, 0x40, 0x0 ;  /* 0x000000000000781c */ /* 0x000fe20003f8e858 */
[----:B------:R-:W-:Y:S01]  /*6260*/  UISETP.NE.AND UP6, UPT, UR30, URZ, UPT ;  /* 0x0000003f1e00728c */ /* 0x000fe2000bfc5270 */
[C---:B------:R-:W-:Y:S01]  /*6270*/  ISETP.GT.AND P6, PT, R3.reuse, RZ, P6 ;  /* 0x000000ff0300720c */ /* 0x040fe200037c4270 */
[----:B------:R-:W2:Y:S01]  /*6280*/  SHFL.BFLY PT, R7, R71, 0x2, 0x1f ;  /* 0x0c401f0047077f89 */ /* 0x000ea200000e0000 */
[----:B------:R-:W-:Y:S01]  /*6290*/  ISETP.GT.AND P4, PT, R3, 0x8, P4 ;  /* 0x000000080300780c */ /* 0x000fe20002784270 */
[----:B------:R-:W-:Y:S01]  /*62a0*/  UISETP.NE.AND UP5, UPT, UR31, URZ, UPT ;  /* 0x0000003f1f00728c */ /* 0x000fe2000bfa5270 */
[----:B------:R-:W-:-:S02]  /*62b0*/  ISETP.LT.OR P6, PT, R5, 0x1, P6 ;  /* 0x000000010500780c */ /* 0x000fc400037c1670 */
[----:B------:R-:W-:Y:S01]  /*62c0*/  PLOP3.LUT P2, PT, PT, PT, UP0, 0x40, 0x0 ;  /* 0x000000000000781c */ /* 0x000fe20003f4e808 */
[----:B------:R-:W-:Y:S01]  /*62d0*/  UISETP.NE.AND UP0, UPT, UR23, URZ, UPT ;  /* 0x0000003f1700728c */ /* 0x000fe2000bf05270 */
[----:B------:R-:W-:Y:S02]  /*62e0*/  FSEL R116, R27, -INF , !P6 ;  /* 0xff8000001b747808 */ /* 0x000fe40007000000 */
[----:B------:R-:W-:Y:S01]  /*62f0*/  PLOP3.LUT P6, PT, PT, PT, UP2, 0x40, 0x0 ;  /* 0x000000000000781c */ /* 0x000fe20003fce828 */
[----:B------:R-:W-:Y:S01]  /*6300*/  UISETP.NE.AND UP2, UPT, UR21, URZ, UPT ;  /* 0x0000003f1500728c */ /* 0x000fe2000bf45270 */
[----:B------:R-:W-:Y:S02]  /*6310*/  ISETP.LT.OR P4, PT, R5, 0x9, P4 ;  /* 0x000000090500780c */ /* 0x000fe40002781670 */
[----:B------:R-:W-:Y:S02]  /*6320*/  ISETP.GT.AND P6, PT, R3, 0x18, P6 ;  /* 0x000000180300780c */ /* 0x000fe400037c4270 */
[----:B------:R-:W-:-:S02]  /*6330*/  FSEL R114, R21, -INF , !P4 ;  /* 0xff80000015727808 */ /* 0x000fc40006000000 */
[----:B------:R-:W-:Y:S01]  /*6340*/  PLOP3.LUT P4, PT, PT, PT, UP0, 0x40, 0x0 ;  /* 0x000000000000781c */ /* 0x000fe20003f8e808 */
[----:B------:R-:W-:Y:S01]  /*6350*/  UISETP.NE.AND UP0, UPT, UR19, URZ, UPT ;  /* 0x0000003f1300728c */ /* 0x000fe2000bf05270 */
[----:B------:R-:W-:Y:S02]  /*6360*/  ISETP.LT.OR P6, PT, R5, 0x19, P6 ;  /* 0x000000190500780c */ /* 0x000fe400037c1670 */
[----:B-1----:R-:W-:Y:S02]  /*6370*/  FMNMX.FTZ R72, R72, R6, !PT ;  /* 0x0000000648487209 */ /* 0x002fe40007810000 */
[----:B------:R-:W-:Y:S02]  /*6380*/  FSEL R121, R26, -INF , !P6 ;  /* 0xff8000001a797808 */ /* 0x000fe40007000000 */
[----:B--2---:R-:W-:Y:S01]  /*6390*/  FMNMX.FTZ R71, R71, R7, !PT ;  /* 0x0000000747477209 */ /* 0x004fe20007810000 */
[----:B------:R-:W1:Y:S01]  /*63a0*/  SHFL.BFLY PT, R6, R72, 0x1, 0x1f ;  /* 0x0c201f0048067f89 */ /* 0x000e6200000e0000 */
[----:B------:R-:W-:Y:S01]  /*63b0*/  PLOP3.LUT P6, PT, PT, PT, UP0, 0x40, 0x0 ;  /* 0x000000000000781c */ /* 0x000fe20003fce808 */
[----:B------:R-:W-:Y:S01]  /*63c0*/  UISETP.NE.AND UP0, UPT, UR14, URZ, UPT ;  /* 0x0000003f0e00728c */ /* 0x000fe2000bf05270 */
[----:B------:R-:W-:Y:S01]  /*63d0*/  PLOP3.LUT P5, PT, PT, PT, UP6, 0x40, 0x0 ;  /* 0x000000000000781c */ /* 0x000fe20003fae868 */
[----:B------:R-:W2:Y:S01]  /*63e0*/  SHFL.BFLY PT, R7, R71, 0x1, 0x1f ;  /* 0x0c201f0047077f89 */ /* 0x000ea200000e0000 */
[----:B------:R-:W-:Y:S01]  /*63f0*/  ISETP.GT.AND P6, PT, R3, 0x30, P6 ;  /* 0x000000300300780c */ /* 0x000fe200037c4270 */
[----:B------:R-:W-:Y:S01]  /*6400*/  UISETP.NE.AND UP6, UPT, UR32, URZ, UPT ;  /* 0x0000003f2000728c */ /* 0x000fe2000bfc5270 */
[----:B------:R-:W-:Y:S01]  /*6410*/  PLOP3.LUT P1, PT, PT, PT, UP1, 0x40, 0x0 ;  /* 0x000000000000781c */ /* 0x000fe20003f2e818 */
[----:B------:R-:W-:Y:S01]  /*6420*/  UISETP.NE.AND UP1, UPT, UR20, URZ, UPT ;  /* 0x0000003f1400728c */ /* 0x000fe2000bf25270 */
[----:B------:R-:W-:-:S02]  /*6430*/  ISETP.LT.OR P6, PT, R5, 0x31, P6 ;  /* 0x000000310500780c */ /* 0x000fc400037c1670 */
[----:B------:R-:W-:Y:S01]  /*6440*/  PLOP3.LUT P0, PT, PT, PT, UP3, 0x40, 0x0 ;  /* 0x000000000000781c */ /* 0x000fe20003f0e838 */
[----:B------:R-:W-:Y:S01]  /*6450*/  UISETP.NE.AND UP3, UPT, UR22, URZ, UPT ;  /* 0x0000003f1600728c */ /* 0x000fe2000bf65270 */
[----:B------:R-:W-:Y:S02]  /*6460*/  FSEL R193, R8, -INF , !P6 ;  /* 0xff80000008c17808 */ /* 0x000fe40007000000 */
[C---:B------:R-:W-:Y:S02]  /*6470*/  ISETP.GT.AND P5, PT, R3.reuse, 0x1, P5 ;  /* 0x000000010300780c */ /* 0x040fe40002fa4270 */
[C---:B------:R-:W-:Y:S02]  /*6480*/  ISETP.GT.AND P2, PT, R3.reuse, 0x9, P2 ;  /* 0x000000090300780c */ /* 0x040fe40001744270 */
[C---:B------:R-:W-:Y:S02]  /*6490*/  ISETP.GT.AND P1, PT, R3.reuse, 0x10, P1 ;  /* 0x000000100300780c */ /* 0x040fe40000f24270 */
[----:B------:R-:W-:-:S02]  /*64a0*/  ISETP.GT.AND P0, PT, R3, 0x11, P0 ;  /* 0x000000110300780c */ /* 0x000fc40000704270 */
[C---:B------:R-:W-:Y:S02]  /*64b0*/  ISETP.LT.OR P5, PT, R5.reuse, 0x2, P5 ;  /* 0x000000020500780c */ /* 0x040fe40002fa1670 */
[----:B-1----:R-:W-:Y:S02]  /*64c0*/  FMNMX.FTZ R72, R72, R6, !PT ;  /* 0x0000000648487209 */ /* 0x002fe40007810000 */
[----:B------:R-:W-:Y:S02]  /*64d0*/  ISETP.LT.OR P2, PT, R5, 0xa, P2 ;  /* 0x0000000a0500780c */ /* 0x000fe40001741670 */
[----:B--2---:R-:W-:Y:S01]  /*64e0*/  FMNMX.FTZ R71, R71, R7, !PT ;  /* 0x0000000747477209 */ /* 0x004fe20007810000 */
[C---:B------:R-:W-:Y:S01]  /*64f0*/  FMUL.FTZ R7, R72.reuse, c[0x0][0x2d0] ;  /* 0x0000b40048077a20 */ /* 0x040fe20000410000 */
[----:B------:R-:W-:Y:S02]  /*6500*/  FSETP.NEU.FTZ.AND P6, PT, R72, -INF , PT ;  /* 0xff8000004800780b */ /* 0x000fe40003fdd000 */
[----:B------:R-:W-:Y:S01]  /*6510*/  ISETP.LT.OR P1, PT, R5, 0x11, P1 ;  /* 0x000000110500780c */ /* 0x000fe20000f21670 */
[----:B------:R-:W-:Y:S01]  /*6520*/  FMUL.FTZ R6, R71, c[0x0][0x2d0] ;  /* 0x0000b40047067a20 */ /* 0x000fe20000410000 */
[----:B------:R-:W-:-:S02]  /*6530*/  FSEL R7, R7, RZ, P6 ;  /* 0x000000ff07077208 */ /* 0x000fc40003000000 */
[----:B------:R-:W-:Y:S02]  /*6540*/  FSETP.NEU.FTZ.AND P6, PT, R71, -INF , PT ;  /* 0xff8000004700780b */ /* 0x000fe40003fdd000 */
[----:B------:R-:W-:Y:S01]  /*6550*/  ISETP.LT.OR P0, PT, R5, 0x12, P0 ;  /* 0x000000120500780c */ /* 0x000fe20000701670 */
[--C-:B------:R-:W-:Y:S01]  /*6560*/  FFMA.FTZ R8, R66, c[0x0][0x2d0], -R7.reuse ;  /* 0x0000b40042087a23 */ /* 0x100fe20000010807 */
[----:B------:R-:W-:Y:S02]  /*6570*/  FSEL R6, R6, RZ, P6 ;  /* 0x000000ff06067208 */ /* 0x000fe40003000000 */
[----:B------:R-:W-:Y:S01]  /*6580*/  LEA R210, R4, R209, 0x1 ;  /* 0x000000d104d27211 */ /* 0x000fe200078e08ff */
[----:B------:R1:W-:Y:S01]  /*6590*/  MUFU.EX2 R151, R8 ;  /* 0x0000000800977308 */ /* 0x0003e20000000800 */
[----:B------:R-:W-:Y:S01]  /*65a0*/  FSEL R115, R14, -INF , !P5 ;  /* 0xff8000000e737808 */ /* 0x000fe20006800000 */
[----:B------:R-:W-:Y:S01]  /*65b0*/  FFMA.FTZ R0, R57, c[0x0][0x2d0], -R6 ;  /* 0x0000b40039007a23 */ /* 0x000fe20000010806 */
[----:B------:R-:W-:Y:S01]  /*65c0*/  FSEL R113, R19, -INF , !P2 ;  /* 0xff80000013717808 */ /* 0x000fe20005000000 */
[----:B------:R-:W-:Y:S01]  /*65d0*/  IMAD R211, R2, 0x2, R210 ;  /* 0x0000000202d37824 */ /* 0x000fe200078e02d2 */
[----:B------:R-:W-:Y:S01]  /*65e0*/  FSEL R117, R10, -INF , !P1 ;  /* 0xff8000000a757808 */ /* 0x000fe20004800000 */
[----:B------:R-:W2:Y:S01]  /*65f0*/  LDSM.16.MT88.4 R100, [R210+0x100] ;  /* 0x00010000d264783b */ /* 0x000ea20000004200 */
[----:B------:R-:W-:Y:S01]  /*6600*/  FSEL R119, R25, -INF , !P0 ;  /* 0xff80000019777808 */ /* 0x000fe20004000000 */
[----:B------:R3:W-:Y:S01]  /*6610*/  MUFU.EX2 R157, R0 ;  /* 0x00000000009d7308 */ /* 0x0007e20000000800 */
[----:B------:R-:W-:Y:S01]  /*6620*/  PLOP3.LUT P5, PT, PT, PT, UP4, 0x40, 0x0 ;  /* 0x000000000000781c */ /* 0x000fe20003fae848 */
[----:B------:R-:W-:Y:S01]  /*6630*/  UISETP.NE.AND UP4, UPT, UR18, URZ, UPT ;  /* 0x0000003f1200728c */ /* 0x000fe2000bf85270 */
[----:B------:R-:W-:Y:S01]  /*6640*/  PLOP3.LUT P2, PT, PT, PT, UP3, 0x40, 0x0 ;  /* 0x000000000000781c */ /* 0x000fe20003f4e838 */
[----:B------:R-:W-:Y:S01]  /*6650*/  UISETP.NE.AND UP3, UPT, UR17, URZ, UPT ;  /* 0x0000003f1100728c */ /* 0x000fe2000bf65270 */
[----:B------:R-:W-:Y:S01]  /*6660*/  PLOP3.LUT P1, PT, PT, PT, UP2, 0x40, 0x0 ;  /* 0x000000000000781c */ /* 0x000fe20003f2e828 */
[----:B------:R-:W-:Y:S01]  /*6670*/  UISETP.NE.AND UP2, UPT, UR16, URZ, UPT ;  /* 0x0000003f1000728c */ /* 0x000fe2000bf45270 */
[----:B------:R-:W-:Y:S01]  /*6680*/  PLOP3.LUT P0, PT, PT, PT, UP1, 0x40, 0x0 ;  /* 0x000000000000781c */ /* 0x000fe20003f0e818 */
[--C-:B-1----:R-:W-:Y:S01]  /*6690*/  FFMA.FTZ R8, R70, c[0x0][0x2d0], -R7.reuse ;  /* 0x0000b40046087a23 */ /* 0x102fe20000010807 */
[----:B------:R-:W-:Y:S01]  /*66a0*/  FMNMX.FTZ R2, R120, R122, !PT ;  /* 0x0000007a78027209 */ /* 0x000fe20007810000 */
[----:B------:R-:W-:Y:S01]  /*66b0*/  UISETP.NE.AND UP1, UPT, UR15, URZ, UPT ;  /* 0x0000003f0f00728c */ /* 0x000fe2000bf25270 */
[C---:B------:R-:W-:Y:S01]  /*66c0*/  ISETP.GT.AND P5, PT, R3.reuse, 0x19, P5 ;  /* 0x000000190300780c */ /* 0x040fe20002fa4270 */
[----:B------:R1:W4:Y:S01]  /*66d0*/  MUFU.EX2 R11, R8 ;  /* 0x00000008000b7308 */ /* 0x0003220000000800 */
[C---:B------:R-:W-:Y:S01]  /*66e0*/  ISETP.GT.AND P4, PT, R3.reuse, 0x20, P4 ;  /* 0x000000200300780c */ /* 0x040fe20002784270 */
[----:B------:R-:W5:Y:S01]  /*66f0*/  LDSM.16.MT88.4 R96, [R211+0x100] ;  /* 0x00010000d360783b */ /* 0x000f620000004200 */
[C---:B------:R-:W-:Y:S01]  /*6700*/  ISETP.GT.AND P2, PT, R3.reuse, 0x21, P2 ;  /* 0x000000210300780c */ /* 0x040fe20001744270 */
[----:B---3--:R-:W-:Y:S01]  /*6710*/  FFMA.FTZ R0, R56, c[0x0][0x2d0], -R6 ;  /* 0x0000b40038007a23 */ /* 0x008fe20000010806 */
[C---:B------:R-:W-:Y:S01]  /*6720*/  ISETP.GT.AND P1, PT, R3.reuse, 0x28, P1 ;  /* 0x000000280300780c */ /* 0x040fe20000f24270 */
[----:B------:R-:W3:Y:S01]  /*6730*/  LDSM.16.MT88.4 R88, [R210+0x900] ;  /* 0x00090000d258783b */ /* 0x000ee20000004200 */
[----:B------:R-:W-:Y:S01]  /*6740*/  ISETP.GT.AND P0, PT, R3, 0x29, P0 ;  /* 0x000000290300780c */ /* 0x000fe20000704270 */
[----:B------:R2:W-:Y:S01]  /*6750*/  MUFU.EX2 R70, R0 ;  /* 0x0000000000467308 */ /* 0x0005e20000000800 */
[----:B------:R-:W-:Y:S01]  /*6760*/  FMNMX.FTZ R2, R124, R2, !PT ;  /* 0x000000027c027209 */ /* 0x000fe20007810000 */
[----:B------:R-:W3:Y:S01]  /*6770*/  LDSM.16.MT88.4 R104, [R211+0x900] ;  /* 0x00090000d368783b */ /* 0x000ee20000004200 */
[C---:B------:R-:W-:Y:S01]  /*6780*/  ISETP.LT.OR P5, PT, R5.reuse, 0x1a, P5 ;  /* 0x0000001a0500780c */ /* 0x040fe20002fa1670 */
[----:B------:R-:W-:Y:S01]  /*6790*/  ULDC.64 UR14, c[0x0][0x2c8] ;  /* 0x0000b200000e7ab9 */ /* 0x000fe20000000a00 */
[C---:B------:R-:W-:Y:S01]  /*67a0*/  ISETP.LT.OR P4, PT, R5.reuse, 0x21, P4 ;  /* 0x000000210500780c */ /* 0x040fe20002781670 */
[----:B------:R-:W-:Y:S01]  /*67b0*/  UIMAD.WIDE.U32 UR16, UR11, UR14, URZ ;  /* 0x0000000e0b1072a5 */ /* 0x000fe2000f8e003f */
[----:B------:R-:W-:Y:S01]  /*67c0*/  ISETP.LT.OR P2, PT, R5, 0x22, P2 ;  /* 0x000000220500780c */ /* 0x000fe20001741670 */
[----:B-1----:R-:W-:Y:S01]  /*67d0*/  FFMA.FTZ R8, R73, c[0x0][0x2d0], -R7 ;  /* 0x0000b40049087a23 */ /* 0x002fe20000010807 */
[C---:B------:R-:W-:Y:S01]  /*67e0*/  ISETP.LT.OR P1, PT, R5.reuse, 0x29, P1 ;  /* 0x000000290500780c */ /* 0x040fe20000f21670 */
[----:B----4-:R-:W-:Y:S01]  /*67f0*/  IMAD.MOV.U32 R73, RZ, RZ, R11 ;  /* 0x000000ffff497224 */ /* 0x010fe200078e000b */
[----:B------:R-:W-:Y:S01]  /*6800*/  ISETP.LT.OR P0, PT, R5, 0x2a, P0 ;  /* 0x0000002a0500780c */ /* 0x000fe20000701670 */
[----:B------:R1:W-:Y:S01]  /*6810*/  MUFU.EX2 R156, R8 ;  /* 0x00000008009c7308 */ /* 0x0003e20000000800 */
[----:B------:R-:W-:-:S02]  /*6820*/  FSEL R123, R17, -INF , !P5 ;  /* 0xff800000117b7808 */ /* 0x000fc40006800000 */
[----:B------:R-:W-:Y:S01]  /*6830*/  FSEL R142, R9, -INF , !P4 ;  /* 0xff800000098e7808 */ /* 0x000fe20006000000 */
[--C-:B--2---:R-:W-:Y:S01]  /*6840*/  FFMA.FTZ R0, R75, c[0x0][0x2d0], -R7.reuse ;  /* 0x0000b4004b007a23 */ /* 0x104fe20000010807 */
[----:B------:R-:W-:Y:S02]  /*6850*/  FSEL R143, R30, -INF , !P2 ;  /* 0xff8000001e8f7808 */ /* 0x000fe40005000000 */
[----:B------:R-:W-:Y:S01]  /*6860*/  FSEL R144, R28, -INF , !P1 ;  /* 0xff8000001c907808 */ /* 0x000fe20004800000 */
[----:B------:R2:W-:Y:S01]  /*6870*/  MUFU.EX2 R154, R0 ;  /* 0x00000000009a7308 */ /* 0x0005e20000000800 */
[----:B------:R-:W-:Y:S02]  /*6880*/  FSEL R145, R29, -INF , !P0 ;  /* 0xff8000001d917808 */ /* 0x000fe40004000000 */
        /* <DEDUP_REMOVED lines=8> */
[----:B------:R-:W-:Y:S01]  /*6910*/  PLOP3.LUT P0, PT, PT, PT, UP0, 0x40, 0x0 ;  /* 0x000000000000781c */ /* 0x000fe20003f0e808 */
[----:B------:R-:W-:Y:S01]  /*6920*/  UISETP.NE.AND UP0, UPT, UR13, URZ, UPT ;  /* 0x0000003f0d00728c */ /* 0x000fe2000bf05270 */
[C---:B------:R-:W-:Y:S01]  /*6930*/  ISETP.GT.AND P5, PT, R3.reuse, 0x31, P5 ;  /* 0x000000310300780c */ /* 0x040fe20002fa4270 */
[----:B------:R1:W-:Y:S01]  /*6940*/  MUFU.EX2 R183, R8 ;  /* 0x0000000800b77308 */ /* 0x0003e20000000800 */
[C---:B------:R-:W-:Y:S01]  /*6950*/  ISETP.GT.AND P4, PT, R3.reuse, 0x38, P4 ;  /* 0x000000380300780c */ /* 0x040fe20002784270 */
[----:B--2---:R-:W-:Y:S01]  /*6960*/  FFMA.FTZ R0, R78, c[0x0][0x2d0], -R7 ;  /* 0x0000b4004e007a23 */ /* 0x004fe20000010807 */
[C---:B------:R-:W-:Y:S01]  /*6970*/  ISETP.GT.AND P2, PT, R3.reuse, 0x39, P2 ;  /* 0x000000390300780c */ /* 0x040fe20001744270 */
[----:B------:R-:W-:Y:S01]  /*6980*/  UISETP.NE.AND UP1, UPT, UR25, URZ, UPT ;  /* 0x0000003f1900728c */ /* 0x000fe2000bf25270 */
[----:B------:R-:W-:-:S02]  /*6990*/  ISETP.GT.AND P1, PT, R3, 0x40, P1 ;  /* 0x000000400300780c */ /* 0x000fc40000f24270 */
[----:B------:R-:W-:Y:S01]  /*69a0*/  ISETP.GT.AND P0, PT, R3, 0x41, P0 ;  /* 0x000000410300780c */ /* 0x000fe20000704270 */
[----:B------:R2:W-:Y:S01]  /*69b0*/  MUFU.EX2 R158, R0 ;  /* 0x00000000009e7308 */ /* 0x0005e20000000800 */
[C---:B------:R-:W-:Y:S02]  /*69c0*/  ISETP.LT.OR P5, PT, R5.reuse, 0x32, P5 ;  /* 0x000000320500780c */ /* 0x040fe40002fa1670 */
[C---:B------:R-:W-:Y:S02]  /*69d0*/  ISETP.LT.OR P4, PT, R5.reuse, 0x39, P4 ;  /* 0x000000390500780c */ /* 0x040fe40002781670 */
[C---:B------:R-:W-:Y:S02]  /*69e0*/  ISETP.LT.OR P2, PT, R5.reuse, 0x3a, P2 ;  /* 0x0000003a0500780c */ /* 0x040fe40001741670 */
[C---:B------:R-:W-:Y:S01]  /*69f0*/  ISETP.LT.OR P1, PT, R5.reuse, 0x41, P1 ;  /* 0x000000410500780c */ /* 0x040fe20000f21670 */
[--C-:B-1----:R-:W-:Y:S01]  /*6a00*/  FFMA.FTZ R8, R52, c[0x0][0x2d0], -R6.reuse ;  /* 0x0000b40034087a23 */ /* 0x102fe20000010806 */
[----:B------:R-:W-:Y:S01]  /*6a10*/  ISETP.LT.OR P0, PT, R5, 0x42, P0 ;  /* 0x000000420500780c */ /* 0x000fe20000701670 */
[----:B------:R-:W-:Y:S01]  /*6a20*/  @UP1 UMOV UR13, UR17 ;  /* 0x00000011000d1c82 */ /* 0x000fe20008000000 */
[----:B------:R-:W-:Y:S01]  /*6a30*/  FSEL R194, R13, -INF , !P5 ;  /* 0xff8000000dc27808 */ /* 0x000fe20006800000 */
[----:B------:R1:W-:Y:S01]  /*6a40*/  MUFU.EX2 R181, R8 ;  /* 0x0000000800b57308 */ /* 0x0003e20000000800 */
[----:B------:R-:W-:Y:S01]  /*6a50*/  FSEL R195, R38, -INF , !P4 ;  /* 0xff80000026c37808 */ /* 0x000fe20006000000 */
[----:B------:R-:W-:Y:S01]  /*6a60*/  @UP1 USHF.R.U32.HI UR11, URZ, UR15, UR13 ;  /* 0x0000000f3f0b1299 */ /* 0x000fe2000801160d */
[----:B------:R-:W-:Y:S01]  /*6a70*/  FSEL R196, R40, -INF , !P2 ;  /* 0xff80000028c47808 */ /* 0x000fe20005000000 */
[----:B--2---:R-:W-:Y:S01]  /*6a80*/  FFMA.FTZ R0, R79, c[0x0][0x2d0], -R7 ;  /* 0x0000b4004f007a23 */ /* 0x004fe20000010807 */
[----:B------:R-:W-:Y:S01]  /*6a90*/  FSEL R198, R16, -INF , !P1 ;  /* 0xff80000010c67808 */ /* 0x000fe20004800000 */
[----:B------:R-:W-:Y:S01]  /*6aa0*/  UIADD3 UR13, UR6, -0x2, URZ ;  /* 0xfffffffe060d7890 */ /* 0x000fe2000fffe03f */
[----:B------:R-:W-:Y:S01]  /*6ab0*/  FSEL R197, R15, -INF , !P0 ;  /* 0xff8000000fc57808 */ /* 0x000fe20004000000 */
[----:B------:R2:W-:Y:S01]  /*6ac0*/  MUFU.EX2 R152, R0 ;  /* 0x0000000000987308 */ /* 0x0005e20000000800 */
[----:B------:R-:W-:Y:S01]  /*6ad0*/  PLOP3.LUT P6, PT, PT, PT, UP0, 0x40, 0x0 ;  /* 0x000000000000781c */ /* 0x000fe20003fce808 */
[----:B------:R-:W-:Y:S01]  /*6ae0*/  UISETP.NE.AND UP0, UPT, UR27, URZ, UPT ;  /* 0x0000003f1b00728c */ /* 0x000fe2000bf05270 */
[----:B------:R-:W-:Y:S01]  /*6af0*/  PLOP3.LUT P5, PT, PT, PT, UP6, 0x40, 0x0 ;  /* 0x000000000000781c */ /* 0x000fe20003fae868 */
[----:B------:R-:W-:Y:S01]  /*6b00*/  UIADD3 UR14, UR5, UR11, URZ ;  /* 0x0000000b050e7290 */ /* 0x000fe2000fffe03f */
[----:B------:R-:W-:Y:S01]  /*6b10*/  PLOP3.LUT P4, PT, PT, PT, UP5, 0x40, 0x0 ;  /* 0x000000000000781c */ /* 0x000fe20003f8e858 */
[----:B------:R-:W-:Y:S01]  /*6b20*/  ULDC UR6, c[0x0][0x328] ;  /* 0x0000ca0000067ab9 */ /* 0x000fe20000000800 */
[----:B------:R-:W-:Y:S01]  /*6b30*/  PLOP3.LUT P2, PT, PT, PT, UP4, 0x40, 0x0 ;  /* 0x000000000000781c */ /* 0x000fe20003f4e848 */
[----:B-1----:R-:W-:Y:S01]  /*6b40*/  FFMA.FTZ R8, R51, c[0x0][0x2d0], -R6 ;  /* 0x0000b40033087a23 */ /* 0x002fe20000010806 */
[----:B------:R-:W-:Y:S01]  /*6b50*/  PLOP3.LUT P1, PT, PT, PT, UP3, 0x40, 0x0 ;  /* 0x000000000000781c */ /* 0x000fe20003f2e838 */
[----:B------:R-:W-:Y:S01]  /*6b60*/  UIADD3 UR6, UR14, UR6, URZ ;  /* 0x000000060e067290 */ /* 0x000fe2000fffe03f */
[----:B------:R-:W-:Y:S01]  /*6b70*/  PLOP3.LUT P0, PT, PT, PT, UP2, 0x40, 0x0 ;  /* 0x000000000000781c */ /* 0x000fe20003f0e828 */
[----:B------:R-:W-:Y:S01]  /*6b80*/  MUFU.EX2 R172, R8 ;  /* 0x0000000800ac7308 */ /* 0x000fe20000000800 */
[----:B------:R-:W-:-:S02]  /*6b90*/  ISETP.GT.AND P6, PT, R3, 0x48, P6 ;  /* 0x000000480300780c */ /* 0x000fc400037c4270 */
[----:B------:R-:W-:Y:S02]  /*6ba0*/  ISETP.GT.AND P5, PT, R3, 0x49, P5 ;  /* 0x000000490300780c */ /* 0x000fe40002fa4270 */
[----:B--2---:R-:W-:Y:S01]  /*6bb0*/  FMNMX.FTZ R0, R125, R2, !PT ;  /* 0x000000027d007209 */ /* 0x004fe20007810000 */
[----:B------:R-:W-:Y:S01]  /*6bc0*/  FFMA.FTZ R2, R77, c[0x0][0x2d0], -R7 ;  /* 0x0000b4004d027a23 */ /* 0x000fe20000010807 */
[----:B------:R-:W-:Y:S02]  /*6bd0*/  ISETP.GT.AND P4, PT, R3, 0x50, P4 ;  /* 0x000000500300780c */ /* 0x000fe40002784270 */
[----:B------:R-:W-:Y:S01]  /*6be0*/  FMNMX.FTZ R0, R129, R0, !PT ;  /* 0x0000000081007209 */ /* 0x000fe20007810000 */
[----:B------:R1:W2:Y:S01]  /*6bf0*/  MUFU.EX2 R148, R2 ;  /* 0x0000000200947308 */ /* 0x0002a20000000800 */
[----:B------:R-:W-:Y:S02]  /*6c00*/  ISETP.GT.AND P2, PT, R3, 0x51, P2 ;  /* 0x000000510300780c */ /* 0x000fe40001744270 */
[----:B------:R-:W-:-:S02]  /*6c10*/  FMNMX.FTZ R0, R131, R0, !PT ;  /* 0x0000000083007209 */ /* 0x000fc40007810000 */
[----:B------:R-:W-:Y:S02]  /*6c20*/  ISETP.GT.AND P1, PT, R3, 0x58, P1 ;  /* 0x000000580300780c */ /* 0x000fe40000f24270 */
[----:B------:R-:W-:Y:S02]  /*6c30*/  FMNMX.FTZ R0, R141, R0, !PT ;  /* 0x000000008d007209 */ /* 0x000fe40007810000 */
[----:B------:R-:W-:Y:S02]  /*6c40*/  ISETP.GT.AND P0, PT, R3, 0x59, P0 ;  /* 0x000000590300780c */ /* 0x000fe40000704270 */
[----:B------:R-:W-:Y:S02]  /*6c50*/  FMNMX.FTZ R0, R140, R0, !PT ;  /* 0x000000008c007209 */ /* 0x000fe40007810000 */
[----:B------:R-:W-:Y:S02]  /*6c60*/  FMNMX.FTZ R3, R116, R115, !PT ;  /* 0x0000007374037209 */ /* 0x000fe40007810000 */
[----:B------:R-:W-:Y:S01]  /*6c70*/  FMNMX.FTZ R0, R186, R0, !PT ;  /* 0x00000000ba007209 */ /* 0x000fe20007810000 */
[----:B-1----:R-:W-:Y:S01]  /*6c80*/  FFMA.FTZ R2, R64, c[0x0][0x2d0], -R6 ;  /* 0x0000b40040027a23 */ /* 0x002fe20000010806 */
[----:B------:R-:W-:-:S02]  /*6c90*/  FMNMX.FTZ R3, R114, R3, !PT ;  /* 0x0000000372037209 */ /* 0x000fc40007810000 */
[----:B------:R-:W-:Y:S01]  /*6ca0*/  FMNMX.FTZ R0, R185, R0, !PT ;  /* 0x00000000b9007209 */ /* 0x000fe20007810000 */
[----:B------:R1:W-:Y:S01]  /*6cb0*/  MUFU.EX2 R139, R2 ;  /* 0x00000002008b7308 */ /* 0x0003e20000000800 */
[----:B------:R-:W-:Y:S02]  /*6cc0*/  FMNMX.FTZ R3, R113, R3, !PT ;  /* 0x0000000371037209 */ /* 0x000fe40007810000 */
[----:B------:R-:W-:Y:S02]  /*6cd0*/  FMNMX.FTZ R0, R147, R0, !PT ;  /* 0x0000000093007209 */ /* 0x000fe40007810000 */
[----:B------:R-:W-:Y:S02]  /*6ce0*/  FMNMX.FTZ R3, R117, R3, !PT ;  /* 0x0000000375037209 */ /* 0x000fe40007810000 */
[----:B------:R-:W-:Y:S02]  /*6cf0*/  FMNMX.FTZ R0, R146, R0, !PT ;  /* 0x0000000092007209 */ /* 0x000fe40007810000 */
[----:B------:R-:W-:-:S02]  /*6d00*/  FMNMX.FTZ R3, R119, R3, !PT ;  /* 0x0000000377037209 */ /* 0x000fc40007810000 */
[----:B------:R-:W-:Y:S02]  /*6d10*/  FMNMX.FTZ R0, R199, R0, !PT ;  /* 0x00000000c7007209 */ /* 0x000fe40007810000 */
[----:B------:R-:W-:Y:S02]  /*6d20*/  ISETP.LT.OR P6, PT, R5, 0x49, P6 ;  /* 0x000000490500780c */ /* 0x000fe400037c1670 */
[----:B------:R-:W-:Y:S01]  /*6d30*/  FMNMX.FTZ R0, R200, R0, !PT ;  /* 0x00000000c8007209 */ /* 0x000fe20007810000 */
[----:B-1----:R-:W-:Y:S01]  /*6d40*/  FFMA.FTZ R2, R65, c[0x0][0x2d0], -R6 ;  /* 0x0000b40041027a23 */ /* 0x002fe20000010806 */
[----:B------:R-:W-:Y:S02]  /*6d50*/  ISETP.LT.OR P5, PT, R5, 0x4a, P5 ;  /* 0x0000004a0500780c */ /* 0x000fe40002fa1670 */
[----:B------:R-:W-:Y:S01]  /*6d60*/  FMNMX.FTZ R0, R201, R0, !PT ;  /* 0x00000000c9007209 */ /* 0x000fe20007810000 */
[----:B------:R1:W4:Y:S01]  /*6d70*/  MUFU.EX2 R164, R2 ;  /* 0x0000000200a47308 */ /* 0x0003220000000800 */
[----:B------:R-:W-:-:S02]  /*6d80*/  FSEL R188, R135, -INF , !P6 ;  /* 0xff80000087bc7808 */ /* 0x000fc40007000000 */
[----:B------:R-:W-:Y:S02]  /*6d90*/  FMNMX.FTZ R0, R204, R0, !PT ;  /* 0x00000000cc007209 */ /* 0x000fe40007810000 */
[C---:B------:R-:W-:Y:S02]  /*6da0*/  ISETP.LT.OR P4, PT, R5.reuse, 0x51, P4 ;  /* 0x000000510500780c */ /* 0x040fe40002781670 */
[----:B------:R-:W-:Y:S02]  /*6db0*/  FMNMX.FTZ R0, R240, R0, !PT ;  /* 0x00000000f0007209 */ /* 0x000fe40007810000 */
[----:B------:R-:W-:Y:S02]  /*6dc0*/  FSEL R187, R138, -INF , !P5 ;  /* 0xff8000008abb7808 */ /* 0x000fe40006800000 */
[----:B------:R-:W-:Y:S02]  /*6dd0*/  ISETP.LT.OR P2, PT, R5, 0x52, P2 ;  /* 0x000000520500780c */ /* 0x000fe40001741670 */
[----:B------:R-:W-:-:S02]  /*6de0*/  FSEL R190, R136, -INF , !P4 ;  /* 0xff80000088be7808 */ /* 0x000fc40006000000 */
[----:B------:R-:W-:Y:S01]  /*6df0*/  ISETP.LT.OR P1, PT, R5, 0x59, P1 ;  /* 0x000000590500780c */ /* 0x000fe20000f21670 */
[----:B-1----:R-:W-:Y:S01]  /*6e00*/  FFMA.FTZ R2, R67, c[0x0][0x2d0], -R6 ;  /* 0x0000b40043027a23 */ /* 0x002fe20000010806 */
[----:B------:R-:W-:Y:S01]  /*6e10*/  FSEL R192, R137, -INF , !P2 ;  /* 0xff80000089c07808 */ /* 0x000fe20005000000 */
[----:B------:R-:W-:Y:S01]  /*6e20*/  LDSM.16.MT88.4 R64, [R210+0x1100] ;  /* 0x00110000d240783b */ /* 0x000fe20000004200 */
[----:B------:R-:W-:Y:S01]  /*6e30*/  ISETP.LT.OR P0, PT, R5, 0x5a, P0 ;  /* 0x0000005a0500780c */ /* 0x000fe20000701670 */
[----:B------:R1:W-:Y:S01]  /*6e40*/  MUFU.EX2 R74, R2 ;  /* 0x00000002004a7308 */ /* 0x0003e20000000800 */
[----:B------:R-:W-:Y:S02]  /*6e50*/  FSEL R191, R59, -INF , !P1 ;  /* 0xff8000003bbf7808 */ /* 0x000fe40004800000 */
[----:B------:R-:W-:Y:S02]  /*6e60*/  FSEL R189, R58, -INF , !P0 ;  /* 0xff8000003abd7808 */ /* 0x000fe40004000000 */
[----:B--2---:R-:W-:Y:S01]  /*6e70*/  F2FP.PACK_AB R10, R148, R152 ;  /* 0x00000098940a723e */ /* 0x004fe200000000ff */
[----:B------:R-:W-:Y:S01]  /*6e80*/  LDSM.16.MT88.4 R56, [R211+0x1100] ;  /* 0x00110000d338783b */ /* 0x000fe20000004200 */
[----:B------:R-:W-:-:S02]  /*6e90*/  F2FP.PACK_AB R12, R73, R151 ;  /* 0x00000097490c723e */ /* 0x000fc400000000ff */
[----:B------:R-:W-:Y:S02]  /*6ea0*/  F2FP.PACK_AB R14, R183, R156 ;  /* 0x0000009cb70e723e */ /* 0x000fe400000000ff */
[----:B------:R-:W-:Y:S02]  /*6eb0*/  F2FP.PACK_AB R13, R172, R181 ;  /* 0x000000b5ac0d723e */ /* 0x000fe400000000ff */
[----:B------:R-:W-:Y:S02]  /*6ec0*/  F2FP.PACK_AB R15, R70, R157 ;  /* 0x0000009d460f723e */ /* 0x000fe400000000ff */
[----:B------:R-:W-:Y:S01]  /*6ed0*/  F2FP.PACK_AB R8, R158, R154 ;  /* 0x0000009a9e08723e */ /* 0x000fe200000000ff */
[----:B-1----:R-:W-:Y:S01]  /*6ee0*/  FFMA.FTZ R2, R46, c[0x0][0x2d0], -R6 ;  /* 0x0000b4002e027a23 */ /* 0x002fe20000010806 */
[----:B----4-:R-:W-:-:S03]  /*6ef0*/  F2FP.PACK_AB R9, R164, R139 ;  /* 0x0000008ba409723e */ /* 0x010fc600000000ff */
[----:B------:R1:W2:Y:S01]  /*6f00*/  MUFU.EX2 R150, R2 ;  /* 0x0000000200967308 */ /* 0x0002a20000000800 */
[C---:B------:R-:W-:Y:S08]  /*6f10*/  HMMA.16816.F32 R20, R12.reuse, R84, RZ ;  /* 0x000000540c14723c */ /* 0x040ff000000018ff */
[----:B------:R-:W-:Y:S01]  /*6f20*/  HMMA.16816.F32 R24, R12, R100, RZ ;  /* 0x000000640c18723c */ /* 0x000fe200000018ff */
[----:B-1----:R-:W-:Y:S01]  /*6f30*/  FMNMX.FTZ R2, R121, R3, !PT ;  /* 0x0000000379027209 */ /* 0x002fe20007810000 */
[----:B------:R-:W-:-:S06]  /*6f40*/  FFMA.FTZ R3, R76, c[0x0][0x2d0], -R7 ;  /* 0x0000b4004c037a23 */ /* 0x000fcc0000010807 */
[----:B------:R-:W-:Y:S01]  /*6f50*/  HMMA.16816.F32 R36, R12, R86, RZ ;  /* 0x000000560c24723c */ /* 0x000fe200000018ff */
[----:B------:R-:W-:Y:S01]  /*6f60*/  LDSM.16.MT88.4 R76, [R212+0x1100] ;  /* 0x00110000d44c783b */ /* 0x000fe20000004200 */
[----:B------:R-:W-:Y:S01]  /*6f70*/  FMNMX.FTZ R2, R123, R2, !PT ;  /* 0x000000027b027209 */ /* 0x000fe20007810000 */
[----:B------:R1:W-:Y:S01]  /*6f80*/  MUFU.EX2 R180, R3 ;  /* 0x0000000300b47308 */ /* 0x0003e20000000800 */
[----:B--2---:R-:W-:-:S04]  /*6f90*/  F2FP.PACK_AB R11, R150, R74 ;  /* 0x0000004a960b723e */ /* 0x004fc800000000ff */
[C---:B------:R-:W-:Y:S08]  /*6fa0*/  HMMA.16816.F32 R16, R12.reuse, R60, RZ ;  /* 0x0000003c0c10723c */ /* 0x040ff000000018ff */
[----:B------:R-:W-:Y:S01]  /*6fb0*/  HMMA.16816.F32 R32, R12, R62, RZ ;  /* 0x0000003e0c20723c */ /* 0x000fe200000018ff */
[----:B-1----:R-:W-:Y:S01]  /*6fc0*/  FMNMX.FTZ R3, R142, R2, !PT ;  /* 0x000000028e037209 */ /* 0x002fe20007810000 */
[----:B------:R-:W-:-:S03]  /*6fd0*/  FFMA.FTZ R2, R80, c[0x0][0x2d0], -R7 ;  /* 0x0000b40050027a23 */ /* 0x000fc60000010807 */
[----:B------:R-:W-:Y:S01]  /*6fe0*/  FMNMX.FTZ R3, R143, R3, !PT ;  /* 0x000000038f037209 */ /* 0x000fe20007810000 */
[----:B------:R1:W2:Y:S02]  /*6ff0*/  MUFU.EX2 R159, R2 ;  /* 0x00000002009f7308 */ /* 0x0002a40000000800 */
[C---:B-----5:R-:W-:Y:S08]  /*7000*/  HMMA.16816.F32 R28, R12.reuse, R96, RZ ;  /* 0x000000600c1c723c */ /* 0x060ff000000018ff */
[----:B------:R-:W-:Y:S01]  /*7010*/  HMMA.16816.F32 R48, R12, R102, RZ ;  /* 0x000000660c30723c */ /* 0x000fe200000018ff */
[----:B-1----:R-:W-:Y:S01]  /*7020*/  FMNMX.FTZ R2, R239, R0, !PT ;  /* 0x00000000ef027209 */ /* 0x002fe20007810000 */
[----:B------:R-:W-:-:S06]  /*7030*/  FFMA.FTZ R0, R81, c[0x0][0x2d0], -R7 ;  /* 0x0000b40051007a23 */ /* 0x000fcc0000010807 */
[----:B------:R-:W-:Y:S01]  /*7040*/  HMMA.16816.F32 R44, R12, R98, RZ ;  /* 0x000000620c2c723c */ /* 0x000fe200000018ff */
[----:B------:R1:W-:Y:S07]  /*7050*/  MUFU.EX2 R167, R0 ;  /* 0x0000000000a77308 */ /* 0x0003ee0000000800 */
[C---:B------:R-:W-:Y:S08]  /*7060*/  HMMA.16816.F32 R40, R8.reuse, R92, R20 ;  /* 0x0000005c0828723c */ /* 0x040ff00000001814 */
[----:B---3--:R-:W-:Y:S01]  /*7070*/  HMMA.16816.F32 R20, R8, R88, R24 ;  /* 0x000000580814723c */ /* 0x008fe20000001818 */
[----:B-1----:R-:W-:-:S02]  /*7080*/  FMNMX.FTZ R0, R236, R2, !PT ;  /* 0x00000002ec007209 */ /* 0x002fc40007810000 */
[----:B------:R-:W-:Y:S01]  /*7090*/  FMNMX.FTZ R2, R144, R3, !PT ;  /* 0x0000000390027209 */ /* 0x000fe20007810000 */
[----:B------:R-:W-:Y:S01]  /*70a0*/  FFMA.FTZ R3, R82, c[0x0][0x2d0], -R7 ;  /* 0x0000b40052037a23 */ /* 0x000fe20000010807 */
[----:B------:R-:W-:-:S03]  /*70b0*/  FMNMX.FTZ R0, R235, R0, !PT ;  /* 0x00000000eb007209 */ /* 0x000fc60007810000 */
[C---:B------:R-:W-:Y:S01]  /*70c0*/  HMMA.16816.F32 R36, R8.reuse, R94, R36 ;  /* 0x0000005e0824723c */ /* 0x040fe20000001824 */
[----:B------:R-:W-:Y:S01]  /*70d0*/  FMNMX.FTZ R2, R145, R2, !PT ;  /* 0x0000000291027209 */ /* 0x000fe20007810000 */
[----:B------:R1:W-:Y:S01]  /*70e0*/  MUFU.EX2 R153, R3 ;  /* 0x0000000300997308 */ /* 0x0003e20000000800 */
[----:B------:R-:W-:Y:S02]  /*70f0*/  FMNMX.FTZ R0, R237, R0, !PT ;  /* 0x00000000ed007209 */ /* 0x000fe40007810000 */
[----:B------:R-:W-:Y:S02]  /*7100*/  FMNMX.FTZ R2, R193, R2, !PT ;  /* 0x00000002c1027209 */ /* 0x000fe40007810000 */
[----:B------:R-:W-:Y:S01]  /*7110*/  FMNMX.FTZ R0, R238, R0, !PT ;  /* 0x00000000ee007209 */ /* 0x000fe20007810000 */
[----:B------:R-:W-:Y:S01]  /*7120*/  HMMA.16816.F32 R52, R8, R108, R16 ;  /* 0x0000006c0834723c */ /* 0x000fe20000001810 */
[----:B------:R-:W-:Y:S02]  /*7130*/  FMNMX.FTZ R2, R194, R2, !PT ;  /* 0x00000002c2027209 */ /* 0x000fe40007810000 */
[----:B------:R-:W-:-:S04]  /*7140*/  FMNMX.FTZ R0, R242, R0, !PT ;  /* 0x00000000f2007209 */ /* 0x000fc80007810000 */
[----:B------:R-:W-:Y:S01]  /*7150*/  FMNMX.FTZ R0, R243, R0, !PT ;  /* 0x00000000f3007209 */ /* 0x000fe20007810000 */
[----:B------:R-:W-:Y:S01]  /*7160*/  HMMA.16816.F32 R16, R8, R110, R32 ;  /* 0x0000006e0810723c */ /* 0x000fe20000001820 */
[----:B-1----:R-:W-:-:S03]  /*7170*/  FFMA.FTZ R3, R83, c[0x0][0x2d0], -R7 ;  /* 0x0000b40053037a23 */ /* 0x002fc60000010807 */
[----:B------:R-:W1:Y:S01]  /*7180*/  SHFL.BFLY PT, R4, R0, 0x2, 0x1f ;  /* 0x0c401f0000047f89 */ /* 0x000e6200000e0000 */
[----:B------:R3:W-:Y:S03]  /*7190*/  MUFU.EX2 R149, R3 ;  /* 0x0000000300957308 */ /* 0x0007e60000000800 */
[----:B------:R-:W-:Y:S01]  /*71a0*/  LDSM.16.MT88.4 R80, [R209+0x1100] ;  /* 0x00110000d150783b */ /* 0x000fe20000004200 */
[C---:B------:R-:W-:Y:S08]  /*71b0*/  HMMA.16816.F32 R12, R8.reuse, R104, R28 ;  /* 0x00000068080c723c */ /* 0x040ff0000000181c */
[----:B------:R-:W-:Y:S01]  /*71c0*/  HMMA.16816.F32 R24, R8, R90, R48 ;  /* 0x0000005a0818723c */ /* 0x000fe20000001830 */
[----:B---3--:R-:W-:Y:S01]  /*71d0*/  FMNMX.FTZ R3, R195, R2, !PT ;  /* 0x00000002c3037209 */ /* 0x008fe20007810000 */
[----:B------:R-:W-:-:S02]  /*71e0*/  FFMA.FTZ R2, R68, c[0x0][0x2d0], -R6 ;  /* 0x0000b40044027a23 */ /* 0x000fc40000010806 */
[----:B------:R-:W-:-:S04]  /*71f0*/  IMAD.MOV.U32 R68, RZ, RZ, R152 ;  /* 0x000000ffff447224 */ /* 0x000fc800078e0098 */
[----:B------:R-:W-:Y:S01]  /*7200*/  HMMA.16816.F32 R32, R8, R106, R44 ;  /* 0x0000006a0820723c */ /* 0x000fe2000000182c */
[----:B------:R3:W-:Y:S01]  /*7210*/  MUFU.EX2 R182, R2 ;  /* 0x0000000200b67308 */ /* 0x0007e20000000800 */
[----:B-1----:R-:W-:-:S05]  /*7220*/  FMNMX.FTZ R0, R0, R4, !PT ;  /* 0x0000000400007209 */ /* 0x002fca0007810000 */
[----:B------:R-:W1:Y:S01]  /*7230*/  SHFL.BFLY PT, R5, R0, 0x1, 0x1f ;  /* 0x0c201f0000057f89 */ /* 0x000e6200000e0000 */
[----:B--2---:R-:W-:Y:S02]  /*7240*/  F2FP.PACK_AB R8, R159, R180 ;  /* 0x000000b49f08723e */ /* 0x004fe400000000ff */
[----:B---3--:R-:W-:Y:S01]  /*7250*/  FMNMX.FTZ R2, R196, R3, !PT ;  /* 0x00000003c4027209 */ /* 0x008fe20007810000 */
[----:B------:R-:W-:Y:S01]  /*7260*/  FFMA.FTZ R3, R69, c[0x0][0x2d0], -R6 ;  /* 0x0000b40045037a23 */ /* 0x000fe20000010806 */
[----:B------:R-:W-:Y:S02]  /*7270*/  MOV R69, R70 ;  /* 0x0000004600457202 */ /* 0x000fe40000000f00 */
[----:B------:R-:W-:Y:S01]  /*7280*/  FMNMX.FTZ R2, R198, R2, !PT ;  /* 0x00000002c6027209 */ /* 0x000fe20007810000 */
[----:B------:R2:W3:Y:S03]  /*7290*/  MUFU.EX2 R166, R3 ;  /* 0x0000000300a67308 */ /* 0x0004e60000000800 */
[----:B------:R-:W-:-:S04]  /*72a0*/  FMNMX.FTZ R2, R197, R2, !PT ;  /* 0x00000002c5027209 */ /* 0x000fc80007810000 */
[----:B------:R-:W-:Y:S02]  /*72b0*/  FMNMX.FTZ R2, R188, R2, !PT ;  /* 0x00000002bc027209 */ /* 0x000fe40007810000 */
[----:B-1----:R-:W-:Y:S01]  /*72c0*/  FMNMX.FTZ R70, R0, R5, !PT ;  /* 0x0000000500467209 */ /* 0x002fe20007810000 */
[----:B------:R-:W-:Y:S01]  /*72d0*/  FFMA.FTZ R0, R128, c[0x0][0x2d0], -R6 ;  /* 0x0000b40080007a23 */ /* 0x000fe20000010806 */
[----:B------:R-:W-:Y:S01]  /*72e0*/  FMNMX.FTZ R2, R187, R2, !PT ;  /* 0x00000002bb027209 */ /* 0x000fe20007810000 */
[----:B------:R-:W-:Y:S01]  /*72f0*/  IMAD.MOV.U32 R128, RZ, RZ, R164 ;  /* 0x000000ffff807224 */ /* 0x000fe200078e00a4 */
[----:B------:R-:W-:Y:S01]  /*7300*/  FSETP.NEU.FTZ.AND P0, PT, R70, -INF , PT ;  /* 0xff8000004600780b */ /* 0x000fe20003f1d000 */
[----:B------:R-:W-:Y:S01]  /*7310*/  IMAD.MOV.U32 R5, RZ, RZ, R181 ;  /* 0x000000ffff057224 */ /* 0x000fe200078e00b5 */
[----:B------:R-:W-:Y:S01]  /*7320*/  FMNMX.FTZ R2, R190, R2, !PT ;  /* 0x00000002be027209 */ /* 0x000fe20007810000 */
[----:B--2---:R-:W-:Y:S01]  /*7330*/  FFMA.FTZ R3, R112, c[0x0][0x2d0], -R6 ;  /* 0x0000b40070037a23 */ /* 0x004fe20000010806 */
[----:B---3--:R-:W-:Y:S01]  /*7340*/  F2FP.PACK_AB R9, R166, R182 ;  /* 0x000000b6a609723e */ /* 0x008fe200000000ff */
[----:B------:R-:W-:-:S02]  /*7350*/  IMAD.MOV.U32 R112, RZ, RZ, R151 ;  /* 0x000000ffff707224 */ /* 0x000fc400078e0097 */
[----:B------:R1:W-:Y:S08]  /*7360*/  MUFU.EX2 R165, R3 ;  /* 0x0000000300a57308 */ /* 0x0003f00000000800 */
[----:B------:R2:W-:Y:S01]  /*7370*/  MUFU.EX2 R151, R0 ;  /* 0x0000000000977308 */ /* 0x0005e20000000800 */
[----:B-1----:R-:W-:Y:S02]  /*7380*/  FFMA.FTZ R3, R118, c[0x0][0x2d0], -R6 ;  /* 0x0000b40076037a23 */ /* 0x002fe40000010806 */
[----:B------:R-:W-:-:S05]  /*7390*/  IMAD.MOV.U32 R118, RZ, RZ, R153 ;  /* 0x000000ffff767224 */ /* 0x000fca00078e0099 */
[----:B------:R1:W3:Y:S01]  /*73a0*/  MUFU.EX2 R246, R3 ;  /* 0x0000000300f67308 */ /* 0x0002e20000000800 */
[----:B------:R-:W-:Y:S01]  /*73b0*/  F2FP.PACK_AB R10, R118, R167 ;  /* 0x000000a7760a723e */ /* 0x000fe200000000ff */
[----:B--2---:R-:W-:Y:S01]  /*73c0*/  FFMA.FTZ R0, R130, c[0x0][0x2d0], -R6 ;  /* 0x0000b40082007a23 */ /* 0x004fe20000010806 */
[----:B------:R-:W-:-:S05]  /*73d0*/  MOV R130, R159 ;  /* 0x0000009f00827202 */ /* 0x000fca0000000f00 */
[----:B------:R-:W-:Y:S01]  /*73e0*/  MUFU.EX2 R245, R0 ;  /* 0x0000000000f57308 */ /* 0x000fe20000000800 */
[----:B-1----:R-:W-:Y:S01]  /*73f0*/  FMNMX.FTZ R3, R192, R2, !PT ;  /* 0x00000002c0037209 */ /* 0x002fe20007810000 */
[----:B------:R-:W-:Y:S01]  /*7400*/  FFMA.FTZ R2, R132, c[0x0][0x2d0], -R7 ;  /* 0x0000b40084027a23 */ /* 0x000fe20000010807 */
[----:B---3--:R-:W-:Y:S02]  /*7410*/  F2FP.PACK_AB R11, R246, R165 ;  /* 0x000000a5f60b723e */ /* 0x008fe400000000ff */
[----:B------:R-:W-:-:S03]  /*7420*/  FMNMX.FTZ R3, R191, R3, !PT ;  /* 0x00000003bf037209 */ /* 0x000fc60007810000 */
[----:B------:R1:W-:Y:S01]  /*7430*/  MUFU.EX2 R152, R2 ;  /* 0x0000000200987308 */ /* 0x0003e20000000800 */
[----:B------:R-:W-:Y:S01]  /*7440*/  FMNMX.FTZ R3, R189, R3, !PT ;  /* 0x00000003bd037209 */ /* 0x000fe20007810000 */
[C---:B------:R-:W-:Y:S04]  /*7450*/  HMMA.16816.F32 R44, R8.reuse, R76, R40 ;  /* 0x0000004c082c723c */ /* 0x040fe80000001828 */
[----:B------:R-:W2:Y:S04]  /*7460*/  SHFL.BFLY PT, R4, R3, 0x2, 0x1f ;  /* 0x0c401f0003047f89 */ /* 0x000ea800000e0000 */
[----:B------:R-:W-:Y:S01]  /*7470*/  HMMA.16816.F32 R40, R8, R64, R20 ;  /* 0x000000400828723c */ /* 0x000fe20000001814 */
[----:B-1----:R-:W-:-:S04]  /*7480*/  FFMA.FTZ R2, R133, c[0x0][0x2d0], -R7 ;  /* 0x0000b40085027a23 */ /* 0x002fc80000010807 */
[----:B------:R1:W-:Y:S03]  /*7490*/  MUFU.EX2 R155, R2 ;  /* 0x00000002009b7308 */ /* 0x0003e60000000800 */
[C---:B------:R-:W-:Y:S07]  /*74a0*/  HMMA.16816.F32 R20, R8.reuse, R78, R36 ;  /* 0x0000004e0814723c */ /* 0x040fee0000001824 */
[----:B------:R-:W-:Y:S01]  /*74b0*/  IMAD.MOV.U32 R38, RZ, RZ, R156 ;  /* 0x000000ffff267224 */ /* 0x000fe200078e009c */
[----:B------:R-:W-:Y:S01]  /*74c0*/  HMMA.16816.F32 R48, R8, R80, R52 ;  /* 0x000000500830723c */ /* 0x000fe20000001834 */
[----:B------:R-:W-:Y:S01]  /*74d0*/  IMAD.MOV.U32 R36, RZ, RZ, R130 ;  /* 0x000000ffff247224 */ /* 0x000fe200078e0082 */
[----:B--2---:R-:W-:Y:S01]  /*74e0*/  FMNMX.FTZ R3, R3, R4, !PT ;  /* 0x0000000403037209 */ /* 0x004fe20007810000 */
[----:B------:R-:W-:-:S02]  /*74f0*/  IMAD.MOV.U32 R130, RZ, RZ, R180 ;  /* 0x000000ffff827224 */ /* 0x000fc400078e00b4 */
[----:B-1----:R-:W-:Y:S02]  /*7500*/  FFMA.FTZ R2, R134, c[0x0][0x2d0], -R7 ;  /* 0x0000b40086027a23 */ /* 0x002fe40000010807 */
[----:B------:R-:W1:Y:S01]  /*7510*/  SHFL.BFLY PT, R4, R3, 0x1, 0x1f ;  /* 0x0c201f0003047f89 */ /* 0x000e6200000e0000 */
[----:B------:R-:W-:Y:S01]  /*7520*/  IMAD.MOV.U32 R55, RZ, RZ, R172 ;  /* 0x000000ffff377224 */ /* 0x000fe200078e00ac */
[----:B------:R-:W-:Y:S01]  /*7530*/  HMMA.16816.F32 R28, R8, R56, R12 ;  /* 0x00000038081c723c */ /* 0x000fe2000000180c */
[----:B------:R2:W3:Y:S01]  /*7540*/  MUFU.EX2 R135, R2 ;  /* 0x0000000200877308 */ /* 0x0004e20000000800 */
[----:B------:R-:W-:Y:S01]  /*7550*/  LDSM.16.MT88.4 R172, [R211+0x1900] ;  /* 0x00190000d3ac783b */ /* 0x000fe20000004200 */
[----:B------:R-:W-:Y:S01]  /*7560*/  MOV R54, R167 ;  /* 0x000000a700367202 */ /* 0x000fe20000000f00 */
[----:B------:R-:W-:Y:S02]  /*7570*/  IMAD.MOV.U32 R52, RZ, RZ, R165 ;  /* 0x000000ffff347224 */ /* 0x000fe400078e00a5 */
[----:B------:R-:W-:-:S02]  /*7580*/  IMAD.MOV.U32 R53, RZ, RZ, R166 ;  /* 0x000000ffff357224 */ /* 0x000fc400078e00a6 */
[C---:B------:R-:W-:Y:S08]  /*7590*/  HMMA.16816.F32 R16, R8.reuse, R82, R16 ;  /* 0x000000520810723c */ /* 0x040ff00000001810 */
[----:B------:R-:W-:Y:S01]  /*75a0*/  HMMA.16816.F32 R24, R8, R66, R24 ;  /* 0x000000420818723c */ /* 0x000fe20000001818 */
[----:B--2---:R-:W-:Y:S02]  /*75b0*/  FFMA.FTZ R2, R126, c[0x0][0x2d0], -R6 ;  /* 0x0000b4007e027a23 */ /* 0x004fe40000010806 */
[----:B---3--:R-:W-:-:S02]  /*75c0*/  IMAD.MOV.U32 R39, RZ, RZ, R135 ;  /* 0x000000ffff277224 */ /* 0x008fc400078e0087 */
[----:B------:R2:W-:Y:S01]  /*75d0*/  MUFU.EX2 R75, R2 ;  /* 0x00000002004b7308 */ /* 0x0005e20000000800 */
[----:B-1----:R-:W-:Y:S02]  /*75e0*/  FMNMX.FTZ R3, R3, R4, !PT ;  /* 0x0000000403037209 */ /* 0x002fe40007810000 */
[----:B------:R-:W-:Y:S07]  /*75f0*/  HMMA.16816.F32 R12, R8, R58, R32 ;  /* 0x0000003a080c723c */ /* 0x000fee0000001820 */
[----:B------:R-:W-:-:S02]  /*7600*/  F2FP.PACK_AB R8, R152, R149 ;  /* 0x000000959808723e */ /* 0x000fc400000000ff */
[----:B------:R-:W-:Y:S02]  /*7610*/  F2FP.PACK_AB R10, R39, R155 ;  /* 0x0000009b270a723e */ /* 0x000fe400000000ff */
[----:B------:R-:W-:Y:S01]  /*7620*/  F2FP.PACK_AB R11, R245, R151 ;  /* 0x00000097f50b723e */ /* 0x000fe200000000ff */
[----:B--2---:R-:W-:-:S04]  /*7630*/  FFMA.FTZ R2, R127, c[0x0][0x2d0], -R6 ;  /* 0x0000b4007f027a23 */ /* 0x004fc80000010806 */
[----:B------:R1:W2:Y:S02]  /*7640*/  MUFU.EX2 R153, R2 ;  /* 0x0000000200997308 */ /* 0x0002a40000000800 */
[----:B-1----:R-:W-:Y:S01]  /*7650*/  FMUL.FTZ R2, R70, c[0x0][0x2d0] ;  /* 0x0000b40046027a20 */ /* 0x002fe20000410000 */
[----:B--2---:R-:W-:-:S04]  /*7660*/  F2FP.PACK_AB R9, R153, R75 ;  /* 0x0000004b9909723e */ /* 0x004fc800000000ff */
[----:B------:R-:W-:Y:S02]  /*7670*/  FSEL R2, R2, RZ, P0 ;  /* 0x000000ff02027208 */ /* 0x000fe40000000000 */
[----:B------:R-:W-:Y:S01]  /*7680*/  FSETP.NEU.FTZ.AND P0, PT, R3, -INF , PT ;  /* 0xff8000000300780b */ /* 0x000fe20003f1d000 */
[C---:B------:R-:W-:Y:S02]  /*7690*/  HMMA.16816.F32 R176, R8.reuse, R168, R48 ;  /* 0x000000a808b0723c */ /* 0x040fe40000001830 */
[----:B------:R-:W-:Y:S02]  /*76a0*/  FFMA.FTZ R0, R120, c[0x0][0x2d0], -R2 ;  /* 0x0000b40078007a23 */ /* 0x000fe40000010802 */
[----:B------:R-:W-:Y:S02]  /*76b0*/  IMAD.MOV.U32 R120, RZ, RZ, R158 ;  /* 0x000000ffff787224 */ /* 0x000fe400078e009e */
[----:B------:R1:W-:Y:S01]  /*76c0*/  MUFU.EX2 R252, R0 ;  /* 0x0000000000fc7308 */ /* 0x0003e20000000800 */
[----:B------:R-:W-:Y:S01]  /*76d0*/  FFMA.FTZ R4, R131, c[0x0][0x2d0], -R2 ;  /* 0x0000b40083047a23 */ /* 0x000fe20000010802 */
[----:B------:R-:W-:Y:S01]  /*76e0*/  MOV R50, R52 ;  /* 0x0000003400327202 */ /* 0x000fe20000000f00 */
[----:B------:R-:W-:Y:S01]  /*76f0*/  IMAD.MOV.U32 R51, RZ, RZ, R128 ;  /* 0x000000ffff337224 */ /* 0x000fe200078e0080 */
[----:B------:R-:W-:Y:S01]  /*7700*/  HMMA.16816.F32 R164, R8, R170, R16 ;  /* 0x000000aa08a4723c */ /* 0x000fe20000001810 */
[----:B------:R-:W-:-:S02]  /*7710*/  IMAD.MOV.U32 R128, RZ, RZ, R182 ;  /* 0x000000ffff807224 */ /* 0x000fc400078e00b6 */
[----:B------:R-:W-:Y:S01]  /*7720*/  IMAD.MOV.U32 R37, RZ, RZ, R120 ;  /* 0x000000ffff257224 */ /* 0x000fe200078e0078 */
[----:B------:R-:W-:Y:S01]  /*7730*/  MUFU.EX2 R247, R4 ;  /* 0x0000000400f77308 */ /* 0x000fe20000000800 */
[----:B------:R-:W-:Y:S01]  /*7740*/  MOV R120, R246 ;  /* 0x000000f600787202 */ /* 0x000fe20000000f00 */
[----:B------:R-:W-:Y:S02]  /*7750*/  IMAD.MOV.U32 R49, RZ, RZ, R53 ;  /* 0x000000ffff317224 */ /* 0x000fe400078e0035 */
[----:B------:R-:W-:Y:S01]  /*7760*/  IMAD.MOV.U32 R48, RZ, RZ, R54 ;  /* 0x000000ffff307224 */ /* 0x000fe200078e0036 */
[----:B------:R-:W-:Y:S01]  /*7770*/  HMMA.16816.F32 R132, R8, R162, R20 ;  /* 0x000000a20884723c */ /* 0x000fe20000001814 */
[----:B------:R-:W-:Y:S02]  /*7780*/  IMAD.MOV.U32 R131, RZ, RZ, R154 ;  /* 0x000000ffff837224 */ /* 0x000fe400078e009a */
[----:B-1----:R-:W-:Y:S02]  /*7790*/  FFMA.FTZ R0, R122, c[0x0][0x2d0], -R2 ;  /* 0x0000b4007a007a23 */ /* 0x002fe40000010802 */
[----:B------:R-:W-:-:S02]  /*77a0*/  IMAD.MOV.U32 R122, RZ, RZ, R157 ;  /* 0x000000ffff7a7224 */ /* 0x000fc400078e009d */
[----:B------:R1:W2:Y:S01]  /*77b0*/  MUFU.EX2 R250, R0 ;  /* 0x0000000000fa7308 */ /* 0x0002a20000000800 */
[----:B------:R-:W3:Y:S01]  /*77c0*/  LDSM.16.MT88.4 R156, [R210+0x1900] ;  /* 0x00190000d29c783b */ /* 0x000ee20000004200 */
[----:B-1----:R-:W-:-:S06]  /*77d0*/  FFMA.FTZ R0, R124, c[0x0][0x2d0], -R2 ;  /* 0x0000b4007c007a23 */ /* 0x002fcc0000010802 */
[----:B------:R1:W-:Y:S02]  /*77e0*/  MUFU.EX2 R251, R0 ;  /* 0x0000000000fb7308 */ /* 0x0003e40000000800 */
[----:B-1----:R-:W-:Y:S02]  /*77f0*/  FFMA.FTZ R0, R125, c[0x0][0x2d0], -R2 ;  /* 0x0000b4007d007a23 */ /* 0x002fe40000010802 */
[----:B------:R-:W-:Y:S04]  /*7800*/  HMMA.16816.F32 R124, R8, R160, R44 ;  /* 0x000000a0087c723c */ /* 0x000fe8000000182c */
[----:B------:R1:W4:Y:S03]  /*7810*/  MUFU.EX2 R248, R0 ;  /* 0x0000000000f87308 */ /* 0x0003260000000800 */
[----:B------:R-:W-:Y:S01]  /*7820*/  IMAD.MOV.U32 R45, RZ, RZ, R75 ;  /* 0x000000ffff2d7224 */ /* 0x000fe200078e004b */
[----:B------:R-:W-:Y:S01]  /*7830*/  MOV R47, R148 ;  /* 0x00000094002f7202 */ /* 0x000fe20000000f00 */
[----:B------:R-:W-:-:S02]  /*7840*/  IMAD.MOV.U32 R44, RZ, RZ, R150 ;  /* 0x000000ffff2c7224 */ /* 0x000fc400078e0096 */
[----:B------:R-:W-:Y:S02]  /*7850*/  IMAD.MOV.U32 R46, RZ, RZ, R149 ;  /* 0x000000ffff2e7224 */ /* 0x000fe400078e0095 */
[----:B-1----:R-:W-:Y:S01]  /*7860*/  FFMA.FTZ R0, R129, c[0x0][0x2d0], -R2 ;  /* 0x0000b40081007a23 */ /* 0x002fe20000010802 */
[----:B------:R-:W-:-:S03]  /*7870*/  MOV R129, R155 ;  /* 0x0000009b00817202 */ /* 0x000fc60000000f00 */
[----:B------:R1:W-:Y:S02]  /*7880*/  MUFU.EX2 R249, R0 ;  /* 0x0000000000f97308 */ /* 0x0003e40000000800 */
[----:B-1----:R-:W-:-:S05]  /*7890*/  FMUL.FTZ R0, R3, c[0x0][0x2d0] ;  /* 0x0000b40003007a20 */ /* 0x002fca0000410000 */
[----:B------:R-:W-:Y:S02]  /*78a0*/  FSEL R0, R0, RZ, P0 ;  /* 0x000000ff00007208 */ /* 0x000fe40000000000 */
[----:B------:R-:W-:-:S03]  /*78b0*/  PLOP3.LUT P0, PT, PT, PT, UP0, 0x40, 0x0 ;  /* 0x000000000000781c */ /* 0x000fc60003f0e808 */
[--C-:B------:R-:W-:Y:S02]  /*78c0*/  FFMA.FTZ R4, R116, c[0x0][0x2d0], -R0.reuse ;  /* 0x0000b40074047a23 */ /* 0x100fe40000010800 */
[----:B------:R-:W-:Y:S02]  /*78d0*/  IMAD.MOV.U32 R116, RZ, RZ, R245 ;  /* 0x000000ffff747224 */ /* 0x000fe400078e00f5 */
[----:B------:R1:W-:Y:S02]  /*78e0*/  MUFU.EX2 R184, R4 ;  /* 0x0000000400b87308 */ /* 0x0003e40000000800 */
[----:B-1----:R-:W-:Y:S01]  /*78f0*/  FFMA.FTZ R4, R115, c[0x0][0x2d0], -R0 ;  /* 0x0000b40073047a23 */ /* 0x002fe20000010800 */
[----:B------:R-:W-:-:S05]  /*7900*/  MOV R115, R183 ;  /* 0x000000b700737202 */ /* 0x000fca0000000f00 */
[----:B------:R1:W5:Y:S02]  /*7910*/  MUFU.EX2 R183, R4 ;  /* 0x0000000400b77308 */ /* 0x0003640000000800 */
[----:B-1----:R-:W-:Y:S02]  /*7920*/  FFMA.FTZ R4, R114, c[0x0][0x2d0], -R0 ;  /* 0x0000b40072047a23 */ /* 0x002fe40000010800 */
[----:B------:R-:W-:-:S04]  /*7930*/  IMAD.MOV.U32 R114, RZ, RZ, R139 ;  /* 0x000000ffff727224 */ /* 0x000fc800078e008b */
[----:B------:R1:W-:Y:S01]  /*7940*/  MUFU.EX2 R181, R4 ;  /* 0x0000000400b57308 */ /* 0x0003e20000000800 */
[C---:B---3--:R-:W-:Y:S07]  /*7950*/  HMMA.16816.F32 R136, R8.reuse, R156, R40 ;  /* 0x0000009c0888723c */ /* 0x048fee0000001828 */
[----:B------:R-:W-:Y:S01]  /*7960*/  IMAD.MOV.U32 R41, RZ, RZ, R153 ;  /* 0x000000ffff297224 */ /* 0x000fe200078e0099 */
[----:B------:R-:W-:Y:S01]  /*7970*/  MOV R43, R151 ;  /* 0x00000097002b7202 */ /* 0x000fe20000000f00 */
[----:B------:R-:W-:Y:S01]  /*7980*/  IMAD.MOV.U32 R42, RZ, RZ, R152 ;  /* 0x000000ffff2a7224 */ /* 0x000fe200078e0098 */
[----:B------:R-:W-:Y:S01]  /*7990*/  HMMA.16816.F32 R148, R8, R158, R24 ;  /* 0x0000009e0894723c */ /* 0x000fe20000001818 */
[----:B-1----:R-:W-:-:S02]  /*79a0*/  FFMA.FTZ R4, R113, c[0x0][0x2d0], -R0 ;  /* 0x0000b40071047a23 */ /* 0x002fc40000010800 */
[----:B------:R-:W-:Y:S01]  /*79b0*/  IMAD.MOV.U32 R113, RZ, RZ, R38 ;  /* 0x000000ffff717224 */ /* 0x000fe200078e0026 */
[----:B------:R-:W-:Y:S01]  /*79c0*/  MOV R38, R122 ;  /* 0x0000007a00267202 */ /* 0x000fe20000000f00 */
[----:B------:R1:W3:Y:S01]  /*79d0*/  MUFU.EX2 R182, R4 ;  /* 0x0000000400b67308 */ /* 0x0002e20000000800 */
[----:B------:R-:W-:Y:S02]  /*79e0*/  IMAD.MOV.U32 R122, RZ, RZ, R55 ;  /* 0x000000ffff7a7224 */ /* 0x000fe400078e0037 */
[C---:B------:R-:W-:Y:S08]  /*79f0*/  HMMA.16816.F32 R152, R8.reuse, R172, R28 ;  /* 0x000000ac0898723c */ /* 0x040ff0000000181c */
[----:B------:R-:W-:Y:S01]  /*7a00*/  HMMA.16816.F32 R52, R8, R174, R12 ;  /* 0x000000ae0834723c */ /* 0x000fe2000000180c */
[----:B-1----:R-:W-:-:S06]  /*7a10*/  FFMA.FTZ R4, R141, c[0x0][0x2d0], -R2 ;  /* 0x0000b4008d047a23 */ /* 0x002fcc0000010802 */
[----:B--2---:R-:W-:Y:S01]  /*7a20*/  F2FP.PACK_AB R8, R250, R252 ;  /* 0x000000fcfa08723e */ /* 0x004fe200000000ff */
[----:B------:R-:W-:Y:S01]  /*7a30*/  IMAD.MOV.U32 R141, RZ, RZ, R47 ;  /* 0x000000ffff8d7224 */ /* 0x000fe200078e002f */
[----:B----4-:R-:W-:Y:S01]  /*7a40*/  F2FP.PACK_AB R10, R248, R251 ;  /* 0x000000fbf80a723e */ /* 0x010fe200000000ff */
[----:B------:R1:W-:Y:S01]  /*7a50*/  MUFU.EX2 R246, R4 ;  /* 0x0000000400f67308 */ /* 0x0003e20000000800 */
[----:B-----5:R-:W-:Y:S02]  /*7a60*/  F2FP.PACK_AB R9, R183, R184 ;  /* 0x000000b8b709723e */ /* 0x020fe400000000ff */
[----:B---3--:R-:W-:-:S07]  /*7a70*/  F2FP.PACK_AB R11, R182, R181 ;  /* 0x000000b5b60b723e */ /* 0x008fce00000000ff */
[----:B------:R-:W-:Y:S01]  /*7a80*/  HMMA.16816.F32 R24, R8, R84, RZ ;  /* 0x000000540818723c */ /* 0x000fe200000018ff */
[----:B-1----:R-:W-:-:S07]  /*7a90*/  FFMA.FTZ R4, R140, c[0x0][0x2d0], -R2 ;  /* 0x0000b4008c047a23 */ /* 0x002fce0000010802 */
[C---:B------:R-:W-:Y:S01]  /*7aa0*/  HMMA.16816.F32 R20, R8.reuse, R86, RZ ;  /* 0x000000560814723c */ /* 0x040fe200000018ff */
[----:B------:R-:W-:Y:S01]  /*7ab0*/  IMAD.MOV.U32 R140, RZ, RZ, R46 ;  /* 0x000000ffff8c7224 */ /* 0x000fe200078e002e */
[----:B------:R1:W2:Y:S05]  /*7ac0*/  MUFU.EX2 R245, R4 ;  /* 0x0000000400f57308 */ /* 0x0002aa0000000800 */
[----:B------:R-:W-:Y:S01]  /*7ad0*/  IMAD.MOV.U32 R87, RZ, RZ, R36 ;  /* 0x000000ffff577224 */ /* 0x000fe200078e0024 */
[----:B------:R-:W-:Y:S01]  /*7ae0*/  HMMA.16816.F32 R28, R8, R62, RZ ;  /* 0x0000003e081c723c */ /* 0x000fe200000018ff */
[----:B------:R-:W-:-:S06]  /*7af0*/  IMAD.MOV.U32 R86, RZ, RZ, R37 ;  /* 0x000000ffff567224 */ /* 0x000fcc00078e0025 */
[----:B------:R-:W-:Y:S01]  /*7b00*/  IMAD.MOV.U32 R62, RZ, RZ, R42 ;  /* 0x000000ffff3e7224 */ /* 0x000fe200078e002a */
[C---:B------:R-:W-:Y:S01]  /*7b10*/  HMMA.16816.F32 R16, R8.reuse, R100, RZ ;  /* 0x000000640810723c */ /* 0x040fe200000018ff */
[----:B------:R-:W-:Y:S02]  /*7b20*/  IMAD.MOV.U32 R63, RZ, RZ, R43 ;  /* 0x000000ffff3f7224 */ /* 0x000fe400078e002b */
[----:B-1----:R-:W-:Y:S02]  /*7b30*/  FFMA.FTZ R4, R117, c[0x0][0x2d0], -R0 ;  /* 0x0000b40075047a23 */ /* 0x002fe40000010800 */
[----:B------:R-:W-:Y:S02]  /*7b40*/  IMAD.MOV.U32 R117, RZ, RZ, R49 ;  /* 0x000000ffff757224 */ /* 0x000fe400078e0031 */
[----:B------:R1:W-:Y:S01]  /*7b50*/  MUFU.EX2 R75, R4 ;  /* 0x00000004004b7308 */ /* 0x0003e20000000800 */
[----:B------:R-:W-:Y:S01]  /*7b60*/  HMMA.16816.F32 R12, R8, R96, RZ ;  /* 0x00000060080c723c */ /* 0x000fe200000018ff */
[----:B------:R-:W-:Y:S01]  /*7b70*/  IMAD.MOV.U32 R101, RZ, RZ, R41 ;  /* 0x000000ffff657224 */ /* 0x000fe200078e0029 */
[----:B------:R-:W-:Y:S01]  /*7b80*/  MOV R100, R116 ;  /* 0x0000007400647202 */ /* 0x000fe20000000f00 */
[----:B------:R-:W-:-:S04]  /*7b90*/  IMAD.MOV.U32 R116, RZ, RZ, R48 ;  /* 0x000000ffff747224 */ /* 0x000fc800078e0030 */
[----:B------:R-:W-:Y:S01]  /*7ba0*/  MOV R97, R39 ;  /* 0x0000002700617202 */ /* 0x000fe20000000f00 */
[----:B------:R-:W-:Y:S01]  /*7bb0*/  HMMA.16816.F32 R32, R8, R60, RZ ;  /* 0x0000003c0820723c */ /* 0x000fe200000018ff */
[----:B-1----:R-:W-:-:S07]  /*7bc0*/  FFMA.FTZ R4, R119, c[0x0][0x2d0], -R0 ;  /* 0x0000b40077047a23 */ /* 0x002fce0000010800 */
[----:B------:R-:W-:Y:S01]  /*7bd0*/  HMMA.16816.F32 R40, R8, R98, RZ ;  /* 0x000000620828723c */ /* 0x000fe200000018ff */
[----:B------:R-:W-:Y:S01]  /*7be0*/  MOV R60, R44 ;  /* 0x0000002c003c7202 */ /* 0x000fe20000000f00 */
[----:B------:R-:W-:Y:S01]  /*7bf0*/  IMAD.MOV.U32 R61, RZ, RZ, R45 ;  /* 0x000000ffff3d7224 */ /* 0x000fe200078e002d */
[----:B------:R1:W3:Y:S01]  /*7c00*/  MUFU.EX2 R180, R4 ;  /* 0x0000000400b47308 */ /* 0x0002e20000000800 */
[----:B------:R-:W-:-:S03]  /*7c10*/  IMAD.MOV.U32 R119, RZ, RZ, R50 ;  /* 0x000000ffff777224 */ /* 0x000fc600078e0032 */
[----:B------:R-:W-:Y:S02]  /*7c20*/  IMAD.MOV.U32 R98, RZ, RZ, R101 ;  /* 0x000000ffff627224 */ /* 0x000fe400078e0065 */
[----:B-1----:R-:W-:Y:S01]  /*7c30*/  FFMA.FTZ R4, R121, c[0x0][0x2d0], -R0 ;  /* 0x0000b40079047a23 */ /* 0x002fe20000010800 */
[----:B------:R-:W-:-:S03]  /*7c40*/  MOV R121, R51 ;  /* 0x0000003300797202 */ /* 0x000fc60000000f00 */
[----:B------:R1:W-:Y:S02]  /*7c50*/  MUFU.EX2 R84, R4 ;  /* 0x0000000400547308 */ /* 0x0003e40000000800 */
[----:B-1----:R-:W-:Y:S02]  /*7c60*/  FFMA.FTZ R4, R123, c[0x0][0x2d0], -R0 ;  /* 0x0000b4007b047a23 */ /* 0x002fe40000010800 */
[----:B------:R-:W-:-:S04]  /*7c70*/  IMAD.MOV.U32 R123, RZ, RZ, R38 ;  /* 0x000000ffff7b7224 */ /* 0x000fc800078e0026 */
[----:B------:R1:W4:Y:S01]  /*7c80*/  MUFU.EX2 R85, R4 ;  /* 0x0000000400557308 */ /* 0x0003220000000800 */
[----:B------:R-:W-:Y:S07]  /*7c90*/  HMMA.16816.F32 R36, R8, R102, RZ ;  /* 0x000000660824723c */ /* 0x000fee00000018ff */
[----:B------:R-:W-:Y:S02]  /*7ca0*/  F2FP.PACK_AB R8, R247, R249 ;  /* 0x000000f9f708723e */ /* 0x000fe400000000ff */
[----:B--2---:R-:W-:-:S02]  /*7cb0*/  F2FP.PACK_AB R10, R245, R246 ;  /* 0x000000f6f50a723e */ /* 0x004fc400000000ff */
[----:B---3--:R-:W-:Y:S01]  /*7cc0*/  F2FP.PACK_AB R9, R180, R75 ;  /* 0x0000004bb409723e */ /* 0x008fe200000000ff */
[----:B-1----:R-:W-:Y:S01]  /*7cd0*/  FFMA.FTZ R4, R226, c[0x0][0x2d0], -R7 ;  /* 0x0000b400e2047a23 */ /* 0x002fe20000010807 */
[----:B----4-:R-:W-:-:S03]  /*7ce0*/  F2FP.PACK_AB R11, R85, R84 ;  /* 0x00000054550b723e */ /* 0x010fc600000000ff */
[----:B------:R1:W-:Y:S04]  /*7cf0*/  MUFU.EX2 R226, R4 ;  /* 0x0000000400e27308 */ /* 0x0003e80000000800 */
[C---:B------:R-:W-:Y:S07]  /*7d00*/  HMMA.16816.F32 R20, R8.reuse, R94, R20 ;  /* 0x0000005e0814723c */ /* 0x040fee0000001814 */
[----:B------:R-:W-:Y:S01]  /*7d10*/  IMAD.MOV.U32 R94, RZ, RZ, R74 ;  /* 0x000000ffff5e7224 */ /* 0x000fe200078e004a */
[----:B------:R-:W-:Y:S01]  /*7d20*/  HMMA.16816.F32 R44, R8, R92, R24 ;  /* 0x0000005c082c723c */ /* 0x000fe20000001818 */
[----:B-1----:R-:W-:-:S02]  /*7d30*/  FFMA.FTZ R4, R186, c[0x0][0x2d0], -R2 ;  /* 0x0000b400ba047a23 */ /* 0x002fc40000010802 */
[----:B------:R-:W-:-:S04]  /*7d40*/  IMAD.MOV.U32 R186, RZ, RZ, R100 ;  /* 0x000000ffffba7224 */ /* 0x000fc800078e0064 */
[----:B------:R-:W-:Y:S01]  /*7d50*/  MOV R93, R113 ;  /* 0x00000071005d7202 */ /* 0x000fe20000000f00 */
[----:B------:R1:W-:Y:S01]  /*7d60*/  MUFU.EX2 R95, R4 ;  /* 0x00000004005f7308 */ /* 0x0003e20000000800 */
[----:B------:R-:W-:Y:S01]  /*7d70*/  HMMA.16816.F32 R24, R8, R104, R12 ;  /* 0x000000680818723c */ /* 0x000fe2000000180c */
[----:B------:R-:W-:-:S06]  /*7d80*/  IMAD.MOV.U32 R92, RZ, RZ, R114 ;  /* 0x000000ffff5c7224 */ /* 0x000fcc00078e0072 */
[----:B------:R-:W-:Y:S01]  /*7d90*/  IMAD.MOV.U32 R105, RZ, RZ, R68 ;  /* 0x000000ffff697224 */ /* 0x000fe200078e0044 */
[----:B------:R-:W-:Y:S01]  /*7da0*/  HMMA.16816.F32 R48, R8, R108, R32 ;  /* 0x0000006c0830723c */ /* 0x000fe20000001820 */
[----:B------:R-:W-:Y:S01]  /*7db0*/  MOV R104, R73 ;  /* 0x0000004900687202 */ /* 0x000fe20000000f00 */
[----:B-1----:R-:W-:-:S06]  /*7dc0*/  FFMA.FTZ R4, R185, c[0x0][0x2d0], -R2 ;  /* 0x0000b400b9047a23 */ /* 0x002fcc0000010802 */
[C---:B------:R-:W-:Y:S01]  /*7dd0*/  HMMA.16816.F32 R32, R8.reuse, R88, R16 ;  /* 0x000000580820723c */ /* 0x040fe20000001810 */
[----:B------:R-:W-:Y:S01]  /*7de0*/  IMAD.MOV.U32 R185, RZ, RZ, R97 ;  /* 0x000000ffffb97224 */ /* 0x000fe200078e0061 */
[----:B------:R1:W2:Y:S05]  /*7df0*/  MUFU.EX2 R96, R4 ;  /* 0x0000000400607308 */ /* 0x0002aa0000000800 */
[----:B------:R-:W-:Y:S01]  /*7e00*/  MOV R88, R69 ;  /* 0x0000004500587202 */ /* 0x000fe20000000f00 */
[----:B------:R-:W-:Y:S01]  /*7e10*/  HMMA.16816.F32 R28, R8, R110, R28 ;  /* 0x0000006e081c723c */ /* 0x000fe2000000181c */
[----:B------:R-:W-:-:S07]  /*7e20*/  IMAD.MOV.U32 R89, RZ, RZ, R115 ;  /* 0x000000ffff597224 */ /* 0x000fce00078e0073 */
[----:B------:R-:W-:Y:S01]  /*7e30*/  HMMA.16816.F32 R16, R8, R90, R36 ;  /* 0x0000005a0810723c */ /* 0x000fe20000001824 */
[----:B------:R-:W3:Y:S01]  /*7e40*/  LDSM.16.MT88.4 R36, [R209+0x2100] ;  /* 0x00210000d124783b */ /* 0x000ee20000004200 */
[----:B-1----:R-:W-:-:S04]  /*7e50*/  FFMA.FTZ R4, R147, c[0x0][0x2d0], -R2 ;  /* 0x0000b40093047a23 */ /* 0x002fc80000010802 */
[----:B------:R1:W-:Y:S02]  /*7e60*/  MUFU.EX2 R97, R4 ;  /* 0x0000000400617308 */ /* 0x0003e40000000800 */
[----:B------:R-:W-:Y:S07]  /*7e70*/  HMMA.16816.F32 R12, R8, R106, R40 ;  /* 0x0000006a080c723c */ /* 0x000fee0000001828 */
[----:B--2---:R-:W-:Y:S01]  /*7e80*/  F2FP.PACK_AB R8, R96, R95 ;  /* 0x0000005f6008723e */ /* 0x004fe200000000ff */
[----:B------:R-:W-:Y:S01]  /*7e90*/  IMAD.MOV.U32 R41, RZ, RZ, R140 ;  /* 0x000000ffff297224 */ /* 0x000fe200078e008c */
[----:B------:R-:W-:Y:S01]  /*7ea0*/  MOV R42, R141 ;  /* 0x0000008d002a7202 */ /* 0x000fe20000000f00 */
[----:B------:R-:W-:-:S02]  /*7eb0*/  IMAD.MOV.U32 R43, RZ, RZ, R131 ;  /* 0x000000ffff2b7224 */ /* 0x000fc400078e0083 */
[----:B------:R-:W-:Y:S02]  /*7ec0*/  IMAD.MOV.U32 R40, RZ, RZ, R61 ;  /* 0x000000ffff287224 */ /* 0x000fe400078e003d */
[----:B-1----:R-:W-:-:S04]  /*7ed0*/  FFMA.FTZ R4, R146, c[0x0][0x2d0], -R2 ;  /* 0x0000b40092047a23 */ /* 0x002fc80000010802 */
        /* <DEDUP_REMOVED lines=12> */
[----:B--2---:R-:W-:Y:S01]  /*7fa0*/  F2FP.PACK_AB R11, R74, R73 ;  /* 0x000000494a0b723e */ /* 0x004fe200000000ff */
[----:B------:R-:W-:-:S04]  /*7fb0*/  IMAD.MOV.U32 R231, RZ, RZ, R63 ;  /* 0x000000ffffe77224 */ /* 0x000fc800078e003f */
[----:B------:R1:W2:Y:S02]  /*7fc0*/  MUFU.EX2 R103, R4 ;  /* 0x0000000400677308 */ /* 0x0002a40000000800 */
[C---:B------:R-:W-:Y:S07]  /*7fd0*/  HMMA.16816.F32 R108, R8.reuse, R80, R48 ;  /* 0x00000050086c723c */ /* 0x040fee0000001830 */
[----:B------:R-:W-:Y:S01]  /*7fe0*/  IMAD.MOV.U32 R80, RZ, RZ, R93 ;  /* 0x000000ffff507224 */ /* 0x000fe200078e005d */
[C---:B------:R-:W-:Y:S01]  /*7ff0*/  HMMA.16816.F32 R44, R8.reuse, R76, R44 ;  /* 0x0000004c082c723c */ /* 0x040fe2000000182c */
[----:B------:R-:W-:Y:S01]  /*8000*/  IMAD.MOV.U32 R50, RZ, RZ, R88 ;  /* 0x000000ffff327224 */ /* 0x000fe200078e0058 */
[----:B------:R-:W-:Y:S01]  /*8010*/  MOV R49, R60 ;  /* 0x0000003c00317202 */ /* 0x000fe20000000f00 */
[----:B------:R-:W-:Y:S01]  /*8020*/  IMAD.MOV.U32 R81, RZ, RZ, R62 ;  /* 0x000000ffff517224 */ /* 0x000fe200078e003e */
[----:B------:R-:W-:Y:S01]  /*8030*/  MOV R48, R104 ;  /* 0x0000006800307202 */ /* 0x000fe20000000f00 */
[----:B-1----:R-:W-:Y:S01]  /*8040*/  FFMA.FTZ R4, R230, c[0x0][0x2d0], -R7 ;  /* 0x0000b400e6047a23 */ /* 0x002fe20000010807 */
[----:B------:R-:W-:Y:S01]  /*8050*/  MOV R51, R89 ;  /* 0x0000005900337202 */ /* 0x000fe20000000f00 */
[----:B------:R-:W-:Y:S01]  /*8060*/  IMAD.MOV.U32 R230, RZ, RZ, R129 ;  /* 0x000000ffffe67224 */ /* 0x000fe200078e0081 */
[----:B------:R-:W-:Y:S01]  /*8070*/  MOV R76, R130 ;  /* 0x00000082004c7202 */ /* 0x000fe20000000f00 */
[----:B------:R1:W-:Y:S01]  /*8080*/  MUFU.EX2 R101, R4 ;  /* 0x0000000400657308 */ /* 0x0003e20000000800 */
[----:B------:R-:W-:Y:S01]  /*8090*/  IMAD.MOV.U32 R77, RZ, RZ, R128 ;  /* 0x000000ffff4d7224 */ /* 0x000fe200078e0080 */
[C---:B------:R-:W-:Y:S01]  /*80a0*/  HMMA.16816.F32 R140, R8.reuse, R64, R32 ;  /* 0x00000040088c723c */ /* 0x040fe20000001820 */
[----:B------:R-:W4:Y:S06]  /*80b0*/  LDSM.16.MT88.4 R32, [R212+0x2100] ;  /* 0x00210000d420783b */ /* 0x000f2c0000004200 */
[----:B------:R-:W-:Y:S01]  /*80c0*/  IMAD.MOV.U32 R65, RZ, RZ, R87 ;  /* 0x000000ffff417224 */ /* 0x000fe200078e0057 */
[----:B------:R-:W-:Y:S01]  /*80d0*/  HMMA.16816.F32 R128, R8, R78, R20 ;  /* 0x0000004e0880723c */ /* 0x000fe20000001814 */
[----:B------:R-:W-:Y:S01]  /*80e0*/  LDSM.16.MT88.4 R20, [R211+0x2100] ;  /* 0x00210000d314783b */ /* 0x000fe20000004200 */
[----:B------:R-:W-:-:S02]  /*80f0*/  IMAD.MOV.U32 R64, RZ, RZ, R121 ;  /* 0x000000ffff407224 */ /* 0x000fc400078e0079 */
[----:B-1----:R-:W-:Y:S01]  /*8100*/  FFMA.FTZ R4, R232, c[0x0][0x2d0], -R7 ;  /* 0x0000b400e8047a23 */ /* 0x002fe20000010807 */
[----:B------:R-:W-:-:S03]  /*8110*/  MOV R232, R98 ;  /* 0x0000006200e87202 */ /* 0x000fc60000000f00 */
[C---:B------:R-:W-:Y:S01]  /*8120*/  HMMA.16816.F32 R60, R8.reuse, R56, R24 ;  /* 0x00000038083c723c */ /* 0x040fe20000001818 */
[----:B------:R-:W-:Y:S01]  /*8130*/  MOV R78, R86 ;  /* 0x00000056004e7202 */ /* 0x000fe20000000f00 */
[----:B------:R1:W5:Y:S01]  /*8140*/  MUFU.EX2 R102, R4 ;  /* 0x0000000400667308 */ /* 0x0003620000000800 */
[----:B------:R-:W-:Y:S01]  /*8150*/  IMAD.MOV.U32 R79, RZ, RZ, R116 ;  /* 0x000000ffff4f7224 */ /* 0x000fe200078e0074 */
[----:B------:R-:W-:Y:S04]  /*8160*/  LDSM.16.MT88.4 R24, [R212+0x2900] ;  /* 0x00290000d418783b */ /* 0x000fe80000004200 */
[C---:B------:R-:W-:Y:S07]  /*8170*/  HMMA.16816.F32 R144, R8.reuse, R66, R16 ;  /* 0x000000420890723c */ /* 0x040fee0000001810 */
[----:B------:R-:W-:Y:S01]  /*8180*/  MOV R67, R64 ;  /* 0x0000004000437202 */ /* 0x000fe20000000f00 */
[----:B------:R-:W-:Y:S01]  /*8190*/  HMMA.16816.F32 R56, R8, R58, R12 ;  /* 0x0000003a0838723c */ /* 0x000fe2000000180c */
[----:B-1----:R-:W-:-:S02]  /*81a0*/  FFMA.FTZ R4, R233, c[0x0][0x2d0], -R7 ;  /* 0x0000b400e9047a23 */ /* 0x002fc40000010807 */
[----:B------:R-:W-:Y:S02]  /*81b0*/  IMAD.MOV.U32 R233, RZ, RZ, R112 ;  /* 0x000000ffffe97224 */ /* 0x000fe400078e0070 */
[----:B------:R1:W-:Y:S02]  /*81c0*/  MUFU.EX2 R100, R4 ;  /* 0x0000000400647308 */ /* 0x0003e40000000800 */
[----:B------:R-:W-:Y:S01]  /*81d0*/  MOV R12, R42 ;  /* 0x0000002a000c7202 */ /* 0x000fe20000000f00 */
[----:B------:R-:W-:Y:S01]  /*81e0*/  HMMA.16816.F32 R112, R8, R82, R28 ;  /* 0x000000520870723c */ /* 0x000fe2000000181c */
[----:B------:R-:W3:Y:S01]  /*81f0*/  LDSM.16.MT88.4 R28, [R210+0x2100] ;  /* 0x00210000d21c783b */ /* 0x000ee20000004200 */
[----:B------:R-:W-:-:S05]  /*8200*/  IMAD.MOV.U32 R13, RZ, RZ, R43 ;  /* 0x000000ffff0d7224 */ /* 0x000fca00078e002b */
[----:B------:R-:W-:Y:S01]  /*8210*/  IMAD.MOV.U32 R83, RZ, RZ, R94 ;  /* 0x000000ffff537224 */ /* 0x000fe200078e005e */
[----:B--2---:R-:W-:Y:S01]  /*8220*/  F2FP.PACK_AB R8, R103, R226 ;  /* 0x000000e26708723e */ /* 0x004fe200000000ff */
[----:B------:R-:W-:Y:S01]  /*8230*/  IMAD.MOV.U32 R82, RZ, RZ, R105 ;  /* 0x000000ffff527224 */ /* 0x000fe200078e0069 */
[----:B-----5:R-:W-:-:S03]  /*8240*/  F2FP.PACK_AB R10, R102, R101 ;  /* 0x00000065660a723e */ /* 0x020fc600000000ff */
[----:B------:R-:W-:Y:S02]  /*8250*/  IMAD.MOV.U32 R19, RZ, RZ, R82 ;  /* 0x000000ffff137224 */ /* 0x000fe400078e0052 */
[----:B-1----:R-:W-:Y:S02]  /*8260*/  FFMA.FTZ R4, R234, c[0x0][0x2d0], -R7 ;  /* 0x0000b400ea047a23 */ /* 0x002fe40000010807 */
[----:B------:R-:W-:Y:S02]  /*8270*/  IMAD.MOV.U32 R234, RZ, RZ, R92 ;  /* 0x000000ffffea7224 */ /* 0x000fe400078e005c */
[----:B------:R1:W-:Y:S01]  /*8280*/  MUFU.EX2 R98, R4 ;  /* 0x0000000400627308 */ /* 0x0003e20000000800 */
[----:B------:R-:W-:Y:S02]  /*8290*/  IMAD.MOV.U32 R15, RZ, RZ, R19 ;  /* 0x000000ffff0f7224 */ /* 0x000fe400078e0013 */
[----:B------:R-:W-:Y:S02]  /*82a0*/  IMAD.MOV.U32 R18, RZ, RZ, R234 ;  /* 0x000000ffff127224 */ /* 0x000fe400078e00ea */
[----:B------:R-:W-:-:S02]  /*82b0*/  IMAD.MOV.U32 R234, RZ, RZ, R120 ;  /* 0x000000ffffea7224 */ /* 0x000fc400078e0078 */
[----:B-1----:R-:W-:Y:S01]  /*82c0*/  FFMA.FTZ R4, R202, c[0x0][0x2d0], -R6 ;  /* 0x0000b400ca047a23 */ /* 0x002fe20000010806 */
[----:B------:R-:W-:-:S03]  /*82d0*/  MOV R202, R122 ;  /* 0x0000007a00ca7202 */ /* 0x000fc60000000f00 */
[----:B------:R1:W-:Y:S02]  /*82e0*/  MUFU.EX2 R94, R4 ;  /* 0x00000004005e7308 */ /* 0x0003e40000000800 */
[----:B-1----:R-:W-:Y:S02]  /*82f0*/  FFMA.FTZ R4, R205, c[0x0][0x2d0], -R6 ;  /* 0x0000b400cd047a23 */ /* 0x002fe40000010806 */
[----:B------:R-:W-:-:S04]  /*8300*/  IMAD.MOV.U32 R205, RZ, RZ, R117 ;  /* 0x000000ffffcd7224 */ /* 0x000fc800078e0075 */
[----:B------:R1:W2:Y:S01]  /*8310*/  MUFU.EX2 R93, R4 ;  /* 0x00000004005d7308 */ /* 0x0002a20000000800 */
[----:B------:R-:W-:Y:S02]  /*8320*/  IMAD.MOV.U32 R66, RZ, RZ, R205 ;  /* 0x000000ffff427224 */ /* 0x000fe400078e00cd */
[----:B------:R-:W-:Y:S02]  /*8330*/  IMAD.MOV.U32 R205, RZ, RZ, R234 ;  /* 0x000000ffffcd7224 */ /* 0x000fe400078e00ea */
[----:B------:R-:W-:Y:S02]  /*8340*/  IMAD.MOV.U32 R234, RZ, RZ, R40 ;  /* 0x000000ffffea7224 */ /* 0x000fe400078e0028 */
[--C-:B-1----:R-:W-:Y:S01]  /*8350*/  FFMA.FTZ R4, R203, c[0x0][0x2d0], -R6.reuse ;  /* 0x0000b400cb047a23 */ /* 0x102fe20000010806 */
[----:B--2---:R-:W-:Y:S02]  /*8360*/  F2FP.PACK_AB R9, R93, R94 ;  /* 0x0000005e5d09723e */ /* 0x004fe400000000ff */
[----:B------:R-:W-:Y:S01]  /*8370*/  MOV R203, R119 ;  /* 0x0000007700cb7202 */ /* 0x000fe20000000f00 */
[----:B------:R1:W-:Y:S02]  /*8380*/  MUFU.EX2 R92, R4 ;  /* 0x00000004005c7308 */ /* 0x0003e40000000800 */
[----:B-1----:R-:W-:Y:S01]  /*8390*/  FFMA.FTZ R4, R206, c[0x0][0x2d0], -R6 ;  /* 0x0000b400ce047a23 */ /* 0x002fe20000010806 */
[----:B------:R-:W-:-:S05]  /*83a0*/  MOV R206, R83 ;  /* 0x0000005300ce7202 */ /* 0x000fca0000000f00 */
[----:B------:R1:W2:Y:S01]  /*83b0*/  MUFU.EX2 R90, R4 ;  /* 0x00000004005a7308 */ /* 0x0002a20000000800 */
[----:B------:R-:W-:Y:S02]  /*83c0*/  IMAD.MOV.U32 R14, RZ, RZ, R206 ;  /* 0x000000ffff0e7224 */ /* 0x000fe400078e00ce */
[----:B------:R-:W-:Y:S02]  /*83d0*/  IMAD.MOV.U32 R206, RZ, RZ, R203 ;  /* 0x000000ffffce7224 */ /* 0x000fe400078e00cb */
[--C-:B-1----:R-:W-:Y:S01]  /*83e0*/  FFMA.FTZ R4, R241, c[0x0][0x2d0], -R7.reuse ;  /* 0x0000b400f1047a23 */ /* 0x102fe20000010807 */
[----:B--2---:R-:W-:Y:S01]  /*83f0*/  F2FP.PACK_AB R11, R90, R92 ;  /* 0x0000005c5a0b723e */ /* 0x004fe200000000ff */
[----:B------:R-:W-:Y:S01]  /*8400*/  FFMA.FTZ R7, R244, c[0x0][0x2d0], -R7 ;  /* 0x0000b400f4077a23 */ /* 0x000fe20000010807 */
[----:B------:R-:W-:Y:S01]  /*8410*/  MOV R241, R79 ;  /* 0x0000004f00f17202 */ /* 0x000fe20000000f00 */
[----:B------:R1:W-:Y:S01]  /*8420*/  MUFU.EX2 R91, R4 ;  /* 0x00000004005b7308 */ /* 0x0003e20000000800 */
[----:B------:R-:W-:-:S02]  /*8430*/  IMAD.MOV.U32 R244, RZ, RZ, R202 ;  /* 0x000000fffff47224 */ /* 0x000fc400078e00ca */
[----:B------:R-:W-:Y:S01]  /*8440*/  IMAD.MOV.U32 R202, RZ, RZ, R41 ;  /* 0x000000ffffca7224 */ /* 0x000fe200078e0029 */
[C---:B---3--:R-:W-:Y:S01]  /*8450*/  HMMA.16816.F32 R104, R8.reuse, R36, R176 ;  /* 0x000000240868723c */ /* 0x048fe200000018b0 */
[----:B------:R-:W2:Y:S03]  /*8460*/  LDSM.16.MT88.4 R40, [R210+0x2900] ;  /* 0x00290000d228783b */ /* 0x000ea60000004200 */
[----:B------:R3:W5:Y:S03]  /*8470*/  MUFU.EX2 R89, R7 ;  /* 0x0000000700597308 */ /* 0x0007660000000800 */
[----:B------:R-:W-:Y:S01]  /*8480*/  MOV R179, R77 ;  /* 0x0000004d00b37202 */ /* 0x000fe20000000f00 */
[----:B------:R-:W-:Y:S01]  /*8490*/  IMAD.MOV.U32 R77, RZ, RZ, R233 ;  /* 0x000000ffff4d7224 */ /* 0x000fe200078e00e9 */
[----:B----4-:R-:W-:Y:S01]  /*84a0*/  HMMA.16816.F32 R132, R8, R34, R132 ;  /* 0x000000220884723c */ /* 0x010fe20000001884 */
[----:B------:R-:W-:-:S02]  /*84b0*/  IMAD.MOV.U32 R233, RZ, RZ, R118 ;  /* 0x000000ffffe97224 */ /* 0x000fc400078e0076 */
[----:B-1----:R-:W-:Y:S02]  /*84c0*/  FFMA.FTZ R4, R207, c[0x0][0x2d0], -R6 ;  /* 0x0000b400cf047a23 */ /* 0x002fe40000010806 */
[----:B------:R-:W-:Y:S01]  /*84d0*/  IMAD.MOV.U32 R178, RZ, RZ, R76 ;  /* 0x000000ffffb27224 */ /* 0x000fe200078e004c */
[----:B------:R-:W-:Y:S01]  /*84e0*/  MOV R203, R233 ;  /* 0x000000e900cb7202 */ /* 0x000fe20000000f00 */
[----:B------:R1:W-:Y:S01]  /*84f0*/  MUFU.EX2 R88, R4 ;  /* 0x0000000400587308 */ /* 0x0003e20000000800 */
[----:B------:R-:W-:Y:S01]  /*8500*/  IMAD.MOV.U32 R233, RZ, RZ, R81 ;  /* 0x000000ffffe97224 */ /* 0x000fe200078e0051 */
[----:B------:R-:W-:Y:S01]  /*8510*/  HMMA.16816.F32 R116, R8, R38, R164 ;  /* 0x000000260874723c */ /* 0x000fe200000018a4 */
[----:B------:R-:W-:Y:S01]  /*8520*/  IMAD.MOV.U32 R76, RZ, RZ, R123 ;  /* 0x000000ffff4c7224 */ /* 0x000fe200078e007b */
[----:B---3--:R-:W-:Y:S01]  /*8530*/  MOV R7, R49 ;  /* 0x0000003100077202 */ /* 0x008fe20000000f00 */
[----:B------:R-:W-:Y:S02]  /*8540*/  IMAD.MOV.U32 R207, RZ, RZ, R80 ;  /* 0x000000ffffcf7224 */ /* 0x000fe400078e0050 */
[----:B------:R-:W-:Y:S01]  /*8550*/  IMAD.MOV.U32 R176, RZ, RZ, R12 ;  /* 0x000000ffffb07224 */ /* 0x000fe200078e000c */
[----:B------:R-:W-:-:S02]  /*8560*/  MOV R177, R7 ;  /* 0x0000000700b17202 */ /* 0x000fc40000000f00 */
[----:B------:R-:W-:Y:S01]  /*8570*/  HMMA.16816.F32 R120, R8, R32, R124 ;  /* 0x000000200878723c */ /* 0x000fe2000000187c */
[----:B------:R-:W-:Y:S02]  /*8580*/  F2FP.PACK_AB R164, R98, R100 ;  /* 0x0000006462a4723e */ /* 0x000fe400000000ff */
[----:B-----5:R-:W-:Y:S01]  /*8590*/  F2FP.PACK_AB R166, R89, R91 ;  /* 0x0000005b59a6723e */ /* 0x020fe200000000ff */
[----:B-1----:R-:W-:Y:S01]  /*85a0*/  FFMA.FTZ R4, R225, c[0x0][0x2d0], -R6 ;  /* 0x0000b400e1047a23 */ /* 0x002fe20000010806 */
[----:B------:R-:W-:-:S03]  /*85b0*/  MOV R225, R14 ;  /* 0x0000000e00e17202 */ /* 0x000fc60000000f00 */
[C---:B------:R-:W-:Y:S01]  /*85c0*/  HMMA.16816.F32 R136, R8.reuse, R28, R136 ;  /* 0x0000001c0888723c */ /* 0x040fe20000001888 */
[----:B------:R1:W3:Y:S07]  /*85d0*/  MUFU.EX2 R87, R4 ;  /* 0x0000000400577308 */ /* 0x0002ee0000000800 */
[C---:B------:R-:W-:Y:S08]  /*85e0*/  HMMA.16816.F32 R148, R8.reuse, R30, R148 ;  /* 0x0000001e0894723c */ /* 0x040ff00000001894 */
[----:B------:R-:W-:Y:S01]  /*85f0*/  HMMA.16816.F32 R152, R8, R20, R152 ;  /* 0x000000140898723c */ /* 0x000fe20000001898 */
[--C-:B-1----:R-:W-:Y:S01]  /*8600*/  FFMA.FTZ R4, R228, c[0x0][0x2d0], -R6.reuse ;  /* 0x0000b400e4047a23 */ /* 0x102fe20000010806 */
[----:B---3--:R-:W-:Y:S01]  /*8610*/  F2FP.PACK_AB R165, R87, R88 ;  /* 0x0000005857a5723e */ /* 0x008fe200000000ff */
[----:B------:R-:W-:-:S02]  /*8620*/  FFMA.FTZ R6, R229, c[0x0][0x2d0], -R6 ;  /* 0x0000b400e5067a23 */ /* 0x000fc40000010806 */
[----:B------:R1:W-:Y:S01]  /*8630*/  MUFU.EX2 R86, R4 ;  /* 0x0000000400567308 */ /* 0x0003e20000000800 */
[----:B------:R-:W-:Y:S02]  /*8640*/  IMAD.MOV.U32 R229, RZ, RZ, R67 ;  /* 0x000000ffffe57224 */ /* 0x000fe400078e0043 */
[----:B------:R-:W-:Y:S01]  /*8650*/  HMMA.16816.F32 R8, R8, R22, R52 ;  /* 0x000000160808723c */ /* 0x000fe20000001834 */
[----:B------:R-:W3:Y:S01]  /*8660*/  LDSM.16.MT88.4 R52, [R211+0x2900] ;  /* 0x00290000d334783b */ /* 0x000ee20000004200 */
[----:B------:R-:W-:-:S03]  /*8670*/  IMAD.MOV.U32 R228, RZ, RZ, R15 ;  /* 0x000000ffffe47224 */ /* 0x000fc600078e000f */
[----:B------:R-:W4:Y:S01]  /*8680*/  MUFU.EX2 R83, R6 ;  /* 0x0000000600537308 */ /* 0x000f220000000800 */
[----:B-1----:R-:W-:Y:S01]  /*8690*/  FFMA.FTZ R4, R199, c[0x0][0x2d0], -R2 ;  /* 0x0000b400c7047a23 */ /* 0x002fe20000010802 */
[----:B------:R-:W-:-:S06]  /*86a0*/  MOV R199, R78 ;  /* 0x0000004e00c77202 */ /* 0x000fcc0000000f00 */
[----:B------:R1:W-:Y:S01]  /*86b0*/  MUFU.EX2 R82, R4 ;  /* 0x0000000400527308 */ /* 0x0003e20000000800 */
[----:B----4-:R-:W-:-:S07]  /*86c0*/  F2FP.PACK_AB R167, R83, R86 ;  /* 0x0000005653a7723e */ /* 0x010fce00000000ff */
[C---:B------:R-:W-:Y:S01]  /*86d0*/  HMMA.16816.F32 R120, R164.reuse, R24, R120 ;  /* 0x00000018a478723c */ /* 0x040fe20000001878 */
[--C-:B-1----:R-:W-:Y:S01]  /*86e0*/  FFMA.FTZ R4, R200, c[0x0][0x2d0], -R2.reuse ;  /* 0x0000b400c8047a23 */ /* 0x102fe20000010802 */
[----:B------:R-:W-:Y:S02]  /*86f0*/  MOV R200, R18 ;  /* 0x0000001200c87202 */ /* 0x000fe40000000f00 */
[----:B------:R-:W1:Y:S01]  /*8700*/  LDSM.16.MT88.4 R16, [R209+0x2900] ;  /* 0x00290000d110783b */ /* 0x000e620000004200 */
[----:B------:R4:W-:Y:S03]  /*8710*/  MUFU.EX2 R81, R4 ;  /* 0x0000000400517308 */ /* 0x0009e60000000800 */
[C---:B------:R-:W-:Y:S08]  /*8720*/  HMMA.16816.F32 R132, R164.reuse, R26, R132 ;  /* 0x0000001aa484723c */ /* 0x040ff00000001884 */
[----:B--2---:R-:W-:Y:S01]  /*8730*/  HMMA.16816.F32 R136, R164, R40, R136 ;  /* 0x00000028a488723c */ /* 0x004fe20000001888 */
[----:B----4-:R-:W-:-:S07]  /*8740*/  FFMA.FTZ R4, R201, c[0x0][0x2d0], -R2 ;  /* 0x0000b400c9047a23 */ /* 0x010fce0000010802 */
[C---:B------:R-:W-:Y:S01]  /*8750*/  HMMA.16816.F32 R148, R164.reuse, R42, R148 ;  /* 0x0000002aa494723c */ /* 0x040fe20000001894 */
[----:B------:R-:W-:Y:S01]  /*8760*/  IMAD.MOV.U32 R201, RZ, RZ, R13 ;  /* 0x000000ffffc97224 */ /* 0x000fe200078e000d */
[----:B------:R2:W-:Y:S06]  /*8770*/  MUFU.EX2 R80, R4 ;  /* 0x0000000400507308 */ /* 0x0005ec0000000800 */
[----:B---3--:R-:W-:Y:S01]  /*8780*/  HMMA.16816.F32 R152, R164, R52, R152 ;  /* 0x00000034a498723c */ /* 0x008fe20000001898 */
[----:B--2---:R-:W-:Y:S02]  /*8790*/  FFMA.FTZ R4, R204, c[0x0][0x2d0], -R2 ;  /* 0x0000b400cc047a23 */ /* 0x004fe40000010802 */
[----:B------:R-:W-:-:S05]  /*87a0*/  IMAD.MOV.U32 R204, RZ, RZ, R50 ;  /* 0x000000ffffcc7224 */ /* 0x000fca00078e0032 */
[C---:B-1----:R-:W-:Y:S01]  /*87b0*/  HMMA.16816.F32 R104, R164.reuse, R16, R104 ;  /* 0x00000010a468723c */ /* 0x042fe20000001868 */
[----:B------:R1:W2:Y:S07]  /*87c0*/  MUFU.EX2 R79, R4 ;  /* 0x00000004004f7308 */ /* 0x0002ae0000000800 */
[C---:B------:R-:W-:Y:S08]  /*87d0*/  HMMA.16816.F32 R116, R164.reuse, R18, R116 ;  /* 0x00000012a474723c */ /* 0x040ff00000001874 */
[----:B------:R-:W-:Y:S01]  /*87e0*/  HMMA.16816.F32 R164, R164, R54, R8 ;  /* 0x00000036a4a4723c */ /* 0x000fe20000001808 */
[----:B-1----:R-:W-:Y:S01]  /*87f0*/  FFMA.FTZ R4, R193, c[0x0][0x2d0], -R0 ;  /* 0x0000b400c1047a23 */ /* 0x002fe20000010800 */
[----:B------:R-:W-:-:S02]  /*8800*/  MOV R193, R51 ;  /* 0x0000003300c17202 */ /* 0x000fc40000000f00 */
[----:B--2---:R-:W-:Y:S01]  /*8810*/  F2FP.PACK_AB R6, R79, R80 ;  /* 0x000000504f06723e */ /* 0x004fe200000000ff */
[----:B------:R1:W-:Y:S02]  /*8820*/  MUFU.EX2 R49, R4 ;  /* 0x0000000400317308 */ /* 0x0003e40000000800 */
[----:B------:R-:W-:Y:S02]  /*8830*/  FFMA.FTZ R8, R240, c[0x0][0x2d0], -R2 ;  /* 0x0000b400f0087a23 */ /* 0x000fe40000010802 */
[----:B-1----:R-:W-:Y:S02]  /*8840*/  FFMA.FTZ R4, R194, c[0x0][0x2d0], -R0 ;  /* 0x0000b400c2047a23 */ /* 0x002fe40000010800 */
[----:B------:R-:W-:Y:S02]  /*8850*/  IMAD.MOV.U32 R194, RZ, RZ, R76 ;  /* 0x000000ffffc27224 */ /* 0x000fe400078e004c */
[----:B------:R1:W2:Y:S02]  /*8860*/  MUFU.EX2 R64, R4 ;  /* 0x0000000400407308 */ /* 0x0002a40000000800 */
[----:B-1----:R-:W-:-:S02]  /*8870*/  FFMA.FTZ R4, R195, c[0x0][0x2d0], -R0 ;  /* 0x0000b400c3047a23 */ /* 0x002fc40000010800 */
[----:B------:R-:W-:-:S04]  /*8880*/  IMAD.MOV.U32 R195, RZ, RZ, R207 ;  /* 0x000000ffffc37224 */ /* 0x000fc800078e00cf */
[----:B------:R1:W-:Y:S01]  /*8890*/  MUFU.EX2 R51, R4 ;  /* 0x0000000400337308 */ /* 0x0003e20000000800 */
[----:B------:R-:W-:-:S07]  /*88a0*/  IMAD.MOV.U32 R207, RZ, RZ, R65 ;  /* 0x000000ffffcf7224 */ /* 0x000fce00078e0041 */
[----:B------:R3:W-:Y:S01]  /*88b0*/  MUFU.EX2 R65, R8 ;  /* 0x0000000800417308 */ /* 0x0007e20000000800 */
[----:B-1----:R-:W-:Y:S02]  /*88c0*/  FFMA.FTZ R4, R196, c[0x0][0x2d0], -R0 ;  /* 0x0000b400c4047a23 */ /* 0x002fe40000010800 */
[----:B------:R-:W-:Y:S01]  /*88d0*/  IMAD.MOV.U32 R196, RZ, RZ, R5 ;  /* 0x000000ffffc47224 */ /* 0x000fe200078e0005 */
[----:B--2---:R-:W-:-:S04]  /*88e0*/  F2FP.PACK_AB R5, R64, R49 ;  /* 0x000000314005723e */ /* 0x004fc800000000ff */
[----:B------:R1:W2:Y:S01]  /*88f0*/  MUFU.EX2 R50, R4 ;  /* 0x0000000400327308 */ /* 0x0002a20000000800 */
[----:B---3--:R-:W-:Y:S01]  /*8900*/  FFMA.FTZ R8, R239, c[0x0][0x2d0], -R2 ;  /* 0x0000b400ef087a23 */ /* 0x008fe20000010802 */
[----:B-1----:R-:W-:Y:S02]  /*8910*/  F2FP.PACK_AB R4, R81, R82 ;  /* 0x000000525104723e */ /* 0x002fe400000000ff */
[----:B--2---:R-:W-:-:S07]  /*8920*/  F2FP.PACK_AB R7, R50, R51 ;  /* 0x000000333207723e */ /* 0x004fce00000000ff */
[C---:B------:R-:W-:Y:S07]  /*8930*/  HMMA.16816.F32 R108, R4.reuse, R168, R108 ;  /* 0x000000a8046c723c */ /* 0x040fee000000186c */
[----:B------:R-:W-:Y:S01]  /*8940*/  IMAD.MOV.U32 R169, RZ, RZ, R244 ;  /* 0x000000ffffa97224 */ /* 0x000fe200078e00f4 */
[----:B------:R-:W-:Y:S01]  /*8950*/  MOV R244, R66 ;  /* 0x0000004200f47202 */ /* 0x000fe20000000f00 */
[----:B------:R-:W-:Y:S01]  /*8960*/  IMAD.MOV.U32 R168, RZ, RZ, R77 ;  /* 0x000000ffffa87224 */ /* 0x000fe200078e004d */
[----:B------:R1:W-:Y:S01]  /*8970*/  MUFU.EX2 R66, R8 ;  /* 0x0000000800427308 */ /* 0x0003e20000000800 */
[C---:B------:R-:W-:Y:S08]  /*8980*/  HMMA.16816.F32 R124, R4.reuse, R160, R44 ;  /* 0x000000a0047c723c */ /* 0x040ff0000000182c */
[----:B------:R-:W-:Y:S01]  /*8990*/  HMMA.16816.F32 R112, R4, R170, R112 ;  /* 0x000000aa0470723c */ /* 0x000fe20000001870 */
[----:B-1----:R-:W-:-:S06]  /*89a0*/  FFMA.FTZ R8, R236, c[0x0][0x2d0], -R2 ;  /* 0x0000b400ec087a23 */ /* 0x002fcc0000010802 */
[----:B------:R-:W-:Y:S01]  /*89b0*/  MOV R171, R48 ;  /* 0x0000003000ab7202 */ /* 0x000fe20000000f00 */
[C---:B------:R-:W-:Y:S01]  /*89c0*/  HMMA.16816.F32 R12, R4.reuse, R172, R60 ;  /* 0x000000ac040c723c */ /* 0x040fe2000000183c */
[----:B------:R1:W-:Y:S07]  /*89d0*/  MUFU.EX2 R67, R8 ;  /* 0x0000000800437308 */ /* 0x0003ee0000000800 */
        /* <DEDUP_REMOVED lines=14> */
[----:B-1----:R-:W-:-:S06]  /*8ac0*/  FFMA.FTZ R8, R188, c[0x0][0x2d0], -R0 ;  /* 0x0000b400bc087a23 */ /* 0x002fcc0000010800 */
[----:B------:R1:W-:Y:S02]  /*8ad0*/  MUFU.EX2 R47, R8 ;  /* 0x00000008002f7308 */ /* 0x0003e40000000800 */
[----:B-1----:R-:W-:-:S06]  /*8ae0*/  FFMA.FTZ R8, R187, c[0x0][0x2d0], -R0 ;  /* 0x0000b400bb087a23 */ /* 0x002fcc0000010800 */
[----:B------:R1:W3:Y:S02]  /*8af0*/  MUFU.EX2 R48, R8 ;  /* 0x0000000800307308 */ /* 0x0002e40000000800 */
[--C-:B-1----:R-:W-:Y:S02]  /*8b00*/  FFMA.FTZ R8, R242, c[0x0][0x2d0], -R2.reuse ;  /* 0x0000b400f2087a23 */ /* 0x102fe40000010802 */
[----:B------:R-:W-:-:S04]  /*8b10*/  FFMA.FTZ R2, R243, c[0x0][0x2d0], -R2 ;  /* 0x0000b400f3027a23 */ /* 0x000fc80000010802 */
[----:B------:R1:W-:Y:S02]  /*8b20*/  MUFU.EX2 R60, R8 ;  /* 0x00000008003c7308 */ /* 0x0003e40000000800 */
[----:B-1----:R-:W-:Y:S06]  /*8b30*/  HMMA.16816.F32 R8, R4, R174, R56 ;  /* 0x000000ae0408723c */ /* 0x002fec0000001838 */
[----:B------:R1:W4:Y:S01]  /*8b40*/  MUFU.EX2 R56, R2 ;  /* 0x0000000200387308 */ /* 0x0003220000000800 */
[----:B------:R-:W-:Y:S02]  /*8b50*/  F2FP.PACK_AB R4, R66, R65 ;  /* 0x000000414204723e */ /* 0x000fe400000000ff */
[----:B------:R-:W-:-:S02]  /*8b60*/  F2FP.PACK_AB R6, R76, R67 ;  /* 0x000000434c06723e */ /* 0x000fc400000000ff */
[----:B--2---:R-:W-:Y:S02]  /*8b70*/  F2FP.PACK_AB R5, R45, R44 ;  /* 0x0000002c2d05723e */ /* 0x004fe400000000ff */
[----:B---3--:R-:W-:Y:S01]  /*8b80*/  F2FP.PACK_AB R7, R48, R47 ;  /* 0x0000002f3007723e */ /* 0x008fe200000000ff */
[----:B-1----:R-:W-:Y:S01]  /*8b90*/  FFMA.FTZ R2, R190, c[0x0][0x2d0], -R0 ;  /* 0x0000b400be027a23 */ /* 0x002fe20000010800 */
[----:B----4-:R-:W-:-:S05]  /*8ba0*/  F2FP.PACK_AB R162, R56, R60 ;  /* 0x0000003c38a2723e */ /* 0x010fca00000000ff */
[C---:B------:R-:W-:Y:S01]  /*8bb0*/  HMMA.16816.F32 R108, R4.reuse, R36, R108 ;  /* 0x00000024046c723c */ /* 0x040fe2000000186c */
[----:B------:R1:W-:Y:S07]  /*8bc0*/  MUFU.EX2 R46, R2 ;  /* 0x00000002002e7308 */ /* 0x0003ee0000000800 */
[C---:B------:R-:W-:Y:S08]  /*8bd0*/  HMMA.16816.F32 R124, R4.reuse, R32, R124 ;  /* 0x00000020047c723c */ /* 0x040ff0000000187c */
[----:B------:R-:W-:Y:S01]  /*8be0*/  HMMA.16816.F32 R112, R4, R38, R112 ;  /* 0x000000260470723c */ /* 0x000fe20000001870 */
[----:B-1----:R-:W-:-:S04]  /*8bf0*/  FFMA.FTZ R2, R192, c[0x0][0x2d0], -R0 ;  /* 0x0000b400c0027a23 */ /* 0x002fc80000010800 */
[----:B------:R1:W2:Y:S03]  /*8c00*/  MUFU.EX2 R37, R2 ;  /* 0x0000000200257308 */ /* 0x0002a60000000800 */
[C---:B------:R-:W-:Y:S08]  /*8c10*/  HMMA.16816.F32 R128, R4.reuse, R34, R128 ;  /* 0x000000220480723c */ /* 0x040ff00000001880 */
[----:B------:R-:W-:Y:S01]  /*8c20*/  HMMA.16816.F32 R140, R4, R28, R140 ;  /* 0x0000001c048c723c */ /* 0x000fe2000000188c */
[--C-:B-1----:R-:W-:Y:S01]  /*8c30*/  FFMA.FTZ R2, R191, c[0x0][0x2d0], -R0.reuse ;  /* 0x0000b400bf027a23 */ /* 0x102fe20000010800 */
[----:B--2---:R-:W-:Y:S01]  /*8c40*/  F2FP.PACK_AB R161, R37, R46 ;  /* 0x0000002e25a1723e */ /* 0x004fe200000000ff */
[----:B------:R-:W-:-:S05]  /*8c50*/  FFMA.FTZ R0, R189, c[0x0][0x2d0], -R0 ;  /* 0x0000b400bd007a23 */ /* 0x000fca0000010800 */
[C---:B------:R-:W-:Y:S01]  /*8c60*/  HMMA.16816.F32 R144, R4.reuse, R30, R144 ;  /* 0x0000001e0490723c */ /* 0x040fe20000001890 */
[----:B------:R1:W-:Y:S07]  /*8c70*/  MUFU.EX2 R36, R2 ;  /* 0x0000000200247308 */ /* 0x0003ee0000000800 */
[C---:B------:R-:W-:Y:S01]  /*8c80*/  HMMA.16816.F32 R12, R4.reuse, R20, R12 ;  /* 0x00000014040c723c */ /* 0x040fe2000000180c */
[----:B------:R2:W3:Y:S07]  /*8c90*/  MUFU.EX2 R32, R0 ;  /* 0x0000000000207308 */ /* 0x0004ee0000000800 */
[----:B------:R-:W-:Y:S01]  /*8ca0*/  HMMA.16816.F32 R8, R4, R22, R8 ;  /* 0x000000160408723c */ /* 0x000fe20000001808 */
[----:B-1----:R-:W-:-:S04]  /*8cb0*/  FADD.FTZ R2, R196, R169 ;  /* 0x000000a9c4027221 */ /* 0x002fc80000010000 */
[----:B------:R-:W-:Y:S02]  /*8cc0*/  FADD.FTZ R2, R194, R2 ;  /* 0x00000002c2027221 */ /* 0x000fe40000010000 */
[----:B------:R-:W-:Y:S02]  /*8cd0*/  FADD.FTZ R6, R252, R250 ;  /* 0x000000fafc067221 */ /* 0x000fe40000010000 */
[----:B--2---:R-:W-:Y:S01]  /*8ce0*/  FADD.FTZ R0, R168, R171 ;  /* 0x000000aba8007221 */ /* 0x004fe20000010000 */
[----:B---3--:R-:W-:Y:S01]  /*8cf0*/  F2FP.PACK_AB R163, R32, R36 ;  /* 0x0000002420a3723e */ /* 0x008fe200000000ff */
        /* <DEDUP_REMOVED lines=96> */
[----:B------:R-:W-:-:S02]  /*9300*/  FADD.FTZ R0, R32, R0 ;  /* 0x0000000020007221 */ /* 0x000fc40000010000 */
[----:B------:R-:W-:Y:S01]  /*9310*/  IMAD.U32 R225, RZ, RZ, UR13 ;  /* 0x0000000dffe17e24 */ /* 0x000fe2000f8e00ff */
[----:B------:R1:W-:Y:S04]  /*9320*/  STL [R1+0x14], R4 ;  /* 0x0000140401007387 */ /* 0x0003e80000100800 */
[----:B------:R1:W-:Y:S04]  /*9330*/  STL [R1+0x18], R2 ;  /* 0x0000180201007387 */ /* 0x0003e80000100800 */
[----:B------:R1:W-:Y:S01]  /*9340*/  STL [R1+0x1c], R0 ;  /* 0x00001c0001007387 */ /* 0x0003e20000100800 */
[----:B------:R-:W-:Y:S05]  /*9350*/  @P0 BRA `(.L_x_258) ;  /* 0x0000015000000947 */ /* 0x000fea0003800000 */
[----:B------:R-:W-:Y:S01]  /*9360*/  ISETP.LT.AND P0, PT, RZ, UR14, PT ;  /* 0x0000000eff007c0c */ /* 0x000fe2000bf01270 */
        /* <DEDUP_REMOVED lines=11> */
.L_x_259:
[----:B------:R-:W-:Y:S02]  /*9420*/  UISETP.NE.AND UP2, UPT, UR5, 0x1, UPT ;  /* 0x000000010500788c */ /* 0x000fe4000bf45270 */
[----:B------:R-:W-:Y:S02]  /*9430*/  ULDC.64 UR14, c[0x0][0x330] ;  /* 0x0000cc00000e7ab9 */ /* 0x000fe40000000a00 */
[----:B------:R-:W-:-:S07]  /*9440*/  UIMAD.WIDE.U32 UR16, UR11, UR14, URZ ;  /* 0x0000000e0b1072a5 */ /* 0x000fce000f8e003f */
[----:B------:R-:W-:Y:S02]  /*9450*/  @UP2 UMOV UR13, UR17 ;  /* 0x00000011000d2c82 */ /* 0x000fe40008000000 */
[----:B------:R-:W-:-:S03]  /*9460*/  @UP2 USHF.R.U32.HI UR11, URZ, UR15, UR13 ;  /* 0x0000000f3f0b2299 */ /* 0x000fc6000801160d */
.L_x_260:
[----:B------:R-:W-:Y:S02]  /*9470*/  ULDC UR13, c[0x0][0x32c] ;  /* 0x0000cb00000d7ab9 */ /* 0x000fe40000000800 */
[----:B------:R-:W-:-:S04]  /*9480*/  UIMAD UR13, UR11, UR5, UR13 ;  /* 0x000000050b0d72a4 */ /* 0x000fc8000f8e020d */
[----:B------:R-:W-:-:S04]  /*9490*/  UISETP.LT.AND UP2, UPT, UR6, UR13, UPT ;  /* 0x0000000d0600728c */ /* 0x000fc8000bf41270 */
[----:B------:R-:W-:-:S04]  /*94a0*/  USEL UR6, UR6, UR13, UP2 ;  /* 0x0000000d06067287 */ /* 0x000fc80009000000 */
.L_x_258:
[----:B------:R-:W-:-:S07]  /*94b0*/  UIMAD.WIDE UR14, UR6, 0x2aaaaaab, URZ ;  /* 0x2aaaaaab060e78a5 */ /* 0x000fce000f8e023f */
[----:B------:R-:W-:Y:S02]  /*94c0*/  UMOV UR11, UR15 ;  /* 0x0000000f000b7c82 */ /* 0x000fe40008000000 */
[----:B------:R-:W-:-:S04]  /*94d0*/  USHF.R.U32.HI UR5, URZ, 0x1f, UR11 ;  /* 0x0000001f3f057899 */ /* 0x000fc8000801160b */
[----:B------:R-:W-:-:S04]  /*94e0*/  ULEA.HI.SX32 UR5, UR11, UR5, 0x1c ;  /* 0x000000050b057291 */ /* 0x000fc8000f8fe23f */
[----:B------:R-:W-:-:S04]  /*94f0*/  UISETP.LT.AND UP2, UPT, UR4, UR5, UPT ;  /* 0x000000050400728c */ /* 0x000fc8000bf41270 */
[----:B------:R-:W-:-:S06]  /*9500*/  USEL UR5, UR4, UR5, !UP2 ;  /* 0x0000000504057287 */ /* 0x000fcc000d000000 */
[----:B------:R-:W-:-:S13]  /*9510*/  ISETP.GE.AND P0, PT, R225, UR5, PT ;  /* 0x00000005e1007c0c */ /* 0x000fda000bf06270 */
[----:B------:R-:W-:Y:S05]  /*9520*/  @!P0 BRA `(.L_x_261) ;  /* 0x0000680000008947 */ /* 0x000fea0003800000 */
[----:B-1----:R-:W2:Y:S01]  /*9530*/  LDL R0, [R1+0x24] ;  /* 0x0000240001007983 */ /* 0x002ea20000100800 */
        /* <DEDUP_REMOVED lines=9> */
.L_x_278:
[----:B------:R-:W-:Y:S04]  /*95d0*/  DEPBAR.LE SB0, 0x0 ;  /* 0x000080000000791a */ /* 0x000fe80000000000 */
[----:B------:R-:W-:Y:S01]  /*95e0*/  BAR.SYNC.DEFER_BLOCKING 0x0 ;  /* 0x0000000000007b1d */ /* 0x000fe20000010000 */
[C---:B------:R-:W-:Y:S02]  /*95f0*/  ISETP.LT.AND P2, PT, R225.reuse, UR4, PT ;  /* 0x00000004e1007c0c */ /* 0x040fe4000bf41270 */
[C---:B------:R-:W-:Y:S02]  /*9600*/  ISETP.GT.AND P4, PT, R225.reuse, UR4, PT ;  /* 0x00000004e1007c0c */ /* 0x040fe4000bf84270 */
[----:B------:R-:W-:Y:S02]  /*9610*/  MOV R228, c[0x0][0x1e0] ;  /* 0x0000780000e47a02 */ /* 0x000fe40000000f00 */
[----:B------:R-:W-:Y:S07]  /*9620*/  MOV R230, c[0x0][0x1e4] ;  /* 0x0000790000e67a02 */ /* 0x000fee0000000f00 */
[----:B-1----:R-:W-:Y:S05]  /*9630*/  @!P2 SHF.R.S32.HI R0, RZ, 0x1f, R225 ;  /* 0x0000001fff00a819 */ /* 0x002fea00000114e1 */
[----:B------:R-:W-:Y:S04]  /*9640*/  @!P2 IMAD R0, R0, c[0x0][0x208], RZ ;  /* 0x000082000000aa24 */ /* 0x000fe800078e02ff */
[C---:B------:R-:W-:Y:S01]  /*9650*/  @!P2 IMAD R0, R225.reuse, c[0x0][0x20c], R0 ;  /* 0x00008300e100aa24 */ /* 0x040fe200078e0200 */
[----:B------:R-:W-:Y:S08]  /*9660*/  LDSM.16.M88.4 R96, [R215+0x6100] ;  /* 0x00610000d760783b */ /* 0x000ff00000000200 */
[----:B------:R-:W1:Y:S08]  /*9670*/  LDSM.16.M88.4 R16, [R208+0x3100] ;  /* 0x00310000d010783b */ /* 0x000e700000000200 */
[----:B------:R-:W2:Y:S08]  /*9680*/  LDSM.16.M88.4 R92, [R215+0x8100] ;  /* 0x00810000d75c783b */ /* 0x000eb00000000200 */
[----:B------:R-:W3:Y:S06]  /*9690*/  LDL.64 R194, [R1+0x38] ;  /* 0x0000380001c27983 */ /* 0x000eec0000100a00 */
[----:B------:R-:W3:Y:S06]  /*96a0*/  LDL.64 R2, [R1+0x40] ;  /* 0x0000400001027983 */ /* 0x000eec0000100a00 */
[----:B------:R-:W4:Y:S08]  /*96b0*/  LDSM.16.M88.4 R32, [R208+0x3900] ;  /* 0x00390000d020783b */ /* 0x000f300000000200 */
[----:B------:R-:W5:Y:S08]  /*96c0*/  LDSM.16.M88.4 R48, [R208+0x4100] ;  /* 0x00410000d030783b */ /* 0x000f700000000200 */
[----:B------:R-:W1:Y:S08]  /*96d0*/  LDSM.16.M88.4 R64, [R208+0x4900] ;  /* 0x00490000d040783b */ /* 0x000e700000000200 */
[----:B------:R-:W1:Y:S08]  /*96e0*/  LDSM.16.M88.4 R80, [R208+0x5100] ;  /* 0x00510000d050783b */ /* 0x000e700000000200 */
[----:B------:R-:W1:Y:S08]  /*96f0*/  LDSM.16.M88.4 R168, [R208+0x5900] ;  /* 0x00590000d0a8783b */ /* 0x000e700000000200 */
[----:B------:R-:W-:Y:S08]  /*9700*/  LDSM.16.M88.4 R172, [R218+0x6100] ;  /* 0x00610000daac783b */ /* 0x000ff00000000200 */
[----:B------:R-:W2:Y:S08]  /*9710*/  LDSM.16.M88.4 R176, [R219] ;  /* 0x00000000dbb0783b */ /* 0x000eb00000000200 */
[----:B------:R-:W4:Y:S08]  /*9720*/  LDSM.16.M88.4 R180, [R218+0x8100] ;  /* 0x00810000dab4783b */ /* 0x000f300000000200 */
[----:B------:R-:W3:Y:S08]  /*9730*/  LDSM.16.M88.4 R184, [R224] ;  /* 0x00000000e0b8783b */ /* 0x000ef00000000200 */
[----:B------:R-:W3:Y:S06]  /*9740*/  LDL.64 R248, [R1+0x28] ;  /* 0x0000280001f87983 */ /* 0x000eec0000100a00 */
[----:B------:R-:W3:Y:S08]  /*9750*/  LDSM.16.M88.4 R188, [R223] ;  /* 0x00000000dfbc783b */ /* 0x000ef00000000200 */
[----:B------:R-:W3:Y:S01]  /*9760*/  LDL.64 R242, [R1+0x30] ;  /* 0x0000300001f27983 */ /* 0x000ee20000100a00 */
        /* <DEDUP_REMOVED lines=8> */
[-C--:B-----5:R-:W-:Y:S08]  /*97f0*/  HMMA.16816.F32 R36, R96, R48.reuse, RZ ;  /* 0x000000306024723c */ /* 0x0a0ff000000018ff */
        /* <DEDUP_REMOVED lines=31> */
[----:B------:R-:W-:Y:S02]  /*99f0*/  @!P2 LEA.HI.X R193, R2, c[0x0][0x1fc], R0, 0x1, P1 ;  /* 0x00007f0002c1aa11 */ /* 0x000fe400008f0c00 */
[----:B------:R-:W-:Y:S02]  /*9a00*/  @P4 IADD3 R0, R225, -0x1, RZ ;  /* 0xffffffffe1004810 */ /* 0x000fe40007ffe0ff */
        /* <DEDUP_REMOVED lines=23> */
[----:B------:R5:W-:Y:S03]  /*9b80*/  @!P2 LDGSTS.E.BYPASS.LTC128B.128 [R227+0x1900], [R168.64], !P3 ;  /* 0x01900000a8e3afae */ /* 0x000be6000d901d68 */
[----:B------:R-:W-:Y:S02]  /*9b90*/  @!P2 IADD3.X R3, R169, UR8, RZ, P1, !PT ;  /* 0x00000008a903ac10 */ /* 0x000fe40008ffe4ff */
[----:B----4-:R-:W-:Y:S02]  /*9ba0*/  @!P2 IADD3 R192, P0, R2, UR9, RZ ;  /* 0x0000000902c0ac10 */ /* 0x010fe4000ff1e0ff */
[-C--:B--2---:R-:W-:Y:S01]  /*9bb0*/  HMMA.16816.F32 R68, R172, R176.reuse, R68 ;  /* 0x000000b0ac44723c */ /* 0x084fe20000001844 */
[----:B------:R2:W-:Y:S03]  /*9bc0*/  @!P2 LDGSTS.E.BYPASS.LTC128B.128 [R227+0x2100], [R2.64], !P3 ;  /* 0x0210000002e3afae */ /* 0x0005e6000d901d68 */
[----:B------:R-:W-:Y:S04]  /*9bd0*/  @!P2 IADD3.X R193, R3, UR8, RZ, P0, !PT ;  /* 0x0000000803c1ac10 */ /* 0x000fe800087fe4ff */
[C---:B------:R-:W-:Y:S01]  /*9be0*/  HMMA.16816.F32 R72, R180.reuse, R176, R72 ;  /* 0x000000b0b448723c */ /* 0x040fe20000001848 */
[----:B------:R4:W-:Y:S07]  /*9bf0*/  @!P2 LDGSTS.E.BYPASS.LTC128B.128 [R227+0x2900], [R192.64], !P3 ;  /* 0x02900000c0e3afae */ /* 0x0009ee000d901d68 */
[-C--:B------:R-:W-:Y:S01]  /*9c00*/  HMMA.16816.F32 R76, R180, R178.reuse, R76 ;  /* 0x000000b2b44c723c */ /* 0x080fe2000000184c */
[----:B-1----:R-:W-:Y:S07]  /*9c10*/  LDSM.16.M88.4 R188, [R214+0x3100] ;  /* 0x00310000d6bc783b */ /* 0x002fee0000000200 */
[C---:B------:R-:W-:Y:S01]  /*9c20*/  HMMA.16816.F32 R80, R172.reuse, R178, R80 ;  /* 0x000000b2ac50723c */ /* 0x040fe20000001850 */
[----:B------:R-:W0:Y:S03]  /*9c30*/  LDGDEPBAR ;  /* 0x00000000000079af */ /* 0x000e260000000000 */
[----:B--2---:R-:W-:Y:S02]  /*9c40*/  @P4 SHF.R.S32.HI R2, RZ, 0x1f, R0 ;  /* 0x0000001fff024819 */ /* 0x004fe40000011400 */
[----:B------:R-:W-:Y:S02]  /*9c50*/  @P4 MOV R3, R249 ;  /* 0x000000f900034202 */ /* 0x000fe40000000f00 */
[-C--:B---3--:R-:W-:Y:S01]  /*9c60*/  HMMA.16816.F32 R84, R172, R184.reuse, R84 ;  /* 0x000000b8ac54723c */ /* 0x088fe20000001854 */
[----:B-----5:R-:W1:Y:S03]  /*9c70*/  LDSM.16.M88.4 R168, [R216+0x6100] ;  /* 0x00610000d8a8783b */ /* 0x020e660000000200 */
[----:B------:R-:W-:Y:S04]  /*9c80*/  @P4 IMAD R2, R2, c[0x0][0x1e0], RZ ;  /* 0x0000780002024a24 */ /* 0x000fe800078e02ff */
[C---:B------:R-:W-:Y:S01]  /*9c90*/  HMMA.16816.F32 R88, R180.reuse, R184, R88 ;  /* 0x000000b8b458723c */ /* 0x040fe20000001858 */
[----:B----4-:R-:W2:Y:S03]  /*9ca0*/  LDSM.16.M88.4 R192, [R216+0x8100] ;  /* 0x00810000d8c0783b */ /* 0x010ea60000000200 */
[----:B------:R-:W-:Y:S04]  /*9cb0*/  @P4 IMAD R2, R0, c[0x0][0x1e4], R2 ;  /* 0x0000790000024a24 */ /* 0x000fe800078e0202 */
[-C--:B------:R-:W-:Y:S01]  /*9cc0*/  HMMA.16816.F32 R92, R180, R186.reuse, R92 ;  /* 0x000000bab45c723c */ /* 0x080fe2000000185c */
[----:B------:R-:W3:Y:S07]  /*9cd0*/  LDSM.16.M88.4 R196, [R214+0x3900] ;  /* 0x00390000d6c4783b */ /* 0x000eee0000000200 */
[----:B------:R-:W-:Y:S01]  /*9ce0*/  HMMA.16816.F32 R96, R172, R186, R96 ;  /* 0x000000baac60723c */ /* 0x000fe20000001860 */
[----:B------:R-:W4:Y:S08]  /*9cf0*/  LDSM.16.M88.4 R200, [R214+0x4100] ;  /* 0x00410000d6c8783b */ /* 0x000f300000000200 */
[----:B------:R-:W5:Y:S08]  /*9d00*/  LDSM.16.M88.4 R176, [R214+0x4900] ;  /* 0x00490000d6b0783b */ /* 0x000f700000000200 */
        /* <DEDUP_REMOVED lines=17> */
[-C--:B-----5:R-:W-:Y:S08]  /*9e20*/  HMMA.16816.F32 R52, R168, R176.reuse, R52 ;  /* 0x000000b0a834723c */ /* 0x0a0ff00000001834 */
        /* <DEDUP_REMOVED lines=33> */
[----:B------:R4:W1:Y:S01]  /*a040*/  MUFU.TANH R229, R7 ;  /* 0x0000000700e57308 */ /* 0x0008620000002400 */
[----:B------:R-:W-:Y:S09]  /*a050*/  FMUL.FTZ R19, R19, c[0x0][0x320] ;  /* 0x0000c80013137a20 */ /* 0x000ff20000410000 */
[----:B------:R-:W1:Y:S10]  /*a060*/  MUFU.TANH R247, R8 ;  /* 0x0000000800f77308 */ /* 0x000e740000002400 */
[----:B------:R-:W1:Y:S01]  /*a070*/  MUFU.TANH R240, R9 ;  /* 0x0000000900f07308 */ /* 0x000e620000002400 */
[----:B----4-:R-:W4:Y:S09]  /*a080*/  LDSM.16.M88.4 R4, [R213+0x800] ;  /* 0x00080000d504783b */ /* 0x010f320000000200 */
[----:B------:R-:W1:Y:S10]  /*a090*/  MUFU.TANH R251, R10 ;  /* 0x0000000a00fb7308 */ /* 0x000e740000002400 */
[----:B------:R5:W1:Y:S10]  /*a0a0*/  MUFU.TANH R250, R11 ;  /* 0x0000000b00fa7308 */ /* 0x000a740000002400 */
[----:B------:R-:W1:Y:S10]  /*a0b0*/  MUFU.TANH R238, R12 ;  /* 0x0000000c00ee7308 */ /* 0x000e740000002400 */
[----:B------:R-:W1:Y:S01]  /*a0c0*/  MUFU.TANH R237, R13 ;  /* 0x0000000d00ed7308 */ /* 0x000e620000002400 */
[----:B-----5:R-:W5:Y:S01]  /*a0d0*/  LDSM.16.M88.4 R8, [R213+0x1000] ;  /* 0x00100000d508783b */ /* 0x020f620000000200 */
[-C--:B----4-:R-:W-:Y:S08]  /*a0e0*/  HMMA.16816.F32 R20, R172, R4.reuse, R20 ;  /* 0x00000004ac14723c */ /* 0x090ff00000001814 */
[----:B------:R-:W4:Y:S01]  /*a0f0*/  MUFU.TANH R245, R14 ;  /* 0x0000000e00f57308 */ /* 0x000f220000002400 */
[C---:B------:R-:W-:Y:S09]  /*a100*/  HMMA.16816.F32 R24, R188.reuse, R4, R24 ;  /* 0x00000004bc18723c */ /* 0x040ff20000001818 */
[----:B------:R-:W1:Y:S01]  /*a110*/  MUFU.TANH R244, R15 ;  /* 0x0000000f00f47308 */ /* 0x000e620000002400 */
[-C--:B------:R-:W-:Y:S08]  /*a120*/  HMMA.16816.F32 R28, R188, R6.reuse, R28 ;  /* 0x00000006bc1c723c */ /* 0x080ff0000000181c */
[C---:B------:R-:W-:Y:S01]  /*a130*/  HMMA.16816.F32 R32, R172.reuse, R6, R32 ;  /* 0x00000006ac20723c */ /* 0x040fe20000001820 */
[----:B------:R-:W1:Y:S01]  /*a140*/  MUFU.TANH R16, R16 ;  /* 0x0000001000107308 */ /* 0x000e620000002400 */
[----:B------:R-:W1:Y:S02]  /*a150*/  LDSM.16.M88.4 R4, [R213+0x1800] ;  /* 0x00180000d504783b */ /* 0x000e640000000200 */
[----:B------:R-:W-:Y:S02]  /*a160*/  FMUL.FTZ R20, R20, c[0x0][0x320] ;  /* 0x0000c80014147a20 */ /* 0x000fe40000410000 */
[----:B------:R-:W-:Y:S02]  /*a170*/  FMUL.FTZ R21, R21, c[0x0][0x320] ;  /* 0x0000c80015157a20 */ /* 0x000fe40000410000 */
[----:B------:R-:W-:Y:S03]  /*a180*/  FMUL.FTZ R27, R27, c[0x0][0x320] ;  /* 0x0000c8001b1b7a20 */ /* 0x000fe60000410000 */
[----:B------:R-:W1:Y:S01]  /*a190*/  MUFU.TANH R17, R17 ;  /* 0x0000001100117308 */ /* 0x000e620000002400 */
[----:B------:R-:W-:Y:S02]  /*a1a0*/  FMUL.FTZ R22, R22, c[0x0][0x320] ;  /* 0x0000c80016167a20 */ /* 0x000fe40000410000 */
[----:B------:R-:W-:Y:S01]  /*a1b0*/  FMUL.FTZ R23, R23, c[0x0][0x320] ;  /* 0x0000c80017177a20 */ /* 0x000fe20000410000 */
[-C--:B-----5:R-:W-:Y:S03]  /*a1c0*/  HMMA.16816.F32 R36, R172, R8.reuse, R36 ;  /* 0x00000008ac24723c */ /* 0x0a0fe60000001824 */
[----:B------:R-:W-:Y:S02]  /*a1d0*/  FMUL.FTZ R28, R28, c[0x0][0x320] ;  /* 0x0000c8001c1c7a20 */ /* 0x000fe40000410000 */
[----:B------:R-:W-:Y:S01]  /*a1e0*/  FMUL.FTZ R29, R29, c[0x0][0x320] ;  /* 0x0000c8001d1d7a20 */ /* 0x000fe20000410000 */
[----:B------:R5:W1:Y:S01]  /*a1f0*/  MUFU.TANH R234, R27 ;  /* 0x0000001b00ea7308 */ /* 0x000a620000002400 */
[----:B------:R-:W-:Y:S01]  /*a200*/  FMUL.FTZ R30, R30, c[0x0][0x320] ;  /* 0x0000c8001e1e7a20 */ /* 0x000fe20000410000 */
[C---:B------:R-:W-:Y:S04]  /*a210*/  HMMA.16816.F32 R40, R188.reuse, R8, R40 ;  /* 0x00000008bc28723c */ /* 0x040fe80000001828 */
[----:B------:R-:W-:Y:S02]  /*a220*/  FMUL.FTZ R33, R33, c[0x0][0x320] ;  /* 0x0000c80021217a20 */ /* 0x000fe40000410000 */
[----:B------:R-:W-:Y:S02]  /*a230*/  FMUL.FTZ R34, R34, c[0x0][0x320] ;  /* 0x0000c80022227a20 */ /* 0x000fe40000410000 */
[----:B------:R2:W2:Y:S01]  /*a240*/  MUFU.TANH R203, R28 ;  /* 0x0000001c00cb7308 */ /* 0x0004a20000002400 */
[-C--:B------:R-:W-:Y:S03]  /*a250*/  HMMA.16816.F32 R44, R188, R10.reuse, R44 ;  /* 0x0000000abc2c723c */ /* 0x080fe6000000182c */
[----:B------:R-:W-:Y:S02]  /*a260*/  FMUL.FTZ R24, R24, c[0x0][0x320] ;  /* 0x0000c80018187a20 */ /* 0x000fe40000410000 */
[----:B------:R-:W-:Y:S02]  /*a270*/  FMUL.FTZ R25, R25, c[0x0][0x320] ;  /* 0x0000c80019197a20 */ /* 0x000fe40000410000 */
[----:B------:R-:W-:Y:S01]  /*a280*/  FMUL.FTZ R37, R37, c[0x0][0x320] ;  /* 0x0000c80025257a20 */ /* 0x000fe20000410000 */
[C---:B------:R-:W-:Y:S01]  /*a290*/  HMMA.16816.F32 R48, R172.reuse, R10, R48 ;  /* 0x0000000aac30723c */ /* 0x040fe20000001830 */
[----:B------:R-:W2:Y:S01]  /*a2a0*/  MUFU.TANH R202, R29 ;  /* 0x0000001d00ca7308 */ /* 0x000ea20000002400 */
[----:B------:R-:W2:Y:S02]  /*a2b0*/  LDSM.16.M88.4 R8, [R213+0x2000] ;  /* 0x00200000d508783b */ /* 0x000ea40000000200 */
[----:B------:R-:W-:Y:S02]  /*a2c0*/  FMUL.FTZ R26, R26, c[0x0][0x320] ;  /* 0x0000c8001a1a7a20 */ /* 0x000fe40000410000 */
[----:B------:R-:W-:Y:S02]  /*a2d0*/  FMUL.FTZ R31, R31, c[0x0][0x320] ;  /* 0x0000c8001f1f7a20 */ /* 0x000fe40000410000 */
[-C--:B-1----:R-:W-:Y:S03]  /*a2e0*/  HMMA.16816.F32 R52, R172, R4.reuse, R52 ;  /* 0x00000004ac34723c */ /* 0x082fe60000001834 */
[----:B------:R1:W1:Y:S01]  /*a2f0*/  MUFU.TANH R232, R30 ;  /* 0x0000001e00e87308 */ /* 0x0002620000002400 */
[----:B------:R-:W-:Y:S02]  /*a300*/  FMUL.FTZ R32, R32, c[0x0][0x320] ;  /* 0x0000c80020207a20 */ /* 0x000fe40000410000 */
[----:B------:R-:W-:Y:S02]  /*a310*/  FMUL.FTZ R35, R35, c[0x0][0x320] ;  /* 0x0000c80023237a20 */ /* 0x000fe40000410000 */
[C---:B------:R-:W-:Y:S04]  /*a320*/  HMMA.16816.F32 R56, R188.reuse, R4, R56 ;  /* 0x00000004bc38723c */ /* 0x040fe80000001838 */
[----:B------:R-:W-:Y:S01]  /*a330*/  FMUL.FTZ R36, R36, c[0x0][0x320] ;  /* 0x0000c80024247a20 */ /* 0x000fe20000410000 */
[----:B------:R1:W1:Y:S01]  /*a340*/  MUFU.TANH R205, R18 ;  /* 0x0000001200cd7308 */ /* 0x0002620000002400 */
[----:B------:R-:W-:Y:S02]  /*a350*/  FMUL.FTZ R38, R38, c[0x0][0x320] ;  /* 0x0000c80026267a20 */ /* 0x000fe40000410000 */
[-C--:B------:R-:W-:Y:S04]  /*a360*/  HMMA.16816.F32 R60, R188, R6.reuse, R60 ;  /* 0x00000006bc3c723c */ /* 0x080fe8000000183c */
[----:B------:R-:W-:Y:S02]  /*a370*/  FMUL.FTZ R48, R48, c[0x0][0x320] ;  /* 0x0000c80030307a20 */ /* 0x000fe40000410000 */
[----:B------:R-:W-:Y:S01]  /*a380*/  FMUL.FTZ R49, R49, c[0x0][0x320] ;  /* 0x0000c80031317a20 */ /* 0x000fe20000410000 */
[----:B------:R1:W1:Y:S01]  /*a390*/  MUFU.TANH R194, R19 ;  /* 0x0000001300c27308 */ /* 0x0002620000002400 */
[C---:B------:R-:W-:Y:S01]  /*a3a0*/  HMMA.16816.F32 R64, R172.reuse, R6, R64 ;  /* 0x00000006ac40723c */ /* 0x040fe20000001840 */
[----:B------:R-:W1:Y:S01]  /*a3b0*/  LDSM.16.M88.4 R4, [R213+0x2800] ;  /* 0x00280000d504783b */ /* 0x000e620000000200 */
[----:B------:R-:W-:Y:S04]  /*a3c0*/  DEPBAR.LE SB0, 0x0 ;  /* 0x000080000000791a */ /* 0x000fe80000000000 */
[----:B------:R-:W-:Y:S02]  /*a3d0*/  FMUL.FTZ R50, R50, c[0x0][0x320] ;  /* 0x0000c80032327a20 */ /* 0x000fe40000410000 */
[----:B------:R-:W-:Y:S01]  /*a3e0*/  FMUL.FTZ R51, R51, c[0x0][0x320] ;  /* 0x0000c80033337a20 */ /* 0x000fe20000410000 */
[----:B------:R-:W1:Y:S01]  /*a3f0*/  MUFU.TANH R20, R20 ;  /* 0x0000001400147308 */ /* 0x000e620000002400 */
[----:B------:R-:W-:Y:S01]  /*a400*/  BAR.SYNC.DEFER_BLOCKING 0x0 ;  /* 0x0000000000007b1d */ /* 0x000fe20000010000 */
[-C--:B--2---:R-:W-:Y:S05]  /*a410*/  HMMA.16816.F32 R68, R172, R8.reuse, R68 ;  /* 0x00000008ac44723c */ /* 0x084fea0000001844 */
[----:B------:R-:W-:Y:S02]  /*a420*/  FMUL.FTZ R52, R52, c[0x0][0x320] ;  /* 0x0000c80034347a20 */ /* 0x000fe40000410000 */
[----:B------:R-:W-:Y:S01]  /*a430*/  FMUL.FTZ R53, R53, c[0x0][0x320] ;  /* 0x0000c80035357a20 */ /* 0x000fe20000410000 */
[----:B------:R-:W2:Y:S01]  /*a440*/  MUFU.TANH R21, R21 ;  /* 0x0000001500157308 */ /* 0x000ea20000002400 */
[C---:B------:R-:W-:Y:S04]  /*a450*/  HMMA.16816.F32 R72, R188.reuse, R8, R72 ;  /* 0x00000008bc48723c */ /* 0x040fe80000001848 */
[----:B------:R-:W-:Y:S02]  /*a460*/  FMUL.FTZ R54, R54, c[0x0][0x320] ;  /* 0x0000c80036367a20 */ /* 0x000fe40000410000 */
[----:B------:R-:W-:Y:S02]  /*a470*/  FMUL.FTZ R55, R55, c[0x0][0x320] ;  /* 0x0000c80037377a20 */ /* 0x000fe40000410000 */
[-C--:B------:R-:W-:Y:S01]  /*a480*/  HMMA.16816.F32 R76, R188, R10.reuse, R76 ;  /* 0x0000000abc4c723c */ /* 0x080fe2000000184c */
[----:B------:R2:W2:Y:S03]  /*a490*/  MUFU.TANH R193, R22 ;  /* 0x0000001600c17308 */ /* 0x0004a60000002400 */
[----:B------:R-:W-:Y:S02]  /*a4a0*/  FMUL.FTZ R56, R56, c[0x0][0x320] ;  /* 0x0000c80038387a20 */ /* 0x000fe40000410000 */
[----:B------:R-:W-:Y:S02]  /*a4b0*/  FMUL.FTZ R59, R59, c[0x0][0x320] ;  /* 0x0000c8003b3b7a20 */ /* 0x000fe40000410000 */
[C---:B------:R-:W-:Y:S01]  /*a4c0*/  HMMA.16816.F32 R80, R172.reuse, R10, R80 ;  /* 0x0000000aac50723c */ /* 0x040fe20000001850 */
[----:B------:R-:W2:Y:S02]  /*a4d0*/  LDL R10, [R1] ;  /* 0x00000000010a7983 */ /* 0x000ea40000100800 */
[----:B------:R2:W2:Y:S01]  /*a4e0*/  MUFU.TANH R185, R23 ;  /* 0x0000001700b97308 */ /* 0x0004a20000002400 */
[----:B------:R-:W-:Y:S01]  /*a4f0*/  FMUL.FTZ R60, R60, c[0x0][0x320] ;  /* 0x0000c8003c3c7a20 */ /* 0x000fe20000410000 */
[----:B------:R-:W2:Y:S01]  /*a500*/  LDL R11, [R1+0x20] ;  /* 0x00002000010b7983 */ /* 0x000ea20000100800 */
[----:B------:R-:W-:Y:S02]  /*a510*/  FMUL.FTZ R61, R61, c[0x0][0x320] ;  /* 0x0000c8003d3d7a20 */ /* 0x000fe40000410000 */
[-C--:B-1----:R-:W-:Y:S04]  /*a520*/  HMMA.16816.F32 R84, R172, R4.reuse, R84 ;  /* 0x00000004ac54723c */ /* 0x082fe80000001854 */
        /* <DEDUP_REMOVED lines=11> */
[----:B------:R1:W2:Y:S02]  /*a5e0*/  LDL R6, [R1+0x24] ;  /* 0x0000240001067983 */ /* 0x0002a40000100800 */
[----:B------:R-:W-:Y:S01]  /*a5f0*/  @P4 IADD3 R0, R5, R2, RZ ;  /* 0x0000000205004210 */ /* 0x000fe20007ffe0ff */
[----:B------:R-:W-:Y:S01]  /*a600*/  FMUL.FTZ R67, R67, c[0x0][0x320] ;  /* 0x0000c80043437a20 */ /* 0x000fe20000410000 */
[----:B------:R-:W-:Y:S01]  /*a610*/  @P4 MOV R2, R242 ;  /* 0x000000f200024202 */ /* 0x000fe20000000f00 */
[----:B------:R-:W-:Y:S01]  /*a620*/  FMUL.FTZ R68, R68, c[0x0][0x320] ;  /* 0x0000c80044447a20 */ /* 0x000fe20000410000 */
[----:B------:R-:W-:Y:S01]  /*a630*/  @P4 SHF.L.U32 R7, R228, 0x5, RZ ;  /* 0x00000005e4074819 */ /* 0x000fe200000006ff */
[----:B------:R-:W-:Y:S02]  /*a640*/  @P4 IMAD R0, R0, 0x60, RZ ;  /* 0x0000006000004824 */ /* 0x000fe400078e02ff */
[----:B------:R1:W1:Y:S01]  /*a650*/  MUFU.TANH R231, R31 ;  /* 0x0000001f00e77308 */ /* 0x0002620000002400 */
[----:B------:R-:W-:Y:S04]  /*a660*/  @P4 IMAD.WIDE.U32 R2, R4, 0x60, R2 ;  /* 0x0000006004024825 */ /* 0x000fe800078e0002 */
[----:B------:R-:W-:Y:S01]  /*a670*/  FMUL.FTZ R69, R69, c[0x0][0x320] ;  /* 0x0000c80045457a20 */ /* 0x000fe20000410000 */
[----:B------:R-:W-:Y:S01]  /*a680*/  @P4 LEA R4, P0, R2, c[0x0][0x1c8], 0x1 ;  /* 0x0000720002044a11 */ /* 0x000fe200078008ff */
[----:B------:R-:W-:Y:S01]  /*a690*/  FMUL.FTZ R70, R70, c[0x0][0x320] ;  /* 0x0000c80046467a20 */ /* 0x000fe20000410000 */
[----:B------:R-:W-:Y:S01]  /*a6a0*/  @P4 IADD3 R0, R3, R0, RZ ;  /* 0x0000000003004210 */ /* 0x000fe20007ffe0ff */
[----:B------:R-:W-:Y:S01]  /*a6b0*/  FMUL.FTZ R71, R71, c[0x0][0x320] ;  /* 0x0000c80047477a20 */ /* 0x000fe20000410000 */
[----:B------:R1:W1:Y:S01]  /*a6c0*/  MUFU.TANH R13, R32 ;  /* 0x00000020000d7308 */ /* 0x0002620000002400 */
[----:B------:R-:W-:Y:S01]  /*a6d0*/  FMUL.FTZ R72, R72, c[0x0][0x320] ;  /* 0x0000c80048487a20 */ /* 0x000fe20000410000 */
[----:B------:R-:W-:Y:S01]  /*a6e0*/  @P4 LEA.HI.X R5, R2, c[0x0][0x1cc], R0, 0x1, P0 ;  /* 0x0000730002054a11 */ /* 0x000fe200000f0c00 */
[----:B------:R-:W-:Y:S01]  /*a6f0*/  FMUL.FTZ R73, R73, c[0x0][0x320] ;  /* 0x0000c80049497a20 */ /* 0x000fe20000410000 */
[-C--:B------:R-:W-:Y:S01]  /*a700*/  @P4 IADD3 R2, P2, R4, R7.reuse, RZ ;  /* 0x0000000704024210 */ /* 0x080fe20007f5e0ff */
[----:B------:R-:W-:Y:S01]  /*a710*/  FMUL.FTZ R74, R74, c[0x0][0x320] ;  /* 0x0000c8004a4a7a20 */ /* 0x000fe20000410000 */
[----:B------:R-:W-:Y:S01]  /*a720*/  @P4 SHF.L.U64.HI R0, R228, 0x5, R230 ;  /* 0x00000005e4004819 */ /* 0x000fe200000102e6 */
[----:B------:R-:W-:Y:S01]  /*a730*/  @!PT LDS RZ, [RZ] ;  /* 0x00000000fffff984 */ /* 0x000fe20000000800 */
[----:B------:R-:W-:Y:S01]  /*a740*/  @!PT LDS RZ, [RZ] ;  /* 0x00000000fffff984 */ /* 0x000fe20000000800 */
[----:B------:R-:W-:Y:S01]  /*a750*/  @!PT LDS RZ, [RZ] ;  /* 0x00000000fffff984 */ /* 0x000fe20000000800 */
[----:B------:R1:W-:Y:S01]  /*a760*/  @P4 LDGSTS.E.BYPASS.LTC128B.128 [R227+0x3100], [R4.64], !P3 ;  /* 0x0310000004e34fae */ /* 0x0003e2000d901d68 */
[-C--:B------:R-:W-:Y:S01]  /*a770*/  @P4 IADD3 R8, P1, R2, R7.reuse, RZ ;  /* 0x0000000702084210 */ /* 0x080fe20007f3e0ff */
[----:B------:R-:W-:Y:S01]  /*a780*/  FMUL.FTZ R75, R75, c[0x0][0x320] ;  /* 0x0000c8004b4b7a20 */ /* 0x000fe20000410000 */
[----:B------:R-:W1:Y:S01]  /*a790*/  MUFU.TANH R33, R33 ;  /* 0x0000002100217308 */ /* 0x000e620000002400 */
[-C--:B------:R-:W-:Y:S01]  /*a7a0*/  @P4 IADD3.X R3, R5, R0.reuse, RZ, P2, !PT ;  /* 0x0000000005034210 */ /* 0x080fe200017fe4ff */
[----:B------:R-:W-:Y:S01]  /*a7b0*/  FMUL.FTZ R76, R76, c[0x0][0x320] ;  /* 0x0000c8004c4c7a20 */ /* 0x000fe20000410000 */
[----:B------:R-:W-:Y:S01]  /*a7c0*/  PLOP3.LUT P0, PT, PT, PT, UP1, 0x80, 0x0 ;  /* 0x000000000000781c */ /* 0x000fe20003f0f018 */
[----:B------:R-:W-:Y:S01]  /*a7d0*/  FMUL.FTZ R77, R77, c[0x0][0x320] ;  /* 0x0000c8004d4d7a20 */ /* 0x000fe20000410000 */
[-C--:B------:R-:W-:Y:S01]  /*a7e0*/  @P4 IADD3.X R9, R3, R0.reuse, RZ, P1, !PT ;  /* 0x0000000003094210 */ /* 0x080fe20000ffe4ff */
[----:B------:R3:W-:Y:S01]  /*a7f0*/  @P4 LDGSTS.E.BYPASS.LTC128B.128 [R227+0x3900], [R2.64], !P3 ;  /* 0x0390000002e34fae */ /* 0x0007e2000d901d68 */
[----:B------:R-:W-:Y:S02]  /*a800*/  FMUL.FTZ R78, R78, c[0x0][0x320] ;  /* 0x0000c8004e4e7a20 */ /* 0x000fe40000410000 */
[----:B------:R-:W-:Y:S01]  /*a810*/  FMUL.FTZ R79, R79, c[0x0][0x320] ;  /* 0x0000c8004f4f7a20 */ /* 0x000fe20000410000 */
[----:B------:R2:W2:Y:S01]  /*a820*/  MUFU.TANH R183, R34 ;  /* 0x0000002200b77308 */ /* 0x0004a20000002400 */
[----:B------:R-:W-:Y:S02]  /*a830*/  FMUL.FTZ R80, R80, c[0x0][0x320] ;  /* 0x0000c80050507a20 */ /* 0x000fe40000410000 */
[----:B------:R-:W-:Y:S01]  /*a840*/  FMUL.FTZ R81, R81, c[0x0][0x320] ;  /* 0x0000c80051517a20 */ /* 0x000fe20000410000 */
[----:B------:R2:W-:Y:S01]  /*a850*/  @P4 LDGSTS.E.BYPASS.LTC128B.128 [R227+0x4100], [R8.64], !P3 ;  /* 0x0410000008e34fae */ /* 0x0005e2000d901d68 */
[----:B------:R-:W-:Y:S02]  /*a860*/  FMUL.FTZ R82, R82, c[0x0][0x320] ;  /* 0x0000c80052527a20 */ /* 0x000fe40000410000 */
[----:B------:R-:W-:Y:S02]  /*a870*/  FMUL.FTZ R83, R83, c[0x0][0x320] ;  /* 0x0000c80053537a20 */ /* 0x000fe40000410000 */
[----:B------:R-:W-:Y:S01]  /*a880*/  FMUL.FTZ R84, R84, c[0x0][0x320] ;  /* 0x0000c80054547a20 */ /* 0x000fe20000410000 */
[----:B------:R2:W2:Y:S01]  /*a890*/  MUFU.TANH R171, R35 ;  /* 0x0000002300ab7308 */ /* 0x0004a20000002400 */
[----:B------:R-:W-:Y:S02]  /*a8a0*/  FMUL.FTZ R85, R85, c[0x0][0x320] ;  /* 0x0000c80055557a20 */ /* 0x000fe40000410000 */
[----:B------:R-:W-:Y:S01]  /*a8b0*/  FMUL.FTZ R86, R86, c[0x0][0x320] ;  /* 0x0000c80056567a20 */ /* 0x000fe20000410000 */
[-C--:B-1----:R-:W-:Y:S01]  /*a8c0*/  @P4 IADD3 R4, P2, R8, R7.reuse, RZ ;  /* 0x0000000708044210 */ /* 0x082fe20007f5e0ff */
[----:B------:R-:W-:Y:S02]  /*a8d0*/  FMUL.FTZ R87, R87, c[0x0][0x320] ;  /* 0x0000c80057577a20 */ /* 0x000fe40000410000 */
[----:B------:R-:W-:Y:S01]  /*a8e0*/  FMUL.FTZ R88, R88, c[0x0][0x320] ;  /* 0x0000c80058587a20 */ /* 0x000fe20000410000 */
[-C--:B------:R-:W-:Y:S01]  /*a8f0*/  @P4 IADD3.X R5, R9, R0.reuse, RZ, P2, !PT ;  /* 0x0000000009054210 */ /* 0x080fe200017fe4ff */
[----:B------:R-:W-:Y:S01]  /*a900*/  FMUL.FTZ R89, R89, c[0x0][0x320] ;  /* 0x0000c80059597a20 */ /* 0x000fe20000410000 */
[----:B------:R1:W1:Y:S01]  /*a910*/  MUFU.TANH R12, R36 ;  /* 0x00000024000c7308 */ /* 0x0002620000002400 */
[----:B------:R-:W-:Y:S02]  /*a920*/  FMUL.FTZ R91, R91, c[0x0][0x320] ;  /* 0x0000c8005b5b7a20 */ /* 0x000fe40000410000 */
[----:B------:R1:W-:Y:S01]  /*a930*/  @P4 LDGSTS.E.BYPASS.LTC128B.128 [R227+0x4900], [R4.64], !P3 ;  /* 0x0490000004e34fae */ /* 0x0003e2000d901d68 */
[-C--:B---3--:R-:W-:Y:S01]  /*a940*/  @P4 IADD3 R2, P1, R4, R7.reuse, RZ ;  /* 0x0000000704024210 */ /* 0x088fe20007f3e0ff */
[----:B------:R-:W-:Y:S02]  /*a950*/  FMUL.FTZ R92, R92, c[0x0][0x320] ;  /* 0x0000c8005c5c7a20 */ /* 0x000fe40000410000 */
[----:B------:R-:W-:Y:S01]  /*a960*/  FMUL.FTZ R93, R93, c[0x0][0x320] ;  /* 0x0000c8005d5d7a20 */ /* 0x000fe20000410000 */
[----:B------:R-:W-:Y:S01]  /*a970*/  @P4 IADD3.X R3, R5, R0, RZ, P1, !PT ;  /* 0x0000000005034210 */ /* 0x000fe20000ffe4ff */
[----:B-----5:R-:W-:Y:S01]  /*a980*/  FMUL.FTZ R27, R96, c[0x0][0x320] ;  /* 0x0000c800601b7a20 */ /* 0x020fe20000410000 */
[----:B------:R-:W3:Y:S01]  /*a990*/  MUFU.TANH R37, R37 ;  /* 0x0000002500257308 */ /* 0x000ee20000002400 */
[----:B------:R-:W-:Y:S02]  /*a9a0*/  FMUL.FTZ R28, R97, c[0x0][0x320] ;  /* 0x0000c800611c7a20 */ /* 0x000fe40000410000 */
[----:B------:R5:W-:Y:S01]  /*a9b0*/  @P4 LDGSTS.E.BYPASS.LTC128B.128 [R227+0x5100], [R2.64], !P3 ;  /* 0x0510000002e34fae */ /* 0x000be2000d901d68 */
[----:B------:R-:W-:Y:S02]  /*a9c0*/  FMUL.FTZ R30, R98, c[0x0][0x320] ;  /* 0x0000c800621e7a20 */ /* 0x000fe40000410000 */
[----:B------:R-:W-:Y:S02]  /*a9d0*/  FMUL.FTZ R29, R99, c[0x0][0x320] ;  /* 0x0000c800631d7a20 */ /* 0x000fe40000410000 */
[----:B------:R-:W-:Y:S02]  /*a9e0*/  FMUL.FTZ R39, R39, c[0x0][0x320] ;  /* 0x0000c80027277a20 */ /* 0x000fe40000410000 */
[----:B------:R2:W2:Y:S01]  /*a9f0*/  MUFU.TANH R169, R38 ;  /* 0x0000002600a97308 */ /* 0x0004a20000002400 */
[----:B------:R-:W-:Y:S02]  /*aa00*/  FMUL.FTZ R40, R40, c[0x0][0x320] ;  /* 0x0000c80028287a20 */ /* 0x000fe40000410000 */
[----:B------:R-:W-:Y:S02]  /*aa10*/  FMUL.FTZ R41, R41, c[0x0][0x320] ;  /* 0x0000c80029297a20 */ /* 0x000fe40000410000 */
[----:B------:R-:W-:Y:S02]  /*aa20*/  FMUL.FTZ R42, R42, c[0x0][0x320] ;  /* 0x0000c8002a2a7a20 */ /* 0x000fe40000410000 */
[----:B------:R-:W-:Y:S02]  /*aa30*/  FMUL.FTZ R43, R43, c[0x0][0x320] ;  /* 0x0000c8002b2b7a20 */ /* 0x000fe40000410000 */
[----:B------:R-:W-:Y:S01]  /*aa40*/  FMUL.FTZ R44, R44, c[0x0][0x320] ;  /* 0x0000c8002c2c7a20 */ /* 0x000fe20000410000 */
[----:B------:R2:W2:Y:S01]  /*aa50*/  MUFU.TANH R34, R39 ;  /* 0x0000002700227308 */ /* 0x0004a20000002400 */
[----:B------:R-:W-:Y:S01]  /*aa60*/  FMUL.FTZ R45, R45, c[0x0][0x320] ;  /* 0x0000c8002d2d7a20 */ /* 0x000fe20000410000 */
[----:B-1----:R-:W-:Y:S01]  /*aa70*/  MOV R4, UR12 ;  /* 0x0000000c00047c02 */ /* 0x002fe20008000f00 */
        /* <DEDUP_REMOVED lines=8> */
[----:B------:R-:W-:Y:S03]  /*ab00*/  FMUL.FTZ R95, R95, c[0x0][0x320] ;  /* 0x0000c8005f5f7a20 */ /* 0x000fe60000410000 */
[----:B------:R1:W1:Y:S10]  /*ab10*/  MUFU.TANH R192, R41 ;  /* 0x0000002900c07308 */ /* 0x0002740000002400 */
[----:B------:R1:W1:Y:S10]  /*ab20*/  MUFU.TANH R201, R42 ;  /* 0x0000002a00c97308 */ /* 0x0002740000002400 */
[----:B------:R1:W1:Y:S10]  /*ab30*/  MUFU.TANH R200, R43 ;  /* 0x0000002b00c87308 */ /* 0x0002740000002400 */
[----:B------:R1:W1:Y:S10]  /*ab40*/  MUFU.TANH R184, R44 ;  /* 0x0000002c00b87308 */ /* 0x0002740000002400 */
[----:B------:R1:W1:Y:S10]  /*ab50*/  MUFU.TANH R170, R45 ;  /* 0x0000002d00aa7308 */ /* 0x0002740000002400 */
[----:B------:R1:W1:Y:S10]  /*ab60*/  MUFU.TANH R199, R46 ;  /* 0x0000002e00c77308 */ /* 0x0002740000002400 */
        /* <DEDUP_REMOVED lines=13> */
[----:B------:R-:W1:Y:S01]  /*ac40*/  MUFU.TANH R60, R60 ;  /* 0x0000003c003c7308 */ /* 0x000e620000002400 */
[----:B--2---:R-:W-:Y:S02]  /*ac50*/  @P0 MOV R6, R10 ;  /* 0x0000000a00060202 */ /* 0x004fe40000000f00 */
[----:B------:R-:W-:Y:S03]  /*ac60*/  @P4 IADD3 R8, P0, R2, R7, RZ ;  /* 0x0000000702084210 */ /* 0x000fe60007f1e0ff */
[----:B------:R-:W5:Y:S01]  /*ac70*/  SHFL.IDX PT, R5, R6, RZ, 0x1c1f ;  /* 0x001c1fff06057589 */ /* 0x000f6200000e0000 */
[----:B------:R-:W-:Y:S01]  /*ac80*/  @P4 IADD3.X R9, R3, R0, RZ, P0, !PT ;  /* 0x0000000003094210 */ /* 0x000fe200007fe4ff */
[----:B------:R-:W-:Y:S01]  /*ac90*/  IMAD R0, R225, -0x60, RZ ;  /* 0xffffffa0e1007824 */ /* 0x000fe200078e02ff */
[----:B------:R-:W-:Y:S01]  /*aca0*/  PLOP3.LUT P0, PT, PT, PT, UP0, 0x40, 0x0 ;  /* 0x000000000000781c */ /* 0x000fe20003f0e808 */
[----:B------:R-:W2:Y:S04]  /*acb0*/  MUFU.TANH R61, R61 ;  /* 0x0000003d003d7308 */ /* 0x000ea80000002400 */
[----:B------:R1:W-:Y:S06]  /*acc0*/  @P4 LDGSTS.E.BYPASS.LTC128B.128 [R227+0x5900], [R8.64], !P3 ;  /* 0x0590000008e34fae */ /* 0x0003ec000d901d68 */
[----:B------:R2:W2:Y:S02]  /*acd0*/  MUFU.TANH R179, R62 ;  /* 0x0000003e00b37308 */ /* 0x0004a40000002400 */
[----:B------:R-:W0:Y:S08]  /*ace0*/  LDGDEPBAR ;  /* 0x00000000000079af */ /* 0x000e300000000000 */
[----:B------:R2:W2:Y:S10]  /*acf0*/  MUFU.TANH R178, R63 ;  /* 0x0000003f00b27308 */ /* 0x0004b40000002400 */
[----:B------:R-:W2:Y:S01]  /*ad00*/  MUFU.TANH R64, R64 ;  /* 0x0000004000407308 */ /* 0x000ea20000002400 */
[----:B-1----:R-:W-:Y:S04]  /*ad10*/  IADD3 R8, -R11, 0x1, R0 ;  /* 0x000000010b087810 */ /* 0x002fe80007ffe100 */
[----:B------:R-:W-:Y:S04]  /*ad20*/  IADD3 R4, -R4, UR7, R8 ;  /* 0x0000000704047c10 */ /* 0x000fe8000fffe108 */
[C---:B------:R-:W-:Y:S01]  /*ad30*/  IADD3 R7, R4.reuse, c[0x0][0x328], RZ ;  /* 0x0000ca0004077a10 */ /* 0x040fe20007ffe0ff */
[----:B------:R-:W1:Y:S01]  /*ad40*/  MUFU.TANH R65, R65 ;  /* 0x0000004100417308 */ /* 0x000e620000002400 */
[----:B------:R-:W-:Y:S02]  /*ad50*/  IADD3 R9, R4, UR10, RZ ;  /* 0x0000000a04097c10 */ /* 0x000fe4000fffe0ff */
[----:B-----5:R-:W-:Y:S02]  /*ad60*/  IADD3 R3, R7, R5, RZ ;  /* 0x0000000507037210 */ /* 0x020fe40007ffe0ff */
[----:B------:R-:W-:Y:S05]  /*ad70*/  IADD3 R2, R5, R9, RZ ;  /* 0x0000000905027210 */ /* 0x000fea0007ffe0ff */
        /* <DEDUP_REMOVED lines=35> */
[----:B--234-:R-:W-:Y:S01]  /*afb0*/  IMAD.U32 R10, RZ, RZ, UR12 ;  /* 0x0000000cff0a7e24 */ /* 0x01cfe2000f8e00ff */
[----:B------:R-:W-:Y:S04]  /*afc0*/  BSSY B0, `(.L_x_263) ;  /* 0x0000012000007945 */ /* 0x000fe80003800000 */
[----:B------:R-:W-:Y:S04]  /*afd0*/  IADD3 R5, -R10, UR7, R5 ;  /* 0x000000070a057c10 */ /* 0x000fe8000fffe105 */
        /* <DEDUP_REMOVED lines=11> */
.L_x_264:
[----:B------:R-:W-:Y:S04]  /*b090*/  MOV R10, c[0x0][0x32c] ;  /* 0x0000cb00000a7a02 */ /* 0x000fe80000000f00 */
[----:B------:R-:W-:Y:S11]  /*b0a0*/  ISETP.NE.AND P0, PT, R10, 0x1, PT ;  /* 0x000000010a00780c */ /* 0x000ff60003f05270 */
[----:B------:R-:W-:Y:S02]  /*b0b0*/  @!UPT UIADD3 URZ, URZ, URZ, URZ ;  /* 0x0000003f3f3ff290 */ /* 0x000fe4000fffe03f */
[----:B------:R-:W-:Y:S05]  /*b0c0*/  @P0 IMAD.HI.U32 R10, R5, c[0x0][0x330], RZ ;  /* 0x0000cc00050a0a27 */ /* 0x000fea00078e00ff */
[----:B------:R-:W-:Y:S02]  /*b0d0*/  @P0 SHF.R.U32.HI R5, RZ, c[0x0][0x334], R10 ;  /* 0x0000cd00ff050a19 */ /* 0x000fe4000001160a */
.L_x_265:
[----:B------:R-:W-:Y:S05]  /*b0e0*/  BSYNC B0 ;  /* 0x0000000000007941 */ /* 0x000fea0003800000 */
.L_x_263:
[----:B------:R-:W-:Y:S04]  /*b0f0*/  IMAD.IADD R10, R0, 0x1, -R11 ;  /* 0x00000001000a7824 */ /* 0x000fe800078e0a0b */
[----:B------:R-:W-:Y:S05]  /*b100*/  IMAD R5, R5, c[0x0][0x32c], R10 ;  /* 0x0000cb0005057a24 */ /* 0x000fea00078e020a */
[----:B------:R-:W-:Y:S02]  /*b110*/  IADD3 R10, R5, c[0x0][0x32c], RZ ;  /* 0x0000cb00050a7a10 */ /* 0x000fe40007ffe0ff */
[----:B------:R-:W-:Y:S02]  /*b120*/  IMNMX R2, R2, R5, !PT ;  /* 0x0000000502027217 */ /* 0x000fe40007800200 */
[----:B------:R-:W-:Y:S02]  /*b130*/  IMNMX R3, R3, R10, PT ;  /* 0x0000000a03037217 */ /* 0x000fe40003800200 */
.L_x_262:
        /* <DEDUP_REMOVED lines=90> */
[C---:B------:R-:W-:Y:S02]  /*b6e0*/  ISETP.GE.AND P6, PT, R0.reuse, 0x51, PT ;  /* 0x000000510000780c */ /* 0x040fe40003fc6270 */
        /* <DEDUP_REMOVED lines=13> */
[C---:B------:R-:W-:Y:S04]  /*b7c0*/  ISETP.GT.AND P0, PT, R2.reuse, 0x58, !P4 ;  /* 0x000000580200780c */ /* 0x040fe80006704270 */
[----:B------:R-:W-:Y:S04]  /*b7d0*/  ISETP.LT.OR P0, PT, R3, 0x59, P0 ;  /* 0x000000590300780c */ /* 0x000fe80000701670 */
[----:B------:R-:W-:Y:S02]  /*b7e0*/  FSEL R252, R27, -INF , !P0 ;  /* 0xff8000001bfc7808 */ /* 0x000fe40004000000 */
[----:B------:R-:W-:Y:S02]  /*b7f0*/  ISETP.GT.AND P0, PT, R2, RZ, !P2 ;  /* 0x000000ff0200720c */ /* 0x000fe40005704270 */
[----:B------:R-:W-:Y:S02]  /*b800*/  P2R R27, PR, RZ, 0x4 ;  /* 0x00000004ff1b7803 */ /* 0x000fe40000000000 */
[C---:B------:R-:W-:Y:S04]  /*b810*/  ISETP.LT.OR P0, PT, R3.reuse, 0x1, P0 ;  /* 0x000000010300780c */ /* 0x040fe80000701670 */
[----:B------:R-:W-:Y:S02]  /*b820*/  FSEL R31, R206, -INF , !P0 ;  /* 0xff800000ce1f7808 */ /* 0x000fe40004000000 */
[----:B------:R-:W-:Y:S04]  /*b830*/  ISETP.GE.AND P0, PT, R0, 0x5a, PT ;  /* 0x0000005a0000780c */ /* 0x000fe80003f06270 */
        /* <DEDUP_REMOVED lines=8> */
[----:B------:R-:W-:Y:S01]  /*b8c0*/  IMAD.U32 R0, RZ, RZ, UR12 ;  /* 0x0000000cff007e24 */ /* 0x000fe2000f8e00ff */
        /* <DEDUP_REMOVED lines=13> */
.L_x_268:
[----:B------:R-:W-:Y:S04]  /*b9a0*/  MOV R2, c[0x0][0x32c] ;  /* 0x0000cb0000027a02 */ /* 0x000fe80000000f00 */
[----:B------:R-:W-:Y:S11]  /*b9b0*/  ISETP.NE.AND P2, PT, R2, 0x1, PT ;  /* 0x000000010200780c */ /* 0x000ff60003f45270 */
[----:B------:R-:W-:Y:S02]  /*b9c0*/  @!UPT UIADD3 URZ, URZ, URZ, URZ ;  /* 0x0000003f3f3ff290 */ /* 0x000fe4000fffe03f */
[----:B------:R-:W-:Y:S05]  /*b9d0*/  @P2 IMAD.HI.U32 R2, R0, c[0x0][0x330], RZ ;  /* 0x0000cc0000022a27 */ /* 0x000fea00078e00ff */
[----:B------:R-:W-:Y:S02]  /*b9e0*/  @P2 SHF.R.U32.HI R0, RZ, c[0x0][0x334], R2 ;  /* 0x0000cd00ff002a19 */ /* 0x000fe40000011602 */
.L_x_269:
[----:B------:R-:W-:Y:S05]  /*b9f0*/  BSYNC B0 ;  /* 0x0000000000007941 */ /* 0x000fea0003800000 */
.L_x_267:
[----:B------:R-:W-:Y:S02]  /*ba00*/  IADD3 R2, R8, -0x1, RZ ;  /* 0xffffffff08027810 */ /* 0x000fe40007ffe0ff */
[C-C-:B------:R-:W-:Y:S02]  /*ba10*/  IADD3 R28, R3.reuse, UR10, R4.reuse ;  /* 0x0000000a031c7c10 */ /* 0x140fe4000fffe004 */
[----:B------:R-:W-:Y:S01]  /*ba20*/  IADD3 R3, R3, c[0x0][0x328], R4 ;  /* 0x0000ca0003037a10 */ /* 0x000fe20007ffe004 */
[----:B------:R-:W-:Y:S05]  /*ba30*/  IMAD R0, R0, c[0x0][0x32c], R2 ;  /* 0x0000cb0000007a24 */ /* 0x000fea00078e0202 */
[----:B------:R-:W-:Y:S02]  /*ba40*/  IADD3 R2, R0, c[0x0][0x32c], RZ ;  /* 0x0000cb0000027a10 */ /* 0x000fe40007ffe0ff */
[----:B------:R-:W-:Y:S02]  /*ba50*/  IMNMX R0, R28, R0, !PT ;  /* 0x000000001c007217 */ /* 0x000fe40007800200 */
[----:B------:R-:W-:Y:S02]  /*ba60*/  IMNMX R2, R3, R2, PT ;  /* 0x0000000203027217 */ /* 0x000fe40003800200 */
.L_x_266:
        /* <DEDUP_REMOVED lines=86> */
[----:B------:R-:W-:Y:S04]  /*bfd0*/  ISETP.GT.AND P2, PT, R0, RZ, !P2 ;  /* 0x000000ff0000720c */ /* 0x000fe80005744270 */
[----:B------:R-:W-:Y:S04]  /*bfe0*/  ISETP.LT.OR P2, PT, R2, 0x1, P2 ;  /* 0x000000010200780c */ /* 0x000fe80001741670 */
[----:B------:R-:W-:Y:S02]  /*bff0*/  FSEL R30, R239, -INF , !P2 ;  /* 0xff800000ef1e7808 */ /* 0x000fe40005000000 */
        /* <DEDUP_REMOVED lines=22> */
.L_x_272:
[----:B------:R-:W-:Y:S04]  /*c160*/  MOV R2, c[0x0][0x32c] ;  /* 0x0000cb0000027a02 */ /* 0x000fe80000000f00 */
[----:B------:R-:W-:Y:S11]  /*c170*/  ISETP.NE.AND P2, PT, R2, 0x1, PT ;  /* 0x000000010200780c */ /* 0x000ff60003f45270 */
[----:B------:R-:W-:Y:S02]  /*c180*/  @!UPT UIADD3 URZ, URZ, URZ, URZ ;  /* 0x0000003f3f3ff290 */ /* 0x000fe4000fffe03f */
[----:B------:R-:W-:Y:S05]  /*c190*/  @P2 IMAD.HI.U32 R2, R0, c[0x0][0x330], RZ ;  /* 0x0000cc0000022a27 */ /* 0x000fea00078e00ff */
[----:B------:R-:W-:Y:S02]  /*c1a0*/  @P2 SHF.R.U32.HI R0, RZ, c[0x0][0x334], R2 ;  /* 0x0000cd00ff002a19 */ /* 0x000fe40000011602 */
.L_x_273:
[----:B------:R-:W-:Y:S05]  /*c1b0*/  BSYNC B0 ;  /* 0x0000000000007941 */ /* 0x000fea0003800000 */
.L_x_271:
[----:B------:R-:W-:Y:S02]  /*c1c0*/  IADD3 R2, R8, -0x1, RZ ;  /* 0xffffffff08027810 */ /* 0x000fe40007ffe0ff */
[C-C-:B------:R-:W-:Y:S02]  /*c1d0*/  IADD3 R28, R3.reuse, UR10, R4.reuse ;  /* 0x0000000a031c7c10 */ /* 0x140fe4000fffe004 */
[----:B------:R-:W-:Y:S01]  /*c1e0*/  IADD3 R3, R3, c[0x0][0x328], R4 ;  /* 0x0000ca0003037a10 */ /* 0x000fe20007ffe004 */
[----:B------:R-:W-:Y:S05]  /*c1f0*/  IMAD R0, R0, c[0x0][0x32c], R2 ;  /* 0x0000cb0000007a24 */ /* 0x000fea00078e0202 */
[----:B------:R-:W-:Y:S02]  /*c200*/  IADD3 R2, R0, c[0x0][0x32c], RZ ;  /* 0x0000cb0000027a10 */ /* 0x000fe40007ffe0ff */
[----:B------:R-:W-:Y:S02]  /*c210*/  IMNMX R0, R28, R0, !PT ;  /* 0x000000001c007217 */ /* 0x000fe40007800200 */
[----:B------:R-:W-:Y:S02]  /*c220*/  IMNMX R2, R3, R2, PT ;  /* 0x0000000203027217 */ /* 0x000fe40003800200 */
.L_x_270:
        /* <DEDUP_REMOVED lines=111> */
.L_x_276:
[----:B------:R-:W-:Y:S04]  /*c920*/  MOV R2, c[0x0][0x32c] ;  /* 0x0000cb0000027a02 */ /* 0x000fe80000000f00 */
[----:B------:R-:W-:Y:S11]  /*c930*/  ISETP.NE.AND P2, PT, R2, 0x1, PT ;  /* 0x000000010200780c */ /* 0x000ff60003f45270 */
[----:B------:R-:W-:Y:S02]  /*c940*/  @!UPT UIADD3 URZ, URZ, URZ, URZ ;  /* 0x0000003f3f3ff290 */ /* 0x000fe4000fffe03f */
[----:B------:R-:W-:Y:S05]  /*c950*/  @P2 IMAD.HI.U32 R2, R0, c[0x0][0x330], RZ ;  /* 0x0000cc0000022a27 */ /* 0x000fea00078e00ff */
[----:B------:R-:W-:Y:S02]  /*c960*/  @P2 SHF.R.U32.HI R0, RZ, c[0x0][0x334], R2 ;  /* 0x0000cd00ff002a19 */ /* 0x000fe40000011602 */
.L_x_277:
[----:B------:R-:W-:Y:S05]  /*c970*/  BSYNC B0 ;  /* 0x0000000000007941 */ /* 0x000fea0003800000 */
.L_x_275:
[----:B------:R-:W-:Y:S02]  /*c980*/  IADD3 R8, R8, -0x1, RZ ;  /* 0xffffffff08087810 */ /* 0x000fe40007ffe0ff */
[C-C-:B------:R-:W-:Y:S02]  /*c990*/  IADD3 R6, R3.reuse, UR10, R4.reuse ;  /* 0x0000000a03067c10 */ /* 0x140fe4000fffe004 */
[----:B------:R-:W-:Y:S01]  /*c9a0*/  IADD3 R3, R3, c[0x0][0x328], R4 ;  /* 0x0000ca0003037a10 */ /* 0x000fe20007ffe004 */
[----:B------:R-:W-:Y:S05]  /*c9b0*/  IMAD R0, R0, c[0x0][0x32c], R8 ;  /* 0x0000cb0000007a24 */ /* 0x000fea00078e0208 */
[----:B------:R-:W-:Y:S02]  /*c9c0*/  IADD3 R2, R0, c[0x0][0x32c], RZ ;  /* 0x0000cb0000027a10 */ /* 0x000fe40007ffe0ff */
[----:B------:R-:W-:Y:S02]  /*c9d0*/  IMNMX R0, R6, R0, !PT ;  /* 0x0000000006007217 */ /* 0x000fe40007800200 */
[----:B------:R-:W-:Y:S02]  /*c9e0*/  IMNMX R2, R3, R2, PT ;  /* 0x0000000203027217 */ /* 0x000fe40003800200 */
.L_x_274:
[----:B------:R-:W-:Y:S02]  /*c9f0*/  ISETP.NE.AND P2, PT, R27, RZ, PT ;  /* 0x000000ff1b00720c */ /* 0x000fe40003f45270 */
[----:B------:R-:W-:Y:S02]  /*ca00*/  FMNMX.FTZ R72, R31, R100, !PT ;  /* 0x000000641f487209 */ /* 0x000fe40007810000 */
[----:B------:R-:W-:Y:S02]  /*ca10*/  ISETP.GT.AND P2, PT, R0, RZ, !P2 ;  /* 0x000000ff0000720c */ /* 0x000fe40005744270 */
        /* <DEDUP_REMOVED lines=125> */
[----:B------:R-:W-:Y:S01]  /*d1f0*/  SHFL.BFLY PT, R6, R3, 0x2, 0x1f ;  /* 0x0c401f0003067f89 */ /* 0x000fe200000e0000 */
[----:B------:R-:W-:Y:S02]  /*d200*/  FMNMX.FTZ R4, R50, R4, !PT ;  /* 0x0000000432047209 */ /* 0x000fe40007810000 */
[----:B------:R-:W-:Y:S02]  /*d210*/  ISETP.GT.AND P2, PT, R0, 0x48, !P2 ;  /* 0x000000480000780c */ /* 0x000fe40005744270 */
[----:B------:R-:W-:Y:S02]  /*d220*/  FMNMX.FTZ R4, R51, R4, !PT ;  /* 0x0000000433047209 */ /* 0x000fe40007810000 */
[----:B------:R-:W-:Y:S01]  /*d230*/  ISETP.LT.OR P2, PT, R2, 0x49, P2 ;  /* 0x000000490200780c */ /* 0x000fe20001741670 */
[----:B------:R-:W1:Y:S01]  /*d240*/  SHFL.BFLY PT, R5, R72, 0x2, 0x1f ;  /* 0x0c401f0048057f89 */ /* 0x000e6200000e0000 */
[----:B------:R-:W-:Y:S02]  /*d250*/  FMNMX.FTZ R4, R99, R4, !PT ;  /* 0x0000000463047209 */ /* 0x000fe40007810000 */
[----:B------:R-:W-:Y:S02]  /*d260*/  FSEL R190, R186, -INF , !P2 ;  /* 0xff800000babe7808 */ /* 0x000fe40005000000 */
[----:B------:R-:W-:Y:S02]  /*d270*/  FMNMX.FTZ R4, R171, R4, !PT ;  /* 0x00000004ab047209 */ /* 0x000fe40007810000 */
[----:B------:R-:W-:Y:S02]  /*d280*/  ISETP.GT.AND P1, PT, R0, 0x49, !P1 ;  /* 0x000000490000780c */ /* 0x000fe40004f24270 */
[----:B------:R-:W-:Y:S02]  /*d290*/  FMNMX.FTZ R4, R172, R4, !PT ;  /* 0x00000004ac047209 */ /* 0x000fe40007810000 */
[----:B------:R-:W-:Y:S02]  /*d2a0*/  ISETP.LT.OR P1, PT, R2, 0x4a, P1 ;  /* 0x0000004a0200780c */ /* 0x000fe40000f21670 */
[----:B------:R-:W-:Y:S02]  /*d2b0*/  FMNMX.FTZ R4, R174, R4, !PT ;  /* 0x00000004ae047209 */ /* 0x000fe40007810000 */
[----:B------:R-:W-:Y:S02]  /*d2c0*/  FSEL R186, R79, -INF , !P1 ;  /* 0xff8000004fba7808 */ /* 0x000fe40004800000 */
[----:B------:R-:W-:Y:S02]  /*d2d0*/  FMNMX.FTZ R4, R184, R4, !PT ;  /* 0x00000004b8047209 */ /* 0x000fe40007810000 */
[----:B------:R-:W-:Y:S02]  /*d2e0*/  ISETP.GT.AND P6, PT, R0, 0x50, !P6 ;  /* 0x000000500000780c */ /* 0x000fe400077c4270 */
[----:B------:R-:W-:Y:S02]  /*d2f0*/  FMNMX.FTZ R4, R188, R4, !PT ;  /* 0x00000004bc047209 */ /* 0x000fe40007810000 */
[----:B------:R-:W-:Y:S02]  /*d300*/  ISETP.GT.AND P5, PT, R0, 0x51, !P5 ;  /* 0x000000510000780c */ /* 0x000fe40006fa4270 */
[----:B-1----:R-:W-:Y:S02]  /*d310*/  FMNMX.FTZ R72, R72, R5, !PT ;  /* 0x0000000548487209 */ /* 0x002fe40007810000 */
[----:B------:R-:W-:Y:S02]  /*d320*/  FMNMX.FTZ R5, R8, R103, !PT ;  /* 0x0000006708057209 */ /* 0x000fe40007810000 */
[----:B------:R-:W-:Y:S01]  /*d330*/  FMNMX.FTZ R3, R3, R6, !PT ;  /* 0x0000000603037209 */ /* 0x000fe20007810000 */
[----:B------:R-:W1:Y:S01]  /*d340*/  SHFL.BFLY PT, R7, R72, 0x1, 0x1f ;  /* 0x0c201f0048077f89 */ /* 0x000e6200000e0000 */
[----:B------:R-:W-:Y:S02]  /*d350*/  FMNMX.FTZ R5, R9, R5, !PT ;  /* 0x0000000509057209 */ /* 0x000fe40007810000 */
[----:B------:R-:W-:Y:S02]  /*d360*/  FMNMX.FTZ R4, R189, R4, !PT ;  /* 0x00000004bd047209 */ /* 0x000fe40007810000 */
[----:B------:R-:W-:Y:S02]  /*d370*/  FMNMX.FTZ R5, R25, R5, !PT ;  /* 0x0000000519057209 */ /* 0x000fe40007810000 */
[----:B------:R-:W-:Y:S01]  /*d380*/  FMNMX.FTZ R4, R191, R4, !PT ;  /* 0x00000004bf047209 */ /* 0x000fe20007810000 */
[----:B------:R-:W2:Y:S01]  /*d390*/  SHFL.BFLY PT, R71, R3, 0x1, 0x1f ;  /* 0x0c201f0003477f89 */ /* 0x000ea200000e0000 */
        /* <DEDUP_REMOVED lines=8> */
[----:B-1----:R-:W-:Y:S02]  /*d420*/  FMNMX.FTZ R72, R72, R7, !PT ;  /* 0x0000000748487209 */ /* 0x002fe40007810000 */
[----:B------:R-:W-:Y:S02]  /*d430*/  FMNMX.FTZ R5, R88, R5, !PT ;  /* 0x0000000558057209 */ /* 0x000fe40007810000 */
[C---:B------:R-:W-:Y:S01]  /*d440*/  FSETP.NEU.FTZ.AND P2, PT, R72.reuse, -INF , PT ;  /* 0xff8000004800780b */ /* 0x040fe20003f5d000 */
[----:B------:R-:W-:Y:S01]  /*d450*/  FMUL.FTZ R74, R72, c[0x0][0x2d0] ;  /* 0x0000b400484a7a20 */ /* 0x000fe20000410000 */
[----:B------:R-:W-:Y:S02]  /*d460*/  FMNMX.FTZ R6, R98, R5, !PT ;  /* 0x0000000562067209 */ /* 0x000fe40007810000 */
[----:B------:R-:W-:Y:S02]  /*d470*/  FMNMX.FTZ R4, R237, R4, !PT ;  /* 0x00000004ed047209 */ /* 0x000fe40007810000 */
[----:B------:R-:W-:Y:S02]  /*d480*/  FSEL R74, R74, RZ, P2 ;  /* 0x000000ff4a4a7208 */ /* 0x000fe40001000000 */
[----:B--2---:R-:W-:Y:S02]  /*d490*/  FMNMX.FTZ R71, R3, R71, !PT ;  /* 0x0000004703477209 */ /* 0x004fe40007810000 */
[----:B------:R-:W-:Y:S01]  /*d4a0*/  FMNMX.FTZ R4, R238, R4, !PT ;  /* 0x00000004ee047209 */ /* 0x000fe20007810000 */
[--C-:B------:R-:W-:Y:S01]  /*d4b0*/  FFMA.FTZ R5, R31, c[0x0][0x2d0], -R74.reuse ;  /* 0x0000b4001f057a23 */ /* 0x100fe2000001084a */
[----:B------:R-:W-:Y:S01]  /*d4c0*/  FMNMX.FTZ R6, R168, R6, !PT ;  /* 0x00000006a8067209 */ /* 0x000fe20007810000 */
[--C-:B------:R-:W-:Y:S01]  /*d4d0*/  FFMA.FTZ R3, R36, c[0x0][0x2d0], -R74.reuse ;  /* 0x0000b40024037a23 */ /* 0x100fe2000001084a */
[C---:B------:R-:W-:Y:S01]  /*d4e0*/  ISETP.LT.OR P6, PT, R2.reuse, 0x51, P6 ;  /* 0x000000510200780c */ /* 0x040fe200037c1670 */
[----:B------:R1:W-:Y:S01]  /*d4f0*/  MUFU.EX2 R55, R5 ;  /* 0x0000000500377308 */ /* 0x0003e20000000800 */
[----:B------:R-:W-:Y:S01]  /*d500*/  ISETP.LT.OR P5, PT, R2, 0x52, P5 ;  /* 0x000000520200780c */ /* 0x000fe20002fa1670 */
[--C-:B------:R-:W-:Y:S01]  /*d510*/  FFMA.FTZ R16, R45, c[0x0][0x2d0], -R74.reuse ;  /* 0x0000b4002d107a23 */ /* 0x100fe2000001084a */
[----:B------:R-:W-:Y:S01]  /*d520*/  FSEL R192, R78, -INF , !P6 ;  /* 0xff8000004ec07808 */ /* 0x000fe20007000000 */
[----:B------:R-:W-:Y:S01]  /*d530*/  FMUL.FTZ R75, R71, c[0x0][0x2d0] ;  /* 0x0000b400474b7a20 */ /* 0x000fe20000410000 */
[----:B------:R-:W-:Y:S02]  /*d540*/  FSEL R195, R91, -INF , !P5 ;  /* 0xff8000005bc37808 */ /* 0x000fe40006800000 */
[----:B------:R-:W-:Y:S02]  /*d550*/  FSETP.NEU.FTZ.AND P1, PT, R71, -INF , PT ;  /* 0xff8000004700780b */ /* 0x000fe40003f3d000 */
[----:B------:R-:W-:Y:S01]  /*d560*/  ISETP.GT.AND P4, PT, R0, 0x58, !P4 ;  /* 0x000000580000780c */ /* 0x000fe20006784270 */
[----:B------:R2:W-:Y:S01]  /*d570*/  MUFU.EX2 R92, R3 ;  /* 0x00000003005c7308 */ /* 0x0005e20000000800 */
[----:B------:R-:W-:Y:S02]  /*d580*/  FMNMX.FTZ R4, R239, R4, !PT ;  /* 0x00000004ef047209 */ /* 0x000fe40007810000 */
[----:B------:R-:W-:Y:S02]  /*d590*/  FSEL R75, R75, RZ, P1 ;  /* 0x000000ff4b4b7208 */ /* 0x000fe40000800000 */
[----:B------:R-:W-:Y:S02]  /*d5a0*/  FMNMX.FTZ R4, R240, R4, !PT ;  /* 0x00000004f0047209 */ /* 0x000fe40007810000 */
[----:B------:R-:W-:Y:S01]  /*d5b0*/  ISETP.GT.AND P0, PT, R0, 0x59, !P0 ;  /* 0x000000590000780c */ /* 0x000fe20004704270 */
[--C-:B------:R-:W-:Y:S01]  /*d5c0*/  FFMA.FTZ R0, R35, c[0x0][0x2d0], -R75.reuse ;  /* 0x0000b40023007a23 */ /* 0x100fe2000001084b */
[C---:B------:R-:W-:Y:S01]  /*d5d0*/  ISETP.LT.OR P4, PT, R2.reuse, 0x59, P4 ;  /* 0x000000590200780c */ /* 0x040fe20002781670 */
[----:B------:R-:W3:Y:S01]  /*d5e0*/  SHFL.BFLY PT, R7, R4, 0x2, 0x1f ;  /* 0x0c401f0004077f89 */ /* 0x000ee200000e0000 */
[----:B------:R-:W-:Y:S01]  /*d5f0*/  ISETP.LT.OR P0, PT, R2, 0x5a, P0 ;  /* 0x0000005a0200780c */ /* 0x000fe20000701670 */
[----:B------:R4:W-:Y:S01]  /*d600*/  MUFU.EX2 R60, R0 ;  /* 0x00000000003c7308 */ /* 0x0009e20000000800 */
[--C-:B------:R-:W-:Y:S01]  /*d610*/  FFMA.FTZ R2, R37, c[0x0][0x2d0], -R75.reuse ;  /* 0x0000b40025027a23 */ /* 0x100fe2000001084b */
[----:B-1----:R-:W-:Y:S01]  /*d620*/  FMNMX.FTZ R5, R169, R6, !PT ;  /* 0x00000006a9057209 */ /* 0x002fe20007810000 */
[--C-:B------:R-:W-:Y:S01]  /*d630*/  FFMA.FTZ R6, R32, c[0x0][0x2d0], -R74.reuse ;  /* 0x0000b40020067a23 */ /* 0x100fe2000001084a */
[----:B------:R-:W-:Y:S01]  /*d640*/  FSEL R73, R59, -INF , !P0 ;  /* 0xff8000003b497808 */ /* 0x000fe20004000000 */
[--C-:B------:R-:W-:Y:S01]  /*d650*/  FFMA.FTZ R12, R43, c[0x0][0x2d0], -R75.reuse ;  /* 0x0000b4002b0c7a23 */ /* 0x100fe2000001084b */
[----:B------:R-:W-:Y:S02]  /*d660*/  FMNMX.FTZ R5, R170, R5, !PT ;  /* 0x00000005aa057209 */ /* 0x000fe40007810000 */
[----:B------:R-:W-:Y:S02]  /*d670*/  FSEL R197, R63, -INF , !P4 ;  /* 0xff8000003fc57808 */ /* 0x000fe40006000000 */
[----:B------:R-:W-:Y:S01]  /*d680*/  MUFU.EX2 R89, R2 ;  /* 0x0000000200597308 */ /* 0x000fe20000000800 */
[----:B------:R-:W-:Y:S04]  /*d690*/  FMNMX.FTZ R5, R181, R5, !PT ;  /* 0x00000005b5057209 */ /* 0x000fe80007810000 */
[----:B------:R-:W-:Y:S04]  /*d6a0*/  FMNMX.FTZ R5, R180, R5, !PT ;  /* 0x00000005b4057209 */ /* 0x000fe80007810000 */
[----:B--2---:R-:W-:Y:S01]  /*d6b0*/  FMNMX.FTZ R3, R179, R5, !PT ;  /* 0x00000005b3037209 */ /* 0x004fe20007810000 */
[----:B------:R-:W-:Y:S01]  /*d6c0*/  MUFU.EX2 R61, R6 ;  /* 0x00000006003d7308 */ /* 0x000fe20000000800 */
[----:B------:R-:W-:Y:S01]  /*d6d0*/  FFMA.FTZ R5, R38, c[0x0][0x2d0], -R74 ;  /* 0x0000b40026057a23 */ /* 0x000fe2000001084a */
[----:B---3--:R-:W-:Y:S02]  /*d6e0*/  FMNMX.FTZ R4, R4, R7, !PT ;  /* 0x0000000704047209 */ /* 0x008fe40007810000 */
[----:B------:R-:W-:Y:S03]  /*d6f0*/  FMNMX.FTZ R3, R178, R3, !PT ;  /* 0x00000003b2037209 */ /* 0x000fe60007810000 */
[----:B------:R-:W1:Y:S01]  /*d700*/  SHFL.BFLY PT, R70, R4, 0x1, 0x1f ;  /* 0x0c201f0004467f89 */ /* 0x000e6200000e0000 */
[----:B------:R-:W-:Y:S02]  /*d710*/  FMNMX.FTZ R3, R199, R3, !PT ;  /* 0x00000003c7037209 */ /* 0x000fe40007810000 */
[----:B------:R2:W3:Y:S02]  /*d720*/  MUFU.EX2 R86, R5 ;  /* 0x0000000500567308 */ /* 0x0004e40000000800 */
[----:B------:R-:W-:Y:S04]  /*d730*/  FMNMX.FTZ R3, R200, R3, !PT ;  /* 0x00000003c8037209 */ /* 0x000fe80007810000 */
[----:B------:R-:W-:Y:S04]  /*d740*/  FMNMX.FTZ R3, R190, R3, !PT ;  /* 0x00000003be037209 */ /* 0x000fe80007810000 */
[----:B------:R-:W-:Y:S04]  /*d750*/  FMNMX.FTZ R3, R186, R3, !PT ;  /* 0x00000003ba037209 */ /* 0x000fe80007810000 */
[----:B------:R-:W-:Y:S04]  /*d760*/  FMNMX.FTZ R3, R192, R3, !PT ;  /* 0x00000003c0037209 */ /* 0x000fe80007810000 */
[----:B----4-:R-:W-:Y:S01]  /*d770*/  FMNMX.FTZ R0, R195, R3, !PT ;  /* 0x00000003c3007209 */ /* 0x010fe20007810000 */
[--C-:B------:R-:W-:Y:S02]  /*d780*/  FFMA.FTZ R3, R39, c[0x0][0x2d0], -R75.reuse ;  /* 0x0000b40027037a23 */ /* 0x100fe4000001084b */
[----:B------:R-:W-:Y:S01]  /*d790*/  LDSM.16.MT88.4 R36, [R212+0x100] ;  /* 0x00010000d424783b */ /* 0x000fe20000004200 */
[----:B------:R-:W-:Y:S01]  /*d7a0*/  FMNMX.FTZ R0, R197, R0, !PT ;  /* 0x00000000c5007209 */ /* 0x000fe20007810000 */
[----:B------:R4:W5:Y:S01]  /*d7b0*/  MUFU.EX2 R85, R3 ;  /* 0x0000000300557308 */ /* 0x0009620000000800 */
[----:B-1----:R-:W-:Y:S01]  /*d7c0*/  FMNMX.FTZ R70, R4, R70, !PT ;  /* 0x0000004604467209 */ /* 0x002fe20007810000 */
[--C-:B--2---:R-:W-:Y:S01]  /*d7d0*/  FFMA.FTZ R5, R30, c[0x0][0x2d0], -R75.reuse ;  /* 0x0000b4001e057a23 */ /* 0x104fe2000001084b */
[----:B------:R-:W-:Y:S02]  /*d7e0*/  FMNMX.FTZ R0, R73, R0, !PT ;  /* 0x0000000049007209 */ /* 0x000fe40007810000 */
[C---:B------:R-:W-:Y:S01]  /*d7f0*/  FSETP.NEU.FTZ.AND P0, PT, R70.reuse, -INF , PT ;  /* 0xff8000004600780b */ /* 0x040fe20003f1d000 */
[----:B------:R-:W-:Y:S01]  /*d800*/  FMUL.FTZ R96, R70, c[0x0][0x2d0] ;  /* 0x0000b40046607a20 */ /* 0x000fe20000410000 */
[----:B---3--:R-:W-:Y:S01]  /*d810*/  F2FP.PACK_AB R78, R86, R92 ;  /* 0x0000005c564e723e */ /* 0x008fe200000000ff */
[----:B------:R-:W1:Y:S02]  /*d820*/  SHFL.BFLY PT, R2, R0, 0x2, 0x1f ;  /* 0x0c401f0000027f89 */ /* 0x000e6400000e0000 */
[----:B------:R-:W2:Y:S01]  /*d830*/  MUFU.EX2 R54, R5 ;  /* 0x0000000500367308 */ /* 0x000ea20000000800 */
[----:B------:R-:W-:Y:S05]  /*d840*/  FSEL R96, R96, RZ, P0 ;  /* 0x000000ff60607208 */ /* 0x000fea0000000000 */
[--C-:B------:R-:W-:Y:S02]  /*d850*/  FFMA.FTZ R4, R34, c[0x0][0x2d0], -R96.reuse ;  /* 0x0000b40022047a23 */ /* 0x100fe40000010860 */
[--C-:B------:R-:W-:Y:S02]  /*d860*/  FFMA.FTZ R32, R46, c[0x0][0x2d0], -R96.reuse ;  /* 0x0000b4002e207a23 */ /* 0x100fe40000010860 */
[----:B------:R-:W-:Y:S01]  /*d870*/  MUFU.EX2 R52, R4 ;  /* 0x0000000400347308 */ /* 0x000fe20000000800 */
[--C-:B----4-:R-:W-:Y:S01]  /*d880*/  FFMA.FTZ R3, R28, c[0x0][0x2d0], -R96.reuse ;  /* 0x0000b4001c037a23 */ /* 0x110fe20000010860 */
[----:B-----5:R-:W-:Y:S01]  /*d890*/  F2FP.PACK_AB R79, R85, R89 ;  /* 0x00000059554f723e */ /* 0x020fe200000000ff */
[----:B------:R-:W-:Y:S07]  /*d8a0*/  FFMA.FTZ R28, R49, c[0x0][0x2d0], -R75 ;  /* 0x0000b400311c7a23 */ /* 0x000fee000001084b */
[----:B------:R3:W-:Y:S02]  /*d8b0*/  MUFU.EX2 R53, R3 ;  /* 0x0000000300357308 */ /* 0x0007e40000000800 */
[--C-:B---3--:R-:W-:Y:S08]  /*d8c0*/  FFMA.FTZ R3, R29, c[0x0][0x2d0], -R96.reuse ;  /* 0x0000b4001d037a23 */ /* 0x108ff00000010860 */
[----:B------:R3:W-:Y:S02]  /*d8d0*/  MUFU.EX2 R93, R3 ;  /* 0x00000003005d7308 */ /* 0x0007e40000000800 */
[----:B---3--:R-:W-:Y:S08]  /*d8e0*/  FFMA.FTZ R3, R33, c[0x0][0x2d0], -R96 ;  /* 0x0000b40021037a23 */ /* 0x008ff00000010860 */
[----:B------:R-:W-:Y:S10]  /*d8f0*/  MUFU.EX2 R33, R16 ;  /* 0x0000001000217308 */ /* 0x000ff40000000800 */
[----:B------:R1:W-:Y:S02]  /*d900*/  MUFU.EX2 R87, R3 ;  /* 0x0000000300577308 */ /* 0x0003e40000000800 */
[----:B-1----:R-:W-:Y:S01]  /*d910*/  FMNMX.FTZ R3, R0, R2, !PT ;  /* 0x0000000200037209 */ /* 0x002fe20007810000 */
[----:B------:R-:W-:Y:S01]  /*d920*/  FFMA.FTZ R2, R40, c[0x0][0x2d0], -R74 ;  /* 0x0000b40028027a23 */ /* 0x000fe2000001084a */
[----:B------:R-:W-:Y:S01]  /*d930*/  FSEL R0, R72, RZ, P2 ;  /* 0x000000ff48007208 */ /* 0x000fe20001000000 */
[----:B------:R-:W-:Y:S05]  /*d940*/  FFMA.FTZ R40, R50, c[0x0][0x2d0], -R96 ;  /* 0x0000b40032287a23 */ /* 0x000fea0000010860 */
[----:B------:R1:W-:Y:S01]  /*d950*/  MUFU.EX2 R80, R2 ;  /* 0x0000000200507308 */ /* 0x0003e20000000800 */
[----:B------:R-:W3:Y:S01]  /*d960*/  SHFL.BFLY PT, R4, R3, 0x1, 0x1f ;  /* 0x0c201f0003047f89 */ /* 0x000ee200000e0000 */
[----:B------:R-:W-:Y:S01]  /*d970*/  FADD.FTZ R0, -R0, R100 ;  /* 0x0000006400007221 */ /* 0x000fe20000010100 */
[----:B------:R-:W-:Y:S03]  /*d980*/  MOV R100, R55 ;  /* 0x0000003700647202 */ /* 0x000fe60000000f00 */
[----:B------:R-:W-:Y:S01]  /*d990*/  FMUL.FTZ R0, R0, c[0x0][0x2d0] ;  /* 0x0000b40000007a20 */ /* 0x000fe20000410000 */
[----:B------:R-:W-:Y:S03]  /*d9a0*/  F2FP.PACK_AB R76, R61, R100 ;  /* 0x000000643d4c723e */ /* 0x000fe600000000ff */
[----:B------:R4:W5:Y:S01]  /*d9b0*/  MUFU.EX2 R69, R0 ;  /* 0x0000000000457308 */ /* 0x0009620000000800 */
[----:B-1----:R-:W-:Y:S02]  /*d9c0*/  FSEL R2, R71, RZ, P1 ;  /* 0x000000ff47027208 */ /* 0x002fe40000800000 */
[----:B---3--:R-:W-:Y:S03]  /*d9d0*/  FMNMX.FTZ R3, R3, R4, !PT ;  /* 0x0000000403037209 */ /* 0x008fe60007810000 */
[----:B------:R-:W-:Y:S02]  /*d9e0*/  FADD.FTZ R2, -R2, R101 ;  /* 0x0000006502027221 */ /* 0x000fe40000010100 */
[C---:B------:R-:W-:Y:S02]  /*d9f0*/  FMUL.FTZ R97, R3.reuse, c[0x0][0x2d0] ;  /* 0x0000b40003617a20 */ /* 0x040fe40000410000 */
[----:B------:R-:W-:Y:S01]  /*da00*/  FMUL.FTZ R2, R2, c[0x0][0x2d0] ;  /* 0x0000b40002027a20 */ /* 0x000fe20000410000 */
[----:B----4-:R-:W-:Y:S01]  /*da10*/  FSEL R0, R70, RZ, P0 ;  /* 0x000000ff46007208 */ /* 0x010fe20000000000 */
[----:B--2---:R-:W-:Y:S01]  /*da20*/  IMAD.MOV.U32 R101, RZ, RZ, R54 ;  /* 0x000000ffff657224 */ /* 0x004fe200078e0036 */
[----:B------:R-:W-:Y:S01]  /*da30*/  FSETP.NEU.FTZ.AND P0, PT, R3, -INF , PT ;  /* 0xff8000000300780b */ /* 0x000fe20003f1d000 */
[----:B------:R-:W1:Y:S01]  /*da40*/  MUFU.EX2 R68, R2 ;  /* 0x0000000200447308 */ /* 0x000e620000000800 */
[----:B-----5:R-:W-:Y:S01]  /*da50*/  FMUL.FTZ R16, R69, R116 ;  /* 0x0000007445107220 */ /* 0x020fe20000410000 */
[----:B------:R-:W-:Y:S01]  /*da60*/  MOV R116, R61 ;  /* 0x0000003d00747202 */ /* 0x000fe20000000f00 */
[----:B------:R-:W-:Y:S01]  /*da70*/  FADD.FTZ R0, -R0, R102 ;  /* 0x0000006600007221 */ /* 0x000fe20000010100 */
[----:B------:R-:W-:Y:S01]  /*da80*/  FSEL R97, R97, RZ, P0 ;  /* 0x000000ff61617208 */ /* 0x000fe20000000000 */
[----:B------:R-:W-:Y:S01]  /*da90*/  FMUL.FTZ R17, R69, R117 ;  /* 0x0000007545117220 */ /* 0x000fe20000410000 */
[----:B------:R-:W-:Y:S01]  /*daa0*/  F2FP.PACK_AB R77, R60, R101 ;  /* 0x000000653c4d723e */ /* 0x000fe200000000ff */
[----:B------:R-:W-:Y:S01]  /*dab0*/  FMUL.FTZ R0, R0, c[0x0][0x2d0] ;  /* 0x0000b40000007a20 */ /* 0x000fe20000410000 */
[----:B------:R-:W-:Y:S01]  /*dac0*/  MOV R102, R53 ;  /* 0x0000003500667202 */ /* 0x000fe20000000f00 */
[----:B------:R-:W-:Y:S02]  /*dad0*/  IMAD.MOV.U32 R117, RZ, RZ, R60 ;  /* 0x000000ffff757224 */ /* 0x000fe400078e003c */
[----:B------:R2:W3:Y:S01]  /*dae0*/  MUFU.EX2 R2, R0 ;  /* 0x0000000000027308 */ /* 0x0004e20000000800 */
[--C-:B------:R-:W-:Y:S01]  /*daf0*/  FFMA.FTZ R4, R25, c[0x0][0x2d0], -R97.reuse ;  /* 0x0000b40019047a23 */ /* 0x100fe20000010861 */
[----:B------:R-:W-:Y:S01]  /*db00*/  F2FP.PACK_AB R64, R93, R102 ;  /* 0x000000665d40723e */ /* 0x000fe200000000ff */
[--C-:B------:R-:W-:Y:S02]  /*db10*/  FFMA.FTZ R58, R58, c[0x0][0x2d0], -R97.reuse ;  /* 0x0000b4003a3a7a23 */ /* 0x100fe40000010861 */
[----:B------:R-:W-:Y:S02]  /*db20*/  FMUL.FTZ R49, R69, R149 ;  /* 0x0000009545317220 */ /* 0x000fe40000410000 */
[--C-:B------:R-:W-:Y:S03]  /*db30*/  FFMA.FTZ R62, R62, c[0x0][0x2d0], -R97.reuse ;  /* 0x0000b4003e3e7a23 */ /* 0x100fe60000010861 */
[----:B------:R4:W-:Y:S01]  /*db40*/  MUFU.EX2 R5, R4 ;  /* 0x0000000400057308 */ /* 0x0009e20000000800 */
[C---:B-1----:R-:W-:Y:S02]  /*db50*/  FMUL.FTZ R18, R68.reuse, R118 ;  /* 0x0000007644127220 */ /* 0x042fe40000410000 */
[C---:B------:R-:W-:Y:S02]  /*db60*/  FMUL.FTZ R19, R68.reuse, R119 ;  /* 0x0000007744137220 */ /* 0x040fe40000410000 */
[C---:B------:R-:W-:Y:S02]  /*db70*/  FMUL.FTZ R34, R68.reuse, R134 ;  /* 0x0000008644227220 */ /* 0x040fe40000410000 */
[C---:B------:R-:W-:Y:S03]  /*db80*/  FMUL.FTZ R35, R68.reuse, R135 ;  /* 0x0000008744237220 */ /* 0x040fe60000410000 */
[----:B------:R1:W-:Y:S01]  /*db90*/  MUFU.EX2 R119, R40 ;  /* 0x0000002800777308 */ /* 0x0003e20000000800 */
[----:B------:R-:W-:Y:S02]  /*dba0*/  FMUL.FTZ R50, R68, R150 ;  /* 0x0000009644327220 */ /* 0x000fe40000410000 */
[----:B--2---:R-:W-:Y:S02]  /*dbb0*/  FFMA.FTZ R0, R8, c[0x0][0x2d0], -R97 ;  /* 0x0000b40008007a23 */ /* 0x004fe40000010861 */
[C---:B---3--:R-:W-:Y:S02]  /*dbc0*/  FMUL.FTZ R60, R2.reuse, R160 ;  /* 0x000000a0023c7220 */ /* 0x048fe40000410000 */
[----:B------:R-:W2:Y:S01]  /*dbd0*/  LDL.LU R160, [R1+0x10] ;  /* 0x0000100001a07983 */ /* 0x000ea20000300800 */
[----:B------:R-:W-:Y:S02]  /*dbe0*/  FMUL.FTZ R13, R2, R113 ;  /* 0x00000071020d7220 */ /* 0x000fe40000410000 */
[----:B------:R3:W-:Y:S01]  /*dbf0*/  MUFU.EX2 R59, R0 ;  /* 0x00000000003b7308 */ /* 0x0007e20000000800 */
[----:B------:R-:W-:Y:S02]  /*dc00*/  FFMA.FTZ R8, R41, c[0x0][0x2d0], -R75 ;  /* 0x0000b40029087a23 */ /* 0x000fe4000001084b */
[----:B------:R-:W-:Y:S02]  /*dc10*/  IMAD.MOV.U32 R113, RZ, RZ, R89 ;  /* 0x000000ffff717224 */ /* 0x000fe400078e0059 */
[----:B----4-:R-:W-:Y:S02]  /*dc20*/  FFMA.FTZ R4, R24, c[0x0][0x2d0], -R97 ;  /* 0x0000b40018047a23 */ /* 0x010fe40000010861 */
[C---:B------:R-:W-:Y:S02]  /*dc30*/  FMUL.FTZ R45, R2.reuse, R145 ;  /* 0x00000091022d7220 */ /* 0x040fe40000410000 */
[C---:B------:R-:W-:Y:S01]  /*dc40*/  FMUL.FTZ R25, R2.reuse, R125 ;  /* 0x0000007d02197220 */ /* 0x040fe20000410000 */
[----:B------:R4:W-:Y:S01]  /*dc50*/  MUFU.EX2 R6, R4 ;  /* 0x0000000400067308 */ /* 0x0009e20000000800 */
[C---:B------:R-:W-:Y:S02]  /*dc60*/  FMUL.FTZ R29, R2.reuse, R129 ;  /* 0x00000081021d7220 */ /* 0x040fe40000410000 */
[C---:B------:R-:W-:Y:S02]  /*dc70*/  FMUL.FTZ R41, R2.reuse, R141 ;  /* 0x0000008d02297220 */ /* 0x040fe40000410000 */
[C---:B-1----:R-:W-:Y:S02]  /*dc80*/  FMUL.FTZ R40, R2.reuse, R140 ;  /* 0x0000008c02287220 */ /* 0x042fe40000410000 */
[----:B------:R-:W-:Y:S01]  /*dc90*/  FMUL.FTZ R61, R2, R161 ;  /* 0x000000a1023d7220 */ /* 0x000fe20000410000 */
[----:B------:R-:W-:Y:S01]  /*dca0*/  MOV R161, R100 ;  /* 0x0000006400a17202 */ /* 0x000fe20000000f00 */
[----:B------:R-:W-:Y:S01]  /*dcb0*/  FFMA.FTZ R24, R44, c[0x0][0x2d0], -R75 ;  /* 0x0000b4002c187a23 */ /* 0x000fe2000001084b */
[----:B------:R1:W5:Y:S01]  /*dcc0*/  MUFU.EX2 R31, R8 ;  /* 0x00000008001f7308 */ /* 0x0003620000000800 */
[----:B------:R-:W-:Y:S02]  /*dcd0*/  FFMA.FTZ R44, R51, c[0x0][0x2d0], -R96 ;  /* 0x0000b400332c7a23 */ /* 0x000fe40000010860 */
[----:B------:R-:W-:Y:S02]  /*dce0*/  FMUL.FTZ R51, R68, R151 ;  /* 0x0000009744337220 */ /* 0x000fe40000410000 */
[----:B---3--:R-:W-:Y:S02]  /*dcf0*/  FFMA.FTZ R0, R9, c[0x0][0x2d0], -R97 ;  /* 0x0000b40009007a23 */ /* 0x008fe40000010861 */
[----:B------:R-:W-:Y:S01]  /*dd00*/  FMUL.FTZ R9, R2, R109 ;  /* 0x0000006d02097220 */ /* 0x000fe20000410000 */
[----:B------:R-:W-:Y:S02]  /*dd10*/  MOV R109, R86 ;  /* 0x00000056006d7202 */ /* 0x000fe40000000f00 */
[----:B------:R3:W3:Y:S01]  /*dd20*/  MUFU.EX2 R7, R0 ;  /* 0x0000000000077308 */ /* 0x0006e20000000800 */
[----:B----4-:R-:W-:Y:S09]  /*dd30*/  FFMA.FTZ R4, R42, c[0x0][0x2d0], -R74 ;  /* 0x0000b4002a047a23 */ /* 0x010ff2000001084a */
[----:B------:R4:W-:Y:S01]  /*dd40*/  MUFU.EX2 R63, R4 ;  /* 0x00000004003f7308 */ /* 0x0009e20000000800 */
[----:B-1----:R-:W-:Y:S02]  /*dd50*/  FMUL.FTZ R8, R2, R108 ;  /* 0x0000006c02087220 */ /* 0x002fe40000410000 */
[----:B-----5:R-:W-:Y:S07]  /*dd60*/  IMAD.MOV.U32 R125, RZ, RZ, R31 ;  /* 0x000000ffff7d7224 */ /* 0x020fee00078e001f */
[----:B------:R-:W1:Y:S01]  /*dd70*/  MUFU.EX2 R30, R24 ;  /* 0x00000018001e7308 */ /* 0x000e620000000800 */
[----:B---3--:R-:W-:Y:S02]  /*dd80*/  FSEL R0, R3, RZ, P0 ;  /* 0x000000ff03007208 */ /* 0x008fe40000000000 */
[C---:B------:R-:W-:Y:S02]  /*dd90*/  ISETP.GT.AND P0, PT, R225.reuse, UR5, PT ;  /* 0x00000005e1007c0c */ /* 0x040fe4000bf04270 */
[----:B------:R-:W-:Y:S01]  /*dda0*/  IADD3 R225, R225, -0x1, RZ ;  /* 0xffffffffe1e17810 */ /* 0x000fe20007ffe0ff */
[----:B------:R-:W-:Y:S04]  /*ddb0*/  FADD.FTZ R0, -R0, R103 ;  /* 0x0000006700007221 */ /* 0x000fe80000010100 */
[----:B------:R3:W5:Y:S01]  /*ddc0*/  MUFU.EX2 R108, R44 ;  /* 0x0000002c006c7308 */ /* 0x0007620000000800 */
[----:B------:R-:W-:Y:S02]  /*ddd0*/  IMAD.MOV.U32 R103, RZ, RZ, R6 ;  /* 0x000000ffff677224 */ /* 0x000fe400078e0006 */
[----:B------:R-:W-:Y:S02]  /*dde0*/  FMUL.FTZ R0, R0, c[0x0][0x2d0] ;  /* 0x0000b40000007a20 */ /* 0x000fe40000410000 */
[C---:B----4-:R-:W-:Y:S01]  /*ddf0*/  FMUL.FTZ R4, R69.reuse, R104 ;  /* 0x0000006845047220 */ /* 0x050fe20000410000 */
[----:B------:R-:W-:Y:S01]  /*de00*/  MOV R104, R5 ;  /* 0x0000000500687202 */ /* 0x000fe20000000f00 */
[----:B------:R-:W-:Y:S02]  /*de10*/  FMUL.FTZ R5, R69, R105 ;  /* 0x0000006945057220 */ /* 0x000fe40000410000 */
[C---:B------:R-:W-:Y:S01]  /*de20*/  FMUL.FTZ R6, R68.reuse, R106 ;  /* 0x0000006a44067220 */ /* 0x040fe20000410000 */
[----:B------:R-:W4:Y:S01]  /*de30*/  MUFU.EX2 R0, R0 ;  /* 0x0000000000007308 */ /* 0x000f220000000800 */
[----:B------:R-:W-:Y:S01]  /*de40*/  IMAD.MOV.U32 R106, RZ, RZ, R7 ;  /* 0x000000ffff6a7224 */ /* 0x000fe200078e0007 */
[----:B------:R-:W-:Y:S01]  /*de50*/  F2FP.PACK_AB R67, R103, R104 ;  /* 0x000000686743723e */ /* 0x000fe200000000ff */
[----:B------:R-:W-:Y:S01]  /*de60*/  FMUL.FTZ R7, R68, R107 ;  /* 0x0000006b44077220 */ /* 0x000fe20000410000 */
[----:B------:R-:W-:Y:S01]  /*de70*/  MOV R107, R52 ;  /* 0x00000034006b7202 */ /* 0x000fe20000000f00 */
[----:B-1----:R-:W-:Y:S01]  /*de80*/  IMAD.MOV.U32 R129, RZ, RZ, R30 ;  /* 0x000000ffff817224 */ /* 0x002fe200078e001e */
[----:B------:R-:W1:Y:S01]  /*de90*/  LDSM.16.MT88.4 R52, [R210+0x100] ;  /* 0x00010000d234783b */ /* 0x000e620000004200 */
[----:B------:R-:W-:Y:S01]  /*dea0*/  F2FP.PACK_AB R65, R106, R59 ;  /* 0x0000003b6a41723e */ /* 0x000fe200000000ff */
[C---:B------:R-:W-:Y:S01]  /*deb0*/  FMUL.FTZ R24, R2.reuse, R124 ;  /* 0x0000007c02187220 */ /* 0x040fe20000410000 */
[----:B------:R-:W-:Y:S01]  /*dec0*/  F2FP.PACK_AB R66, R107, R87 ;  /* 0x000000576b42723e */ /* 0x000fe200000000ff */
[-C--:B------:R-:W-:Y:S01]  /*ded0*/  HMMA.16816.F32 R4, R76, R20.reuse, R4 ;  /* 0x000000144c04723c */ /* 0x080fe20000001804 */
[----:B------:R-:W1:Y:S04]  /*dee0*/  MUFU.EX2 R105, R28 ;  /* 0x0000001c00697308 */ /* 0x000e680000000800 */
[----:B---3--:R-:W-:Y:S02]  /*def0*/  FMUL.FTZ R44, R2, R144 ;  /* 0x00000090022c7220 */ /* 0x008fe40000410000 */
[----:B-----5:R-:W-:Y:S02]  /*df00*/  IMAD.MOV.U32 R149, RZ, RZ, R108 ;  /* 0x000000ffff957224 */ /* 0x020fe400078e006c */
[----:B------:R-:W-:Y:S02]  /*df10*/  IMAD.MOV.U32 R108, RZ, RZ, R85 ;  /* 0x000000ffff6c7224 */ /* 0x000fe400078e0055 */
[----:B------:R-:W-:Y:S01]  /*df20*/  MUFU.EX2 R124, R32 ;  /* 0x00000020007c7308 */ /* 0x000fe20000000800 */
[C---:B----4-:R-:W-:Y:S02]  /*df30*/  FMUL.FTZ R10, R0.reuse, R110 ;  /* 0x0000006e000a7220 */ /* 0x050fe40000410000 */
[C---:B------:R-:W-:Y:S02]  /*df40*/  FMUL.FTZ R11, R0.reuse, R111 ;  /* 0x0000006f000b7220 */ /* 0x040fe40000410000 */
[C---:B------:R-:W-:Y:S02]  /*df50*/  FMUL.FTZ R27, R0.reuse, R127 ;  /* 0x0000007f001b7220 */ /* 0x040fe40000410000 */
[----:B------:R-:W3:Y:S03]  /*df60*/  LDL.LU R127, [R1+0x14] ;  /* 0x00001400017f7983 */ /* 0x000ee60000300800 */
[----:B------:R4:W-:Y:S01]  /*df70*/  MUFU.EX2 R110, R12 ;  /* 0x0000000c006e7308 */ /* 0x0009e20000000800 */
[----:B------:R-:W-:Y:S01]  /*df80*/  IMAD.MOV.U32 R111, RZ, RZ, R87 ;  /* 0x000000ffff6f7224 */ /* 0x000fe200078e0057 */
[C---:B------:R-:W-:Y:S04]  /*df90*/  HMMA.16816.F32 R8, R64.reuse, R20, R8 ;  /* 0x000000144008723c */ /* 0x040fe80000001808 */
[C---:B------:R-:W-:Y:S01]  /*dfa0*/  FMUL.FTZ R15, R0.reuse, R115 ;  /* 0x00000073000f7220 */ /* 0x040fe20000410000 */
[----:B-1----:R-:W-:Y:S01]  /*dfb0*/  MOV R150, R105 ;  /* 0x0000006900967202 */ /* 0x002fe20000000f00 */
[C---:B------:R-:W-:Y:S01]  /*dfc0*/  FMUL.FTZ R14, R0.reuse, R114 ;  /* 0x00000072000e7220 */ /* 0x040fe20000410000 */
[----:B------:R-:W-:Y:S01]  /*dfd0*/  MOV R105, R63 ;  /* 0x0000003f00697202 */ /* 0x000fe20000000f00 */
[----:B------:R-:W-:Y:S01]  /*dfe0*/  FFMA.FTZ R20, R47, c[0x0][0x2d0], -R74 ;  /* 0x0000b4002f147a23 */ /* 0x000fe2000001084a */
[----:B------:R-:W-:Y:S03]  /*dff0*/  MOV R114, R92 ;  /* 0x0000005c00727202 */ /* 0x000fe60000000f00 */
[----:B------:R-:W1:Y:S01]  /*e000*/  MUFU.EX2 R91, R20 ;  /* 0x00000014005b7308 */ /* 0x000e620000000800 */
[C---:B------:R-:W-:Y:S01]  /*e010*/  FMUL.FTZ R21, R69.reuse, R121 ;  /* 0x0000007945157220 */ /* 0x040fe20000410000 */
[----:B------:R-:W-:Y:S01]  /*e020*/  MOV R121, R84 ;  /* 0x0000005400797202 */ /* 0x000fe20000000f00 */
[----:B------:R-:W-:Y:S01]  /*e030*/  FMUL.FTZ R26, R0, R126 ;  /* 0x0000007e001a7220 */ /* 0x000fe20000410000 */
[----:B------:R-:W-:Y:S01]  /*e040*/  MOV R126, R80 ;  /* 0x00000050007e7202 */ /* 0x000fe20000000f00 */
[----:B------:R-:W-:Y:S01]  /*e050*/  FMUL.FTZ R28, R2, R128 ;  /* 0x00000080021c7220 */ /* 0x000fe20000410000 */
[----:B------:R-:W5:Y:S01]  /*e060*/  LDSM.16.MT88.4 R80, [R211+0x100] ;  /* 0x00010000d350783b */ /* 0x000f620000004200 */
[C---:B------:R-:W-:Y:S01]  /*e070*/  FMUL.FTZ R30, R0.reuse, R130 ;  /* 0x00000082001e7220 */ /* 0x040fe20000410000 */
[----:B------:R-:W-:Y:S01]  /*e080*/  MOV R130, R33 ;  /* 0x0000002100827202 */ /* 0x000fe20000000f00 */
[----:B------:R-:W-:Y:S01]  /*e090*/  FMUL.FTZ R31, R0, R131 ;  /* 0x00000083001f7220 */ /* 0x000fe20000410000 */
[----:B------:R-:W-:Y:S01]  /*e0a0*/  MOV R131, R101 ;  /* 0x0000006500837202 */ /* 0x000fe20000000f00 */
[----:B----4-:R-:W-:Y:S01]  /*e0b0*/  FMUL.FTZ R12, R2, R112 ;  /* 0x00000070020c7220 */ /* 0x010fe20000410000 */
[----:B------:R-:W-:Y:S01]  /*e0c0*/  MOV R112, R59 ;  /* 0x0000003b00707202 */ /* 0x000fe20000000f00 */
[C---:B------:R-:W-:Y:S01]  /*e0d0*/  FMUL.FTZ R32, R69.reuse, R132 ;  /* 0x0000008445207220 */ /* 0x040fe20000410000 */
[----:B------:R-:W4:Y:S01]  /*e0e0*/  LDSM.16.MT88.4 R84, [R209+0x900] ;  /* 0x00090000d154783b */ /* 0x000f220000004200 */
[----:B------:R-:W-:Y:S02]  /*e0f0*/  FMUL.FTZ R33, R69, R133 ;  /* 0x0000008545217220 */ /* 0x000fe40000410000 */
[----:B------:R-:W-:Y:S01]  /*e100*/  FFMA.FTZ R92, R95, c[0x0][0x2d0], -R75 ;  /* 0x0000b4005f5c7a23 */ /* 0x000fe2000001084b */
[-C--:B------:R-:W-:Y:S03]  /*e110*/  HMMA.16816.F32 R12, R64, R22.reuse, R12 ;  /* 0x00000016400c723c */ /* 0x080fe6000000180c */
[----:B------:R-:W-:Y:S01]  /*e120*/  IMAD.MOV.U32 R115, RZ, RZ, R93 ;  /* 0x000000ffff737224 */ /* 0x000fe200078e005d */
[----:B------:R-:W-:Y:S01]  /*e130*/  LDSM.16.MT88.4 R132, [R212+0x2900] ;  /* 0x00290000d484783b */ /* 0x000fe20000004200 */
[C---:B------:R-:W-:Y:S02]  /*e140*/  FMUL.FTZ R42, R0.reuse, R142 ;  /* 0x0000008e002a7220 */ /* 0x040fe40000410000 */
[----:B-1----:R-:W-:Y:S01]  /*e150*/  IMAD.MOV.U32 R151, RZ, RZ, R91 ;  /* 0x000000ffff977224 */ /* 0x002fe200078e005b */
[C---:B------:R-:W-:Y:S04]  /*e160*/  HMMA.16816.F32 R16, R76.reuse, R22, R16 ;  /* 0x000000164c10723c */ /* 0x040fe80000001810 */
[C---:B------:R-:W-:Y:S02]  /*e170*/  FMUL.FTZ R20, R69.reuse, R120 ;  /* 0x0000007845147220 */ /* 0x040fe40000410000 */
[----:B------:R-:W-:Y:S02]  /*e180*/  FMUL.FTZ R43, R0, R143 ;  /* 0x0000008f002b7220 */ /* 0x000fe40000410000 */
[C---:B------:R-:W-:Y:S02]  /*e190*/  FMUL.FTZ R22, R68.reuse, R122 ;  /* 0x0000007a44167220 */ /* 0x040fe40000410000 */
[----:B------:R1:W-:Y:S02]  /*e1a0*/  MUFU.EX2 R122, R62 ;  /* 0x0000003e007a7308 */ /* 0x0003e40000000800 */
[----:B------:R-:W-:Y:S02]  /*e1b0*/  FMUL.FTZ R23, R68, R123 ;  /* 0x0000007b44177220 */ /* 0x000fe40000410000 */
[C---:B------:R-:W-:Y:S02]  /*e1c0*/  FMUL.FTZ R46, R0.reuse, R146 ;  /* 0x00000092002e7220 */ /* 0x040fe40000410000 */
[C---:B------:R-:W-:Y:S02]  /*e1d0*/  FMUL.FTZ R47, R0.reuse, R147 ;  /* 0x00000093002f7220 */ /* 0x040fe40000410000 */
[C---:B------:R-:W-:Y:S01]  /*e1e0*/  FMUL.FTZ R59, R0.reuse, R159 ;  /* 0x0000009f003b7220 */ /* 0x040fe20000410000 */
[-C--:B------:R-:W-:Y:S03]  /*e1f0*/  HMMA.16816.F32 R20, R76, R36.reuse, R20 ;  /* 0x000000244c14723c */ /* 0x080fe60000001814 */
[----:B------:R-:W-:Y:S02]  /*e200*/  FMUL.FTZ R63, R0, R163 ;  /* 0x000000a3003f7220 */ /* 0x000fe40000410000 */
[----:B------:R-:W-:Y:S03]  /*e210*/  IMAD.MOV.U32 R123, RZ, RZ, R102 ;  /* 0x000000ffff7b7224 */ /* 0x000fe600078e0066 */
[C---:B------:R-:W-:Y:S07]  /*e220*/  HMMA.16816.F32 R24, R64.reuse, R36, R24 ;  /* 0x000000244018723c */ /* 0x040fee0000001818 */
[----:B------:R-:W-:Y:S01]  /*e230*/  FFMA.FTZ R36, R48, c[0x0][0x2d0], -R96 ;  /* 0x0000b40030247a23 */ /* 0x000fe20000010860 */
[-C--:B------:R-:W-:Y:S03]  /*e240*/  HMMA.16816.F32 R28, R64, R38.reuse, R28 ;  /* 0x00000026401c723c */ /* 0x080fe6000000181c */
[----:B------:R4:W-:Y:S01]  /*e250*/  MUFU.EX2 R128, R36 ;  /* 0x0000002400807308 */ /* 0x0009e20000000800 */
[----:B------:R-:W-:Y:S02]  /*e260*/  FMUL.FTZ R37, R69, R137 ;  /* 0x0000008945257220 */ /* 0x000fe40000410000 */
[--C-:B------:R-:W-:Y:S02]  /*e270*/  FFMA.FTZ R48, R57, c[0x0][0x2d0], -R74.reuse ;  /* 0x0000b40039307a23 */ /* 0x100fe4000001084a */
[C---:B------:R-:W-:Y:S04]  /*e280*/  HMMA.16816.F32 R32, R76.reuse, R38, R32 ;  /* 0x000000264c20723c */ /* 0x040fe80000001820 */
[----:B------:R-:W-:Y:S01]  /*e290*/  FMUL.FTZ R57, R2, R157 ;  /* 0x0000009d02397220 */ /* 0x000fe20000410000 */
[----:B------:R5:W-:Y:S01]  /*e2a0*/  MUFU.EX2 R118, R48 ;  /* 0x0000003000767308 */ /* 0x000be20000000800 */
[----:B-1----:R-:W-:Y:S02]  /*e2b0*/  FMUL.FTZ R62, R0, R162 ;  /* 0x000000a2003e7220 */ /* 0x002fe40000410000 */
[C---:B------:R-:W-:Y:S04]  /*e2c0*/  FMUL.FTZ R38, R68.reuse, R138 ;  /* 0x0000008a44267220 */ /* 0x040fe80000410000 */
[----:B------:R-:W-:Y:S03]  /*e2d0*/  FMUL.FTZ R39, R68, R139 ;  /* 0x0000008b44277220 */ /* 0x000fe60000410000 */
[----:B------:R-:W-:Y:S01]  /*e2e0*/  MUFU.EX2 R138, R92 ;  /* 0x0000005c008a7308 */ /* 0x000fe20000000800 */
[C---:B----4-:R-:W-:Y:S07]  /*e2f0*/  FMUL.FTZ R36, R69.reuse, R136 ;  /* 0x0000008845247220 */ /* 0x050fee0000410000 */
[-C--:B------:R-:W-:Y:S03]  /*e300*/  HMMA.16816.F32 R36, R76, R52.reuse, R36 ;  /* 0x000000344c24723c */ /* 0x080fe60000001824 */
[C---:B-----5:R-:W-:Y:S02]  /*e310*/  FMUL.FTZ R48, R69.reuse, R148 ;  /* 0x0000009445307220 */ /* 0x060fe40000410000 */
[----:B------:R1:W-:Y:S03]  /*e320*/  MUFU.EX2 R148, R58 ;  /* 0x0000003a00947308 */ /* 0x0003e60000000800 */
[C---:B------:R-:W-:Y:S07]  /*e330*/  HMMA.16816.F32 R40, R64.reuse, R52, R40 ;  /* 0x000000344028723c */ /* 0x040fee0000001828 */
[--C-:B------:R-:W-:Y:S01]  /*e340*/  FFMA.FTZ R52, R56, c[0x0][0x2d0], -R97.reuse ;  /* 0x0000b40038347a23 */ /* 0x100fe20000010861 */
[-C--:B------:R-:W-:Y:S03]  /*e350*/  HMMA.16816.F32 R44, R64, R54.reuse, R44 ;  /* 0x00000036402c723c */ /* 0x080fe6000000182c */
[----:B------:R4:W5:Y:S01]  /*e360*/  MUFU.EX2 R120, R52 ;  /* 0x0000003400787308 */ /* 0x0009620000000800 */
[----:B------:R-:W-:Y:S02]  /*e370*/  FMUL.FTZ R56, R2, R156 ;  /* 0x0000009c02387220 */ /* 0x000fe40000410000 */
[C---:B------:R-:W-:Y:S02]  /*e380*/  FMUL.FTZ R53, R69.reuse, R153 ;  /* 0x0000009945357220 */ /* 0x040fe40000410000 */
[C---:B------:R-:W-:Y:S04]  /*e390*/  HMMA.16816.F32 R48, R76.reuse, R54, R48 ;  /* 0x000000364c30723c */ /* 0x040fe80000001830 */
[----:B-1----:R-:W-:Y:S03]  /*e3a0*/  FMUL.FTZ R58, R0, R158 ;  /* 0x0000009e003a7220 */ /* 0x002fe60000410000 */
[C---:B------:R-:W-:Y:S02]  /*e3b0*/  FMUL.FTZ R54, R68.reuse, R154 ;  /* 0x0000009a44367220 */ /* 0x040fe40000410000 */
[----:B------:R-:W-:Y:S03]  /*e3c0*/  FMUL.FTZ R55, R68, R155 ;  /* 0x0000009b44377220 */ /* 0x000fe60000410000 */
[C---:B----4-:R-:W-:Y:S07]  /*e3d0*/  FMUL.FTZ R52, R69.reuse, R152 ;  /* 0x0000009845347220 */ /* 0x050fee0000410000 */
[-C--:B------:R-:W-:Y:S08]  /*e3e0*/  HMMA.16816.F32 R52, R76, R80.reuse, R52 ;  /* 0x000000504c34723c */ /* 0x080ff00000001834 */
[C---:B------:R-:W-:Y:S07]  /*e3f0*/  HMMA.16816.F32 R56, R64.reuse, R80, R56 ;  /* 0x000000504038723c */ /* 0x040fee0000001838 */
[----:B------:R-:W-:Y:S01]  /*e400*/  FFMA.FTZ R80, R88, c[0x0][0x2d0], -R97 ;  /* 0x0000b40058507a23 */ /* 0x000fe20000010861 */
[-C--:B------:R-:W-:Y:S03]  /*e410*/  HMMA.16816.F32 R60, R64, R82.reuse, R60 ;  /* 0x00000052403c723c */ /* 0x080fe6000000183c */
[----:B------:R1:W4:Y:S01]  /*e420*/  MUFU.EX2 R251, R80 ;  /* 0x0000005000fb7308 */ /* 0x0003220000000800 */
[----:B-----5:R-:W-:Y:S03]  /*e430*/  F2FP.PACK_AB R81, R148, R120 ;  /* 0x000000789451723e */ /* 0x020fe600000000ff */
[C---:B------:R-:W-:Y:S02]  /*e440*/  FMUL.FTZ R64, R69.reuse, R164 ;  /* 0x000000a445407220 */ /* 0x040fe40000410000 */
[C---:B------:R-:W-:Y:S03]  /*e450*/  FMUL.FTZ R65, R69.reuse, R165 ;  /* 0x000000a545417220 */ /* 0x040fe60000410000 */
[C---:B------:R-:W-:Y:S02]  /*e460*/  FMUL.FTZ R66, R68.reuse, R166 ;  /* 0x000000a644427220 */ /* 0x040fe40000410000 */
[----:B------:R-:W-:Y:S07]  /*e470*/  FMUL.FTZ R67, R68, R167 ;  /* 0x000000a744437220 */ /* 0x000fee0000410000 */
[----:B------:R-:W-:Y:S04]  /*e480*/  HMMA.16816.F32 R64, R76, R82, R64 ;  /* 0x000000524c40723c */ /* 0x000fe80000001840 */
[----:B--2---:R-:W-:Y:S02]  /*e490*/  FFMA.FTZ R69, R69, R160, R161 ;  /* 0x000000a045457223 */ /* 0x004fe400000100a1 */
[--C-:B-1----:R-:W-:Y:S01]  /*e4a0*/  FFMA.FTZ R80, R90, c[0x0][0x2d0], -R74.reuse ;  /* 0x0000b4005a507a23 */ /* 0x102fe2000001084a */
[----:B------:R-:W-:Y:S01]  /*e4b0*/  F2FP.PACK_AB R78, R151, R130 ;  /* 0x00000082974e723e */ /* 0x000fe200000000ff */
[----:B------:R-:W1:Y:S01]  /*e4c0*/  LDSM.16.MT88.4 R88, [R212+0x900] ;  /* 0x00090000d458783b */ /* 0x000e620000004200 */
[----:B------:R-:W-:Y:S01]  /*e4d0*/  F2FP.PACK_AB R79, R150, R129 ;  /* 0x00000081964f723e */ /* 0x000fe200000000ff */
[----:B------:R2:W-:Y:S02]  /*e4e0*/  MUFU.EX2 R250, R80 ;  /* 0x0000005000fa7308 */ /* 0x0005e40000000800 */
[----:B------:R-:W-:Y:S02]  /*e4f0*/  F2FP.PACK_AB R76, R105, R126 ;  /* 0x0000007e694c723e */ /* 0x000fe400000000ff */
[----:B------:R-:W-:Y:S02]  /*e500*/  F2FP.PACK_AB R77, R110, R125 ;  /* 0x0000007d6e4d723e */ /* 0x000fe400000000ff */
[----:B------:R-:W-:Y:S02]  /*e510*/  F2FP.PACK_AB R82, R149, R119 ;  /* 0x000000779552723e */ /* 0x000fe400000000ff */
[----:B----4-:R-:W-:Y:S03]  /*e520*/  F2FP.PACK_AB R83, R251, R122 ;  /* 0x0000007afb53723e */ /* 0x010fe600000000ff */
[-C--:B------:R-:W-:Y:S03]  /*e530*/  HMMA.16816.F32 R4, R76, R84.reuse, R4 ;  /* 0x000000544c04723c */ /* 0x080fe60000001804 */
[----:B--2---:R-:W-:Y:S02]  /*e540*/  FFMA.FTZ R80, R94, c[0x0][0x2d0], -R75 ;  /* 0x0000b4005e507a23 */ /* 0x004fe4000001084b */
[----:B------:R-:W2:Y:S02]  /*e550*/  LDSM.16.MT88.4 R92, [R210+0x900] ;  /* 0x00090000d25c783b */ /* 0x000ea40000004200 */
[----:B------:R4:W-:Y:S02]  /*e560*/  MUFU.EX2 R139, R80 ;  /* 0x00000050008b7308 */ /* 0x0009e40000000800 */
[----:B----4-:R-:W-:Y:S07]  /*e570*/  F2FP.PACK_AB R80, R128, R124 ;  /* 0x0000007c8050723e */ /* 0x010fee00000000ff */
[C---:B------:R-:W-:Y:S07]  /*e580*/  HMMA.16816.F32 R8, R80.reuse, R84, R8 ;  /* 0x000000545008723c */ /* 0x040fee0000001808 */
[--C-:B------:R-:W-:Y:S01]  /*e590*/  FFMA.FTZ R84, R176, c[0x0][0x2d0], -R74.reuse ;  /* 0x0000b400b0547a23 */ /* 0x100fe2000001084a */
[-C--:B------:R-:W-:Y:S03]  /*e5a0*/  HMMA.16816.F32 R12, R80, R86.reuse, R12 ;  /* 0x00000056500c723c */ /* 0x080fe6000000180c */
[----:B------:R4:W-:Y:S05]  /*e5b0*/  MUFU.EX2 R247, R84 ;  /* 0x0000005400f77308 */ /* 0x0009ea0000000800 */
[C---:B------:R-:W-:Y:S08]  /*e5c0*/  HMMA.16816.F32 R16, R76.reuse, R86, R16 ;  /* 0x000000564c10723c */ /* 0x040ff00000001810 */
[-C--:B-1----:R-:W-:Y:S08]  /*e5d0*/  HMMA.16816.F32 R20, R76, R88.reuse, R20 ;  /* 0x000000584c14723c */ /* 0x082ff00000001814 */
[C---:B------:R-:W-:Y:S04]  /*e5e0*/  HMMA.16816.F32 R24, R80.reuse, R88, R24 ;  /* 0x000000585018723c */ /* 0x040fe80000001818 */
[----:B----4-:R-:W-:Y:S02]  /*e5f0*/  FFMA.FTZ R84, R177, c[0x0][0x2d0], -R74 ;  /* 0x0000b400b1547a23 */ /* 0x010fe4000001084a */
[----:B---3--:R-:W-:Y:S01]  /*e600*/  FFMA.FTZ R68, R68, R127, R131 ;  /* 0x0000007f44447223 */ /* 0x008fe20000010083 */
[----:B------:R-:W-:Y:S01]  /*e610*/  MOV R127, R106 ;  /* 0x0000006a007f7202 */ /* 0x000fe20000000f00 */
[-C--:B------:R-:W-:Y:S01]  /*e620*/  HMMA.16816.F32 R28, R80, R90.reuse, R28 ;  /* 0x0000005a501c723c */ /* 0x080fe2000000181c */
[----:B------:R1:W-:Y:S03]  /*e630*/  MUFU.EX2 R245, R84 ;  /* 0x0000005400f57308 */ /* 0x0003e60000000800 */
[--C-:B------:R-:W-:Y:S04]  /*e640*/  FFMA.FTZ R88, R171, c[0x0][0x2d0], -R96.reuse ;  /* 0x0000b400ab587a23 */ /* 0x100fe80000010860 */
        /* <DEDUP_REMOVED lines=10> */
[----:B------:R2:W-:Y:S10]  /*e6f0*/  MUFU.EX2 R142, R88 ;  /* 0x00000058008e7308 */ /* 0x0005f40000000800 */
        /* <DEDUP_REMOVED lines=58> */
[----:B--2---:R-:W-:Y:S02]  /*eaa0*/  FFMA.FTZ R84, R188, c[0x0][0x2d0], -R96 ;  /* 0x0000b400bc547a23 */ /* 0x004fe40000010860 */
[----:B------:R-:W-:Y:S01]  /*eab0*/  IMAD.MOV.U32 R188, RZ, RZ, R120 ;  /* 0x000000ffffbc7224 */ /* 0x000fe200078e0078 */
[----:B------:R-:W-:Y:S01]  /*eac0*/  MOV R120, R103 ;  /* 0x0000006700787202 */ /* 0x000fe20000000f00 */
[C---:B------:R-:W-:Y:S03]  /*ead0*/  HMMA.16816.F32 R48, R76.reuse, R94, R48 ;  /* 0x0000005e4c30723c */ /* 0x040fe60000001830 */
[----:B------:R2:W-:Y:S01]  /*eae0*/  MUFU.EX2 R185, R84 ;  /* 0x0000005400b97308 */ /* 0x0005e20000000800 */
[----:B------:R-:W-:Y:S01]  /*eaf0*/  IMAD.MOV.U32 R131, RZ, RZ, R120 ;  /* 0x000000ffff837224 */ /* 0x000fe200078e0078 */
[----:B------:R-:W-:Y:S08]  /*eb00*/  MOV R120, R112 ;  /* 0x0000007000787202 */ /* 0x000ff00000000f00 */
[----:B------:R3:W-:Y:S01]  /*eb10*/  MUFU.EX2 R155, R92 ;  /* 0x0000005c009b7308 */ /* 0x0007e20000000800 */
[----:B-1----:R-:W-:Y:S01]  /*eb20*/  FFMA.FTZ R88, R194, c[0x0][0x2d0], -R75 ;  /* 0x0000b400c2587a23 */ /* 0x002fe2000001084b */
[----:B------:R-:W-:Y:S08]  /*eb30*/  MOV R194, R118 ;  /* 0x0000007600c27202 */ /* 0x000ff00000000f00 */
[----:B------:R1:W-:Y:S01]  /*eb40*/  MUFU.EX2 R193, R88 ;  /* 0x0000005800c17308 */ /* 0x0003e20000000800 */
[--C-:B--2---:R-:W-:Y:S01]  /*eb50*/  FFMA.FTZ R84, R189, c[0x0][0x2d0], -R96.reuse ;  /* 0x0000b400bd547a23 */ /* 0x104fe20000010860 */
[----:B------:R-:W-:Y:S08]  /*eb60*/  MOV R189, R119 ;  /* 0x0000007700bd7202 */ /* 0x000ff00000000f00 */
[----:B------:R2:W-:Y:S01]  /*eb70*/  MUFU.EX2 R183, R84 ;  /* 0x0000005400b77308 */ /* 0x0005e20000000800 */
[----:B---3--:R-:W-:Y:S09]  /*eb80*/  FFMA.FTZ R92, R179, c[0x0][0x2d0], -R97 ;  /* 0x0000b400b35c7a23 */ /* 0x008ff20000010861 */
[----:B------:R3:W-:Y:S01]  /*eb90*/  MUFU.EX2 R154, R92 ;  /* 0x0000005c009a7308 */ /* 0x0007e20000000800 */
[----:B-1----:R-:W1:Y:S01]  /*eba0*/  LDSM.16.MT88.4 R88, [R211+0x1100] ;  /* 0x00110000d358783b */ /* 0x002e620000004200 */
[----:B--2---:R-:W-:Y:S02]  /*ebb0*/  FFMA.FTZ R84, R191, c[0x0][0x2d0], -R96 ;  /* 0x0000b400bf547a23 */ /* 0x004fe40000010860 */
[----:B------:R-:W-:Y:S06]  /*ebc0*/  IMAD.MOV.U32 R191, RZ, RZ, R117 ;  /* 0x000000ffffbf7224 */ /* 0x000fec00078e0075 */
[----:B------:R2:W4:Y:S01]  /*ebd0*/  MUFU.EX2 R184, R84 ;  /* 0x0000005400b87308 */ /* 0x0005220000000800 */
[----:B---3--:R-:W-:Y:S02]  /*ebe0*/  FFMA.FTZ R92, R206, c[0x0][0x2d0], -R75 ;  /* 0x0000b400ce5c7a23 */ /* 0x008fe4000001084b */
[----:B------:R-:W-:Y:S02]  /*ebf0*/  IMAD.MOV.U32 R206, RZ, RZ, R110 ;  /* 0x000000ffffce7224 */ /* 0x000fe400078e006e */
[--C-:B--2---:R-:W-:Y:S01]  /*ec00*/  FFMA.FTZ R84, R204, c[0x0][0x2d0], -R74.reuse ;  /* 0x0000b400cc547a23 */ /* 0x104fe2000001084a */
[----:B------:R-:W-:Y:S01]  /*ec10*/  MOV R204, R116 ;  /* 0x0000007400cc7202 */ /* 0x000fe20000000f00 */
[-C--:B-1----:R-:W-:Y:S01]  /*ec20*/  HMMA.16816.F32 R52, R76, R88.reuse, R52 ;  /* 0x000000584c34723c */ /* 0x082fe20000001834 */
[----:B------:R-:W-:Y:S02]  /*ec30*/  LDSM.16.MT88.4 R116, [R209+0x2900] ;  /* 0x00290000d174783b */ /* 0x000fe40000004200 */
[----:B------:R1:W-:Y:S05]  /*ec40*/  MUFU.EX2 R182, R84 ;  /* 0x0000005400b67308 */ /* 0x0003ea0000000800 */
[C---:B------:R-:W-:Y:S07]  /*ec50*/  HMMA.16816.F32 R56, R80.reuse, R88, R56 ;  /* 0x000000585038723c */ /* 0x040fee0000001838 */
[--C-:B------:R-:W-:Y:S01]  /*ec60*/  FFMA.FTZ R88, R178, c[0x0][0x2d0], -R97.reuse ;  /* 0x0000b400b2587a23 */ /* 0x100fe20000010861 */
[-C--:B------:R-:W-:Y:S01]  /*ec70*/  HMMA.16816.F32 R60, R80, R90.reuse, R60 ;  /* 0x0000005a503c723c */ /* 0x080fe2000000183c */
[----:B------:R2:W-:Y:S06]  /*ec80*/  MUFU.EX2 R178, R92 ;  /* 0x0000005c00b27308 */ /* 0x0005ec0000000800 */
[----:B------:R-:W-:Y:S01]  /*ec90*/  FFMA.FTZ R80, R228, c[0x0][0x2d0], -R74 ;  /* 0x0000b400e4507a23 */ /* 0x000fe2000001084a */
[----:B------:R-:W-:Y:S03]  /*eca0*/  HMMA.16816.F32 R64, R76, R90, R64 ;  /* 0x0000005a4c40723c */ /* 0x000fe60000001840 */
[----:B------:R3:W-:Y:S01]  /*ecb0*/  MUFU.EX2 R179, R80 ;  /* 0x0000005000b37308 */ /* 0x0007e20000000800 */
[----:B-1----:R-:W-:Y:S01]  /*ecc0*/  FFMA.FTZ R84, R181, c[0x0][0x2d0], -R97 ;  /* 0x0000b400b5547a23 */ /* 0x002fe20000010861 */
[----:B----4-:R-:W-:Y:S02]  /*ecd0*/  F2FP.PACK_AB R82, R184, R183 ;  /* 0x000000b7b852723e */ /* 0x010fe400000000ff */
[----:B------:R-:W-:Y:S02]  /*ece0*/  F2FP.PACK_AB R76, R147, R236 ;  /* 0x000000ec934c723e */ /* 0x000fe400000000ff */
[----:B------:R-:W-:Y:S03]  /*ecf0*/  F2FP.PACK_AB R77, R145, R146 ;  /* 0x00000092914d723e */ /* 0x000fe600000000ff */
[----:B------:R-:W-:Y:S01]  /*ed00*/  F2FP.PACK_AB R78, R196, R201 ;  /* 0x000000c9c44e723e */ /* 0x000fe200000000ff */
[----:B------:R1:W4:Y:S01]  /*ed10*/  MUFU.EX2 R181, R84 ;  /* 0x0000005400b57308 */ /* 0x0003220000000800 */
[----:B------:R-:W-:Y:S02]  /*ed20*/  F2FP.PACK_AB R79, R193, R187 ;  /* 0x000000bbc14f723e */ /* 0x000fe400000000ff */
[----:B------:R-:W-:Y:S01]  /*ed30*/  MOV R228, R188 ;  /* 0x000000bc00e47202 */ /* 0x000fe20000000f00 */
[----:B--2---:R-:W-:Y:S01]  /*ed40*/  LDSM.16.MT88.4 R92, [R210+0x1900] ;  /* 0x00190000d25c783b */ /* 0x004fe20000004200 */
[----:B------:R-:W-:Y:S05]  /*ed50*/  IMAD.MOV.U32 R188, RZ, RZ, R148 ;  /* 0x000000ffffbc7224 */ /* 0x000fea00078e0094 */
[----:B------:R2:W5:Y:S01]  /*ed60*/  MUFU.EX2 R180, R88 ;  /* 0x0000005800b47308 */ /* 0x0005620000000800 */
[--C-:B---3--:R-:W-:Y:S01]  /*ed70*/  FFMA.FTZ R80, R205, c[0x0][0x2d0], -R75.reuse ;  /* 0x0000b400cd507a23 */ /* 0x108fe2000001084b */
[----:B------:R-:W-:Y:S02]  /*ed80*/  MOV R205, R189 ;  /* 0x000000bd00cd7202 */ /* 0x000fe40000000f00 */
[----:B------:R-:W-:Y:S06]  /*ed90*/  MOV R189, R149 ;  /* 0x0000009500bd7202 */ /* 0x000fec0000000f00 */
[----:B------:R3:W-:Y:S01]  /*eda0*/  MUFU.EX2 R153, R80 ;  /* 0x0000005000997308 */ /* 0x0007e20000000800 */
[----:B-1----:R-:W1:Y:S01]  /*edb0*/  LDSM.16.MT88.4 R84, [R209+0x1900] ;  /* 0x00190000d154783b */ /* 0x002e620000004200 */
[----:B----4-:R-:W-:Y:S07]  /*edc0*/  F2FP.PACK_AB R81, R155, R181 ;  /* 0x000000b59b51723e */ /* 0x010fee00000000ff */
[----:B--2---:R-:W2:Y:S01]  /*edd0*/  LDSM.16.MT88.4 R88, [R212+0x1900] ;  /* 0x00190000d458783b */ /* 0x004ea20000004200 */
[----:B-----5:R-:W-:Y:S02]  /*ede0*/  F2FP.PACK_AB R83, R180, R154 ;  /* 0x0000009ab453723e */ /* 0x020fe400000000ff */
[----:B---3--:R-:W-:Y:S01]  /*edf0*/  F2FP.PACK_AB R80, R185, R144 ;  /* 0x00000090b950723e */ /* 0x008fe200000000ff */
[-C--:B-1----:R-:W-:Y:S08]  /*ee00*/  HMMA.16816.F32 R4, R76, R84.reuse, R4 ;  /* 0x000000544c04723c */ /* 0x082ff00000001804 */
[C---:B------:R-:W-:Y:S07]  /*ee10*/  HMMA.16816.F32 R8, R80.reuse, R84, R8 ;  /* 0x000000545008723c */ /* 0x040fee0000001808 */
[--C-:B------:R-:W-:Y:S01]  /*ee20*/  FFMA.FTZ R84, R233, c[0x0][0x2d0], -R74.reuse ;  /* 0x0000b400e9547a23 */ /* 0x100fe2000001084a */
[-C--:B------:R-:W-:Y:S03]  /*ee30*/  HMMA.16816.F32 R12, R80, R86.reuse, R12 ;  /* 0x00000056500c723c */ /* 0x080fe6000000180c */
[----:B------:R1:W-:Y:S01]  /*ee40*/  MUFU.EX2 R159, R84 ;  /* 0x00000054009f7308 */ /* 0x0003e20000000800 */
[----:B------:R-:W-:Y:S04]  /*ee50*/  MOV R233, R105 ;  /* 0x0000006900e97202 */ /* 0x000fe80000000f00 */
[C---:B------:R-:W-:Y:S08]  /*ee60*/  HMMA.16816.F32 R16, R76.reuse, R86, R16 ;  /* 0x000000564c10723c */ /* 0x040ff00000001810 */
[-C--:B--2---:R-:W-:Y:S08]  /*ee70*/  HMMA.16816.F32 R20, R76, R88.reuse, R20 ;  /* 0x000000584c14723c */ /* 0x084ff00000001814 */
        /* <DEDUP_REMOVED lines=11> */
[----:B-1----:R-:W-:Y:S02]  /*ef30*/  FFMA.FTZ R84, R229, c[0x0][0x2d0], -R75 ;  /* 0x0000b400e5547a23 */ /* 0x002fe4000001084b */
[----:B------:R-:W-:Y:S02]  /*ef40*/  IMAD.MOV.U32 R229, RZ, RZ, R107 ;  /* 0x000000ffffe57224 */ /* 0x000fe400078e006b */
[-C--:B------:R-:W-:Y:S01]  /*ef50*/  HMMA.16816.F32 R44, R80, R94.reuse, R44 ;  /* 0x0000005e502c723c */ /* 0x080fe2000000182c */
[----:B------:R1:W-:Y:S03]  /*ef60*/  MUFU.EX2 R158, R84 ;  /* 0x00000054009e7308 */ /* 0x0003e60000000800 */
[--C-:B--2---:R-:W-:Y:S02]  /*ef70*/  FFMA.FTZ R88, R207, c[0x0][0x2d0], -R96.reuse ;  /* 0x0000b400cf587a23 */ /* 0x104fe40000010860 */
[----:B------:R-:W-:Y:S02]  /*ef80*/  FFMA.FTZ R92, R200, c[0x0][0x2d0], -R97 ;  /* 0x0000b400c85c7a23 */ /* 0x000fe40000010861 */
[C---:B------:R-:W-:Y:S03]  /*ef90*/  HMMA.16816.F32 R48, R76.reuse, R94, R48 ;  /* 0x0000005e4c30723c */ /* 0x040fe60000001830 */
[----:B------:R2:W-:Y:S10]  /*efa0*/  MUFU.EX2 R175, R88 ;  /* 0x0000005800af7308 */ /* 0x0005f40000000800 */
[----:B------:R3:W-:Y:S01]  /*efb0*/  MUFU.EX2 R172, R92 ;  /* 0x0000005c00ac7308 */ /* 0x0007e20000000800 */
[----:B-1----:R-:W-:Y:S01]  /*efc0*/  FFMA.FTZ R84, R230, c[0x0][0x2d0], -R75 ;  /* 0x0000b400e6547a23 */ /* 0x002fe2000001084b */
[----:B------:R-:W-:Y:S08]  /*efd0*/  MOV R230, R108 ;  /* 0x0000006c00e67202 */ /* 0x000ff00000000f00 */
[----:B------:R1:W-:Y:S01]  /*efe0*/  MUFU.EX2 R176, R84 ;  /* 0x0000005400b07308 */ /* 0x0003e20000000800 */
[--C-:B--2---:R-:W-:Y:S09]  /*eff0*/  FFMA.FTZ R88, R226, c[0x0][0x2d0], -R96.reuse ;  /* 0x0000b400e2587a23 */ /* 0x104ff20000010860 */
[----:B------:R2:W4:Y:S01]  /*f000*/  MUFU.EX2 R174, R88 ;  /* 0x0000005800ae7308 */ /* 0x0005220000000800 */
[----:B---3--:R-:W-:Y:S09]  /*f010*/  FFMA.FTZ R92, R190, c[0x0][0x2d0], -R97 ;  /* 0x0000b400be5c7a23 */ /* 0x008ff20000010861 */
[----:B------:R3:W-:Y:S01]  /*f020*/  MUFU.EX2 R99, R92 ;  /* 0x0000005c00637308 */ /* 0x0007e20000000800 */
[----:B-1----:R-:W-:Y:S01]  /*f030*/  FFMA.FTZ R84, R202, c[0x0][0x2d0], -R96 ;  /* 0x0000b400ca547a23 */ /* 0x002fe20000010860 */
[----:B------:R-:W-:Y:S08]  /*f040*/  MOV R202, R109 ;  /* 0x0000006d00ca7202 */ /* 0x000ff00000000f00 */
        /* <DEDUP_REMOVED lines=18> */
[----:B------:R4:W4:Y:S01]  /*f170*/  MUFU.EX2 R171, R80 ;  /* 0x0000005000ab7308 */ /* 0x0009220000000800 */
        /* <DEDUP_REMOVED lines=8> */
[--C-:B----4-:R-:W-:Y:S01]  /*f200*/  FFMA.FTZ R80, R242, c[0x0][0x2d0], -R75.reuse ;  /* 0x0000b400f2507a23 */ /* 0x110fe2000001084b */
[----:B------:R-:W-:Y:S03]  /*f210*/  F2FP.PACK_AB R164, R171, R173 ;  /* 0x000000adaba4723e */ /* 0x000fe600000000ff */
[----:B------:R2:W3:Y:S02]  /*f220*/  MUFU.EX2 R170, R80 ;  /* 0x0000005000aa7308 */ /* 0x0004e40000000800 */
[----:B--2---:R-:W-:Y:S03]  /*f230*/  F2FP.PACK_AB R80, R157, R152 ;  /* 0x000000989d50723e */ /* 0x004fe600000000ff */
[----:B---3--:R-:W-:Y:S04]  /*f240*/  F2FP.PACK_AB R165, R168, R170 ;  /* 0x000000aaa8a5723e */ /* 0x008fe800000000ff */
[C---:B------:R-:W-:Y:S07]  /*f250*/  HMMA.16816.F32 R8, R80.reuse, R88, R8 ;  /* 0x000000585008723c */ /* 0x040fee0000001808 */
[--C-:B------:R-:W-:Y:S01]  /*f260*/  FFMA.FTZ R88, R252, c[0x0][0x2d0], -R74.reuse ;  /* 0x0000b400fc587a23 */ /* 0x100fe2000001084a */
[-C--:B------:R-:W-:Y:S03]  /*f270*/  HMMA.16816.F32 R12, R80, R90.reuse, R12 ;  /* 0x0000005a500c723c */ /* 0x080fe6000000180c */
[----:B------:R2:W-:Y:S01]  /*f280*/  MUFU.EX2 R169, R88 ;  /* 0x0000005800a97308 */ /* 0x0005e20000000800 */
[----:B------:R-:W-:Y:S02]  /*f290*/  FFMA.FTZ R74, R121, c[0x0][0x2d0], -R74 ;  /* 0x0000b400794a7a23 */ /* 0x000fe4000001084a */
[----:B------:R-:W3:Y:S02]  /*f2a0*/  LDL.LU R121, [R1+0x18] ;  /* 0x0000180001797983 */ /* 0x000ee40000300800 */
[C---:B------:R-:W-:Y:S05]  /*f2b0*/  HMMA.16816.F32 R16, R76.reuse, R90, R16 ;  /* 0x0000005a4c10723c */ /* 0x040fea0000001810 */
[----:B------:R4:W5:Y:S03]  /*f2c0*/  MUFU.EX2 R103, R74 ;  /* 0x0000004a00677308 */ /* 0x0009660000000800 */
[-C--:B-1----:R-:W-:Y:S08]  /*f2d0*/  HMMA.16816.F32 R20, R76, R84.reuse, R20 ;  /* 0x000000544c14723c */ /* 0x082ff00000001814 */
[C---:B------:R-:W-:Y:S01]  /*f2e0*/  HMMA.16816.F32 R24, R80.reuse, R84, R24 ;  /* 0x000000545018723c */ /* 0x040fe20000001818 */
[----:B--2---:R-:W1:Y:S07]  /*f2f0*/  LDSM.16.MT88.4 R88, [R211+0x2100] ;  /* 0x00210000d358783b */ /* 0x004e6e0000004200 */
[-C--:B------:R-:W-:Y:S04]  /*f300*/  HMMA.16816.F32 R28, R80, R86.reuse, R28 ;  /* 0x00000056501c723c */ /* 0x080fe8000000181c */
[--C-:B----4-:R-:W-:Y:S01]  /*f310*/  FFMA.FTZ R74, R248, c[0x0][0x2d0], -R75.reuse ;  /* 0x0000b400f84a7a23 */ /* 0x110fe2000001084b */
[----:B-----5:R-:W-:Y:S01]  /*f320*/  F2FP.PACK_AB R166, R103, R169 ;  /* 0x000000a967a6723e */ /* 0x020fe200000000ff */
[----:B------:R-:W-:Y:S02]  /*f330*/  FFMA.FTZ R75, R249, c[0x0][0x2d0], -R75 ;  /* 0x0000b400f94b7a23 */ /* 0x000fe4000001084b */
[C---:B------:R-:W-:Y:S01]  /*f340*/  HMMA.16816.F32 R32, R76.reuse, R86, R32 ;  /* 0x000000564c20723c */ /* 0x040fe20000001820 */
[----:B------:R2:W-:Y:S07]  /*f350*/  MUFU.EX2 R102, R74 ;  /* 0x0000004a00667308 */ /* 0x0005ee0000000800 */
[-C--:B------:R-:W-:Y:S03]  /*f360*/  HMMA.16816.F32 R36, R76, R92.reuse, R36 ;  /* 0x0000005c4c24723c */ /* 0x080fe60000001824 */
[----:B------:R-:W4:Y:S05]  /*f370*/  MUFU.EX2 R101, R75 ;  /* 0x0000004b00657308 */ /* 0x000f2a0000000800 */
[C---:B------:R-:W-:Y:S08]  /*f380*/  HMMA.16816.F32 R40, R80.reuse, R92, R40 ;  /* 0x0000005c5028723c */ /* 0x040ff00000001828 */
[-C--:B------:R-:W-:Y:S04]  /*f390*/  HMMA.16816.F32 R44, R80, R94.reuse, R44 ;  /* 0x0000005e502c723c */ /* 0x080fe8000000182c */
[--C-:B--2---:R-:W-:Y:S04]  /*f3a0*/  FFMA.FTZ R74, R237, c[0x0][0x2d0], -R96.reuse ;  /* 0x0000b400ed4a7a23 */ /* 0x104fe80000010860 */
[----:B------:R2:W-:Y:S01]  /*f3b0*/  MUFU.EX2 R100, R74 ;  /* 0x0000004a00647308 */ /* 0x0005e20000000800 */
[C---:B------:R-:W-:Y:S04]  /*f3c0*/  HMMA.16816.F32 R48, R76.reuse, R94, R48 ;  /* 0x0000005e4c30723c */ /* 0x040fe80000001830 */
[----:B----4-:R-:W-:Y:S04]  /*f3d0*/  F2FP.PACK_AB R167, R101, R102 ;  /* 0x0000006665a7723e */ /* 0x010fe800000000ff */
[-C--:B-1----:R-:W-:Y:S08]  /*f3e0*/  HMMA.16816.F32 R52, R76, R88.reuse, R52 ;  /* 0x000000584c34723c */ /* 0x082ff00000001834 */
[C---:B------:R-:W-:Y:S04]  /*f3f0*/  HMMA.16816.F32 R56, R80.reuse, R88, R56 ;  /* 0x000000585038723c */ /* 0x040fe80000001838 */
[----:B--2---:R-:W-:Y:S04]  /*f400*/  FFMA.FTZ R74, R238, c[0x0][0x2d0], -R96 ;  /* 0x0000b400ee4a7a23 */ /* 0x004fe80000010860 */
[-C--:B------:R-:W-:Y:S01]  /*f410*/  HMMA.16816.F32 R60, R80, R90.reuse, R60 ;  /* 0x0000005a503c723c */ /* 0x080fe2000000183c */
[----:B------:R1:W2:Y:S07]  /*f420*/  MUFU.EX2 R85, R74 ;  /* 0x0000004a00557308 */ /* 0x0002ae0000000800 */
[----:B------:R-:W-:Y:S08]  /*f430*/  HMMA.16816.F32 R64, R76, R90, R64 ;  /* 0x0000005a4c40723c */ /* 0x000ff00000001840 */
[-C--:B------:R-:W-:Y:S07]  /*f440*/  HMMA.16816.F32 R104, R164, R116.reuse, R4 ;  /* 0x00000074a468723c */ /* 0x080fee0000001804 */
[----:B------:R-:W-:Y:S02]  /*f450*/  FADD.FTZ R4, R204, R69 ;  /* 0x00000045cc047221 */ /* 0x000fe40000010000 */
[----:B------:R-:W-:Y:S03]  /*f460*/  FADD.FTZ R6, R191, R68 ;  /* 0x00000044bf067221 */ /* 0x000fe60000010000 */
[--C-:B-1----:R-:W-:Y:S01]  /*f470*/  FFMA.FTZ R74, R239, c[0x0][0x2d0], -R96.reuse ;  /* 0x0000b400ef4a7a23 */ /* 0x102fe20000010860 */
[----:B------:R-:W-:Y:S01]  /*f480*/  MOV R191, R150 ;  /* 0x0000009600bf7202 */ /* 0x000fe20000000f00 */
[----:B------:R-:W-:Y:S01]  /*f490*/  FFMA.FTZ R96, R240, c[0x0][0x2d0], -R96 ;  /* 0x0000b400f0607a23 */ /* 0x000fe20000010860 */
[----:B--2---:R-:W-:Y:S01]  /*f4a0*/  F2FP.PACK_AB R160, R85, R100 ;  /* 0x0000006455a0723e */ /* 0x004fe200000000ff */
[----:B------:R-:W-:Y:S01]  /*f4b0*/  IMAD.MOV.U32 R204, RZ, RZ, R151 ;  /* 0x000000ffffcc7224 */ /* 0x000fe200078e0097 */
[----:B------:R1:W-:Y:S01]  /*f4c0*/  MUFU.EX2 R86, R74 ;  /* 0x0000004a00567308 */ /* 0x0003e20000000800 */
[----:B------:R-:W-:Y:S01]  /*f4d0*/  FADD.FTZ R4, R198, R4 ;  /* 0x00000004c6047221 */ /* 0x000fe20000010000 */
[----:B------:R-:W2:Y:S01]  /*f4e0*/  LDSM.16.MT88.4 R148, [R210+0x2900] ;  /* 0x00290000d294783b */ /* 0x000ea20000004200 */
[----:B------:R-:W-:Y:S02]  /*f4f0*/  MOV R198, R122 ;  /* 0x0000007a00c67202 */ /* 0x000fe40000000f00 */
[----:B------:R-:W-:Y:S05]  /*f500*/  FADD.FTZ R4, R202, R4 ;  /* 0x00000004ca047221 */ /* 0x000fea0000010000 */
[----:B------:R-:W4:Y:S01]  /*f510*/  MUFU.EX2 R96, R96 ;  /* 0x0000006000607308 */ /* 0x000f220000000800 */
[--C-:B-1----:R-:W-:Y:S09]  /*f520*/  FFMA.FTZ R74, R192, c[0x0][0x2d0], -R97.reuse ;  /* 0x0000b400c04a7a23 */ /* 0x102ff20000010861 */
[----:B------:R1:W-:Y:S01]  /*f530*/  MUFU.EX2 R75, R74 ;  /* 0x0000004a004b7308 */ /* 0x0003e20000000800 */
[----:B----4-:R-:W-:Y:S01]  /*f540*/  F2FP.PACK_AB R162, R96, R86 ;  /* 0x0000005660a2723e */ /* 0x010fe200000000ff */
[--C-:B-1----:R-:W-:Y:S08]  /*f550*/  FFMA.FTZ R74, R195, c[0x0][0x2d0], -R97.reuse ;  /* 0x0000b400c34a7a23 */ /* 0x102ff00000010861 */
[----:B------:R1:W4:Y:S02]  /*f560*/  MUFU.EX2 R84, R74 ;  /* 0x0000004a00547308 */ /* 0x0003240000000800 */
[--C-:B-1----:R-:W-:Y:S01]  /*f570*/  FFMA.FTZ R74, R197, c[0x0][0x2d0], -R97.reuse ;  /* 0x0000b400c54a7a23 */ /* 0x102fe20000010861 */
[----:B----4-:R-:W-:Y:S01]  /*f580*/  F2FP.PACK_AB R161, R84, R75 ;  /* 0x0000004b54a1723e */ /* 0x010fe200000000ff */
[----:B------:R-:W-:Y:S02]  /*f590*/  FFMA.FTZ R97, R73, c[0x0][0x2d0], -R97 ;  /* 0x0000b40049617a23 */ /* 0x000fe40000010861 */
[----:B------:R-:W4:Y:S04]  /*f5a0*/  LDL.LU R73, [R1+0x1c] ;  /* 0x00001c0001497983 */ /* 0x000f280000300800 */
[----:B------:R-:W-:Y:S10]  /*f5b0*/  MUFU.EX2 R74, R74 ;  /* 0x0000004a004a7308 */ /* 0x000ff40000000800 */
[----:B------:R-:W1:Y:S02]  /*f5c0*/  MUFU.EX2 R97, R97 ;  /* 0x0000006100617308 */ /* 0x000e640000000800 */
[----:B-1----:R-:W-:Y:S01]  /*f5d0*/  F2FP.PACK_AB R163, R97, R74 ;  /* 0x0000004a61a3723e */ /* 0x002fe200000000ff */
[----:B---3--:R-:W-:Y:S01]  /*f5e0*/  FFMA.FTZ R2, R2, R121, R123 ;  /* 0x0000007902027223 */ /* 0x008fe2000001007b */
[----:B------:R-:W-:Y:S01]  /*f5f0*/  MOV R121, R111 ;  /* 0x0000006f00797202 */ /* 0x000fe20000000f00 */
[----:B------:R-:W-:Y:S04]  /*f600*/  IMAD.MOV.U32 R123, RZ, RZ, R113 ;  /* 0x000000ffff7b7224 */ /* 0x000fe800078e0071 */
[C---:B------:R-:W-:Y:S04]  /*f610*/  HMMA.16816.F32 R108, R160.reuse, R116, R8 ;  /* 0x00000074a06c723c */ /* 0x040fe80000001808 */
[----:B------:R-:W-:Y:S02]  /*f620*/  FADD.FTZ R2, R203, R2 ;  /* 0x00000002cb027221 */ /* 0x000fe40000010000 */
[----:B------:R-:W-:Y:S02]  /*f630*/  FADD.FTZ R6, R123, R6 ;  /* 0x000000067b067221 */ /* 0x000fe40000010000 */
[----:B------:R-:W-:Y:S01]  /*f640*/  FADD.FTZ R5, R121, R2 ;  /* 0x0000000279057221 */ /* 0x000fe20000010000 */
[-C--:B------:R-:W-:Y:S03]  /*f650*/  HMMA.16816.F32 R112, R160, R118.reuse, R12 ;  /* 0x00000076a070723c */ /* 0x080fe6000000180c */
[----:B------:R-:W-:Y:S02]  /*f660*/  FADD.FTZ R2, R230, R6 ;  /* 0x00000006e6027221 */ /* 0x000fe40000010000 */
[----:B------:R-:W-:Y:S03]  /*f670*/  FADD.FTZ R6, R126, R4 ;  /* 0x000000047e067221 */ /* 0x000fe60000010000 */
[C---:B------:R-:W-:Y:S04]  /*f680*/  HMMA.16816.F32 R116, R164.reuse, R118, R16 ;  /* 0x00000076a474723c */ /* 0x040fe80000001810 */
[----:B----4-:R-:W-:Y:S02]  /*f690*/  FFMA.FTZ R8, R0, R73, R120 ;  /* 0x0000004900087223 */ /* 0x010fe40000010078 */
[----:B------:R-:W-:Y:S02]  /*f6a0*/  FADD.FTZ R0, R229, R5 ;  /* 0x00000005e5007221 */ /* 0x000fe40000010000 */
[-C--:B------:R-:W-:Y:S04]  /*f6b0*/  HMMA.16816.F32 R120, R164, R132.reuse, R20 ;  /* 0x00000084a478723c */ /* 0x080fe80000001814 */
[----:B------:R-:W-:Y:S02]  /*f6c0*/  FADD.FTZ R8, R127, R8 ;  /* 0x000000087f087221 */ /* 0x000fe40000010000 */
[----:B------:R-:W-:Y:S02]  /*f6d0*/  FADD.FTZ R5, R125, R2 ;  /* 0x000000027d057221 */ /* 0x000fe40000010000 */
[----:B------:R-:W-:Y:S04]  /*f6e0*/  FADD.FTZ R7, R124, R0 ;  /* 0x000000007c077221 */ /* 0x000fe80000010000 */
        /* <DEDUP_REMOVED lines=67> */
[----:B------:R-:W-:Y:S03]  /*fb20*/  FADD.FTZ R0, R177, R11 ;  /* 0x0000000bb1007221 */ /* 0x000fe60000010000 */
        /* <DEDUP_REMOVED lines=16> */
[----:B------:R-:W-:Y:S01]  /*fc30*/  MOV R102, R70 ;  /* 0x0000004600667202 */ /* 0x000fe20000000f00 */
[----:B------:R-:W-:Y:S01]  /*fc40*/  FADD.FTZ R6, R103, R0 ;  /* 0x0000000067067221 */ /* 0x000fe20000010000 */
[----:B------:R-:W-:Y:S01]  /*fc50*/  MOV R103, R3 ;  /* 0x0000000300677202 */ /* 0x000fe20000000f00 */
[----:B------:R-:W-:Y:S01]  /*fc60*/  FADD.FTZ R5, R101, R5 ;  /* 0x0000000565057221 */ /* 0x000fe20000010000 */
[----:B------:R-:W-:Y:S01]  /*fc70*/  MOV R101, R71 ;  /* 0x0000004700657202 */ /* 0x000fe20000000f00 */
        /* <DEDUP_REMOVED lines=11> */
.L_x_261:
[----:B------:R-:W2:Y:S01]  /*fd30*/  S2UR UR5, SR_CTAID.X ;  /* 0x00000000000579c3 */ /* 0x000ea20000002500 */
[----:B------:R-:W-:Y:S01]  /*fd40*/  ULDC.64 UR14, c[0x0][0x2c8] ;  /* 0x0000b200000e7ab9 */ /* 0x000fe20000000a00 */
[----:B------:R-:W-:Y:S01]  /*fd50*/  PLOP3.LUT P0, PT, PT, PT, UP0, 0x40, 0x0 ;  /* 0x000000000000781c */ /* 0x000fe20003f0e808 */
[----:B------:R-:W-:-:S02]  /*fd60*/  UIADD3 UR6, UR7, 0x1, -UR12 ;  /* 0x0000000107067890 */ /* 0x000fc4000fffe80c */
[----:B--2---:R-:W-:-:S04]  /*fd70*/  ULEA UR5, UR5, 0x7f, 0x7 ;  /* 0x0000007f05057891 */ /* 0x004fc8000f8e383f */
[----:B------:R-:W-:-:S04]  /*fd80*/  UIMAD.WIDE.U32 UR16, UR5, UR14, URZ ;  /* 0x0000000e051072a5 */ /* 0x000fc8000f8e003f */
[----:B------:R-:W-:-:S04]  /*fd90*/  @UP1 USHF.R.U32.HI UR5, URZ, UR15, UR17 ;  /* 0x0000000f3f051299 */ /* 0x000fc80008011611 */
[----:B------:R-:W-:-:S03]  /*fda0*/  UIADD3 UR6, UR6, UR5, URZ ;  /* 0x0000000506067290 */ /* 0x000fc6000fffe03f */
        /* <DEDUP_REMOVED lines=15> */
.L_x_280:
[----:B------:R-:W-:Y:S02]  /*fea0*/  ULDC UR11, c[0x0][0x32c] ;  /* 0x0000cb00000b7ab9 */ /* 0x000fe40000000800 */
[----:B------:R-:W-:Y:S02]  /*feb0*/  UISETP.NE.AND UP2, UPT, UR11, 0x1, UPT ;  /* 0x000000010b00788c */ /* 0x000fe4000bf45270 */
[----:B------:R-:W-:Y:S02]  /*fec0*/  ULDC.64 UR14, c[0x0][0x330] ;  /* 0x0000cc00000e7ab9 */ /* 0x000fe40000000a00 */
[----:B------:R-:W-:-:S07]  /*fed0*/  UIMAD.WIDE.U32 UR16, UR6, UR14, URZ ;  /* 0x0000000e061072a5 */ /* 0x000fce000f8e003f */
[----:B------:R-:W-:Y:S02]  /*fee0*/  @UP2 UMOV UR11, UR17 ;  /* 0x00000011000b2c82 */ /* 0x000fe40008000000 */
[----:B------:R-:W-:-:S03]  /*fef0*/  @UP2 USHF.R.U32.HI UR6, URZ, UR15, UR11 ;  /* 0x0000000f3f062299 */ /* 0x000fc6000801160b */
.L_x_281:
[----:B------:R-:W-:Y:S02]  /*ff00*/  ULDC UR11, c[0x0][0x32c] ;  /* 0x0000cb00000b7ab9 */ /* 0x000fe40000000800 */
[----:B------:R-:W-:-:S04]  /*ff10*/  UIMAD UR11, UR6, UR11, URZ ;  /* 0x0000000b060b72a4 */ /* 0x000fc8000f8e023f */
[----:B------:R-:W-:-:S04]  /*ff20*/  UISETP.LT.AND UP2, UPT, UR5, UR11, UPT ;  /* 0x0000000b0500728c */ /* 0x000fc8000bf41270 */
[----:B------:R-:W-:-:S04]  /*ff30*/  USEL UR5, UR5, UR11, !UP2 ;  /* 0x0000000b05057287 */ /* 0x000fc8000d000000 */
.L_x_279:
[----:B------:R-:W-:-:S04]  /*ff40*/  UIADD3 UR5, UR5, 0x5f, URZ ;  /* 0x0000005f05057890 */ /* 0x000fc8000fffe03f */
        /* <DEDUP_REMOVED lines=13> */
.L_x_283:
[----:B------:R-:W-:Y:S04]  /*10020*/  DEPBAR.LE SB0, 0x0 ;  /* 0x000080000000791a */ /* 0x000fe80000000000 */
[----:B------:R-:W-:Y:S01]  /*10030*/  BAR.SYNC.DEFER_BLOCKING 0x0 ;  /* 0x0000000000007b1d */ /* 0x000fe20000010000 */
[C---:B------:R-:W-:Y:S02]  /*10040*/  ISETP.LT.AND P2, PT, R103.reuse, UR4, PT ;  /* 0x0000000467007c0c */ /* 0x040fe4000bf41270 */
[C---:B------:R-:W-:Y:S11]  /*10050*/  ISETP.GT.AND P4, PT, R103.reuse, UR4, PT ;  /* 0x0000000467007c0c */ /* 0x040ff6000bf84270 */
        /* <DEDUP_REMOVED lines=98> */
[----:B------:R2:W-:Y:S07]  /*10680*/  @!P2 LDGSTS.E.BYPASS.LTC128B.128 [R227+0x2900], [R194.64], !P3 ;  /* 0x02900000c2e3afae */ /* 0x0005ee000d901d68 */
        /* <DEDUP_REMOVED lines=148> */
[----:B------:R-:W-:Y:S01]  /*10fd0*/  MUFU.TANH R201, R44 ;  /* 0x0000002c00c97308 */ /* 0x000fe20000002400 */
[C---:B------:R-:W-:Y:S04]  /*10fe0*/  HMMA.16816.F32 R88, R188.reuse, R4, R88 ;  /* 0x00000004bc58723c */ /* 0x040fe80000001858 */
[----:B------:R-:W-:Y:S02]  /*10ff0*/  FMUL.FTZ R67, R67, c[0x0][0x320] ;  /* 0x0000c80043437a20 */ /* 0x000fe40000410000 */
[----:B------:R-:W-:Y:S01]  /*11000*/  FMUL.FTZ R68, R68, c[0x0][0x320] ;  /* 0x0000c80044447a20 */ /* 0x000fe20000410000 */
[----:B------:R-:W-:Y:S01]  /*11010*/  FMNMX.FTZ R5, R180, R101, !PT ;  /* 0x00000065b4057209 */ /* 0x000fe20007810000 */
[-C--:B------:R-:W-:Y:S01]  /*11020*/  HMMA.16816.F32 R92, R188, R6.reuse, R92 ;  /* 0x00000006bc5c723c */ /* 0x080fe2000000185c */
[----:B------:R-:W-:Y:S03]  /*11030*/  MUFU.TANH R44, R72 ;  /* 0x00000048002c7308 */ /* 0x000fe60000002400 */
[----:B----4-:R-:W-:Y:S01]  /*11040*/  FMNMX.FTZ R4, R16, R0, !PT ;  /* 0x0000000010047209 */ /* 0x010fe20007810000 */
[----:B------:R-:W-:Y:S02]  /*11050*/  FMUL.FTZ R82, R82, c[0x0][0x320] ;  /* 0x0000c80052527a20 */ /* 0x000fe40000410000 */
[----:B------:R-:W-:Y:S01]  /*11060*/  FMUL.FTZ R80, R80, c[0x0][0x320] ;  /* 0x0000c80050507a20 */ /* 0x000fe20000410000 */
[----:B------:R-:W-:Y:S01]  /*11070*/  FMNMX.FTZ R4, R17, R4, !PT ;  /* 0x0000000411047209 */ /* 0x000fe20007810000 */
[----:B------:R-:W-:Y:S01]  /*11080*/  FMUL.FTZ R84, R84, c[0x0][0x320] ;  /* 0x0000c80054547a20 */ /* 0x000fe20000410000 */
[----:B------:R-:W-:Y:S01]  /*11090*/  HMMA.16816.F32 R96, R172, R6, R96 ;  /* 0x00000006ac60723c */ /* 0x000fe20000001860 */
[----:B------:R-:W-:Y:S03]  /*110a0*/  MUFU.TANH R200, R39 ;  /* 0x0000002700c87308 */ /* 0x000fe60000002400 */
[----:B------:R-:W-:Y:S01]  /*110b0*/  FMNMX.FTZ R4, R20, R4, !PT ;  /* 0x0000000414047209 */ /* 0x000fe20007810000 */
[----:B------:R-:W-:Y:S02]  /*110c0*/  FMUL.FTZ R83, R83, c[0x0][0x320] ;  /* 0x0000c80053537a20 */ /* 0x000fe40000410000 */
[----:B------:R-:W-:Y:S01]  /*110d0*/  FMUL.FTZ R81, R81, c[0x0][0x320] ;  /* 0x0000c80051517a20 */ /* 0x000fe20000410000 */
[----:B------:R-:W-:Y:S01]  /*110e0*/  FMNMX.FTZ R4, R21, R4, !PT ;  /* 0x0000000415047209 */ /* 0x000fe20007810000 */
[----:B------:R-:W-:Y:S02]  /*110f0*/  FMUL.FTZ R86, R86, c[0x0][0x320] ;  /* 0x0000c80056567a20 */ /* 0x000fe40000410000 */
[----:B------:R-:W1:Y:S01]  /*11100*/  MUFU.TANH R3, R84 ;  /* 0x0000005400037308 */ /* 0x000e620000002400 */
[----:B------:R-:W-:Y:S02]  /*11110*/  FMUL.FTZ R87, R87, c[0x0][0x320] ;  /* 0x0000c80057577a20 */ /* 0x000fe40000410000 */
[----:B------:R-:W-:Y:S02]  /*11120*/  FMUL.FTZ R85, R85, c[0x0][0x320] ;  /* 0x0000c80055557a20 */ /* 0x000fe40000410000 */
[----:B------:R-:W-:Y:S02]  /*11130*/  FMUL.FTZ R88, R88, c[0x0][0x320] ;  /* 0x0000c80058587a20 */ /* 0x000fe40000410000 */
[----:B------:R-:W-:Y:S02]  /*11140*/  FMUL.FTZ R89, R89, c[0x0][0x320] ;  /* 0x0000c80059597a20 */ /* 0x000fe40000410000 */
[----:B------:R-:W-:Y:S01]  /*11150*/  FMUL.FTZ R90, R90, c[0x0][0x320] ;  /* 0x0000c8005a5a7a20 */ /* 0x000fe20000410000 */
[----:B------:R2:W4:Y:S01]  /*11160*/  MUFU.TANH R195, R37 ;  /* 0x0000002500c37308 */ /* 0x0005220000002400 */
        /* <DEDUP_REMOVED lines=8> */
[----:B-1----:R-:W-:Y:S01]  /*111f0*/  MOV R189, R3 ;  /* 0x0000000300bd7202 */ /* 0x002fe20000000f00 */
[----:B------:R-:W-:Y:S01]  /*11200*/  FMUL.FTZ R61, R61, c[0x0][0x320] ;  /* 0x0000c8003d3d7a20 */ /* 0x000fe20000410000 */
[----:B------:R-:W-:Y:S01]  /*11210*/  FMNMX.FTZ R3, R177, R100, !PT ;  /* 0x00000064b1037209 */ /* 0x000fe20007810000 */
[----:B------:R-:W-:Y:S02]  /*11220*/  FMUL.FTZ R73, R73, c[0x0][0x320] ;  /* 0x0000c80049497a20 */ /* 0x000fe40000410000 */
[----:B------:R-:W-:Y:S01]  /*11230*/  FMUL.FTZ R77, R77, c[0x0][0x320] ;  /* 0x0000c8004d4d7a20 */ /* 0x000fe20000410000 */
[----:B------:R-:W1:Y:S01]  /*11240*/  MUFU.TANH R184, R48 ;  /* 0x0000003000b87308 */ /* 0x000e620000002400 */
[----:B------:R-:W-:Y:S01]  /*11250*/  FMNMX.FTZ R3, R170, R3, !PT ;  /* 0x00000003aa037209 */ /* 0x000fe20007810000 */
[----:B------:R-:W-:Y:S01]  /*11260*/  FMUL.FTZ R74, R74, c[0x0][0x320] ;  /* 0x0000c8004a4a7a20 */ /* 0x000fe20000410000 */
[----:B--2---:R-:W2:Y:S02]  /*11270*/  LDL.64 R36, [R1+0x28] ;  /* 0x0000280001247983 */ /* 0x004ea40000100a00 */
[----:B------:R-:W-:Y:S01]  /*11280*/  FMNMX.FTZ R0, R18, R3, !PT ;  /* 0x0000000312007209 */ /* 0x000fe20007810000 */
[----:B------:R-:W-:Y:S01]  /*11290*/  FMUL.FTZ R92, R92, c[0x0][0x320] ;  /* 0x0000c8005c5c7a20 */ /* 0x000fe20000410000 */
[----:B------:R-:W-:Y:S01]  /*112a0*/  FMNMX.FTZ R3, R171, R5, !PT ;  /* 0x00000005ab037209 */ /* 0x000fe20007810000 */
[----:B------:R-:W-:Y:S01]  /*112b0*/  FMUL.FTZ R79, R79, c[0x0][0x320] ;  /* 0x0000c8004f4f7a20 */ /* 0x000fe20000410000 */
[----:B------:R-:W-:Y:S01]  /*112c0*/  FMNMX.FTZ R0, R19, R0, !PT ;  /* 0x0000000013007209 */ /* 0x000fe20007810000 */
[----:B------:R1:W-:Y:S01]  /*112d0*/  MUFU.TANH R238, R74 ;  /* 0x0000004a00ee7308 */ /* 0x0003e20000002400 */
        /* <DEDUP_REMOVED lines=9> */
[----:B------:R-:W1:Y:S01]  /*11370*/  MUFU.TANH R198, R51 ;  /* 0x0000003300c67308 */ /* 0x000e620000002400 */
        /* <DEDUP_REMOVED lines=10> */
[----:B------:R-:W-:Y:S01]  /*11420*/  FMUL.FTZ R24, R24, c[0x0][0x320] ;  /* 0x0000c80018187a20 */ /* 0x000fe20000410000 */
[----:B----4-:R-:W-:Y:S01]  /*11430*/  FMNMX.FTZ R72, R195, R72, !PT ;  /* 0x00000048c3487209 */ /* 0x010fe20007810000 */
[----:B------:R-:W-:Y:S01]  /*11440*/  FMUL.FTZ R76, R76, c[0x0][0x320] ;  /* 0x0000c8004c4c7a20 */ /* 0x000fe20000410000 */
[----:B------:R-:W-:Y:S01]  /*11450*/  FMNMX.FTZ R0, R200, R0, !PT ;  /* 0x00000000c8007209 */ /* 0x000fe20007810000 */
[----:B-1----:R-:W-:Y:S01]  /*11460*/  FMUL.FTZ R74, R94, c[0x0][0x320] ;  /* 0x0000c8005e4a7a20 */ /* 0x002fe20000410000 */
[----:B------:R-:W-:Y:S01]  /*11470*/  FMNMX.FTZ R72, R184, R72, !PT ;  /* 0x00000048b8487209 */ /* 0x000fe20007810000 */
[----:B------:R-:W-:Y:S01]  /*11480*/  FMUL.FTZ R62, R62, c[0x0][0x320] ;  /* 0x0000c8003e3e7a20 */ /* 0x000fe20000410000 */
[----:B------:R-:W-:Y:S01]  /*11490*/  FMNMX.FTZ R0, R197, R0, !PT ;  /* 0x00000000c5007209 */ /* 0x000fe20007810000 */
[----:B------:R-:W-:Y:S01]  /*114a0*/  FMUL.FTZ R63, R63, c[0x0][0x320] ;  /* 0x0000c8003f3f7a20 */ /* 0x000fe20000410000 */
[----:B------:R-:W1:Y:S01]  /*114b0*/  MUFU.TANH R228, R54 ;  /* 0x0000003600e47308 */ /* 0x000e620000002400 */
[----:B------:R-:W-:Y:S02]  /*114c0*/  FMUL.FTZ R75, R75, c[0x0][0x320] ;  /* 0x0000c8004b4b7a20 */ /* 0x000fe40000410000 */
[----:B------:R-:W-:Y:S01]  /*114d0*/  FMUL.FTZ R78, R78, c[0x0][0x320] ;  /* 0x0000c8004e4e7a20 */ /* 0x000fe20000410000 */
[----:B------:R-:W-:Y:S01]  /*114e0*/  FMNMX.FTZ R0, R198, R0, !PT ;  /* 0x00000000c6007209 */ /* 0x000fe20007810000 */
[----:B------:R-:W-:Y:S02]  /*114f0*/  FMUL.FTZ R25, R25, c[0x0][0x320] ;  /* 0x0000c80019197a20 */ /* 0x000fe40000410000 */
[----:B------:R-:W-:Y:S02]  /*11500*/  FMUL.FTZ R28, R28, c[0x0][0x320] ;  /* 0x0000c8001c1c7a20 */ /* 0x000fe40000410000 */
[----:B------:R-:W-:Y:S01]  /*11510*/  FMUL.FTZ R29, R29, c[0x0][0x320] ;  /* 0x0000c8001d1d7a20 */ /* 0x000fe20000410000 */
[----:B------:R-:W4:Y:S01]  /*11520*/  MUFU.TANH R52, R52 ;  /* 0x0000003400347308 */ /* 0x000f220000002400 */
[----:B------:R-:W-:Y:S02]  /*11530*/  FMUL.FTZ R43, R43, c[0x0][0x320] ;  /* 0x0000c8002b2b7a20 */ /* 0x000fe40000410000 */
[----:B------:R-:W-:Y:S01]  /*11540*/  FMUL.FTZ R71, R71, c[0x0][0x320] ;  /* 0x0000c80047477a20 */ /* 0x000fe20000410000 */
[----:B------:R-:W-:Y:S06]  /*11550*/  FMNMX.FTZ R72, R183, R72, !PT ;  /* 0x00000048b7487209 */ /* 0x000fec0007810000 */
[----:B------:R-:W-:Y:S01]  /*11560*/  MUFU.TANH R226, R40 ;  /* 0x0000002800e27308 */ /* 0x000fe20000002400 */
[----:B-1----:R-:W-:Y:S09]  /*11570*/  FMNMX.FTZ R0, R228, R0, !PT ;  /* 0x00000000e4007209 */ /* 0x002ff20007810000 */
[----:B------:R-:W1:Y:S01]  /*11580*/  MUFU.TANH R40, R55 ;  /* 0x0000003700287308 */ /* 0x000e620000002400 */
[----:B----4-:R-:W-:Y:S09]  /*11590*/  FMNMX.FTZ R72, R52, R72, !PT ;  /* 0x0000004834487209 */ /* 0x010ff20007810000 */
[----:B------:R-:W4:Y:S10]  /*115a0*/  MUFU.TANH R24, R24 ;  /* 0x0000001800187308 */ /* 0x000f340000002400 */
[----:B------:R-:W4:Y:S01]  /*115b0*/  MUFU.TANH R234, R53 ;  /* 0x0000003500ea7308 */ /* 0x000f220000002400 */
[----:B-1----:R-:W-:Y:S09]  /*115c0*/  FMNMX.FTZ R0, R40, R0, !PT ;  /* 0x0000000028007209 */ /* 0x002ff20007810000 */
[----:B------:R-:W1:Y:S01]  /*115d0*/  MUFU.TANH R221, R66 ;  /* 0x0000004200dd7308 */ /* 0x000e620000002400 */
[----:B----4-:R-:W-:Y:S09]  /*115e0*/  FMNMX.FTZ R4, R24, R5, !PT ;  /* 0x0000000518047209 */ /* 0x010ff20007810000 */
[----:B------:R-:W4:Y:S01]  /*115f0*/  MUFU.TANH R25, R25 ;  /* 0x0000001900197308 */ /* 0x000f220000002400 */
[----:B------:R-:W-:Y:S09]  /*11600*/  FMNMX.FTZ R72, R234, R72, !PT ;  /* 0x00000048ea487209 */ /* 0x000ff20007810000 */
        /* <DEDUP_REMOVED lines=12> */
[----:B------:R-:W3:Y:S01]  /*116d0*/  MUFU.TANH R51, R68 ;  /* 0x0000004400337308 */ /* 0x000ee20000002400 */
[----:B-1----:R-:W-:Y:S09]  /*116e0*/  FMNMX.FTZ R0, R223, R0, !PT ;  /* 0x00000000df007209 */ /* 0x002ff20007810000 */
[----:B------:R-:W1:Y:S01]  /*116f0*/  MUFU.TANH R222, R69 ;  /* 0x0000004500de7308 */ /* 0x000e620000002400 */
[----:B----4-:R-:W-:Y:S02]  /*11700*/  FMNMX.FTZ R3, R29, R4, !PT ;  /* 0x000000041d037209 */ /* 0x010fe40007810000 */
[----:B------:R-:W-:Y:S02]  /*11710*/  FMNMX.FTZ R4, R176, R102, !PT ;  /* 0x00000066b0047209 */ /* 0x000fe40007810000 */
[----:B------:R-:W-:Y:S05]  /*11720*/  FMNMX.FTZ R3, R226, R3, !PT ;  /* 0x00000003e2037209 */ /* 0x000fea0007810000 */
[----:B------:R-:W-:Y:S01]  /*11730*/  MUFU.TANH R236, R43 ;  /* 0x0000002b00ec7308 */ /* 0x000fe20000002400 */
[----:B------:R-:W-:Y:S02]  /*11740*/  FMNMX.FTZ R4, R178, R4, !PT ;  /* 0x00000004b2047209 */ /* 0x000fe40007810000 */
[----:B---3--:R-:W-:Y:S07]  /*11750*/  FMNMX.FTZ R72, R51, R72, !PT ;  /* 0x0000004833487209 */ /* 0x008fee0007810000 */
[----:B------:R-:W3:Y:S01]  /*11760*/  MUFU.TANH R43, R71 ;  /* 0x00000047002b7308 */ /* 0x000ee20000002400 */
[----:B------:R-:W-:Y:S02]  /*11770*/  MOV R23, c[0x0][0x1e4] ;  /* 0x0000790000177a02 */ /* 0x000fe40000000f00 */
[----:B-1----:R-:W-:Y:S04]  /*11780*/  MOV R191, R222 ;  /* 0x000000de00bf7202 */ /* 0x002fe80000000f00 */
[----:B------:R-:W-:Y:S03]  /*11790*/  FMNMX.FTZ R72, R191, R72, !PT ;  /* 0x00000048bf487209 */ /* 0x000fe60007810000 */
[----:B------:R-:W1:Y:S10]  /*117a0*/  MUFU.TANH R230, R82 ;  /* 0x0000005200e67308 */ /* 0x000e740000002400 */
[----:B------:R-:W4:Y:S01]  /*117b0*/  MUFU.TANH R14, R14 ;  /* 0x0000000e000e7308 */ /* 0x000f220000002400 */
[----:B---3--:R-:W-:Y:S09]  /*117c0*/  FMNMX.FTZ R0, R43, R0, !PT ;  /* 0x000000002b007209 */ /* 0x008ff20007810000 */
[----:B------:R-:W3:Y:S01]  /*117d0*/  MUFU.TANH R219, R80 ;  /* 0x0000005000db7308 */ /* 0x000ee20000002400 */
[----:B-1----:R-:W-:Y:S09]  /*117e0*/  FMNMX.FTZ R0, R230, R0, !PT ;  /* 0x00000000e6007209 */ /* 0x002ff20007810000 */
[----:B------:R-:W1:Y:S01]  /*117f0*/  MUFU.TANH R225, R46 ;  /* 0x0000002e00e17308 */ /* 0x000e620000002400 */
[----:B----4-:R-:W-:Y:S04]  /*11800*/  FMNMX.FTZ R4, R14, R4, !PT ;  /* 0x000000040e047209 */ /* 0x010fe80007810000 */
[----:B------:R-:W-:Y:S05]  /*11810*/  FMNMX.FTZ R4, R179, R4, !PT ;  /* 0x00000004b3047209 */ /* 0x000fea0007810000 */
[----:B------:R-:W4:Y:S01]  /*11820*/  MUFU.TANH R46, R83 ;  /* 0x00000053002e7308 */ /* 0x000f220000002400 */
[----:B---3--:R-:W-:Y:S09]  /*11830*/  FMNMX.FTZ R72, R219, R72, !PT ;  /* 0x00000048db487209 */ /* 0x008ff20007810000 */
[----:B------:R-:W3:Y:S01]  /*11840*/  MUFU.TANH R204, R81 ;  /* 0x0000005100cc7308 */ /* 0x000ee20000002400 */
[----:B-1----:R-:W-:Y:S02]  /*11850*/  MOV R48, R225 ;  /* 0x000000e100307202 */ /* 0x002fe40000000f00 */
[----:B------:R-:W-:Y:S07]  /*11860*/  IADD3 R225, R103, -0x1, RZ ;  /* 0xffffffff67e17810 */ /* 0x000fee0007ffe0ff */
[----:B------:R-:W1:Y:S01]  /*11870*/  MUFU.TANH R220, R86 ;  /* 0x0000005600dc7308 */ /* 0x000e620000002400 */
[----:B----4-:R-:W-:Y:S09]  /*11880*/  FMNMX.FTZ R0, R46, R0, !PT ;  /* 0x000000002e007209 */ /* 0x010ff20007810000 */
[----:B------:R-:W4:Y:S01]  /*11890*/  MUFU.TANH R182, R26 ;  /* 0x0000001a00b67308 */ /* 0x000f220000002400 */
[----:B---3--:R-:W-:Y:S04]  /*118a0*/  FMNMX.FTZ R72, R204, R72, !PT ;  /* 0x00000048cc487209 */ /* 0x008fe80007810000 */
[----:B------:R-:W-:Y:S05]  /*118b0*/  FMNMX.FTZ R72, R189, R72, !PT ;  /* 0x00000048bd487209 */ /* 0x000fea0007810000 */
[----:B------:R-:W3:Y:S01]  /*118c0*/  MUFU.TANH R202, R41 ;  /* 0x0000002900ca7308 */ /* 0x000ee20000002400 */
[----:B-1----:R-:W-:Y:S09]  /*118d0*/  FMNMX.FTZ R0, R220, R0, !PT ;  /* 0x00000000dc007209 */ /* 0x002ff20007810000 */
[----:B------:R-:W-:Y:S01]  /*118e0*/  MUFU.TANH R196, R31 ;  /* 0x0000001f00c47308 */ /* 0x000fe20000002400 */
[----:B----4-:R-:W-:Y:S09]  /*118f0*/  FMNMX.FTZ R4, R182, R4, !PT ;  /* 0x00000004b6047209 */ /* 0x010ff20007810000 */
[----:B------:R-:W1:Y:S01]  /*11900*/  MUFU.TANH R31, R87 ;  /* 0x00000057001f7308 */ /* 0x000e620000002400 */
[----:B---3--:R-:W-:Y:S04]  /*11910*/  FMNMX.FTZ R3, R202, R3, !PT ;  /* 0x00000003ca037209 */ /* 0x008fe80007810000 */
[----:B------:R-:W-:Y:S05]  /*11920*/  FMNMX.FTZ R3, R201, R3, !PT ;  /* 0x00000003c9037209 */ /* 0x000fea0007810000 */
[----:B------:R-:W3:Y:S10]  /*11930*/  MUFU.TANH R192, R27 ;  /* 0x0000001b00c07308 */ /* 0x000ef40000002400 */
[----:B------:R-:W-:Y:S01]  /*11940*/  MUFU.TANH R41, R42 ;  /* 0x0000002a00297308 */ /* 0x000fe20000002400 */
[----:B-1----:R-:W-:Y:S09]  /*11950*/  FMNMX.FTZ R0, R31, R0, !PT ;  /* 0x000000001f007209 */ /* 0x002ff20007810000 */
[----:B------:R-:W1:Y:S01]  /*11960*/  MUFU.TANH R42, R85 ;  /* 0x00000055002a7308 */ /* 0x000e620000002400 */
[----:B---3--:R-:W-:Y:S09]  /*11970*/  FMNMX.FTZ R4, R192, R4, !PT ;  /* 0x00000004c0047209 */ /* 0x008ff20007810000 */
[----:B------:R-:W3:Y:S10]  /*11980*/  MUFU.TANH R27, R98 ;  /* 0x00000062001b7308 */ /* 0x000ef40000002400 */
[----:B------:R-:W4:Y:S01]  /*11990*/  MUFU.TANH R193, R30 ;  /* 0x0000001e00c17308 */ /* 0x000f220000002400 */
[----:B-1----:R-:W-:Y:S09]  /*119a0*/  FMNMX.FTZ R72, R42, R72, !PT ;  /* 0x000000482a487209 */ /* 0x002ff20007810000 */
[----:B------:R-:W1:Y:S01]  /*119b0*/  MUFU.TANH R30, R45 ;  /* 0x0000002d001e7308 */ /* 0x000e620000002400 */
[----:B---3--:R-:W-:Y:S09]  /*119c0*/  FMNMX.FTZ R0, R27, R0, !PT ;  /* 0x000000001b007209 */ /* 0x008ff20007810000 */
[----:B------:R-:W3:Y:S01]  /*119d0*/  MUFU.TANH R173, R96 ;  /* 0x0000006000ad7308 */ /* 0x000ee20000002400 */
[----:B----4-:R-:W-:Y:S04]  /*119e0*/  FMNMX.FTZ R4, R193, R4, !PT ;  /* 0x00000004c1047209 */ /* 0x010fe80007810000 */
[----:B------:R-:W-:Y:S05]  /*119f0*/  FMNMX.FTZ R4, R196, R4, !PT ;  /* 0x00000004c4047209 */ /* 0x000fea0007810000 */
[----:B------:R4:W2:Y:S01]  /*11a00*/  MUFU.TANH R175, R99 ;  /* 0x0000006300af7308 */ /* 0x0008a20000002400 */
[----:B------:R-:W-:Y:S02]  /*11a10*/  FMNMX.FTZ R4, R41, R4, !PT ;  /* 0x0000000429047209 */ /* 0x000fe40007810000 */
[----:B-1----:R-:W-:Y:S02]  /*11a20*/  FMNMX.FTZ R3, R30, R3, !PT ;  /* 0x000000031e037209 */ /* 0x002fe40007810000 */
[----:B------:R-:W-:Y:S05]  /*11a30*/  MOV R45, R236 ;  /* 0x000000ec002d7202 */ /* 0x000fea0000000f00 */
[----:B------:R-:W1:Y:S01]  /*11a40*/  MUFU.TANH R218, R56 ;  /* 0x0000003800da7308 */ /* 0x000e620000002400 */
[----:B------:R-:W-:Y:S02]  /*11a50*/  FMNMX.FTZ R4, R45, R4, !PT ;  /* 0x000000042d047209 */ /* 0x000fe40007810000 */
[----:B---3--:R-:W-:Y:S02]  /*11a60*/  FMNMX.FTZ R72, R173, R72, !PT ;  /* 0x00000048ad487209 */ /* 0x008fe40007810000 */
[----:B------:R-:W-:Y:S05]  /*11a70*/  FMNMX.FTZ R4, R48, R4, !PT ;  /* 0x0000000430047209 */ /* 0x000fea0007810000 */
[----:B------:R-:W3:Y:S01]  /*11a80*/  MUFU.TANH R172, R97 ;  /* 0x0000006100ac7308 */ /* 0x000ee20000002400 */
[----:B----4-:R-:W-:Y:S02]  /*11a90*/  MOV R99, R238 ;  /* 0x000000ee00637202 */ /* 0x010fe40000000f00 */
[----:B--2---:R-:W-:Y:S07]  /*11aa0*/  FMNMX.FTZ R0, R175, R0, !PT ;  /* 0x00000000af007209 */ /* 0x004fee0007810000 */
[----:B------:R-:W2:Y:S01]  /*11ab0*/  MUFU.TANH R224, R57 ;  /* 0x0000003900e07308 */ /* 0x000ea20000002400 */
[----:B------:R-:W4:Y:S01]  /*11ac0*/  SHFL.BFLY PT, R71, R0, 0x2, 0x1f ;  /* 0x0c401f0000477f89 */ /* 0x000f2200000e0000 */
[----:B-1----:R-:W-:Y:S08]  /*11ad0*/  FMNMX.FTZ R3, R218, R3, !PT ;  /* 0x00000003da037209 */ /* 0x002ff00007810000 */
[----:B------:R-:W1:Y:S01]  /*11ae0*/  MUFU.TANH R233, R60 ;  /* 0x0000003c00e97308 */ /* 0x000e620000002400 */
[----:B---3--:R-:W-:Y:S05]  /*11af0*/  FMNMX.FTZ R72, R172, R72, !PT ;  /* 0x00000048ac487209 */ /* 0x008fea0007810000 */
[----:B------:R-:W3:Y:S04]  /*11b00*/  SHFL.BFLY PT, R5, R72, 0x2, 0x1f ;  /* 0x0c401f0048057f89 */ /* 0x000ee800000e0000 */
[----:B------:R-:W3:Y:S01]  /*11b10*/  MUFU.TANH R215, R47 ;  /* 0x0000002f00d77308 */ /* 0x000ee20000002400 */
[----:B--2---:R-:W-:Y:S02]  /*11b20*/  FMNMX.FTZ R3, R224, R3, !PT ;  /* 0x00000003e0037209 */ /* 0x004fe40007810000 */
[----:B----4-:R-:W-:Y:S07]  /*11b30*/  FMNMX.FTZ R71, R0, R71, !PT ;  /* 0x0000004700477209 */ /* 0x010fee0007810000 */
[----:B------:R-:W2:Y:S01]  /*11b40*/  MUFU.TANH R235, R61 ;  /* 0x0000003d00eb7308 */ /* 0x000ea20000002400 */
[----:B-1----:R-:W-:Y:S09]  /*11b50*/  FMNMX.FTZ R3, R233, R3, !PT ;  /* 0x00000003e9037209 */ /* 0x002ff20007810000 */
[----:B------:R-:W1:Y:S01]  /*11b60*/  MUFU.TANH R229, R58 ;  /* 0x0000003a00e57308 */ /* 0x000e620000002400 */
[----:B---3--:R-:W-:Y:S02]  /*11b70*/  FMNMX.FTZ R72, R72, R5, !PT ;  /* 0x0000000548487209 */ /* 0x008fe40007810000 */
[----:B------:R-:W-:Y:S01]  /*11b80*/  MOV R50, R215 ;  /* 0x000000d700327202 */ /* 0x000fe20000000f00 */
[----:B------:R-:W3:Y:S03]  /*11b90*/  SHFL.BFLY PT, R5, R71, 0x1, 0x1f ;  /* 0x0c201f0047057f89 */ /* 0x000ee600000e0000 */
[----:B------:R-:W-:Y:S03]  /*11ba0*/  FMNMX.FTZ R4, R50, R4, !PT ;  /* 0x0000000432047209 */ /* 0x000fe60007810000 */
[----:B------:R-:W4:Y:S01]  /*11bb0*/  MUFU.TANH R231, R73 ;  /* 0x0000004900e77308 */ /* 0x000f220000002400 */
[----:B--2---:R-:W-:Y:S01]  /*11bc0*/  MOV R94, R235 ;  /* 0x000000eb005e7202 */ /* 0x004fe20000000f00 */
[----:B------:R-:W2:Y:S01]  /*11bd0*/  SHFL.BFLY PT, R7, R72, 0x1, 0x1f ;  /* 0x0c201f0048077f89 */ /* 0x000ea200000e0000 */
[----:B------:R-:W-:Y:S07]  /*11be0*/  FMNMX.FTZ R3, R235, R3, !PT ;  /* 0x00000003eb037209 */ /* 0x000fee0007810000 */
[----:B------:R-:W2:Y:S01]  /*11bf0*/  MUFU.TANH R232, R59 ;  /* 0x0000003b00e87308 */ /* 0x000ea20000002400 */
[----:B------:R-:W-:Y:S02]  /*11c00*/  FMNMX.FTZ R3, R44, R3, !PT ;  /* 0x000000032c037209 */ /* 0x000fe40007810000 */
[----:B-1----:R-:W-:Y:S07]  /*11c10*/  FMNMX.FTZ R4, R229, R4, !PT ;  /* 0x00000004e5047209 */ /* 0x002fee0007810000 */
[----:B------:R-:W1:Y:S01]  /*11c20*/  MUFU.TANH R47, R76 ;  /* 0x0000004c002f7308 */ /* 0x000e620000002400 */
[----:B---3--:R-:W-:Y:S02]  /*11c30*/  FMNMX.FTZ R71, R71, R5, !PT ;  /* 0x0000000547477209 */ /* 0x008fe40007810000 */
[----:B----4-:R-:W-:Y:S02]  /*11c40*/  FMNMX.FTZ R3, R231, R3, !PT ;  /* 0x00000003e7037209 */ /* 0x010fe40007810000 */
[----:B--2---:R-:W-:Y:S05]  /*11c50*/  FMNMX.FTZ R72, R72, R7, !PT ;  /* 0x0000000748487209 */ /* 0x004fea0007810000 */
        /* <DEDUP_REMOVED lines=16> */
[----:B--2---:R-:W-:Y:S07]  /*11d60*/  FMNMX.FTZ R3, R174, R3, !PT ;  /* 0x00000003ae037209 */ /* 0x004fee0007810000 */
[----:B------:R-:W2:Y:S01]  /*11d70*/  MUFU.TANH R237, R75 ;  /* 0x0000004b00ed7308 */ /* 0x000ea20000002400 */
[----:B-1----:R-:W-:Y:S09]  /*11d80*/  FMNMX.FTZ R3, R222, R3, !PT ;  /* 0x00000003de037209 */ /* 0x002ff20007810000 */
[----:B------:R1:W-:Y:S01]  /*11d90*/  MUFU.TANH R75, R0 ;  /* 0x00000000004b7308 */ /* 0x0003e20000002400 */
[----:B---3--:R-:W-:Y:S02]  /*11da0*/  FMNMX.FTZ R3, R97, R3, !PT ;  /* 0x0000000361037209 */ /* 0x008fe40007810000 */
[----:B------:R-:W-:Y:S02]  /*11db0*/  MOV R92, R226 ;  /* 0x000000e2005c7202 */ /* 0x000fe40000000f00 */
[----:B------:R-:W-:Y:S05]  /*11dc0*/  FMNMX.FTZ R3, R26, R3, !PT ;  /* 0x000000031a037209 */ /* 0x000fea0007810000 */
[----:B------:R-:W3:Y:S01]  /*11dd0*/  MUFU.TANH R98, R78 ;  /* 0x0000004e00627308 */ /* 0x000ee20000002400 */
[----:B------:R-:W4:Y:S01]  /*11de0*/  SHFL.BFLY PT, R6, R3, 0x2, 0x1f ;  /* 0x0c401f0003067f89 */ /* 0x000f2200000e0000 */
[----:B--2---:R-:W-:Y:S04]  /*11df0*/  MOV R190, R237 ;  /* 0x000000ed00be7202 */ /* 0x004fe80000000f00 */
[----:B------:R-:W-:Y:S04]  /*11e00*/  FMNMX.FTZ R4, R190, R4, !PT ;  /* 0x00000004be047209 */ /* 0x000fe80007810000 */
[----:B------:R-:W2:Y:S01]  /*11e10*/  MUFU.TANH R96, R79 ;  /* 0x0000004f00607308 */ /* 0x000ea20000002400 */
[----:B-1----:R-:W-:Y:S04]  /*11e20*/  FADD.FTZ R0, -R72, R2 ;  /* 0x0000000248007221 */ /* 0x002fe80000010100 */
[----:B------:R-:W-:Y:S05]  /*11e30*/  FMUL.FTZ R2, R0, c[0x0][0x2d0] ;  /* 0x0000b40000027a20 */ /* 0x000fea0000410000 */
        /* <DEDUP_REMOVED lines=9> */
[----:B------:R-:W2:Y:S01]  /*11ed0*/  MUFU.TANH R74, R74 ;  /* 0x0000004a004a7308 */ /* 0x000ea20000002400 */
[----:B-1----:R-:W-:Y:S09]  /*11ee0*/  FMNMX.FTZ R4, R215, R4, !PT ;  /* 0x00000004d7047209 */ /* 0x002ff20007810000 */
[----:B------:R1:W1:Y:S01]  /*11ef0*/  MUFU.EX2 R73, R2 ;  /* 0x0000000200497308 */ /* 0x0002620000000800 */
[----:B---3--:R-:W-:Y:S02]  /*11f00*/  FMNMX.FTZ R0, R208, R4, !PT ;  /* 0x00000004d0007209 */ /* 0x008fe40007810000 */
[----:B----4-:R-:W-:Y:S02]  /*11f10*/  FMNMX.FTZ R70, R3, R70, !PT ;  /* 0x0000004603467209 */ /* 0x010fe40007810000 */
[----:B--2---:R-:W-:Y:S04]  /*11f20*/  FMNMX.FTZ R0, R74, R0, !PT ;  /* 0x000000004a007209 */ /* 0x004fe80007810000 */
[----:B------:R-:W-:Y:S05]  /*11f30*/  FMNMX.FTZ R0, R75, R0, !PT ;  /* 0x000000004b007209 */ /* 0x000fea0007810000 */
[----:B------:R-:W2:Y:S01]  /*11f40*/  SHFL.BFLY PT, R3, R0, 0x2, 0x1f ;  /* 0x0c401f0000037f89 */ /* 0x000ea200000e0000 */
[----:B-1----:R-:W-:Y:S02]  /*11f50*/  FADD.FTZ R2, -R71, R100 ;  /* 0x0000006447027221 */ /* 0x002fe40000010100 */
[----:B------:R-:W-:Y:S02]  /*11f60*/  FMUL.FTZ R100, R72, c[0x0][0x2d0] ;  /* 0x0000b40048647a20 */ /* 0x000fe40000410000 */
[----:B------:R-:W-:Y:S02]  /*11f70*/  FMUL.FTZ R2, R2, c[0x0][0x2d0] ;  /* 0x0000b40002027a20 */ /* 0x000fe40000410000 */
[--C-:B------:R-:W-:Y:S01]  /*11f80*/  FFMA.FTZ R4, R169, c[0x0][0x2d0], -R100.reuse ;  /* 0x0000b400a9047a23 */ /* 0x100fe20000010864 */
[----:B------:R-:W-:Y:S01]  /*11f90*/  MOV R169, R42 ;  /* 0x0000002a00a97202 */ /* 0x000fe20000000f00 */
[----:B------:R1:W-:Y:S01]  /*11fa0*/  MUFU.EX2 R69, R2 ;  /* 0x0000000200457308 */ /* 0x0003e20000000800 */
[--C-:B------:R-:W-:Y:S09]  /*11fb0*/  FFMA.FTZ R56, R183, c[0x0][0x2d0], -R100.reuse ;  /* 0x0000b400b7387a23 */ /* 0x100ff20000010864 */
[----:B------:R-:W-:Y:S01]  /*11fc0*/  MUFU.EX2 R245, R4 ;  /* 0x0000000400f57308 */ /* 0x000fe20000000800 */
[----:B--2---:R-:W-:Y:S01]  /*11fd0*/  FMNMX.FTZ R0, R0, R3, !PT ;  /* 0x0000000300007209 */ /* 0x004fe20007810000 */
[--C-:B------:R-:W-:Y:S02]  /*11fe0*/  FFMA.FTZ R3, R17, c[0x0][0x2d0], -R100.reuse ;  /* 0x0000b40011037a23 */ /* 0x100fe40000010864 */
[----:B------:R-:W-:Y:S01]  /*11ff0*/  FMUL.FTZ R17, R73, R117 ;  /* 0x0000007549117220 */ /* 0x000fe20000410000 */
[----:B------:R-:W-:Y:S05]  /*12000*/  MOV R117, R229 ;  /* 0x000000e500757202 */ /* 0x000fea0000000f00 */
[----:B------:R2:W-:Y:S01]  /*12010*/  MUFU.EX2 R252, R3 ;  /* 0x0000000300fc7308 */ /* 0x0005e20000000800 */
[----:B-1----:R-:W-:Y:S02]  /*12020*/  FADD.FTZ R2, -R70, R101 ;  /* 0x0000006546027221 */ /* 0x002fe40000010100 */
[----:B------:R-:W-:Y:S02]  /*12030*/  FMUL.FTZ R101, R71, c[0x0][0x2d0] ;  /* 0x0000b40047657a20 */ /* 0x000fe40000410000 */
[----:B------:R-:W-:Y:S02]  /*12040*/  FMUL.FTZ R2, R2, c[0x0][0x2d0] ;  /* 0x0000b40002027a20 */ /* 0x000fe40000410000 */
[--C-:B------:R-:W-:Y:S03]  /*12050*/  FFMA.FTZ R60, R199, c[0x0][0x2d0], -R101.reuse ;  /* 0x0000b400c73c7a23 */ /* 0x100fe60000010865 */
[----:B------:R1:W3:Y:S01]  /*12060*/  MUFU.EX2 R68, R2 ;  /* 0x0000000200447308 */ /* 0x0002e20000000800 */
[--C-:B--2---:R-:W-:Y:S01]  /*12070*/  FFMA.FTZ R3, R177, c[0x0][0x2d0], -R101.reuse ;  /* 0x0000b400b1037a23 */ /* 0x104fe20000010865 */
[----:B------:R-:W-:Y:S08]  /*12080*/  MOV R177, R31 ;  /* 0x0000001f00b17202 */ /* 0x000ff00000000f00 */
[----:B------:R2:W-:Y:S01]  /*12090*/  MUFU.EX2 R244, R3 ;  /* 0x0000000300f47308 */ /* 0x0005e20000000800 */
[--C-:B-1----:R-:W-:Y:S01]  /*120a0*/  FFMA.FTZ R2, R168, c[0x0][0x2d0], -R100.reuse ;  /* 0x0000b400a8027a23 */ /* 0x102fe20000010864 */
[----:B------:R-:W-:Y:S01]  /*120b0*/  MOV R168, R27 ;  /* 0x0000001b00a87202 */ /* 0x000fe20000000f00 */
[C---:B---3--:R-:W-:Y:S07]  /*120c0*/  FMUL.FTZ R57, R68.reuse, R157 ;  /* 0x0000009d44397220 */ /* 0x048fee0000410000 */
[----:B------:R1:W3:Y:S01]  /*120d0*/  MUFU.EX2 R251, R2 ;  /* 0x0000000200fb7308 */ /* 0x0002e20000000800 */
[----:B------:R-:W-:Y:S02]  /*120e0*/  FMUL.FTZ R61, R68, R161 ;  /* 0x000000a1443d7220 */ /* 0x000fe40000410000 */
[--C-:B--2---:R-:W-:Y:S01]  /*120f0*/  FFMA.FTZ R3, R170, c[0x0][0x2d0], -R101.reuse ;  /* 0x0000b400aa037a23 */ /* 0x104fe20000010865 */
[----:B------:R-:W-:Y:S06]  /*12100*/  MOV R170, R43 ;  /* 0x0000002b00aa7202 */ /* 0x000fec0000000f00 */
[----:B------:R2:W4:Y:S01]  /*12110*/  MUFU.EX2 R247, R3 ;  /* 0x0000000300f77308 */ /* 0x0005220000000800 */
[----:B-1----:R-:W-:Y:S01]  /*12120*/  FFMA.FTZ R2, R16, c[0x0][0x2d0], -R100 ;  /* 0x0000b40010027a23 */ /* 0x002fe20000010864 */
[----:B---3--:R-:W-:Y:S08]  /*12130*/  F2FP.PACK_AB R76, R251, R245 ;  /* 0x000000f5fb4c723e */ /* 0x008ff000000000ff */
[----:B------:R1:W3:Y:S01]  /*12140*/  MUFU.EX2 R250, R2 ;  /* 0x0000000200fa7308 */ /* 0x0002e20000000800 */
[--C-:B--2---:R-:W-:Y:S01]  /*12150*/  FFMA.FTZ R3, R18, c[0x0][0x2d0], -R101.reuse ;  /* 0x0000b40012037a23 */ /* 0x104fe20000010865 */
[----:B----4-:R-:W-:Y:S01]  /*12160*/  F2FP.PACK_AB R77, R247, R244 ;  /* 0x000000f4f74d723e */ /* 0x010fe200000000ff */
[----:B------:R-:W-:Y:S01]  /*12170*/  FMUL.FTZ R18, R69, R118 ;  /* 0x0000007645127220 */ /* 0x000fe20000410000 */
[----:B------:R-:W-:Y:S06]  /*12180*/  MOV R118, R49 ;  /* 0x0000003100767202 */ /* 0x000fec0000000f00 */
[----:B------:R2:W-:Y:S01]  /*12190*/  MUFU.EX2 R249, R3 ;  /* 0x0000000300f97308 */ /* 0x0005e20000000800 */
[----:B------:R-:W-:Y:S01]  /*121a0*/  FMUL.FTZ R49, R73, R149 ;  /* 0x0000009549317220 */ /* 0x000fe20000410000 */
[----:B-1----:R-:W2:Y:S01]  /*121b0*/  SHFL.BFLY PT, R2, R0, 0x1, 0x1f ;  /* 0x0c201f0000027f89 */ /* 0x002ea200000e0000 */
[----:B---3--:R-:W-:Y:S02]  /*121c0*/  F2FP.PACK_AB R78, R252, R250 ;  /* 0x000000fafc4e723e */ /* 0x008fe400000000ff */
[----:B--2---:R-:W-:Y:S01]  /*121d0*/  FMNMX.FTZ R3, R0, R2, !PT ;  /* 0x0000000200037209 */ /* 0x004fe20007810000 */
        /* <DEDUP_REMOVED lines=17> */
[----:B------:R1:W3:Y:S01]  /*122f0*/  MUFU.EX2 R242, R2 ;  /* 0x0000000200f27308 */ /* 0x0002e20000000800 */
[C---:B--2---:R-:W-:Y:S02]  /*12300*/  FMUL.FTZ R27, R0.reuse, R127 ;  /* 0x0000007f001b7220 */ /* 0x044fe40000410000 */
[C---:B------:R-:W-:Y:S02]  /*12310*/  FMUL.FTZ R31, R0.reuse, R131 ;  /* 0x00000083001f7220 */ /* 0x040fe40000410000 */
[C---:B------:R-:W-:Y:S02]  /*12320*/  FMUL.FTZ R42, R0.reuse, R142 ;  /* 0x0000008e002a7220 */ /* 0x040fe40000410000 */
[C---:B------:R-:W-:Y:S02]  /*12330*/  FMUL.FTZ R43, R0.reuse, R143 ;  /* 0x0000008f002b7220 */ /* 0x040fe40000410000 */
[C---:B------:R-:W-:Y:S02]  /*12340*/  FMUL.FTZ R47, R0.reuse, R147 ;  /* 0x00000093002f7220 */ /* 0x040fe40000410000 */
[C---:B------:R-:W-:Y:S02]  /*12350*/  FMUL.FTZ R58, R0.reuse, R158 ;  /* 0x0000009e003a7220 */ /* 0x040fe40000410000 */
[C---:B------:R-:W-:Y:S02]  /*12360*/  FMUL.FTZ R59, R0.reuse, R159 ;  /* 0x0000009f003b7220 */ /* 0x040fe40000410000 */
[C---:B------:R-:W-:Y:S02]  /*12370*/  FMUL.FTZ R62, R0.reuse, R162 ;  /* 0x000000a2003e7220 */ /* 0x040fe40000410000 */
[----:B------:R-:W-:Y:S02]  /*12380*/  FMUL.FTZ R63, R0, R163 ;  /* 0x000000a3003f7220 */ /* 0x000fe40000410000 */
[--C-:B-1----:R-:W-:Y:S01]  /*12390*/  FFMA.FTZ R2, R12, c[0x0][0x2d0], -R102.reuse ;  /* 0x0000b4000c027a23 */ /* 0x102fe20000010866 */
        /* <DEDUP_REMOVED lines=11> */
[----:B------:R-:W-:Y:S01]  /*12450*/  FMUL.FTZ R14, R0, R114 ;  /* 0x00000072000e7220 */ /* 0x000fe20000410000 */
[----:B------:R-:W-:Y:S01]  /*12460*/  MOV R114, R52 ;  /* 0x0000003400727202 */ /* 0x000fe20000000f00 */
[--C-:B------:R-:W-:Y:S05]  /*12470*/  FFMA.FTZ R74, R74, c[0x0][0x2d0], -R2.reuse ;  /* 0x0000b4004a4a7a23 */ /* 0x100fea0000010802 */
[----:B------:R2:W-:Y:S10]  /*12480*/  MUFU.EX2 R185, R4 ;  /* 0x0000000400b97308 */ /* 0x0005f40000000800 */
[----:B------:R3:W-:Y:S01]  /*12490*/  MUFU.EX2 R188, R7 ;  /* 0x0000000700bc7308 */ /* 0x0007e20000000800 */
[----:B-1----:R-:W-:Y:S01]  /*124a0*/  FMUL.FTZ R16, R73, R116 ;  /* 0x0000007449107220 */ /* 0x002fe20000410000 */
[----:B------:R-:W-:Y:S01]  /*124b0*/  MOV R116, R50 ;  /* 0x0000003200747202 */ /* 0x000fe20000000f00 */
[----:B------:R-:W-:Y:S07]  /*124c0*/  FMUL.FTZ R50, R69, R150 ;  /* 0x0000009645327220 */ /* 0x000fee0000410000 */
[----:B------:R-:W1:Y:S01]  /*124d0*/  MUFU.EX2 R186, R8 ;  /* 0x0000000800ba7308 */ /* 0x000e620000000800 */
[----:B--2---:R-:W-:Y:S01]  /*124e0*/  FFMA.FTZ R4, R178, c[0x0][0x2d0], -R2 ;  /* 0x0000b400b2047a23 */ /* 0x004fe20000010802 */
[----:B------:R-:W-:Y:S08]  /*124f0*/  MOV R178, R232 ;  /* 0x000000e800b27202 */ /* 0x000ff00000000f00 */
[----:B------:R2:W4:Y:S01]  /*12500*/  MUFU.EX2 R187, R4 ;  /* 0x0000000400bb7308 */ /* 0x0005220000000800 */
[----:B---3--:R-:W-:Y:S02]  /*12510*/  @P4 MOV R7, R37 ;  /* 0x0000002500074202 */ /* 0x008fe40000000f00 */
[----:B-1----:R-:W-:Y:S01]  /*12520*/  F2FP.PACK_AB R67, R186, R188 ;  /* 0x000000bcba43723e */ /* 0x002fe200000000ff */
[----:B--2---:R-:W-:Y:S01]  /*12530*/  @P4 IMAD.WIDE.U32 R4, R225, c[0x0][0x1e0], RZ ;  /* 0x00007800e1044a25 */ /* 0x004fe200078e00ff */
        /* <DEDUP_REMOVED lines=23> */
[----:B--2---:R-:W-:Y:S01]  /*126b0*/  @P4 IADD3 R4, P1, R6, R13, RZ ;  /* 0x0000000d06044210 */ /* 0x004fe20007f3e0ff */
[----:B---3--:R-:W-:Y:S02]  /*126c0*/  FFMA.FTZ R11, R32, c[0x0][0x2d0], -R100 ;  /* 0x0000b400200b7a23 */ /* 0x008fe40000010864 */
[----:B------:R-:W-:Y:S06]  /*126d0*/  FFMA.FTZ R32, R192, c[0x0][0x2d0], -R2 ;  /* 0x0000b400c0207a23 */ /* 0x000fec0000010802 */
[----:B------:R2:W-:Y:S01]  /*126e0*/  MUFU.EX2 R238, R11 ;  /* 0x0000000b00ee7308 */ /* 0x0005e20000000800 */
[----:B----4-:R-:W-:Y:S01]  /*126f0*/  FMUL.FTZ R8, R68, R108 ;  /* 0x0000006c44087220 */ /* 0x010fe20000410000 */
[----:B------:R-:W-:Y:S01]  /*12700*/  MOV R108, R44 ;  /* 0x0000002c006c7202 */ /* 0x000fe20000000f00 */
[----:B------:R-:W-:Y:S01]  /*12710*/  FFMA.FTZ R44, R194, c[0x0][0x2d0], -R100 ;  /* 0x0000b400c22c7a23 */ /* 0x000fe20000010864 */
[-C--:B-1----:R-:W-:Y:S01]  /*12720*/  @P4 IADD3.X R7, R9, R12.reuse, RZ, P0, !PT ;  /* 0x0000000c09074210 */ /* 0x082fe200007fe4ff */
[----:B------:R-:W-:Y:S01]  /*12730*/  FMUL.FTZ R9, R68, R109 ;  /* 0x0000006d44097220 */ /* 0x000fe20000410000 */
[----:B------:R-:W-:Y:S01]  /*12740*/  @P4 IADD3 R10, P0, R4, R13, RZ ;  /* 0x0000000d040a4210 */ /* 0x000fe20007f1e0ff */
[----:B------:R-:W-:Y:S01]  /*12750*/  FMUL.FTZ R13, R68, R113 ;  /* 0x00000071440d7220 */ /* 0x000fe20000410000 */
[----:B------:R-:W-:Y:S01]  /*12760*/  @P4 IADD3.X R5, R7, R12, RZ, P1, !PT ;  /* 0x0000000c07054210 */ /* 0x000fe20000ffe4ff */
[----:B------:R1:W-:Y:S01]  /*12770*/  @P4 LDGSTS.E.BYPASS.LTC128B.128 [R227+0x4900], [R6.64], !P3 ;  /* 0x0490000006e34fae */ /* 0x0003e2000d901d68 */
[----:B------:R-:W-:Y:S01]  /*12780*/  MOV R109, R40 ;  /* 0x00000028006d7202 */ /* 0x000fe20000000f00 */
[----:B------:R-:W-:Y:S01]  /*12790*/  FFMA.FTZ R40, R196, c[0x0][0x2d0], -R2 ;  /* 0x0000b400c4287a23 */ /* 0x000fe20000010802 */
[----:B------:R-:W-:Y:S01]  /*127a0*/  MOV R113, R51 ;  /* 0x0000003300717202 */ /* 0x000fe20000000f00 */
[----:B------:R-:W-:Y:S04]  /*127b0*/  FMUL.FTZ R51, R69, R151 ;  /* 0x0000009745337220 */ /* 0x000fe80000410000 */
[----:B------:R3:W-:Y:S01]  /*127c0*/  @P4 LDGSTS.E.BYPASS.LTC128B.128 [R227+0x5100], [R4.64], !P3 ;  /* 0x0510000004e34fae */ /* 0x0007e2000d901d68 */
[----:B--2---:R-:W-:Y:S01]  /*127d0*/  @P4 IADD3.X R11, R5, R12, RZ, P0, !PT ;  /* 0x0000000c050b4210 */ /* 0x004fe200007fe4ff */
[--C-:B------:R-:W-:Y:S01]  /*127e0*/  FFMA.FTZ R12, R24, c[0x0][0x2d0], -R102.reuse ;  /* 0x0000b400180c7a23 */ /* 0x100fe20000010866 */
[----:B------:R-:W-:Y:S01]  /*127f0*/  ISETP.GT.AND P0, PT, R103, UR5, PT ;  /* 0x0000000567007c0c */ /* 0x000fe2000bf04270 */
[----:B------:R-:W-:Y:S01]  /*12800*/  FFMA.FTZ R24, R29, c[0x0][0x2d0], -R102 ;  /* 0x0000b4001d187a23 */ /* 0x000fe20000010866 */
[----:B------:R-:W-:Y:S03]  /*12810*/  MOV R103, R225 ;  /* 0x000000e100677202 */ /* 0x000fe60000000f00 */
[----:B------:R2:W-:Y:S01]  /*12820*/  @P4 LDGSTS.E.BYPASS.LTC128B.128 [R227+0x5900], [R10.64], !P3 ;  /* 0x059000000ae34fae */ /* 0x0005e2000d901d68 */
[----:B------:R4:W-:Y:S01]  /*12830*/  MUFU.EX2 R232, R12 ;  /* 0x0000000c00e87308 */ /* 0x0009e20000000800 */
[C---:B------:R-:W-:Y:S06]  /*12840*/  FMUL.FTZ R29, R68.reuse, R129 ;  /* 0x00000081441d7220 */ /* 0x040fec0000410000 */
        /* <DEDUP_REMOVED lines=11> */
[----:B----4-:R-:W-:Y:S01]  /*12900*/  FMUL.FTZ R12, R68, R112 ;  /* 0x00000070440c7220 */ /* 0x010fe20000410000 */
[----:B------:R-:W4:Y:S01]  /*12910*/  LDSM.16.MT88.4 R52, [R210+0x100] ;  /* 0x00010000d234783b */ /* 0x000f220000004200 */
[C---:B--2---:R-:W-:Y:S01]  /*12920*/  FMUL.FTZ R10, R0.reuse, R110 ;  /* 0x0000006e000a7220 */ /* 0x044fe20000410000 */
[----:B------:R-:W-:Y:S01]  /*12930*/  MOV R110, R46 ;  /* 0x0000002e006e7202 */ /* 0x000fe20000000f00 */
[C---:B------:R-:W-:Y:S01]  /*12940*/  FMUL.FTZ R11, R0.reuse, R111 ;  /* 0x0000006f000b7220 */ /* 0x040fe20000410000 */
[----:B------:R-:W-:Y:S01]  /*12950*/  MOV R111, R205 ;  /* 0x000000cd006f7202 */ /* 0x000fe20000000f00 */
[C---:B------:R-:W-:Y:S01]  /*12960*/  FMUL.FTZ R46, R0.reuse, R146 ;  /* 0x00000092002e7220 */ /* 0x040fe20000410000 */
[----:B------:R-:W-:Y:S02]  /*12970*/  MOV R112, R203 ;  /* 0x000000cb00707202 */ /* 0x000fe40000000f00 */
[----:B------:R2:W-:Y:S01]  /*12980*/  MUFU.EX2 R230, R24 ;  /* 0x0000001800e67308 */ /* 0x0005e20000000800 */
[----:B------:R-:W4:Y:S01]  /*12990*/  LDSM.16.MT88.4 R80, [R211+0x100] ;  /* 0x00010000d350783b */ /* 0x000f220000004200 */
[----:B-1----:R-:W-:Y:S01]  /*129a0*/  FMUL.FTZ R6, R69, R106 ;  /* 0x0000006a45067220 */ /* 0x002fe20000410000 */
[----:B------:R-:W-:Y:S01]  /*129b0*/  MOV R106, R26 ;  /* 0x0000001a006a7202 */ /* 0x000fe20000000f00 */
[C---:B------:R-:W-:Y:S05]  /*129c0*/  FMUL.FTZ R26, R0.reuse, R126 ;  /* 0x0000007e001a7220 */ /* 0x040fea0000410000 */
[----:B------:R-:W1:Y:S01]  /*129d0*/  LDSM.16.MT88.4 R84, [R209+0x900] ;  /* 0x00090000d154783b */ /* 0x000e620000004200 */
[----:B------:R4:W-:Y:S01]  /*129e0*/  MUFU.EX2 R181, R32 ;  /* 0x0000002000b57308 */ /* 0x0009e20000000800 */
[--C-:B---3--:R-:W-:Y:S02]  /*129f0*/  FFMA.FTZ R4, R15, c[0x0][0x2d0], -R101.reuse ;  /* 0x0000b4000f047a23 */ /* 0x108fe40000010865 */
[----:B------:R-:W-:Y:S01]  /*12a00*/  FMUL.FTZ R15, R0, R115 ;  /* 0x00000073000f7220 */ /* 0x000fe20000410000 */
[----:B------:R-:W-:Y:S03]  /*12a10*/  MOV R115, R206 ;  /* 0x000000ce00737202 */ /* 0x000fe60000000f00 */
[----:B------:R-:W3:Y:S03]  /*12a20*/  LDSM.16.MT88.4 R88, [R212+0x900] ;  /* 0x00090000d458783b */ /* 0x000ee60000004200 */
[----:B------:R4:W-:Y:S01]  /*12a30*/  MUFU.EX2 R234, R4 ;  /* 0x0000000400ea7308 */ /* 0x0009e20000000800 */
[----:B--2---:R-:W-:Y:S04]  /*12a40*/  FMUL.FTZ R24, R68, R124 ;  /* 0x0000007c44187220 */ /* 0x004fe80000410000 */
[----:B------:R-:W0:Y:S05]  /*12a50*/  LDGDEPBAR ;  /* 0x00000000000079af */ /* 0x000e2a0000000000 */
[----:B------:R2:W-:Y:S01]  /*12a60*/  MUFU.EX2 R206, R56 ;  /* 0x0000003800ce7308 */ /* 0x0005e20000000800 */
[----:B----4-:R-:W-:Y:S02]  /*12a70*/  FMUL.FTZ R32, R73, R132 ;  /* 0x0000008449207220 */ /* 0x010fe40000410000 */
[--C-:B------:R-:W-:Y:S02]  /*12a80*/  FFMA.FTZ R4, R34, c[0x0][0x2d0], -R101.reuse ;  /* 0x0000b40022047a23 */ /* 0x100fe40000010865 */
[----:B------:R-:W-:Y:S05]  /*12a90*/  FMUL.FTZ R34, R69, R134 ;  /* 0x0000008645227220 */ /* 0x000fea0000410000 */
[----:B------:R4:W-:Y:S01]  /*12aa0*/  MUFU.EX2 R235, R4 ;  /* 0x0000000400eb7308 */ /* 0x0009e20000000800 */
[----:B--2---:R-:W-:Y:S02]  /*12ab0*/  FMUL.FTZ R56, R68, R156 ;  /* 0x0000009c44387220 */ /* 0x004fe40000410000 */
[--C-:B----4-:R-:W-:Y:S02]  /*12ac0*/  FFMA.FTZ R4, R35, c[0x0][0x2d0], -R101.reuse ;  /* 0x0000b40023047a23 */ /* 0x110fe40000010865 */
[----:B------:R-:W-:Y:S05]  /*12ad0*/  FMUL.FTZ R35, R69, R135 ;  /* 0x0000008745237220 */ /* 0x000fea0000410000 */
[----:B------:R2:W-:Y:S01]  /*12ae0*/  MUFU.EX2 R236, R4 ;  /* 0x0000000400ec7308 */ /* 0x0005e20000000800 */
[----:B------:R-:W-:Y:S01]  /*12af0*/  LDSM.16.MT88.4 R132, [R212+0x2900] ;  /* 0x00290000d484783b */ /* 0x000fe20000004200 */
[C---:B--2---:R-:W-:Y:S01]  /*12b00*/  FMUL.FTZ R4, R73.reuse, R104 ;  /* 0x0000006849047220 */ /* 0x044fe20000410000 */
        /* <DEDUP_REMOVED lines=9> */
[----:B--2---:R-:W-:Y:S02]  /*12ba0*/  FMUL.FTZ R44, R68, R144 ;  /* 0x00000090442c7220 */ /* 0x004fe40000410000 */
[C---:B------:R-:W-:Y:S04]  /*12bb0*/  HMMA.16816.F32 R16, R76.reuse, R22, R16 ;  /* 0x000000164c10723c */ /* 0x040fe80000001810 */
[----:B------:R-:W-:Y:S01]  /*12bc0*/  FFMA.FTZ R28, R182, c[0x0][0x2d0], -R2 ;  /* 0x0000b400b61c7a23 */ /* 0x000fe20000010802 */
[----:B------:R-:W-:Y:S01]  /*12bd0*/  MOV R124, R121 ;  /* 0x00000079007c7202 */ /* 0x000fe20000000f00 */
[----:B------:R-:W-:Y:S01]  /*12be0*/  FMUL.FTZ R45, R68, R145 ;  /* 0x00000091442d7220 */ /* 0x000fe20000410000 */
[----:B------:R-:W-:Y:S01]  /*12bf0*/  MOV R121, R114 ;  /* 0x0000007200797202 */ /* 0x000fe20000000f00 */
[C---:B------:R-:W-:Y:S01]  /*12c00*/  FMUL.FTZ R22, R69.reuse, R122 ;  /* 0x0000007a45167220 */ /* 0x040fe20000410000 */
[----:B------:R2:W1:Y:S03]  /*12c10*/  MUFU.EX2 R182, R28 ;  /* 0x0000001c00b67308 */ /* 0x0004660000000800 */
[----:B------:R-:W-:Y:S01]  /*12c20*/  FMUL.FTZ R23, R69, R123 ;  /* 0x0000007b45177220 */ /* 0x000fe20000410000 */
[----:B------:R-:W-:Y:S01]  /*12c30*/  MOV R123, R30 ;  /* 0x0000001e007b7202 */ /* 0x000fe20000000f00 */
[----:B------:R-:W-:Y:S01]  /*12c40*/  FMUL.FTZ R30, R0, R130 ;  /* 0x00000082001e7220 */ /* 0x000fe20000410000 */
[----:B------:R-:W-:Y:S01]  /*12c50*/  MOV R122, R41 ;  /* 0x00000029007a7202 */ /* 0x000fe20000000f00 */
[C---:B------:R-:W-:Y:S01]  /*12c60*/  FMUL.FTZ R41, R68.reuse, R141 ;  /* 0x0000008d44297220 */ /* 0x040fe20000410000 */
[----:B------:R-:W-:Y:S01]  /*12c70*/  MOV R126, R123 ;  /* 0x0000007b007e7202 */ /* 0x000fe20000000f00 */
[----:B----4-:R-:W-:Y:S01]  /*12c80*/  FMUL.FTZ R20, R73, R120 ;  /* 0x0000007849147220 */ /* 0x010fe20000410000 */
        /* <DEDUP_REMOVED lines=8> */
[C---:B--2---:R-:W-:Y:S02]  /*12d10*/  FMUL.FTZ R28, R68.reuse, R128 ;  /* 0x00000080441c7220 */ /* 0x044fe40000410000 */
        /* <DEDUP_REMOVED lines=8> */
[----:B----4-:R-:W-:Y:S02]  /*12da0*/  FMUL.FTZ R48, R73, R148 ;  /* 0x0000009449307220 */ /* 0x010fe40000410000 */
[C---:B------:R-:W-:Y:S01]  /*12db0*/  HMMA.16816.F32 R32, R76.reuse, R38, R32 ;  /* 0x000000264c20723c */ /* 0x040fe20000001820 */
[----:B------:R-:W-:Y:S03]  /*12dc0*/  LDSM.16.MT88.4 R148, [R210+0x2900] ;  /* 0x00290000d294783b */ /* 0x000fe60000004200 */
[----:B------:R-:W-:Y:S01]  /*12dd0*/  MOV R171, R94 ;  /* 0x0000005e00ab7202 */ /* 0x000fe20000000f00 */
[----:B------:R4:W1:Y:S02]  /*12de0*/  MUFU.EX2 R137, R40 ;  /* 0x0000002800897308 */ /* 0x0008640000000800 */
[C---:B------:R-:W-:Y:S02]  /*12df0*/  FMUL.FTZ R38, R69.reuse, R138 ;  /* 0x0000008a45267220 */ /* 0x040fe40000410000 */
[----:B------:R-:W-:Y:S06]  /*12e00*/  FMUL.FTZ R39, R69, R139 ;  /* 0x0000008b45277220 */ /* 0x000fec0000410000 */
[----:B------:R1:W-:Y:S01]  /*12e10*/  MUFU.EX2 R139, R60 ;  /* 0x0000003c008b7308 */ /* 0x0003e20000000800 */
[C---:B--2---:R-:W-:Y:S09]  /*12e20*/  FMUL.FTZ R36, R73.reuse, R136 ;  /* 0x0000008849247220 */ /* 0x044ff20000410000 */
[----:B------:R2:W-:Y:S01]  /*12e30*/  MUFU.EX2 R138, R92 ;  /* 0x0000005c008a7308 */ /* 0x0005e20000000800 */
[-C--:B------:R-:W-:Y:S03]  /*12e40*/  HMMA.16816.F32 R36, R76, R52.reuse, R36 ;  /* 0x000000344c24723c */ /* 0x080fe60000001824 */
[C---:B----4-:R-:W-:Y:S07]  /*12e50*/  FMUL.FTZ R40, R68.reuse, R140 ;  /* 0x0000008c44287220 */ /* 0x050fee0000410000 */
[C---:B------:R-:W-:Y:S04]  /*12e60*/  HMMA.16816.F32 R40, R64.reuse, R52, R40 ;  /* 0x000000344028723c */ /* 0x040fe80000001828 */
[----:B-1----:R-:W-:Y:S03]  /*12e70*/  FMUL.FTZ R60, R68, R160 ;  /* 0x000000a0443c7220 */ /* 0x002fe60000410000 */
[----:B------:R-:W-:Y:S01]  /*12e80*/  FFMA.FTZ R52, R184, c[0x0][0x2d0], -R100 ;  /* 0x0000b400b8347a23 */ /* 0x000fe20000010864 */
[-C--:B------:R-:W-:Y:S03]  /*12e90*/  HMMA.16816.F32 R44, R64, R54.reuse, R44 ;  /* 0x00000036402c723c */ /* 0x080fe6000000182c */
[----:B------:R1:W4:Y:S01]  /*12ea0*/  MUFU.EX2 R207, R52 ;  /* 0x0000003400cf7308 */ /* 0x0003220000000800 */
[----:B------:R-:W-:Y:S01]  /*12eb0*/  FMUL.FTZ R53, R73, R153 ;  /* 0x0000009949357220 */ /* 0x000fe20000410000 */
[----:B--2---:R-:W2:Y:S03]  /*12ec0*/  LDSM.16.MT88.4 R92, [R210+0x900] ;  /* 0x00090000d25c783b */ /* 0x004ea60000004200 */
[C---:B------:R-:W-:Y:S07]  /*12ed0*/  HMMA.16816.F32 R48, R76.reuse, R54, R48 ;  /* 0x000000364c30723c */ /* 0x040fee0000001830 */
[C---:B------:R-:W-:Y:S02]  /*12ee0*/  FMUL.FTZ R54, R69.reuse, R154 ;  /* 0x0000009a45367220 */ /* 0x040fe40000410000 */
[----:B------:R-:W-:Y:S03]  /*12ef0*/  FMUL.FTZ R55, R69, R155 ;  /* 0x0000009b45377220 */ /* 0x000fe60000410000 */
[----:B-1----:R-:W-:Y:S07]  /*12f00*/  FMUL.FTZ R52, R73, R152 ;  /* 0x0000009849347220 */ /* 0x002fee0000410000 */
        /* <DEDUP_REMOVED lines=20> */
[--C-:B-1----:R-:W-:Y:S04]  /*13050*/  FFMA.FTZ R80, R198, c[0x0][0x2d0], -R101.reuse ;  /* 0x0000b400c6507a23 */ /* 0x102fe80000010865 */
[----:B------:R1:W1:Y:S02]  /*13060*/  MUFU.EX2 R203, R80 ;  /* 0x0000005000cb7308 */ /* 0x0002640000000800 */
[----:B-1----:R-:W-:Y:S07]  /*13070*/  F2FP.PACK_AB R80, R231, R232 ;  /* 0x000000e8e750723e */ /* 0x002fee00000000ff */
[C---:B------:R-:W-:Y:S07]  /*13080*/  HMMA.16816.F32 R8, R80.reuse, R84, R8 ;  /* 0x000000545008723c */ /* 0x040fee0000001808 */
[--C-:B------:R-:W-:Y:S01]  /*13090*/  FFMA.FTZ R84, R202, c[0x0][0x2d0], -R102.reuse ;  /* 0x0000b400ca547a23 */ /* 0x100fe20000010866 */
[-C--:B------:R-:W-:Y:S03]  /*130a0*/  HMMA.16816.F32 R12, R80, R86.reuse, R12 ;  /* 0x00000056500c723c */ /* 0x080fe6000000180c */
[----:B------:R1:W-:Y:S05]  /*130b0*/  MUFU.EX2 R143, R84 ;  /* 0x00000054008f7308 */ /* 0x0003ea0000000800 */
[C---:B------:R-:W-:Y:S08]  /*130c0*/  HMMA.16816.F32 R16, R76.reuse, R86, R16 ;  /* 0x000000564c10723c */ /* 0x040ff00000001810 */
[-C--:B---3--:R-:W-:Y:S08]  /*130d0*/  HMMA.16816.F32 R20, R76, R88.reuse, R20 ;  /* 0x000000584c14723c */ /* 0x088ff00000001814 */
[C---:B------:R-:W-:Y:S04]  /*130e0*/  HMMA.16816.F32 R24, R80.reuse, R88, R24 ;  /* 0x000000585018723c */ /* 0x040fe80000001818 */
[--C-:B-1----:R-:W-:Y:S04]  /*130f0*/  FFMA.FTZ R84, R201, c[0x0][0x2d0], -R102.reuse ;  /* 0x0000b400c9547a23 */ /* 0x102fe80000010866 */
[-C--:B------:R-:W-:Y:S01]  /*13100*/  HMMA.16816.F32 R28, R80, R90.reuse, R28 ;  /* 0x0000005a501c723c */ /* 0x080fe2000000181c */
[----:B------:R1:W-:Y:S07]  /*13110*/  MUFU.EX2 R142, R84 ;  /* 0x00000054008e7308 */ /* 0x0003ee0000000800 */
[C---:B------:R-:W-:Y:S08]  /*13120*/  HMMA.16816.F32 R32, R76.reuse, R90, R32 ;  /* 0x0000005a4c20723c */ /* 0x040ff00000001820 */
[-C--:B--2---:R-:W-:Y:S08]  /*13130*/  HMMA.16816.F32 R36, R76, R92.reuse, R36 ;  /* 0x0000005c4c24723c */ /* 0x084ff00000001824 */
[C---:B------:R-:W-:Y:S04]  /*13140*/  HMMA.16816.F32 R40, R80.reuse, R92, R40 ;  /* 0x0000005c5028723c */ /* 0x040fe80000001828 */
[----:B-1----:R-:W-:Y:S01]  /*13150*/  FFMA.FTZ R84, R126, c[0x0][0x2d0], -R102 ;  /* 0x0000b4007e547a23 */ /* 0x002fe20000010866 */
        /* <DEDUP_REMOVED lines=24> */
[----:B------:R1:W1:Y:S01]  /*132e0*/  MUFU.EX2 R141, R88 ;  /* 0x00000058008d7308 */ /* 0x0002620000000800 */
[----:B------:R-:W-:Y:S02]  /*132f0*/  MOV R124, R123 ;  /* 0x0000007b007c7202 */ /* 0x000fe40000000f00 */
[----:B------:R-:W-:Y:S02]  /*13300*/  MOV R121, R120 ;  /* 0x0000007800797202 */ /* 0x000fe40000000f00 */
[----:B------:R-:W-:Y:S02]  /*13310*/  MOV R123, R122 ;  /* 0x0000007a007b7202 */ /* 0x000fe40000000f00 */
[----:B------:R-:W-:Y:S02]  /*13320*/  MOV R122, R121 ;  /* 0x00000079007a7202 */ /* 0x000fe40000000f00 */
[----:B------:R-:W-:Y:S02]  /*13330*/  MOV R120, R119 ;  /* 0x0000007700787202 */ /* 0x000fe40000000f00 */
[----:B------:R-:W-:Y:S02]  /*13340*/  MOV R119, R112 ;  /* 0x0000007000777202 */ /* 0x000fe40000000f00 */
[----:B------:R-:W-:Y:S01]  /*13350*/  MOV R112, R109 ;  /* 0x0000006d00707202 */ /* 0x000fe20000000f00 */
[----:B---3--:R-:W3:Y:S01]  /*13360*/  LDSM.16.MT88.4 R84, [R211+0x900] ;  /* 0x00090000d354783b */ /* 0x008ee20000004200 */
[----:B------:R-:W-:Y:S02]  /*13370*/  MOV R121, R120 ;  /* 0x0000007800797202 */ /* 0x000fe40000000f00 */
[----:B------:R-:W-:Y:S02]  /*13380*/  MOV R120, R119 ;  /* 0x0000007700787202 */ /* 0x000fe40000000f00 */
[----:B------:R-:W-:Y:S02]  /*13390*/  MOV R119, R112 ;  /* 0x0000007000777202 */ /* 0x000fe40000000f00 */
[----:B------:R-:W-:Y:S02]  /*133a0*/  MOV R109, R221 ;  /* 0x000000dd006d7202 */ /* 0x000fe40000000f00 */
[----:B------:R2:W5:Y:S01]  /*133b0*/  LDL.LU R221, [R1+0x68] ;  /* 0x0000680001dd7983 */ /* 0x0005620000300800 */
[--C-:B-1----:R-:W-:Y:S01]  /*133c0*/  FFMA.FTZ R88, R126, c[0x0][0x2d0], -R2.reuse ;  /* 0x0000b4007e587a23 */ /* 0x102fe20000010802 */
        /* <DEDUP_REMOVED lines=15> */
[----:B-1----:R-:W-:Y:S01]  /*134c0*/  FFMA.FTZ R88, R126, c[0x0][0x2d0], -R2 ;  /* 0x0000b4007e587a23 */ /* 0x002fe20000010802 */
[----:B------:R-:W-:Y:S01]  /*134d0*/  MOV R126, R125 ;  /* 0x0000007d007e7202 */ /* 0x000fe20000000f00 */
[-C--:B---3--:R-:W-:Y:S01]  /*134e0*/  HMMA.16816.F32 R52, R76, R84.reuse, R52 ;  /* 0x000000544c34723c */ /* 0x088fe20000001834 */
[----:B------:R1:W5:Y:S01]  /*134f0*/  LDL.LU R223, [R1+0x60] ;  /* 0x0000600001df7983 */ /* 0x0003620000300800 */
[----:B------:R3:W1:Y:S01]  /*13500*/  MUFU.EX2 R144, R88 ;  /* 0x0000005800907308 */ /* 0x0006620000000800 */
        /* <DEDUP_REMOVED lines=10> */
[--C-:B---3--:R-:W-:Y:S01]  /*135b0*/  FFMA.FTZ R88, R126, c[0x0][0x2d0], -R100.reuse ;  /* 0x0000b4007e587a23 */ /* 0x108fe20000010864 */
        /* <DEDUP_REMOVED lines=8> */
[----:B----4-:R-:W-:Y:S02]  /*13640*/  F2FP.PACK_AB R78, R206, R207 ;  /* 0x000000cfce4e723e */ /* 0x010fe400000000ff */
[----:B------:R-:W-:Y:S02]  /*13650*/  F2FP.PACK_AB R77, R205, R139 ;  /* 0x0000008bcd4d723e */ /* 0x000fe400000000ff */
[----:B------:R-:W-:Y:S02]  /*13660*/  F2FP.PACK_AB R79, R203, R204 ;  /* 0x000000cccb4f723e */ /* 0x000fe400000000ff */
[----:B------:R-:W-:Y:S02]  /*13670*/  MOV R118, R117 ;  /* 0x0000007500767202 */ /* 0x000fe40000000f00 */
[----:B------:R-:W-:Y:S02]  /*13680*/  MOV R117, R224 ;  /* 0x000000e000757202 */ /* 0x000fe40000000f00 */
[----:B------:R-:W-:Y:S01]  /*13690*/  MOV R120, R119 ;  /* 0x0000007700787202 */ /* 0x000fe20000000f00 */
[----:B------:R4:W5:Y:S01]  /*136a0*/  LDL.LU R224, [R1+0x5c] ;  /* 0x00005c0001e07983 */ /* 0x0009620000300800 */
[--C-:B---3--:R-:W-:Y:S01]  /*136b0*/  FFMA.FTZ R88, R126, c[0x0][0x2d0], -R100.reuse ;  /* 0x0000b4007e587a23 */ /* 0x108fe20000010864 */
        /* <DEDUP_REMOVED lines=14> */
[----:B--2---:R-:W-:Y:S01]  /*137a0*/  F2FP.PACK_AB R82, R202, R142 ;  /* 0x0000008eca52723e */ /* 0x004fe200000000ff */
[----:B------:R2:W5:Y:S01]  /*137b0*/  LDL.LU R218, [R1+0x58] ;  /* 0x0000580001da7983 */ /* 0x0005620000300800 */
[----:B------:R-:W-:Y:S02]  /*137c0*/  F2FP.PACK_AB R81, R141, R136 ;  /* 0x000000888d51723e */ /* 0x000fe400000000ff */
[----:B-1----:R-:W-:Y:S01]  /*137d0*/  F2FP.PACK_AB R83, R144, R140 ;  /* 0x0000008c9053723e */ /* 0x002fe200000000ff */
[----:B---3--:R-:W1:Y:S01]  /*137e0*/  LDSM.16.MT88.4 R88, [R209+0x1100] ;  /* 0x00110000d158783b */ /* 0x008e620000004200 */
        /* <DEDUP_REMOVED lines=25> */
[--C-:B---3--:R-:W-:Y:S01]  /*13980*/  FFMA.FTZ R92, R123, c[0x0][0x2d0], -R101.reuse ;  /* 0x0000b4007b5c7a23 */ /* 0x108fe20000010865 */
        /* <DEDUP_REMOVED lines=12> */
[----:B--2---:R-:W2:Y:S08]  /*13a50*/  LDSM.16.MT88.4 R84, [R212+0x1100] ;  /* 0x00110000d454783b */ /* 0x004eb00000004200 */
[----:B-1----:R-:W1:Y:S01]  /*13a60*/  LDSM.16.MT88.4 R92, [R210+0x1100] ;  /* 0x00110000d25c783b */ /* 0x002e620000004200 */
[----:B----4-:R-:W-:Y:S07]  /*13a70*/  F2FP.PACK_AB R80, R143, R138 ;  /* 0x0000008a8f50723e */ /* 0x010fee00000000ff */
[C---:B------:R-:W-:Y:S07]  /*13a80*/  HMMA.16816.F32 R8, R80.reuse, R88, R8 ;  /* 0x000000585008723c */ /* 0x040fee0000001808 */
[--C-:B------:R-:W-:Y:S01]  /*13a90*/  FFMA.FTZ R88, R122, c[0x0][0x2d0], -R102.reuse ;  /* 0x0000b4007a587a23 */ /* 0x100fe20000010866 */
[-C--:B------:R-:W-:Y:S03]  /*13aa0*/  HMMA.16816.F32 R12, R80, R90.reuse, R12 ;  /* 0x0000005a500c723c */ /* 0x080fe6000000180c */
[----:B------:R4:W-:Y:S05]  /*13ab0*/  MUFU.EX2 R145, R88 ;  /* 0x0000005800917308 */ /* 0x0009ea0000000800 */
[C---:B------:R-:W-:Y:S08]  /*13ac0*/  HMMA.16816.F32 R16, R76.reuse, R90, R16 ;  /* 0x0000005a4c10723c */ /* 0x040ff00000001810 */
[-C--:B--2---:R-:W-:Y:S08]  /*13ad0*/  HMMA.16816.F32 R20, R76, R84.reuse, R20 ;  /* 0x000000544c14723c */ /* 0x084ff00000001814 */
        /* <DEDUP_REMOVED lines=9> */
[----:B--2---:R-:W-:Y:S03]  /*13b70*/  FFMA.FTZ R88, R120, c[0x0][0x2d0], -R102 ;  /* 0x0000b40078587a23 */ /* 0x004fe60000010866 */
        /* <DEDUP_REMOVED lines=9> */
[----:B--2---:R-:W-:Y:S02]  /*13c10*/  FFMA.FTZ R84, R116, c[0x0][0x2d0], -R2 ;  /* 0x0000b40074547a23 */ /* 0x004fe40000010802 */
[----:B------:R-:W-:Y:S07]  /*13c20*/  LDSM.16.MT88.4 R116, [R209+0x2900] ;  /* 0x00290000d174783b */ /* 0x000fee0000004200 */
[----:B------:R2:W-:Y:S01]  /*13c30*/  MUFU.EX2 R154, R84 ;  /* 0x00000054009a7308 */ /* 0x0005e20000000800 */
[----:B----4-:R-:W-:Y:S09]  /*13c40*/  FFMA.FTZ R92, R114, c[0x0][0x2d0], -R100 ;  /* 0x0000b400725c7a23 */ /* 0x010ff20000010864 */
[----:B------:R-:W-:Y:S01]  /*13c50*/  MUFU.EX2 R192, R92 ;  /* 0x0000005c00c07308 */ /* 0x000fe20000000800 */
[----:B-1----:R-:W1:Y:S01]  /*13c60*/  LDSM.16.MT88.4 R88, [R211+0x1100] ;  /* 0x00110000d358783b */ /* 0x002e620000004200 */
[----:B--2---:R-:W-:Y:S08]  /*13c70*/  FFMA.FTZ R84, R115, c[0x0][0x2d0], -R2 ;  /* 0x0000b40073547a23 */ /* 0x004ff00000010802 */
[----:B------:R2:W4:Y:S02]  /*13c80*/  MUFU.EX2 R152, R84 ;  /* 0x0000005400987308 */ /* 0x0005240000000800 */
[--C-:B--2---:R-:W-:Y:S01]  /*13c90*/  FFMA.FTZ R84, R113, c[0x0][0x2d0], -R100.reuse ;  /* 0x0000b40071547a23 */ /* 0x104fe20000010864 */
[----:B------:R-:W-:Y:S01]  /*13ca0*/  MOV R113, R112 ;  /* 0x0000007000717202 */ /* 0x000fe20000000f00 */
[-C--:B-1----:R-:W-:Y:S03]  /*13cb0*/  HMMA.16816.F32 R52, R76, R88.reuse, R52 ;  /* 0x000000584c34723c */ /* 0x082fe60000001834 */
[----:B------:R-:W-:Y:S02]  /*13cc0*/  MOV R112, R109 ;  /* 0x0000006d00707202 */ /* 0x000fe40000000f00 */
[----:B------:R-:W-:Y:S02]  /*13cd0*/  MOV R109, R108 ;  /* 0x0000006c006d7202 */ /* 0x000fe40000000f00 */
[----:B------:R-:W-:Y:S01]  /*13ce0*/  MOV R108, R176 ;  /* 0x000000b0006c7202 */ /* 0x000fe20000000f00 */
[C---:B------:R-:W-:Y:S04]  /*13cf0*/  HMMA.16816.F32 R56, R80.reuse, R88, R56 ;  /* 0x000000585038723c */ /* 0x040fe80000001838 */
[----:B------:R-:W-:Y:S02]  /*13d00*/  MOV R176, R189 ;  /* 0x000000bd00b07202 */ /* 0x000fe40000000f00 */
[----:B------:R1:W-:Y:S01]  /*13d10*/  MUFU.EX2 R189, R84 ;  /* 0x0000005400bd7308 */ /* 0x0003e20000000800 */
[----:B------:R-:W-:Y:S01]  /*13d20*/  FFMA.FTZ R88, R111, c[0x0][0x2d0], -R100 ;  /* 0x0000b4006f587a23 */ /* 0x000fe20000010864 */
[-C--:B------:R-:W-:Y:S04]  /*13d30*/  HMMA.16816.F32 R60, R80, R90.reuse, R60 ;  /* 0x0000005a503c723c */ /* 0x080fe8000000183c */
[----:B------:R-:W-:Y:S02]  /*13d40*/  MOV R111, R107 ;  /* 0x0000006b006f7202 */ /* 0x000fe40000000f00 */
[----:B------:R-:W-:Y:S01]  /*13d50*/  MOV R107, R190 ;  /* 0x000000be006b7202 */ /* 0x000fe20000000f00 */
[--C-:B------:R-:W-:Y:S01]  /*13d60*/  FFMA.FTZ R80, R113, c[0x0][0x2d0], -R101.reuse ;  /* 0x0000b40071507a23 */ /* 0x100fe20000010865 */
[----:B------:R-:W-:Y:S01]  /*13d70*/  HMMA.16816.F32 R64, R76, R90, R64 ;  /* 0x0000005a4c40723c */ /* 0x000fe20000001840 */
[----:B------:R2:W-:Y:S03]  /*13d80*/  MUFU.EX2 R190, R88 ;  /* 0x0000005800be7308 */ /* 0x0005e60000000800 */
[----:B------:R-:W-:Y:S01]  /*13d90*/  F2FP.PACK_AB R82, R193, R195 ;  /* 0x000000c3c152723e */ /* 0x000fe200000000ff */
[--C-:B------:R-:W-:Y:S01]  /*13da0*/  FFMA.FTZ R92, R111, c[0x0][0x2d0], -R101.reuse ;  /* 0x0000b4006f5c7a23 */ /* 0x100fe20000010865 */
[----:B------:R-:W-:Y:S02]  /*13db0*/  F2FP.PACK_AB R81, R153, R155 ;  /* 0x0000009b9951723e */ /* 0x000fe400000000ff */
[----:B------:R-:W-:Y:S03]  /*13dc0*/  F2FP.PACK_AB R76, R201, R147 ;  /* 0x00000093c94c723e */ /* 0x000fe600000000ff */
[----:B------:R3:W-:Y:S01]  /*13dd0*/  MUFU.EX2 R159, R80 ;  /* 0x00000050009f7308 */ /* 0x0007e20000000800 */
[----:B------:R-:W-:Y:S01]  /*13de0*/  F2FP.PACK_AB R78, R200, R199 ;  /* 0x000000c7c84e723e */ /* 0x000fe200000000ff */
[----:B-1----:R-:W1:Y:S01]  /*13df0*/  LDSM.16.MT88.4 R84, [R209+0x1900] ;  /* 0x00190000d154783b */ /* 0x002e620000004200 */
[----:B------:R-:W-:Y:S02]  /*13e00*/  F2FP.PACK_AB R77, R198, R146 ;  /* 0x00000092c64d723e */ /* 0x000fe400000000ff */
[----:B------:R-:W-:Y:S02]  /*13e10*/  F2FP.PACK_AB R79, R197, R196 ;  /* 0x000000c4c54f723e */ /* 0x000fe400000000ff */
[----:B----4-:R-:W-:Y:S03]  /*13e20*/  F2FP.PACK_AB R83, R152, R154 ;  /* 0x0000009a9853723e */ /* 0x010fe600000000ff */
[----:B------:R4:W-:Y:S01]  /*13e30*/  MUFU.EX2 R184, R92 ;  /* 0x0000005c00b87308 */ /* 0x0009e20000000800 */
[----:B--2---:R-:W2:Y:S01]  /*13e40*/  LDSM.16.MT88.4 R88, [R212+0x1900] ;  /* 0x00190000d458783b */ /* 0x004ea20000004200 */
[--C-:B---3--:R-:W-:Y:S08]  /*13e50*/  FFMA.FTZ R80, R112, c[0x0][0x2d0], -R101.reuse ;  /* 0x0000b40070507a23 */ /* 0x108ff00000010865 */
[----:B------:R3:W-:Y:S01]  /*13e60*/  MUFU.EX2 R158, R80 ;  /* 0x00000050009e7308 */ /* 0x0007e20000000800 */
        /* <DEDUP_REMOVED lines=15> */
[----:B------:R-:W-:Y:S04]  /*13f60*/  MOV R104, R97 ;  /* 0x0000006100687202 */ /* 0x000fe80000000f00 */
        /* <DEDUP_REMOVED lines=11> */
[----:B------:R-:W-:Y:S02]  /*14020*/  FFMA.FTZ R92, R176, c[0x0][0x2d0], -R100 ;  /* 0x0000b400b05c7a23 */ /* 0x000fe40000010864 */
[C---:B------:R-:W-:Y:S03]  /*14030*/  HMMA.16816.F32 R48, R76.reuse, R94, R48 ;  /* 0x0000005e4c30723c */ /* 0x040fe60000001830 */
[----:B------:R2:W-:Y:S01]  /*14040*/  MUFU.EX2 R99, R88 ;  /* 0x0000005800637308 */ /* 0x0005e20000000800 */
[----:B-1----:R-:W-:Y:S09]  /*14050*/  FFMA.FTZ R84, R180, c[0x0][0x2d0], -R102 ;  /* 0x0000b400b4547a23 */ /* 0x002ff20000010866 */
[----:B------:R1:W-:Y:S01]  /*14060*/  MUFU.EX2 R180, R84 ;  /* 0x0000005400b47308 */ /* 0x0003e20000000800 */
[--C-:B--2---:R-:W-:Y:S01]  /*14070*/  FFMA.FTZ R88, R107, c[0x0][0x2d0], -R2.reuse ;  /* 0x0000b4006b587a23 */ /* 0x104fe20000010802 */
[----:B------:R-:W-:Y:S02]  /*14080*/  MOV R107, R106 ;  /* 0x0000006a006b7202 */ /* 0x000fe40000000f00 */
[----:B------:R-:W-:Y:S06]  /*14090*/  MOV R106, R177 ;  /* 0x000000b1006a7202 */ /* 0x000fec0000000f00 */
[----:B------:R2:W-:Y:S01]  /*140a0*/  MUFU.EX2 R97, R88 ;  /* 0x0000005800617308 */ /* 0x0005e20000000800 */
[----:B------:R-:W-:Y:S02]  /*140b0*/  MOV R110, R107 ;  /* 0x0000006b006e7202 */ /* 0x000fe40000000f00 */
[----:B------:R-:W3:Y:S07]  /*140c0*/  LDL.LU R107, [R1+0x10] ;  /* 0x00001000016b7983 */ /* 0x000eee0000300800 */
[----:B------:R4:W-:Y:S01]  /*140d0*/  MUFU.EX2 R177, R92 ;  /* 0x0000005c00b17308 */ /* 0x0009e20000000800 */
[----:B-1----:R-:W1:Y:S01]  /*140e0*/  LDSM.16.MT88.4 R84, [R211+0x1900] ;  /* 0x00190000d354783b */ /* 0x002e620000004200 */
[----:B--2---:R-:W-:Y:S08]  /*140f0*/  FFMA.FTZ R88, R98, c[0x0][0x2d0], -R2 ;  /* 0x0000b40062587a23 */ /* 0x004ff00000010802 */
[----:B------:R2:W-:Y:S01]  /*14100*/  MUFU.EX2 R98, R88 ;  /* 0x0000005800627308 */ /* 0x0005e20000000800 */
[----:B----4-:R-:W-:Y:S01]  /*14110*/  FFMA.FTZ R92, R170, c[0x0][0x2d0], -R100 ;  /* 0x0000b400aa5c7a23 */ /* 0x010fe20000010864 */
[----:B------:R-:W-:Y:S08]  /*14120*/  MOV R170, R175 ;  /* 0x000000af00aa7202 */ /* 0x000ff00000000f00 */
[----:B------:R4:W4:Y:S01]  /*14130*/  MUFU.EX2 R175, R92 ;  /* 0x0000005c00af7308 */ /* 0x0009220000000800 */
[----:B--2---:R-:W-:Y:S01]  /*14140*/  FFMA.FTZ R88, R96, c[0x0][0x2d0], -R2 ;  /* 0x0000b40060587a23 */ /* 0x004fe20000010802 */
[-C--:B-1----:R-:W-:Y:S08]  /*14150*/  HMMA.16816.F32 R52, R76, R84.reuse, R52 ;  /* 0x000000544c34723c */ /* 0x082ff00000001834 */
[----:B------:R1:W2:Y:S01]  /*14160*/  MUFU.EX2 R96, R88 ;  /* 0x0000005800607308 */ /* 0x0002a20000000800 */
[C---:B------:R-:W-:Y:S04]  /*14170*/  HMMA.16816.F32 R56, R80.reuse, R84, R56 ;  /* 0x000000545038723c */ /* 0x040fe80000001838 */
[--C-:B----4-:R-:W-:Y:S01]  /*14180*/  FFMA.FTZ R92, R106, c[0x0][0x2d0], -R101.reuse ;  /* 0x0000b4006a5c7a23 */ /* 0x110fe20000010865 */
[----:B------:R-:W-:Y:S01]  /*14190*/  F2FP.PACK_AB R164, R175, R177 ;  /* 0x000000b1afa4723e */ /* 0x000fe200000000ff */
[----:B------:R-:W4:Y:S01]  /*141a0*/  LDL.LU R106, [R1+0x14] ;  /* 0x00001400016a7983 */ /* 0x000f220000300800 */
[--C-:B------:R-:W-:Y:S01]  /*141b0*/  FFMA.FTZ R84, R173, c[0x0][0x2d0], -R100.reuse ;  /* 0x0000b400ad547a23 */ /* 0x100fe20000010864 */
[-C--:B------:R-:W-:Y:S03]  /*141c0*/  HMMA.16816.F32 R60, R80, R86.reuse, R60 ;  /* 0x00000056503c723c */ /* 0x080fe6000000183c */
[----:B------:R2:W-:Y:S04]  /*141d0*/  MUFU.EX2 R176, R84 ;  /* 0x0000005400b07308 */ /* 0x0005e80000000800 */
[----:B------:R-:W-:Y:S01]  /*141e0*/  FFMA.FTZ R80, R172, c[0x0][0x2d0], -R100 ;  /* 0x0000b400ac507a23 */ /* 0x000fe20000010864 */
[----:B------:R-:W-:Y:S01]  /*141f0*/  HMMA.16816.F32 R64, R76, R86, R64 ;  /* 0x000000564c40723c */ /* 0x000fe20000001840 */
[----:B-1----:R-:W1:Y:S03]  /*14200*/  LDSM.16.MT88.4 R88, [R209+0x2100] ;  /* 0x00210000d158783b */ /* 0x002e660000004200 */
[----:B------:R-:W-:Y:S01]  /*14210*/  F2FP.PACK_AB R82, R178, R180 ;  /* 0x000000b4b252723e */ /* 0x000fe200000000ff */
[----:B------:R2:W2:Y:S01]  /*14220*/  MUFU.EX2 R174, R80 ;  /* 0x0000005000ae7308 */ /* 0x0004a20000000800 */
[----:B------:R-:W-:Y:S02]  /*14230*/  F2FP.PACK_AB R81, R97, R99 ;  /* 0x000000636151723e */ /* 0x000fe400000000ff */
[----:B------:R-:W-:Y:S04]  /*14240*/  F2FP.PACK_AB R76, R191, R189 ;  /* 0x000000bdbf4c723e */ /* 0x000fe800000000ff */
[----:B------:R-:W-:Y:S02]  /*14250*/  F2FP.PACK_AB R78, R190, R192 ;  /* 0x000000c0be4e723e */ /* 0x000fe400000000ff */
[----:B------:R-:W-:Y:S02]  /*14260*/  F2FP.PACK_AB R77, R158, R159 ;  /* 0x0000009f9e4d723e */ /* 0x000fe400000000ff */
[----:B------:R-:W-:Y:S02]  /*14270*/  F2FP.PACK_AB R79, R183, R184 ;  /* 0x000000b8b74f723e */ /* 0x000fe400000000ff */
[----:B--2---:R-:W-:Y:S01]  /*14280*/  F2FP.PACK_AB R83, R96, R98 ;  /* 0x000000626053723e */ /* 0x004fe200000000ff */
[----:B------:R-:W2:Y:S01]  /*14290*/  LDSM.16.MT88.4 R84, [R212+0x2100] ;  /* 0x00210000d454783b */ /* 0x000ea20000004200 */
[--C-:B------:R-:W-:Y:S01]  /*142a0*/  FFMA.FTZ R80, R109, c[0x0][0x2d0], -R101.reuse ;  /* 0x0000b4006d507a23 */ /* 0x100fe20000010865 */
[----:B------:R-:W-:Y:S02]  /*142b0*/  MOV R109, R108 ;  /* 0x0000006c006d7202 */ /* 0x000fe40000000f00 */
[----:B------:R-:W-:Y:S01]  /*142c0*/  MOV R108, R171 ;  /* 0x000000ab006c7202 */ /* 0x000fe20000000f00 */
[----:B------:R2:W-:Y:S01]  /*142d0*/  MUFU.EX2 R173, R80 ;  /* 0x0000005000ad7308 */ /* 0x0005e20000000800 */
[----:B------:R-:W-:Y:S01]  /*142e0*/  F2FP.PACK_AB R166, R174, R176 ;  /* 0x000000b0aea6723e */ /* 0x000fe200000000ff */
[-C--:B-1----:R-:W-:Y:S08]  /*142f0*/  HMMA.16816.F32 R4, R76, R88.reuse, R4 ;  /* 0x000000584c04723c */ /* 0x082ff00000001804 */
[----:B------:R1:W1:Y:S01]  /*14300*/  MUFU.EX2 R171, R92 ;  /* 0x0000005c00ab7308 */ /* 0x0002620000000800 */
[----:B--2---:R-:W-:Y:S07]  /*14310*/  F2FP.PACK_AB R80, R156, R157 ;  /* 0x0000009d9c50723e */ /* 0x004fee00000000ff */
[C---:B------:R-:W-:Y:S01]  /*14320*/  HMMA.16816.F32 R8, R80.reuse, R88, R8 ;  /* 0x000000585008723c */ /* 0x040fe20000001808 */
[----:B-1----:R-:W1:Y:S03]  /*14330*/  LDSM.16.MT88.4 R92, [R210+0x2100] ;  /* 0x00210000d25c783b */ /* 0x002e660000004200 */
[----:B------:R-:W-:Y:S03]  /*14340*/  F2FP.PACK_AB R165, R171, R173 ;  /* 0x000000adaba5723e */ /* 0x000fe600000000ff */
        /* <DEDUP_REMOVED lines=10> */
[----:B------:R-:W2:Y:S01]  /*143f0*/  LDL.LU R104, [R1+0x1c] ;  /* 0x00001c0001687983 */ /* 0x000ea20000300800 */
[----:B------:R1:W1:Y:S06]  /*14400*/  MUFU.EX2 R170, R88 ;  /* 0x0000005800aa7308 */ /* 0x00026c0000000800 */
[C---:B------:R-:W-:Y:S04]  /*14410*/  HMMA.16816.F32 R32, R76.reuse, R86, R32 ;  /* 0x000000564c20723c */ /* 0x040fe80000001820 */
        /* <DEDUP_REMOVED lines=20> */
[----:B------:R-:W3:Y:S10]  /*14560*/  MUFU.EX2 R86, R84 ;  /* 0x0000005400567308 */ /* 0x000ef40000000800 */
[----:B------:R-:W-:Y:S10]  /*14570*/  MUFU.EX2 R84, R74 ;  /* 0x0000004a00547308 */ /* 0x000ff40000000800 */
[----:B------:R-:W1:Y:S01]  /*14580*/  MUFU.EX2 R74, R2 ;  /* 0x00000002004a7308 */ /* 0x000e620000000800 */
[----:B---3--:R-:W-:Y:S01]  /*14590*/  FFMA.FTZ R73, R73, R107, R245 ;  /* 0x0000006b49497223 */ /* 0x008fe200000100f5 */
[----:B------:R-:W-:Y:S01]  /*145a0*/  F2FP.PACK_AB R161, R86, R85 ;  /* 0x0000005556a1723e */ /* 0x000fe200000000ff */
[-C--:B-1----:R-:W-:Y:S08]  /*145b0*/  HMMA.16816.F32 R52, R76, R88.reuse, R52 ;  /* 0x000000584c34723c */ /* 0x082ff00000001834 */
[C---:B------:R-:W-:Y:S08]  /*145c0*/  HMMA.16816.F32 R56, R80.reuse, R88, R56 ;  /* 0x000000585038723c */ /* 0x040ff00000001838 */
[-C--:B------:R-:W-:Y:S04]  /*145d0*/  HMMA.16816.F32 R60, R80, R90.reuse, R60 ;  /* 0x0000005a503c723c */ /* 0x080fe8000000183c */
[----:B------:R-:W-:Y:S04]  /*145e0*/  F2FP.PACK_AB R163, R74, R84 ;  /* 0x000000544aa3723e */ /* 0x000fe800000000ff */
[----:B------:R-:W-:Y:S04]  /*145f0*/  HMMA.16816.F32 R64, R76, R90, R64 ;  /* 0x0000005a4c40723c */ /* 0x000fe80000001840 */
[----:B----4-:R-:W-:Y:S02]  /*14600*/  FFMA.FTZ R69, R69, R106, R244 ;  /* 0x0000006a45457223 */ /* 0x010fe400000100f4 */
[----:B--2---:R-:W-:Y:S06]  /*14610*/  FFMA.FTZ R2, R68, R105, R241 ;  /* 0x0000006944027223 */ /* 0x004fec00000100f1 */
[----:B------:R-:W-:Y:S04]  /*14620*/  FADD.FTZ R2, R242, R2 ;  /* 0x00000002f2027221 */ /* 0x000fe80000010000 */
[----:B------:R-:W-:Y:S02]  /*14630*/  FADD.FTZ R2, R243, R2 ;  /* 0x00000002f3027221 */ /* 0x000fe40000010000 */
[----:B------:R-:W-:Y:S02]  /*14640*/  FFMA.FTZ R0, R0, R104, R185 ;  /* 0x0000006800007223 */ /* 0x000fe400000100b9 */
[-C--:B------:R-:W-:Y:S05]  /*14650*/  HMMA.16816.F32 R104, R164, R116.reuse, R4 ;  /* 0x00000074a468723c */ /* 0x080fea0000001804 */
        /* <DEDUP_REMOVED lines=30> */
[----:B------:R-:W1:Y:S03]  /*14840*/  LDSM.16.MT88.4 R4, [R211+0x2900] ;  /* 0x00290000d304783b */ /* 0x000e660000004200 */
        /* <DEDUP_REMOVED lines=83> */
.L_x_282:
        /* <DEDUP_REMOVED lines=18> */
[----:B------:R1:W-:Y:S04]  /*14ea0*/  STL.64 [R1+0x8], R2 ;  /* 0x0000080201007387 */ /* 0x0003e80000100a00 */
.L_x_301:
[----:B------:R-:W-:Y:S04]  /*14eb0*/  DEPBAR.LE SB0, 0x0 ;  /* 0x000080000000791a */ /* 0x000fe80000000000 */
[----:B------:R-:W-:Y:S01]  /*14ec0*/  BAR.SYNC.DEFER_BLOCKING 0x0 ;  /* 0x0000000000007b1d */ /* 0x000fe20000010000 */
[C---:B------:R-:W-:Y:S01]  /*14ed0*/  ISETP.GT.AND P4, PT, R225.reuse, UR4, PT ;  /* 0x00000004e1007c0c */ /* 0x040fe2000bf84270 */
[C---:B--2---:R-:W-:Y:S01]  /*14ee0*/  IMAD R0, R225.reuse, UR15, RZ ;  /* 0x0000000fe1007c24 */ /* 0x044fe2000f8e02ff */
[----:B-1----:R-:W-:Y:S05]  /*14ef0*/  SHF.R.S32.HI R2, RZ, 0x1f, R225 ;  /* 0x0000001fff027819 */ /* 0x002fea00000114e1 */
[----:B------:R-:W-:Y:S01]  /*14f00*/  IMAD R0, R2, UR18, R0 ;  /* 0x0000001202007c24 */ /* 0x000fe2000f8e0200 */
[----:B-----5:R-:W-:Y:S08]  /*14f10*/  LDSM.16.M88.4 R96, [R215+0x6100] ;  /* 0x00610000d760783b */ /* 0x020ff00000000200 */
[----:B------:R-:W2:Y:S06]  /*14f20*/  LDL.64 R196, [R1+0x8] ;  /* 0x0000080001c47983 */ /* 0x000eac0000100a00 */
[----:B------:R-:W1:Y:S08]  /*14f30*/  LDSM.16.M88.4 R16, [R208+0x3100] ;  /* 0x00310000d010783b */ /* 0x000e700000000200 */
[----:B------:R-:W3:Y:S08]  /*14f40*/  LDSM.16.M88.4 R92, [R215+0x8100] ;  /* 0x00810000d75c783b */ /* 0x000ef00000000200 */
[----:B------:R-:W4:Y:S08]  /*14f50*/  LDSM.16.M88.4 R32, [R208+0x3900] ;  /* 0x00390000d020783b */ /* 0x000f300000000200 */
[----:B------:R-:W2:Y:S06]  /*14f60*/  LDL.64 R244, [R1+0x28] ;  /* 0x0000280001f47983 */ /* 0x000eac0000100a00 */
[----:B------:R-:W1:Y:S08]  /*14f70*/  LDSM.16.M88.4 R48, [R208+0x4100] ;  /* 0x00410000d030783b */ /* 0x000e700000000200 */
[----:B------:R-:W2:Y:S06]  /*14f80*/  LDL.64 R240, [R1+0x30] ;  /* 0x0000300001f07983 */ /* 0x000eac0000100a00 */
[----:B------:R-:W1:Y:S08]  /*14f90*/  LDSM.16.M88.4 R64, [R208+0x4900] ;  /* 0x00490000d040783b */ /* 0x000e700000000200 */
[----:B------:R-:W2:Y:S04]  /*14fa0*/  LDL R226, [R1+0x24] ;  /* 0x0000240001e27983 */ /* 0x000ea80000100800 */
[----:B------:R-:W1:Y:S08]  /*14fb0*/  LDSM.16.M88.4 R80, [R208+0x5100] ;  /* 0x00510000d050783b */ /* 0x000e700000000200 */
[----:B------:R-:W1:Y:S08]  /*14fc0*/  LDSM.16.M88.4 R168, [R208+0x5900] ;  /* 0x00590000d0a8783b */ /* 0x000e700000000200 */
[----:B------:R-:W-:Y:S08]  /*14fd0*/  LDSM.16.M88.4 R172, [R218+0x6100] ;  /* 0x00610000daac783b */ /* 0x000ff00000000200 */
[----:B------:R-:W3:Y:S08]  /*14fe0*/  LDSM.16.M88.4 R176, [R219] ;  /* 0x00000000dbb0783b */ /* 0x000ef00000000200 */
[----:B------:R-:W4:Y:S08]  /*14ff0*/  LDSM.16.M88.4 R180, [R218+0x8100] ;  /* 0x00810000dab4783b */ /* 0x000f300000000200 */
[----:B------:R-:W2:Y:S08]  /*15000*/  LDSM.16.M88.4 R184, [R224] ;  /* 0x00000000e0b8783b */ /* 0x000eb00000000200 */
[----:B------:R-:W2:Y:S08]  /*15010*/  LDSM.16.M88.4 R188, [R223] ;  /* 0x00000000dfbc783b */ /* 0x000eb00000000200 */
[----:B------:R-:W2:Y:S01]  /*15020*/  LDSM.16.M88.4 R192, [R222] ;  /* 0x00000000dec0783b */ /* 0x000ea20000000200 */
        /* <DEDUP_REMOVED lines=27> */
[----:B--2---:R-:W-:Y:S01]  /*151e0*/  IMAD.WIDE.U32 R176, R225, UR18, R196 ;  /* 0x00000012e1b07c25 */ /* 0x004fe2000f8e00c4 */
        /* <DEDUP_REMOVED lines=36> */
[----:B------:R-:W-:Y:S02]  /*15430*/  PLOP3.LUT P0, PT, PT, PT, UP1, 0x80, 0x0 ;  /* 0x000000000000781c */ /* 0x000fe40003f0f018 */
        /* <DEDUP_REMOVED lines=75> */
[----:B------:R-:W1:Y:S01]  /*158f0*/  MUFU.TANH R238, R6 ;  /* 0x0000000600ee7308 */ /* 0x000e620000002400 */
[----:B------:R-:W-:Y:S09]  /*15900*/  FMUL.FTZ R19, R19, c[0x0][0x320] ;  /* 0x0000c80013137a20 */ /* 0x000ff20000410000 */
[----:B------:R1:W1:Y:S01]  /*15910*/  MUFU.TANH R228, R7 ;  /* 0x0000000700e47308 */ /* 0x0002620000002400 */
[----:B---3--:R-:W3:Y:S09]  /*15920*/  LDL R15, [R1+0x20] ;  /* 0x00002000010f7983 */ /* 0x008ef20000100800 */
[----:B------:R-:W2:Y:S10]  /*15930*/  MUFU.TANH R246, R8 ;  /* 0x0000000800f67308 */ /* 0x000eb40000002400 */
[----:B------:R-:W2:Y:S01]  /*15940*/  MUFU.TANH R239, R9 ;  /* 0x0000000900ef7308 */ /* 0x000ea20000002400 */
[----:B-1----:R-:W1:Y:S09]  /*15950*/  LDSM.16.M88.4 R4, [R213+0x800] ;  /* 0x00080000d504783b */ /* 0x002e720000000200 */
[----:B------:R-:W1:Y:S10]  /*15960*/  MUFU.TANH R248, R10 ;  /* 0x0000000a00f87308 */ /* 0x000e740000002400 */
[----:B------:R1:W1:Y:S10]  /*15970*/  MUFU.TANH R247, R11 ;  /* 0x0000000b00f77308 */ /* 0x0002740000002400 */
[----:B------:R-:W2:Y:S10]  /*15980*/  MUFU.TANH R237, R12 ;  /* 0x0000000c00ed7308 */ /* 0x000eb40000002400 */
[----:B------:R-:W2:Y:S01]  /*15990*/  MUFU.TANH R236, R13 ;  /* 0x0000000d00ec7308 */ /* 0x000ea20000002400 */
[----:B-1----:R-:W1:Y:S01]  /*159a0*/  LDSM.16.M88.4 R8, [R213+0x1000] ;  /* 0x00100000d508783b */ /* 0x002e620000000200 */
[-C--:B------:R-:W-:Y:S08]  /*159b0*/  HMMA.16816.F32 R20, R172, R4.reuse, R20 ;  /* 0x00000004ac14723c */ /* 0x080ff00000001814 */
[----:B------:R-:W1:Y:S01]  /*159c0*/  MUFU.TANH R243, R14 ;  /* 0x0000000e00f37308 */ /* 0x000e620000002400 */
        /* <DEDUP_REMOVED lines=15> */
[----:B------:R1:W1:Y:S01]  /*15ac0*/  MUFU.TANH R234, R26 ;  /* 0x0000001a00ea7308 */ /* 0x0002620000002400 */
[----:B------:R-:W-:Y:S01]  /*15ad0*/  FMUL.FTZ R23, R23, c[0x0][0x320] ;  /* 0x0000c80017177a20 */ /* 0x000fe20000410000 */
[C---:B------:R-:W-:Y:S04]  /*15ae0*/  HMMA.16816.F32 R40, R188.reuse, R8, R40 ;  /* 0x00000008bc28723c */ /* 0x040fe80000001828 */
[----:B------:R-:W-:Y:S02]  /*15af0*/  FMUL.FTZ R33, R33, c[0x0][0x320] ;  /* 0x0000c80021217a20 */ /* 0x000fe40000410000 */
[----:B------:R-:W-:Y:S02]  /*15b00*/  FMUL.FTZ R34, R34, c[0x0][0x320] ;  /* 0x0000c80022227a20 */ /* 0x000fe40000410000 */
[----:B------:R1:W1:Y:S01]  /*15b10*/  MUFU.TANH R233, R27 ;  /* 0x0000001b00e97308 */ /* 0x0002620000002400 */
        /* <DEDUP_REMOVED lines=15> */
[----:B------:R2:W2:Y:S01]  /*15c10*/  MUFU.TANH R193, R19 ;  /* 0x0000001300c17308 */ /* 0x0004a20000002400 */
[----:B------:R-:W-:Y:S02]  /*15c20*/  FMUL.FTZ R38, R38, c[0x0][0x320] ;  /* 0x0000c80026267a20 */ /* 0x000fe40000410000 */
[-C--:B------:R-:W-:Y:S04]  /*15c30*/  HMMA.16816.F32 R60, R188, R6.reuse, R60 ;  /* 0x00000006bc3c723c */ /* 0x080fe8000000183c */
[----:B------:R-:W-:Y:S02]  /*15c40*/  FMUL.FTZ R48, R48, c[0x0][0x320] ;  /* 0x0000c80030307a20 */ /* 0x000fe40000410000 */
[----:B------:R-:W-:Y:S01]  /*15c50*/  FMUL.FTZ R49, R49, c[0x0][0x320] ;  /* 0x0000c80031317a20 */ /* 0x000fe20000410000 */
[----:B------:R-:W2:Y:S01]  /*15c60*/  MUFU.TANH R20, R20 ;  /* 0x0000001400147308 */ /* 0x000ea20000002400 */
        /* <DEDUP_REMOVED lines=32> */
[----:B------:R-:W-:Y:S01]  /*15e70*/  FMUL.FTZ R67, R67, c[0x0][0x320] ;  /* 0x0000c80043437a20 */ /* 0x000fe20000410000 */
[----:B------:R-:W-:Y:S01]  /*15e80*/  @P4 MOV R5, R245 ;  /* 0x000000f500054202 */ /* 0x000fe20000000f00 */
[----:B------:R-:W-:Y:S01]  /*15e90*/  FMUL.FTZ R68, R68, c[0x0][0x320] ;  /* 0x0000c80044447a20 */ /* 0x000fe20000410000 */
[----:B------:R-:W-:Y:S01]  /*15ea0*/  HMMA.16816.F32 R96, R172, R6, R96 ;  /* 0x00000006ac60723c */ /* 0x000fe20000001860 */
[----:B------:R2:W1:Y:S03]  /*15eb0*/  MUFU.TANH R229, R31 ;  /* 0x0000001f00e57308 */ /* 0x0004660000002400 */
[----:B------:R-:W-:Y:S04]  /*15ec0*/  @P4 IMAD.WIDE.U32 R4, R2, 0x60, R4 ;  /* 0x0000006002044825 */ /* 0x000fe800078e0004 */
[----:B------:R-:W-:Y:S01]  /*15ed0*/  @P1 IMAD.HI.U32 R6, R226, c[0x0][0x2c8], RZ ;  /* 0x0000b200e2061a27 */ /* 0x000fe200078e00ff */
[----:B------:R-:W-:Y:S02]  /*15ee0*/  @P4 LEA R2, P2, R4, c[0x0][0x1c8], 0x1 ;  /* 0x0000720004024a11 */ /* 0x000fe400078408ff */
[----:B------:R2:W1:Y:S01]  /*15ef0*/  MUFU.TANH R13, R32 ;  /* 0x00000020000d7308 */ /* 0x0004620000002400 */
[----:B------:R-:W-:Y:S01]  /*15f00*/  @P4 IADD3 R0, R5, R0, RZ ;  /* 0x0000000005004210 */ /* 0x000fe20007ffe0ff */
[----:B------:R-:W-:Y:S01]  /*15f10*/  FMUL.FTZ R69, R69, c[0x0][0x320] ;  /* 0x0000c80045457a20 */ /* 0x000fe20000410000 */
[----:B------:R-:W-:Y:S01]  /*15f20*/  @P4 IADD3 R10, P1, R2, UR16, RZ ;  /* 0x00000010020a4c10 */ /* 0x000fe2000ff3e0ff */
[----:B------:R-:W-:Y:S01]  /*15f30*/  FMUL.FTZ R70, R70, c[0x0][0x320] ;  /* 0x0000c80046467a20 */ /* 0x000fe20000410000 */
[----:B------:R-:W-:Y:S01]  /*15f40*/  @P4 LEA.HI.X R3, R4, c[0x0][0x1cc], R0, 0x1, P2 ;  /* 0x0000730004034a11 */ /* 0x000fe200010f0c00 */
[----:B------:R-:W-:Y:S01]  /*15f50*/  FMUL.FTZ R71, R71, c[0x0][0x320] ;  /* 0x0000c80047477a20 */ /* 0x000fe20000410000 */
[----:B------:R-:W-:Y:S01]  /*15f60*/  MOV R5, R226 ;  /* 0x000000e200057202 */ /* 0x000fe20000000f00 */
[----:B------:R-:W-:Y:S01]  /*15f70*/  FMUL.FTZ R72, R72, c[0x0][0x320] ;  /* 0x0000c80048487a20 */ /* 0x000fe20000410000 */
[----:B------:R-:W-:Y:S01]  /*15f80*/  @P4 IADD3.X R11, R3, UR17, RZ, P1, !PT ;  /* 0x00000011030b4c10 */ /* 0x000fe20008ffe4ff */
[----:B------:R-:W1:Y:S01]  /*15f90*/  MUFU.TANH R33, R33 ;  /* 0x0000002100217308 */ /* 0x000e620000002400 */
[----:B------:R-:W-:Y:S01]  /*15fa0*/  @!PT LDS RZ, [RZ] ;  /* 0x00000000fffff984 */ /* 0x000fe20000000800 */
[----:B------:R-:W-:Y:S01]  /*15fb0*/  @!PT LDS RZ, [RZ] ;  /* 0x00000000fffff984 */ /* 0x000fe20000000800 */
[----:B------:R-:W-:Y:S01]  /*15fc0*/  @!PT LDS RZ, [RZ] ;  /* 0x00000000fffff984 */ /* 0x000fe20000000800 */
[----:B------:R1:W-:Y:S01]  /*15fd0*/  @P4 LDGSTS.E.BYPASS.LTC128B.128 [R227+0x3100], [R2.64], !P3 ;  /* 0x0310000002e34fae */ /* 0x0003e2000d901d68 */
[----:B------:R-:W-:Y:S01]  /*15fe0*/  @P0 SHF.R.U32.HI R5, RZ, c[0x0][0x2cc], R6 ;  /* 0x0000b300ff050a19 */ /* 0x000fe20000011606 */
[----:B------:R-:W-:Y:S01]  /*15ff0*/  FMUL.FTZ R73, R73, c[0x0][0x320] ;  /* 0x0000c80049497a20 */ /* 0x000fe20000410000 */
[----:B------:R-:W-:Y:S01]  /*16000*/  @P4 IADD3 R8, P0, R10, UR16, RZ ;  /* 0x000000100a084c10 */ /* 0x000fe2000ff1e0ff */
[----:B------:R-:W-:Y:S02]  /*16010*/  FMUL.FTZ R74, R74, c[0x0][0x320] ;  /* 0x0000c8004a4a7a20 */ /* 0x000fe40000410000 */
[----:B------:R-:W-:Y:S01]  /*16020*/  FMUL.FTZ R75, R75, c[0x0][0x320] ;  /* 0x0000c8004b4b7a20 */ /* 0x000fe20000410000 */
[----:B------:R-:W-:Y:S01]  /*16030*/  @P4 IADD3.X R9, R11, UR17, RZ, P0, !PT ;  /* 0x000000110b094c10 */ /* 0x000fe200087fe4ff */
[----:B------:R2:W-:Y:S01]  /*16040*/  @P4 LDGSTS.E.BYPASS.LTC128B.128 [R227+0x3900], [R10.64], !P3 ;  /* 0x039000000ae34fae */ /* 0x0005e2000d901d68 */
[----:B------:R2:W2:Y:S01]  /*16050*/  MUFU.TANH R171, R34 ;  /* 0x0000002200ab7308 */ /* 0x0004a20000002400 */
[----:B------:R-:W-:Y:S01]  /*16060*/  @P4 IADD3 R6, P1, R8, UR16, RZ ;  /* 0x0000001008064c10 */ /* 0x000fe2000ff3e0ff */
[----:B------:R-:W-:Y:S02]  /*16070*/  FMUL.FTZ R76, R76, c[0x0][0x320] ;  /* 0x0000c8004c4c7a20 */ /* 0x000fe40000410000 */
[----:B------:R-:W-:Y:S01]  /*16080*/  FMUL.FTZ R77, R77, c[0x0][0x320] ;  /* 0x0000c8004d4d7a20 */ /* 0x000fe20000410000 */
[----:B------:R-:W-:Y:S01]  /*16090*/  @P4 IADD3.X R7, R9, UR17, RZ, P1, !PT ;  /* 0x0000001109074c10 */ /* 0x000fe20008ffe4ff */
[----:B------:R-:W-:Y:S01]  /*160a0*/  FMUL.FTZ R78, R78, c[0x0][0x320] ;  /* 0x0000c8004e4e7a20 */ /* 0x000fe20000410000 */
[----:B------:R2:W-:Y:S01]  /*160b0*/  @P4 LDGSTS.E.BYPASS.LTC128B.128 [R227+0x4100], [R8.64], !P3 ;  /* 0x0410000008e34fae */ /* 0x0005e2000d901d68 */
[----:B------:R-:W-:Y:S02]  /*160c0*/  FMUL.FTZ R79, R79, c[0x0][0x320] ;  /* 0x0000c8004f4f7a20 */ /* 0x000fe40000410000 */
[----:B------:R2:W2:Y:S01]  /*160d0*/  MUFU.TANH R170, R35 ;  /* 0x0000002300aa7308 */ /* 0x0004a20000002400 */
[----:B------:R-:W-:Y:S02]  /*160e0*/  FMUL.FTZ R80, R80, c[0x0][0x320] ;  /* 0x0000c80050507a20 */ /* 0x000fe40000410000 */
[----:B------:R-:W-:Y:S02]  /*160f0*/  FMUL.FTZ R81, R81, c[0x0][0x320] ;  /* 0x0000c80051517a20 */ /* 0x000fe40000410000 */
[----:B------:R4:W-:Y:S01]  /*16100*/  @P4 LDGSTS.E.BYPASS.LTC128B.128 [R227+0x4900], [R6.64], !P3 ;  /* 0x0490000006e34fae */ /* 0x0009e2000d901d68 */
[----:B------:R-:W-:Y:S01]  /*16110*/  FMUL.FTZ R82, R82, c[0x0][0x320] ;  /* 0x0000c80052527a20 */ /* 0x000fe20000410000 */
[----:B-1----:R-:W-:Y:S01]  /*16120*/  @P4 IADD3 R2, P0, R6, UR16, RZ ;  /* 0x0000001006024c10 */ /* 0x002fe2000ff1e0ff */
[----:B------:R-:W-:Y:S02]  /*16130*/  FMUL.FTZ R83, R83, c[0x0][0x320] ;  /* 0x0000c80053537a20 */ /* 0x000fe40000410000 */
[----:B------:R1:W1:Y:S01]  /*16140*/  MUFU.TANH R12, R36 ;  /* 0x00000024000c7308 */ /* 0x0002620000002400 */
[----:B------:R-:W-:Y:S01]  /*16150*/  FMUL.FTZ R84, R84, c[0x0][0x320] ;  /* 0x0000c80054547a20 */ /* 0x000fe20000410000 */
[----:B------:R-:W-:Y:S01]  /*16160*/  @P4 IADD3.X R3, R7, UR17, RZ, P0, !PT ;  /* 0x0000001107034c10 */ /* 0x000fe200087fe4ff */
[----:B------:R-:W-:Y:S01]  /*16170*/  FMUL.FTZ R85, R85, c[0x0][0x320] ;  /* 0x0000c80055557a20 */ /* 0x000fe20000410000 */
[----:B------:R-:W1:Y:S01]  /*16180*/  SHFL.IDX PT, R4, R5, RZ, 0x1c1f ;  /* 0x001c1fff05047589 */ /* 0x000e6200000e0000 */
[----:B------:R-:W-:Y:S01]  /*16190*/  FMUL.FTZ R86, R86, c[0x0][0x320] ;  /* 0x0000c80056567a20 */ /* 0x000fe20000410000 */
[----:B------:R-:W-:Y:S01]  /*161a0*/  PLOP3.LUT P0, PT, PT, PT, UP0, 0x40, 0x0 ;  /* 0x000000000000781c */ /* 0x000fe20003f0e808 */
[----:B------:R-:W-:Y:S02]  /*161b0*/  FMUL.FTZ R87, R87, c[0x0][0x320] ;  /* 0x0000c80057577a20 */ /* 0x000fe40000410000 */
[----:B------:R-:W-:Y:S01]  /*161c0*/  FMUL.FTZ R88, R88, c[0x0][0x320] ;  /* 0x0000c80058587a20 */ /* 0x000fe20000410000 */
[----:B------:R-:W1:Y:S01]  /*161d0*/  MUFU.TANH R37, R37 ;  /* 0x0000002500257308 */ /* 0x000e620000002400 */
[----:B------:R-:W-:Y:S01]  /*161e0*/  FMUL.FTZ R89, R89, c[0x0][0x320] ;  /* 0x0000c80059597a20 */ /* 0x000fe20000410000 */
[----:B------:R3:W-:Y:S01]  /*161f0*/  @P4 LDGSTS.E.BYPASS.LTC128B.128 [R227+0x5100], [R2.64], !P3 ;  /* 0x0510000002e34fae */ /* 0x0007e2000d901d68 */
[----:B------:R-:W-:Y:S01]  /*16200*/  FMUL.FTZ R91, R91, c[0x0][0x320] ;  /* 0x0000c8005b5b7a20 */ /* 0x000fe20000410000 */
[----:B--2---:R-:W-:Y:S01]  /*16210*/  @P4 IADD3 R8, P1, R2, UR16, RZ ;  /* 0x0000001002084c10 */ /* 0x004fe2000ff3e0ff */
[----:B------:R-:W-:Y:S02]  /*16220*/  FMUL.FTZ R92, R92, c[0x0][0x320] ;  /* 0x0000c8005c5c7a20 */ /* 0x000fe40000410000 */
[----:B------:R-:W-:Y:S01]  /*16230*/  FMUL.FTZ R93, R93, c[0x0][0x320] ;  /* 0x0000c8005d5d7a20 */ /* 0x000fe20000410000 */
[----:B------:R-:W-:Y:S01]  /*16240*/  @P4 IADD3.X R9, R3, UR17, RZ, P1, !PT ;  /* 0x0000001103094c10 */ /* 0x000fe20008ffe4ff */
[----:B------:R-:W-:Y:S01]  /*16250*/  FMUL.FTZ R26, R96, c[0x0][0x320] ;  /* 0x0000c800601a7a20 */ /* 0x000fe20000410000 */
[----:B------:R2:W1:Y:S01]  /*16260*/  MUFU.TANH R169, R38 ;  /* 0x0000002600a97308 */ /* 0x0004620000002400 */
[----:B------:R-:W-:Y:S01]  /*16270*/  FMUL.FTZ R27, R97, c[0x0][0x320] ;  /* 0x0000c800611b7a20 */ /* 0x000fe20000410000 */
[----:B----4-:R-:W-:Y:S01]  /*16280*/  MOV R7, UR12 ;  /* 0x0000000c00077c02 */ /* 0x010fe20008000f00 */
[----:B------:R4:W-:Y:S01]  /*16290*/  @P4 LDGSTS.E.BYPASS.LTC128B.128 [R227+0x5900], [R8.64], !P3 ;  /* 0x0590000008e34fae */ /* 0x0009e2000d901d68 */
[----:B------:R-:W-:Y:S02]  /*162a0*/  FMUL.FTZ R29, R98, c[0x0][0x320] ;  /* 0x0000c800621d7a20 */ /* 0x000fe40000410000 */
[----:B------:R-:W-:Y:S02]  /*162b0*/  FMUL.FTZ R28, R99, c[0x0][0x320] ;  /* 0x0000c800631c7a20 */ /* 0x000fe40000410000 */
[----:B------:R-:W-:Y:S02]  /*162c0*/  FMUL.FTZ R39, R39, c[0x0][0x320] ;  /* 0x0000c80027277a20 */ /* 0x000fe40000410000 */
[----:B------:R-:W1:Y:S01]  /*162d0*/  MUFU.TANH R48, R48 ;  /* 0x0000003000307308 */ /* 0x000e620000002400 */
[----:B------:R-:W0:Y:S01]  /*162e0*/  LDGDEPBAR ;  /* 0x00000000000079af */ /* 0x000e220000000000 */
[----:B------:R-:W-:Y:S02]  /*162f0*/  FMUL.FTZ R40, R40, c[0x0][0x320] ;  /* 0x0000c80028287a20 */ /* 0x000fe40000410000 */
[----:B------:R-:W-:Y:S02]  /*16300*/  FMUL.FTZ R41, R41, c[0x0][0x320] ;  /* 0x0000c80029297a20 */ /* 0x000fe40000410000 */
[----:B------:R-:W-:Y:S02]  /*16310*/  FMUL.FTZ R42, R42, c[0x0][0x320] ;  /* 0x0000c8002a2a7a20 */ /* 0x000fe40000410000 */
[----:B------:R-:W-:Y:S02]  /*16320*/  FMUL.FTZ R43, R43, c[0x0][0x320] ;  /* 0x0000c8002b2b7a20 */ /* 0x000fe40000410000 */
        /* <DEDUP_REMOVED lines=12> */
[----:B------:R2:W2:Y:S01]  /*163f0*/  MUFU.TANH R192, R41 ;  /* 0x0000002900c07308 */ /* 0x0004a20000002400 */
[----:B------:R-:W-:Y:S05]  /*16400*/  IMAD R0, R225, -0x60, RZ ;  /* 0xffffffa0e1007824 */ /* 0x000fea00078e02ff */
[C---:B---3--:R-:W-:Y:S02]  /*16410*/  IADD3 R2, -R15.reuse, 0x1, R0 ;  /* 0x000000010f027810 */ /* 0x048fe40007ffe100 */
[----:B----4-:R-:W-:Y:S02]  /*16420*/  IADD3 R8, -R15, R0, RZ ;  /* 0x000000000f087210 */ /* 0x010fe40007ffe1ff */
[----:B------:R3:W4:Y:S01]  /*16430*/  MUFU.TANH R200, R42 ;  /* 0x0000002a00c87308 */ /* 0x0007220000002400 */
[----:B------:R-:W-:Y:S04]  /*16440*/  IADD3 R7, -R7, UR7, R2 ;  /* 0x0000000707077c10 */ /* 0x000fe8000fffe102 */
[C---:B------:R-:W-:Y:S02]  /*16450*/  IADD3 R6, R7.reuse, c[0x0][0x328], RZ ;  /* 0x0000ca0007067a10 */ /* 0x040fe40007ffe0ff */
[----:B------:R-:W-:Y:S02]  /*16460*/  IADD3 R7, R7, UR10, RZ ;  /* 0x0000000a07077c10 */ /* 0x000fe4000fffe0ff */
[-C--:B-1----:R-:W-:Y:S01]  /*16470*/  IADD3 R3, R6, R4.reuse, RZ ;  /* 0x0000000406037210 */ /* 0x082fe20007ffe0ff */
[----:B------:R3:W1:Y:S01]  /*16480*/  MUFU.TANH R199, R43 ;  /* 0x0000002b00c77308 */ /* 0x0006620000002400 */
[----:B------:R-:W-:Y:S09]  /*16490*/  IADD3 R2, R7, R4, RZ ;  /* 0x0000000407027210 */ /* 0x000ff20007ffe0ff */
        /* <DEDUP_REMOVED lines=70> */
.L_x_287:
[----:B------:R-:W-:Y:S04]  /*16900*/  MOV R9, c[0x0][0x32c] ;  /* 0x0000cb0000097a02 */ /* 0x000fe80000000f00 */
[----:B------:R-:W-:Y:S11]  /*16910*/  ISETP.NE.AND P0, PT, R9, 0x1, PT ;  /* 0x000000010900780c */ /* 0x000ff60003f05270 */
[----:B------:R-:W-:Y:S02]  /*16920*/  @!UPT UIADD3 URZ, URZ, URZ, URZ ;  /* 0x0000003f3f3ff290 */ /* 0x000fe4000fffe03f */
[----:B------:R-:W-:Y:S05]  /*16930*/  @P0 IMAD.HI.U32 R9, R4, c[0x0][0x330], RZ ;  /* 0x0000cc0004090a27 */ /* 0x000fea00078e00ff */
[----:B------:R-:W-:Y:S02]  /*16940*/  @P0 SHF.R.U32.HI R4, RZ, c[0x0][0x334], R9 ;  /* 0x0000cd00ff040a19 */ /* 0x000fe40000011609 */
.L_x_288:
[----:B------:R-:W-:Y:S05]  /*16950*/  BSYNC B0 ;  /* 0x0000000000007941 */ /* 0x000fea0003800000 */
.L_x_286:
[----:B------:R-:W-:Y:S05]  /*16960*/  IMAD R4, R4, c[0x0][0x32c], R8 ;  /* 0x0000cb0004047a24 */ /* 0x000fea00078e0208 */
[----:B------:R-:W-:Y:S02]  /*16970*/  IADD3 R9, R4, c[0x0][0x32c], RZ ;  /* 0x0000cb0004097a10 */ /* 0x000fe40007ffe0ff */
[----:B------:R-:W-:Y:S02]  /*16980*/  IMNMX R2, R2, R4, !PT ;  /* 0x0000000402027217 */ /* 0x000fe40007800200 */
[----:B------:R-:W-:Y:S02]  /*16990*/  IMNMX R3, R3, R9, PT ;  /* 0x0000000903037217 */ /* 0x000fe40003800200 */
.L_x_285:
        /* <DEDUP_REMOVED lines=134> */
.L_x_291:
[----:B------:R-:W-:Y:S04]  /*17200*/  MOV R27, c[0x0][0x32c] ;  /* 0x0000cb00001b7a02 */ /* 0x000fe80000000f00 */
[----:B------:R-:W-:Y:S11]  /*17210*/  ISETP.NE.AND P2, PT, R27, 0x1, PT ;  /* 0x000000011b00780c */ /* 0x000ff60003f45270 */
[----:B------:R-:W-:Y:S02]  /*17220*/  @!UPT UIADD3 URZ, URZ, URZ, URZ ;  /* 0x0000003f3f3ff290 */ /* 0x000fe4000fffe03f */
[----:B------:R-:W-:Y:S05]  /*17230*/  @P2 IMAD.HI.U32 R27, R3, c[0x0][0x330], RZ ;  /* 0x0000cc00031b2a27 */ /* 0x000fea00078e00ff */
[----:B------:R-:W-:Y:S02]  /*17240*/  @P2 SHF.R.U32.HI R3, RZ, c[0x0][0x334], R27 ;  /* 0x0000cd00ff032a19 */ /* 0x000fe4000001161b */
.L_x_292:
[----:B------:R-:W-:Y:S05]  /*17250*/  BSYNC B0 ;  /* 0x0000000000007941 */ /* 0x000fea0003800000 */
.L_x_290:
[----:B------:R-:W-:Y:S05]  /*17260*/  IMAD R3, R3, c[0x0][0x32c], R8 ;  /* 0x0000cb0003037a24 */ /* 0x000fea00078e0208 */
[----:B------:R-:W-:Y:S02]  /*17270*/  IADD3 R27, R3, c[0x0][0x32c], RZ ;  /* 0x0000cb00031b7a10 */ /* 0x000fe40007ffe0ff */
[----:B------:R-:W-:Y:S02]  /*17280*/  IMNMX R0, R0, R3, !PT ;  /* 0x0000000300007217 */ /* 0x000fe40007800200 */
[----:B------:R-:W-:Y:S02]  /*17290*/  IMNMX R2, R2, R27, PT ;  /* 0x0000001b02027217 */ /* 0x000fe40003800200 */
.L_x_289:
        /* <DEDUP_REMOVED lines=111> */
.L_x_295:
[----:B------:R-:W-:Y:S04]  /*17990*/  MOV R27, c[0x0][0x32c] ;  /* 0x0000cb00001b7a02 */ /* 0x000fe80000000f00 */
[----:B------:R-:W-:Y:S11]  /*179a0*/  ISETP.NE.AND P2, PT, R27, 0x1, PT ;  /* 0x000000011b00780c */ /* 0x000ff60003f45270 */
[----:B------:R-:W-:Y:S02]  /*179b0*/  @!UPT UIADD3 URZ, URZ, URZ, URZ ;  /* 0x0000003f3f3ff290 */ /* 0x000fe4000fffe03f */
[----:B------:R-:W-:Y:S05]  /*179c0*/  @P2 IMAD.HI.U32 R27, R3, c[0x0][0x330], RZ ;  /* 0x0000cc00031b2a27 */ /* 0x000fea00078e00ff */
[----:B------:R-:W-:Y:S02]  /*179d0*/  @P2 SHF.R.U32.HI R3, RZ, c[0x0][0x334], R27 ;  /* 0x0000cd00ff032a19 */ /* 0x000fe4000001161b */
.L_x_296:
[----:B------:R-:W-:Y:S05]  /*179e0*/  BSYNC B0 ;  /* 0x0000000000007941 */ /* 0x000fea0003800000 */
.L_x_294:
[----:B------:R-:W-:Y:S05]  /*179f0*/  IMAD R3, R3, c[0x0][0x32c], R8 ;  /* 0x0000cb0003037a24 */ /* 0x000fea00078e0208 */
[----:B------:R-:W-:Y:S02]  /*17a00*/  IADD3 R27, R3, c[0x0][0x32c], RZ ;  /* 0x0000cb00031b7a10 */ /* 0x000fe40007ffe0ff */
[----:B------:R-:W-:Y:S02]  /*17a10*/  IMNMX R0, R0, R3, !PT ;  /* 0x0000000300007217 */ /* 0x000fe40007800200 */
[----:B------:R-:W-:Y:S02]  /*17a20*/  IMNMX R2, R2, R27, PT ;  /* 0x0000001b02027217 */ /* 0x000fe40003800200 */
.L_x_293:
        /* <DEDUP_REMOVED lines=111> */
.L_x_299:
[----:B------:R-:W-:Y:S04]  /*18120*/  MOV R5, c[0x0][0x32c] ;  /* 0x0000cb0000057a02 */ /* 0x000fe80000000f00 */
[----:B------:R-:W-:Y:S11]  /*18130*/  ISETP.NE.AND P2, PT, R5, 0x1, PT ;  /* 0x000000010500780c */ /* 0x000ff60003f45270 */
[----:B------:R-:W-:Y:S02]  /*18140*/  @!UPT UIADD3 URZ, URZ, URZ, URZ ;  /* 0x0000003f3f3ff290 */ /* 0x000fe4000fffe03f */
[----:B------:R-:W-:Y:S05]  /*18150*/  @P2 IMAD.HI.U32 R5, R3, c[0x0][0x330], RZ ;  /* 0x0000cc0003052a27 */ /* 0x000fea00078e00ff */
[----:B------:R-:W-:Y:S02]  /*18160*/  @P2 SHF.R.U32.HI R3, RZ, c[0x0][0x334], R5 ;  /* 0x0000cd00ff032a19 */ /* 0x000fe40000011605 */
.L_x_300:
[----:B------:R-:W-:Y:S05]  /*18170*/  BSYNC B0 ;  /* 0x0000000000007941 */ /* 0x000fea0003800000 */
.L_x_298:
[----:B------:R-:W-:Y:S05]  /*18180*/  IMAD R8, R3, c[0x0][0x32c], R8 ;  /* 0x0000cb0003087a24 */ /* 0x000fea00078e0208 */
[----:B------:R-:W-:Y:S02]  /*18190*/  IADD3 R3, R8, c[0x0][0x32c], RZ ;  /* 0x0000cb0008037a10 */ /* 0x000fe40007ffe0ff */
[----:B------:R-:W-:Y:S02]  /*181a0*/  IMNMX R0, R0, R8, !PT ;  /* 0x0000000800007217 */ /* 0x000fe40007800200 */
[----:B------:R-:W-:Y:S02]  /*181b0*/  IMNMX R2, R2, R3, PT ;  /* 0x0000000302027217 */ /* 0x000fe40003800200 */
.L_x_297:
        /* <DEDUP_REMOVED lines=95> */
[----:B------:R-:W-:Y:S01]  /*187b0*/  FMNMX.FTZ R3, R204, R3, !PT ;  /* 0x00000003cc037209 */ /* 0x000fe20007810000 */
[----:B------:R-:W1:Y:S01]  /*187c0*/  SHFL.BFLY PT, R5, R72, 0x2, 0x1f ;  /* 0x0c401f0048057f89 */ /* 0x000e6200000e0000 */
        /* <DEDUP_REMOVED lines=15> */
[----:B-1----:R-:W-:Y:S02]  /*188c0*/  FMNMX.FTZ R72, R72, R5, !PT ;  /* 0x0000000548487209 */ /* 0x002fe40007810000 */
[----:B------:R-:W-:Y:S02]  /*188d0*/  FSEL R185, R63, -INF , !P2 ;  /* 0xff8000003fb97808 */ /* 0x000fe40005000000 */
[----:B------:R-:W-:Y:S01]  /*188e0*/  ISETP.NE.AND P2, PT, R10, RZ, PT ;  /* 0x000000ff0a00720c */ /* 0x000fe20003f45270 */
[----:B------:R-:W1:Y:S01]  /*188f0*/  SHFL.BFLY PT, R7, R72, 0x1, 0x1f ;  /* 0x0c201f0048077f89 */ /* 0x000e6200000e0000 */
[----:B------:R-:W-:Y:S02]  /*18900*/  FMNMX.FTZ R3, R250, R3, !PT ;  /* 0x00000003fa037209 */ /* 0x000fe40007810000 */
[----:B------:R-:W-:Y:S02]  /*18910*/  ISETP.GT.AND P2, PT, R0, 0x40, !P2 ;  /* 0x000000400000780c */ /* 0x000fe40005744270 */
[----:B------:R-:W-:Y:S02]  /*18920*/  FMNMX.FTZ R5, R8, R103, !PT ;  /* 0x0000006708057209 */ /* 0x000fe40007810000 */
[----:B------:R-:W-:Y:S01]  /*18930*/  ISETP.LT.OR P2, PT, R2, 0x41, P2 ;  /* 0x000000410200780c */ /* 0x000fe20001741670 */
[----:B------:R-:W2:Y:S01]  /*18940*/  SHFL.BFLY PT, R6, R3, 0x2, 0x1f ;  /* 0x0c401f0003067f89 */ /* 0x000ea200000e0000 */
        /* <DEDUP_REMOVED lines=13> */
[----:B-1----:R-:W-:Y:S02]  /*18a20*/  FMNMX.FTZ R72, R72, R7, !PT ;  /* 0x0000000748487209 */ /* 0x002fe40007810000 */
[----:B------:R-:W-:Y:S02]  /*18a30*/  FMNMX.FTZ R4, R34, R4, !PT ;  /* 0x0000000422047209 */ /* 0x000fe40007810000 */
[----:B------:R-:W-:Y:S01]  /*18a40*/  ISETP.LT.OR P2, PT, R2, 0x49, P2 ;  /* 0x000000490200780c */ /* 0x000fe20001741670 */
[----:B------:R-:W-:Y:S01]  /*18a50*/  FMUL.FTZ R74, R72, c[0x0][0x2d0] ;  /* 0x0000b400484a7a20 */ /* 0x000fe20000410000 */
[----:B------:R-:W-:Y:S02]  /*18a60*/  FMNMX.FTZ R4, R35, R4, !PT ;  /* 0x0000000423047209 */ /* 0x000fe40007810000 */
[----:B--2---:R-:W-:Y:S02]  /*18a70*/  FMNMX.FTZ R3, R3, R6, !PT ;  /* 0x0000000603037209 */ /* 0x004fe40007810000 */
[----:B------:R-:W-:Y:S02]  /*18a80*/  FMNMX.FTZ R4, R45, R4, !PT ;  /* 0x000000042d047209 */ /* 0x000fe40007810000 */
[----:B------:R-:W-:Y:S01]  /*18a90*/  FMNMX.FTZ R5, R58, R5, !PT ;  /* 0x000000053a057209 */ /* 0x000fe20007810000 */
[----:B------:R-:W1:Y:S01]  /*18aa0*/  SHFL.BFLY PT, R71, R3, 0x1, 0x1f ;  /* 0x0c201f0003477f89 */ /* 0x000e6200000e0000 */
[----:B------:R-:W-:Y:S02]  /*18ab0*/  FMNMX.FTZ R4, R48, R4, !PT ;  /* 0x0000000430047209 */ /* 0x000fe40007810000 */
[----:B------:R-:W-:Y:S02]  /*18ac0*/  FSEL R192, R183, -INF , !P2 ;  /* 0xff800000b7c07808 */ /* 0x000fe40005000000 */
[----:B------:R-:W-:Y:S02]  /*18ad0*/  FMNMX.FTZ R4, R49, R4, !PT ;  /* 0x0000000431047209 */ /* 0x000fe40007810000 */
[----:B------:R-:W-:Y:S02]  /*18ae0*/  FSETP.NEU.FTZ.AND P2, PT, R72, -INF , PT ;  /* 0xff8000004800780b */ /* 0x000fe40003f5d000 */
[----:B------:R-:W-:Y:S02]  /*18af0*/  FMNMX.FTZ R4, R50, R4, !PT ;  /* 0x0000000432047209 */ /* 0x000fe40007810000 */
[----:B------:R-:W-:Y:S02]  /*18b00*/  FMNMX.FTZ R5, R62, R5, !PT ;  /* 0x000000053e057209 */ /* 0x000fe40007810000 */
[----:B------:R-:W-:Y:S02]  /*18b10*/  FMNMX.FTZ R4, R99, R4, !PT ;  /* 0x0000000463047209 */ /* 0x000fe40007810000 */
[----:B------:R-:W-:Y:S02]  /*18b20*/  FSEL R74, R74, RZ, P2 ;  /* 0x000000ff4a4a7208 */ /* 0x000fe40001000000 */
[----:B------:R-:W-:Y:S02]  /*18b30*/  FMNMX.FTZ R4, R170, R4, !PT ;  /* 0x00000004aa047209 */ /* 0x000fe40007810000 */
[----:B------:R-:W-:Y:S01]  /*18b40*/  FMNMX.FTZ R5, R88, R5, !PT ;  /* 0x0000000558057209 */ /* 0x000fe20007810000 */
[--C-:B------:R-:W-:Y:S01]  /*18b50*/  FFMA.FTZ R16, R43, c[0x0][0x2d0], -R74.reuse ;  /* 0x0000b4002b107a23 */ /* 0x100fe2000001084a */
[----:B------:R-:W-:Y:S02]  /*18b60*/  FMNMX.FTZ R4, R173, R4, !PT ;  /* 0x00000004ad047209 */ /* 0x000fe40007810000 */
[----:B------:R-:W-:Y:S01]  /*18b70*/  FMNMX.FTZ R6, R98, R5, !PT ;  /* 0x0000000562067209 */ /* 0x000fe20007810000 */
[--C-:B------:R-:W-:Y:S01]  /*18b80*/  FFMA.FTZ R5, R30, c[0x0][0x2d0], -R74.reuse ;  /* 0x0000b4001e057a23 */ /* 0x100fe2000001084a */
[----:B------:R-:W-:Y:S02]  /*18b90*/  FMNMX.FTZ R4, R175, R4, !PT ;  /* 0x00000004af047209 */ /* 0x000fe40007810000 */
[----:B------:R-:W-:Y:S01]  /*18ba0*/  FMNMX.FTZ R6, R168, R6, !PT ;  /* 0x00000006a8067209 */ /* 0x000fe20007810000 */
[----:B------:R2:W-:Y:S01]  /*18bb0*/  MUFU.EX2 R55, R5 ;  /* 0x0000000500377308 */ /* 0x0005e20000000800 */
[----:B------:R-:W-:Y:S02]  /*18bc0*/  FMNMX.FTZ R4, R184, R4, !PT ;  /* 0x00000004b8047209 */ /* 0x000fe40007810000 */
[----:B-1----:R-:W-:Y:S01]  /*18bd0*/  FMNMX.FTZ R71, R3, R71, !PT ;  /* 0x0000004703477209 */ /* 0x002fe20007810000 */
[--C-:B------:R-:W-:Y:S01]  /*18be0*/  FFMA.FTZ R3, R32, c[0x0][0x2d0], -R74.reuse ;  /* 0x0000b40020037a23 */ /* 0x100fe2000001084a */
[----:B------:R-:W-:Y:S02]  /*18bf0*/  FMNMX.FTZ R4, R188, R4, !PT ;  /* 0x00000004bc047209 */ /* 0x000fe40007810000 */
[----:B------:R-:W-:Y:S01]  /*18c00*/  ISETP.GT.AND P1, PT, R0, 0x49, !P1 ;  /* 0x000000490000780c */ /* 0x000fe20004f24270 */
[----:B------:R-:W-:Y:S01]  /*18c10*/  FMUL.FTZ R75, R71, c[0x0][0x2d0] ;  /* 0x0000b400474b7a20 */ /* 0x000fe20000410000 */
[----:B------:R-:W-:Y:S01]  /*18c20*/  FMNMX.FTZ R4, R189, R4, !PT ;  /* 0x00000004bd047209 */ /* 0x000fe20007810000 */
[----:B------:R1:W-:Y:S01]  /*18c30*/  MUFU.EX2 R84, R3 ;  /* 0x0000000300547308 */ /* 0x0003e20000000800 */
[----:B------:R-:W-:Y:S02]  /*18c40*/  ISETP.LT.OR P1, PT, R2, 0x4a, P1 ;  /* 0x0000004a0200780c */ /* 0x000fe40000f21670 */
[----:B------:R-:W-:Y:S02]  /*18c50*/  FMNMX.FTZ R4, R191, R4, !PT ;  /* 0x00000004bf047209 */ /* 0x000fe40007810000 */
[----:B------:R-:W-:Y:S02]  /*18c60*/  FSEL R183, R79, -INF , !P1 ;  /* 0xff8000004fb77808 */ /* 0x000fe40004800000 */
[----:B------:R-:W-:Y:S02]  /*18c70*/  FMNMX.FTZ R4, R201, R4, !PT ;  /* 0x00000004c9047209 */ /* 0x000fe40007810000 */
[----:B------:R-:W-:Y:S02]  /*18c80*/  FSETP.NEU.FTZ.AND P1, PT, R71, -INF , PT ;  /* 0xff8000004700780b */ /* 0x000fe40003f3d000 */
[----:B------:R-:W-:Y:S02]  /*18c90*/  FMNMX.FTZ R4, R202, R4, !PT ;  /* 0x00000004ca047209 */ /* 0x000fe40007810000 */
[----:B------:R-:W-:Y:S02]  /*18ca0*/  FSEL R75, R75, RZ, P1 ;  /* 0x000000ff4b4b7208 */ /* 0x000fe40000800000 */
[----:B------:R-:W-:Y:S02]  /*18cb0*/  FMNMX.FTZ R4, R205, R4, !PT ;  /* 0x00000004cd047209 */ /* 0x000fe40007810000 */
[----:B--2---:R-:W-:Y:S01]  /*18cc0*/  FMNMX.FTZ R5, R169, R6, !PT ;  /* 0x00000006a9057209 */ /* 0x004fe20007810000 */
[--C-:B------:R-:W-:Y:S01]  /*18cd0*/  FFMA.FTZ R6, R31, c[0x0][0x2d0], -R74.reuse ;  /* 0x0000b4001f067a23 */ /* 0x100fe2000001084a */
[----:B------:R-:W-:Y:S01]  /*18ce0*/  FMNMX.FTZ R4, R207, R4, !PT ;  /* 0x00000004cf047209 */ /* 0x000fe20007810000 */
[--C-:B------:R-:W-:Y:S01]  /*18cf0*/  FFMA.FTZ R12, R42, c[0x0][0x2d0], -R75.reuse ;  /* 0x0000b4002a0c7a23 */ /* 0x100fe2000001084b */
[----:B------:R-:W-:Y:S01]  /*18d00*/  FMNMX.FTZ R5, R172, R5, !PT ;  /* 0x00000005ac057209 */ /* 0x000fe20007810000 */
[----:B------:R-:W-:Y:S01]  /*18d10*/  MUFU.EX2 R89, R6 ;  /* 0x0000000600597308 */ /* 0x000fe20000000800 */
[----:B------:R-:W-:Y:S02]  /*18d20*/  FMNMX.FTZ R4, R236, R4, !PT ;  /* 0x00000004ec047209 */ /* 0x000fe40007810000 */
[----:B------:R-:W-:Y:S02]  /*18d30*/  FMNMX.FTZ R5, R180, R5, !PT ;  /* 0x00000005b4057209 */ /* 0x000fe40007810000 */
[----:B------:R-:W-:Y:S02]  /*18d40*/  FMNMX.FTZ R4, R237, R4, !PT ;  /* 0x00000004ed047209 */ /* 0x000fe40007810000 */
[----:B------:R-:W-:Y:S02]  /*18d50*/  FMNMX.FTZ R5, R179, R5, !PT ;  /* 0x00000005b3057209 */ /* 0x000fe40007810000 */
[----:B------:R-:W-:Y:S01]  /*18d60*/  FMNMX.FTZ R4, R238, R4, !PT ;  /* 0x00000004ee047209 */ /* 0x000fe20007810000 */
[----:B------:R-:W-:Y:S01]  /*18d70*/  MUFU.EX2 R63, R12 ;  /* 0x0000000c003f7308 */ /* 0x000fe20000000800 */
[----:B-1----:R-:W-:Y:S01]  /*18d80*/  FMNMX.FTZ R3, R178, R5, !PT ;  /* 0x00000005b2037209 */ /* 0x002fe20007810000 */
[----:B------:R-:W-:Y:S01]  /*18d90*/  FFMA.FTZ R5, R36, c[0x0][0x2d0], -R74 ;  /* 0x0000b40024057a23 */ /* 0x000fe2000001084a */
[----:B------:R-:W-:Y:S02]  /*18da0*/  FMNMX.FTZ R4, R239, R4, !PT ;  /* 0x00000004ef047209 */ /* 0x000fe40007810000 */
[C---:B------:R-:W-:Y:S02]  /*18db0*/  ISETP.GT.AND P6, PT, R0.reuse, 0x50, !P6 ;  /* 0x000000500000780c */ /* 0x040fe400077c4270 */
[C---:B------:R-:W-:Y:S01]  /*18dc0*/  ISETP.GT.AND P5, PT, R0.reuse, 0x51, !P5 ;  /* 0x000000510000780c */ /* 0x040fe20006fa4270 */
[----:B------:R-:W1:Y:S01]  /*18dd0*/  SHFL.BFLY PT, R7, R4, 0x2, 0x1f ;  /* 0x0c401f0004077f89 */ /* 0x000e6200000e0000 */
[C---:B------:R-:W-:Y:S01]  /*18de0*/  ISETP.GT.AND P4, PT, R0.reuse, 0x58, !P4 ;  /* 0x000000580000780c */ /* 0x040fe20006784270 */
[----:B------:R2:W3:Y:S01]  /*18df0*/  MUFU.EX2 R87, R5 ;  /* 0x0000000500577308 */ /* 0x0004e20000000800 */
[----:B------:R-:W-:Y:S01]  /*18e00*/  ISETP.GT.AND P0, PT, R0, 0x59, !P0 ;  /* 0x000000590000780c */ /* 0x000fe20004704270 */
[--C-:B------:R-:W-:Y:S01]  /*18e10*/  FFMA.FTZ R0, R33, c[0x0][0x2d0], -R75.reuse ;  /* 0x0000b40021007a23 */ /* 0x100fe2000001084b */
[----:B------:R-:W-:Y:S02]  /*18e20*/  FMNMX.FTZ R3, R185, R3, !PT ;  /* 0x00000003b9037209 */ /* 0x000fe40007810000 */
[C---:B------:R-:W-:Y:S02]  /*18e30*/  ISETP.LT.OR P6, PT, R2.reuse, 0x51, P6 ;  /* 0x000000510200780c */ /* 0x040fe400037c1670 */
[----:B------:R-:W-:Y:S02]  /*18e40*/  ISETP.LT.OR P5, PT, R2, 0x52, P5 ;  /* 0x000000520200780c */ /* 0x000fe40002fa1670 */
[----:B------:R-:W-:Y:S01]  /*18e50*/  FSEL R194, R78, -INF , !P6 ;  /* 0xff8000004ec27808 */ /* 0x000fe20007000000 */
[----:B------:R4:W-:Y:S01]  /*18e60*/  MUFU.EX2 R60, R0 ;  /* 0x00000000003c7308 */ /* 0x0009e20000000800 */
[----:B------:R-:W-:Y:S02]  /*18e70*/  FMNMX.FTZ R3, R199, R3, !PT ;  /* 0x00000003c7037209 */ /* 0x000fe40007810000 */
[----:B------:R-:W-:Y:S02]  /*18e80*/  FSEL R195, R91, -INF , !P5 ;  /* 0xff8000005bc37808 */ /* 0x000fe40006800000 */
[----:B------:R-:W-:Y:S02]  /*18e90*/  FMNMX.FTZ R3, R200, R3, !PT ;  /* 0x00000003c8037209 */ /* 0x000fe40007810000 */
[----:B------:R-:W-:Y:S02]  /*18ea0*/  ISETP.LT.OR P0, PT, R2, 0x5a, P0 ;  /* 0x0000005a0200780c */ /* 0x000fe40000701670 */
[----:B------:R-:W-:Y:S01]  /*18eb0*/  FMNMX.FTZ R3, R192, R3, !PT ;  /* 0x00000003c0037209 */ /* 0x000fe20007810000 */
[----:B------:R-:W-:Y:S01]  /*18ec0*/  MUFU.EX2 R33, R16 ;  /* 0x0000001000217308 */ /* 0x000fe20000000800 */
[----:B------:R-:W-:Y:S02]  /*18ed0*/  FSEL R73, R57, -INF , !P0 ;  /* 0xff80000039497808 */ /* 0x000fe40004000000 */
[----:B-1----:R-:W-:Y:S01]  /*18ee0*/  FMNMX.FTZ R4, R4, R7, !PT ;  /* 0x0000000704047209 */ /* 0x002fe20007810000 */
[--C-:B--2---:R-:W-:Y:S01]  /*18ef0*/  FFMA.FTZ R5, R29, c[0x0][0x2d0], -R75.reuse ;  /* 0x0000b4001d057a23 */ /* 0x104fe2000001084b */
[----:B------:R-:W-:Y:S02]  /*18f00*/  FMNMX.FTZ R3, R183, R3, !PT ;  /* 0x00000003b7037209 */ /* 0x000fe40007810000 */
[----:B------:R-:W-:Y:S01]  /*18f10*/  ISETP.LT.OR P4, PT, R2, 0x59, P4 ;  /* 0x000000590200780c */ /* 0x000fe20002781670 */
[----:B------:R-:W1:Y:S01]  /*18f20*/  SHFL.BFLY PT, R70, R4, 0x1, 0x1f ;  /* 0x0c201f0004467f89 */ /* 0x000e6200000e0000 */
[----:B------:R-:W-:Y:S01]  /*18f30*/  FMNMX.FTZ R3, R194, R3, !PT ;  /* 0x00000003c2037209 */ /* 0x000fe20007810000 */
[----:B------:R-:W2:Y:S01]  /*18f40*/  MUFU.EX2 R86, R5 ;  /* 0x0000000500567308 */ /* 0x000ea20000000800 */
[--C-:B------:R-:W-:Y:S01]  /*18f50*/  FFMA.FTZ R2, R37, c[0x0][0x2d0], -R75.reuse ;  /* 0x0000b40025027a23 */ /* 0x100fe2000001084b */
[----:B---3--:R-:W-:Y:S02]  /*18f60*/  F2FP.PACK_AB R78, R87, R84 ;  /* 0x00000054574e723e */ /* 0x008fe400000000ff */
[----:B----4-:R-:W-:Y:S01]  /*18f70*/  FMNMX.FTZ R0, R195, R3, !PT ;  /* 0x00000003c3007209 */ /* 0x010fe20007810000 */
[--C-:B------:R-:W-:Y:S01]  /*18f80*/  FFMA.FTZ R3, R38, c[0x0][0x2d0], -R75.reuse ;  /* 0x0000b40026037a23 */ /* 0x100fe2000001084b */
[----:B------:R-:W-:Y:S04]  /*18f90*/  FSEL R197, R59, -INF , !P4 ;  /* 0xff8000003bc57808 */ /* 0x000fe80006000000 */
[----:B------:R3:W-:Y:S01]  /*18fa0*/  MUFU.EX2 R53, R3 ;  /* 0x0000000300357308 */ /* 0x0007e20000000800 */
[----:B------:R-:W-:Y:S04]  /*18fb0*/  FMNMX.FTZ R0, R197, R0, !PT ;  /* 0x00000000c5007209 */ /* 0x000fe80007810000 */
[----:B------:R-:W-:Y:S05]  /*18fc0*/  FMNMX.FTZ R0, R73, R0, !PT ;  /* 0x0000000049007209 */ /* 0x000fea0007810000 */
[----:B------:R4:W-:Y:S01]  /*18fd0*/  MUFU.EX2 R85, R2 ;  /* 0x0000000200557308 */ /* 0x0009e20000000800 */
[----:B-1----:R-:W-:Y:S02]  /*18fe0*/  FMNMX.FTZ R70, R4, R70, !PT ;  /* 0x0000004604467209 */ /* 0x002fe40007810000 */
[----:B--2---:R-:W-:Y:S02]  /*18ff0*/  F2FP.PACK_AB R77, R60, R86 ;  /* 0x000000563c4d723e */ /* 0x004fe400000000ff */
[C---:B------:R-:W-:Y:S01]  /*19000*/  FSETP.NEU.FTZ.AND P0, PT, R70.reuse, -INF , PT ;  /* 0xff8000004600780b */ /* 0x040fe20003f1d000 */
[----:B------:R-:W-:Y:S05]  /*19010*/  FMUL.FTZ R96, R70, c[0x0][0x2d0] ;  /* 0x0000b40046607a20 */ /* 0x000fea0000410000 */
[----:B------:R-:W-:Y:S05]  /*19020*/  FSEL R96, R96, RZ, P0 ;  /* 0x000000ff60607208 */ /* 0x000fea0000000000 */
[--C-:B---3--:R-:W-:Y:S02]  /*19030*/  FFMA.FTZ R3, R27, c[0x0][0x2d0], -R96.reuse ;  /* 0x0000b4001b037a23 */ /* 0x108fe40000010860 */
[--C-:B------:R-:W-:Y:S02]  /*19040*/  FFMA.FTZ R4, R35, c[0x0][0x2d0], -R96.reuse ;  /* 0x0000b40023047a23 */ /* 0x100fe40000010860 */
[----:B------:R1:W-:Y:S01]  /*19050*/  MUFU.EX2 R92, R3 ;  /* 0x00000003005c7308 */ /* 0x0003e20000000800 */
[--C-:B------:R-:W-:Y:S01]  /*19060*/  FFMA.FTZ R32, R45, c[0x0][0x2d0], -R96.reuse ;  /* 0x0000b4002d207a23 */ /* 0x100fe20000010860 */
[----:B----4-:R-:W2:Y:S08]  /*19070*/  SHFL.BFLY PT, R2, R0, 0x2, 0x1f ;  /* 0x0c401f0000027f89 */ /* 0x010eb000000e0000 */
[----:B------:R-:W-:Y:S01]  /*19080*/  MUFU.EX2 R54, R4 ;  /* 0x0000000400367308 */ /* 0x000fe20000000800 */
[--C-:B-1----:R-:W-:Y:S02]  /*19090*/  FFMA.FTZ R3, R28, c[0x0][0x2d0], -R96.reuse ;  /* 0x0000b4001c037a23 */ /* 0x102fe40000010860 */
[----:B------:R-:W-:Y:S07]  /*190a0*/  FFMA.FTZ R28, R47, c[0x0][0x2d0], -R75 ;  /* 0x0000b4002f1c7a23 */ /* 0x000fee000001084b */
[----:B------:R1:W3:Y:S02]  /*190b0*/  MUFU.EX2 R61, R3 ;  /* 0x00000003003d7308 */ /* 0x0002e40000000800 */
[----:B-1----:R-:W-:Y:S01]  /*190c0*/  FFMA.FTZ R3, R34, c[0x0][0x2d0], -R96 ;  /* 0x0000b40022037a23 */ /* 0x002fe20000010860 */
[----:B---3--:R-:W-:Y:S07]  /*190d0*/  F2FP.PACK_AB R64, R61, R92 ;  /* 0x0000005c3d40723e */ /* 0x008fee00000000ff */
[----:B------:R2:W-:Y:S02]  /*190e0*/  MUFU.EX2 R52, R3 ;  /* 0x0000000300347308 */ /* 0x0005e40000000800 */
[----:B--2---:R-:W-:Y:S01]  /*190f0*/  FMNMX.FTZ R3, R0, R2, !PT ;  /* 0x0000000200037209 */ /* 0x004fe20007810000 */
[----:B------:R-:W-:Y:S01]  /*19100*/  FFMA.FTZ R2, R39, c[0x0][0x2d0], -R74 ;  /* 0x0000b40027027a23 */ /* 0x000fe2000001084a */
[----:B------:R-:W-:Y:S01]  /*19110*/  FSEL R0, R72, RZ, P2 ;  /* 0x000000ff48007208 */ /* 0x000fe20001000000 */
[----:B------:R-:W-:Y:S05]  /*19120*/  LDSM.16.MT88.4 R36, [R212+0x100] ;  /* 0x00010000d424783b */ /* 0x000fea0000004200 */
[----:B------:R1:W-:Y:S01]  /*19130*/  MUFU.EX2 R80, R2 ;  /* 0x0000000200507308 */ /* 0x0003e20000000800 */
[----:B------:R-:W-:Y:S01]  /*19140*/  FADD.FTZ R0, -R0, R100 ;  /* 0x0000006400007221 */ /* 0x000fe20000010100 */
[----:B------:R-:W-:Y:S03]  /*19150*/  MOV R100, R55 ;  /* 0x0000003700647202 */ /* 0x000fe60000000f00 */
[----:B------:R-:W-:Y:S01]  /*19160*/  FMUL.FTZ R0, R0, c[0x0][0x2d0] ;  /* 0x0000b40000007a20 */ /* 0x000fe20000410000 */
[----:B------:R-:W-:Y:S01]  /*19170*/  F2FP.PACK_AB R76, R89, R100 ;  /* 0x00000064594c723e */ /* 0x000fe200000000ff */
[----:B------:R-:W2:Y:S03]  /*19180*/  SHFL.BFLY PT, R4, R3, 0x1, 0x1f ;  /* 0x0c201f0003047f89 */ /* 0x000ea600000e0000 */
        /* <DEDUP_REMOVED lines=14> */
[----:B------:R-:W-:Y:S02]  /*19270*/  IMAD.MOV.U32 R102, RZ, RZ, R54 ;  /* 0x000000ffff667224 */ /* 0x000fe400078e0036 */
[----:B------:R2:W3:Y:S01]  /*19280*/  MUFU.EX2 R2, R0 ;  /* 0x0000000000027308 */ /* 0x0004e20000000800 */
[----:B------:R-:W-:Y:S02]  /*19290*/  FFMA.FTZ R4, R24, c[0x0][0x2d0], -R97 ;  /* 0x0000b40018047a23 */ /* 0x000fe40000010861 */
[----:B------:R-:W-:Y:S02]  /*192a0*/  IMAD.MOV.U32 R116, RZ, RZ, R89 ;  /* 0x000000ffff747224 */ /* 0x000fe400078e0059 */
[----:B------:R-:W-:Y:S02]  /*192b0*/  FMUL.FTZ R17, R69, R117 ;  /* 0x0000007545117220 */ /* 0x000fe40000410000 */
[--C-:B------:R-:W-:Y:S02]  /*192c0*/  FFMA.FTZ R58, R58, c[0x0][0x2d0], -R97.reuse ;  /* 0x0000b4003a3a7a23 */ /* 0x100fe40000010861 */
[----:B------:R-:W-:Y:S01]  /*192d0*/  FFMA.FTZ R62, R62, c[0x0][0x2d0], -R97 ;  /* 0x0000b4003e3e7a23 */ /* 0x000fe20000010861 */
[----:B------:R4:W-:Y:S01]  /*192e0*/  MUFU.EX2 R59, R4 ;  /* 0x00000004003b7308 */ /* 0x0009e20000000800 */
[----:B------:R-:W-:Y:S02]  /*192f0*/  FFMA.FTZ R24, R44, c[0x0][0x2d0], -R75 ;  /* 0x0000b4002c187a23 */ /* 0x000fe4000001084b */
[C---:B-1----:R-:W-:Y:S02]  /*19300*/  FMUL.FTZ R7, R68.reuse, R107 ;  /* 0x0000006b44077220 */ /* 0x042fe40000410000 */
[C---:B------:R-:W-:Y:S02]  /*19310*/  FMUL.FTZ R34, R68.reuse, R134 ;  /* 0x0000008644227220 */ /* 0x040fe40000410000 */
[C---:B------:R-:W-:Y:S02]  /*19320*/  FMUL.FTZ R35, R68.reuse, R135 ;  /* 0x0000008744237220 */ /* 0x040fe40000410000 */
[C---:B------:R-:W-:Y:S01]  /*19330*/  FMUL.FTZ R18, R68.reuse, R118 ;  /* 0x0000007644127220 */ /* 0x040fe20000410000 */
[----:B------:R1:W5:Y:S01]  /*19340*/  MUFU.EX2 R30, R24 ;  /* 0x00000018001e7308 */ /* 0x0003620000000800 */
[----:B------:R-:W-:Y:S02]  /*19350*/  FMUL.FTZ R19, R68, R119 ;  /* 0x0000007744137220 */ /* 0x000fe40000410000 */
[----:B------:R-:W-:Y:S02]  /*19360*/  FFMA.FTZ R44, R50, c[0x0][0x2d0], -R96 ;  /* 0x0000b400322c7a23 */ /* 0x000fe40000010860 */
[----:B--2---:R-:W-:Y:S02]  /*19370*/  FFMA.FTZ R0, R8, c[0x0][0x2d0], -R97 ;  /* 0x0000b40008007a23 */ /* 0x004fe40000010861 */
[----:B------:R-:W-:Y:S02]  /*19380*/  IMAD.MOV.U32 R118, RZ, RZ, R60 ;  /* 0x000000ffff767224 */ /* 0x000fe400078e003c */
[----:B---3--:R-:W-:Y:S01]  /*19390*/  FMUL.FTZ R45, R2, R145 ;  /* 0x00000091022d7220 */ /* 0x008fe20000410000 */
[----:B------:R2:W3:Y:S01]  /*193a0*/  MUFU.EX2 R6, R0 ;  /* 0x0000000000067308 */ /* 0x0004e20000000800 */
[----:B------:R-:W-:Y:S02]  /*193b0*/  FFMA.FTZ R8, R40, c[0x0][0x2d0], -R75 ;  /* 0x0000b40028087a23 */ /* 0x000fe4000001084b */
[----:B------:R-:W-:Y:S02]  /*193c0*/  FMUL.FTZ R50, R68, R150 ;  /* 0x0000009644327220 */ /* 0x000fe40000410000 */
[----:B----4-:R-:W-:Y:S02]  /*193d0*/  FFMA.FTZ R4, R26, c[0x0][0x2d0], -R97 ;  /* 0x0000b4001a047a23 */ /* 0x010fe40000010861 */
[C---:B------:R-:W-:Y:S01]  /*193e0*/  FMUL.FTZ R9, R2.reuse, R109 ;  /* 0x0000006d02097220 */ /* 0x040fe20000410000 */
[----:B------:R-:W-:Y:S01]  /*193f0*/  MOV R109, R61 ;  /* 0x0000003d006d7202 */ /* 0x000fe20000000f00 */
[C---:B------:R-:W-:Y:S01]  /*19400*/  FMUL.FTZ R12, R2.reuse, R112 ;  /* 0x00000070020c7220 */ /* 0x040fe20000410000 */
[----:B------:R-:W4:Y:S01]  /*19410*/  MUFU.EX2 R57, R4 ;  /* 0x0000000400397308 */ /* 0x000f220000000800 */
[----:B------:R-:W-:Y:S01]  /*19420*/  MOV R112, R92 ;  /* 0x0000005c00707202 */ /* 0x000fe20000000f00 */
[----:B------:R-:W-:Y:S02]  /*19430*/  FFMA.FTZ R92, R95, c[0x0][0x2d0], -R75 ;  /* 0x0000b4005f5c7a23 */ /* 0x000fe4000001084b */
[C---:B------:R-:W-:Y:S02]  /*19440*/  FMUL.FTZ R13, R2.reuse, R113 ;  /* 0x00000071020d7220 */ /* 0x040fe40000410000 */
[C---:B-1----:R-:W-:Y:S02]  /*19450*/  FMUL.FTZ R24, R2.reuse, R124 ;  /* 0x0000007c02187220 */ /* 0x042fe40000410000 */
[----:B------:R-:W-:Y:S02]  /*19460*/  FMUL.FTZ R29, R2, R129 ;  /* 0x00000081021d7220 */ /* 0x000fe40000410000 */
[----:B------:R1:W1:Y:S01]  /*19470*/  MUFU.EX2 R31, R8 ;  /* 0x00000008001f7308 */ /* 0x0002620000000800 */
[----:B-----5:R-:W-:Y:S02]  /*19480*/  IMAD.MOV.U32 R129, RZ, RZ, R30 ;  /* 0x000000ffff817224 */ /* 0x020fe400078e001e */
[----:B------:R-:W-:Y:S02]  /*19490*/  FFMA.FTZ R40, R49, c[0x0][0x2d0], -R96 ;  /* 0x0000b40031287a23 */ /* 0x000fe40000010860 */
[----:B--2---:R-:W-:Y:S02]  /*194a0*/  FFMA.FTZ R0, R25, c[0x0][0x2d0], -R97 ;  /* 0x0000b40019007a23 */ /* 0x004fe40000010861 */
[----:B------:R-:W-:Y:S02]  /*194b0*/  FMUL.FTZ R49, R69, R149 ;  /* 0x0000009545317220 */ /* 0x000fe40000410000 */
[----:B---3--:R-:W-:Y:S01]  /*194c0*/  IMAD.MOV.U32 R105, RZ, RZ, R6 ;  /* 0x000000ffff697224 */ /* 0x008fe200078e0006 */
[----:B------:R2:W3:Y:S01]  /*194d0*/  MUFU.EX2 R101, R0 ;  /* 0x0000000000657308 */ /* 0x0004e20000000800 */
[----:B------:R-:W-:Y:S01]  /*194e0*/  FMUL.FTZ R6, R68, R106 ;  /* 0x0000006a44067220 */ /* 0x000fe20000410000 */
[----:B------:R-:W-:Y:S01]  /*194f0*/  MOV R106, R52 ;  /* 0x00000034006a7202 */ /* 0x000fe20000000f00 */
[----:B------:R-:W-:Y:S01]  /*19500*/  FMUL.FTZ R25, R2, R125 ;  /* 0x0000007d02197220 */ /* 0x000fe20000410000 */
[----:B----4-:R-:W-:Y:S01]  /*19510*/  F2FP.PACK_AB R67, R57, R59 ;  /* 0x0000003b3943723e */ /* 0x010fe200000000ff */
[----:B------:R-:W-:Y:S01]  /*19520*/  FFMA.FTZ R4, R41, c[0x0][0x2d0], -R74 ;  /* 0x0000b40029047a23 */ /* 0x000fe2000001084a */
[----:B------:R-:W-:Y:S01]  /*19530*/  F2FP.PACK_AB R66, R102, R106 ;  /* 0x0000006a6642723e */ /* 0x000fe200000000ff */
[C---:B------:R-:W-:Y:S01]  /*19540*/  FMUL.FTZ R41, R2.reuse, R141 ;  /* 0x0000008d02297220 */ /* 0x040fe20000410000 */
[----:B------:R-:W-:Y:S01]  /*19550*/  MOV R117, R57 ;  /* 0x0000003900757202 */ /* 0x000fe20000000f00 */
[C---:B------:R-:W-:Y:S01]  /*19560*/  FMUL.FTZ R57, R2.reuse, R157 ;  /* 0x0000009d02397220 */ /* 0x040fe20000410000 */
[----:B------:R4:W-:Y:S01]  /*19570*/  MUFU.EX2 R91, R4 ;  /* 0x00000004005b7308 */ /* 0x0009e20000000800 */
[----:B------:R-:W-:Y:S02]  /*19580*/  IMAD.MOV.U32 R113, RZ, RZ, R59 ;  /* 0x000000ffff717224 */ /* 0x000fe400078e003b */
[C---:B------:R-:W-:Y:S02]  /*19590*/  FMUL.FTZ R60, R2.reuse, R160 ;  /* 0x000000a0023c7220 */ /* 0x040fe40000410000 */
[C---:B-1----:R-:W-:Y:S02]  /*195a0*/  FMUL.FTZ R8, R2.reuse, R108 ;  /* 0x0000006c02087220 */ /* 0x042fe40000410000 */
[----:B------:R-:W-:Y:S02]  /*195b0*/  IMAD.MOV.U32 R125, RZ, RZ, R31 ;  /* 0x000000ffff7d7224 */ /* 0x000fe400078e001f */
[----:B------:R-:W-:Y:S01]  /*195c0*/  IMAD.MOV.U32 R108, RZ, RZ, R84 ;  /* 0x000000ffff6c7224 */ /* 0x000fe200078e0054 */
[----:B------:R1:W-:Y:S01]  /*195d0*/  MUFU.EX2 R124, R32 ;  /* 0x00000020007c7308 */ /* 0x0003e20000000800 */
[----:B------:R-:W-:Y:S01]  /*195e0*/  FMUL.FTZ R61, R2, R161 ;  /* 0x000000a1023d7220 */ /* 0x000fe20000410000 */
[----:B--2---:R-:W-:Y:S02]  /*195f0*/  FSEL R0, R3, RZ, P0 ;  /* 0x000000ff03007208 */ /* 0x004fe40000000000 */
[----:B---3--:R-:W-:Y:S02]  /*19600*/  F2FP.PACK_AB R65, R101, R105 ;  /* 0x000000696541723e */ /* 0x008fe400000000ff */
[----:B------:R-:W-:Y:S01]  /*19610*/  ISETP.GT.AND P0, PT, R225, UR4, PT ;  /* 0x00000004e1007c0c */ /* 0x000fe2000bf04270 */
[----:B------:R-:W-:Y:S01]  /*19620*/  FADD.FTZ R0, -R0, R103 ;  /* 0x0000006700007221 */ /* 0x000fe20000010100 */
[----:B------:R-:W-:Y:S02]  /*19630*/  MOV R103, R53 ;  /* 0x0000003500677202 */ /* 0x000fe40000000f00 */
[----:B------:R2:W-:Y:S01]  /*19640*/  MUFU.EX2 R107, R44 ;  /* 0x0000002c006b7308 */ /* 0x0005e20000000800 */
[----:B------:R-:W3:Y:S01]  /*19650*/  LDSM.16.MT88.4 R52, [R210+0x100] ;  /* 0x00010000d234783b */ /* 0x000ee20000004200 */
[----:B------:R-:W-:Y:S01]  /*19660*/  FMUL.FTZ R0, R0, c[0x0][0x2d0] ;  /* 0x0000b40000007a20 */ /* 0x000fe20000410000 */
[----:B------:R-:W-:Y:S01]  /*19670*/  F2FP.PACK_AB R79, R103, R85 ;  /* 0x00000055674f723e */ /* 0x000fe200000000ff */
[C---:B----4-:R-:W-:Y:S06]  /*19680*/  FMUL.FTZ R4, R69.reuse, R104 ;  /* 0x0000006845047220 */ /* 0x050fec0000410000 */
[----:B------:R-:W4:Y:S01]  /*19690*/  MUFU.EX2 R0, R0 ;  /* 0x0000000000007308 */ /* 0x000f220000000800 */
[-C--:B------:R-:W-:Y:S01]  /*196a0*/  HMMA.16816.F32 R4, R76, R20.reuse, R4 ;  /* 0x000000144c04723c */ /* 0x080fe20000001804 */
[C---:B-1----:R-:W-:Y:S08]  /*196b0*/  FMUL.FTZ R32, R69.reuse, R132 ;  /* 0x0000008445207220 */ /* 0x042ff00000410000 */
[----:B------:R-:W1:Y:S03]  /*196c0*/  MUFU.EX2 R104, R28 ;  /* 0x0000001c00687308 */ /* 0x000e660000000800 */
[----:B--2---:R-:W-:Y:S02]  /*196d0*/  FMUL.FTZ R44, R2, R144 ;  /* 0x00000090022c7220 */ /* 0x004fe40000410000 */
[C---:B----4-:R-:W-:Y:S02]  /*196e0*/  FMUL.FTZ R11, R0.reuse, R111 ;  /* 0x0000006f000b7220 */ /* 0x050fe40000410000 */
[C---:B------:R-:W-:Y:S02]  /*196f0*/  FMUL.FTZ R10, R0.reuse, R110 ;  /* 0x0000006e000a7220 */ /* 0x040fe40000410000 */
[----:B------:R-:W-:Y:S02]  /*19700*/  IMAD.MOV.U32 R111, RZ, RZ, R86 ;  /* 0x000000ffff6f7224 */ /* 0x000fe400078e0056 */
[C---:B------:R-:W-:Y:S01]  /*19710*/  FMUL.FTZ R14, R0.reuse, R114 ;  /* 0x00000072000e7220 */ /* 0x040fe20000410000 */
[----:B------:R-:W-:Y:S01]  /*19720*/  MOV R114, R91 ;  /* 0x0000005b00727202 */ /* 0x000fe20000000f00 */
[C---:B------:R-:W-:Y:S01]  /*19730*/  FMUL.FTZ R26, R0.reuse, R126 ;  /* 0x0000007e001a7220 */ /* 0x040fe20000410000 */
[C---:B------:R-:W-:Y:S01]  /*19740*/  HMMA.16816.F32 R8, R64.reuse, R20, R8 ;  /* 0x000000144008723c */ /* 0x040fe20000001808 */
[C---:B------:R-:W-:Y:S01]  /*19750*/  FMUL.FTZ R15, R0.reuse, R115 ;  /* 0x00000073000f7220 */ /* 0x040fe20000410000 */
[----:B------:R-:W-:Y:S01]  /*19760*/  MOV R126, R80 ;  /* 0x00000050007e7202 */ /* 0x000fe20000000f00 */
[C---:B------:R-:W-:Y:S01]  /*19770*/  FMUL.FTZ R31, R0.reuse, R131 ;  /* 0x00000083001f7220 */ /* 0x040fe20000410000 */
[----:B------:R-:W2:Y:S01]  /*19780*/  LDSM.16.MT88.4 R80, [R211+0x100] ;  /* 0x00010000d350783b */ /* 0x000ea20000004200 */
[----:B-1----:R-:W-:Y:S01]  /*19790*/  MOV R149, R104 ;  /* 0x0000006800957202 */ /* 0x002fe20000000f00 */
[----:B------:R-:W-:Y:S01]  /*197a0*/  FMUL.FTZ R27, R0, R127 ;  /* 0x0000007f001b7220 */ /* 0x000fe20000410000 */
[----:B------:R-:W-:Y:S01]  /*197b0*/  MOV R104, R87 ;  /* 0x0000005700687202 */ /* 0x000fe20000000f00 */
[-C--:B------:R-:W-:Y:S01]  /*197c0*/  HMMA.16816.F32 R12, R64, R22.reuse, R12 ;  /* 0x00000016400c723c */ /* 0x080fe2000000180c */
[----:B------:R-:W-:Y:S03]  /*197d0*/  FFMA.FTZ R20, R46, c[0x0][0x2d0], -R74 ;  /* 0x0000b4002e147a23 */ /* 0x000fe6000001084a */
[----:B------:R-:W-:Y:S01]  /*197e0*/  MOV R131, R117 ;  /* 0x0000007500837202 */ /* 0x000fe20000000f00 */
[----:B------:R1:W4:Y:S01]  /*197f0*/  MUFU.EX2 R93, R20 ;  /* 0x00000014005d7308 */ /* 0x0003220000000800 */
[C---:B------:R-:W-:Y:S02]  /*19800*/  FMUL.FTZ R21, R69.reuse, R121 ;  /* 0x0000007945157220 */ /* 0x040fe40000410000 */
[C---:B------:R-:W-:Y:S01]  /*19810*/  HMMA.16816.F32 R16, R76.reuse, R22, R16 ;  /* 0x000000164c10723c */ /* 0x040fe20000001810 */
[----:B------:R-:W-:Y:S03]  /*19820*/  FMUL.FTZ R28, R2, R128 ;  /* 0x00000080021c7220 */ /* 0x000fe60000410000 */
[----:B------:R-:W-:Y:S01]  /*19830*/  FMUL.FTZ R30, R0, R130 ;  /* 0x00000082001e7220 */ /* 0x000fe20000410000 */
[----:B------:R-:W-:Y:S01]  /*19840*/  MOV R130, R33 ;  /* 0x0000002100827202 */ /* 0x000fe20000000f00 */
[C---:B------:R-:W-:Y:S01]  /*19850*/  FMUL.FTZ R33, R69.reuse, R133 ;  /* 0x0000008545217220 */ /* 0x040fe20000410000 */
[----:B------:R5:W-:Y:S01]  /*19860*/  MUFU.EX2 R121, R62 ;  /* 0x0000003e00797308 */ /* 0x000be20000000800 */
[C---:B------:R-:W-:Y:S01]  /*19870*/  FMUL.FTZ R22, R68.reuse, R122 ;  /* 0x0000007a44167220 */ /* 0x040fe20000410000 */
[----:B------:R-:W-:Y:S03]  /*19880*/  LDSM.16.MT88.4 R132, [R212+0x2900] ;  /* 0x00290000d484783b */ /* 0x000fe60000004200 */
[----:B------:R-:W-:Y:S02]  /*19890*/  FMUL.FTZ R23, R68, R123 ;  /* 0x0000007b44177220 */ /* 0x000fe40000410000 */
[C---:B------:R-:W-:Y:S02]  /*198a0*/  FMUL.FTZ R42, R0.reuse, R142 ;  /* 0x0000008e002a7220 */ /* 0x040fe40000410000 */
[C---:B------:R-:W-:Y:S01]  /*198b0*/  FMUL.FTZ R43, R0.reuse, R143 ;  /* 0x0000008f002b7220 */ /* 0x040fe20000410000 */
[----:B------:R2:W-:Y:S01]  /*198c0*/  MUFU.EX2 R122, R40 ;  /* 0x00000028007a7308 */ /* 0x0005e20000000800 */
[C---:B------:R-:W-:Y:S02]  /*198d0*/  FMUL.FTZ R46, R0.reuse, R146 ;  /* 0x00000092002e7220 */ /* 0x040fe40000410000 */
[C---:B------:R-:W-:Y:S02]  /*198e0*/  FMUL.FTZ R47, R0.reuse, R147 ;  /* 0x00000093002f7220 */ /* 0x040fe40000410000 */
[C---:B-1----:R-:W-:Y:S02]  /*198f0*/  FMUL.FTZ R20, R69.reuse, R120 ;  /* 0x0000007845147220 */ /* 0x042fe40000410000 */
[----:B----4-:R-:W-:Y:S02]  /*19900*/  IMAD.MOV.U32 R150, RZ, RZ, R93 ;  /* 0x000000ffff967224 */ /* 0x010fe400078e005d */
[C---:B------:R-:W-:Y:S01]  /*19910*/  FMUL.FTZ R59, R0.reuse, R159 ;  /* 0x0000009f003b7220 */ /* 0x040fe20000410000 */
[----:B------:R1:W-:Y:S01]  /*19920*/  MUFU.EX2 R120, R58 ;  /* 0x0000003a00787308 */ /* 0x0003e20000000800 */
[----:B------:R-:W-:Y:S01]  /*19930*/  IMAD.MOV.U32 R115, RZ, RZ, R63 ;  /* 0x000000ffff737224 */ /* 0x000fe200078e003f */
[-C--:B------:R-:W-:Y:S01]  /*19940*/  HMMA.16816.F32 R20, R76, R36.reuse, R20 ;  /* 0x000000244c14723c */ /* 0x080fe20000001814 */
[C---:B------:R-:W-:Y:S02]  /*19950*/  FMUL.FTZ R63, R0.reuse, R163 ;  /* 0x000000a3003f7220 */ /* 0x040fe40000410000 */
[----:B-----5:R-:W-:Y:S05]  /*19960*/  FMUL.FTZ R62, R0, R162 ;  /* 0x000000a2003e7220 */ /* 0x020fea0000410000 */
[C---:B------:R-:W-:Y:S01]  /*19970*/  HMMA.16816.F32 R24, R64.reuse, R36, R24 ;  /* 0x000000244018723c */ /* 0x040fe20000001818 */
[----:B--2---:R-:W-:Y:S06]  /*19980*/  FMUL.FTZ R40, R2, R140 ;  /* 0x0000008c02287220 */ /* 0x004fec0000410000 */
[----:B------:R-:W-:Y:S01]  /*19990*/  FFMA.FTZ R36, R48, c[0x0][0x2d0], -R96 ;  /* 0x0000b40030247a23 */ /* 0x000fe20000010860 */
[-C--:B------:R-:W-:Y:S01]  /*199a0*/  HMMA.16816.F32 R28, R64, R38.reuse, R28 ;  /* 0x00000026401c723c */ /* 0x080fe2000000181c */
[----:B------:R-:W-:Y:S02]  /*199b0*/  FMUL.FTZ R37, R69, R137 ;  /* 0x0000008945257220 */ /* 0x000fe40000410000 */
[----:B------:R2:W-:Y:S01]  /*199c0*/  MUFU.EX2 R128, R36 ;  /* 0x0000002400807308 */ /* 0x0005e20000000800 */
[--C-:B------:R-:W-:Y:S02]  /*199d0*/  FFMA.FTZ R48, R51, c[0x0][0x2d0], -R74.reuse ;  /* 0x0000b40033307a23 */ /* 0x100fe4000001084a */
[----:B------:R-:W-:Y:S02]  /*199e0*/  FMUL.FTZ R51, R68, R151 ;  /* 0x0000009744337220 */ /* 0x000fe40000410000 */
[C---:B------:R-:W-:Y:S01]  /*199f0*/  HMMA.16816.F32 R32, R76.reuse, R38, R32 ;  /* 0x000000264c20723c */ /* 0x040fe20000001820 */
[----:B-1----:R-:W-:Y:S04]  /*19a00*/  FMUL.FTZ R58, R0, R158 ;  /* 0x0000009e003a7220 */ /* 0x002fe80000410000 */
[----:B------:R1:W-:Y:S02]  /*19a10*/  MUFU.EX2 R119, R48 ;  /* 0x0000003000777308 */ /* 0x0003e40000000800 */
[C---:B------:R-:W-:Y:S02]  /*19a20*/  FMUL.FTZ R38, R68.reuse, R138 ;  /* 0x0000008a44267220 */ /* 0x040fe40000410000 */
[----:B------:R-:W-:Y:S06]  /*19a30*/  FMUL.FTZ R39, R68, R139 ;  /* 0x0000008b44277220 */ /* 0x000fec0000410000 */
[----:B------:R-:W-:Y:S01]  /*19a40*/  MUFU.EX2 R138, R92 ;  /* 0x0000005c008a7308 */ /* 0x000fe20000000800 */
[C---:B--2---:R-:W-:Y:S07]  /*19a50*/  FMUL.FTZ R36, R69.reuse, R136 ;  /* 0x0000008845247220 */ /* 0x044fee0000410000 */
[-C--:B---3--:R-:W-:Y:S01]  /*19a60*/  HMMA.16816.F32 R36, R76, R52.reuse, R36 ;  /* 0x000000344c24723c */ /* 0x088fe20000001824 */
[C---:B-1----:R-:W-:Y:S02]  /*19a70*/  FMUL.FTZ R48, R69.reuse, R148 ;  /* 0x0000009445307220 */ /* 0x042fe40000410000 */
[----:B------:R-:W-:Y:S01]  /*19a80*/  IMAD.MOV.U32 R148, RZ, RZ, R107 ;  /* 0x000000ffff947224 */ /* 0x000fe200078e006b */
[----:B------:R-:W-:Y:S04]  /*19a90*/  MOV R107, R85 ;  /* 0x00000055006b7202 */ /* 0x000fe80000000f00 */
[C---:B------:R-:W-:Y:S01]  /*19aa0*/  HMMA.16816.F32 R40, R64.reuse, R52, R40 ;  /* 0x000000344028723c */ /* 0x040fe20000001828 */
[----:B------:R-:W1:Y:S03]  /*19ab0*/  LDSM.16.MT88.4 R84, [R209+0x900] ;  /* 0x00090000d154783b */ /* 0x000e660000004200 */
[----:B------:R-:W-:Y:S03]  /*19ac0*/  IMAD.MOV.U32 R123, RZ, RZ, R107 ;  /* 0x000000ffff7b7224 */ /* 0x000fe600078e006b */
[--C-:B------:R-:W-:Y:S01]  /*19ad0*/  FFMA.FTZ R52, R56, c[0x0][0x2d0], -R97.reuse ;  /* 0x0000b40038347a23 */ /* 0x100fe20000010861 */
[-C--:B------:R-:W-:Y:S01]  /*19ae0*/  HMMA.16816.F32 R44, R64, R54.reuse, R44 ;  /* 0x00000036402c723c */ /* 0x080fe2000000182c */
[----:B------:R-:W-:Y:S02]  /*19af0*/  FMUL.FTZ R56, R2, R156 ;  /* 0x0000009c02387220 */ /* 0x000fe40000410000 */
[----:B------:R2:W3:Y:S01]  /*19b00*/  MUFU.EX2 R151, R52 ;  /* 0x0000003400977308 */ /* 0x0004e20000000800 */
[C---:B------:R-:W-:Y:S04]  /*19b10*/  FMUL.FTZ R53, R69.reuse, R153 ;  /* 0x0000009945357220 */ /* 0x040fe80000410000 */
[C---:B------:R-:W-:Y:S07]  /*19b20*/  HMMA.16816.F32 R48, R76.reuse, R54, R48 ;  /* 0x000000364c30723c */ /* 0x040fee0000001830 */
[C---:B------:R-:W-:Y:S02]  /*19b30*/  FMUL.FTZ R54, R68.reuse, R154 ;  /* 0x0000009a44367220 */ /* 0x040fe40000410000 */
[----:B------:R-:W-:Y:S03]  /*19b40*/  FMUL.FTZ R55, R68, R155 ;  /* 0x0000009b44377220 */ /* 0x000fe60000410000 */
[C---:B--2---:R-:W-:Y:S07]  /*19b50*/  FMUL.FTZ R52, R69.reuse, R152 ;  /* 0x0000009845347220 */ /* 0x044fee0000410000 */
[-C--:B------:R-:W-:Y:S08]  /*19b60*/  HMMA.16816.F32 R52, R76, R80.reuse, R52 ;  /* 0x000000504c34723c */ /* 0x080ff00000001834 */
[C---:B------:R-:W-:Y:S07]  /*19b70*/  HMMA.16816.F32 R56, R64.reuse, R80, R56 ;  /* 0x000000504038723c */ /* 0x040fee0000001838 */
[----:B------:R-:W-:Y:S01]  /*19b80*/  FFMA.FTZ R80, R88, c[0x0][0x2d0], -R97 ;  /* 0x0000b40058507a23 */ /* 0x000fe20000010861 */
[-C--:B------:R-:W-:Y:S01]  /*19b90*/  HMMA.16816.F32 R60, R64, R82.reuse, R60 ;  /* 0x00000052403c723c */ /* 0x080fe2000000183c */
[----:B---3--:R-:W-:Y:S02]  /*19ba0*/  F2FP.PACK_AB R81, R120, R151 ;  /* 0x000000977851723e */ /* 0x008fe400000000ff */
[----:B------:R2:W3:Y:S04]  /*19bb0*/  MUFU.EX2 R110, R80 ;  /* 0x00000050006e7308 */ /* 0x0004e80000000800 */
[C---:B------:R-:W-:Y:S02]  /*19bc0*/  FMUL.FTZ R64, R69.reuse, R164 ;  /* 0x000000a445407220 */ /* 0x040fe40000410000 */
[----:B------:R-:W-:Y:S03]  /*19bd0*/  FMUL.FTZ R65, R69, R165 ;  /* 0x000000a545417220 */ /* 0x000fe60000410000 */
[C---:B------:R-:W-:Y:S02]  /*19be0*/  FMUL.FTZ R66, R68.reuse, R166 ;  /* 0x000000a644427220 */ /* 0x040fe40000410000 */
[----:B------:R-:W-:Y:S07]  /*19bf0*/  FMUL.FTZ R67, R68, R167 ;  /* 0x000000a744437220 */ /* 0x000fee0000410000 */
[----:B------:R-:W-:Y:S01]  /*19c00*/  HMMA.16816.F32 R64, R76, R82, R64 ;  /* 0x000000524c40723c */ /* 0x000fe20000001840 */
[--C-:B--2---:R-:W-:Y:S06]  /*19c10*/  FFMA.FTZ R80, R90, c[0x0][0x2d0], -R74.reuse ;  /* 0x0000b4005a507a23 */ /* 0x104fec000001084a */
[----:B------:R-:W-:Y:S01]  /*19c20*/  F2FP.PACK_AB R76, R114, R126 ;  /* 0x0000007e724c723e */ /* 0x000fe200000000ff */
[----:B------:R-:W2:Y:S01]  /*19c30*/  LDSM.16.MT88.4 R88, [R212+0x900] ;  /* 0x00090000d458783b */ /* 0x000ea20000004200 */
[----:B------:R-:W-:Y:S01]  /*19c40*/  F2FP.PACK_AB R78, R150, R130 ;  /* 0x00000082964e723e */ /* 0x000fe200000000ff */
[----:B------:R4:W-:Y:S02]  /*19c50*/  MUFU.EX2 R248, R80 ;  /* 0x0000005000f87308 */ /* 0x0009e40000000800 */
[----:B------:R-:W-:Y:S02]  /*19c60*/  F2FP.PACK_AB R79, R149, R129 ;  /* 0x00000081954f723e */ /* 0x000fe400000000ff */
[----:B------:R-:W-:Y:S02]  /*19c70*/  F2FP.PACK_AB R77, R115, R125 ;  /* 0x0000007d734d723e */ /* 0x000fe400000000ff */
[----:B------:R-:W-:Y:S02]  /*19c80*/  F2FP.PACK_AB R82, R148, R122 ;  /* 0x0000007a9452723e */ /* 0x000fe400000000ff */
[----:B---3--:R-:W-:Y:S03]  /*19c90*/  F2FP.PACK_AB R83, R110, R121 ;  /* 0x000000796e53723e */ /* 0x008fe600000000ff */
[-C--:B-1----:R-:W-:Y:S01]  /*19ca0*/  HMMA.16816.F32 R4, R76, R84.reuse, R4 ;  /* 0x000000544c04723c */ /* 0x082fe20000001804 */
[--C-:B----4-:R-:W-:Y:S02]  /*19cb0*/  FFMA.FTZ R80, R94, c[0x0][0x2d0], -R75.reuse ;  /* 0x0000b4005e507a23 */ /* 0x110fe4000001084b */
[----:B------:R-:W1:Y:S02]  /*19cc0*/  LDSM.16.MT88.4 R92, [R210+0x900] ;  /* 0x00090000d25c783b */ /* 0x000e640000004200 */
[----:B------:R3:W-:Y:S02]  /*19cd0*/  MUFU.EX2 R139, R80 ;  /* 0x00000050008b7308 */ /* 0x0007e40000000800 */
[----:B---3--:R-:W-:Y:S07]  /*19ce0*/  F2FP.PACK_AB R80, R128, R124 ;  /* 0x0000007c8050723e */ /* 0x008fee00000000ff */
[C---:B------:R-:W-:Y:S07]  /*19cf0*/  HMMA.16816.F32 R8, R80.reuse, R84, R8 ;  /* 0x000000545008723c */ /* 0x040fee0000001808 */
[--C-:B------:R-:W-:Y:S01]  /*19d00*/  FFMA.FTZ R84, R176, c[0x0][0x2d0], -R74.reuse ;  /* 0x0000b400b0547a23 */ /* 0x100fe2000001084a */
[-C--:B------:R-:W-:Y:S03]  /*19d10*/  HMMA.16816.F32 R12, R80, R86.reuse, R12 ;  /* 0x00000056500c723c */ /* 0x080fe6000000180c */
[----:B------:R3:W-:Y:S05]  /*19d20*/  MUFU.EX2 R247, R84 ;  /* 0x0000005400f77308 */ /* 0x0007ea0000000800 */
[C---:B------:R-:W-:Y:S08]  /*19d30*/  HMMA.16816.F32 R16, R76.reuse, R86, R16 ;  /* 0x000000564c10723c */ /* 0x040ff00000001810 */
[-C--:B--2---:R-:W-:Y:S08]  /*19d40*/  HMMA.16816.F32 R20, R76, R88.reuse, R20 ;  /* 0x000000584c14723c */ /* 0x084ff00000001814 */
[C---:B------:R-:W-:Y:S01]  /*19d50*/  HMMA.16816.F32 R24, R80.reuse, R88, R24 ;  /* 0x000000585018723c */ /* 0x040fe20000001818 */
[----:B---3--:R-:W-:Y:S06]  /*19d60*/  FFMA.FTZ R84, R177, c[0x0][0x2d0], -R74 ;  /* 0x0000b400b1547a23 */ /* 0x008fec000001084a */
[--C-:B------:R-:W-:Y:S01]  /*19d70*/  FFMA.FTZ R88, R170, c[0x0][0x2d0], -R96.reuse ;  /* 0x0000b400aa587a23 */ /* 0x100fe20000010860 */
[-C--:B------:R-:W-:Y:S01]  /*19d80*/  HMMA.16816.F32 R28, R80, R90.reuse, R28 ;  /* 0x0000005a501c723c */ /* 0x080fe2000000181c */
[----:B------:R2:W-:Y:S07]  /*19d90*/  MUFU.EX2 R246, R84 ;  /* 0x0000005400f67308 */ /* 0x0005ee0000000800 */
[C---:B------:R-:W-:Y:S03]  /*19da0*/  HMMA.16816.F32 R32, R76.reuse, R90, R32 ;  /* 0x0000005a4c20723c */ /* 0x040fe60000001820 */
[----:B------:R3:W-:Y:S05]  /*19db0*/  MUFU.EX2 R136, R88 ;  /* 0x0000005800887308 */ /* 0x0007ea0000000800 */
[-C--:B-1----:R-:W-:Y:S08]  /*19dc0*/  HMMA.16816.F32 R36, R76, R92.reuse, R36 ;  /* 0x0000005c4c24723c */ /* 0x082ff00000001824 */
[C---:B------:R-:W-:Y:S01]  /*19dd0*/  HMMA.16816.F32 R40, R80.reuse, R92, R40 ;  /* 0x0000005c5028723c */ /* 0x040fe20000001828 */
[----:B--2---:R-:W-:Y:S04]  /*19de0*/  FFMA.FTZ R84, R171, c[0x0][0x2d0], -R75 ;  /* 0x0000b400ab547a23 */ /* 0x004fe8000001084b */
        /* <DEDUP_REMOVED lines=52> */
[----:B------:R-:W-:Y:S04]  /*1a130*/  IMAD.MOV.U32 R198, RZ, RZ, R110 ;  /* 0x000000ffffc67224 */ /* 0x000fe800078e006e */
[-C--:B------:R-:W-:Y:S01]  /*1a140*/  HMMA.16816.F32 R28, R80, R86.reuse, R28 ;  /* 0x00000056501c723c */ /* 0x080fe2000000181c */
[--C-:B------:R-:W-:Y:S01]  /*1a150*/  FFMA.FTZ R84, R184, c[0x0][0x2d0], -R96.reuse ;  /* 0x0000b400b8547a23 */ /* 0x100fe20000010860 */
[----:B------:R1:W-:Y:S06]  /*1a160*/  MUFU.EX2 R196, R88 ;  /* 0x0000005800c47308 */ /* 0x0003ec0000000800 */
[C---:B------:R-:W-:Y:S04]  /*1a170*/  HMMA.16816.F32 R32, R76.reuse, R86, R32 ;  /* 0x000000564c20723c */ /* 0x040fe80000001820 */
[----:B------:R2:W-:Y:S04]  /*1a180*/  MUFU.EX2 R144, R84 ;  /* 0x0000005400907308 */ /* 0x0005e80000000800 */
[-C--:B------:R-:W-:Y:S08]  /*1a190*/  HMMA.16816.F32 R36, R76, R92.reuse, R36 ;  /* 0x0000005c4c24723c */ /* 0x080ff00000001824 */
[C---:B------:R-:W-:Y:S01]  /*1a1a0*/  HMMA.16816.F32 R40, R80.reuse, R92, R40 ;  /* 0x0000005c5028723c */ /* 0x040fe20000001828 */
[----:B-1----:R-:W-:Y:S06]  /*1a1b0*/  FFMA.FTZ R88, R190, c[0x0][0x2d0], -R75 ;  /* 0x0000b400be587a23 */ /* 0x002fec000001084b */
[----:B------:R-:W-:Y:S01]  /*1a1c0*/  FFMA.FTZ R92, R179, c[0x0][0x2d0], -R97 ;  /* 0x0000b400b35c7a23 */ /* 0x000fe20000010861 */
[-C--:B------:R-:W-:Y:S01]  /*1a1d0*/  HMMA.16816.F32 R44, R80, R94.reuse, R44 ;  /* 0x0000005e502c723c */ /* 0x080fe2000000182c */
[----:B------:R1:W-:Y:S03]  /*1a1e0*/  MUFU.EX2 R190, R88 ;  /* 0x0000005800be7308 */ /* 0x0003e60000000800 */
[--C-:B--2---:R-:W-:Y:S01]  /*1a1f0*/  FFMA.FTZ R84, R188, c[0x0][0x2d0], -R96.reuse ;  /* 0x0000b400bc547a23 */ /* 0x104fe20000010860 */
[----:B------:R-:W-:Y:S03]  /*1a200*/  MOV R188, R108 ;  /* 0x0000006c00bc7202 */ /* 0x000fe60000000f00 */
[C---:B------:R-:W-:Y:S03]  /*1a210*/  HMMA.16816.F32 R48, R76.reuse, R94, R48 ;  /* 0x0000005e4c30723c */ /* 0x040fe60000001830 */
[----:B------:R2:W-:Y:S10]  /*1a220*/  MUFU.EX2 R187, R84 ;  /* 0x0000005400bb7308 */ /* 0x0005f40000000800 */
[----:B------:R3:W-:Y:S01]  /*1a230*/  MUFU.EX2 R155, R92 ;  /* 0x0000005c009b7308 */ /* 0x0007e20000000800 */
[----:B-1----:R-:W-:Y:S09]  /*1a240*/  FFMA.FTZ R88, R193, c[0x0][0x2d0], -R75 ;  /* 0x0000b400c1587a23 */ /* 0x002ff2000001084b */
        /* <DEDUP_REMOVED lines=8> */
[----:B------:R-:W-:Y:S01]  /*1a2d0*/  IMAD.MOV.U32 R191, RZ, RZ, R120 ;  /* 0x000000ffffbf7224 */ /* 0x000fe200078e0078 */
[----:B------:R-:W-:Y:S05]  /*1a2e0*/  MOV R120, R105 ;  /* 0x0000006900787202 */ /* 0x000fea0000000f00 */
[----:B------:R2:W4:Y:S01]  /*1a2f0*/  MUFU.EX2 R186, R84 ;  /* 0x0000005400ba7308 */ /* 0x0005220000000800 */
[----:B---3--:R-:W-:Y:S02]  /*1a300*/  FFMA.FTZ R92, R206, c[0x0][0x2d0], -R75 ;  /* 0x0000b400ce5c7a23 */ /* 0x008fe4000001084b */
[----:B------:R-:W-:Y:S07]  /*1a310*/  IMAD.MOV.U32 R206, RZ, RZ, R114 ;  /* 0x000000ffffce7224 */ /* 0x000fee00078e0072 */
[----:B------:R3:W-:Y:S01]  /*1a320*/  MUFU.EX2 R178, R92 ;  /* 0x0000005c00b27308 */ /* 0x0007e20000000800 */
[----:B--2---:R-:W-:Y:S01]  /*1a330*/  FFMA.FTZ R84, R203, c[0x0][0x2d0], -R74 ;  /* 0x0000b400cb547a23 */ /* 0x004fe2000001084a */
[----:B------:R-:W-:Y:S01]  /*1a340*/  MOV R203, R122 ;  /* 0x0000007a00cb7202 */ /* 0x000fe20000000f00 */
[-C--:B-1----:R-:W-:Y:S01]  /*1a350*/  HMMA.16816.F32 R52, R76, R88.reuse, R52 ;  /* 0x000000584c34723c */ /* 0x082fe20000001834 */
[----:B------:R-:W-:Y:S06]  /*1a360*/  MOV R122, R106 ;  /* 0x0000006a007a7202 */ /* 0x000fec0000000f00 */
[----:B------:R1:W-:Y:S01]  /*1a370*/  MUFU.EX2 R182, R84 ;  /* 0x0000005400b67308 */ /* 0x0003e20000000800 */
[C---:B------:R-:W-:Y:S01]  /*1a380*/  HMMA.16816.F32 R56, R80.reuse, R88, R56 ;  /* 0x000000585038723c */ /* 0x040fe20000001838 */
[----:B---3--:R-:W-:Y:S06]  /*1a390*/  LDSM.16.MT88.4 R92, [R210+0x1900] ;  /* 0x00190000d25c783b */ /* 0x008fec0000004200 */
[--C-:B------:R-:W-:Y:S01]  /*1a3a0*/  FFMA.FTZ R88, R185, c[0x0][0x2d0], -R97.reuse ;  /* 0x0000b400b9587a23 */ /* 0x100fe20000010861 */
[-C--:B------:R-:W-:Y:S01]  /*1a3b0*/  HMMA.16816.F32 R60, R80, R90.reuse, R60 ;  /* 0x0000005a503c723c */ /* 0x080fe2000000183c */
[----:B------:R-:W-:Y:S06]  /*1a3c0*/  IMAD.MOV.U32 R185, RZ, RZ, R118 ;  /* 0x000000ffffb97224 */ /* 0x000fec00078e0076 */
[----:B------:R-:W-:Y:S01]  /*1a3d0*/  FFMA.FTZ R80, R226, c[0x0][0x2d0], -R74 ;  /* 0x0000b400e2507a23 */ /* 0x000fe2000001084a */
[----:B------:R-:W-:Y:S01]  /*1a3e0*/  HMMA.16816.F32 R64, R76, R90, R64 ;  /* 0x0000005a4c40723c */ /* 0x000fe20000001840 */
[----:B----4-:R-:W-:Y:S02]  /*1a3f0*/  F2FP.PACK_AB R82, R186, R184 ;  /* 0x000000b8ba52723e */ /* 0x010fe400000000ff */
[----:B------:R2:W-:Y:S01]  /*1a400*/  MUFU.EX2 R179, R80 ;  /* 0x0000005000b37308 */ /* 0x0005e20000000800 */
[----:B-1----:R-:W-:Y:S02]  /*1a410*/  FFMA.FTZ R84, R180, c[0x0][0x2d0], -R97 ;  /* 0x0000b400b4547a23 */ /* 0x002fe40000010861 */
[----:B------:R-:W-:Y:S01]  /*1a420*/  IMAD.MOV.U32 R226, RZ, RZ, R116 ;  /* 0x000000ffffe27224 */ /* 0x000fe200078e0074 */
[----:B------:R-:W-:Y:S01]  /*1a430*/  F2FP.PACK_AB R76, R147, R242 ;  /* 0x000000f2934c723e */ /* 0x000fe200000000ff */
[----:B------:R-:W-:Y:S01]  /*1a440*/  LDSM.16.MT88.4 R116, [R209+0x2900] ;  /* 0x00290000d174783b */ /* 0x000fe20000004200 */
[----:B------:R-:W-:Y:S03]  /*1a450*/  F2FP.PACK_AB R77, R145, R146 ;  /* 0x00000092914d723e */ /* 0x000fe600000000ff */
[----:B------:R-:W-:Y:S01]  /*1a460*/  F2FP.PACK_AB R78, R196, R229 ;  /* 0x000000e5c44e723e */ /* 0x000fe200000000ff */
[----:B------:R1:W3:Y:S01]  /*1a470*/  MUFU.EX2 R181, R84 ;  /* 0x0000005400b57308 */ /* 0x0002e20000000800 */
[----:B------:R-:W-:Y:S09]  /*1a480*/  F2FP.PACK_AB R79, R193, R190 ;  /* 0x000000bec14f723e */ /* 0x000ff200000000ff */
[----:B------:R4:W5:Y:S01]  /*1a490*/  MUFU.EX2 R180, R88 ;  /* 0x0000005800b47308 */ /* 0x0009620000000800 */
[----:B--2---:R-:W-:Y:S01]  /*1a4a0*/  FFMA.FTZ R80, R204, c[0x0][0x2d0], -R75 ;  /* 0x0000b400cc507a23 */ /* 0x004fe2000001084b */
[----:B------:R-:W-:Y:S02]  /*1a4b0*/  MOV R204, R115 ;  /* 0x0000007300cc7202 */ /* 0x000fe40000000f00 */
[----:B------:R-:W-:Y:S06]  /*1a4c0*/  MOV R115, R100 ;  /* 0x0000006400737202 */ /* 0x000fec0000000f00 */
[----:B------:R2:W-:Y:S01]  /*1a4d0*/  MUFU.EX2 R153, R80 ;  /* 0x0000005000997308 */ /* 0x0005e20000000800 */
[----:B-1----:R-:W1:Y:S01]  /*1a4e0*/  LDSM.16.MT88.4 R84, [R209+0x1900] ;  /* 0x00190000d154783b */ /* 0x002e620000004200 */
[----:B---3--:R-:W-:Y:S07]  /*1a4f0*/  F2FP.PACK_AB R81, R155, R181 ;  /* 0x000000b59b51723e */ /* 0x008fee00000000ff */
[----:B----4-:R-:W3:Y:S01]  /*1a500*/  LDSM.16.MT88.4 R88, [R212+0x1900] ;  /* 0x00190000d458783b */ /* 0x010ee20000004200 */
[----:B-----5:R-:W-:Y:S02]  /*1a510*/  F2FP.PACK_AB R83, R180, R154 ;  /* 0x0000009ab453723e */ /* 0x020fe400000000ff */
[----:B--2---:R-:W-:Y:S01]  /*1a520*/  F2FP.PACK_AB R80, R187, R144 ;  /* 0x00000090bb50723e */ /* 0x004fe200000000ff */
[-C--:B-1----:R-:W-:Y:S08]  /*1a530*/  HMMA.16816.F32 R4, R76, R84.reuse, R4 ;  /* 0x000000544c04723c */ /* 0x082ff00000001804 */
[C---:B------:R-:W-:Y:S07]  /*1a540*/  HMMA.16816.F32 R8, R80.reuse, R84, R8 ;  /* 0x000000545008723c */ /* 0x040fee0000001808 */
[--C-:B------:R-:W-:Y:S01]  /*1a550*/  FFMA.FTZ R84, R232, c[0x0][0x2d0], -R74.reuse ;  /* 0x0000b400e8547a23 */ /* 0x100fe2000001084a */
[-C--:B------:R-:W-:Y:S01]  /*1a560*/  HMMA.16816.F32 R12, R80, R86.reuse, R12 ;  /* 0x00000056500c723c */ /* 0x080fe2000000180c */
[----:B------:R-:W-:Y:S02]  /*1a570*/  MOV R232, R113 ;  /* 0x0000007100e87202 */ /* 0x000fe40000000f00 */
[----:B------:R1:W-:Y:S01]  /*1a580*/  MUFU.EX2 R159, R84 ;  /* 0x00000054009f7308 */ /* 0x0003e20000000800 */
[----:B------:R-:W-:Y:S04]  /*1a590*/  MOV R113, R101 ;  /* 0x0000006500717202 */ /* 0x000fe80000000f00 */
[C---:B------:R-:W-:Y:S01]  /*1a5a0*/  HMMA.16816.F32 R16, R76.reuse, R86, R16 ;  /* 0x000000564c10723c */ /* 0x040fe20000001810 */
[----:B------:R-:W-:Y:S07]  /*1a5b0*/  IMAD.MOV.U32 R127, RZ, RZ, R113 ;  /* 0x000000ffff7f7224 */ /* 0x000fee00078e0071 */
[-C--:B---3--:R-:W-:Y:S08]  /*1a5c0*/  HMMA.16816.F32 R20, R76, R88.reuse, R20 ;  /* 0x000000584c14723c */ /* 0x088ff00000001814 */
[C---:B------:R-:W-:Y:S01]  /*1a5d0*/  HMMA.16816.F32 R24, R80.reuse, R88, R24 ;  /* 0x000000585018723c */ /* 0x040fe20000001818 */
[----:B-1----:R-:W-:Y:S02]  /*1a5e0*/  FFMA.FTZ R84, R235, c[0x0][0x2d0], -R74 ;  /* 0x0000b400eb547a23 */ /* 0x002fe4000001084a */
[----:B------:R-:W2:Y:S04]  /*1a5f0*/  LDL.LU R235, [R1+0x18] ;  /* 0x0000180001eb7983 */ /* 0x000ea80000300800 */
        /* <DEDUP_REMOVED lines=9> */
[----:B------:R-:W-:Y:S01]  /*1a690*/  IMAD.MOV.U32 R228, RZ, RZ, R112 ;  /* 0x000000ffffe47224 */ /* 0x000fe200078e0070 */
[----:B------:R1:W-:Y:S01]  /*1a6a0*/  MUFU.EX2 R158, R84 ;  /* 0x00000054009e7308 */ /* 0x0003e20000000800 */
[----:B------:R-:W-:Y:S02]  /*1a6b0*/  IMAD.MOV.U32 R112, RZ, RZ, R102 ;  /* 0x000000ffff707224 */ /* 0x000fe400078e0066 */
[-C--:B------:R-:W-:Y:S01]  /*1a6c0*/  HMMA.16816.F32 R44, R80, R94.reuse, R44 ;  /* 0x0000005e502c723c */ /* 0x080fe2000000182c */
[----:B------:R-:W-:Y:S03]  /*1a6d0*/  FFMA.FTZ R92, R200, c[0x0][0x2d0], -R97 ;  /* 0x0000b400c85c7a23 */ /* 0x000fe60000010861 */
[--C-:B---3--:R-:W-:Y:S01]  /*1a6e0*/  FFMA.FTZ R88, R205, c[0x0][0x2d0], -R96.reuse ;  /* 0x0000b400cd587a23 */ /* 0x108fe20000010860 */
[----:B------:R-:W-:Y:S02]  /*1a6f0*/  MOV R205, R109 ;  /* 0x0000006d00cd7202 */ /* 0x000fe40000000f00 */
[----:B------:R3:W-:Y:S01]  /*1a700*/  MUFU.EX2 R172, R92 ;  /* 0x0000005c00ac7308 */ /* 0x0007e20000000800 */
[C---:B------:R-:W-:Y:S09]  /*1a710*/  HMMA.16816.F32 R48, R76.reuse, R94, R48 ;  /* 0x0000005e4c30723c */ /* 0x040ff20000001830 */
[----:B------:R4:W-:Y:S03]  /*1a720*/  MUFU.EX2 R175, R88 ;  /* 0x0000005800af7308 */ /* 0x0009e60000000800 */
[----:B-1----:R-:W-:Y:S01]  /*1a730*/  FFMA.FTZ R84, R231, c[0x0][0x2d0], -R75 ;  /* 0x0000b400e7547a23 */ /* 0x002fe2000001084b */
[----:B------:R-:W-:Y:S06]  /*1a740*/  MOV R231, R112 ;  /* 0x0000007000e77202 */ /* 0x000fec0000000f00 */
[----:B------:R1:W-:Y:S01]  /*1a750*/  MUFU.EX2 R176, R84 ;  /* 0x0000005400b07308 */ /* 0x0003e20000000800 */
[----:B---3--:R-:W-:Y:S09]  /*1a760*/  FFMA.FTZ R92, R192, c[0x0][0x2d0], -R97 ;  /* 0x0000b400c05c7a23 */ /* 0x008ff20000010861 */
[----:B------:R3:W-:Y:S01]  /*1a770*/  MUFU.EX2 R99, R92 ;  /* 0x0000005c00637308 */ /* 0x0007e20000000800 */
[--C-:B----4-:R-:W-:Y:S02]  /*1a780*/  FFMA.FTZ R88, R207, c[0x0][0x2d0], -R96.reuse ;  /* 0x0000b400cf587a23 */ /* 0x110fe40000010860 */
[----:B------:R-:W4:Y:S07]  /*1a790*/  LDL.LU R207, [R1+0x14] ;  /* 0x0000140001cf7983 */ /* 0x000f2e0000300800 */
[----:B------:R5:W5:Y:S01]  /*1a7a0*/  MUFU.EX2 R174, R88 ;  /* 0x0000005800ae7308 */ /* 0x000b620000000800 */
[----:B------:R-:W4:Y:S01]  /*1a7b0*/  LDL.LU R114, [R1+0x10] ;  /* 0x0000100001727983 */ /* 0x000f220000300800 */
[----:B-1----:R-:W-:Y:S08]  /*1a7c0*/  FFMA.FTZ R84, R201, c[0x0][0x2d0], -R96 ;  /* 0x0000b400c9547a23 */ /* 0x002ff00000010860 */
[----:B------:R1:W-:Y:S01]  /*1a7d0*/  MUFU.EX2 R152, R84 ;  /* 0x0000005400987308 */ /* 0x0003e20000000800 */
[----:B---3--:R-:W-:Y:S09]  /*1a7e0*/  FFMA.FTZ R92, R244, c[0x0][0x2d0], -R75 ;  /* 0x0000b400f45c7a23 */ /* 0x008ff2000001084b */
[----:B------:R3:W-:Y:S01]  /*1a7f0*/  MUFU.EX2 R168, R92 ;  /* 0x0000005c00a87308 */ /* 0x0007e20000000800 */
[--C-:B-----5:R-:W-:Y:S01]  /*1a800*/  FFMA.FTZ R88, R240, c[0x0][0x2d0], -R74.reuse ;  /* 0x0000b400f0587a23 */ /* 0x120fe2000001084a */
[----:B------:R-:W-:Y:S02]  /*1a810*/  MOV R240, R111 ;  /* 0x0000006f00f07202 */ /* 0x000fe40000000f00 */
[----:B------:R-:W-:Y:S06]  /*1a820*/  MOV R111, R103 ;  /* 0x00000067006f7202 */ /* 0x000fec0000000f00 */
[----:B------:R5:W-:Y:S01]  /*1a830*/  MUFU.EX2 R173, R88 ;  /* 0x0000005800ad7308 */ /* 0x000be20000000800 */
[----:B------:R-:W-:Y:S01]  /*1a840*/  MOV R201, R111 ;  /* 0x0000006f00c97202 */ /* 0x000fe20000000f00 */
[----:B-1----:R-:W1:Y:S08]  /*1a850*/  LDSM.16.MT88.4 R84, [R211+0x1900] ;  /* 0x00190000d354783b */ /* 0x002e700000004200 */
[----:B---3--:R-:W-:Y:S01]  /*1a860*/  LDSM.16.MT88.4 R92, [R210+0x2100] ;  /* 0x00210000d25c783b */ /* 0x008fe20000004200 */
[--C-:B-----5:R-:W-:Y:S04]  /*1a870*/  FFMA.FTZ R88, R199, c[0x0][0x2d0], -R97.reuse ;  /* 0x0000b400c7587a23 */ /* 0x120fe80000010861 */
[----:B------:R3:W5:Y:S01]  /*1a880*/  MUFU.EX2 R156, R88 ;  /* 0x00000058009c7308 */ /* 0x0007620000000800 */
[-C--:B-1----:R-:W-:Y:S08]  /*1a890*/  HMMA.16816.F32 R52, R76, R84.reuse, R52 ;  /* 0x000000544c34723c */ /* 0x082ff00000001834 */
[C---:B------:R-:W-:Y:S01]  /*1a8a0*/  HMMA.16816.F32 R56, R80.reuse, R84, R56 ;  /* 0x000000545038723c */ /* 0x040fe20000001838 */
[----:B---3--:R-:W1:Y:S06]  /*1a8b0*/  LDSM.16.MT88.4 R88, [R209+0x2100] ;  /* 0x00210000d158783b */ /* 0x008e6c0000004200 */
[----:B------:R-:W-:Y:S01]  /*1a8c0*/  FFMA.FTZ R84, R183, c[0x0][0x2d0], -R97 ;  /* 0x0000b400b7547a23 */ /* 0x000fe20000010861 */
[-C--:B------:R-:W-:Y:S03]  /*1a8d0*/  HMMA.16816.F32 R60, R80, R86.reuse, R60 ;  /* 0x00000056503c723c */ /* 0x080fe6000000183c */
[----:B------:R3:W3:Y:S04]  /*1a8e0*/  MUFU.EX2 R98, R84 ;  /* 0x0000005400627308 */ /* 0x0006e80000000800 */
[--C-:B------:R-:W-:Y:S01]  /*1a8f0*/  FFMA.FTZ R80, R245, c[0x0][0x2d0], -R74.reuse ;  /* 0x0000b400f5507a23 */ /* 0x100fe2000001084a */
[----:B------:R-:W-:Y:S01]  /*1a900*/  HMMA.16816.F32 R64, R76, R86, R64 ;  /* 0x000000564c40723c */ /* 0x000fe20000001840 */
[----:B------:R-:W-:Y:S03]  /*1a910*/  F2FP.PACK_AB R82, R174, R175 ;  /* 0x000000afae52723e */ /* 0x000fe600000000ff */
[----:B-----5:R-:W-:Y:S01]  /*1a920*/  F2FP.PACK_AB R81, R172, R156 ;  /* 0x0000009cac51723e */ /* 0x020fe200000000ff */
[----:B------:R5:W5:Y:S02]  /*1a930*/  MUFU.EX2 R171, R80 ;  /* 0x0000005000ab7308 */ /* 0x000b640000000800 */
[----:B------:R-:W-:Y:S02]  /*1a940*/  F2FP.PACK_AB R76, R179, R182 ;  /* 0x000000b6b34c723e */ /* 0x000fe400000000ff */
[----:B------:R-:W-:Y:S03]  /*1a950*/  F2FP.PACK_AB R77, R178, R153 ;  /* 0x00000099b24d723e */ /* 0x000fe600000000ff */
[----:B------:R-:W-:Y:S02]  /*1a960*/  F2FP.PACK_AB R78, R177, R159 ;  /* 0x0000009fb14e723e */ /* 0x000fe400000000ff */
[----:B------:R-:W-:Y:S01]  /*1a970*/  F2FP.PACK_AB R79, R176, R158 ;  /* 0x0000009eb04f723e */ /* 0x000fe200000000ff */
[----:B---3--:R-:W3:Y:S01]  /*1a980*/  LDSM.16.MT88.4 R84, [R212+0x2100] ;  /* 0x00210000d454783b */ /* 0x008ee20000004200 */
[----:B------:R-:W-:Y:S05]  /*1a990*/  F2FP.PACK_AB R83, R98, R99 ;  /* 0x000000636253723e */ /* 0x000fea00000000ff */
[-C--:B-1----:R-:W-:Y:S01]  /*1a9a0*/  HMMA.16816.F32 R4, R76, R88.reuse, R4 ;  /* 0x000000584c04723c */ /* 0x082fe20000001804 */
[--C-:B-----5:R-:W-:Y:S01]  /*1a9b0*/  FFMA.FTZ R80, R241, c[0x0][0x2d0], -R75.reuse ;  /* 0x0000b400f1507a23 */ /* 0x120fe2000001084b */
[----:B------:R-:W-:Y:S03]  /*1a9c0*/  F2FP.PACK_AB R164, R171, R173 ;  /* 0x000000adaba4723e */ /* 0x000fe600000000ff */
[----:B------:R1:W5:Y:S02]  /*1a9d0*/  MUFU.EX2 R170, R80 ;  /* 0x0000005000aa7308 */ /* 0x0003640000000800 */
[----:B-1----:R-:W-:Y:S02]  /*1a9e0*/  F2FP.PACK_AB R80, R157, R152 ;  /* 0x000000989d50723e */ /* 0x002fe400000000ff */
[----:B-----5:R-:W-:Y:S05]  /*1a9f0*/  F2FP.PACK_AB R165, R168, R170 ;  /* 0x000000aaa8a5723e */ /* 0x020fea00000000ff */
[C---:B------:R-:W-:Y:S07]  /*1aa00*/  HMMA.16816.F32 R8, R80.reuse, R88, R8 ;  /* 0x000000585008723c */ /* 0x040fee0000001808 */
[--C-:B------:R-:W-:Y:S01]  /*1aa10*/  FFMA.FTZ R88, R251, c[0x0][0x2d0], -R74.reuse ;  /* 0x0000b400fb587a23 */ /* 0x100fe2000001084a */
[-C--:B------:R-:W-:Y:S01]  /*1aa20*/  HMMA.16816.F32 R12, R80, R90.reuse, R12 ;  /* 0x0000005a500c723c */ /* 0x080fe2000000180c */
[----:B------:R-:W-:Y:S02]  /*1aa30*/  FFMA.FTZ R74, R252, c[0x0][0x2d0], -R74 ;  /* 0x0000b400fc4a7a23 */ /* 0x000fe4000001084a */
[----:B------:R1:W-:Y:S05]  /*1aa40*/  MUFU.EX2 R169, R88 ;  /* 0x0000005800a97308 */ /* 0x0003ea0000000800 */
[C---:B------:R-:W-:Y:S05]  /*1aa50*/  HMMA.16816.F32 R16, R76.reuse, R90, R16 ;  /* 0x0000005a4c10723c */ /* 0x040fea0000001810 */
[----:B------:R5:W5:Y:S03]  /*1aa60*/  MUFU.EX2 R103, R74 ;  /* 0x0000004a00677308 */ /* 0x000b660000000800 */
[-C--:B---3--:R-:W-:Y:S08]  /*1aa70*/  HMMA.16816.F32 R20, R76, R84.reuse, R20 ;  /* 0x000000544c14723c */ /* 0x088ff00000001814 */
[C---:B------:R-:W-:Y:S01]  /*1aa80*/  HMMA.16816.F32 R24, R80.reuse, R84, R24 ;  /* 0x000000545018723c */ /* 0x040fe20000001818 */
[----:B-1----:R-:W1:Y:S07]  /*1aa90*/  LDSM.16.MT88.4 R88, [R211+0x2100] ;  /* 0x00210000d358783b */ /* 0x002e6e0000004200 */
[-C--:B------:R-:W-:Y:S01]  /*1aaa0*/  HMMA.16816.F32 R28, R80, R86.reuse, R28 ;  /* 0x00000056501c723c */ /* 0x080fe2000000181c */
[--C-:B-----5:R-:W-:Y:S03]  /*1aab0*/  FFMA.FTZ R74, R249, c[0x0][0x2d0], -R75.reuse ;  /* 0x0000b400f94a7a23 */ /* 0x120fe6000001084b */
[----:B------:R-:W-:Y:S01]  /*1aac0*/  F2FP.PACK_AB R166, R103, R169 ;  /* 0x000000a967a6723e */ /* 0x000fe200000000ff */
[----:B------:R-:W-:Y:S03]  /*1aad0*/  FFMA.FTZ R75, R250, c[0x0][0x2d0], -R75 ;  /* 0x0000b400fa4b7a23 */ /* 0x000fe6000001084b */
[C---:B------:R-:W-:Y:S01]  /*1aae0*/  HMMA.16816.F32 R32, R76.reuse, R86, R32 ;  /* 0x000000564c20723c */ /* 0x040fe20000001820 */
[----:B------:R3:W-:Y:S07]  /*1aaf0*/  MUFU.EX2 R102, R74 ;  /* 0x0000004a00667308 */ /* 0x0007ee0000000800 */
[-C--:B------:R-:W-:Y:S01]  /*1ab00*/  HMMA.16816.F32 R36, R76, R92.reuse, R36 ;  /* 0x0000005c4c24723c */ /* 0x080fe20000001824 */
[----:B--2---:R-:W-:Y:S02]  /*1ab10*/  FFMA.FTZ R2, R2, R235, R228 ;  /* 0x000000eb02027223 */ /* 0x004fe400000100e4 */
[----:B------:R-:W2:Y:S01]  /*1ab20*/  MUFU.EX2 R101, R75 ;  /* 0x0000004b00657308 */ /* 0x000ea20000000800 */
[----:B------:R-:W-:Y:S01]  /*1ab30*/  MOV R228, R232 ;  /* 0x000000e800e47202 */ /* 0x000fe20000000f00 */
[----:B------:R-:W-:Y:S01]  /*1ab40*/  IMAD.MOV.U32 R232, RZ, RZ, R204 ;  /* 0x000000ffffe87224 */ /* 0x000fe200078e00cc */
[----:B------:R-:W-:Y:S01]  /*1ab50*/  MOV R204, R151 ;  /* 0x0000009700cc7202 */ /* 0x000fe20000000f00 */
[----:B------:R-:W-:Y:S01]  /*1ab60*/  FADD.FTZ R2, R205, R2 ;  /* 0x00000002cd027221 */ /* 0x000fe20000010000 */
[----:B------:R-:W-:Y:S01]  /*1ab70*/  MOV R235, R206 ;  /* 0x000000ce00eb7202 */ /* 0x000fe20000000f00 */
[C---:B------:R-:W-:Y:S03]  /*1ab80*/  HMMA.16816.F32 R40, R80.reuse, R92, R40 ;  /* 0x0000005c5028723c */ /* 0x040fe60000001828 */
[----:B------:R-:W-:Y:S02]  /*1ab90*/  MOV R206, R203 ;  /* 0x000000cb00ce7202 */ /* 0x000fe40000000f00 */
[----:B------:R-:W-:Y:S01]  /*1aba0*/  MOV R203, R148 ;  /* 0x0000009400cb7202 */ /* 0x000fe20000000f00 */
[--C-:B---3--:R-:W-:Y:S02]  /*1abb0*/  FFMA.FTZ R74, R236, c[0x0][0x2d0], -R96.reuse ;  /* 0x0000b400ec4a7a23 */ /* 0x108fe40000010860 */
[-C--:B------:R-:W-:Y:S02]  /*1abc0*/  HMMA.16816.F32 R44, R80, R94.reuse, R44 ;  /* 0x0000005e502c723c */ /* 0x080fe4000000182c */
[----:B------:R3:W-:Y:S06]  /*1abd0*/  MUFU.EX2 R100, R74 ;  /* 0x0000004a00647308 */ /* 0x0007ec0000000800 */
[C---:B------:R-:W-:Y:S01]  /*1abe0*/  HMMA.16816.F32 R48, R76.reuse, R94, R48 ;  /* 0x0000005e4c30723c */ /* 0x040fe20000001830 */
[----:B--2---:R-:W-:Y:S07]  /*1abf0*/  F2FP.PACK_AB R167, R101, R102 ;  /* 0x0000006665a7723e */ /* 0x004fee00000000ff */
[-C--:B-1----:R-:W-:Y:S08]  /*1ac00*/  HMMA.16816.F32 R52, R76, R88.reuse, R52 ;  /* 0x000000584c34723c */ /* 0x082ff00000001834 */
[C---:B------:R-:W-:Y:S01]  /*1ac10*/  HMMA.16816.F32 R56, R80.reuse, R88, R56 ;  /* 0x000000585038723c */ /* 0x040fe20000001838 */
[--C-:B---3--:R-:W-:Y:S04]  /*1ac20*/  FFMA.FTZ R74, R237, c[0x0][0x2d0], -R96.reuse ;  /* 0x0000b400ed4a7a23 */ /* 0x108fe80000010860 */
[----:B------:R1:W2:Y:S03]  /*1ac30*/  MUFU.EX2 R85, R74 ;  /* 0x0000004a00557308 */ /* 0x0002a60000000800 */
[-C--:B------:R-:W-:Y:S08]  /*1ac40*/  HMMA.16816.F32 R60, R80, R90.reuse, R60 ;  /* 0x0000005a503c723c */ /* 0x080ff0000000183c */
[----:B------:R-:W-:Y:S08]  /*1ac50*/  HMMA.16816.F32 R64, R76, R90, R64 ;  /* 0x0000005a4c40723c */ /* 0x000ff00000001840 */
[-C--:B------:R-:W-:Y:S01]  /*1ac60*/  HMMA.16816.F32 R104, R164, R116.reuse, R4 ;  /* 0x00000074a468723c */ /* 0x080fe20000001804 */
[--C-:B-1----:R-:W-:Y:S03]  /*1ac70*/  FFMA.FTZ R74, R238, c[0x0][0x2d0], -R96.reuse ;  /* 0x0000b400ee4a7a23 */ /* 0x102fe60000010860 */
[----:B--2---:R-:W-:Y:S01]  /*1ac80*/  F2FP.PACK_AB R160, R85, R100 ;  /* 0x0000006455a0723e */ /* 0x004fe200000000ff */
[----:B------:R-:W-:Y:S01]  /*1ac90*/  FFMA.FTZ R96, R239, c[0x0][0x2d0], -R96 ;  /* 0x0000b400ef607a23 */ /* 0x000fe20000010860 */
[----:B------:R1:W-:Y:S01]  /*1aca0*/  MUFU.EX2 R86, R74 ;  /* 0x0000004a00567308 */ /* 0x0003e20000000800 */
[----:B----4-:R-:W-:Y:S02]  /*1acb0*/  FFMA.FTZ R68, R68, R207, R240 ;  /* 0x000000cf44447223 */ /* 0x010fe400000100f0 */
[----:B------:R-:W-:Y:S03]  /*1acc0*/  FADD.FTZ R5, R122, R2 ;  /* 0x000000027a057221 */ /* 0x000fe60000010000 */
[----:B------:R-:W-:Y:S02]  /*1acd0*/  FFMA.FTZ R69, R69, R114, R115 ;  /* 0x0000007245457223 */ /* 0x000fe40000010073 */
[----:B------:R-:W-:Y:S01]  /*1ace0*/  FADD.FTZ R6, R185, R68 ;  /* 0x00000044b9067221 */ /* 0x000fe20000010000 */
[----:B------:R-:W-:Y:S01]  /*1acf0*/  MOV R185, R149 ;  /* 0x0000009500b97202 */ /* 0x000fe20000000f00 */
[----:B------:R-:W-:Y:S01]  /*1ad00*/  FADD.FTZ R4, R226, R69 ;  /* 0x00000045e2047221 */ /* 0x000fe20000010000 */
[----:B------:R-:W2:Y:S01]  /*1ad10*/  MUFU.EX2 R96, R96 ;  /* 0x0000006000607308 */ /* 0x000ea20000000800 */
[----:B------:R-:W-:Y:S02]  /*1ad20*/  IMAD.MOV.U32 R226, RZ, RZ, R150 ;  /* 0x000000ffffe27224 */ /* 0x000fe400078e0096 */
[----:B------:R-:W-:Y:S01]  /*1ad30*/  FADD.FTZ R4, R188, R4 ;  /* 0x00000004bc047221 */ /* 0x000fe20000010000 */
[----:B------:R-:W3:Y:S01]  /*1ad40*/  LDSM.16.MT88.4 R148, [R210+0x2900] ;  /* 0x00290000d294783b */ /* 0x000ee20000004200 */
[----:B------:R-:W-:Y:S02]  /*1ad50*/  FADD.FTZ R6, R123, R6 ;  /* 0x000000067b067221 */ /* 0x000fe40000010000 */
[----:B------:R-:W-:Y:S02]  /*1ad60*/  FADD.FTZ R4, R202, R4 ;  /* 0x00000004ca047221 */ /* 0x000fe40000010000 */
[----:B------:R-:W-:Y:S02]  /*1ad70*/  FADD.FTZ R2, R201, R6 ;  /* 0x00000006c9027221 */ /* 0x000fe40000010000 */
[----:B------:R-:W-:Y:S02]  /*1ad80*/  FADD.FTZ R6, R126, R4 ;  /* 0x000000047e067221 */ /* 0x000fe40000010000 */
[----:B------:R-:W-:Y:S02]  /*1ad90*/  IMAD.MOV.U32 R188, RZ, RZ, R121 ;  /* 0x000000ffffbc7224 */ /* 0x000fe400078e0079 */
[--C-:B-1----:R-:W-:Y:S04]  /*1ada0*/  FFMA.FTZ R74, R194, c[0x0][0x2d0], -R97.reuse ;  /* 0x0000b400c24a7a23 */ /* 0x102fe80000010861 */
        /* <DEDUP_REMOVED lines=8> */
[----:B------:R-:W-:Y:S10]  /*1ae30*/  MUFU.EX2 R74, R74 ;  /* 0x0000004a004a7308 */ /* 0x000ff40000000800 */
[----:B------:R-:W1:Y:S02]  /*1ae40*/  MUFU.EX2 R97, R97 ;  /* 0x0000006100617308 */ /* 0x000e640000000800 */
[----:B-1----:R-:W-:Y:S07]  /*1ae50*/  F2FP.PACK_AB R163, R97, R74 ;  /* 0x0000004a61a3723e */ /* 0x002fee00000000ff */
[C---:B------:R-:W-:Y:S08]  /*1ae60*/  HMMA.16816.F32 R108, R160.reuse, R116, R8 ;  /* 0x00000074a06c723c */ /* 0x040ff00000001808 */
[-C--:B------:R-:W-:Y:S08]  /*1ae70*/  HMMA.16816.F32 R112, R160, R118.reuse, R12 ;  /* 0x00000076a070723c */ /* 0x080ff0000000180c */
[C---:B------:R-:W-:Y:S01]  /*1ae80*/  HMMA.16816.F32 R116, R164.reuse, R118, R16 ;  /* 0x00000076a474723c */ /* 0x040fe20000001810 */
[----:B--2---:R-:W-:Y:S03]  /*1ae90*/  FFMA.FTZ R8, R0, R73, R120 ;  /* 0x0000004900087223 */ /* 0x004fe60000010078 */
[----:B------:R-:W-:Y:S04]  /*1aea0*/  FADD.FTZ R0, R231, R5 ;  /* 0x00000005e7007221 */ /* 0x000fe80000010000 */
[-C--:B------:R-:W-:Y:S01]  /*1aeb0*/  HMMA.16816.F32 R120, R164, R132.reuse, R20 ;  /* 0x00000084a478723c */ /* 0x080fe20000001814 */
[----:B------:R-:W-:Y:S03]  /*1aec0*/  FADD.FTZ R8, R127, R8 ;  /* 0x000000087f087221 */ /* 0x000fe60000010000 */
[----:B------:R-:W-:Y:S02]  /*1aed0*/  FADD.FTZ R5, R125, R2 ;  /* 0x000000027d057221 */ /* 0x000fe40000010000 */
[----:B------:R-:W-:Y:S02]  /*1aee0*/  FADD.FTZ R7, R124, R0 ;  /* 0x000000007c077221 */ /* 0x000fe40000010000 */
[----:B------:R-:W-:Y:S01]  /*1aef0*/  FADD.FTZ R4, R228, R8 ;  /* 0x00000008e4047221 */ /* 0x000fe20000010000 */
[C---:B------:R-:W-:Y:S03]  /*1af00*/  HMMA.16816.F32 R124, R160.reuse, R132, R24 ;  /* 0x00000084a07c723c */ /* 0x040fe60000001818 */
[----:B------:R-:W-:Y:S02]  /*1af10*/  FADD.FTZ R2, R235, R6 ;  /* 0x00000006eb027221 */ /* 0x000fe40000010000 */
[----:B------:R-:W-:Y:S02]  /*1af20*/  FADD.FTZ R0, R232, R5 ;  /* 0x00000005e8007221 */ /* 0x000fe40000010000 */
[----:B------:R-:W-:Y:S02]  /*1af30*/  FADD.FTZ R7, R128, R7 ;  /* 0x0000000780077221 */ /* 0x000fe40000010000 */
[----:B------:R-:W-:Y:S03]  /*1af40*/  FADD.FTZ R4, R131, R4 ;  /* 0x0000000483047221 */ /* 0x000fe60000010000 */
[----:B------:R-:W-:Y:S02]  /*1af50*/  FADD.FTZ R6, R130, R2 ;  /* 0x0000000282067221 */ /* 0x000fe40000010000 */
        /* <DEDUP_REMOVED lines=56> */
[----:B------:R-:W-:Y:S03]  /*1b2e0*/  FADD.FTZ R8, R156, R8 ;  /* 0x000000089c087221 */ /* 0x000fe60000010000 */
[----:B------:R-:W-:Y:S02]  /*1b2f0*/  FADD.FTZ R9, R158, R0 ;  /* 0x000000009e097221 */ /* 0x000fe40000010000 */
[----:B------:R-:W-:Y:S01]  /*1b300*/  FADD.FTZ R2, R175, R10 ;  /* 0x0000000aaf027221 */ /* 0x000fe20000010000 */
[C---:B------:R-:W-:Y:S01]  /*1b310*/  HMMA.16816.F32 R156, R160.reuse, R4, R56 ;  /* 0x00000004a09c723c */ /* 0x040fe20000001838 */
[----:B------:R-:W-:Y:S06]  /*1b320*/  FADD.FTZ R0, R177, R11 ;  /* 0x0000000bb1007221 */ /* 0x000fec0000010000 */
[----:B------:R-:W-:Y:S01]  /*1b330*/  FADD.FTZ R4, R172, R8 ;  /* 0x00000008ac047221 */ /* 0x000fe20000010000 */
[-C--:B------:R-:W-:Y:S01]  /*1b340*/  HMMA.16816.F32 R160, R160, R6.reuse, R60 ;  /* 0x00000006a0a0723c */ /* 0x080fe2000000183c */
[----:B------:R-:W-:Y:S03]  /*1b350*/  FADD.FTZ R8, R176, R9 ;  /* 0x00000009b0087221 */ /* 0x000fe60000010000 */
[----:B------:R-:W-:Y:S02]  /*1b360*/  FADD.FTZ R9, R174, R2 ;  /* 0x00000002ae097221 */ /* 0x000fe40000010000 */
[----:B------:R-:W-:Y:S02]  /*1b370*/  FADD.FTZ R4, R99, R4 ;  /* 0x0000000463047221 */ /* 0x000fe40000010000 */
[----:B------:R-:W-:Y:S01]  /*1b380*/  FADD.FTZ R5, R173, R0 ;  /* 0x00000000ad057221 */ /* 0x000fe20000010000 */
[----:B------:R-:W-:Y:S03]  /*1b390*/  HMMA.16816.F32 R164, R164, R6, R64 ;  /* 0x00000006a4a4723c */ /* 0x000fe60000001840 */
[----:B------:R-:W-:Y:S02]  /*1b3a0*/  FADD.FTZ R2, R170, R8 ;  /* 0x00000008aa027221 */ /* 0x000fe40000010000 */
[----:B------:R-:W-:Y:S02]  /*1b3b0*/  FADD.FTZ R4, R98, R4 ;  /* 0x0000000462047221 */ /* 0x000fe40000010000 */
[----:B------:R-:W-:Y:S02]  /*1b3c0*/  FADD.FTZ R0, R100, R9 ;  /* 0x0000000964007221 */ /* 0x000fe40000010000 */
[----:B------:R-:W-:Y:S03]  /*1b3d0*/  FADD.FTZ R5, R171, R5 ;  /* 0x00000005ab057221 */ /* 0x000fe60000010000 */
        /* <DEDUP_REMOVED lines=23> */
.L_x_284:
        /* <DEDUP_REMOVED lines=30> */
[----:B------:R-:W-:-:S05]  /*1b730*/  FSETP.NE.FTZ.AND P1, PT, R7, RZ, PT ;  /* 0x000000ff0700720b */ /* 0x000fca0003f35000 */
        /* <DEDUP_REMOVED lines=90> */
.L_x_226:
[----:B------:R-:W-:Y:S05]  /*1bce0*/  @P4 BRA `(.L_x_302) ;  /* 0x0000131000004947 */ /* 0x000fea0003800000 */
        /* <DEDUP_REMOVED lines=121> */
.L_x_303:
[----:B----4-:R-:W-:Y:S01]  /*1c480*/  IMAD.MOV.U32 R4, RZ, RZ, c[0x0][0x4e8] ;  /* 0x00013a00ff047624 */ /* 0x010fe200078e00ff */
[----:B------:R-:W-:Y:S01]  /*1c490*/  LEA.HI R6, R18, R18, RZ, 0x1 ;  /* 0x0000001212067211 */ /* 0x000fe200078f08ff */
[----:B------:R-:W1:Y:S01]  /*1c4a0*/  S2R R19, SR_CTAID.Y ;  /* 0x0000000000137919 */ /* 0x000e620000002600 */
[----:B------:R-:W-:Y:S01]  /*1c4b0*/  SHF.R.S32.HI R8, RZ, 0x1f, R35 ;  /* 0x0000001fff087819 */ /* 0x000fe20000011423 */
[----:B------:R-:W-:Y:S01]  /*1c4c0*/  IMAD R7, R3, c[0x0][0x3a0], RZ ;  /* 0x0000e80003077a24 */ /* 0x000fe200078e02ff */
[----:B------:R-:W-:Y:S01]  /*1c4d0*/  LOP3.LUT R0, R6, 0x1ffffffe, RZ, 0xc0, !PT ;  /* 0x1ffffffe06007812 */ /* 0x000fe200078ec0ff */
[----:B------:R-:W2:Y:S01]  /*1c4e0*/  S2R R23, SR_CTAID.X ;  /* 0x0000000000177919 */ /* 0x000ea20000002500 */
[----:B------:R-:W-:Y:S01]  /*1c4f0*/  ISETP.NE.AND P2, PT, R4, 0x1, PT ;  /* 0x000000010400780c */ /* 0x000fe20003f45270 */
[----:B------:R-:W-:Y:S01]  /*1c500*/  IMAD.SHL.U32 R6, R6, 0x20, RZ ;  /* 0x0000002006067824 */ /* 0x000fe200078e00ff */
[----:B------:R-:W-:Y:S01]  /*1c510*/  LOP3.LUT R4, R36, 0xffffffe0, RZ, 0xc0, !PT ;  /* 0xffffffe024047812 */ /* 0x000fe200078ec0ff */
[----:B------:R-:W-:Y:S01]  /*1c520*/  IMAD.IADD R11, R18, 0x1, -R0 ;  /* 0x00000001120b7824 */ /* 0x000fe200078e0a00 */
[----:B------:R-:W-:Y:S01]  /*1c530*/  LEA.HI R20, R42, R41, RZ, 0x3 ;  /* 0x000000292a147211 */ /* 0x000fe200078f18ff */
[----:B------:R-:W-:Y:S01]  /*1c540*/  IMAD R7, R2, c[0x0][0x3a4], R7 ;  /* 0x0000e90002077a24 */ /* 0x000fe200078e0207 */
[----:B------:R-:W-:Y:S01]  /*1c550*/  LEA.HI R8, R8, R35, RZ, 0x2 ;  /* 0x0000002308087211 */ /* 0x000fe200078f10ff */
[----:B------:R-:W-:Y:S01]  /*1c560*/  IMAD.IADD R0, R41, 0x1, -R4 ;  /* 0x0000000129007824 */ /* 0x000fe200078e0a04 */
[----:B------:R-:W-:-:S02]  /*1c570*/  LOP3.LUT R5, R20, 0xfffffff8, RZ, 0xc0, !PT ;  /* 0xfffffff814057812 */ /* 0x000fc400078ec0ff */
[----:B------:R-:W-:Y:S02]  /*1c580*/  LOP3.LUT R9, R8, 0xffffffc, RZ, 0xc0, !PT ;  /* 0x0ffffffc08097812 */ /* 0x000fe400078ec0ff */
[----:B------:R-:W-:Y:S01]  /*1c590*/  SHF.R.S32.HI R10, RZ, 0x1f, R0 ;  /* 0x0000001fff0a7819 */ /* 0x000fe20000011400 */
[----:B------:R-:W-:Y:S01]  /*1c5a0*/  IMAD.IADD R13, R41, 0x1, -R5 ;  /* 0x00000001290d7824 */ /* 0x000fe200078e0a05 */
[----:B------:R-:W-:Y:S01]  /*1c5b0*/  LOP3.LUT R8, R6, 0xffffffc0, RZ, 0xc0, !PT ;  /* 0xffffffc006087812 */ /* 0x000fe200078ec0ff */
[----:B------:R-:W-:Y:S01]  /*1c5c0*/  IMAD.WIDE.U32 R4, R2, c[0x0][0x3a0], RZ ;  /* 0x0000e80002047a25 */ /* 0x000fe200078e00ff */
[----:B------:R-:W-:Y:S02]  /*1c5d0*/  LEA.HI R10, R10, R0, RZ, 0x2 ;  /* 0x000000000a0a7211 */ /* 0x000fe400078f10ff */
[----:B------:R-:W-:Y:S01]  /*1c5e0*/  LOP3.LUT P1, RZ, R0, 0x3, RZ, 0xc0, !PT ;  /* 0x0000000300ff7812 */ /* 0x000fe2000782c0ff */
[----:B------:R-:W-:Y:S01]  /*1c5f0*/  IMAD.IADD R0, R35, 0x1, -R9 ;  /* 0x0000000123007824 */ /* 0x000fe200078e0a09 */
[----:B------:R-:W-:Y:S01]  /*1c600*/  SHF.R.S32.HI R6, RZ, 0x2, R10 ;  /* 0x00000002ff067819 */ /* 0x000fe2000001140a */
[----:B------:R-:W-:Y:S01]  /*1c610*/  IMAD.IADD R5, R5, 0x1, R7 ;  /* 0x0000000105057824 */ /* 0x000fe200078e0207 */
[----:B-1----:R-:W-:Y:S01]  /*1c620*/  SHF.R.S32.HI R7, RZ, 0x1f, R19 ;  /* 0x0000001fff077819 */ /* 0x002fe20000011413 */
[----:B------:R-:W-:Y:S01]  /*1c630*/  IMAD R8, R11, 0x8, R8 ;  /* 0x000000080b087824 */ /* 0x000fe200078e0208 */
[----:B------:R-:W-:Y:S01]  /*1c640*/  SHF.R.S32.HI R20, RZ, 0x3, R20 ;  /* 0x00000003ff147819 */ /* 0x000fe20000011414 */
[----:B------:R-:W-:Y:S01]  /*1c650*/  IMAD R16, R0, 0x10, R6 ;  /* 0x0000001000107824 */ /* 0x000fe200078e0206 */
[----:B------:R-:W-:Y:S01]  /*1c660*/  LEA.HI R22, R42, R41, RZ, 0x6 ;  /* 0x000000292a167211 */ /* 0x000fe200078f30ff */
[----:B------:R-:W-:-:S02]  /*1c670*/  IMAD R9, R7, c[0x0][0x490], RZ ;  /* 0x0001240007097a24 */ /* 0x000fc400078e02ff */
[----:B------:R-:W-:Y:S02]  /*1c680*/  IMAD.IADD R0, R16, 0x1, R8 ;  /* 0x0000000110007824 */ /* 0x000fe400078e0208 */
[----:B------:R-:W-:Y:S02]  /*1c690*/  IMAD R12, R7, c[0x0][0x3e8], RZ ;  /* 0x0000fa00070c7a24 */ /* 0x000fe400078e02ff */
[----:B------:R-:W-:Y:S02]  /*1c6a0*/  IMAD.SHL.U32 R7, R20, 0x40, RZ ;  /* 0x0000004014077824 */ /* 0x000fe400078e00ff */
[----:B--2---:R-:W-:Y:S02]  /*1c6b0*/  IMAD R6, R23, 0x80, R0 ;  /* 0x0000008017067824 */ /* 0x004fe400078e0200 */
[----:B------:R-:W-:Y:S01]  /*1c6c0*/  IMAD.WIDE.U32 R14, R19, c[0x0][0x490], R2 ;  /* 0x00012400130e7a25 */ /* 0x000fe200078e0002 */
[----:B------:R-:W-:-:S03]  /*1c6d0*/  LOP3.LUT R7, R7, 0x1c0, RZ, 0xc0, !PT ;  /* 0x000001c007077812 */ /* 0x000fc600078ec0ff */
[----:B------:R-:W-:Y:S02]  /*1c6e0*/  IMAD R9, R19, c[0x0][0x494], R9 ;  /* 0x0001250013097a24 */ /* 0x000fe400078e0209 */
        /* <DEDUP_REMOVED lines=34> */
[----:B------:R-:W-:-:S03]  /*1c910*/  IMAD.WIDE.U32 R4, R7, c[0x0][0x488], R4 ;  /* 0x0001220007047a25 */ /* 0x000fc600078e0004 */
[----:B------:R-:W-:Y:S01]  /*1c920*/  SHF.R.S32.HI R13, RZ, 0x1f, R6 ;  /* 0x0000001fff0d7819 */ /* 0x000fe20000011406 */
[----:B------:R-:W-:Y:S01]  /*1c930*/  IMAD R9, R7, c[0x0][0x48c], R0 ;  /* 0x0001230007097a24 */ /* 0x000fe200078e0200 */
[----:B------:R-:W-:Y:S01]  /*1c940*/  LEA R7, P0, R4, c[0x0][0x450], 0x2 ;  /* 0x0001140004077a11 */ /* 0x000fe200078010ff */
[----:B------:R-:W-:-:S04]  /*1c950*/  IMAD.WIDE.U32 R2, R10, c[0x0][0x3f0], R2 ;  /* 0x0000fc000a027a25 */ /* 0x000fc800078e0002 */
[----:B------:R-:W-:Y:S01]  /*1c960*/  IMAD.IADD R5, R5, 0x1, R9 ;  /* 0x0000000105057824 */ /* 0x000fe200078e0209 */
[----:B------:R-:W-:Y:S01]  /*1c970*/  SHFL.IDX PT, R14, R7, 0x1, 0x1c1f ;  /* 0x003c1f00070e7f89 */ /* 0x000fe200000e0000 */
[----:B------:R-:W-:Y:S02]  /*1c980*/  IMAD R0, R13, c[0x0][0x3e0], RZ ;  /* 0x0000f8000d007a24 */ /* 0x000fe400078e02ff */
[----:B------:R-:W-:Y:S01]  /*1c990*/  IMAD.MOV R10, RZ, RZ, -R6 ;  /* 0x000000ffff0a7224 */ /* 0x000fe200078e0a06 */
[----:B------:R-:W-:Y:S01]  /*1c9a0*/  LEA.HI.X R4, R4, c[0x0][0x454], R5, 0x2, P0 ;  /* 0x0001150004047a11 */ /* 0x000fe200000f1405 */
[----:B------:R-:W-:Y:S02]  /*1c9b0*/  IMAD R9, R6, c[0x0][0x3e4], R0 ;  /* 0x0000f90006097a24 */ /* 0x000fe400078e0200 */
        /* <DEDUP_REMOVED lines=12> */
[----:B------:R-:W-:Y:S02]  /*1ca80*/  SHFL.IDX PT, R12, R7, 0x2, 0x1c1f ;  /* 0x005c1f00070c7f89 */ /* 0x000fe400000e0000 */
[----:B------:R-:W-:Y:S01]  /*1ca90*/  IMAD R6, R6, c[0x0][0x3d8], RZ ;  /* 0x0000f60006067a24 */ /* 0x000fe200078e02ff */
[----:B------:R-:W-:Y:S01]  /*1caa0*/  ISETP.GE.OR P3, PT, R9, R0, P1 ;  /* 0x000000000900720c */ /* 0x000fe20000f66670 */
[----:B------:R-:W2:Y:S01]  /*1cab0*/  SHFL.IDX PT, R13, R4, 0x2, 0x1c1f ;  /* 0x005c1f00040d7f89 */ /* 0x000ea200000e0000 */
[----:B------:R-:W-:-:S02]  /*1cac0*/  IMAD.SHL.U32 R9, R22, 0x8, RZ ;  /* 0x0000000816097824 */ /* 0x000fc400078e00ff */
[----:B------:R-:W-:Y:S01]  /*1cad0*/  IMAD R19, R18, c[0x0][0x3dc], R6 ;  /* 0x0000f70012137a24 */ /* 0x000fe200078e0206 */
[----:B------:R3:W-:Y:S04]  /*1cae0*/  SHFL.IDX PT, R11, R4, 0x3, 0x1c1f ;  /* 0x007c1f00040b7f89 */ /* 0x0007e800000e0000 */
[----:B------:R4:W2:Y:S04]  /*1caf0*/  SHFL.IDX PT, R10, R7, 0x3, 0x1c1f ;  /* 0x007c1f00070a7f89 */ /* 0x0008a800000e0000 */
[----:B-1----:R-:W-:Y:S04]  /*1cb00*/  @!P4 ST.E [R16.64], R37 ;  /* 0x000000251000c985 */ /* 0x002fe8000c101928 */
[----:B------:R-:W-:Y:S01]  /*1cb10*/  @!P3 ST.E [R14.64], R38 ;  /* 0x000000260e00b985 */ /* 0x000fe2000c101928 */
[----:B---3--:R-:W-:-:S04]  /*1cb20*/  IADD3 R4, R5, 0x40, RZ ;  /* 0x0000004005047810 */ /* 0x008fc80007ffe0ff */
[-C--:B------:R-:W-:Y:S01]  /*1cb30*/  ISETP.GE.OR P2, PT, R4, R0.reuse, P1 ;  /* 0x000000000400720c */ /* 0x080fe20000f46670 */
[----:B----4-:R-:W-:Y:S01]  /*1cb40*/  IMAD.WIDE.U32 R6, R18, c[0x0][0x3d8], R2 ;  /* 0x0000f60012067a25 */ /* 0x010fe200078e0002 */
[----:B------:R-:W-:Y:S02]  /*1cb50*/  IADD3 R18, R5, 0x48, RZ ;  /* 0x0000004805127810 */ /* 0x000fe40007ffe0ff */
[----:B------:R-:W-:Y:S01]  /*1cb60*/  LOP3.LUT R5, R21, 0x7ffffe00, R9, 0xf8, !PT ;  /* 0x7ffffe0015057812 */ /* 0x000fe200078ef809 */
[----:B------:R-:W-:Y:S01]  /*1cb70*/  IMAD.IADD R3, R7, 0x1, R19 ;  /* 0x0000000107037824 */ /* 0x000fe200078e0213 */
[----:B------:R-:W-:Y:S01]  /*1cb80*/  LEA R4, P0, R6, c[0x0][0x380], 0x1 ;  /* 0x0000e00006047a11 */ /* 0x000fe200078008ff */
[----:B------:R-:W-:Y:S01]  /*1cb90*/  IMAD R2, R23, 0x80, R20 ;  /* 0x0000008017027824 */ /* 0x000fe200078e0214 */
[-C--:B------:R-:W-:Y:S01]  /*1cba0*/  ISETP.GE.OR P1, PT, R18, R0.reuse, P1 ;  /* 0x000000001200720c */ /* 0x080fe20000f26670 */
[----:B------:R-:W-:Y:S01]  /*1cbb0*/  IMAD.SHL.U32 R5, R5, 0x2, RZ ;  /* 0x0000000205057824 */ /* 0x000fe200078e00ff */
[----:B------:R-:W-:Y:S01]  /*1cbc0*/  LEA.HI.X R3, R6, c[0x0][0x384], R3, 0x1, P0 ;  /* 0x0000e10006037a11 */ /* 0x000fe200000f0c03 */
[----:B------:R-:W-:Y:S01]  /*1cbd0*/  SHFL.IDX PT, R7, R4, 0x1, 0x181f ;  /* 0x00381f0004077f89 */ /* 0x000fe200000e0000 */
[----:B------:R-:W-:-:S02]  /*1cbe0*/  ISETP.GE.OR P3, PT, R2, R0, P6 ;  /* 0x000000000200720c */ /* 0x000fc40003766670 */
[C---:B------:R-:W-:Y:S01]  /*1cbf0*/  IADD3 R6, R2.reuse, 0x10, RZ ;  /* 0x0000001002067810 */ /* 0x040fe20007ffe0ff */
[----:B--2---:R-:W-:Y:S01]  /*1cc00*/  @!P2 ST.E [R12.64], R39 ;  /* 0x000000270c00a985 */ /* 0x004fe2000c101928 */
[----:B------:R-:W-:Y:S02]  /*1cc10*/  IADD3 R32, R2, 0x40, RZ ;  /* 0x0000004002207810 */ /* 0x000fe40007ffe0ff */
[-C--:B------:R-:W-:Y:S01]  /*1cc20*/  ISETP.GE.OR P2, PT, R6, R0.reuse, P6 ;  /* 0x000000000600720c */ /* 0x080fe20003746670 */
[----:B------:R-:W1:Y:S01]  /*1cc30*/  SHFL.IDX PT, R12, R4, RZ, 0x181f ;  /* 0x00181fff040c7589 */ /* 0x000e6200000e0000 */
[C---:B------:R-:W-:Y:S02]  /*1cc40*/  IADD3 R6, R2.reuse, 0x20, RZ ;  /* 0x0000002002067810 */ /* 0x040fe40007ffe0ff */
[----:B------:R-:W-:Y:S01]  /*1cc50*/  IADD3 R54, R2, 0x60, RZ ;  /* 0x0000006002367810 */ /* 0x000fe20007ffe0ff */
[----:B------:R-:W2:Y:S04]  /*1cc60*/  SHFL.IDX PT, R9, R3, RZ, 0x181f ;  /* 0x00181fff03097589 */ /* 0x000ea800000e0000 */
[----:B------:R3:W-:Y:S01]  /*1cc70*/  @!P1 ST.E [R10.64], R40 ;  /* 0x000000280a009985 */ /* 0x0007e2000c101928 */
[----:B------:R-:W-:-:S02]  /*1cc80*/  ISETP.GE.OR P1, PT, R6, R0, P6 ;  /* 0x000000000600720c */ /* 0x000fc40003726670 */
[----:B------:R-:W-:Y:S01]  /*1cc90*/  IADD3 R6, R2, 0x30, RZ ;  /* 0x0000003002067810 */ /* 0x000fe20007ffe0ff */
[----:B------:R-:W-:Y:S03]  /*1cca0*/  LDS.128 R24, [R5+0x80] ;  /* 0x0000800005187984 */ /* 0x000fe60000000c00 */
[----:B------:R-:W-:Y:S01]  /*1ccb0*/  ISETP.GE.OR P0, PT, R6, R0, P6 ;  /* 0x000000000600720c */ /* 0x000fe20003706670 */
[----:B------:R-:W4:Y:S04]  /*1ccc0*/  SHFL.IDX PT, R11, R3, 0x1, 0x181f ;  /* 0x00381f00030b7f89 */ /* 0x000f2800000e0000 */
[----:B------:R-:W4:Y:S04]  /*1ccd0*/  SHFL.IDX PT, R14, R4, 0x2, 0x181f ;  /* 0x00581f00040e7f89 */ /* 0x000f2800000e0000 */
[----:B------:R-:W4:Y:S01]  /*1cce0*/  SHFL.IDX PT, R44, R3, 0x2, 0x181f ;  /* 0x00581f00032c7f89 */ /* 0x000f2200000e0000 */
[----:B-1----:R-:W-:-:S03]  /*1ccf0*/  @!P3 LEA R12, P5, R8, R12, 0x1 ;  /* 0x0000000c080cb211 */ /* 0x002fc600078a08ff */
[----:B------:R-:W1:Y:S01]  /*1cd00*/  SHFL.IDX PT, R15, R4, 0x3, 0x181f ;  /* 0x00781f00040f7f89 */ /* 0x000e6200000e0000 */
[----:B--2---:R-:W-:Y:S02]  /*1cd10*/  @!P3 LEA.HI.X R13, R8, R9, R53, 0x1, P5 ;  /* 0x00000009080db211 */ /* 0x004fe400028f0c35 */
[----:B------:R-:W-:Y:S01]  /*1cd20*/  ISETP.GE.OR P5, PT, R32, R0, P6 ;  /* 0x000000002000720c */ /* 0x000fe200037a6670 */
[----:B------:R-:W-:Y:S01]  /*1cd30*/  LDS.128 R20, [R5+0x880] ;  /* 0x0008800005147984 */ /* 0x000fe20000000c00 */
[----:B---3--:R-:W-:-:S03]  /*1cd40*/  @!P2 LEA R10, P4, R8, R7, 0x1 ;  /* 0x00000007080aa211 */ /* 0x008fc600078808ff */
[----:B------:R-:W-:Y:S04]  /*1cd50*/  LDS.128 R16, [R5+0x1080] ;  /* 0x0010800005107984 */ /* 0x000fe80000000c00 */
[----:B------:R-:W2:Y:S01]  /*1cd60*/  SHFL.IDX PT, R45, R3, 0x3, 0x181f ;  /* 0x00781f00032d7f89 */ /* 0x000ea200000e0000 */
[----:B----4-:R-:W-:-:S03]  /*1cd70*/  @!P2 LEA.HI.X R11, R8, R11, R53, 0x1, P4 ;  /* 0x0000000b080ba211 */ /* 0x010fc600020f0c35 */
[----:B------:R-:W3:Y:S01]  /*1cd80*/  LDS.128 R28, [R5+0x1880] ;  /* 0x00188000051c7984 */ /* 0x000ee20000000c00 */
[----:B------:R-:W-:-:S03]  /*1cd90*/  @!P1 LEA R6, P4, R8, R14, 0x1 ;  /* 0x0000000e08069211 */ /* 0x000fc600078808ff */
[----:B------:R-:W-:Y:S01]  /*1cda0*/  LDS.128 R32, [R5+0x2080] ;  /* 0x0020800005207984 */ /* 0x000fe20000000c00 */
[--C-:B------:R-:W-:Y:S02]  /*1cdb0*/  @!P1 LEA.HI.X R7, R8, R44, R53.reuse, 0x1, P4 ;  /* 0x0000002c08079211 */ /* 0x100fe400020f0c35 */
[----:B------:R-:W-:Y:S01]  /*1cdc0*/  IADD3 R44, R2, 0x50, RZ ;  /* 0x00000050022c7810 */ /* 0x000fe20007ffe0ff */
[----:B------:R-:W-:Y:S01]  /*1cdd0*/  LDS.128 R36, [R5+0x2880] ;  /* 0x0028800005247984 */ /* 0x000fe20000000c00 */
[----:B-1----:R-:W-:Y:S02]  /*1cde0*/  @!P0 LEA R14, P4, R8, R15, 0x1 ;  /* 0x0000000f080e8211 */ /* 0x002fe400078808ff */
[----:B------:R-:W-:Y:S01]  /*1cdf0*/  IADD3 R2, R2, 0x70, RZ ;  /* 0x0000007002027810 */ /* 0x000fe20007ffe0ff */
[----:B------:R-:W-:Y:S04]  /*1ce00*/  LDS.128 R40, [R5+0x3080] ;  /* 0x0030800005287984 */ /* 0x000fe80000000c00 */
[----:B------:R-:W1:Y:S04]  /*1ce10*/  SHFL.IDX PT, R48, R4, 0x4, 0x181f ;  /* 0x00981f0004307f89 */ /* 0x000e6800000e0000 */
[----:B------:R-:W4:Y:S01]  /*1ce20*/  SHFL.IDX PT, R9, R4, 0x5, 0x181f ;  /* 0x00b81f0004097f89 */ /* 0x000f2200000e0000 */
[----:B--2---:R-:W-:-:S02]  /*1ce30*/  @!P0 LEA.HI.X R15, R8, R45, R53, 0x1, P4 ;  /* 0x0000002d080f8211 */ /* 0x004fc400020f0c35 */
[-C--:B------:R-:W-:Y:S01]  /*1ce40*/  ISETP.GE.OR P4, PT, R44, R0.reuse, P6 ;  /* 0x000000002c00720c */ /* 0x080fe20003786670 */
[----:B------:R-:W-:Y:S04]  /*1ce50*/  SHFL.IDX PT, R49, R4, 0x6, 0x181f ;  /* 0x00d81f0004317f89 */ /* 0x000fe800000e0000 */
[----:B------:R-:W2:Y:S04]  /*1ce60*/  SHFL.IDX PT, R52, R3, 0x4, 0x181f ;  /* 0x00981f0003347f89 */ /* 0x000ea800000e0000 */
[----:B------:R-:W1:Y:S04]  /*1ce70*/  SHFL.IDX PT, R51, R3, 0x5, 0x181f ;  /* 0x00b81f0003337f89 */ /* 0x000e6800000e0000 */
[----:B------:R-:W1:Y:S04]  /*1ce80*/  SHFL.IDX PT, R50, R3, 0x6, 0x181f ;  /* 0x00d81f0003327f89 */ /* 0x000e6800000e0000 */
[----:B------:R-:W2:Y:S04]  /*1ce90*/  LDS.128 R44, [R5+0x3880] ;  /* 0x00388000052c7984 */ /* 0x000ea80000000c00 */
[----:B------:R1:W-:Y:S01]  /*1cea0*/  @!P3 ST.E.128 [R12.64], R24 ;  /* 0x000000180c00b985 */ /* 0x0003e2000c101d28 */
[----:B------:R-:W-:-:S02]  /*1ceb0*/  ISETP.GE.OR P3, PT, R54, R0, P6 ;  /* 0x000000003600720c */ /* 0x000fc40003766670 */
[----:B------:R-:W-:Y:S01]  /*1cec0*/  ISETP.GE.OR P6, PT, R2, R0, P6 ;  /* 0x000000000200720c */ /* 0x000fe200037c6670 */
[----:B------:R4:W-:Y:S04]  /*1ced0*/  @!P2 ST.E.128 [R10.64], R20 ;  /* 0x000000140a00a985 */ /* 0x0009e8000c101d28 */
[----:B------:R2:W-:Y:S04]  /*1cee0*/  @!P1 ST.E.128 [R6.64], R16 ;  /* 0x0000001006009985 */ /* 0x0005e8000c101d28 */
[----:B---3--:R3:W-:Y:S04]  /*1cef0*/  @!P0 ST.E.128 [R14.64], R28 ;  /* 0x0000001c0e008985 */ /* 0x0087e8000c101d28 */
[----:B------:R-:W2:Y:S04]  /*1cf00*/  SHFL.IDX PT, R4, R4, 0x7, 0x181f ;  /* 0x00f81f0004047f89 */ /* 0x000ea800000e0000 */
[----:B------:R-:W3:Y:S01]  /*1cf10*/  SHFL.IDX PT, R3, R3, 0x7, 0x181f ;  /* 0x00f81f0003037f89 */ /* 0x000ee200000e0000 */
[----:B-1----:R-:W-:-:S02]  /*1cf20*/  @!P5 LEA R12, P2, R8, R48, 0x1 ;  /* 0x00000030080cd211 */ /* 0x002fc400078408ff */
[C---:B----4-:R-:W-:Y:S02]  /*1cf30*/  @!P4 LEA R10, P1, R8.reuse, R9, 0x1 ;  /* 0x00000009080ac211 */ /* 0x050fe400078208ff */
[C-C-:B--2---:R-:W-:Y:S02]  /*1cf40*/  @!P5 LEA.HI.X R13, R8.reuse, R52, R53.reuse, 0x1, P2 ;  /* 0x00000034080dd211 */ /* 0x144fe400010f0c35 */
[C---:B------:R-:W-:Y:S02]  /*1cf50*/  @!P3 LEA R6, P0, R8.reuse, R49, 0x1 ;  /* 0x000000310806b211 */ /* 0x040fe400078008ff */
[C-C-:B------:R-:W-:Y:S01]  /*1cf60*/  @!P4 LEA.HI.X R11, R8.reuse, R51, R53.reuse, 0x1, P1 ;  /* 0x00000033080bc211 */ /* 0x140fe200008f0c35 */
[----:B------:R1:W-:Y:S01]  /*1cf70*/  @!P5 ST.E.128 [R12.64], R32 ;  /* 0x000000200c00d985 */ /* 0x0003e2000c101d28 */
[----:B------:R-:W-:-:S03]  /*1cf80*/  @!P3 LEA.HI.X R7, R8, R50, R53, 0x1, P0 ;  /* 0x000000320807b211 */ /* 0x000fc600000f0c35 */
[----:B------:R1:W-:Y:S04]  /*1cf90*/  @!P4 ST.E.128 [R10.64], R36 ;  /* 0x000000240a00c985 */ /* 0x0003e8000c101d28 */
[----:B------:R1:W-:Y:S01]  /*1cfa0*/  @!P3 ST.E.128 [R6.64], R40 ;  /* 0x000000280600b985 */ /* 0x0003e2000c101d28 */
[----:B------:R-:W-:Y:S05]  /*1cfb0*/  @P6 EXIT ;  /* 0x000000000000694d */ /* 0x000fea0003800000 */
[----:B---3--:R-:W-:-:S04]  /*1cfc0*/  LEA R2, P0, R8, R4, 0x1 ;  /* 0x0000000408027211 */ /* 0x008fc800078008ff */
[----:B------:R-:W-:-:S05]  /*1cfd0*/  LEA.HI.X R3, R8, R3, R53, 0x1, P0 ;  /* 0x0000000308037211 */ /* 0x000fca00000f0c35 */
[----:B------:R-:W-:Y:S01]  /*1cfe0*/  ST.E.128 [R2.64], R44 ;  /* 0x0000002c02007985 */ /* 0x000fe2000c101d28 */
[----:B------:R-:W-:Y:S05]  /*1cff0*/  EXIT ;  /* 0x000000000000794d */ /* 0x000fea0003800000 */
.L_x_302:
        /* <DEDUP_REMOVED lines=19> */
.L_x_304:
[----:B-1----:R-:W1:Y:S01]  /*1d130*/  S2R R12, SR_TID.X ;  /* 0x00000000000c7919 */ /* 0x002e620000002100 */
[----:B------:R-:W-:Y:S01]  /*1d140*/  SHF.R.S32.HI R0, RZ, 0x1f, R8 ;  /* 0x0000001fff007819 */ /* 0x000fe20000011408 */
[----:B------:R-:W-:Y:S01]  /*1d150*/  BSSY B0, `(.L_x_305) ;  /* 0x0000028000007945 */ /* 0x000fe20003800000 */
[----:B------:R-:W-:-:S02]  /*1d160*/  SEL R10, R8, RZ, !P1 ;  /* 0x000000ff080a7207 */ /* 0x000fc40004800000 */
[----:B------:R-:W-:Y:S02]  /*1d170*/  SEL R11, R0, RZ, !P1 ;  /* 0x000000ff000b7207 */ /* 0x000fe40004800000 */
[----:B-1----:R-:W-:-:S13]  /*1d180*/  ISETP.GT.AND P0, PT, R12, 0x7f, PT ;  /* 0x0000007f0c00780c */ /* 0x002fda0003f04270 */
        /* <DEDUP_REMOVED lines=36> */
.L_x_306:
[----:B------:R-:W-:Y:S05]  /*1d3d0*/  BSYNC B0 ;  /* 0x0000000000007941 */ /* 0x000fea0003800000 */
.L_x_305:
        /* <DEDUP_REMOVED lines=103> */
.L_x_307:
        /* <DEDUP_REMOVED lines=11> */
.L_x_1474:


//--------------------- .text._ZN7cutlass13device_kernelIN5flash19enable_sm80_to_sm89INS1_16FlashAttnFwdSm80INS1_25CollectiveMainloopFwdSm80ILi4ELi1ELb0EN4cute5tupleIJNS5_1CILi128EEENS7_ILi96EEENS7_ILi64EEEEEELi64ENS_6half_tEfNS_4arch4Sm80ELb0ELb1ELb1ELb1ELb0ELb1ELb1ELb0EEENS1_21CollectiveEpilogueFwdINS6_IJS8_SA_S9_EEENS6_IJNS7_ILi1EEESI_SI_EEESC_SE_Li128ELb1ELb1ELb0ELb0EEENS1_19SingleTileSchedulerILb1ELb0ELb1ELi128EEEEEEEEEvNT_6ParamsE --------------------------
	.section	.text._ZN7cutlass13device_kernelIN5flash19enable_sm80_to_sm89INS1_16FlashAttnFwdSm80INS1_25CollectiveMainloopFwdSm80ILi4ELi1ELb0EN4cute5tupleIJNS5_1CILi128EEENS7_ILi96EEENS7_ILi64EEEEEELi64ENS_6half_tEfNS_4arch4Sm80ELb0ELb1ELb1ELb1ELb0ELb1ELb1ELb0EEENS1_21CollectiveEpilogueFwdINS6_IJS8_SA_S9_EEENS6_IJNS7_ILi1EEESI_SI_EEESC_SE_Li128ELb1ELb1ELb0ELb0EEENS1_19SingleTileSchedulerILb1ELb0ELb1ELi128EEEEEEEEEvNT_6ParamsE,"ax",@progbits
	.sectioninfo	@"SHI_REGISTERS=255"
	.align	128
.text._ZN7cutlass13device_kernelIN5flash19enable_sm80_to_sm89INS1_16FlashAttnFwdSm80INS1_25CollectiveMainloopFwdSm80ILi4ELi1ELb0EN4cute5tupleIJNS5_1CILi128EEENS7_ILi96EEENS7_ILi64EEEEEELi64ENS_6half_tEfNS_4arch4Sm80ELb0ELb1ELb1ELb1ELb0ELb1ELb1ELb0EEENS1_21CollectiveEpilogueFwdINS6_IJS8_SA_S9_EEENS6_IJNS7_ILi1EEESI_SI_EEESC_SE_Li128ELb1ELb1ELb0ELb0EEENS1_19SingleTileSchedulerILb1ELb0ELb1ELi128EEEEEEEEEvNT_6ParamsE:
        .type           _ZN7cutlass13device_kernelIN5flash19enable_sm80_to_sm89INS1_16FlashAttnFwdSm80INS1_25CollectiveMainloopFwdSm80ILi4ELi1ELb0EN4cute5tupleIJNS5_1CILi128EEENS7_ILi96EEENS7_ILi64EEEEEELi64ENS_6half_tEfNS_4arch4Sm80ELb0ELb1ELb1ELb1ELb0ELb1ELb1ELb0EEENS1_21CollectiveEpilogueFwdINS6_IJS8_SA_S9_EEENS6_IJNS7_ILi1EEESI_SI_EEESC_SE_Li128ELb1ELb1ELb0ELb0EEENS1_19SingleTileSchedulerILb1ELb0ELb1ELi128EEEEEEEEEvNT_6ParamsE,@function
        .size           _ZN7cutlass13device_kernelIN5flash19enable_sm80_to_sm89INS1_16FlashAttnFwdSm80INS1_25CollectiveMainloopFwdSm80ILi4ELi1ELb0EN4cute5tupleIJNS5_1CILi128EEENS7_ILi96EEENS7_ILi64EEEEEELi64ENS_6half_tEfNS_4arch4Sm80ELb0ELb1ELb1ELb1ELb0ELb1ELb1ELb0EEENS1_21CollectiveEpilogueFwdINS6_IJS8_SA_S9_EEENS6_IJNS7_ILi1EEESI_SI_EEESC_SE_Li128ELb1ELb1ELb0ELb0EEENS1_19SingleTileSchedulerILb1ELb0ELb1ELi128EEEEEEEEEvNT_6ParamsE,(.L_x_1475 - _ZN7cutlass13device_kernelIN5flash19enable_sm80_to_sm89INS1_16FlashAttnFwdSm80INS1_25CollectiveMainloopFwdSm80ILi4ELi1ELb0EN4cute5tupleIJNS5_1CILi128EEENS7_ILi96EEENS7_ILi64EEEEEELi64ENS_6half_tEfNS_4arch4Sm80ELb0ELb1ELb1ELb1ELb0ELb1ELb1ELb0EEENS1_21CollectiveEpilogueFwdINS6_IJS8_SA_S9_EEENS6_IJNS7_ILi1EEESI_SI_EEESC_SE_Li128ELb1ELb1ELb0ELb0EEENS1_19SingleTileSchedulerILb1ELb0ELb1ELi128EEEEEEEEEvNT_6ParamsE)
        .other          _ZN7cutlass13device_kernelIN5flash19enable_sm80_to_sm89INS1_16FlashAttnFwdSm80INS1_25CollectiveMainloopFwdSm80ILi4ELi1ELb0EN4cute5tupleIJNS5_1CILi128EEENS7_ILi96EEENS7_ILi64EEEEEELi64ENS_6half_tEfNS_4arch4Sm80ELb0ELb1ELb1ELb1ELb0ELb1ELb1ELb0EEENS1_21CollectiveEpilogueFwdINS6_IJS8_SA_S9_EEENS6_IJNS7_ILi1EEESI_SI_EEESC_SE_Li128ELb1ELb1ELb0ELb0EEENS1_19SingleTileSchedulerILb1ELb0ELb1ELi128EEEEEEEEEvNT_6ParamsE,@"STO_CUDA_ENTRY STV_DEFAULT"
_ZN7cutlass13device_kernelIN5flash19enable_sm80_to_sm89INS1_16FlashAttnFwdSm80INS1_25CollectiveMainloopFwdSm80ILi4ELi1ELb0EN4cute5tupleIJNS5_1CILi128EEENS7_ILi96EEENS7_ILi64EEEEEELi64ENS_6half_tEfNS_4arch4Sm80ELb0ELb1ELb1ELb1ELb0ELb1ELb1ELb0EEENS1_21CollectiveEpilogueFwdINS6_IJS8_SA_S9_EEENS6_IJNS7_ILi1EEESI_SI_EEESC_SE_Li128ELb1ELb1ELb0ELb0EEENS1_19SingleTileSchedulerILb1ELb0ELb1ELi128EEEEEEEEEvNT_6ParamsE:
        /* <DEDUP_REMOVED lines=17> */
.L_x_309:
        /* <DEDUP_REMOVED lines=8> */
.L_x_311:
[----:B------:R-:W-:-:S04]  /*0190*/  MOV R0, c[0x0][0x54c] ;  /* 0x0001530000007a02 */ /* 0x000fc80000000f00 */
.L_x_310:
[----:B------:R-:W-:Y:S01]  /*01a0*/  USHF.L.U32 UR4, UR4, 0x7, URZ ;  /* 0x0000000704047899 */ /* 0x000fe2000800063f */
[----:B-----5:R-:W-:-:S05]  /*01b0*/  IMAD R0, R0, c[0x0][0x548], RZ ;  /* 0x0001520000007a24 */ /* 0x020fca00078e02ff */
[----:B------:R-:W-:-:S04]  /*01c0*/  MOV R12, UR4 ;  /* 0x00000004000c7c02 */ /* 0x000fc80008000f00 */
[----:B------:R-:W-:-:S04]  /*01d0*/  ISETP.GE.AND P0, PT, R12, R0, PT ;  /* 0x000000000c00720c */ /* 0x000fc80003f06270 */
[----:B------:R-:W-:-:S05]  /*01e0*/  SEL R0, R5, 0xffffffff, !P0 ;  /* 0xffffffff05007807 */ /* 0x000fca0004000000 */
[----:B------:R2:W-:Y:S01]  /*01f0*/  STL [R1+0x64], R0 ;  /* 0x0000640001007387 */ /* 0x0005e20000100800 */
[----:B------:R-:W-:Y:S05]  /*0200*/  BRA `(.L_x_312) ;  /* 0x0000014000007947 */ /* 0x000fea0003800000 */
.L_x_308:
[----:B------:R-:W-:-:S04]  /*0210*/  ISETP.NE.U32.AND P0, PT, RZ, c[0x0][0x568], PT ;  /* 0x00015a00ff007a0c */ /* 0x000fc80003f05070 */
[----:B------:R-:W-:-:S13]  /*0220*/  ISETP.NE.AND.EX P0, PT, RZ, c[0x0][0x56c], PT, P0 ;  /* 0x00015b00ff007a0c */ /* 0x000fda0003f05300 */
[----:B------:R-:W-:Y:S05]  /*0230*/  @!P0 BRA `(.L_x_313) ;  /* 0x0000002000008947 */ /* 0x000fea0003800000 */
[----:B------:R1:W5:Y:S01]  /*0240*/  LDG.E R0, [R2.64] ;  /* 0x0000000802007981 */ /* 0x000362000c1e1900 */
[----:B------:R-:W-:Y:S05]  /*0250*/  BRA `(.L_x_314) ;  /* 0x0000009000007947 */ /* 0x000fea0003800000 */
.L_x_313:
        /* <DEDUP_REMOVED lines=8> */
.L_x_315:
[----:B------:R-:W-:-:S04]  /*02e0*/  MOV R0, c[0x0][0x54c] ;  /* 0x0001530000007a02 */ /* 0x000fc80000000f00 */
.L_x_314:
[----:B------:R-:W-:Y:S01]  /*02f0*/  USHF.L.U32 UR4, UR4, 0x7, URZ ;  /* 0x0000000704047899 */ /* 0x000fe2000800063f */
[----:B-----5:R-:W-:-:S05]  /*0300*/  IMAD R0, R0, c[0x0][0x548], RZ ;  /* 0x0001520000007a24 */ /* 0x020fca00078e02ff */
[----:B------:R-:W-:-:S04]  /*0310*/  MOV R12, UR4 ;  /* 0x00000004000c7c02 */ /* 0x000fc80008000f00 */
[----:B------:R-:W-:-:S04]  /*0320*/  ISETP.GE.AND P0, PT, R12, R0, PT ;  /* 0x000000000c00720c */ /* 0x000fc80003f06270 */
[----:B------:R-:W-:-:S05]  /*0330*/  SEL R0, R5, 0xffffffff, !P0 ;  /* 0xffffffff05007807 */ /* 0x000fca0004000000 */
[----:B------:R2:W-:Y:S04]  /*0340*/  STL [R1+0x64], R0 ;  /* 0x0000640001007387 */ /* 0x0005e80000100800 */
.L_x_312:
[----:B------:R-:W3:Y:S02]  /*0350*/  LDL R15, [R1+0x64] ;  /* 0x00006400010f7983 */ /* 0x000ee40000100800 */
[----:B---3--:R-:W-:-:S13]  /*0360*/  ISETP.GE.AND P0, PT, R15, RZ, PT ;  /* 0x000000ff0f00720c */ /* 0x008fda0003f06270 */
[----:B------:R-:W-:Y:S05]  /*0370*/  @!P0 EXIT ;  /* 0x000000000000894d */ /* 0x000fea0003800000 */
[----:B------:R-:W-:Y:S01]  /*0380*/  ISETP.NE.U32.AND P0, PT, RZ, c[0x0][0x370], PT ;  /* 0x0000dc00ff007a0c */ /* 0x000fe20003f05070 */
[----:B--2---:R-:W-:Y:S01]  /*0390*/  IMAD.MOV.U32 R0, RZ, RZ, c[0x0][0x168] ;  /* 0x00005a00ff007624 */ /* 0x004fe200078e00ff */
[----:B------:R-:W-:Y:S01]  /*03a0*/  ISETP.NE.U32.AND P1, PT, RZ, c[0x0][0x360], PT ;  /* 0x0000d800ff007a0c */ /* 0x000fe20003f25070 */
[----:B------:R-:W-:Y:S01]  /*03b0*/  CS2R R168, SRZ ;  /* 0x0000000000a87805 */ /* 0x000fe2000001ff00 */
        /* <DEDUP_REMOVED lines=11> */
[----:B-1----:R-:W-:Y:S01]  /*0470*/  IMAD.WIDE R2, R15, R14, c[0x0][0x358] ;  /* 0x0000d6000f027625 */ /* 0x002fe200078e020e */
[----:B------:R-:W-:-:S03]  /*0480*/  ISETP.NE.AND.EX P3, PT, RZ, c[0x0][0x35c], PT, P3 ;  /* 0x0000d700ff007a0c */ /* 0x000fc60003f65330 */
[CC--:B------:R-:W-:Y:S01]  /*0490*/  @P0 IMAD.WIDE R8, R15.reuse, R14.reuse, c[0x0][0x360] ;  /* 0x0000d8000f080625 */ /* 0x0c0fe200078e020e */
[----:B------:R-:W1:Y:S03]  /*04a0*/  S2R R34, SR_CTAID.Y ;  /* 0x0000000000227919 */ /* 0x000e660000002600 */
[----:B------:R-:W-:Y:S01]  /*04b0*/  @P2 IMAD.WIDE R10, R15, R14, c[0x0][0x370] ;  /* 0x0000dc000f0a2625 */ /* 0x000fe200078e020e */
[----:B------:R-:W2:Y:S04]  /*04c0*/  @P0 LDG.E R0, [R8.64] ;  /* 0x0000000808000981 */ /* 0x000ea8000c1e1900 */
[----:B------:R3:W5:Y:S04]  /*04d0*/  @P1 LDG.E R165, [R6.64] ;  /* 0x0000000806a51981 */ /* 0x000768000c1e1900 */
[----:B------:R3:W5:Y:S04]  /*04e0*/  @P4 LDG.E R168, [R4.64] ;  /* 0x0000000804a84981 */ /* 0x000768000c1e1900 */
[----:B------:R3:W5:Y:S04]  /*04f0*/  @P3 LDG.E R13, [R2.64] ;  /* 0x00000008020d3981 */ /* 0x000768000c1e1900 */
[----:B------:R4:W5:Y:S01]  /*0500*/  @P2 LDG.E R169, [R10.64] ;  /* 0x000000080aa92981 */ /* 0x000962000c1e1900 */
[----:B-1----:R-:W-:Y:S01]  /*0510*/  SHF.R.S32.HI R189, RZ, 0x1f, R34 ;  /* 0x0000001fffbd7819 */ /* 0x002fe20000011422 */
[----:B----4-:R-:W-:-:S02]  /*0520*/  IMAD.MOV.U32 R10, RZ, RZ, c[0x0][0x1d0] ;  /* 0x00007400ff0a7624 */ /* 0x010fc400078e00ff */
[----:B--2---:R1:W-:Y:S01]  /*0530*/  STL [R1+0x30], R0 ;  /* 0x0000300001007387 */ /* 0x0043e20000100800 */
[----:B------:R-:W-:Y:S02]  /*0540*/  IMAD.MOV.U32 R9, RZ, RZ, R0 ;  /* 0x000000ffff097224 */ /* 0x000fe400078e0000 */
[----:B-1----:R-:W-:Y:S01]  /*0550*/  IMAD.MOV.U32 R0, RZ, RZ, c[0x0][0x228] ;  /* 0x00008a00ff007624 */ /* 0x002fe200078e00ff */
[----:B------:R-:W-:Y:S05]  /*0560*/  @P0 BRA `(.L_x_316) ;  /* 0x0000005000000947 */ /* 0x000fea0003800000 */
[----:B---3--:R-:W-:Y:S05]  /*0570*/  @!P1 BRA `(.L_x_316) ;  /* 0x0000004000009947 */ /* 0x008fea0003800000 */
[----:B------:R1:W2:Y:S04]  /*0580*/  LDG.E R8, [R6.64] ;  /* 0x0000000806087981 */ /* 0x0002a8000c1e1900 */
[----:B-1----:R-:W2:Y:S02]  /*0590*/  LDG.E R6, [R6.64+0x4] ;  /* 0x0000040806067981 */ /* 0x002ea4000c1e1900 */
[----:B--2---:R-:W-:-:S05]  /*05a0*/  IADD3 R9, -R8, R6, RZ ;  /* 0x0000000608097210 */ /* 0x004fca0007ffe1ff */
[----:B------:R1:W-:Y:S02]  /*05b0*/  STL [R1+0x30], R9 ;  /* 0x0000300901007387 */ /* 0x0003e40000100800 */
.L_x_316:
[----:B---3--:R-:W-:-:S04]  /*05c0*/  ISETP.NE.U32.AND P0, PT, RZ, c[0x0][0x368], PT ;  /* 0x0000da00ff007a0c */ /* 0x008fc80003f05070 */
[----:B------:R-:W-:-:S13]  /*05d0*/  ISETP.NE.AND.EX P0, PT, RZ, c[0x0][0x36c], PT, P0 ;  /* 0x0000db00ff007a0c */ /* 0x000fda0003f05300 */
[----:B------:R-:W-:Y:S05]  /*05e0*/  @!P0 BRA `(.L_x_317) ;  /* 0x0000003000008947 */ /* 0x000fea0003800000 */
[----:B------:R-:W-:-:S05]  /*05f0*/  IMAD.WIDE R4, R15, R14, c[0x0][0x368] ;  /* 0x0000da000f047625 */ /* 0x000fca00078e020e */
[----:B------:R2:W5:Y:S01]  /*0600*/  LDG.E R10, [R4.64] ;  /* 0x00000008040a7981 */ /* 0x000562000c1e1900 */
[----:B------:R-:W-:Y:S05]  /*0610*/  BRA `(.L_x_318) ;  /* 0x0000004000007947 */ /* 0x000fea0003800000 */
.L_x_317:
[----:B------:R-:W-:Y:S05]  /*0620*/  @!P4 BRA `(.L_x_318) ;  /* 0x000000300000c947 */ /* 0x000fea0003800000 */
[----:B------:R2:W3:Y:S04]  /*0630*/  LDG.E R6, [R4.64] ;  /* 0x0000000804067981 */ /* 0x0004e8000c1e1900 */
[----:B--2---:R-:W3:Y:S02]  /*0640*/  LDG.E R4, [R4.64+0x4] ;  /* 0x0000040804047981 */ /* 0x004ee4000c1e1900 */
[----:B---3--:R-:W-:Y:S02]  /*0650*/  IADD3 R10, -R6, R4, RZ ;  /* 0x00000004060a7210 */ /* 0x008fe40007ffe1ff */
.L_x_318:
[----:B--2---:R2:W3:Y:S04]  /*0660*/  @P3 LDG.E R5, [R2.64] ;  /* 0x0000000802053981 */ /* 0x0044e8000c1e1900 */
[----:B------:R2:W3:Y:S01]  /*0670*/  @P3 LDG.E R4, [R2.64+0x4] ;  /* 0x0000040802043981 */ /* 0x0004e2000c1e1900 */
[----:B------:R-:W-:Y:S01]  /*0680*/  ISETP.NE.U32.AND P0, PT, RZ, c[0x0][0x378], PT ;  /* 0x0000de00ff007a0c */ /* 0x000fe20003f05070 */
[----:B------:R-:W-:-:S02]  /*0690*/  IMAD.MOV.U32 R6, RZ, RZ, c[0x0][0x2c4] ;  /* 0x0000b100ff067624 */ /* 0x000fc400078e00ff */
[----:B-----5:R-:W-:Y:S01]  /*06a0*/  IMAD.MOV.U32 R149, RZ, RZ, R10 ;  /* 0x000000ffff957224 */ /* 0x020fe200078e000a */
[----:B------:R-:W-:Y:S02]  /*06b0*/  ISETP.NE.AND.EX P0, PT, RZ, c[0x0][0x37c], PT, P0 ;  /* 0x0000df00ff007a0c */ /* 0x000fe40003f05300 */
[----:B------:R-:W-:Y:S01]  /*06c0*/  ISETP.NE.AND P2, PT, R6, 0x1, PT ;  /* 0x000000010600780c */ /* 0x000fe20003f45270 */
[----:B------:R-:W-:Y:S02]  /*06d0*/  IMAD.IADD R6, R10, 0x1, -R169 ;  /* 0x000000010a067824 */ /* 0x000fe400078e0aa9 */
[----:B------:R-:W-:Y:S02]  /*06e0*/  IMAD.MOV.U32 R226, RZ, RZ, R12 ;  /* 0x000000ffffe27224 */ /* 0x000fe400078e000c */
[----:B------:R-:W-:-:S06]  /*06f0*/  IMAD.MOV.U32 R7, RZ, RZ, c[0x0][0x32c] ;  /* 0x0000cb00ff077624 */ /* 0x000fcc00078e00ff */
[----:B--2---:R-:W-:-:S05]  /*0700*/  @P0 IMAD.WIDE R2, R15, R14, c[0x0][0x378] ;  /* 0x0000de000f020625 */ /* 0x004fca00078e020e */
[----:B------:R2:W5:Y:S01]  /*0710*/  @P0 LDG.E R149, [R2.64] ;  /* 0x0000000802950981 */ /* 0x000562000c1e1900 */
[----:B------:R-:W-:Y:S02]  /*0720*/  ISETP.GE.AND P1, PT, R7, 0x1, PT ;  /* 0x000000010700780c */ /* 0x000fe40003f26270 */
[----:B------:R-:W-:-:S04]  /*0730*/  LOP3.LUT R225, R225, 0xffefffff, RZ, 0xc0, !PT ;  /* 0xffefffffe1e17812 */ /* 0x000fc800078ec0ff */
[----:B------:R-:W-:-:S04]  /*0740*/  @P2 LOP3.LUT R225, R225, 0x100000, RZ, 0xfc, !PT ;  /* 0x00100000e1e12812 */ /* 0x000fc800078efcff */
[----:B------:R-:W-:-:S04]  /*0750*/  LOP3.LUT R225, R225, 0xfff7ffff, RZ, 0xc0, !PT ;  /* 0xfff7ffffe1e17812 */ /* 0x000fc800078ec0ff */
[----:B------:R-:W-:Y:S02]  /*0760*/  @P1 LOP3.LUT R225, R225, 0x80000, RZ, 0xfc, !PT ;  /* 0x00080000e1e11812 */ /* 0x000fe400078efcff */
[----:B--2---:R-:W-:-:S05]  /*0770*/  @P2 IADD3 R2, R226, 0x7f, RZ ;  /* 0x0000007fe2022810 */ /* 0x004fca0007ffe0ff */
[----:B------:R-:W-:Y:S01]  /*0780*/  @P2 IMAD.HI.U32 R3, R2, c[0x0][0x2c8], RZ ;  /* 0x0000b20002032a27 */ /* 0x000fe200078e00ff */
[----:B------:R-:W-:-:S04]  /*0790*/  IADD3 R2, R12, 0x7f, RZ ;  /* 0x0000007f0c027810 */ /* 0x000fc80007ffe0ff */
[----:B------:R-:W-:Y:S01]  /*07a0*/  @P2 SHF.R.U32.HI R2, RZ, c[0x0][0x2cc], R3 ;  /* 0x0000b300ff022a19 */ /* 0x000fe20000011603 */
[----:B---3--:R-:W-:-:S04]  /*07b0*/  @P3 IMAD.IADD R0, R4, 0x1, -R5 ;  /* 0x0000000104003824 */ /* 0x008fc800078e0a05 */
[----:B------:R-:W-:-:S05]  /*07c0*/  IMAD.IADD R8, R6, 0x1, R0 ;  /* 0x0000000106087824 */ /* 0x000fca00078e0200 */
[----:B------:R2:W-:Y:S01]  /*07d0*/  STL [R1+0x2c], R8 ;  /* 0x00002c0801007387 */ /* 0x0005e20000100800 */
[----:B------:R-:W-:-:S05]  /*07e0*/  IADD3 R179, R8, 0x1, -R9 ;  /* 0x0000000108b37810 */ /* 0x000fca0007ffe809 */
[----:B------:R-:W-:-:S05]  /*07f0*/  IMAD.IADD R2, R179, 0x1, R2 ;  /* 0x00000001b3027824 */ /* 0x000fca00078e0202 */
[----:B------:R-:W-:Y:S01]  /*0800*/  IADD3 R5, R2, c[0x0][0x328], RZ ;  /* 0x0000ca0002057a10 */ /* 0x000fe20007ffe0ff */
[----:B------:R-:W-:Y:S05]  /*0810*/  @!P1 BRA `(.L_x_319) ;  /* 0x000000e000009947 */ /* 0x000fea0003800000 */
[C---:B------:R-:W-:Y:S02]  /*0820*/  ISETP.GT.AND P0, PT, R2.reuse, RZ, PT ;  /* 0x000000ff0200720c */ /* 0x040fe40003f04270 */
[----:B------:R-:W-:-:S11]  /*0830*/  IADD3 R3, R2, -0x1, RZ ;  /* 0xffffffff02037810 */ /* 0x000fd60007ffe0ff */
[----:B------:R-:W-:Y:S05]  /*0840*/  @P0 BRA `(.L_x_320) ;  /* 0x0000006000000947 */ /* 0x000fea0003800000 */
[----:B------:R-:W-:Y:S01]  /*0850*/  ISETP.NE.AND P0, PT, R7, 0x1, PT ;  /* 0x000000010700780c */ /* 0x000fe20003f05270 */
[----:B------:R-:W-:-:S12]  /*0860*/  IMAD.MOV R2, RZ, RZ, -R2 ;  /* 0x000000ffff027224 */ /* 0x000fd800078e0a02 */
[----:B------:R-:W-:-:S05]  /*0870*/  @P0 IMAD.HI.U32 R3, R2, c[0x0][0x330], RZ ;  /* 0x0000cc0002030a27 */ /* 0x000fca00078e00ff */
[----:B------:R-:W-:-:S04]  /*0880*/  @P0 SHF.R.U32.HI R2, RZ, c[0x0][0x334], R3 ;  /* 0x0000cd00ff020a19 */ /* 0x000fc80000011603 */
[----:B------:R-:W-:Y:S01]  /*0890*/  LOP3.LUT R3, RZ, R2, RZ, 0x33, !PT ;  /* 0x00000002ff037212 */ /* 0x000fe200078e33ff */
[----:B------:R-:W-:Y:S05]  /*08a0*/  BRA `(.L_x_321) ;  /* 0x0000003000007947 */ /* 0x000fea0003800000 */
.L_x_320:
[----:B------:R-:W-:-:S13]  /*08b0*/  ISETP.NE.AND P0, PT, R7, 0x1, PT ;  /* 0x000000010700780c */ /* 0x000fda0003f05270 */
[----:B------:R-:W-:-:S05]  /*08c0*/  @P0 IMAD.HI.U32 R2, R3, c[0x0][0x330], RZ ;  /* 0x0000cc0003020a27 */ /* 0x000fca00078e00ff */
[----:B------:R-:W-:-:S05]  /*08d0*/  @P0 SHF.R.U32.HI R3, RZ, c[0x0][0x334], R2 ;  /* 0x0000cd00ff030a19 */ /* 0x000fca0000011602 */
.L_x_321:
[----:B------:R-:W-:-:S05]  /*08e0*/  IMAD R3, R3, R7, c[0x0][0x32c] ;  /* 0x0000cb0003037624 */ /* 0x000fca00078e0207 */
[----:B------:R-:W-:Y:S02]  /*08f0*/  IMNMX R5, R5, R3, PT ;  /* 0x0000000305057217 */ /* 0x000fe40003800200 */
.L_x_319:
[C---:B------:R-:W-:Y:S01]  /*0900*/  IADD3 R3, R8.reuse, 0x5f, RZ ;  /* 0x0000005f08037810 */ /* 0x040fe20007ffe0ff */
[----:B--2---:R-:W-:Y:S02]  /*0910*/  IMAD.IADD R8, R8, 0x1, -R9 ;  /* 0x0000000108087824 */ /* 0x004fe400078e0a09 */
[----:B------:R-:W-:-:S03]  /*0920*/  @P2 IMAD.HI.U32 R4, R226, c[0x0][0x2c8], RZ ;  /* 0x0000b200e2042a27 */ /* 0x000fc600078e00ff */
[----:B------:R2:W-:Y:S01]  /*0930*/  STL [R1+0x18], R8 ;  /* 0x0000180801007387 */ /* 0x0005e20000100800 */
[----:B------:R-:W-:Y:S01]  /*0940*/  IMAD.MOV.U32 R2, RZ, RZ, R226 ;  /* 0x000000ffff027224 */ /* 0x000fe200078e00e2 */
[----:B------:R-:W-:Y:S01]  /*0950*/  @P2 SHF.R.U32.HI R2, RZ, c[0x0][0x2cc], R4 ;  /* 0x0000b300ff022a19 */ /* 0x000fe20000011604 */
[----:B------:R-:W-:-:S04]  /*0960*/  IMAD.HI R3, R3, 0x2aaaaaab, RZ ;  /* 0x2aaaaaab03037827 */ /* 0x000fc800078e02ff */
[----:B------:R-:W-:Y:S01]  /*0970*/  IMAD.IADD R2, R8, 0x1, R2 ;  /* 0x0000000108027824 */ /* 0x000fe200078e0202 */
[----:B------:R-:W-:-:S04]  /*0980*/  SHF.R.U32.HI R4, RZ, 0x1f, R3 ;  /* 0x0000001fff047819 */ /* 0x000fc80000011603 */
[----:B------:R-:W-:Y:S02]  /*0990*/  LEA.HI.SX32 R180, R3, R4, 0x1c ;  /* 0x0000000403b47211 */ /* 0x000fe400078fe2ff */
[----:B------:R-:W-:Y:S01]  /*09a0*/  IADD3 R4, R2, -c[0x0][0x324], RZ ;  /* 0x8000c90002047a10 */ /* 0x000fe20007ffe0ff */
[----:B------:R-:W-:Y:S05]  /*09b0*/  @!P1 BRA `(.L_x_322) ;  /* 0x000000d000009947 */ /* 0x000fea0003800000 */
[----:B------:R-:W-:-:S13]  /*09c0*/  ISETP.GT.AND P0, PT, R2, -0x1, PT ;  /* 0xffffffff0200780c */ /* 0x000fda0003f04270 */
[----:B------:R-:W-:Y:S05]  /*09d0*/  @P0 BRA `(.L_x_323) ;  /* 0x0000006000000947 */ /* 0x000fea0003800000 */
[----:B------:R-:W-:Y:S02]  /*09e0*/  ISETP.NE.AND P0, PT, R7, 0x1, PT ;  /* 0x000000010700780c */ /* 0x000fe40003f05270 */
[----:B------:R-:W-:-:S11]  /*09f0*/  LOP3.LUT R2, RZ, R2, RZ, 0x33, !PT ;  /* 0x00000002ff027212 */ /* 0x000fd600078e33ff */
[----:B------:R-:W-:-:S05]  /*0a00*/  @P0 IMAD.HI.U32 R3, R2, c[0x0][0x330], RZ ;  /* 0x0000cc0002030a27 */ /* 0x000fca00078e00ff */
[----:B------:R-:W-:-:S04]  /*0a10*/  @P0 SHF.R.U32.HI R2, RZ, c[0x0][0x334], R3 ;  /* 0x0000cd00ff020a19 */ /* 0x000fc80000011603 */
[----:B------:R-:W-:Y:S01]  /*0a20*/  LOP3.LUT R2, RZ, R2, RZ, 0x33, !PT ;  /* 0x00000002ff027212 */ /* 0x000fe200078e33ff */
[----:B------:R-:W-:Y:S05]  /*0a30*/  BRA `(.L_x_324) ;  /* 0x0000003000007947 */ /* 0x000fea0003800000 */
.L_x_323:
[----:B------:R-:W-:-:S13]  /*0a40*/  ISETP.NE.AND P0, PT, R7, 0x1, PT ;  /* 0x000000010700780c */ /* 0x000fda0003f05270 */
[----:B------:R-:W-:-:S05]  /*0a50*/  @P0 IMAD.HI.U32 R3, R2, c[0x0][0x330], RZ ;  /* 0x0000cc0002030a27 */ /* 0x000fca00078e00ff */
[----:B------:R-:W-:-:S05]  /*0a60*/  @P0 SHF.R.U32.HI R2, RZ, c[0x0][0x334], R3 ;  /* 0x0000cd00ff020a19 */ /* 0x000fca0000011603 */
.L_x_324:
[----:B------:R-:W-:-:S05]  /*0a70*/  IMAD R2, R2, c[0x0][0x32c], RZ ;  /* 0x0000cb0002027a24 */ /* 0x000fca00078e02ff */
[----:B------:R-:W-:-:S04]  /*0a80*/  IMNMX R4, R4, R2, !PT ;  /* 0x0000000204047217 */ /* 0x000fc80007800200 */
.L_x_322:
[----:B------:R-:W-:Y:S01]  /*0a90*/  IADD3 R3, R5, 0x5f, RZ ;  /* 0x0000005f05037810 */ /* 0x000fe20007ffe0ff */
[----:B------:R-:W-:-:S04]  /*0aa0*/  IMAD.HI R2, R4, 0x2aaaaaab, RZ ;  /* 0x2aaaaaab04027827 */ /* 0x000fc800078e02ff */
[----:B------:R-:W-:Y:S01]  /*0ab0*/  IMAD.HI R4, R3, 0x2aaaaaab, RZ ;  /* 0x2aaaaaab03047827 */ /* 0x000fe200078e02ff */
[----:B------:R-:W-:-:S04]  /*0ac0*/  SHF.R.U32.HI R3, RZ, 0x1f, R2 ;  /* 0x0000001fff037819 */ /* 0x000fc80000011602 */
[----:B------:R-:W-:Y:S02]  /*0ad0*/  SHF.R.U32.HI R5, RZ, 0x1f, R4 ;  /* 0x0000001fff057819 */ /* 0x000fe40000011604 */
[----:B------:R-:W-:Y:S02]  /*0ae0*/  LEA.HI.SX32 R2, R2, R3, 0x1c ;  /* 0x0000000302027211 */ /* 0x000fe400078fe2ff */
[----:B------:R-:W-:Y:S02]  /*0af0*/  LEA.HI.SX32 R4, R4, R5, 0x1c ;  /* 0x0000000504047211 */ /* 0x000fe400078fe2ff */
[----:B------:R-:W-:Y:S02]  /*0b00*/  IMNMX R3, RZ, R2, !PT ;  /* 0x00000002ff037217 */ /* 0x000fe40007800200 */
[----:B------:R-:W-:-:S03]  /*0b10*/  IMNMX R2, R4, R180, PT ;  /* 0x000000b404027217 */ /* 0x000fc60003800200 */
[--C-:B------:R-:W-:Y:S02]  /*0b20*/  IMAD R3, R3, 0x60, -R6.reuse ;  /* 0x0000006003037824 */ /* 0x100fe400078e0a06 */
[----:B------:R-:W-:-:S03]  /*0b30*/  IMAD R2, R2, 0x60, -R6 ;  /* 0x0000006002027824 */ /* 0x000fc600078e0a06 */
[----:B------:R-:W-:Y:S02]  /*0b40*/  IMNMX R3, RZ, R3, !PT ;  /* 0x00000003ff037217 */ /* 0x000fe40007800200 */
[----:B------:R-:W-:-:S03]  /*0b50*/  IMNMX R2, R2, R0, PT ;  /* 0x0000000002027217 */ /* 0x000fc60003800200 */
[----:B------:R-:W-:Y:S01]  /*0b60*/  IMAD.WIDE.U32 R4, R3, -0x55555555, RZ ;  /* 0xaaaaaaab03047825 */ /* 0x000fe200078e00ff */
[----:B------:R-:W-:-:S04]  /*0b70*/  ISETP.GT.AND P0, PT, R2, R3, PT ;  /* 0x000000030200720c */ /* 0x000fc80003f04270 */
[----:B------:R-:W-:-:S05]  /*0b80*/  SHF.R.U32.HI R145, RZ, 0x6, R5 ;  /* 0x00000006ff917819 */ /* 0x000fca0000011605 */
[----:B------:R-:W-:-:S04]  /*0b90*/  IMAD.MOV.U32 R6, RZ, RZ, R145 ;  /* 0x000000ffff067224 */ /* 0x000fc800078e0091 */
[----:B------:R-:W-:-:S05]  /*0ba0*/  @P0 IADD3 R2, R2, 0x5f, RZ ;  /* 0x0000005f02020810 */ /* 0x000fca0007ffe0ff */
[----:B------:R-:W-:-:S05]  /*0bb0*/  @P0 IMAD.HI R2, R2, 0x2aaaaaab, RZ ;  /* 0x2aaaaaab02020827 */ /* 0x000fca00078e02ff */
[----:B------:R-:W-:-:S04]  /*0bc0*/  @P0 SHF.R.U32.HI R3, RZ, 0x1f, R2 ;  /* 0x0000001fff030819 */ /* 0x000fc80000011602 */
[----:B------:R-:W-:-:S04]  /*0bd0*/  @P0 LEA.HI.SX32 R6, R2, R3, 0x1c ;  /* 0x0000000302060211 */ /* 0x000fc800078fe2ff */
[----:B------:R-:W-:-:S13]  /*0be0*/  ISETP.GT.AND P0, PT, R6, R145, PT ;  /* 0x000000910600720c */ /* 0x000fda0003f04270 */
[----:B------:R-:W-:Y:S05]  /*0bf0*/  @!P0 BRA `(.L_x_325) ;  /* 0x00005e6000008947 */ /* 0x000fea0003800000 */
[----:B------:R-:W-:-:S04]  /*0c00*/  ISETP.NE.U32.AND P0, PT, RZ, c[0x0][0x340], PT ;  /* 0x0000d000ff007a0c */ /* 0x000fc80003f05070 */
[----:B------:R-:W-:-:S13]  /*0c10*/  ISETP.NE.AND.EX P2, PT, RZ, c[0x0][0x344], PT, P0 ;  /* 0x0000d100ff007a0c */ /* 0x000fda0003f45300 */
[----:B------:R-:W-:-:S05]  /*0c20*/  @P2 IMAD.WIDE R2, R15, R14, c[0x0][0x340] ;  /* 0x0000d0000f022625 */ /* 0x000fca00078e020e */
[----:B-1----:R1:W3:Y:S01]  /*0c30*/  @P2 LDG.E R9, [R2.64] ;  /* 0x0000000802092981 */ /* 0x0022e2000c1e1900 */
[----:B------:R-:W-:Y:S01]  /*0c40*/  SHF.R.S32.HI R32, RZ, 0x1f, R228 ;  /* 0x0000001fff207819 */ /* 0x000fe200000114e4 */
[----:B------:R-:W-:Y:S01]  /*0c50*/  IMAD.MOV.U32 R152, RZ, RZ, 0x60 ;  /* 0x00000060ff987424 */ /* 0x000fe200078e00ff */
[----:B--2---:R-:W-:Y:S01]  /*0c60*/  SHF.R.S32.HI R8, RZ, 0x1f, R15 ;  /* 0x0000001fff087819 */ /* 0x004fe2000001140f */
[----:B------:R-:W-:Y:S01]  /*0c70*/  IMAD.MOV.U32 R148, RZ, RZ, c[0x0][0x238] ;  /* 0x00008e00ff947624 */ /* 0x000fe200078e00ff */
[-C--:B------:R-:W-:Y:S01]  /*0c80*/  LEA.HI R5, R32, R228.reuse, RZ, 0x3 ;  /* 0x000000e420057211 */ /* 0x080fe200078f18ff */
[----:B------:R-:W-:Y:S01]  /*0c90*/  IMAD R181, R152, c[0x0][0x23c], RZ ;  /* 0x00008f0098b57a24 */ /* 0x000fe200078e02ff */
[----:B------:R-:W-:Y:S01]  /*0ca0*/  IADD3 R36, R6, -0x1, RZ ;  /* 0xffffffff06247810 */ /* 0x000fe20007ffe0ff */
[----:B------:R-:W-:Y:S01]  /*0cb0*/  IMAD.WIDE.U32 R158, R152, c[0x0][0x238], RZ ;  /* 0x00008e00989e7a25 */ /* 0x000fe200078e00ff */
[----:B------:R-:W-:Y:S01]  /*0cc0*/  SEL R24, R8, RZ, !P3 ;  /* 0x000000ff08187207 */ /* 0x000fe20005800000 */
[----:B------:R-:W-:Y:S01]  /*0cd0*/  ULDC.U8 UR4, c[0x0][0x298] ;  /* 0x0000a60000047ab9 */ /* 0x000fe20000000000 */
[----:B------:R-:W-:Y:S01]  /*0ce0*/  SEL R90, R15, RZ, !P3 ;  /* 0x000000ff0f5a7207 */ /* 0x000fe20005800000 */
[----:B------:R-:W-:Y:S01]  /*0cf0*/  IMAD.IADD R181, R159, 0x1, R181 ;  /* 0x000000019fb57824 */ /* 0x000fe200078e02b5 */
[----:B------:R-:W-:Y:S01]  /*0d00*/  LEA.HI R21, R32, R228, RZ, 0x2 ;  /* 0x000000e420157211 */ /* 0x000fe200078f10ff */
[----:B------:R-:W-:Y:S01]  /*0d10*/  IMAD.MOV.U32 R33, RZ, RZ, c[0x0][0x23c] ;  /* 0x00008f00ff217624 */ /* 0x000fe200078e00ff */
[----:B------:R-:W-:Y:S01]  /*0d20*/  IADD3 R22, R168, R10, RZ ;  /* 0x0000000aa8167210 */ /* 0x000fe20007ffe0ff */
[----:B------:R-:W-:Y:S01]  /*0d30*/  IMAD.MOV.U32 R188, RZ, RZ, c[0x0][0x27c] ;  /* 0x00009f00ffbc7624 */ /* 0x000fe200078e00ff */
[----:B------:R-:W-:Y:S01]  /*0d40*/  LOP3.LUT R30, R21, 0xfffffffc, RZ, 0xc0, !PT ;  /* 0xfffffffc151e7812 */ /* 0x000fe200078ec0ff */
[----:B------:R-:W-:Y:S01]  /*0d50*/  IMAD.SHL.U32 R11, R33, 0x20, RZ ;  /* 0x00000020210b7824 */ /* 0x000fe200078e00ff */
[----:B------:R-:W-:Y:S01]  /*0d60*/  SHF.R.S32.HI R26, RZ, 0x1f, R22 ;  /* 0x0000001fff1a7819 */ /* 0x000fe20000011416 */
[----:B------:R-:W-:Y:S01]  /*0d70*/  IMAD R20, R189, c[0x0][0x260], RZ ;  /* 0x00009800bd147a24 */ /* 0x000fe200078e02ff */
[----:B------:R-:W-:Y:S01]  /*0d80*/  SHF.R.S32.HI R88, RZ, 0x2, R21 ;  /* 0x00000002ff587819 */ /* 0x000fe20000011415 */
[----:B------:R-:W-:Y:S01]  /*0d90*/  IMAD.IADD R30, R228, 0x1, -R30 ;  /* 0x00000001e41e7824 */ /* 0x000fe200078e0a1e */
[----:B------:R-:W-:Y:S01]  /*0da0*/  MOV R161, 0x6 ;  /* 0x0000000600a17802 */ /* 0x000fe20000000f00 */
[----:B------:R-:W-:Y:S01]  /*0db0*/  IMAD R10, R26, c[0x0][0x1e0], RZ ;  /* 0x000078001a0a7a24 */ /* 0x000fe200078e02ff */
[----:B-1----:R-:W-:Y:S01]  /*0dc0*/  LOP3.LUT R2, R5, 0x1ffffff8, RZ, 0xc0, !PT ;  /* 0x1ffffff805027812 */ /* 0x002fe200078ec0ff */
[C---:B------:R-:W-:Y:S01]  /*0dd0*/  IMAD.SHL.U32 R28, R30.reuse, 0x8, RZ ;  /* 0x000000081e1c7824 */ /* 0x040fe200078e00ff */
[----:B------:R-:W-:Y:S01]  /*0de0*/  SHF.R.S32.HI R5, RZ, 0x3, R5 ;  /* 0x00000003ff057819 */ /* 0x000fe20000011405 */
[----:B------:R-:W-:Y:S01]  /*0df0*/  IMAD.SHL.U32 R30, R30, 0x4, RZ ;  /* 0x000000041e1e7824 */ /* 0x000fe200078e00ff */
[----:B------:R-:W-:Y:S01]  /*0e00*/  SHF.R.S32.HI R3, RZ, 0x1f, R13 ;  /* 0x0000001fff037819 */ /* 0x000fe2000001140d */
[----:B------:R-:W-:Y:S01]  /*0e10*/  IMAD.IADD R2, R228, 0x1, -R2 ;  /* 0x00000001e4027824 */ /* 0x000fe200078e0a02 */
[C---:B------:R-:W-:Y:S01]  /*0e20*/  IADD3 R144, P0, R5.reuse, R13, RZ ;  /* 0x0000000d05907210 */ /* 0x040fe20007f1e0ff */
[----:B------:R-:W-:Y:S01]  /*0e30*/  IMAD.IADD R126, R0, 0x1, -R5 ;  /* 0x00000001007e7824 */ /* 0x000fe200078e0a05 */
[----:B------:R-:W-:Y:S01]  /*0e40*/  SHF.R.S32.HI R27, RZ, 0x1f, R88 ;  /* 0x0000001fff1b7819 */ /* 0x000fe20000011458 */
[----:B------:R-:W-:Y:S01]  /*0e50*/  IMAD.SHL.U32 R12, R2, 0x8, RZ ;  /* 0x00000008020c7824 */ /* 0x000fe200078e00ff */
[C---:B------:R-:W-:Y:S01]  /*0e60*/  LEA.HI.X.SX32 R146, R5.reuse, R3, 0x1, P0 ;  /* 0x0000000305927211 */ /* 0x040fe200000f0eff */
[----:B------:R-:W-:Y:S01]  /*0e70*/  IMAD R16, R36, -0x60, R126 ;  /* 0xffffffa024107824 */ /* 0x000fe200078e027e */
[----:B------:R-:W-:Y:S01]  /*0e80*/  SHF.R.S32.HI R31, RZ, 0x1f, R30 ;  /* 0x0000001fff1f7819 */ /* 0x000fe2000001141e */
[----:B------:R-:W-:Y:S01]  /*0e90*/  IMAD.SHL.U32 R5, R5, 0x40, RZ ;  /* 0x0000004005057824 */ /* 0x000fe200078e00ff */
[----:B------:R-:W-:Y:S01]  /*0ea0*/  SHF.R.S32.HI R13, RZ, 0x1f, R12 ;  /* 0x0000001fff0d7819 */ /* 0x000fe2000001140c */
[----:B------:R-:W-:Y:S01]  /*0eb0*/  IMAD R2, R146, c[0x0][0x238], RZ ;  /* 0x00008e0092027a24 */ /* 0x000fe200078e02ff */
[----:B------:R-:W-:Y:S01]  /*0ec0*/  ISETP.GE.AND P0, PT, R16, 0x1, PT ;  /* 0x000000011000780c */ /* 0x000fe20003f06270 */
[----:B------:R-:W-:Y:S01]  /*0ed0*/  IMAD R10, R22, c[0x0][0x1e4], R10 ;  /* 0x00007900160a7a24 */ /* 0x000fe200078e020a */
[----:B------:R-:W-:Y:S01]  /*0ee0*/  ISETP.GE.AND P5, PT, R12, c[0x0][0x1d4], PT ;  /* 0x000075000c007a0c */ /* 0x000fe20003fa6270 */
[C---:B------:R-:W-:Y:S01]  /*0ef0*/  IMAD R4, R144.reuse, c[0x0][0x23c], R2 ;  /* 0x00008f0090047a24 */ /* 0x040fe200078e0202 */
[----:B------:R-:W-:Y:S01]  /*0f00*/  SHF.R.S32.HI R29, RZ, 0x1f, R28 ;  /* 0x0000001fff1d7819 */ /* 0x000fe2000001141c */
[----:B------:R-:W-:Y:S01]  /*0f10*/  IMAD.WIDE.U32 R2, R144, c[0x0][0x238], R12 ;  /* 0x00008e0090027a25 */ /* 0x000fe200078e000c */
[----:B------:R-:W-:-:S02]  /*0f20*/  IADD3 R106, R28, 0x20, RZ ;  /* 0x000000201c6a7810 */ /* 0x000fc40007ffe0ff */
[C---:B------:R-:W-:Y:S01]  /*0f30*/  IADD3 R150, R88.reuse, 0x40, RZ ;  /* 0x0000004058967810 */ /* 0x040fe20007ffe0ff */
[----:B------:R-:W-:Y:S01]  /*0f40*/  IMAD.IADD R3, R3, 0x1, R4 ;  /* 0x0000000103037824 */ /* 0x000fe200078e0204 */
[----:B------:R-:W-:Y:S01]  /*0f50*/  IADD3 R151, R88, 0x20, RZ ;  /* 0x0000002058977810 */ /* 0x000fe20007ffe0ff */
[----:B------:R-:W-:Y:S01]  /*0f60*/  IMAD R4, R189, c[0x0][0x240], RZ ;  /* 0x00009000bd047a24 */ /* 0x000fe200078e02ff */
[----:B------:R-:W-:Y:S01]  /*0f70*/  P2R R147, PR, RZ, 0x20 ;  /* 0x00000020ff937803 */ /* 0x000fe20000000000 */
[----:B------:R-:W-:-:S04]  /*0f80*/  IMAD.WIDE.U32 R2, R34, c[0x0][0x240], R2 ;  /* 0x0000900022027a25 */ /* 0x000fc800078e0002 */
[C---:B------:R-:W-:Y:S02]  /*0f90*/  IMAD R4, R34.reuse, c[0x0][0x244], R4 ;  /* 0x0000910022047a24 */ /* 0x040fe400078e0204 */
[----:B------:R-:W-:Y:S02]  /*0fa0*/  IMAD R17, R27, c[0x0][0x290], RZ ;  /* 0x0000a4001b117a24 */ /* 0x000fe400078e02ff */
[----:B------:R-:W-:Y:S01]  /*0fb0*/  IMAD R20, R34, c[0x0][0x264], R20 ;  /* 0x0000990022147a24 */ /* 0x000fe200078e0214 */
[----:B------:R-:W-:Y:S01]  /*0fc0*/  IADD3 R3, R3, R4, RZ ;  /* 0x0000000403037210 */ /* 0x000fe20007ffe0ff */
[----:B------:R-:W-:Y:S02]  /*0fd0*/  IMAD R4, R24, c[0x0][0x248], RZ ;  /* 0x0000920018047a24 */ /* 0x000fe400078e02ff */
[----:B------:R-:W-:Y:S02]  /*0fe0*/  IMAD R17, R88, c[0x0][0x294], R17 ;  /* 0x0000a50058117a24 */ /* 0x000fe400078e0211 */
[----:B------:R-:W-:Y:S01]  /*0ff0*/  IMAD.WIDE.U32 R124, R90, c[0x0][0x248], R2 ;  /* 0x000092005a7c7a25 */ /* 0x000fe200078e0002 */
[----:B------:R-:W-:-:S02]  /*1000*/  LOP3.LUT R2, R5, 0x1c0, RZ, 0xc0, !PT ;  /* 0x000001c005027812 */ /* 0x000fc400078ec0ff */
[----:B------:R-:W-:Y:S01]  /*1010*/  LEA.HI R5, R32, R228, RZ, 0x6 ;  /* 0x000000e420057211 */ /* 0x000fe200078f30ff */
[----:B------:R-:W-:Y:S01]  /*1020*/  IMAD R6, R90, c[0x0][0x24c], R4 ;  /* 0x000093005a067a24 */ /* 0x000fe200078e0204 */
[----:B------:R-:W-:Y:S01]  /*1030*/  SHF.R.S32.HI R4, RZ, 0x1f, R36 ;  /* 0x0000001fff047819 */ /* 0x000fe20000011424 */
[----:B------:R-:W-:Y:S01]  /*1040*/  IMAD R3, R181, R36, RZ ;  /* 0x00000024b5037224 */ /* 0x000fe200078e02ff */
[----:B------:R-:W-:Y:S01]  /*1050*/  MOV R120, R124 ;  /* 0x0000007c00787202 */ /* 0x000fe20000000f00 */
[----:B------:R-:W-:Y:S02]  /*1060*/  IMAD.IADD R121, R125, 0x1, R6 ;  /* 0x000000017d797824 */ /* 0x000fe400078e0206 */
[-C--:B------:R-:W-:Y:S01]  /*1070*/  IMAD R3, R4, R158.reuse, R3 ;  /* 0x0000009e04037224 */ /* 0x080fe200078e0203 */
[----:B------:R-:W-:Y:S01]  /*1080*/  LOP3.LUT R4, R2, 0x38, R12, 0xf8, !PT ;  /* 0x0000003802047812 */ /* 0x000fe200078ef80c */
[----:B------:R-:W-:Y:S01]  /*1090*/  IMAD.WIDE.U32 R18, R36, R158, R120 ;  /* 0x0000009e24127225 */ /* 0x000fe200078e0078 */
[----:B------:R-:W-:-:S03]  /*10a0*/  SHF.R.U32.HI R2, RZ, 0x3, R2 ;  /* 0x00000003ff027819 */ /* 0x000fc60000011602 */
[----:B------:R-:W-:Y:S01]  /*10b0*/  IMAD.IADD R3, R19, 0x1, R3 ;  /* 0x0000000113037824 */ /* 0x000fe200078e0203 */
[----:B------:R-:W-:Y:S01]  /*10c0*/  LOP3.LUT R2, R4, R2, RZ, 0x3c, !PT ;  /* 0x0000000204027212 */ /* 0x000fe200078e3cff */
[----:B------:R-:W-:Y:S01]  /*10d0*/  IMAD.SHL.U32 R4, R5, 0x8, RZ ;  /* 0x0000000805047824 */ /* 0x000fe200078e00ff */
[C---:B------:R-:W-:Y:S01]  /*10e0*/  @P0 LEA R6, P1, R18.reuse, c[0x0][0x220], 0x1 ;  /* 0x0000880012060a11 */ /* 0x040fe200078208ff */
[----:B------:R-:W-:Y:S02]  /*10f0*/  IMAD R19, R189, c[0x0][0x1e8], RZ ;  /* 0x00007a00bd137a24 */ /* 0x000fe400078e02ff */
[----:B------:R-:W-:Y:S01]  /*1100*/  IMAD.MOV.U32 R178, RZ, RZ, c[0x0][0x1e0] ;  /* 0x00007800ffb27624 */ /* 0x000fe200078e00ff */
[----:B------:R-:W-:Y:S01]  /*1110*/  @P0 LEA.HI.X R7, R18, c[0x0][0x224], R3, 0x1, P1 ;  /* 0x0000890012070a11 */ /* 0x000fe200008f0c03 */
[----:B------:R-:W-:Y:S01]  /*1120*/  IMAD R19, R34, c[0x0][0x1ec], R19 ;  /* 0x00007b0022137a24 */ /* 0x000fe200078e0213 */
[----:B------:R-:W-:Y:S01]  /*1130*/  LOP3.LUT R2, R2, 0xfffffe00, R4, 0xf8, !PT ;  /* 0xfffffe0002027812 */ /* 0x000fe200078ef804 */
[----:B------:R-:W-:Y:S01]  /*1140*/  IMAD.WIDE.U32 R166, R88, c[0x0][0x1e0], RZ ;  /* 0x0000780058a67a25 */ /* 0x000fe200078e00ff */
[----:B------:R-:W-:-:S02]  /*1150*/  ISETP.GE.AND P1, PT, R16, 0x11, PT ;  /* 0x000000111000780c */ /* 0x000fc40003f26270 */
[----:B------:R-:W-:Y:S01]  /*1160*/  SHF.L.U32 R186, R178, 0x5, RZ ;  /* 0x00000005b2ba7819 */ /* 0x000fe200000006ff */
[----:B------:R-:W-:Y:S02]  /*1170*/  IMAD.SHL.U32 R81, R2, 0x2, RZ ;  /* 0x0000000202517824 */ /* 0x000fe400078e00ff */
[----:B------:R-:W-:Y:S02]  /*1180*/  IMAD.MOV.U32 R164, RZ, RZ, 0x5 ;  /* 0x00000005ffa47424 */ /* 0x000fe400078e00ff */
[----:B------:R-:W-:Y:S01]  /*1190*/  IMAD.MOV.U32 R85, RZ, RZ, 0x40 ;  /* 0x00000040ff557424 */ /* 0x000fe200078e00ff */
[----:B------:R-:W-:Y:S01]  /*11a0*/  @!PT LDS RZ, [RZ] ;  /* 0x00000000fffff984 */ /* 0x000fe20000000800 */
[----:B------:R-:W-:Y:S01]  /*11b0*/  @!PT LDS RZ, [RZ] ;  /* 0x00000000fffff984 */ /* 0x000fe20000000800 */
[----:B------:R-:W-:Y:S01]  /*11c0*/  @!PT LDS RZ, [RZ] ;  /* 0x00000000fffff984 */ /* 0x000fe20000000800 */
[----:B------:R1:W-:Y:S01]  /*11d0*/  @P0 LDGSTS.E.BYPASS.LTC128B.128 [R81+0x3100], [R6.64], !P5 ;  /* 0x0310000006510fae */ /* 0x0003e2000e901d48 */
[----:B------:R-:W-:Y:S01]  /*11e0*/  ISETP.GE.AND P0, PT, R16, 0x21, PT ;  /* 0x000000211000780c */ /* 0x000fe20003f06270 */
[----:B------:R-:W-:Y:S01]  /*11f0*/  IMAD.MOV.U32 R184, RZ, RZ, c[0x0][0x290] ;  /* 0x0000a400ffb87624 */ /* 0x000fe200078e00ff */
[----:B------:R-:W-:Y:S01]  /*1200*/  SHF.L.U64.HI R174, R178, R164, c[0x0][0x1e4] ;  /* 0x00007900b2ae7619 */ /* 0x000fe200000102a4 */
[----:B------:R-:W-:-:S02]  /*1210*/  IMAD.MOV.U32 R185, RZ, RZ, c[0x0][0x280] ;  /* 0x0000a000ffb97624 */ /* 0x000fc400078e00ff */
[----:B------:R-:W-:Y:S01]  /*1220*/  IMAD R175, R152, c[0x0][0x1e4], RZ ;  /* 0x0000790098af7a24 */ /* 0x000fe200078e02ff */
[----:B------:R-:W-:Y:S01]  /*1230*/  SHF.L.U64.HI R162, R184, R161, c[0x0][0x294] ;  /* 0x0000a500b8a27619 */ /* 0x000fe200000102a1 */
[----:B------:R-:W-:Y:S01]  /*1240*/  IMAD R176, R152, c[0x0][0x284], RZ ;  /* 0x0000a10098b07a24 */ /* 0x000fe200078e02ff */
[----:B------:R-:W-:Y:S01]  /*1250*/  SHF.L.U64.HI R163, R184, R164, c[0x0][0x294] ;  /* 0x0000a500b8a37619 */ /* 0x000fe200000102a4 */
[C---:B------:R-:W-:Y:S01]  /*1260*/  IMAD R177, R152.reuse, c[0x0][0x294], RZ ;  /* 0x0000a50098b17a24 */ /* 0x040fe200078e02ff */
[----:B------:R-:W-:Y:S01]  /*1270*/  SHF.L.U32 R182, R185, 0x6, RZ ;  /* 0x00000006b9b67819 */ /* 0x000fe200000006ff */
[----:B------:R-:W-:-:S04]  /*1280*/  IMAD.WIDE.U32 R156, R152, c[0x0][0x1e0], RZ ;  /* 0x00007800989c7a25 */ /* 0x000fc800078e00ff */
[----:B------:R-:W-:Y:S01]  /*1290*/  IMAD.WIDE.U32 R154, R152, c[0x0][0x280], RZ ;  /* 0x0000a000989a7a25 */ /* 0x000fe200078e00ff */
[----:B------:R-:W-:-:S03]  /*12a0*/  IADD3 R175, R157, R175, RZ ;  /* 0x000000af9daf7210 */ /* 0x000fc60007ffe0ff */
[----:B------:R-:W-:-:S04]  /*12b0*/  IMAD.WIDE.U32 R152, R152, c[0x0][0x290], RZ ;  /* 0x0000a40098987a25 */ /* 0x000fc800078e00ff */
[----:B------:R-:W-:-:S04]  /*12c0*/  IMAD.WIDE.U32 R172, R151, c[0x0][0x1e0], RZ ;  /* 0x0000780097ac7a25 */ /* 0x000fc800078e00ff */
[----:B------:R-:W-:-:S04]  /*12d0*/  IMAD.WIDE.U32 R170, R150, c[0x0][0x1e0], RZ ;  /* 0x0000780096aa7a25 */ /* 0x000fc800078e00ff */
[----:B------:R-:W-:Y:S02]  /*12e0*/  IMAD.SHL.U32 R160, R148, 0x20, RZ ;  /* 0x0000002094a07824 */ /* 0x000fe400078e00ff */
[C---:B------:R-:W-:Y:S01]  /*12f0*/  IMAD.SHL.U32 R187, R178.reuse, 0x40, RZ ;  /* 0x00000040b2bb7824 */ /* 0x040fe200078e00ff */
[-C--:B------:R-:W-:Y:S01]  /*1300*/  SHF.L.U64.HI R178, R178, R161.reuse, c[0x0][0x1e4] ;  /* 0x00007900b2b27619 */ /* 0x080fe200000102a1 */
[C---:B------:R-:W-:Y:S01]  /*1310*/  IMAD.SHL.U32 R183, R184.reuse, 0x40, RZ ;  /* 0x00000040b8b77824 */ /* 0x040fe200078e00ff */
[----:B------:R-:W-:Y:S01]  /*1320*/  SHF.L.U64.HI R161, R185, R161, c[0x0][0x284] ;  /* 0x0000a100b9a17619 */ /* 0x000fe200000102a1 */
[----:B------:R-:W-:Y:S02]  /*1330*/  IMAD.SHL.U32 R184, R184, 0x20, RZ ;  /* 0x00000020b8b87824 */ /* 0x000fe400078e00ff */
[----:B------:R-:W-:Y:S02]  /*1340*/  IMAD.IADD R176, R155, 0x1, R176 ;  /* 0x000000019bb07824 */ /* 0x000fe400078e02b0 */
[----:B------:R-:W-:Y:S01]  /*1350*/  IMAD.IADD R177, R153, 0x1, R177 ;  /* 0x0000000199b17824 */ /* 0x000fe200078e02b1 */
[----:B---3--:R-:W-:Y:S01]  /*1360*/  @P2 SHF.R.S32.HI R5, RZ, 0x1f, R9 ;  /* 0x0000001fff052819 */ /* 0x008fe20000011409 */
[----:B------:R-:W-:Y:S01]  /*1370*/  @!P2 IMAD.MOV.U32 R5, RZ, RZ, R8 ;  /* 0x000000ffff05a224 */ /* 0x000fe200078e0008 */
[----:B------:R-:W-:Y:S01]  /*1380*/  @P2 MOV R4, R9 ;  /* 0x0000000900042202 */ /* 0x000fe20000000f00 */
[----:B------:R-:W-:Y:S01]  /*1390*/  @!P2 IMAD.MOV.U32 R4, RZ, RZ, R15 ;  /* 0x000000ffff04a224 */ /* 0x000fe200078e000f */
[C---:B------:R-:W-:Y:S01]  /*13a0*/  @P1 LEA R2, P2, R148.reuse, R18, 0x4 ;  /* 0x0000001294021211 */ /* 0x040fe200078420ff */
[----:B------:R-:W-:Y:S01]  /*13b0*/  IMAD.WIDE.U32 R8, R148, 0x20, RZ ;  /* 0x0000002094087825 */ /* 0x000fe200078e00ff */
[----:B------:R-:W-:-:S02]  /*13c0*/  SEL R25, R5, RZ, !P4 ;  /* 0x000000ff05197207 */ /* 0x000fc40006000000 */
[----:B-1----:R-:W-:Y:S02]  /*13d0*/  @P1 LEA.HI.X R7, R148, R3, R33, 0x4, P2 ;  /* 0x0000000394071211 */ /* 0x002fe400010f2421 */
[----:B------:R-:W-:Y:S02]  /*13e0*/  @P1 LEA R6, P2, R2, c[0x0][0x220], 0x1 ;  /* 0x0000880002061a11 */ /* 0x000fe400078408ff */
[----:B------:R-:W-:Y:S02]  /*13f0*/  SEL R96, R4, RZ, !P4 ;  /* 0x000000ff04607207 */ /* 0x000fe40006000000 */
[----:B------:R-:W-:Y:S02]  /*1400*/  @P1 LEA.HI.X R7, R2, c[0x0][0x224], R7, 0x1, P2 ;  /* 0x0000890002071a11 */ /* 0x000fe400010f0c07 */
[----:B------:R-:W-:Y:S02]  /*1410*/  ISETP.GE.AND P2, PT, R16, 0x31, PT ;  /* 0x000000311000780c */ /* 0x000fe40003f46270 */
[----:B------:R-:W-:Y:S01]  /*1420*/  @P0 IADD3 R2, P3, R18, R8, RZ ;  /* 0x0000000812020210 */ /* 0x000fe20007f7e0ff */
[----:B------:R1:W-:Y:S03]  /*1430*/  @P1 LDGSTS.E.BYPASS.LTC128B.128 [R81+0x3900], [R6.64], !P5 ;  /* 0x0390000006511fae */ /* 0x0003e6000e901d48 */
[----:B-1----:R-:W-:-:S07]  /*1440*/  @P0 IADD3.X R7, R3, R9, R11, P3, !PT ;  /* 0x0000000903070210 */ /* 0x002fce0001ffe40b */
[----:B------:R-:W-:Y:S01]  /*1450*/  @P2 IMAD R11, R33, 0x30, RZ ;  /* 0x00000030210b2824 */ /* 0x000fe200078e02ff */
[----:B------:R-:W-:Y:S01]  /*1460*/  @P0 LEA R6, P1, R2, c[0x0][0x220], 0x1 ;  /* 0x0000880002060a11 */ /* 0x000fe200078208ff */
[----:B------:R-:W-:-:S03]  /*1470*/  IMAD.WIDE.U32 R8, R22, c[0x0][0x1e0], RZ ;  /* 0x0000780016087a25 */ /* 0x000fc600078e00ff */
[----:B------:R-:W-:Y:S01]  /*1480*/  @P0 LEA.HI.X R7, R2, c[0x0][0x224], R7, 0x1, P1 ;  /* 0x0000890002070a11 */ /* 0x000fe200008f0c07 */
[----:B------:R-:W-:Y:S01]  /*1490*/  @P2 IMAD.MOV.U32 R2, RZ, RZ, R18 ;  /* 0x000000ffff022224 */ /* 0x000fe200078e0012 */
[----:B------:R-:W-:-:S03]  /*14a0*/  ISETP.GE.AND P1, PT, R28, c[0x0][0x27c], PT ;  /* 0x00009f001c007a0c */ /* 0x000fc60003f26270 */
[----:B------:R-:W-:Y:S01]  /*14b0*/  @P2 IMAD.WIDE.U32 R4, R148, 0x30, R2 ;  /* 0x0000003094042825 */ /* 0x000fe200078e0002 */
[----:B------:R1:W-:Y:S01]  /*14c0*/  @P0 LDGSTS.E.BYPASS.LTC128B.128 [R81+0x4100], [R6.64], !P5 ;  /* 0x0410000006510fae */ /* 0x0003e2000e901d48 */
[C---:B------:R-:W-:Y:S02]  /*14d0*/  ISETP.GE.AND P0, PT, R188.reuse, 0x1, PT ;  /* 0x00000001bc00780c */ /* 0x040fe40003f06270 */
[----:B------:R-:W-:Y:S01]  /*14e0*/  IMAD.SHL.U32 R2, R188, 0x2, RZ ;  /* 0x00000002bc027824 */ /* 0x000fe200078e00ff */
[----:B------:R-:W-:Y:S02]  /*14f0*/  @P2 IADD3 R5, R5, R11, RZ ;  /* 0x0000000b05052210 */ /* 0x000fe40007ffe0ff */
[----:B------:R-:W-:Y:S02]  /*1500*/  @P2 LEA R14, P3, R4, c[0x0][0x220], 0x1 ;  /* 0x00008800040e2a11 */ /* 0x000fe400078608ff */
[----:B------:R-:W-:Y:S02]  /*1510*/  ISETP.GT.AND P0, PT, R16, 0x50, PT ;  /* 0x000000501000780c */ /* 0x000fe40003f04270 */
[----:B------:R-:W-:-:S02]  /*1520*/  @P1 IADD3 R2, -R2, c[0x0][0x1d4], RZ ;  /* 0x0000750002021a10 */ /* 0x000fc40007ffe1ff */
[----:B------:R-:W-:Y:S01]  /*1530*/  @P2 LEA.HI.X R15, R4, c[0x0][0x224], R5, 0x1, P3 ;  /* 0x00008900040f2a11 */ /* 0x000fe200018f0c05 */
[----:B------:R-:W-:Y:S02]  /*1540*/  IMAD.IADD R5, R9, 0x1, R10 ;  /* 0x0000000109057824 */ /* 0x000fe400078e020a */
[----:B------:R-:W-:Y:S02]  /*1550*/  IMAD.MOV.U32 R4, RZ, RZ, R8 ;  /* 0x000000ffff047224 */ /* 0x000fe400078e0008 */
[----:B------:R-:W-:Y:S01]  /*1560*/  IMAD.WIDE.U32 R8, R88, c[0x0][0x280], R30 ;  /* 0x0000a00058087a25 */ /* 0x000fe200078e001e */
[----:B------:R2:W-:Y:S03]  /*1570*/  @P2 LDGSTS.E.BYPASS.LTC128B.128 [R81+0x4900], [R14.64], !P5 ;  /* 0x049000000e512fae */ /* 0x0005e6000e901d48 */
[----:B------:R-:W-:-:S04]  /*1580*/  IMAD.WIDE.U32 R10, R34, c[0x0][0x1e8], R4 ;  /* 0x00007a00220a7a25 */ /* 0x000fc800078e0004 */
[----:B------:R-:W-:Y:S01]  /*1590*/  IMAD.WIDE.U32 R4, R34, c[0x0][0x260], R12 ;  /* 0x0000980022047a25 */ /* 0x000fe200078e000c */
[----:B------:R-:W-:Y:S02]  /*15a0*/  MOV R82, R10 ;  /* 0x0000000a00527202 */ /* 0x000fe40000000f00 */
[----:B-1----:R-:W-:Y:S01]  /*15b0*/  SEL R7, RZ, c[0x0][0x27c], !P1 ;  /* 0x00009f00ff077a07 */ /* 0x002fe20004800000 */
[----:B------:R-:W-:Y:S01]  /*15c0*/  IMAD.IADD R83, R11, 0x1, R19 ;  /* 0x000000010b537824 */ /* 0x000fe200078e0213 */
[----:B------:R-:W-:Y:S01]  /*15d0*/  ISETP.GE.AND P1, PT, R16, 0x41, PT ;  /* 0x000000411000780c */ /* 0x000fe20003f26270 */
[----:B------:R-:W-:Y:S01]  /*15e0*/  IMAD R16, R27, c[0x0][0x280], RZ ;  /* 0x0000a0001b107a24 */ /* 0x000fe200078e02ff */
[----:B------:R-:W-:Y:S01]  /*15f0*/  SHF.R.S32.HI R6, RZ, 0x1f, R2 ;  /* 0x0000001fff067819 */ /* 0x000fe20000011402 */
[----:B------:R-:W-:Y:S02]  /*1600*/  IMAD.IADD R11, R5, 0x1, R20 ;  /* 0x00000001050b7824 */ /* 0x000fe400078e0214 */
[----:B------:R-:W-:Y:S01]  /*1610*/  IMAD R16, R88, c[0x0][0x284], R16 ;  /* 0x0000a10058107a24 */ /* 0x000fe200078e0210 */
[----:B------:R-:W-:Y:S01]  /*1620*/  LEA.HI R23, R6, R2, RZ, 0x4 ;  /* 0x0000000206177211 */ /* 0x000fe200078f20ff */
[----:B------:R-:W-:Y:S01]  /*1630*/  IMAD.MOV.U32 R104, RZ, RZ, R8 ;  /* 0x000000ffff687224 */ /* 0x000fe200078e0008 */
[----:B------:R-:W-:Y:S01]  /*1640*/  IADD3 R2, R28, R7, RZ ;  /* 0x000000071c027210 */ /* 0x000fe20007ffe0ff */
[----:B------:R-:W-:-:S03]  /*1650*/  IMAD.WIDE.U32 R6, R88, c[0x0][0x290], R30 ;  /* 0x0000a40058067a25 */ /* 0x000fc600078e001e */
[----:B------:R-:W-:Y:S01]  /*1660*/  SHF.R.S32.HI R5, RZ, 0x1f, R2 ;  /* 0x0000001fff057819 */ /* 0x000fe20000011402 */
[----:B------:R-:W-:Y:S01]  /*1670*/  IMAD.IADD R105, R9, 0x1, R16 ;  /* 0x0000000109697824 */ /* 0x000fe200078e0210 */
[----:B------:R-:W-:Y:S01]  /*1680*/  @P1 LEA R12, P2, R148, R18, 0x6 ;  /* 0x00000012940c1211 */ /* 0x000fe200078430ff */
[----:B------:R-:W-:Y:S01]  /*1690*/  IMAD.WIDE.U32 R8, R88, c[0x0][0x280], R28 ;  /* 0x0000a00058087a25 */ /* 0x000fe200078e001c */
[----:B------:R-:W-:Y:S02]  /*16a0*/  LEA.HI R19, R5, R2, RZ, 0x3 ;  /* 0x0000000205137211 */ /* 0x000fe400078f18ff */
[----:B--2---:R-:W-:Y:S01]  /*16b0*/  @P1 LEA.HI.X R14, R148, R3, R33, 0x6, P2 ;  /* 0x00000003940e1211 */ /* 0x004fe200010f3421 */
[----:B------:R-:W-:Y:S01]  /*16c0*/  IMAD.IADD R103, R7, 0x1, R17 ;  /* 0x0000000107677824 */ /* 0x000fe200078e0211 */
[----:B------:R-:W-:Y:S01]  /*16d0*/  ISETP.GE.AND P2, PT, R28, c[0x0][0x1d4], PT ;  /* 0x000075001c007a0c */ /* 0x000fe20003f46270 */
[----:B------:R-:W-:Y:S01]  /*16e0*/  IMAD.MOV.U32 R102, RZ, RZ, R6 ;  /* 0x000000ffff667224 */ /* 0x000fe200078e0006 */
[----:B------:R-:W-:Y:S01]  /*16f0*/  SHF.R.S32.HI R2, RZ, 0x1f, R21 ;  /* 0x0000001fff027819 */ /* 0x000fe20000011415 */
[----:B------:R-:W-:Y:S01]  /*1700*/  IMAD.WIDE.U32 R6, R88, c[0x0][0x290], R28 ;  /* 0x0000a40058067a25 */ /* 0x000fe200078e001c */
[----:B------:R-:W-:-:S03]  /*1710*/  LOP3.LUT R109, R19, 0xfffffff8, RZ, 0xc0, !PT ;  /* 0xfffffff8136d7812 */ /* 0x000fc600078ec0ff */
[----:B------:R-:W-:Y:S01]  /*1720*/  IMAD.IADD R101, R16, 0x1, R9 ;  /* 0x0000000110657824 */ /* 0x000fe200078e0209 */
[----:B------:R-:W-:Y:S01]  /*1730*/  SEL R9, RZ, 0x1, P2 ;  /* 0x00000001ff097807 */ /* 0x000fe20001000000 */
[----:B------:R-:W-:Y:S01]  /*1740*/  IMAD.MOV.U32 R100, RZ, RZ, R8 ;  /* 0x000000ffff647224 */ /* 0x000fe200078e0008 */
[----:B------:R-:W-:Y:S01]  /*1750*/  ISETP.GE.AND P2, PT, R106, c[0x0][0x1d4], PT ;  /* 0x000075006a007a0c */ /* 0x000fe20003f46270 */
[----:B------:R-:W-:Y:S01]  /*1760*/  IMAD.MOV.U32 R98, RZ, RZ, R6 ;  /* 0x000000ffff627224 */ /* 0x000fe200078e0006 */
[----:B------:R-:W-:Y:S01]  /*1770*/  IADD3 R99, R17, R7, RZ ;  /* 0x0000000711637210 */ /* 0x000fe20007ffe0ff */
[----:B------:R-:W-:Y:S01]  /*1780*/  IMAD R13, R189, c[0x0][0x210], RZ ;  /* 0x00008400bd0d7a24 */ /* 0x000fe200078e02ff */
[----:B------:R-:W-:Y:S01]  /*1790*/  LEA.HI R7, R2, R88, RZ, 0x3 ;  /* 0x0000005802077211 */ /* 0x000fe200078f18ff */
[----:B------:R-:W-:Y:S01]  /*17a0*/  IMAD.MOV.U32 R10, RZ, RZ, R4 ;  /* 0x000000ffff0a7224 */ /* 0x000fe200078e0004 */
[----:B------:R-:W-:Y:S01]  /*17b0*/  SEL R2, RZ, 0xffffffff, P2 ;  /* 0xffffffffff027807 */ /* 0x000fe20001000000 */
[C---:B------:R-:W-:Y:S01]  /*17c0*/  IMAD R13, R34.reuse, c[0x0][0x214], R13 ;  /* 0x00008500220d7a24 */ /* 0x040fe200078e020d */
[----:B------:R-:W-:Y:S01]  /*17d0*/  LOP3.LUT R8, R7, 0xfffffff8, RZ, 0xc0, !PT ;  /* 0xfffffff807087812 */ /* 0x000fe200078ec0ff */
[----:B------:R-:W-:Y:S01]  /*17e0*/  IMAD.WIDE.U32 R4, R34, c[0x0][0x210], R28 ;  /* 0x0000840022047a25 */ /* 0x000fe200078e001c */
[----:B------:R-:W-:-:S02]  /*17f0*/  @P1 LEA R6, P2, R12, c[0x0][0x220], 0x1 ;  /* 0x000088000c061a11 */ /* 0x000fc400078408ff */
[----:B------:R-:W-:Y:S01]  /*1800*/  SHF.R.S32.HI R115, RZ, 0x1f, R109 ;  /* 0x0000001fff737819 */ /* 0x000fe2000001146d */
[----:B------:R-:W-:Y:S01]  /*1810*/  IMAD.SHL.U32 R7, R2, 0x2, RZ ;  /* 0x0000000202077824 */ /* 0x000fe200078e00ff */
[----:B------:R-:W-:Y:S01]  /*1820*/  IADD3 R2, R88, -R8, RZ ;  /* 0x8000000858027210 */ /* 0x000fe20007ffe0ff */
[----:B------:R-:W-:Y:S02]  /*1830*/  IMAD R8, R24, c[0x0][0x268], RZ ;  /* 0x00009a0018087a24 */ /* 0x000fe400078e02ff */
[----:B------:R-:W-:Y:S01]  /*1840*/  IMAD.IADD R5, R5, 0x1, R13 ;  /* 0x0000000105057824 */ /* 0x000fe200078e020d */
[----:B------:R-:W-:Y:S01]  /*1850*/  LOP3.LUT R89, R7, 0x2, R9, 0xe2, !PT ;  /* 0x0000000207597812 */ /* 0x000fe200078ee209 */
[----:B------:R-:W-:Y:S01]  /*1860*/  IMAD R93, R90, c[0x0][0x26c], R8 ;  /* 0x00009b005a5d7a24 */ /* 0x000fe200078e0208 */
[----:B------:R-:W-:Y:S01]  /*1870*/  SHF.R.S32.HI R9, RZ, 0x4, R23 ;  /* 0x00000004ff097819 */ /* 0x000fe20000011417 */
[----:B------:R-:W-:Y:S01]  /*1880*/  @P0 IMAD R16, R33, 0x50, RZ ;  /* 0x0000005021100824 */ /* 0x000fe200078e02ff */
[----:B------:R-:W-:Y:S01]  /*1890*/  @P1 LEA.HI.X R7, R12, c[0x0][0x224], R14, 0x1, P2 ;  /* 0x000089000c071a11 */ /* 0x000fe200010f0c0e */
[----:B------:R-:W-:Y:S01]  /*18a0*/  IMAD.WIDE.U32 R90, R90, c[0x0][0x268], R10 ;  /* 0x00009a005a5a7a25 */ /* 0x000fe200078e000a */
[----:B------:R-:W-:-:S02]  /*18b0*/  LEA.HI R12, R32, R228, RZ, 0x5 ;  /* 0x000000e4200c7211 */ /* 0x000fc400078f28ff */
[C---:B------:R-:W-:Y:S01]  /*18c0*/  LOP3.LUT P2, RZ, R2.reuse, 0x4, RZ, 0xc0, !PT ;  /* 0x0000000402ff7812 */ /* 0x040fe2000784c0ff */
[----:B------:R-:W-:Y:S01]  /*18d0*/  IMAD.SHL.U32 R2, R2, 0x40, RZ ;  /* 0x0000004002027824 */ /* 0x000fe200078e00ff */
[----:B------:R-:W-:Y:S01]  /*18e0*/  LEA.HI.SX32 R92, R19, R9, 0x1d ;  /* 0x00000009135c7211 */ /* 0x000fe200078feaff */
[----:B------:R-:W-:Y:S01]  /*18f0*/  IMAD.SHL.U32 R12, R12, 0x10, RZ ;  /* 0x000000100c0c7824 */ /* 0x000fe200078e00ff */
[----:B------:R1:W-:Y:S01]  /*1900*/  @P1 LDGSTS.E.BYPASS.LTC128B.128 [R81+0x5100], [R6.64], !P5 ;  /* 0x0510000006511fae */ /* 0x0003e2000e901d48 */
[----:B------:R-:W-:Y:S01]  /*1910*/  IMAD.WIDE.U32 R82, R96, c[0x0][0x1f0], R82 ;  /* 0x00007c0060527a25 */ /* 0x000fe200078e0052 */
[----:B------:R-:W-:Y:S02]  /*1920*/  LOP3.LUT R2, R2, 0x1c0, RZ, 0xc0, !PT ;  /* 0x000001c002027812 */ /* 0x000fe400078ec0ff */
[----:B------:R-:W-:Y:S01]  /*1930*/  LOP3.LUT R9, R12, 0xfffffe00, RZ, 0xc0, !PT ;  /* 0xfffffe000c097812 */ /* 0x000fe200078ec0ff */
[----:B------:R-:W-:Y:S01]  /*1940*/  IMAD.SHL.U32 R92, R92, 0x8, RZ ;  /* 0x000000085c5c7824 */ /* 0x000fe200078e00ff */
[----:B------:R-:W-:Y:S01]  /*1950*/  SHF.R.U32.HI R8, RZ, 0x3, R2 ;  /* 0x00000003ff087819 */ /* 0x000fe20000011602 */
[----:B-----5:R-:W-:Y:S01]  /*1960*/  IMAD.WIDE.U32 R102, R149, c[0x0][0x290], R102 ;  /* 0x0000a40095667a25 */ /* 0x020fe200078e0066 */
[----:B------:R-:W-:-:S02]  /*1970*/  LOP3.LUT R13, R2, 0x18, R28, 0xf8, !PT ;  /* 0x00000018020d7812 */ /* 0x000fc400078ef81c */
[C---:B------:R-:W-:Y:S01]  /*1980*/  LOP3.LUT R12, R2.reuse, 0x38, R19, 0xf8, !PT ;  /* 0x00000038020c7812 */ /* 0x040fe200078ef813 */
[----:B------:R-:W-:Y:S01]  /*1990*/  IMAD.WIDE.U32 R104, R149, c[0x0][0x280], R104 ;  /* 0x0000a00095687a25 */ /* 0x000fe200078e0068 */
[----:B------:R-:W-:Y:S02]  /*19a0*/  LOP3.LUT R2, R2, 0x38, R92, 0xf8, !PT ;  /* 0x0000003802027812 */ /* 0x000fe400078ef85c */
[----:B------:R-:W-:Y:S01]  /*19b0*/  LOP3.LUT R86, R9, R13, R8, 0xf6, !PT ;  /* 0x0000000d09567212 */ /* 0x000fe200078ef608 */
[----:B------:R-:W-:Y:S01]  /*19c0*/  IMAD.WIDE.U32 R100, R149, c[0x0][0x280], R100 ;  /* 0x0000a00095647a25 */ /* 0x000fe200078e0064 */
[C-C-:B------:R-:W-:Y:S02]  /*19d0*/  LOP3.LUT R136, R9.reuse, R12, R8.reuse, 0xf6, !PT ;  /* 0x0000000c09887212 */ /* 0x140fe400078ef608 */
[----:B------:R-:W-:Y:S01]  /*19e0*/  LOP3.LUT R134, R9, R2, R8, 0xf6, !PT ;  /* 0x0000000209867212 */ /* 0x000fe200078ef608 */
[----:B------:R-:W-:Y:S01]  /*19f0*/  @P0 IMAD.MOV.U32 R2, RZ, RZ, R18 ;  /* 0x000000ffff020224 */ /* 0x000fe200078e0012 */
[----:B------:R-:W-:Y:S01]  /*1a00*/  SHF.R.S32.HI R8, RZ, 0x1f, R150 ;  /* 0x0000001fff087819 */ /* 0x000fe20000011496 */
[----:B------:R-:W-:Y:S01]  /*1a10*/  IMAD.WIDE.U32 R98, R149, c[0x0][0x290], R98 ;  /* 0x0000a40095627a25 */ /* 0x000fe200078e0062 */
[----:B------:R-:W-:-:S02]  /*1a20*/  SHF.R.S32.HI R9, RZ, 0x1f, R151 ;  /* 0x0000001fff097819 */ /* 0x000fc40000011497 */
[----:B------:R-:W-:Y:S01]  /*1a30*/  LEA.HI R8, R8, R150, RZ, 0x3 ;  /* 0x0000009608087211 */ /* 0x000fe200078f18ff */
[----:B------:R-:W-:Y:S01]  /*1a40*/  @P0 IMAD.WIDE.U32 R2, R148, 0x50, R2 ;  /* 0x0000005094020825 */ /* 0x000fe200078e0002 */
[----:B------:R-:W-:Y:S02]  /*1a50*/  LEA.HI R9, R9, R151, RZ, 0x3 ;  /* 0x0000009709097211 */ /* 0x000fe400078f18ff */
[----:B-1----:R-:W-:Y:S01]  /*1a60*/  SHF.L.U32 R6, R151, 0x6, RZ ;  /* 0x0000000697067819 */ /* 0x002fe200000006ff */
[----:B------:R-:W-:Y:S01]  /*1a70*/  IMAD.SHL.U32 R8, R8, 0x40, RZ ;  /* 0x0000004008087824 */ /* 0x000fe200078e00ff */
[----:B------:R-:W-:Y:S01]  /*1a80*/  SEL R85, R85, 0xffffffc0, !P2 ;  /* 0xffffffc055557807 */ /* 0x000fe20005000000 */
[----:B------:R-:W-:Y:S01]  /*1a90*/  IMAD.SHL.U32 R7, R150, 0x40, RZ ;  /* 0x0000004096077824 */ /* 0x000fe200078e00ff */
[----:B------:R-:W-:Y:S01]  /*1aa0*/  LOP3.LUT R6, R6, 0x1c0, RZ, 0xc0, !PT ;  /* 0x000001c006067812 */ /* 0x000fe200078ec0ff */
[----:B------:R-:W-:Y:S01]  /*1ab0*/  IMAD.SHL.U32 R12, R9, 0x40, RZ ;  /* 0x00000040090c7824 */ /* 0x000fe200078e00ff */
[----:B------:R-:W-:Y:S01]  /*1ac0*/  LOP3.LUT R10, R8, 0xfffffe00, RZ, 0xc0, !PT ;  /* 0xfffffe00080a7812 */ /* 0x000fe200078ec0ff */
[C---:B------:R-:W-:Y:S01]  /*1ad0*/  IMAD R85, R86.reuse, 0x2, R85 ;  /* 0x0000000256557824 */ /* 0x040fe200078e0255 */
[----:B------:R-:W-:Y:S01]  /*1ae0*/  LOP3.LUT R7, R7, 0x1c0, RZ, 0xc0, !PT ;  /* 0x000001c007077812 */ /* 0x000fe200078ec0ff */
[----:B------:R-:W-:Y:S01]  /*1af0*/  IMAD.SHL.U32 R86, R86, 0x2, RZ ;  /* 0x0000000256567824 */ /* 0x000fe200078e00ff */
[----:B------:R-:W-:Y:S01]  /*1b00*/  SHF.R.U32.HI R11, RZ, 0x3, R6 ;  /* 0x00000003ff0b7819 */ /* 0x000fe20000011606 */
[----:B------:R-:W-:Y:S01]  /*1b10*/  IMAD.IADD R93, R91, 0x1, R93 ;  /* 0x000000015b5d7824 */ /* 0x000fe200078e025d */
[----:B------:R-:W-:-:S02]  /*1b20*/  LOP3.LUT R8, R12, 0xfffffe00, RZ, 0xc0, !PT ;  /* 0xfffffe000c087812 */ /* 0x000fc400078ec0ff */
[C---:B------:R-:W-:Y:S02]  /*1b30*/  LOP3.LUT R14, R6.reuse, 0x38, R19, 0xf8, !PT ;  /* 0x00000038060e7812 */ /* 0x040fe400078ef813 */
[----:B------:R-:W-:Y:S02]  /*1b40*/  LOP3.LUT R13, R6, 0x38, R92, 0xf8, !PT ;  /* 0x00000038060d7812 */ /* 0x000fe400078ef85c */
[----:B------:R-:W-:Y:S02]  /*1b50*/  @P0 IADD3 R12, R3, R16, RZ ;  /* 0x00000010030c0210 */ /* 0x000fe40007ffe0ff */
[----:B------:R-:W-:Y:S02]  /*1b60*/  @P0 LEA R6, P1, R2, c[0x0][0x220], 0x1 ;  /* 0x0000880002060a11 */ /* 0x000fe400078208ff */
[----:B------:R-:W-:Y:S02]  /*1b70*/  SHF.R.U32.HI R9, RZ, 0x3, R7 ;  /* 0x00000003ff097819 */ /* 0x000fe40000011607 */
[----:B------:R-:W-:-:S02]  /*1b80*/  LOP3.LUT R15, R7, 0x38, R19, 0xf8, !PT ;  /* 0x00000038070f7812 */ /* 0x000fc400078ef813 */
[----:B------:R-:W-:Y:S02]  /*1b90*/  LOP3.LUT R3, R7, 0x38, R92, 0xf8, !PT ;  /* 0x0000003807037812 */ /* 0x000fe400078ef85c */
[----:B------:R-:W-:Y:S01]  /*1ba0*/  @P0 LEA.HI.X R7, R2, c[0x0][0x224], R12, 0x1, P1 ;  /* 0x0000890002070a11 */ /* 0x000fe200008f0c0c */
[C---:B------:R-:W-:Y:S01]  /*1bb0*/  IMAD R2, R25.reuse, c[0x0][0x218], RZ ;  /* 0x0000860019027a24 */ /* 0x040fe200078e02ff */
[C-C-:B------:R-:W-:Y:S02]  /*1bc0*/  LOP3.LUT R15, R10.reuse, R15, R9.reuse, 0xf6, !PT ;  /* 0x0000000f0a0f7212 */ /* 0x140fe400078ef609 */
[----:B------:R-:W-:Y:S01]  /*1bd0*/  LOP3.LUT R10, R10, R3, R9, 0xf6, !PT ;  /* 0x000000030a0a7212 */ /* 0x000fe200078ef609 */
[----:B------:R1:W-:Y:S01]  /*1be0*/  @P0 LDGSTS.E.BYPASS.LTC128B.128 [R81+0x5900], [R6.64], !P5 ;  /* 0x0590000006510fae */ /* 0x0003e2000e901d48 */
[----:B------:R-:W-:Y:S01]  /*1bf0*/  ISETP.NE.AND P0, PT, RZ, UR4, PT ;  /* 0x00000004ff007c0c */ /* 0x000fe2000bf05270 */
[----:B------:R-:W-:Y:S01]  /*1c00*/  IMAD R3, R25, c[0x0][0x1f0], RZ ;  /* 0x00007c0019037a24 */ /* 0x000fe200078e02ff */
[----:B------:R-:W-:Y:S01]  /*1c10*/  IADD3 R130, P1, R28, R166, RZ ;  /* 0x000000a61c827210 */ /* 0x000fe20007f3e0ff */
[C---:B------:R-:W-:Y:S01]  /*1c20*/  IMAD R95, R96.reuse, c[0x0][0x21c], R2 ;  /* 0x00008700605f7a24 */ /* 0x040fe200078e0202 */
[----:B------:R-:W-:Y:S01]  /*1c30*/  P2R R143, PR, RZ, 0x1 ;  /* 0x00000001ff8f7803 */ /* 0x000fe20000000000 */
[C---:B------:R-:W-:Y:S01]  /*1c40*/  IMAD R84, R96.reuse, c[0x0][0x1f4], R3 ;  /* 0x00007d0060547a24 */ /* 0x040fe200078e0203 */
[----:B------:R-:W-:Y:S01]  /*1c50*/  SHF.R.S32.HI R2, RZ, 0x1f, R149 ;  /* 0x0000001fff027819 */ /* 0x000fe20000011495 */
[----:B------:R-:W-:Y:S01]  /*1c60*/  IMAD.WIDE.U32 R96, R96, c[0x0][0x218], R4 ;  /* 0x0000860060607a25 */ /* 0x000fe200078e0004 */
[----:B------:R-:W-:Y:S01]  /*1c70*/  IADD3 R142, P0, R22, R88, RZ ;  /* 0x00000058168e7210 */ /* 0x000fe20007f1e0ff */
[----:B------:R-:W0:Y:S01]  /*1c80*/  LDGDEPBAR ;  /* 0x00000000000079af */ /* 0x000e220000000000 */
[--C-:B------:R-:W-:Y:S01]  /*1c90*/  LOP3.LUT R14, R8, R14, R11.reuse, 0xf6, !PT ;  /* 0x0000000e080e7212 */ /* 0x100fe200078ef60b */
[----:B------:R-:W-:Y:S01]  /*1ca0*/  IMAD R4, R2, c[0x0][0x280], RZ ;  /* 0x0000a00002047a24 */ /* 0x000fe200078e02ff */
[----:B------:R-:W-:Y:S01]  /*1cb0*/  LOP3.LUT R13, R8, R13, R11, 0xf6, !PT ;  /* 0x0000000d080d7212 */ /* 0x000fe200078ef60b */
[----:B------:R-:W-:Y:S01]  /*1cc0*/  IMAD R3, R2, c[0x0][0x290], RZ ;  /* 0x0000a40002037a24 */ /* 0x000fe200078e02ff */
[----:B------:R-:W-:Y:S01]  /*1cd0*/  SHF.R.S32.HI R8, RZ, 0x1f, R151 ;  /* 0x0000001fff087819 */ /* 0x000fe20000011497 */
[----:B------:R-:W-:Y:S01]  /*1ce0*/  IMAD.X R141, R26, 0x1, R27, P0 ;  /* 0x000000011a8d7824 */ /* 0x000fe200000e061b */
[----:B------:R-:W-:Y:S01]  /*1cf0*/  IADD3 R2, P0, R88, 0x20, RZ ;  /* 0x0000002058027810 */ /* 0x000fe20007f1e0ff */
[----:B------:R-:W-:Y:S01]  /*1d00*/  IMAD R5, R149, c[0x0][0x294], R3 ;  /* 0x0000a50095057a24 */ /* 0x000fe200078e0203 */
[----:B------:R-:W-:Y:S01]  /*1d10*/  SHF.R.S32.HI R9, RZ, 0x1f, R150 ;  /* 0x0000001fff097819 */ /* 0x000fe20000011496 */
[----:B------:R-:W-:Y:S01]  /*1d20*/  IMAD.IADD R84, R83, 0x1, R84 ;  /* 0x0000000153547824 */ /* 0x000fe200078e0254 */
[-C--:B------:R-:W-:Y:S01]  /*1d30*/  SHF.L.U64.HI R148, R148, R164.reuse, c[0x0][0x23c] ;  /* 0x00008f0094947619 */ /* 0x080fe200000102a4 */
[----:B------:R-:W-:Y:S01]  /*1d40*/  IMAD.X R3, RZ, RZ, R27, P0 ;  /* 0x000000ffff037224 */ /* 0x000fe200000e061b */
[----:B------:R-:W-:Y:S01]  /*1d50*/  SHF.L.U64.HI R164, R185, R164, c[0x0][0x284] ;  /* 0x0000a100b9a47619 */ /* 0x000fe200000102a4 */
[----:B------:R-:W-:Y:S01]  /*1d60*/  IMAD.WIDE.U32 R122, R2, c[0x0][0x1e0], RZ ;  /* 0x00007800027a7a25 */ /* 0x000fe200078e00ff */
[----:B------:R-:W-:-:S02]  /*1d70*/  LOP3.LUT R87, R89, 0x1, RZ, 0xc0, !PT ;  /* 0x0000000159577812 */ /* 0x000fc400078ec0ff */
[----:B------:R-:W-:Y:S01]  /*1d80*/  IADD3 R32, R30, 0x10, RZ ;  /* 0x000000101e207810 */ /* 0x000fe20007ffe0ff */
[----:B-1----:R-:W-:Y:S01]  /*1d90*/  IMAD R6, R149, c[0x0][0x284], R4 ;  /* 0x0000a10095067a24 */ /* 0x002fe200078e0204 */
[----:B------:R-:W-:Y:S01]  /*1da0*/  IADD3 R140, P0, R186, R122, RZ ;  /* 0x0000007aba8c7210 */ /* 0x000fe20007f1e0ff */
[----:B------:R-:W-:Y:S01]  /*1db0*/  IMAD R3, R3, c[0x0][0x1e0], RZ ;  /* 0x0000780003037a24 */ /* 0x000fe200078e02ff */
[----:B------:R-:W-:Y:S01]  /*1dc0*/  LOP3.LUT R89, R89, 0x2, RZ, 0xc0, !PT ;  /* 0x0000000259597812 */ /* 0x000fe200078ec0ff */
[----:B------:R-:W-:Y:S01]  /*1dd0*/  IMAD R4, R27, c[0x0][0x1e0], RZ ;  /* 0x000078001b047a24 */ /* 0x000fe200078e02ff */
[----:B------:R-:W-:Y:S01]  /*1de0*/  IADD3 R117, R103, R5, RZ ;  /* 0x0000000567757210 */ /* 0x000fe20007ffe0ff */
[----:B------:R-:W-:Y:S01]  /*1df0*/  IMAD R7, R2, c[0x0][0x1e4], R3 ;  /* 0x0000790002077a24 */ /* 0x000fe200078e0203 */
[----:B------:R-:W-:Y:S01]  /*1e00*/  SHF.L.U32 R136, R136, 0x1, RZ ;  /* 0x0000000188887819 */ /* 0x000fe200000006ff */
[----:B------:R-:W-:Y:S01]  /*1e10*/  IMAD R4, R88, c[0x0][0x1e4], R4 ;  /* 0x0000790058047a24 */ /* 0x000fe200078e0204 */
[----:B------:R-:W-:Y:S01]  /*1e20*/  SHF.R.S32.HI R114, RZ, 0x1f, R92 ;  /* 0x0000001fff727819 */ /* 0x000fe2000001145c */
[----:B------:R-:W-:Y:S01]  /*1e30*/  IMAD R3, R8, c[0x0][0x1e0], RZ ;  /* 0x0000780008037a24 */ /* 0x000fe200078e02ff */
[----:B------:R-:W-:Y:S01]  /*1e40*/  IADD3 R128, R123, R7, RZ ;  /* 0x000000077b807210 */ /* 0x000fe20007ffe0ff */
[----:B------:R-:W-:Y:S01]  /*1e50*/  IMAD.IADD R129, R167, 0x1, R4 ;  /* 0x00000001a7817824 */ /* 0x000fe200078e0204 */
[----:B------:R-:W-:Y:S01]  /*1e60*/  SHF.L.U32 R134, R134, 0x1, RZ ;  /* 0x0000000186867819 */ /* 0x000fe200000006ff */
[----:B------:R-:W-:Y:S01]  /*1e70*/  IMAD R2, R9, c[0x0][0x1e0], RZ ;  /* 0x0000780009027a24 */ /* 0x000fe200078e02ff */
[----:B------:R-:W-:Y:S01]  /*1e80*/  IADD3.X R138, R174, R128, RZ, P0, !PT ;  /* 0x00000080ae8a7210 */ /* 0x000fe200007fe4ff */
[----:B------:R-:W-:Y:S01]  /*1e90*/  IMAD.X R127, R29, 0x1, R129, P1 ;  /* 0x000000011d7f7824 */ /* 0x000fe200008e0681 */
[----:B------:R-:W-:Y:S01]  /*1ea0*/  IADD3 R108, P0, R130, R82, RZ ;  /* 0x00000052826c7210 */ /* 0x000fe20007f1e0ff */
[----:B------:R-:W-:-:S02]  /*1eb0*/  IMAD R3, R151, c[0x0][0x1e4], R3 ;  /* 0x0000790097037a24 */ /* 0x000fc400078e0203 */
[----:B------:R-:W-:Y:S01]  /*1ec0*/  IMAD R2, R150, c[0x0][0x1e4], R2 ;  /* 0x0000790096027a24 */ /* 0x000fe200078e0202 */
[----:B------:R-:W-:Y:S01]  /*1ed0*/  IADD3.X R107, R127, R84, RZ, P0, !PT ;  /* 0x000000547f6b7210 */ /* 0x000fe200007fe4ff */
[----:B------:R-:W-:Y:S01]  /*1ee0*/  IMAD.SHL.U32 R185, R185, 0x20, RZ ;  /* 0x00000020b9b97824 */ /* 0x000fe200078e00ff */
[----:B------:R-:W-:Y:S01]  /*1ef0*/  IADD3 R118, P0, R82, 0x20, RZ ;  /* 0x0000002052767810 */ /* 0x000fe20007f1e0ff */
[----:B------:R-:W-:Y:S01]  /*1f00*/  IMAD.IADD R139, R173, 0x1, R3 ;  /* 0x00000001ad8b7824 */ /* 0x000fe200078e0203 */
[----:B------:R-:W-:Y:S01]  /*1f10*/  IADD3 R112, P1, R108, 0x20, RZ ;  /* 0x000000206c707810 */ /* 0x000fe20007f3e0ff */
[----:B------:R-:W-:Y:S02]  /*1f20*/  IMAD.IADD R137, R171, 0x1, R2 ;  /* 0x00000001ab897824 */ /* 0x000fe400078e0202 */
[----:B------:R-:W-:Y:S02]  /*1f30*/  IMAD.IADD R119, R105, 0x1, R6 ;  /* 0x0000000169777824 */ /* 0x000fe400078e0206 */
[----:B------:R-:W-:-:S02]  /*1f40*/  IMAD.IADD R116, R6, 0x1, R101 ;  /* 0x0000000106747824 */ /* 0x000fc400078e0265 */
[----:B------:R-:W-:Y:S02]  /*1f50*/  IMAD.IADD R113, R5, 0x1, R99 ;  /* 0x0000000105717824 */ /* 0x000fe400078e0263 */
[----:B------:R-:W-:Y:S02]  /*1f60*/  IMAD.IADD R95, R97, 0x1, R95 ;  /* 0x00000001615f7824 */ /* 0x000fe400078e025f */
[----:B------:R-:W-:Y:S02]  /*1f70*/  IMAD.X R110, RZ, RZ, R84, P0 ;  /* 0x000000ffff6e7224 */ /* 0x000fe400000e0654 */
[----:B------:R-:W-:Y:S02]  /*1f80*/  IMAD.SHL.U32 R135, R14, 0x2, RZ ;  /* 0x000000020e877824 */ /* 0x000fe400078e00ff */
[----:B------:R-:W-:Y:S02]  /*1f90*/  IMAD.SHL.U32 R133, R15, 0x2, RZ ;  /* 0x000000020f857824 */ /* 0x000fe400078e00ff */
[----:B------:R-:W-:-:S02]  /*1fa0*/  IMAD.X R111, RZ, RZ, R107, P1 ;  /* 0x000000ffff6f7224 */ /* 0x000fc400008e066b */
[----:B------:R-:W-:Y:S02]  /*1fb0*/  IMAD.SHL.U32 R132, R13, 0x2, RZ ;  /* 0x000000020d847824 */ /* 0x000fe400078e00ff */
[----:B------:R-:W-:Y:S01]  /*1fc0*/  IMAD.SHL.U32 R131, R10, 0x2, RZ ;  /* 0x000000020a837824 */ /* 0x000fe200078e00ff */
[----:B------:R-:W-:Y:S06]  /*1fd0*/  BAR.SYNC.DEFER_BLOCKING 0x0 ;  /* 0x0000000000007b1d */ /* 0x000fec0000010000 */
.L_x_360:
        /* <DEDUP_REMOVED lines=32> */
[----:B------:R-:W-:Y:S01]  /*21e0*/  CS2R R40, SRZ ;  /* 0x0000000000287805 */ /* 0x000fe2000001ff00 */
[----:B------:R-:W-:Y:S02]  /*21f0*/  CS2R R12, SRZ ;  /* 0x00000000000c7805 */ /* 0x000fe4000001ff00 */
[----:B------:R-:W-:Y:S01]  /*2200*/  IMAD.X R4, R33, 0x1, R119, P0 ;  /* 0x0000000121047824 */ /* 0x000fe200000e0677 */
[----:B------:R-:W-:Y:S05]  /*2210*/  IADD3 R3, P0, R102, R54, RZ ;  /* 0x0000003666037210 */ /* 0x000fea0007f1e0ff */
[----:B------:R-:W-:Y:S01]  /*2220*/  IMAD.X R5, R37, 0x1, R117, P0 ;  /* 0x0000000125057824 */ /* 0x000fe200000e0675 */
        /* <DEDUP_REMOVED lines=13> */
.L_x_330:
[----:B------:R-:W-:Y:S05]  /*2300*/  BSYNC B0 ;  /* 0x0000000000007941 */ /* 0x000fea0003800000 */
.L_x_329:
        /* <DEDUP_REMOVED lines=39> */
.L_x_332:
[----:B------:R-:W-:Y:S05]  /*2580*/  BSYNC B0 ;  /* 0x0000000000007941 */ /* 0x000fea0003800000 */
.L_x_331:
        /* <DEDUP_REMOVED lines=14> */
[----:B------:R-:W-:Y:S01]  /*2670*/  MOV R4, R15 ;  /* 0x0000000f00047202 */ /* 0x000fe20000000f00 */
[----:B------:R-:W-:Y:S01]  /*2680*/  CS2R R20, SRZ ;  /* 0x0000000000147805 */ /* 0x000fe2000001ff00 */
[----:B------:R-:W-:Y:S02]  /*2690*/  PRMT R25, R7, 0x5410, R6 ;  /* 0x0000541007197816 */ /* 0x000fe40000000006 */
[----:B------:R-:W-:Y:S01]  /*26a0*/  PRMT R24, R5, 0x5410, R4 ;  /* 0x0000541005187816 */ /* 0x000fe20000000004 */
[----:B------:R-:W-:-:S05]  /*26b0*/  @P4 BRA `(.L_x_334) ;  /* 0x0000012000004947 */ /* 0x000fca0003800000 */
[----:B------:R-:W-:Y:S01]  /*26c0*/  IADD3 R10, P1, P0, R104, R182, R10 ;  /* 0x000000b6680a7210 */ /* 0x000fe2000783e00a */
[----:B------:R-:W-:Y:S01]  /*26d0*/  CS2R R48, SRZ ;  /* 0x0000000000307805 */ /* 0x000fe2000001ff00 */
[----:B------:R-:W-:Y:S02]  /*26e0*/  CS2R R22, SRZ ;  /* 0x0000000000167805 */ /* 0x000fe4000001ff00 */
[----:B------:R-:W-:Y:S02]  /*26f0*/  IADD3.X R33, R119, R161, R33, P1, P0 ;  /* 0x000000a177217210 */ /* 0x000fe40000fe0421 */
        /* <DEDUP_REMOVED lines=14> */
.L_x_334:
[----:B------:R-:W-:Y:S05]  /*27e0*/  BSYNC B0 ;  /* 0x0000000000007941 */ /* 0x000fea0003800000 */
.L_x_333:
        /* <DEDUP_REMOVED lines=76> */
.L_x_338:
[----:B------:R-:W-:Y:S05]  /*2cb0*/  BSYNC B0 ;  /* 0x0000000000007941 */ /* 0x000fea0003800000 */
.L_x_337:
        /* <DEDUP_REMOVED lines=59> */
.L_x_336:
[----:B------:R-:W-:Y:S05]  /*3070*/  BSYNC B1 ;  /* 0x0000000000017941 */ /* 0x000fea0003800000 */
.L_x_335:
[----:B------:R-:W-:Y:S01]  /*3080*/  BSSY B1, `(.L_x_339) ;  /* 0x000007c000017945 */ /* 0x000fe20003800000 */
[----:B------:R-:W-:-:S05]  /*3090*/  @P3 BRA `(.L_x_340) ;  /* 0x000007a000003947 */ /* 0x000fca0003800000 */
[----:B------:R-:W-:Y:S01]  /*30a0*/  IADD3 R37, P1, P0, R122, R74, R28 ;  /* 0x0000004a7a257210 */ /* 0x000fe2000783e01c */
[----:B------:R-:W-:Y:S03]  /*30b0*/  BSSY B0, `(.L_x_341) ;  /* 0x000003d000007945 */ /* 0x000fe60003800000 */
[----:B-1----:R-:W-:Y:S02]  /*30c0*/  IADD3.X R38, R128, R78, R29, P1, P0 ;  /* 0x0000004e80267210 */ /* 0x002fe40000fe041d */
        /* <DEDUP_REMOVED lines=18> */
[----:B------:R-:W-:Y:S02]  /*31f0*/  @!P0 HADD2.F32 R18, -RZ, R51.H1_H1 ;  /* 0x30000033ff128230 */ /* 0x000fe40000004100 */
        /* <DEDUP_REMOVED lines=12> */
[CC--:B------:R-:W-:Y:S01]  /*32c0*/  @!P0 FMUL.FTZ R15, R13.reuse, R5.reuse ;  /* 0x000000050d0f8220 */ /* 0x0c0fe20000410000 */
[----:B------:R-:W-:Y:S01]  /*32d0*/  @!P0 F2FP.PACK_AB R2, R2, R40 ;  /* 0x000000280202823e */ /* 0x000fe200000000ff */
[C---:B------:R-:W-:Y:S01]  /*32e0*/  @!P0 FMUL.FTZ R3, R4.reuse, R5 ;  /* 0x0000000504038220 */ /* 0x040fe20000410000 */
[----:B------:R-:W-:Y:S01]  /*32f0*/  @!P0 MOV R5, R11 ;  /* 0x0000000b00058202 */ /* 0x000fe20000000f00 */
[-C--:B------:R-:W-:Y:S01]  /*3300*/  @!P0 FFMA.FTZ R39, R4, R14.reuse, -R15 ;  /* 0x0000000e04278223 */ /* 0x080fe2000001080f */
[----:B------:R-:W-:Y:S01]  /*3310*/  @!P0 HADD2.F32 R15, -RZ, R6.H1_H1 ;  /* 0x30000006ff0f8230 */ /* 0x000fe20000004100 */
[----:B------:R-:W-:Y:S01]  /*3320*/  @!P0 FFMA.FTZ R3, R13, R14, R3 ;  /* 0x0000000e0d038223 */ /* 0x000fe20000010003 */
[----:B------:R-:W-:Y:S01]  /*3330*/  @!P0 HADD2.F32 R4, -RZ, R24.H1_H1 ;  /* 0x30000018ff048230 */ /* 0x000fe20000004100 */
[----:B------:R-:W-:Y:S01]  /*3340*/  @!P0 MOV R8, R2 ;  /* 0x0000000200088202 */ /* 0x000fe20000000f00 */
[----:B------:R-:W-:Y:S02]  /*3350*/  @!P0 HADD2.F32 R7, -RZ, R6.H0_H0 ;  /* 0x20000006ff078230 */ /* 0x000fe40000004100 */
[--C-:B------:R-:W-:Y:S01]  /*3360*/  @!P0 HADD2.F32 R19, -RZ, R5.reuse.H1_H1 ;  /* 0x30000005ff138230 */ /* 0x100fe20000004100 */
[----:B------:R-:W-:Y:S01]  /*3370*/  @!P0 F2FP.PACK_AB R3, R3, R39 ;  /* 0x000000270303823e */ /* 0x000fe200000000ff */
[----:B------:R-:W-:Y:S01]  /*3380*/  @!P0 HADD2.F32 R6, -RZ, R5.H0_H0 ;  /* 0x20000005ff068230 */ /* 0x000fe20000004100 */
[-C--:B------:R-:W-:Y:S01]  /*3390*/  @!P0 FMUL.FTZ R5, R15, R4.reuse ;  /* 0x000000040f058220 */ /* 0x080fe20000410000 */
[----:B------:R-:W-:Y:S01]  /*33a0*/  @!P0 HADD2.F32 R24, -RZ, R42.H0_H0 ;  /* 0x2000002aff188230 */ /* 0x000fe20000004100 */
[----:B------:R-:W-:Y:S02]  /*33b0*/  @!P0 FMUL.FTZ R4, R7, R4 ;  /* 0x0000000407048220 */ /* 0x000fe40000410000 */
        /* <DEDUP_REMOVED lines=12> */
.L_x_342:
[----:B------:R-:W-:Y:S05]  /*3480*/  BSYNC B0 ;  /* 0x0000000000007941 */ /* 0x000fea0003800000 */
.L_x_341:
        /* <DEDUP_REMOVED lines=37> */
[--C-:B------:R-:W-:Y:S01]  /*36e0*/  @!P0 HADD2.F32 R15, -RZ, R6.reuse.H1_H1 ;  /* 0x30000006ff0f8230 */ /* 0x100fe20000004100 */
[----:B------:R-:W-:Y:S01]  /*36f0*/  @!P0 FFMA.FTZ R3, R13, R14, R3 ;  /* 0x0000000e0d038223 */ /* 0x000fe20000010003 */
[----:B------:R-:W-:Y:S01]  /*3700*/  @!P0 HADD2.F32 R4, -RZ, R25.H1_H1 ;  /* 0x30000019ff048230 */ /* 0x000fe20000004100 */
[----:B------:R-:W-:Y:S01]  /*3710*/  @!P0 MOV R8, R2 ;  /* 0x0000000200088202 */ /* 0x000fe20000000f00 */
[----:B------:R-:W-:Y:S02]  /*3720*/  @!P0 HADD2.F32 R7, -RZ, R6.H0_H0 ;  /* 0x20000006ff078230 */ /* 0x000fe40000004100 */
[--C-:B------:R-:W-:Y:S01]  /*3730*/  @!P0 HADD2.F32 R17, -RZ, R5.reuse.H1_H1 ;  /* 0x30000005ff118230 */ /* 0x100fe20000004100 */
[----:B------:R-:W-:Y:S01]  /*3740*/  @!P0 F2FP.PACK_AB R3, R3, R24 ;  /* 0x000000180303823e */ /* 0x000fe200000000ff */
[----:B------:R-:W-:Y:S01]  /*3750*/  @!P0 HADD2.F32 R6, -RZ, R5.H0_H0 ;  /* 0x20000005ff068230 */ /* 0x000fe20000004100 */
[-C--:B------:R-:W-:Y:S02]  /*3760*/  @!P0 FMUL.FTZ R5, R15, R4.reuse ;  /* 0x000000040f058220 */ /* 0x080fe40000410000 */
        /* <DEDUP_REMOVED lines=13> */
.L_x_340:
[----:B------:R-:W-:Y:S05]  /*3840*/  BSYNC B1 ;  /* 0x0000000000017941 */ /* 0x000fea0003800000 */
.L_x_339:
[----:B------:R-:W-:-:S05]  /*3850*/  @P4 BRA `(.L_x_343) ;  /* 0x0000265000004947 */ /* 0x000fca0003800000 */
[----:B------:R-:W-:Y:S01]  /*3860*/  IADD3 R33, P1, P0, R140, R74, R28 ;  /* 0x0000004a8c217210 */ /* 0x000fe2000783e01c */
[----:B------:R-:W-:Y:S03]  /*3870*/  BSSY B0, `(.L_x_344) ;  /* 0x000003c000007945 */ /* 0x000fe60003800000 */
[----:B-1----:R-:W-:Y:S02]  /*3880*/  IADD3.X R34, R138, R78, R29, P1, P0 ;  /* 0x0000004e8a227210 */ /* 0x002fe40000fe041d */
[----:B------:R-:W-:Y:S11]  /*3890*/  ISETP.NE.AND P0, PT, R87, RZ, PT ;  /* 0x000000ff5700720c */ /* 0x000ff60003f05270 */
[----:B------:R-:W-:Y:S02]  /*38a0*/  @!UPT UIADD3 URZ, URZ, URZ, URZ ;  /* 0x0000003f3f3ff290 */ /* 0x000fe4000fffe03f */
[----:B------:R-:W-:-:S05]  /*38b0*/  @!P0 BRA `(.L_x_345) ;  /* 0x0000037000008947 */ /* 0x000fca0003800000 */
[----:B------:R-:W-:Y:S01]  /*38c0*/  ISETP.GE.AND P0, PT, R30, c[0x0][0x27c], PT ;  /* 0x00009f001e007a0c */ /* 0x000fe20003f06270 */
[----:B------:R-:W1:Y:S01]  /*38d0*/  LDS.128 R8, [R86+0x5100] ;  /* 0x0051000056087984 */ /* 0x000e620000000c00 */
        /* <DEDUP_REMOVED lines=53> */
.L_x_345:
[----:B------:R-:W-:Y:S05]  /*3c30*/  BSYNC B0 ;  /* 0x0000000000007941 */ /* 0x000fea0003800000 */
.L_x_344:
        /* <DEDUP_REMOVED lines=59> */
.L_x_328:
[----:B------:R-:W-:Y:S01]  /*3ff0*/  ISETP.GE.AND P0, PT, R151, R67, PT ;  /* 0x000000439700720c */ /* 0x000fe20003f06270 */
[----:B------:R-:W-:Y:S01]  /*4000*/  CS2R R22, SRZ ;  /* 0x0000000000167805 */ /* 0x000fe2000001ff00 */
[----:B------:R-:W-:Y:S01]  /*4010*/  ISETP.NE.AND P4, PT, R87, RZ, PT ;  /* 0x000000ff5700720c */ /* 0x000fe20003f85270 */
        /* <DEDUP_REMOVED lines=10> */
[----:B------:R-:W-:Y:S04]  /*40c0*/  BSSY B0, `(.L_x_346) ;  /* 0x00000b7000007945 */ /* 0x000fe80003800000 */
[----:B------:R-:W-:Y:S04]  /*40d0*/  @!P2 IADD3 R2, P1, P0, R100, R10, R185 ;  /* 0x0000000a6402a210 */ /* 0x000fe8000783e0b9 */
[----:B------:R-:W-:Y:S02]  /*40e0*/  @!P2 IADD3.X R5, R116, R33, R164, P1, P0 ;  /* 0x000000217405a210 */ /* 0x000fe40000fe04a4 */
[----:B------:R-:W-:Y:S04]  /*40f0*/  @!P2 IADD3 R3, P1, P0, R98, R54, R184 ;  /* 0x000000366203a210 */ /* 0x000fe8000783e0b8 */
[C---:B------:R-:W-:Y:S02]  /*4100*/  @!P2 IADD3.X R8, R113.reuse, R37, R163, P1, P0 ;  /* 0x000000257108a210 */ /* 0x040fe40000fe04a3 */
[----:B------:R-:W-:Y:S04]  /*4110*/  ISETP.GE.AND P0, PT, R150, R67, PT ;  /* 0x000000439600720c */ /* 0x000fe80003f06270 */
[----:B------:R-:W-:Y:S11]  /*4120*/  ISETP.GE.OR P1, PT, R28, c[0x0][0x27c], P0 ;  /* 0x00009f001c007a0c */ /* 0x000ff60000726670 */
[----:B------:R-:W-:Y:S02]  /*4130*/  @!UPT UIADD3 URZ, URZ, URZ, URZ ;  /* 0x0000003f3f3ff290 */ /* 0x000fe4000fffe03f */
[----:B------:R-:W-:Y:S04]  /*4140*/  @!P1 IADD3 R6, P3, P0, R100, R182, R10 ;  /* 0x000000b664069210 */ /* 0x000fe8000787e00a */
[----:B------:R-:W-:Y:S02]  /*4150*/  @!P1 IADD3.X R9, R116, R161, R33, P3, P0 ;  /* 0x000000a174099210 */ /* 0x000fe40001fe0421 */
[----:B------:R-:W-:Y:S04]  /*4160*/  @!P1 IADD3 R7, P3, P0, R98, R183, R54 ;  /* 0x000000b762079210 */ /* 0x000fe8000787e036 */
[----:B------:R-:W-:Y:S02]  /*4170*/  @!P1 IADD3.X R11, R113, R162, R37, P3, P0 ;  /* 0x000000a2710b9210 */ /* 0x000fe40001fe0425 */
[C---:B------:R-:W-:Y:S04]  /*4180*/  @!P2 LEA R4, P0, R2.reuse, c[0x0][0x270], 0x1 ;  /* 0x00009c000204aa11 */ /* 0x040fe800078008ff */
[----:B------:R-:W-:Y:S02]  /*4190*/  @!P2 LEA.HI.X R5, R2, c[0x0][0x274], R5, 0x1, P0 ;  /* 0x00009d000205aa11 */ /* 0x000fe400000f0c05 */
[C---:B------:R-:W-:Y:S03]  /*41a0*/  @!P2 LEA R2, P0, R3.reuse, c[0x0][0x288], 0x1 ;  /* 0x0000a2000302aa11 */ /* 0x040fe600078008ff */
[----:B------:R1:W2:Y:S01]  /*41b0*/  @!P2 LDG.E.128 R56, [R4.64] ;  /* 0x000000080438a981 */ /* 0x0002a2000c1e1d00 */
[----:B------:R-:W-:Y:S02]  /*41c0*/  @!P2 LEA.HI.X R3, R3, c[0x0][0x28c], R8, 0x1, P0 ;  /* 0x0000a3000303aa11 */ /* 0x000fe400000f0c08 */
[C---:B------:R-:W-:Y:S04]  /*41d0*/  @!P1 LEA R8, P0, R6.reuse, c[0x0][0x270], 0x1 ;  /* 0x00009c0006089a11 */ /* 0x040fe800078008ff */
[----:B------:R-:W-:Y:S01]  /*41e0*/  @!P1 LEA.HI.X R9, R6, c[0x0][0x274], R9, 0x1, P0 ;  /* 0x00009d0006099a11 */ /* 0x000fe200000f0c09 */
[----:B------:R3:W4:Y:S01]  /*41f0*/  @!P2 LDG.E.128 R20, [R2.64] ;  /* 0x000000080214a981 */ /* 0x000722000c1e1d00 */
[C---:B------:R-:W-:Y:S04]  /*4200*/  @!P1 LEA R6, P0, R7.reuse, c[0x0][0x288], 0x1 ;  /* 0x0000a20007069a11 */ /* 0x040fe800078008ff */
[----:B------:R-:W-:Y:S02]  /*4210*/  @!P1 LEA.HI.X R7, R7, c[0x0][0x28c], R11, 0x1, P0 ;  /* 0x0000a30007079a11 */ /* 0x000fe400000f0c0b */
[-C--:B------:R-:W-:Y:S01]  /*4220*/  ISETP.GE.AND P0, PT, R88, R67.reuse, PT ;  /* 0x000000435800720c */ /* 0x080fe20003f06270 */
[----:B------:R1:W4:Y:S03]  /*4230*/  @!P1 LDG.E.128 R60, [R8.64] ;  /* 0x00000008083c9981 */ /* 0x000326000c1e1d00 */
[----:B------:R-:W-:Y:S05]  /*4240*/  ISETP.GE.OR P0, PT, R28, c[0x0][0x27c], P0 ;  /* 0x00009f001c007a0c */ /* 0x000fea0000706670 */
[----:B------:R1:W4:Y:S08]  /*4250*/  @!P1 LDG.E.128 R24, [R6.64] ;  /* 0x0000000806189981 */ /* 0x000330000c1e1d00 */
[----:B---3--:R-:W-:Y:S05]  /*4260*/  @!P0 IADD3 R2, P1, R100, R10, RZ ;  /* 0x0000000a64028210 */ /* 0x008fea0007f3e0ff */
[----:B------:R-:W-:Y:S01]  /*4270*/  @!P0 IMAD.X R3, R33, 0x1, R116, P1 ;  /* 0x0000000121038824 */ /* 0x000fe200008e0674 */
[C---:B-1----:R-:W-:Y:S04]  /*4280*/  @!P0 LEA R8, P1, R2.reuse, c[0x0][0x270], 0x1 ;  /* 0x00009c0002088a11 */ /* 0x042fe800078208ff */
[----:B------:R-:W-:Y:S02]  /*4290*/  @!P0 LEA.HI.X R9, R2, c[0x0][0x274], R3, 0x1, P1 ;  /* 0x00009d0002098a11 */ /* 0x000fe400008f0c03 */
[----:B------:R-:W-:Y:S01]  /*42a0*/  @!P0 IADD3 R3, P1, R98, R54, RZ ;  /* 0x0000003662038210 */ /* 0x000fe20007f3e0ff */
[----:B------:R-:W-:Y:S02]  /*42b0*/  CS2R R6, SRZ ;  /* 0x0000000000067805 */ /* 0x000fe4000001ff00 */
[----:B------:R1:W5:Y:S02]  /*42c0*/  @!P0 LDG.E.128 R40, [R8.64] ;  /* 0x0000000808288981 */ /* 0x000364000c1e1d00 */
[----:B------:R-:W-:Y:S01]  /*42d0*/  @!P0 IMAD.X R4, R37, 0x1, R113, P1 ;  /* 0x0000000125048824 */ /* 0x000fe200008e0671 */
[C---:B------:R-:W-:Y:S04]  /*42e0*/  @!P0 LEA R2, P1, R3.reuse, c[0x0][0x288], 0x1 ;  /* 0x0000a20003028a11 */ /* 0x040fe800078208ff */
[----:B------:R-:W-:Y:S02]  /*42f0*/  @!P0 LEA.HI.X R3, R3, c[0x0][0x28c], R4, 0x1, P1 ;  /* 0x0000a30003038a11 */ /* 0x000fe400008f0c04 */
[----:B------:R-:W-:Y:S01]  /*4300*/  CS2R R4, SRZ ;  /* 0x0000000000047805 */ /* 0x000fe2000001ff00 */
[----:B------:R-:W-:Y:S05]  /*4310*/  ISETP.GE.AND P1, PT, R28, c[0x0][0x27c], PT ;  /* 0x00009f001c007a0c */ /* 0x000fea0003f26270 */
[----:B------:R2:W5:Y:S01]  /*4320*/  @!P0 LDG.E.128 R4, [R2.64] ;  /* 0x0000000802048981 */ /* 0x000562000c1e1d00 */
[----:B------:R-:W-:Y:S01]  /*4330*/  ISETP.GE.OR P0, PT, R88, R67, !P4 ;  /* 0x000000435800720c */ /* 0x000fe20006706670 */
[----:B--2---:R-:W-:Y:S02]  /*4340*/  IMAD.MOV.U32 R2, RZ, RZ, R58 ;  /* 0x000000ffff027224 */ /* 0x004fe400078e003a */
[----:B-1----:R-:W-:Y:S02]  /*4350*/  IMAD.MOV.U32 R9, RZ, RZ, R59 ;  /* 0x000000ffff097224 */ /* 0x002fe400078e003b */
[----:B------:R-:W-:Y:S02]  /*4360*/  IMAD.MOV.U32 R8, RZ, RZ, R56 ;  /* 0x000000ffff087224 */ /* 0x000fe400078e0038 */
[----:B------:R-:W-:Y:S01]  /*4370*/  IMAD.MOV.U32 R3, RZ, RZ, R57 ;  /* 0x000000ffff037224 */ /* 0x000fe200078e0039 */
[----:B------:R-:W-:Y:S01]  /*4380*/  PRMT R64, R9, 0x5410, R2 ;  /* 0x0000541009407816 */ /* 0x000fe20000000002 */
[----:B----4-:R-:W-:Y:S03]  /*4390*/  IMAD.MOV.U32 R2, RZ, RZ, R22 ;  /* 0x000000ffff027224 */ /* 0x010fe600078e0016 */
[----:B------:R-:W-:Y:S01]  /*43a0*/  PRMT R51, R8, 0x5410, R3 ;  /* 0x0000541008337816 */ /* 0x000fe20000000003 */
        /* <DEDUP_REMOVED lines=17> */
[----:B------:R-:W-:-:S05]  /*44c0*/  @P0 BRA `(.L_x_347) ;  /* 0x0000076000000947 */ /* 0x000fca0003800000 */
[--C-:B-----5:R-:W-:Y:S01]  /*44d0*/  IMAD.MOV.U32 R49, RZ, RZ, R43.reuse ;  /* 0x000000ffff317224 */ /* 0x120fe200078e002b */
[----:B------:R-:W-:Y:S01]  /*44e0*/  IADD3 R2, P0, R166, R74, RZ ;  /* 0x0000004aa6027210 */ /* 0x000fe20007f1e0ff */
[----:B------:R-:W-:Y:S01]  /*44f0*/  LDS.128 R52, [R134+0x3100] ;  /* 0x0031000086347984 */ /* 0x000fe20000000c00 */
[----:B------:R-:W-:Y:S01]  /*4500*/  @!P1 SHF.R.U64 R47, R42, 0x10, R43 ;  /* 0x000000102a2f9819 */ /* 0x000fe2000000122b */
[----:B------:R-:W-:Y:S01]  /*4510*/  IMAD.MOV.U32 R37, RZ, RZ, R40 ;  /* 0x000000ffff257224 */ /* 0x000fe200078e0028 */
[----:B------:R-:W-:Y:S01]  /*4520*/  IADD3.X R3, R78, R129, RZ, P0, !PT ;  /* 0x000000814e037210 */ /* 0x000fe200007fe4ff */
[----:B------:R-:W-:Y:S01]  /*4530*/  IMAD.MOV.U32 R13, RZ, RZ, R7 ;  /* 0x000000ffff0d7224 */ /* 0x000fe200078e0007 */
[-C--:B------:R-:W-:Y:S02]  /*4540*/  IADD3 R8, P2, P0, R82, R2.reuse, R109 ;  /* 0x0000000252087210 */ /* 0x080fe4000785e06d */
[----:B------:R-:W-:Y:S01]  /*4550*/  @!P1 SHF.R.U32.HI R50, RZ, 0x10, R43 ;  /* 0x00000010ff329819 */ /* 0x000fe2000001162b */
[----:B------:R-:W1:Y:S01]  /*4560*/  LDS.128 R16, [R136+0x3100] ;  /* 0x0031000088107984 */ /* 0x000e620000000c00 */
[----:B------:R-:W-:Y:S01]  /*4570*/  IADD3.X R9, R84, R3, R115, P2, P0 ;  /* 0x0000000354097210 */ /* 0x000fe200017e0473 */
[----:B------:R-:W-:Y:S01]  /*4580*/  @!P1 HADD2.F32 R37, -RZ, R37.H0_H0 ;  /* 0x20000025ff259230 */ /* 0x000fe20000004100 */
[----:B------:R-:W-:Y:S02]  /*4590*/  ISETP.GE.AND P0, PT, R92, c[0x0][0x1d4], PT ;  /* 0x000075005c007a0c */ /* 0x000fe40003f06270 */
[----:B------:R-:W-:Y:S02]  /*45a0*/  MOV R44, R41 ;  /* 0x00000029002c7202 */ /* 0x000fe40000000f00 */
[--C-:B------:R-:W-:Y:S02]  /*45b0*/  @!P1 SHF.R.U32.HI R14, RZ, 0x10, R7.reuse ;  /* 0x00000010ff0e9819 */ /* 0x100fe40000011607 */
[----:B------:R-:W-:Y:S01]  /*45c0*/  @!P1 SHF.R.U64 R12, R6, 0x10, R7 ;  /* 0x00000010060c9819 */ /* 0x000fe20000001207 */
[----:B------:R-:W-:Y:S01]  /*45d0*/  @!P1 HADD2.F32 R6, -RZ, R6.H0_H0 ;  /* 0x20000006ff069230 */ /* 0x000fe20000004100 */
[--C-:B------:R-:W-:Y:S02]  /*45e0*/  @!P1 SHF.R.U32.HI R11, RZ, 0x10, R5.reuse ;  /* 0x00000010ff0b9819 */ /* 0x100fe40000011605 */
[----:B------:R-:W-:Y:S02]  /*45f0*/  @!P1 SHF.R.U64 R10, R4, 0x10, R5 ;  /* 0x00000010040a9819 */ /* 0x000fe40000001205 */
[--C-:B------:R-:W-:Y:S01]  /*4600*/  @!P1 SHF.R.U64 R46, R40, 0x10, R41.reuse ;  /* 0x00000010282e9819 */ /* 0x100fe20000001229 */
[----:B------:R-:W-:Y:S01]  /*4610*/  @!P1 HADD2.F32 R40, -RZ, R44.H0_H0 ;  /* 0x2000002cff289230 */ /* 0x000fe20000004100 */
[----:B------:R-:W-:Y:S02]  /*4620*/  @!P0 IADD3 R2, P3, P2, R82, R2, R92 ;  /* 0x0000000252028210 */ /* 0x000fe40007a7e05c */
[----:B------:R-:W-:Y:S02]  /*4630*/  @!P1 SHF.R.U32.HI R45, RZ, 0x10, R41 ;  /* 0x00000010ff2d9819 */ /* 0x000fe40000011629 */
[----:B------:R-:W-:Y:S02]  /*4640*/  @!P0 IADD3.X R3, R84, R3, R114, P3, P2 ;  /* 0x0000000354038210 */ /* 0x000fe40001fe4472 */
[C---:B------:R-:W-:Y:S02]  /*4650*/  LEA R70, P2, R8.reuse, c[0x0][0x1c8], 0x1 ;  /* 0x0000720008467a11 */ /* 0x040fe400078408ff */
[----:B------:R-:W-:Y:S02]  /*4660*/  MOV R48, R42 ;  /* 0x0000002a00307202 */ /* 0x000fe40000000f00 */
[----:B------:R-:W-:Y:S02]  /*4670*/  LEA.HI.X R71, R8, c[0x0][0x1cc], R9, 0x1, P2 ;  /* 0x0000730008477a11 */ /* 0x000fe400010f0c09 */
[C---:B------:R-:W-:Y:S01]  /*4680*/  @!P0 LEA R68, P2, R2.reuse, c[0x0][0x1c8], 0x1 ;  /* 0x0000720002448a11 */ /* 0x040fe200078408ff */
[----:B------:R-:W-:Y:S02]  /*4690*/  @!P1 HADD2.F32 R44, -RZ, R48.H0_H0 ;  /* 0x20000030ff2c9230 */ /* 0x000fe40000004100 */
[----:B------:R-:W-:Y:S01]  /*46a0*/  @!P1 HADD2.F32 R48, -RZ, R50.H0_H0 ;  /* 0x20000032ff309230 */ /* 0x000fe20000004100 */
[----:B------:R-:W-:Y:S01]  /*46b0*/  @!P0 LEA.HI.X R69, R2, c[0x0][0x1cc], R3, 0x1, P2 ;  /* 0x0000730002458a11 */ /* 0x000fe200010f0c03 */
[----:B------:R-:W-:Y:S01]  /*46c0*/  IMAD.MOV.U32 R2, RZ, RZ, R4 ;  /* 0x000000ffff027224 */ /* 0x000fe200078e0004 */
[----:B------:R-:W-:Y:S04]  /*46d0*/  MOV R3, R5 ;  /* 0x0000000500037202 */ /* 0x000fe80000000f00 */
[----:B------:R-:W-:Y:S01]  /*46e0*/  @!P1 HADD2.F32 R2, -RZ, R2.H0_H0 ;  /* 0x20000002ff029230 */ /* 0x000fe20000004100 */
[----:B-1----:R-:W-:Y:S01]  /*46f0*/  @!P1 IMAD.MOV.U32 R9, RZ, RZ, R16 ;  /* 0x000000ffff099224 */ /* 0x002fe200078e0010 */
[----:B------:R-:W-:Y:S01]  /*4700*/  @!P1 MOV R43, R52 ;  /* 0x00000034002b9202 */ /* 0x000fe20000000f00 */
[----:B------:R-:W-:Y:S01]  /*4710*/  @!P1 HADD2.F32 R3, -RZ, R3.H0_H0 ;  /* 0x20000003ff039230 */ /* 0x000fe20000004100 */
        /* <DEDUP_REMOVED lines=23> */
[-C--:B------:R-:W-:Y:S01]  /*4890*/  @!P1 FMUL.FTZ R3, R9, R7.reuse ;  /* 0x0000000709039220 */ /* 0x080fe20000410000 */
[----:B------:R-:W-:Y:S01]  /*48a0*/  @!P1 HADD2.F32 R46, -RZ, R47.H0_H0 ;  /* 0x2000002fff2e9230 */ /* 0x000fe20000004100 */
        /* <DEDUP_REMOVED lines=35> */
[----:B------:R-:W-:Y:S02]  /*4ae0*/  @!P1 FMUL.FTZ R49, R47, R10 ;  /* 0x0000000a2f319220 */ /* 0x000fe40000410000 */
[C---:B------:R-:W-:Y:S01]  /*4af0*/  @!P1 FMUL.FTZ R8, R12.reuse, R8 ;  /* 0x000000080c089220 */ /* 0x040fe20000410000 */
[----:B------:R-:W-:Y:S01]  /*4b00*/  @!P1 MOV R54, R6 ;  /* 0x0000000600369202 */ /* 0x000fe20000000f00 */
[----:B------:R-:W-:Y:S01]  /*4b10*/  @!P1 FFMA.FTZ R50, R12, R14, -R9 ;  /* 0x0000000e0c329223 */ /* 0x000fe20000010809 */
[----:B------:R-:W-:Y:S01]  /*4b20*/  @!P1 F2FP.PACK_AB R12, R73, R72 ;  /* 0x00000048490c923e */ /* 0x000fe200000000ff */
[C---:B------:R-:W-:Y:S02]  /*4b30*/  @!P1 FFMA.FTZ R49, R11.reuse, R48, -R49 ;  /* 0x000000300b319223 */ /* 0x040fe40000010831 */
        /* <DEDUP_REMOVED lines=15> */
.L_x_347:
[----:B------:R-:W-:Y:S05]  /*4c30*/  BSYNC B0 ;  /* 0x0000000000007941 */ /* 0x000fea0003800000 */
.L_x_346:
[----:B------:R-:W-:Y:S01]  /*4c40*/  ISETP.GE.OR P0, PT, R151, R67, !P4 ;  /* 0x000000439700720c */ /* 0x000fe20006706670 */
[----:B------:R-:W-:Y:S01]  /*4c50*/  @!UPT UIADD3 URZ, URZ, URZ, URZ ;  /* 0x0000003f3f3ff290 */ /* 0x000fe2000fffe03f */
[----:B------:R-:W-:Y:S11]  /*4c60*/  BSSY B0, `(.L_x_348) ;  /* 0x0000071000007945 */ /* 0x000ff60003800000 */
[----:B------:R-:W-:-:S05]  /*4c70*/  @P0 BRA `(.L_x_349) ;  /* 0x000006f000000947 */ /* 0x000fca0003800000 */
[----:B------:R-:W-:Y:S01]  /*4c80*/  IADD3 R2, P0, R172, R74, RZ ;  /* 0x0000004aac027210 */ /* 0x000fe20007f1e0ff */
[----:B------:R-:W-:Y:S01]  /*4c90*/  LDS.128 R44, [R132+0x3100] ;  /* 0x00310000842c7984 */ /* 0x000fe20000000c00 */
[----:B------:R-:W-:Y:S01]  /*4ca0*/  @!P1 SHF.R.U32.HI R10, RZ, 0x10, R23 ;  /* 0x00000010ff0a9819 */ /* 0x000fe20000011617 */
[--C-:B------:R-:W-:Y:S01]  /*4cb0*/  @!P1 HADD2.F32 R13, -RZ, R51.reuse.H0_H0 ;  /* 0x20000033ff0d9230 */ /* 0x100fe20000004100 */
        /* <DEDUP_REMOVED lines=9> */
[----:B------:R-:W-:Y:S02]  /*4d50*/  @!P1 SHF.R.U64 R38, R58, 0x10, R59 ;  /* 0x000000103a269819 */ /* 0x000fe4000000123b */
[--C-:B------:R-:W-:Y:S02]  /*4d60*/  @!P1 SHF.R.U32.HI R9, RZ, 0x10, R21.reuse ;  /* 0x00000010ff099819 */ /* 0x100fe40000011615 */
[----:B------:R-:W-:Y:S01]  /*4d70*/  @!P1 SHF.R.U64 R6, R20, 0x10, R21 ;  /* 0x0000001014069819 */ /* 0x000fe20000001215 */
[----:B------:R-:W-:Y:S01]  /*4d80*/  @!P1 HADD2.F32 R20, -RZ, R51.H1_H1 ;  /* 0x30000033ff149230 */ /* 0x000fe20000004100 */
[----:B------:R-:W-:Y:S01]  /*4d90*/  @!P1 SHF.R.U32.HI R42, RZ, 0x10, R59 ;  /* 0x00000010ff2a9819 */ /* 0x000fe2000001163b */
[----:B------:R-:W-:Y:S01]  /*4da0*/  @!P1 HADD2.F32 R38, -RZ, R38.H0_H0 ;  /* 0x20000026ff269230 */ /* 0x000fe20000004100 */
        /* <DEDUP_REMOVED lines=33> */
[-C--:B------:R-:W-:Y:S02]  /*4fc0*/  @!P1 FMUL.FTZ R9, R21, R3.reuse ;  /* 0x0000000315099220 */ /* 0x080fe40000410000 */
        /* <DEDUP_REMOVED lines=58> */
.L_x_349:
[----:B------:R-:W-:Y:S05]  /*5370*/  BSYNC B0 ;  /* 0x0000000000007941 */ /* 0x000fea0003800000 */
.L_x_348:
[----:B------:R-:W-:Y:S05]  /*5380*/  IADD3 R56, P0, R170, R74, RZ ;  /* 0x0000004aaa387210 */ /* 0x000fea0007f1e0ff */
[----:B------:R-:W-:Y:S01]  /*5390*/  IMAD.X R57, R78, 0x1, R137, P0 ;  /* 0x000000014e397824 */ /* 0x000fe200000e0689 */
[----:B------:R-:W-:Y:S11]  /*53a0*/  ISETP.GE.OR P0, PT, R150, R67, !P4 ;  /* 0x000000439600720c */ /* 0x000ff60006706670 */
[----:B------:R-:W-:Y:S02]  /*53b0*/  @!UPT UIADD3 URZ, URZ, URZ, URZ ;  /* 0x0000003f3f3ff290 */ /* 0x000fe4000fffe03f */
[----:B------:R-:W-:-:S05]  /*53c0*/  @P0 BRA `(.L_x_343) ;  /* 0x00000ae000000947 */ /* 0x000fca0003800000 */
[--C-:B-----5:R-:W-:Y:S01]  /*53d0*/  @!P1 SHF.R.U64 R5, R24, 0x10, R25.reuse ;  /* 0x0000001018059819 */ /* 0x120fe20000001219 */
[----:B-1----:R-:W-:Y:S01]  /*53e0*/  LDS.128 R44, [R131+0x3100] ;  /* 0x00310000832c7984 */ /* 0x002fe20000000c00 */
[----:B------:R-:W-:Y:S01]  /*53f0*/  @!P1 SHF.R.U32.HI R10, RZ, 0x10, R25 ;  /* 0x00000010ff0a9819 */ /* 0x000fe20000011619 */
[----:B------:R-:W-:Y:S01]  /*5400*/  @!P1 HADD2.F32 R2, -RZ, R34.H0_H0 ;  /* 0x20000022ff029230 */ /* 0x000fe20000004100 */
[----:B------:R-:W-:Y:S01]  /*5410*/  IADD3 R4, P2, P0, R82, R56, R109 ;  /* 0x0000003852047210 */ /* 0x000fe2000785e06d */
[----:B------:R-:W-:Y:S01]  /*5420*/  @!P1 HADD2.F32 R24, -RZ, R65.H0_H0 ;  /* 0x20000041ff189230 */ /* 0x000fe20000004100 */
[----:B------:R-:W-:Y:S01]  /*5430*/  @!P1 SHF.R.U64 R9, R60, 0x10, R61 ;  /* 0x000000103c099819 */ /* 0x000fe2000000123d */
[----:B------:R-:W-:Y:S01]  /*5440*/  @!P1 HADD2.F32 R5, -RZ, R5.H0_H0 ;  /* 0x20000005ff059230 */ /* 0x000fe20000004100 */
[----:B------:R-:W-:Y:S01]  /*5450*/  IADD3.X R6, R84, R57, R115, P2, P0 ;  /* 0x0000003954067210 */ /* 0x000fe200017e0473 */
[----:B------:R-:W1:Y:S01]  /*5460*/  LDS.128 R12, [R133+0x3100] ;  /* 0x00310000850c7984 */ /* 0x000e620000000c00 */
[----:B------:R-:W-:Y:S01]  /*5470*/  LEA R52, P0, R4, c[0x0][0x1c8], 0x1 ;  /* 0x0000720004347a11 */ /* 0x000fe200078008ff */
[----:B------:R-:W-:Y:S01]  /*5480*/  @!P1 HADD2.F32 R20, -RZ, R65.H1_H1 ;  /* 0x30000041ff149230 */ /* 0x000fe20000004100 */
[----:B------:R-:W-:Y:S01]  /*5490*/  @!P1 SHF.R.U64 R16, R26, 0x10, R27 ;  /* 0x000000101a109819 */ /* 0x000fe2000000121b */
[----:B------:R-:W-:Y:S01]  /*54a0*/  @!P1 HADD2.F32 R22, -RZ, R9.H0_H0 ;  /* 0x20000009ff169230 */ /* 0x000fe20000004100 */
[----:B------:R-:W-:Y:S01]  /*54b0*/  LEA.HI.X R53, R4, c[0x0][0x1cc], R6, 0x1, P0 ;  /* 0x0000730004357a11 */ /* 0x000fe200000f0c06 */
[--C-:B------:R-:W-:Y:S01]  /*54c0*/  @!P1 HADD2.F32 R38, -RZ, R66.reuse.H0_H0 ;  /* 0x20000042ff269230 */ /* 0x100fe20000004100 */
[--C-:B------:R-:W-:Y:S01]  /*54d0*/  @!P1 SHF.R.U32.HI R40, RZ, 0x10, R63.reuse ;  /* 0x00000010ff289819 */ /* 0x100fe2000001163f */
[----:B------:R-:W-:Y:S01]  /*54e0*/  @!P1 HADD2.F32 R33, -RZ, R66.H1_H1 ;  /* 0x30000042ff219230 */ /* 0x000fe20000004100 */
[----:B------:R-:W-:Y:S01]  /*54f0*/  @!P1 SHF.R.U64 R17, R62, 0x10, R63 ;  /* 0x000000103e119819 */ /* 0x000fe2000000123f */
[----:B------:R-:W-:Y:S01]  /*5500*/  @!P1 HADD2.F32 R11, -RZ, R35.H0_H0 ;  /* 0x20000023ff0b9230 */ /* 0x000fe20000004100 */
[----:B------:R-:W-:Y:S01]  /*5510*/  @!P1 SHF.R.U32.HI R26, RZ, 0x10, R61 ;  /* 0x00000010ff1a9819 */ /* 0x000fe2000001163d */
[----:B------:R-:W-:Y:S01]  /*5520*/  @!P1 HADD2.F32 R40, -RZ, R40.H0_H0 ;  /* 0x20000028ff289230 */ /* 0x000fe20000004100 */
[----:B------:R-:W-:Y:S02]  /*5530*/  @!P1 SHF.R.U32.HI R18, RZ, 0x10, R27 ;  /* 0x00000010ff129819 */ /* 0x000fe4000001161b */
[----:B------:R-:W-:Y:S01]  /*5540*/  ISETP.GE.AND P0, PT, R92, c[0x0][0x1d4], PT ;  /* 0x000075005c007a0c */ /* 0x000fe20003f06270 */
[----:B------:R-:W-:Y:S02]  /*5550*/  @!P1 HADD2.F32 R26, -RZ, R26.H0_H0 ;  /* 0x2000001aff1a9230 */ /* 0x000fe40000004100 */
[----:B------:R-:W-:Y:S01]  /*5560*/  @!P1 HADD2.F32 R18, -RZ, R18.H0_H0 ;  /* 0x20000012ff129230 */ /* 0x000fe20000004100 */
[----:B-1----:R-:W-:Y:S02]  /*5570*/  @!P1 MOV R8, R13 ;  /* 0x0000000d00089202 */ /* 0x002fe40000000f00 */
[----:B------:R-:W-:Y:S02]  /*5580*/  @!P1 MOV R25, R45 ;  /* 0x0000002d00199202 */ /* 0x000fe40000000f00 */
[----:B------:R-:W-:Y:S01]  /*5590*/  @!P1 MOV R6, R44 ;  /* 0x0000002c00069202 */ /* 0x000fe20000000f00 */
[--C-:B------:R-:W-:Y:S01]  /*55a0*/  @!P1 HADD2.F32 R3, -RZ, R8.reuse.H0_H0 ;  /* 0x20000008ff039230 */ /* 0x100fe20000004100 */
[----:B------:R-:W-:Y:S01]  /*55b0*/  @!P1 MOV R27, R47 ;  /* 0x0000002f001b9202 */ /* 0x000fe20000000f00 */
[----:B------:R-:W-:Y:S02]  /*55c0*/  @!P1 HADD2.F32 R8, -RZ, R8.H1_H1 ;  /* 0x30000008ff089230 */ /* 0x000fe40000004100 */
[--C-:B------:R-:W-:Y:S01]  /*55d0*/  @!P1 HADD2.F32 R19, -RZ, R6.reuse.H0_H0 ;  /* 0x20000006ff139230 */ /* 0x100fe20000004100 */
[-C--:B------:R-:W-:Y:S01]  /*55e0*/  @!P1 FMUL.FTZ R4, R3, R2.reuse ;  /* 0x0000000203049220 */ /* 0x080fe20000410000 */
[----:B------:R-:W-:Y:S02]  /*55f0*/  @!P1 HADD2.F32 R23, -RZ, R25.H0_H0 ;  /* 0x20000019ff179230 */ /* 0x000fe40000004100 */
[----:B------:R-:W-:Y:S02]  /*5600*/  @!P1 HADD2.F32 R21, -RZ, R6.H1_H1 ;  /* 0x30000006ff159230 */ /* 0x000fe40000004100 */
[--C-:B------:R-:W-:Y:S01]  /*5610*/  @!P1 HADD2.F32 R37, -RZ, R27.reuse.H0_H0 ;  /* 0x2000001bff259230 */ /* 0x100fe20000004100 */
[----:B------:R-:W-:Y:S01]  /*5620*/  @!P1 FMUL.FTZ R7, R23, R2 ;  /* 0x0000000217079220 */ /* 0x000fe20000410000 */
[----:B------:R-:W-:Y:S01]  /*5630*/  @!P1 HADD2.F32 R2, -RZ, R34.H1_H1 ;  /* 0x30000022ff029230 */ /* 0x000fe20000004100 */
[----:B------:R-:W-:Y:S01]  /*5640*/  @!P1 FMUL.FTZ R9, R21, R5 ;  /* 0x0000000515099220 */ /* 0x000fe20000410000 */
[----:B------:R-:W-:Y:S01]  /*5650*/  @!P1 HADD2.F32 R39, -RZ, R27.H1_H1 ;  /* 0x3000001bff279230 */ /* 0x000fe20000004100 */
[----:B------:R-:W-:Y:S01]  /*5660*/  @!P1 FFMA.FTZ R58, R3, R24, -R7 ;  /* 0x00000018033a9223 */ /* 0x000fe20000010807 */
[----:B------:R-:W-:Y:S01]  /*5670*/  @!P1 MOV R3, R12 ;  /* 0x0000000c00039202 */ /* 0x000fe20000000f00 */
[----:B------:R-:W-:Y:S01]  /*5680*/  @!P1 IMAD.MOV.U32 R34, RZ, RZ, R46 ;  /* 0x000000ffff229224 */ /* 0x000fe200078e002e */
[----:B------:R-:W-:Y:S01]  /*5690*/  @!P1 HADD2.F32 R25, -RZ, R25.H1_H1 ;  /* 0x30000019ff199230 */ /* 0x000fe20000004100 */
[----:B------:R-:W-:Y:S02]  /*56a0*/  @!P1 FMUL.FTZ R42, R37, R11 ;  /* 0x0000000b252a9220 */ /* 0x000fe40000410000 */
[----:B------:R-:W-:Y:S01]  /*56b0*/  @!P1 FMUL.FTZ R41, R39, R18 ;  /* 0x0000001227299220 */ /* 0x000fe20000410000 */
        /* <DEDUP_REMOVED lines=14> */
[-C--:B------:R-:W-:Y:S01]  /*57a0*/  @!P1 FMUL.FTZ R49, R25, R5.reuse ;  /* 0x0000000519319220 */ /* 0x080fe20000410000 */
[----:B------:R-:W-:Y:S01]  /*57b0*/  @!P1 HADD2.F32 R10, -RZ, R16.H0_H0 ;  /* 0x20000010ff0a9230 */ /* 0x000fe20000004100 */
[----:B------:R-:W-:Y:S01]  /*57c0*/  @!P1 FMUL.FTZ R5, R8, R5 ;  /* 0x0000000508059220 */ /* 0x000fe20000410000 */
[----:B------:R-:W-:Y:S01]  /*57d0*/  @!P1 HADD2.F32 R35, -RZ, R17.H0_H0 ;  /* 0x20000011ff239230 */ /* 0x000fe20000004100 */
[----:B------:R-:W-:Y:S01]  /*57e0*/  @!P1 FMUL.FTZ R48, R27, R9 ;  /* 0x000000091b309220 */ /* 0x000fe20000410000 */
[--C-:B------:R-:W-:Y:S01]  /*57f0*/  @!P1 HADD2.F32 R17, -RZ, R6.reuse.H0_H0 ;  /* 0x20000006ff119230 */ /* 0x100fe20000004100 */
[----:B------:R-:W-:Y:S01]  /*5800*/  @!P1 FMUL.FTZ R43, R34, R10 ;  /* 0x0000000a222b9220 */ /* 0x000fe20000410000 */
[----:B------:R-:W-:Y:S01]  /*5810*/  @!P1 HADD2.F32 R16, -RZ, R6.H1_H1 ;  /* 0x30000006ff109230 */ /* 0x000fe20000004100 */
[----:B------:R-:W-:Y:S01]  /*5820*/  @!P1 FFMA.FTZ R51, R8, R26, -R49 ;  /* 0x0000001a08339223 */ /* 0x000fe20000010831 */
[--C-:B------:R-:W-:Y:S01]  /*5830*/  @!P1 HADD2.F32 R6, -RZ, R7.reuse.H0_H0 ;  /* 0x20000007ff069230 */ /* 0x100fe20000004100 */
[----:B------:R-:W-:Y:S01]  /*5840*/  @!P1 FFMA.FTZ R42, R17, R38, -R42 ;  /* 0x00000026112a9223 */ /* 0x000fe2000001082a */
[----:B------:R-:W-:Y:S01]  /*5850*/  @!P1 HADD2.F32 R7, -RZ, R7.H1_H1 ;  /* 0x30000007ff079230 */ /* 0x000fe20000004100 */
[----:B------:R-:W-:Y:S02]  /*5860*/  @!P1 FFMA.FTZ R41, R16, R40, -R41 ;  /* 0x0000002810299223 */ /* 0x000fe40000010829 */
[----:B------:R-:W-:Y:S01]  /*5870*/  @!P1 FFMA.FTZ R50, R6, R33, -R48 ;  /* 0x0000002106329223 */ /* 0x000fe20000010830 */
[----:B------:R-:W-:Y:S01]  /*5880*/  @!P1 F2FP.PACK_AB R48, R51, R58 ;  /* 0x0000003a3330923e */ /* 0x000fe200000000ff */
[----:B------:R-:W-:Y:S01]  /*5890*/  @!P1 FFMA.FTZ R49, R7, R35, -R43 ;  /* 0x0000002307319223 */ /* 0x000fe2000001082b */
[----:B------:R-:W-:Y:S01]  /*58a0*/  @!P1 F2FP.PACK_AB R42, R41, R42 ;  /* 0x0000002a292a923e */ /* 0x000fe200000000ff */
[----:B------:R-:W-:Y:S01]  /*58b0*/  @!P1 FFMA.FTZ R3, R21, R22, R3 ;  /* 0x0000001615039223 */ /* 0x000fe20000010003 */
[----:B------:R-:W-:Y:S01]  /*58c0*/  @!P1 F2FP.PACK_AB R43, R54, R55 ;  /* 0x00000037362b923e */ /* 0x000fe200000000ff */
[----:B------:R-:W-:Y:S01]  /*58d0*/  @!P1 FMUL.FTZ R6, R6, R9 ;  /* 0x0000000906069220 */ /* 0x000fe20000410000 */
[----:B------:R-:W-:Y:S01]  /*58e0*/  @!P1 F2FP.PACK_AB R41, R49, R50 ;  /* 0x000000323129923e */ /* 0x000fe200000000ff */
[----:B------:R-:W-:Y:S01]  /*58f0*/  @!P1 IMAD.MOV.U32 R15, RZ, RZ, R42 ;  /* 0x000000ffff0f9224 */ /* 0x000fe200078e002a */
[----:B------:R-:W-:Y:S01]  /*5900*/  @!P1 MOV R12, R43 ;  /* 0x0000002b000c9202 */ /* 0x000fe20000000f00 */
[----:B------:R-:W-:Y:S01]  /*5910*/  @!P1 FFMA.FTZ R4, R23, R24, R4 ;  /* 0x0000001817049223 */ /* 0x000fe20000010004 */
[----:B------:R-:W-:Y:S01]  /*5920*/  @!P1 MOV R13, R48 ;  /* 0x00000030000d9202 */ /* 0x000fe20000000f00 */
[----:B------:R-:W-:Y:S01]  /*5930*/  @!P1 FMUL.FTZ R7, R7, R10 ;  /* 0x0000000a07079220 */ /* 0x000fe20000410000 */
[----:B------:R-:W-:Y:S01]  /*5940*/  @!P1 MOV R14, R41 ;  /* 0x00000029000e9202 */ /* 0x000fe20000000f00 */
[----:B------:R-:W-:Y:S01]  /*5950*/  @!P1 FFMA.FTZ R5, R25, R26, R5 ;  /* 0x0000001a19059223 */ /* 0x000fe20000010005 */
[----:B------:R-:W-:Y:S01]  /*5960*/  @!P1 F2FP.PACK_AB R2, R3, R2 ;  /* 0x000000020302923e */ /* 0x000fe200000000ff */
[----:B------:R-:W-:Y:S02]  /*5970*/  @!P1 FMUL.FTZ R8, R17, R11 ;  /* 0x0000000b11089220 */ /* 0x000fe40000410000 */
[----:B------:R1:W-:Y:S01]  /*5980*/  STG.E.128 [R52.64], R12 ;  /* 0x0000000c34007986 */ /* 0x0003e2000c101d08 */
[----:B------:R-:W-:Y:S01]  /*5990*/  @!P1 F2FP.PACK_AB R4, R5, R4 ;  /* 0x000000040504923e */ /* 0x000fe200000000ff */
[----:B------:R-:W-:Y:S01]  /*59a0*/  @!P1 FFMA.FTZ R6, R27, R33, R6 ;  /* 0x000000211b069223 */ /* 0x000fe20000010006 */
[----:B------:R-:W-:Y:S01]  /*59b0*/  @!P1 MOV R44, R2 ;  /* 0x00000002002c9202 */ /* 0x000fe20000000f00 */
        /* <DEDUP_REMOVED lines=16> */
.L_x_327:
[----:B------:R-:W-:Y:S01]  /*5ac0*/  IMAD R2, R36, -0x60, R0 ;  /* 0xffffffa024027824 */ /* 0x000fe200078e0200 */
[----:B------:R-:W-:Y:S04]  /*5ad0*/  BSSY B0, `(.L_x_350) ;  /* 0x0000015000007945 */ /* 0x000fe80003800000 */
[----:B------:R-:W-:Y:S04]  /*5ae0*/  IMNMX R16, R2, 0x60, PT ;  /* 0x0000006002107817 */ /* 0x000fe80003800200 */
[----:B------:R-:W-:Y:S11]  /*5af0*/  ISETP.GE.AND P0, PT, R88, R16, PT ;  /* 0x000000105800720c */ /* 0x000ff60003f06270 */
[----:B------:R-:W-:Y:S02]  /*5b00*/  @!UPT UIADD3 URZ, URZ, URZ, URZ ;  /* 0x0000003f3f3ff290 */ /* 0x000fe4000fffe03f */
[----:B------:R-:W-:-:S05]  /*5b10*/  @P0 BRA `(.L_x_351) ;  /* 0x0000010000000947 */ /* 0x000fca0003800000 */
[----:B------:R-:W-:Y:S11]  /*5b20*/  ISETP.NE.AND P1, PT, R87, RZ, PT ;  /* 0x000000ff5700720c */ /* 0x000ff60003f25270 */
[----:B------:R-:W-:Y:S02]  /*5b30*/  @!UPT UIADD3 URZ, URZ, URZ, URZ ;  /* 0x0000003f3f3ff290 */ /* 0x000fe4000fffe03f */
[----:B------:R-:W1:Y:S01]  /*5b40*/  @P1 LDS.128 R12, [R86+0x3100] ;  /* 0x00310000560c1984 */ /* 0x000e620000000c00 */
[-C--:B------:R-:W-:Y:S05]  /*5b50*/  @P1 IADD3 R2, P0, R108, R74.reuse, RZ ;  /* 0x0000004a6c021210 */ /* 0x080fea0007f1e0ff */
[----:B------:R-:W-:Y:S01]  /*5b60*/  @P1 IMAD.X R5, R107, 0x1, R78, P0 ;  /* 0x000000016b051824 */ /* 0x000fe200000e064e */
[----:B------:R-:W-:Y:S11]  /*5b70*/  ISETP.NE.AND P0, PT, R89, RZ, PT ;  /* 0x000000ff5900720c */ /* 0x000ff60003f05270 */
[----:B------:R-:W-:Y:S02]  /*5b80*/  @!UPT UIADD3 URZ, URZ, URZ, URZ ;  /* 0x0000003f3f3ff290 */ /* 0x000fe4000fffe03f */
[----:B------:R-:W2:Y:S01]  /*5b90*/  @P0 LDS.128 R8, [R85+0x3100] ;  /* 0x0031000055080984 */ /* 0x000ea20000000c00 */
[----:B------:R-:W-:Y:S05]  /*5ba0*/  @P0 IADD3 R3, P2, R112, R74, RZ ;  /* 0x0000004a70030210 */ /* 0x000fea0007f5e0ff */
[----:B------:R-:W-:Y:S01]  /*5bb0*/  @P0 IMAD.X R6, R78, 0x1, R111, P2 ;  /* 0x000000014e060824 */ /* 0x000fe200010e066f */
[C---:B------:R-:W-:Y:S04]  /*5bc0*/  @P1 LEA R4, P2, R2.reuse, c[0x0][0x1c8], 0x1 ;  /* 0x0000720002041a11 */ /* 0x040fe800078408ff */
[----:B------:R-:W-:Y:S02]  /*5bd0*/  @P1 LEA.HI.X R5, R2, c[0x0][0x1cc], R5, 0x1, P2 ;  /* 0x0000730002051a11 */ /* 0x000fe400010f0c05 */
[C---:B------:R-:W-:Y:S04]  /*5be0*/  @P0 LEA R2, P2, R3.reuse, c[0x0][0x1c8], 0x1 ;  /* 0x0000720003020a11 */ /* 0x040fe800078408ff */
[----:B------:R-:W-:Y:S01]  /*5bf0*/  @P0 LEA.HI.X R3, R3, c[0x0][0x1cc], R6, 0x1, P2 ;  /* 0x0000730003030a11 */ /* 0x000fe200010f0c06 */
[----:B-1----:R1:W-:Y:S04]  /*5c00*/  @P1 STG.E.128 [R4.64], R12 ;  /* 0x0000000c04001986 */ /* 0x0023e8000c101d08 */
[----:B--2---:R1:W-:Y:S04]  /*5c10*/  @P0 STG.E.128 [R2.64], R8 ;  /* 0x0000000802000986 */ /* 0x0043e8000c101d08 */
.L_x_351:
[----:B------:R-:W-:Y:S05]  /*5c20*/  BSYNC B0 ;  /* 0x0000000000007941 */ /* 0x000fea0003800000 */
.L_x_350:
        /* <DEDUP_REMOVED lines=9> */
[----:B------:R-:W-:Y:S03]  /*5cc0*/  @P2 IADD3 R5, P0, R108, R3, RZ ;  /* 0x000000036c052210 */ /* 0x000fe60007f1e0ff */
[----:B------:R-:W2:Y:S02]  /*5cd0*/  @P1 LDS.128 R8, [R85+0x4100] ;  /* 0x0041000055081984 */ /* 0x000ea40000000c00 */
[----:B------:R-:W-:Y:S01]  /*5ce0*/  @P2 IMAD.X R6, R107, 0x1, R2, P0 ;  /* 0x000000016b062824 */ /* 0x000fe200000e0602 */
        /* <DEDUP_REMOVED lines=8> */
.L_x_353:
[----:B------:R-:W-:Y:S05]  /*5d70*/  BSYNC B0 ;  /* 0x0000000000007941 */ /* 0x000fea0003800000 */
.L_x_352:
        /* <DEDUP_REMOVED lines=19> */
.L_x_343:
[----:B------:R-:W-:Y:S05]  /*5eb0*/  BSYNC B2 ;  /* 0x0000000000027941 */ /* 0x000fea0003800000 */
.L_x_326:
[----:B------:R-:W-:Y:S01]  /*5ec0*/  IMAD R20, R36, -0x60, RZ ;  /* 0xffffffa024147824 */ /* 0x000fe200078e02ff */
[----:B------:R-:W-:Y:S01]  /*5ed0*/  BSSY B0, `(.L_x_354) ;  /* 0x000006b000007945 */ /* 0x000fe20003800000 */
[----:B-12---:R-:W-:Y:S02]  /*5ee0*/  IMAD R2, R94, 0x60, RZ ;  /* 0x000000605e027824 */ /* 0x006fe400078e02ff */
[----:B-----5:R-:W-:Y:S02]  /*5ef0*/  IMAD.IADD R6, R126, 0x1, R20 ;  /* 0x000000017e067824 */ /* 0x020fe400078e0214 */
[----:B------:R-:W-:Y:S03]  /*5f00*/  IMAD.WIDE.U32 R18, R36, 0x60, RZ ;  /* 0x0000006024127825 */ /* 0x000fe600078e00ff */
[C---:B------:R-:W-:Y:S01]  /*5f10*/  ISETP.GE.AND P5, PT, R6.reuse, 0x11, PT ;  /* 0x000000110600780c */ /* 0x040fe20003fa6270 */
[----:B------:R-:W-:Y:S01]  /*5f20*/  IMAD.IADD R19, R19, 0x1, R2 ;  /* 0x0000000113137824 */ /* 0x000fe200078e0202 */
[----:B------:R-:W-:Y:S02]  /*5f30*/  ISETP.GE.AND P4, PT, R6, 0x1, PT ;  /* 0x000000010600780c */ /* 0x000fe40003f86270 */
[----:B------:R-:W-:Y:S02]  /*5f40*/  IADD3 R4, P0, R144, R18, RZ ;  /* 0x0000001290047210 */ /* 0x000fe40007f1e0ff */
[C---:B------:R-:W-:Y:S02]  /*5f50*/  ISETP.GE.AND P3, PT, R6.reuse, 0x21, PT ;  /* 0x000000210600780c */ /* 0x040fe40003f66270 */
[----:B------:R-:W-:Y:S02]  /*5f60*/  IADD3.X R5, R19, R146, RZ, P0, !PT ;  /* 0x0000009213057210 */ /* 0x000fe400007fe4ff */
[C---:B------:R-:W-:Y:S02]  /*5f70*/  ISETP.GE.AND P2, PT, R6.reuse, 0x31, PT ;  /* 0x000000310600780c */ /* 0x040fe40003f46270 */
[----:B------:R-:W-:Y:S02]  /*5f80*/  ISETP.GE.AND P1, PT, R6, 0x41, PT ;  /* 0x000000410600780c */ /* 0x000fe40003f26270 */
[C---:B------:R-:W-:Y:S01]  /*5f90*/  @P5 IADD3 R8, P0, R4.reuse, 0x10, RZ ;  /* 0x0000001004085810 */ /* 0x040fe20007f1e0ff */
[----:B------:R-:W-:Y:S01]  /*5fa0*/  @P4 IMAD R7, R5, c[0x0][0x258], RZ ;  /* 0x0000960005074a24 */ /* 0x000fe200078e02ff */
[-C--:B------:R-:W-:Y:S01]  /*5fb0*/  @P4 MOV R2, R90.reuse ;  /* 0x0000005a00024202 */ /* 0x080fe20000000f00 */
[----:B------:R-:W-:Y:S02]  /*5fc0*/  @P4 IMAD.MOV.U32 R3, RZ, RZ, R93 ;  /* 0x000000ffff034224 */ /* 0x000fe400078e005d */
[----:B------:R-:W-:Y:S01]  /*5fd0*/  @P5 IMAD.X R9, RZ, RZ, R5, P0 ;  /* 0x000000ffff095224 */ /* 0x000fe200000e0605 */
[C---:B------:R-:W-:Y:S01]  /*5fe0*/  @P3 IADD3 R10, P0, R4.reuse, 0x20, RZ ;  /* 0x00000020040a3810 */ /* 0x040fe20007f1e0ff */
[C---:B------:R-:W-:Y:S04]  /*5ff0*/  @P4 IMAD.WIDE.U32 R2, R4.reuse, c[0x0][0x258], R2 ;  /* 0x0000960004024a25 */ /* 0x040fe800078e0002 */
[----:B------:R-:W-:Y:S02]  /*6000*/  @P4 IMAD R7, R4, c[0x0][0x25c], R7 ;  /* 0x0000970004074a24 */ /* 0x000fe400078e0207 */
[----:B------:R-:W-:Y:S01]  /*6010*/  @P3 IMAD.X R11, RZ, RZ, R5, P0 ;  /* 0x000000ffff0b3224 */ /* 0x000fe200000e0605 */
[C---:B------:R-:W-:Y:S01]  /*6020*/  @P4 LEA R16, P0, R2.reuse, c[0x0][0x250], 0x1 ;  /* 0x0000940002104a11 */ /* 0x040fe200078008ff */
[----:B------:R-:W-:Y:S02]  /*6030*/  @P4 IMAD.IADD R7, R3, 0x1, R7 ;  /* 0x0000000103074824 */ /* 0x000fe400078e0207 */
[----:B------:R-:W-:Y:S03]  /*6040*/  @P5 IMAD.MOV.U32 R3, RZ, RZ, R93 ;  /* 0x000000ffff035224 */ /* 0x000fe600078e005d */
[----:B------:R-:W-:Y:S01]  /*6050*/  @P4 LEA.HI.X R17, R2, c[0x0][0x254], R7, 0x1, P0 ;  /* 0x0000950002114a11 */ /* 0x000fe200000f0c07 */
[----:B------:R-:W-:Y:S01]  /*6060*/  @P5 IMAD R7, R9, c[0x0][0x258], RZ ;  /* 0x0000960009075a24 */ /* 0x000fe200078e02ff */
[-C--:B------:R-:W-:Y:S03]  /*6070*/  @P5 MOV R2, R90.reuse ;  /* 0x0000005a00025202 */ /* 0x080fe60000000f00 */
[C---:B------:R-:W-:Y:S02]  /*6080*/  @P5 IMAD R7, R8.reuse, c[0x0][0x25c], R7 ;  /* 0x0000970008075a24 */ /* 0x040fe400078e0207 */
[----:B------:R-:W-:Y:S04]  /*6090*/  @P5 IMAD.WIDE.U32 R2, R8, c[0x0][0x258], R2 ;  /* 0x0000960008025a25 */ /* 0x000fe800078e0002 */
[----:B------:R-:W-:Y:S01]  /*60a0*/  @P5 IMAD.IADD R7, R3, 0x1, R7 ;  /* 0x0000000103075824 */ /* 0x000fe200078e0207 */
[C---:B------:R-:W-:Y:S02]  /*60b0*/  @P5 LEA R14, P0, R2.reuse, c[0x0][0x250], 0x1 ;  /* 0x00009400020e5a11 */ /* 0x040fe400078008ff */
[----:B------:R-:W-:Y:S02]  /*60c0*/  @P3 MOV R3, R93 ;  /* 0x0000005d00033202 */ /* 0x000fe40000000f00 */
[----:B------:R-:W-:Y:S01]  /*60d0*/  @P5 LEA.HI.X R15, R2, c[0x0][0x254], R7, 0x1, P0 ;  /* 0x00009500020f5a11 */ /* 0x000fe200000f0c07 */
[----:B------:R-:W-:Y:S01]  /*60e0*/  @P3 IMAD.MOV.U32 R2, RZ, RZ, R90 ;  /* 0x000000ffff023224 */ /* 0x000fe200078e005a */
[----:B------:R-:W-:Y:S01]  /*60f0*/  @P2 IADD3 R8, P0, R4, 0x30, RZ ;  /* 0x0000003004082810 */ /* 0x000fe20007f1e0ff */
[----:B------:R-:W-:Y:S02]  /*6100*/  @P3 IMAD R7, R11, c[0x0][0x258], RZ ;  /* 0x000096000b073a24 */ /* 0x000fe400078e02ff */
[C---:B------:R-:W-:Y:S01]  /*6110*/  @P3 IMAD.WIDE.U32 R2, R10.reuse, c[0x0][0x258], R2 ;  /* 0x000096000a023a25 */ /* 0x040fe200078e0002 */
[----:B------:R-:W-:Y:S03]  /*6120*/  @P2 IADD3.X R9, RZ, R5, RZ, P0, !PT ;  /* 0x00000005ff092210 */ /* 0x000fe600007fe4ff */
[----:B------:R-:W-:Y:S01]  /*6130*/  @P3 IMAD R7, R10, c[0x0][0x25c], R7 ;  /* 0x000097000a073a24 */ /* 0x000fe200078e0207 */
[C---:B------:R-:W-:Y:S03]  /*6140*/  @P3 LEA R12, P0, R2.reuse, c[0x0][0x250], 0x1 ;  /* 0x00009400020c3a11 */ /* 0x040fe600078008ff */
[----:B------:R-:W-:Y:S02]  /*6150*/  @P3 IMAD.IADD R7, R3, 0x1, R7 ;  /* 0x0000000103073824 */ /* 0x000fe400078e0207 */
[----:B------:R-:W-:Y:S03]  /*6160*/  @P2 IMAD.MOV.U32 R3, RZ, RZ, R93 ;  /* 0x000000ffff032224 */ /* 0x000fe600078e005d */
[----:B------:R-:W-:Y:S01]  /*6170*/  @P3 LEA.HI.X R13, R2, c[0x0][0x254], R7, 0x1, P0 ;  /* 0x00009500020d3a11 */ /* 0x000fe200000f0c07 */
[----:B------:R-:W-:Y:S01]  /*6180*/  @P2 IMAD R7, R9, c[0x0][0x258], RZ ;  /* 0x0000960009072a24 */ /* 0x000fe200078e02ff */
[-C--:B------:R-:W-:Y:S03]  /*6190*/  @P2 MOV R2, R90.reuse ;  /* 0x0000005a00022202 */ /* 0x080fe60000000f00 */
[C---:B------:R-:W-:Y:S02]  /*61a0*/  @P2 IMAD R7, R8.reuse, c[0x0][0x25c], R7 ;  /* 0x0000970008072a24 */ /* 0x040fe400078e0207 */
[----:B------:R-:W-:Y:S05]  /*61b0*/  @P2 IMAD.WIDE.U32 R2, R8, c[0x0][0x258], R2 ;  /* 0x0000960008022a25 */ /* 0x000fea00078e0002 */
[C---:B------:R-:W-:Y:S02]  /*61c0*/  @P2 LEA R8, P0, R2.reuse, c[0x0][0x250], 0x1 ;  /* 0x0000940002082a11 */ /* 0x040fe400078008ff */
[----:B------:R-:W-:Y:S02]  /*61d0*/  @P2 IADD3 R7, R3, R7, RZ ;  /* 0x0000000703072210 */ /* 0x000fe40007ffe0ff */
[----:B------:R-:W-:Y:S02]  /*61e0*/  @P1 MOV R3, R93 ;  /* 0x0000005d00031202 */ /* 0x000fe40000000f00 */
[----:B------:R-:W-:Y:S02]  /*61f0*/  @P2 LEA.HI.X R9, R2, c[0x0][0x254], R7, 0x1, P0 ;  /* 0x0000950002092a11 */ /* 0x000fe400000f0c07 */
[----:B------:R-:W-:Y:S05]  /*6200*/  @P1 IADD3 R7, P0, R4, 0x40, RZ ;  /* 0x0000004004071810 */ /* 0x000fea0007f1e0ff */
        /* <DEDUP_REMOVED lines=8> */
[----:B------:R-:W-:Y:S04]  /*6290*/  @P1 IMAD.WIDE.U32 R2, R7, c[0x0][0x258], R2 ;  /* 0x0000960007021a25 */ /* 0x000fe800078e0002 */
[----:B------:R-:W-:Y:S01]  /*62a0*/  @P1 IMAD.IADD R4, R3, 0x1, R4 ;  /* 0x0000000103041824 */ /* 0x000fe200078e0204 */
[C---:B------:R-:W-:Y:S01]  /*62b0*/  @P1 LEA R6, P6, R2.reuse, c[0x0][0x250], 0x1 ;  /* 0x0000940002061a11 */ /* 0x040fe200078c08ff */
[----:B------:R-:W-:Y:S03]  /*62c0*/  @P0 IMAD.MOV.U32 R3, RZ, RZ, R93 ;  /* 0x000000ffff030224 */ /* 0x000fe600078e005d */
[----:B------:R-:W-:Y:S01]  /*62d0*/  @P1 LEA.HI.X R7, R2, c[0x0][0x254], R4, 0x1, P6 ;  /* 0x0000950002071a11 */ /* 0x000fe200030f0c04 */
[----:B------:R-:W-:Y:S01]  /*62e0*/  @P0 IMAD R4, R5, c[0x0][0x258], RZ ;  /* 0x0000960005040a24 */ /* 0x000fe200078e02ff */
[----:B------:R-:W-:Y:S03]  /*62f0*/  @P0 MOV R2, R90 ;  /* 0x0000005a00020202 */ /* 0x000fe60000000f00 */
        /* <DEDUP_REMOVED lines=11> */
[----:B------:R1:W-:Y:S08]  /*63b0*/  @P4 LDGSTS.E.BYPASS.LTC128B.128 [R81+0x100], [R16.64], !P6 ;  /* 0x0010000010514fae */ /* 0x0003f0000f101d48 */
[----:B------:R2:W-:Y:S08]  /*63c0*/  @P5 LDGSTS.E.BYPASS.LTC128B.128 [R81+0x900], [R14.64], !P6 ;  /* 0x009000000e515fae */ /* 0x0005f0000f101d48 */
[----:B------:R3:W-:Y:S08]  /*63d0*/  @P3 LDGSTS.E.BYPASS.LTC128B.128 [R81+0x1100], [R12.64], !P6 ;  /* 0x011000000c513fae */ /* 0x0007f0000f101d48 */
[----:B------:R1:W-:Y:S08]  /*63e0*/  @P2 LDGSTS.E.BYPASS.LTC128B.128 [R81+0x1900], [R8.64], !P6 ;  /* 0x0190000008512fae */ /* 0x0003f0000f101d48 */
[----:B------:R1:W-:Y:S08]  /*63f0*/  @P1 LDGSTS.E.BYPASS.LTC128B.128 [R81+0x2100], [R6.64], !P6 ;  /* 0x0210000006511fae */ /* 0x0003f0000f101d48 */
[----:B------:R1:W-:Y:S01]  /*6400*/  @P0 LDGSTS.E.BYPASS.LTC128B.128 [R81+0x2900], [R4.64], !P6 ;  /* 0x0290000004510fae */ /* 0x0003e2000f101d48 */
[----:B---3--:R-:W-:Y:S02]  /*6410*/  IMNMX R13, R2, 0x60, PT ;  /* 0x00000060020d7817 */ /* 0x008fe40003800200 */
[----:B------:R-:W-:Y:S02]  /*6420*/  IADD3 R12, P0, R142, R18, RZ ;  /* 0x000000128e0c7210 */ /* 0x000fe40007f1e0ff */
[----:B------:R-:W-:Y:S03]  /*6430*/  ISETP.GE.AND P1, PT, R88, R13, PT ;  /* 0x0000000d5800720c */ /* 0x000fe60003f26270 */
[----:B------:R-:W0:Y:S01]  /*6440*/  LDGDEPBAR ;  /* 0x00000000000079af */ /* 0x000e220000000000 */
[----:B--2---:R-:W-:Y:S01]  /*6450*/  IADD3.X R14, R19, R141, RZ, P0, !PT ;  /* 0x0000008d130e7210 */ /* 0x004fe200007fe4ff */
[----:B------:R-:W-:Y:S06]  /*6460*/  DEPBAR.LE SB0, 0x0 ;  /* 0x000080000000791a */ /* 0x000fec0000000000 */
[----:B------:R-:W-:Y:S06]  /*6470*/  BAR.SYNC.DEFER_BLOCKING 0x0 ;  /* 0x0000000000007b1d */ /* 0x000fec0000010000 */
[----:B------:R-:W-:-:S05]  /*6480*/  @P1 BRA `(.L_x_355) ;  /* 0x000000f000001947 */ /* 0x000fca0003800000 */
[----:B-1----:R-:W-:Y:S01]  /*6490*/  MOV R5, R95 ;  /* 0x0000005f00057202 */ /* 0x002fe20000000f00 */
[----:B------:R-:W-:Y:S01]  /*64a0*/  IMAD.MOV.U32 R4, RZ, RZ, R96 ;  /* 0x000000ffff047224 */ /* 0x000fe200078e0060 */
[----:B------:R-:W-:Y:S01]  /*64b0*/  ISETP.GE.AND P1, PT, R28, c[0x0][0x1d4], PT ;  /* 0x000075001c007a0c */ /* 0x000fe20003f26270 */
[----:B------:R-:W-:Y:S02]  /*64c0*/  IMAD R2, R14, c[0x0][0x208], RZ ;  /* 0x000082000e027a24 */ /* 0x000fe400078e02ff */
[C---:B------:R-:W-:Y:S04]  /*64d0*/  IMAD.WIDE.U32 R4, R12.reuse, c[0x0][0x208], R4 ;  /* 0x000082000c047a25 */ /* 0x040fe800078e0004 */
[----:B------:R-:W-:Y:S04]  /*64e0*/  IMAD R2, R12, c[0x0][0x20c], R2 ;  /* 0x000083000c027a24 */ /* 0x000fe800078e0202 */
[----:B------:R-:W-:Y:S01]  /*64f0*/  IMAD.IADD R3, R5, 0x1, R2 ;  /* 0x0000000105037824 */ /* 0x000fe200078e0202 */
[C---:B------:R-:W-:Y:S01]  /*6500*/  LEA R2, P0, R4.reuse, c[0x0][0x1f8], 0x1 ;  /* 0x00007e0004027a11 */ /* 0x040fe200078008ff */
[----:B------:R-:W1:Y:S03]  /*6510*/  @!P1 LDS.128 R8, [R86+0x100] ;  /* 0x0001000056089984 */ /* 0x000e660000000c00 */
[----:B------:R-:W-:Y:S02]  /*6520*/  LEA.HI.X R3, R4, c[0x0][0x1fc], R3, 0x1, P0 ;  /* 0x00007f0004037a11 */ /* 0x000fe400000f0c03 */
[----:B------:R-:W-:Y:S11]  /*6530*/  ISETP.GE.AND P0, PT, R106, c[0x0][0x1d4], PT ;  /* 0x000075006a007a0c */ /* 0x000ff60003f06270 */
[----:B------:R-:W-:Y:S02]  /*6540*/  @!UPT UIADD3 URZ, URZ, URZ, URZ ;  /* 0x0000003f3f3ff290 */ /* 0x000fe4000fffe03f */
[----:B------:R-:W2:Y:S04]  /*6550*/  @!P0 LDS.128 R4, [R85+0x100] ;  /* 0x0001000055048984 */ /* 0x000ea80000000c00 */
[----:B-1----:R1:W-:Y:S04]  /*6560*/  @!P1 STG.E.128 [R2.64], R8 ;  /* 0x0000000802009986 */ /* 0x0023e8000c101d08 */
[----:B--2---:R1:W-:Y:S02]  /*6570*/  @!P0 STG.E.128 [R2.64+0x40], R4 ;  /* 0x0000400402008986 */ /* 0x0043e4000c101d08 */
.L_x_355:
[----:B-1----:R-:W-:Y:S05]  /*6580*/  BSYNC B0 ;  /* 0x0000000000007941 */ /* 0x002fea0003800000 */
.L_x_354:
[----:B------:R-:W-:Y:S01]  /*6590*/  ISETP.GE.AND P0, PT, R151, R13, PT ;  /* 0x0000000d9700720c */ /* 0x000fe20003f06270 */
[----:B------:R-:W-:Y:S01]  /*65a0*/  @!UPT UIADD3 URZ, URZ, URZ, URZ ;  /* 0x0000003f3f3ff290 */ /* 0x000fe2000fffe03f */
[----:B------:R-:W-:Y:S11]  /*65b0*/  BSSY B0, `(.L_x_356) ;  /* 0x0000013000007945 */ /* 0x000ff60003800000 */
[----:B------:R-:W-:-:S05]  /*65c0*/  @P0 BRA `(.L_x_357) ;  /* 0x0000011000000947 */ /* 0x000fca0003800000 */
[----:B------:R-:W-:Y:S01]  /*65d0*/  IADD3 R2, P0, R12, 0x20, RZ ;  /* 0x000000200c027810 */ /* 0x000fe20007f1e0ff */
[----:B------:R-:W-:Y:S01]  /*65e0*/  IMAD.MOV.U32 R4, RZ, RZ, R96 ;  /* 0x000000ffff047224 */ /* 0x000fe200078e0060 */
[----:B------:R-:W-:Y:S02]  /*65f0*/  MOV R5, R95 ;  /* 0x0000005f00057202 */ /* 0x000fe40000000f00 */
[----:B------:R-:W-:Y:S01]  /*6600*/  ISETP.GE.AND P1, PT, R28, c[0x0][0x1d4], PT ;  /* 0x000075001c007a0c */ /* 0x000fe20003f26270 */
[----:B------:R-:W-:Y:S02]  /*6610*/  IMAD.X R3, RZ, RZ, R14, P0 ;  /* 0x000000ffff037224 */ /* 0x000fe400000e060e */
[C---:B------:R-:W-:Y:S04]  /*6620*/  IMAD.WIDE.U32 R4, R2.reuse, c[0x0][0x208], R4 ;  /* 0x0000820002047a25 */ /* 0x040fe800078e0004 */
[----:B------:R-:W-:Y:S04]  /*6630*/  IMAD R3, R3, c[0x0][0x208], RZ ;  /* 0x0000820003037a24 */ /* 0x000fe800078e02ff */
[----:B------:R-:W-:Y:S01]  /*6640*/  IMAD R3, R2, c[0x0][0x20c], R3 ;  /* 0x0000830002037a24 */ /* 0x000fe200078e0203 */
[C---:B------:R-:W-:Y:S01]  /*6650*/  LEA R2, P0, R4.reuse, c[0x0][0x1f8], 0x1 ;  /* 0x00007e0004027a11 */ /* 0x040fe200078008ff */
[----:B------:R-:W1:Y:S02]  /*6660*/  @!P1 LDS.128 R8, [R86+0x1100] ;  /* 0x0011000056089984 */ /* 0x000e640000000c00 */
[----:B------:R-:W-:Y:S05]  /*6670*/  IMAD.IADD R3, R5, 0x1, R3 ;  /* 0x0000000105037824 */ /* 0x000fea00078e0203 */
[----:B------:R-:W-:Y:S02]  /*6680*/  LEA.HI.X R3, R4, c[0x0][0x1fc], R3, 0x1, P0 ;  /* 0x00007f0004037a11 */ /* 0x000fe400000f0c03 */
[----:B------:R-:W-:Y:S11]  /*6690*/  ISETP.GE.AND P0, PT, R106, c[0x0][0x1d4], PT ;  /* 0x000075006a007a0c */ /* 0x000ff60003f06270 */
[----:B------:R-:W-:Y:S02]  /*66a0*/  @!UPT UIADD3 URZ, URZ, URZ, URZ ;  /* 0x0000003f3f3ff290 */ /* 0x000fe4000fffe03f */
[----:B------:R-:W2:Y:S04]  /*66b0*/  @!P0 LDS.128 R4, [R85+0x1100] ;  /* 0x0011000055048984 */ /* 0x000ea80000000c00 */
[----:B-1----:R1:W-:Y:S04]  /*66c0*/  @!P1 STG.E.128 [R2.64], R8 ;  /* 0x0000000802009986 */ /* 0x0023e8000c101d08 */
[----:B--2---:R1:W-:Y:S02]  /*66d0*/  @!P0 STG.E.128 [R2.64+0x40], R4 ;  /* 0x0000400402008986 */ /* 0x0043e4000c101d08 */
.L_x_357:
[----:B------:R-:W-:Y:S05]  /*66e0*/  BSYNC B0 ;  /* 0x0000000000007941 */ /* 0x000fea0003800000 */
.L_x_356:
[----:B------:R-:W-:Y:S01]  /*66f0*/  ISETP.GE.AND P0, PT, R150, R13, PT ;  /* 0x0000000d9600720c */ /* 0x000fe20003f06270 */
[----:B------:R-:W-:Y:S01]  /*6700*/  @!UPT UIADD3 URZ, URZ, URZ, URZ ;  /* 0x0000003f3f3ff290 */ /* 0x000fe2000fffe03f */
[----:B------:R-:W-:Y:S11]  /*6710*/  BSSY B0, `(.L_x_358) ;  /* 0x0000013000007945 */ /* 0x000ff60003800000 */
[----:B------:R-:W-:-:S05]  /*6720*/  @P0 BRA `(.L_x_359) ;  /* 0x0000011000000947 */ /* 0x000fca0003800000 */
[----:B-1----:R-:W-:Y:S01]  /*6730*/  IADD3 R2, P0, R12, 0x40, RZ ;  /* 0x000000400c027810 */ /* 0x002fe20007f1e0ff */
        /* <DEDUP_REMOVED lines=16> */
.L_x_359:
[----:B------:R-:W-:Y:S05]  /*6840*/  BSYNC B0 ;  /* 0x0000000000007941 */ /* 0x000fea0003800000 */
.L_x_358:
[C---:B------:R-:W-:Y:S02]  /*6850*/  ISETP.GT.AND P0, PT, R36.reuse, R145, PT ;  /* 0x000000912400720c */ /* 0x040fe40003f04270 */
[----:B------:R-:W-:Y:S11]  /*6860*/  IADD3 R36, R36, -0x1, RZ ;  /* 0xffffffff24247810 */ /* 0x000ff60007ffe0ff */
[----:B-1----:R-:W-:Y:S01]  /*6870*/  @P0 SHF.R.S32.HI R5, RZ, 0x1f, R36 ;  /* 0x0000001fff050819 */ /* 0x002fe20000011424 */
[----:B------:R-:W-:Y:S02]  /*6880*/  @P0 IMAD R4, R181, R36, RZ ;  /* 0x00000024b5040224 */ /* 0x000fe400078e02ff */
[----:B------:R-:W-:Y:S02]  /*6890*/  @P0 IMAD.MOV.U32 R2, RZ, RZ, R124 ;  /* 0x000000ffff020224 */ /* 0x000fe400078e007c */
        /* <DEDUP_REMOVED lines=10> */
[----:B------:R1:W-:Y:S02]  /*6940*/  @P0 LDGSTS.E.BYPASS.LTC128B.128 [R81+0x3100], [R10.64], !P6 ;  /* 0x031000000a510fae */ /* 0x0003e4000f101d48 */
[--C-:B------:R-:W-:Y:S01]  /*6950*/  @P0 IMAD.X R9, R11, 0x1, R148.reuse, P1 ;  /* 0x000000010b090824 */ /* 0x100fe200008e0694 */
[----:B------:R-:W-:Y:S04]  /*6960*/  @P0 IADD3 R6, P1, R8, R160, RZ ;  /* 0x000000a008060210 */ /* 0x000fe80007f3e0ff */
[----:B------:R2:W-:Y:S01]  /*6970*/  @P0 LDGSTS.E.BYPASS.LTC128B.128 [R81+0x3900], [R8.64], !P6 ;  /* 0x0390000008510fae */ /* 0x0005e2000f101d48 */
[----:B------:R-:W-:Y:S02]  /*6980*/  @P0 IADD3.X R7, R9, R148, RZ, P1, !PT ;  /* 0x0000009409070210 */ /* 0x000fe40000ffe4ff */
[-C--:B------:R-:W-:Y:S03]  /*6990*/  @P0 IADD3 R4, P1, R6, R160.reuse, RZ ;  /* 0x000000a006040210 */ /* 0x080fe60007f3e0ff */
[----:B------:R2:W-:Y:S02]  /*69a0*/  @P0 LDGSTS.E.BYPASS.LTC128B.128 [R81+0x4100], [R6.64], !P6 ;  /* 0x0410000006510fae */ /* 0x0005e4000f101d48 */
[--C-:B------:R-:W-:Y:S01]  /*69b0*/  @P0 IMAD.X R5, R7, 0x1, R148.reuse, P1 ;  /* 0x0000000107050824 */ /* 0x100fe200008e0694 */
[-C--:B------:R-:W-:Y:S04]  /*69c0*/  @P0 IADD3 R2, P1, R4, R160.reuse, RZ ;  /* 0x000000a004020210 */ /* 0x080fe80007f3e0ff */
[----:B------:R2:W-:Y:S01]  /*69d0*/  @P0 LDGSTS.E.BYPASS.LTC128B.128 [R81+0x4900], [R4.64], !P6 ;  /* 0x0490000004510fae */ /* 0x0005e2000f101d48 */
[----:B------:R-:W-:Y:S05]  /*69e0*/  @P0 IMAD.X R3, R5, 0x1, R148, P1 ;  /* 0x0000000105030824 */ /* 0x000fea00008e0694 */
[----:B------:R2:W-:Y:S01]  /*69f0*/  @P0 LDGSTS.E.BYPASS.LTC128B.128 [R81+0x5100], [R2.64], !P6 ;  /* 0x0510000002510fae */ /* 0x0005e2000f101d48 */
[----:B-1----:R-:W-:Y:S04]  /*6a00*/  @P0 IADD3 R10, P1, R2, R160, RZ ;  /* 0x000000a0020a0210 */ /* 0x002fe80007f3e0ff */
[----:B------:R-:W-:Y:S05]  /*6a10*/  @P0 IADD3.X R11, R3, R148, RZ, P1, !PT ;  /* 0x00000094030b0210 */ /* 0x000fea0000ffe4ff */
[----:B------:R2:W-:Y:S04]  /*6a20*/  @P0 LDGSTS.E.BYPASS.LTC128B.128 [R81+0x5900], [R10.64], !P6 ;  /* 0x059000000a510fae */ /* 0x0005e8000f101d48 */
[----:B------:R-:W0:Y:S01]  /*6a30*/  LDGDEPBAR ;  /* 0x00000000000079af */ /* 0x000e220000000000 */
[----:B------:R-:W-:-:S05]  /*6a40*/  @P0 BRA `(.L_x_360) ;  /* 0xffffb59000000947 */ /* 0x000fca000383ffff */
[----:B------:R-:W-:Y:S06]  /*6a50*/  BAR.SYNC.DEFER_BLOCKING 0x0 ;  /* 0x0000000000007b1d */ /* 0x000fec0000010000 */
.L_x_325:
[----:B------:R-:W-:Y:S01]  /*6a60*/  IMAD.MOV.U32 R231, RZ, RZ, c[0x0][0x2c4] ;  /* 0x0000b100ffe77624 */ /* 0x000fe200078e00ff */
[----:B------:R-:W-:Y:S01]  /*6a70*/  IADD3 R0, R226, 0x7f, RZ ;  /* 0x0000007fe2007810 */ /* 0x000fe20007ffe0ff */
[----:B------:R-:W-:-:S02]  /*6a80*/  IMAD.MOV.U32 R236, RZ, RZ, c[0x0][0x32c] ;  /* 0x0000cb00ffec7624 */ /* 0x000fc400078e00ff */
[----:B--2---:R-:W-:Y:S01]  /*6a90*/  IMAD.IADD R8, R168, 0x1, R169 ;  /* 0x00000001a8087824 */ /* 0x004fe200078e02a9 */
[----:B------:R-:W-:Y:S02]  /*6aa0*/  ISETP.NE.AND P1, PT, R231, 0x1, PT ;  /* 0x00000001e700780c */ /* 0x000fe40003f25270 */
[----:B------:R-:W-:-:S11]  /*6ab0*/  ISETP.GE.AND P6, PT, R236, 0x1, PT ;  /* 0x00000001ec00780c */ /* 0x000fd60003fc6270 */
[----:B------:R-:W-:-:S05]  /*6ac0*/  @P1 IMAD.HI.U32 R2, R0, c[0x0][0x2c8], RZ ;  /* 0x0000b20000021a27 */ /* 0x000fca00078e00ff */
[----:B------:R-:W-:-:S05]  /*6ad0*/  @P1 SHF.R.U32.HI R0, RZ, c[0x0][0x2cc], R2 ;  /* 0x0000b300ff001a19 */ /* 0x000fca0000011602 */
[----:B------:R-:W-:-:S05]  /*6ae0*/  IMAD.IADD R0, R179, 0x1, R0 ;  /* 0x00000001b3007824 */ /* 0x000fca00078e0200 */
[----:B------:R-:W-:Y:S01]  /*6af0*/  IADD3 R3, R0, c[0x0][0x328], RZ ;  /* 0x0000ca0000037a10 */ /* 0x000fe20007ffe0ff */
[----:B------:R-:W-:Y:S05]  /*6b00*/  @!P6 BRA `(.L_x_361) ;  /* 0x000000f00000e947 */ /* 0x000fea0003800000 */
[C---:B------:R-:W-:Y:S01]  /*6b10*/  ISETP.GT.AND P0, PT, R0.reuse, RZ, PT ;  /* 0x000000ff0000720c */ /* 0x040fe20003f04270 */
[----:B------:R-:W-:Y:S01]  /*6b20*/  IMAD.MOV.U32 R4, RZ, RZ, c[0x0][0x32c] ;  /* 0x0000cb00ff047624 */ /* 0x000fe200078e00ff */
        /* <DEDUP_REMOVED lines=8> */
.L_x_362:
[----:B------:R-:W-:-:S13]  /*6bb0*/  ISETP.NE.AND P0, PT, R4, 0x1, PT ;  /* 0x000000010400780c */ /* 0x000fda0003f05270 */
[----:B------:R-:W-:-:S05]  /*6bc0*/  @P0 IMAD.HI.U32 R0, R2, c[0x0][0x330], RZ ;  /* 0x0000cc0002000a27 */ /* 0x000fca00078e00ff */
[----:B------:R-:W-:-:S05]  /*6bd0*/  @P0 SHF.R.U32.HI R2, RZ, c[0x0][0x334], R0 ;  /* 0x0000cd00ff020a19 */ /* 0x000fca0000011600 */
.L_x_363:
[----:B------:R-:W-:-:S05]  /*6be0*/  IMAD R2, R2, R4, c[0x0][0x32c] ;  /* 0x0000cb0002027624 */ /* 0x000fca00078e0204 */
[----:B------:R-:W-:-:S03]  /*6bf0*/  IMNMX R3, R3, R2, PT ;  /* 0x0000000203037217 */ /* 0x000fc60003800200 */
.L_x_361:
[----:B------:R-:W2:Y:S01]  /*6c00*/  LDL R4, [R1+0x18] ;  /* 0x0000180001047983 */ /* 0x000ea20000100800 */
[----:B------:R-:W-:Y:S01]  /*6c10*/  IADD3 R3, R3, 0x5f, RZ ;  /* 0x0000005f03037810 */ /* 0x000fe20007ffe0ff */
[----:B------:R-:W-:-:S04]  /*6c20*/  @P1 IMAD.HI.U32 R2, R226, c[0x0][0x2c8], RZ ;  /* 0x0000b200e2021a27 */ /* 0x000fc800078e00ff */
[----:B------:R-:W-:-:S04]  /*6c30*/  IMAD.HI R3, R3, 0x2aaaaaab, RZ ;  /* 0x2aaaaaab03037827 */ /* 0x000fc800078e02ff */
[----:B------:R-:W-:Y:S01]  /*6c40*/  IMAD.MOV.U32 R0, RZ, RZ, R226 ;  /* 0x000000ffff007224 */ /* 0x000fe200078e00e2 */
[----:B------:R-:W-:Y:S02]  /*6c50*/  @P1 SHF.R.U32.HI R0, RZ, c[0x0][0x2cc], R2 ;  /* 0x0000b300ff001a19 */ /* 0x000fe40000011602 */
[----:B------:R-:W-:-:S04]  /*6c60*/  SHF.R.U32.HI R2, RZ, 0x1f, R3 ;  /* 0x0000001fff027819 */ /* 0x000fc80000011603 */
[----:B------:R-:W-:-:S04]  /*6c70*/  LEA.HI.SX32 R2, R3, R2, 0x1c ;  /* 0x0000000203027211 */ /* 0x000fc800078fe2ff */
[----:B------:R-:W-:Y:S01]  /*6c80*/  IMNMX R252, R2, R180, PT ;  /* 0x000000b402fc7217 */ /* 0x000fe20003800200 */
[----:B--2---:R-:W-:-:S05]  /*6c90*/  IMAD.IADD R0, R4, 0x1, R0 ;  /* 0x0000000104007824 */ /* 0x004fca00078e0200 */
[----:B------:R-:W-:Y:S01]  /*6ca0*/  IADD3 R3, R0, -c[0x0][0x324], RZ ;  /* 0x8000c90000037a10 */ /* 0x000fe20007ffe0ff */
[----:B------:R-:W-:Y:S05]  /*6cb0*/  @!P6 BRA `(.L_x_364) ;  /* 0x000000f00000e947 */ /* 0x000fea0003800000 */
        /* <DEDUP_REMOVED lines=9> */
.L_x_365:
[----:B------:R-:W-:-:S04]  /*6d50*/  MOV R2, c[0x0][0x32c] ;  /* 0x0000cb0000027a02 */ /* 0x000fc80000000f00 */
[----:B------:R-:W-:-:S13]  /*6d60*/  ISETP.NE.AND P0, PT, R2, 0x1, PT ;  /* 0x000000010200780c */ /* 0x000fda0003f05270 */
[----:B------:R-:W-:-:S05]  /*6d70*/  @P0 IMAD.HI.U32 R2, R0, c[0x0][0x330], RZ ;  /* 0x0000cc0000020a27 */ /* 0x000fca00078e00ff */
[----:B------:R-:W-:-:S05]  /*6d80*/  @P0 SHF.R.U32.HI R0, RZ, c[0x0][0x334], R2 ;  /* 0x0000cd00ff000a19 */ /* 0x000fca0000011602 */
.L_x_366:
[----:B------:R-:W-:-:S05]  /*6d90*/  IMAD R0, R0, c[0x0][0x32c], RZ ;  /* 0x0000cb0000007a24 */ /* 0x000fca00078e02ff */
[----:B------:R-:W-:-:S05]  /*6da0*/  IMNMX R3, R3, R0, !PT ;  /* 0x0000000003037217 */ /* 0x000fca0007800200 */
.L_x_364:
[----:B------:R-:W-:Y:S01]  /*6db0*/  IMAD.HI R0, R3, 0x2aaaaaab, RZ ;  /* 0x2aaaaaab03007827 */ /* 0x000fe200078e02ff */
[----:B------:R-:W-:Y:S01]  /*6dc0*/  PLOP3.LUT P4, PT, PT, PT, PT, 0x80, 0x0 ;  /* 0x000000000000781c */ /* 0x000fe20003f8f070 */
[----:B------:R-:W-:Y:S01]  /*6dd0*/  CS2R R162, SRZ ;  /* 0x0000000000a27805 */ /* 0x000fe2000001ff00 */
[----:B------:R-:W-:Y:S01]  /*6de0*/  CS2R R160, SRZ ;  /* 0x0000000000a07805 */ /* 0x000fe2000001ff00 */
[----:B------:R-:W-:Y:S01]  /*6df0*/  CS2R R166, SRZ ;  /* 0x0000000000a67805 */ /* 0x000fe2000001ff00 */
[----:B------:R-:W-:Y:S01]  /*6e00*/  SHF.R.U32.HI R2, RZ, 0x1f, R0 ;  /* 0x0000001fff027819 */ /* 0x000fe20000011600 */
[----:B------:R-:W-:Y:S01]  /*6e10*/  CS2R R12, SRZ ;  /* 0x00000000000c7805 */ /* 0x000fe2000001ff00 */
[----:B------:R-:W-:Y:S01]  /*6e20*/  IMAD.MOV.U32 R164, RZ, RZ, RZ ;  /* 0x000000ffffa47224 */ /* 0x000fe200078e00ff */
[----:B------:R-:W-:Y:S01]  /*6e30*/  CS2R R14, SRZ ;  /* 0x00000000000e7805 */ /* 0x000fe2000001ff00 */
[----:B------:R-:W-:Y:S01]  /*6e40*/  LEA.HI.SX32 R0, R0, R2, 0x1c ;  /* 0x0000000200007211 */ /* 0x000fe200078fe2ff */
[----:B------:R-:W-:Y:S01]  /*6e50*/  IMAD.MOV.U32 R158, RZ, RZ, RZ ;  /* 0x000000ffff9e7224 */ /* 0x000fe200078e00ff */
[----:B------:R-:W-:Y:S01]  /*6e60*/  MOV R156, RZ ;  /* 0x000000ff009c7202 */ /* 0x000fe20000000f00 */
[----:B------:R-:W-:Y:S01]  /*6e70*/  CS2R R16, SRZ ;  /* 0x0000000000107805 */ /* 0x000fe2000001ff00 */
[----:B------:R-:W-:Y:S01]  /*6e80*/  IMNMX R224, RZ, R0, !PT ;  /* 0x00000000ffe07217 */ /* 0x000fe20007800200 */
[----:B------:R-:W-:Y:S01]  /*6e90*/  IMAD.MOV.U32 R154, RZ, RZ, RZ ;  /* 0x000000ffff9a7224 */ /* 0x000fe200078e00ff */
[----:B------:R-:W-:Y:S01]  /*6ea0*/  CS2R R18, SRZ ;  /* 0x0000000000127805 */ /* 0x000fe2000001ff00 */
[----:B------:R-:W-:Y:S01]  /*6eb0*/  IMAD.MOV.U32 R152, RZ, RZ, RZ ;  /* 0x000000ffff987224 */ /* 0x000fe200078e00ff */
[----:B------:R-:W-:Y:S01]  /*6ec0*/  ISETP.GT.AND P0, PT, R252, R224, PT ;  /* 0x000000e0fc00720c */ /* 0x000fe20003f04270 */
[----:B------:R2:W-:Y:S01]  /*6ed0*/  STL [R1+0x14], R224 ;  /* 0x000014e001007387 */ /* 0x0005e20000100800 */
[----:B------:R-:W-:Y:S01]  /*6ee0*/  MOV R26, RZ ;  /* 0x000000ff001a7202 */ /* 0x000fe20000000f00 */
[----:B------:R-:W-:Y:S01]  /*6ef0*/  IMAD.MOV.U32 R146, RZ, RZ, RZ ;  /* 0x000000ffff927224 */ /* 0x000fe200078e00ff */
[----:B------:R-:W-:Y:S01]  /*6f00*/  MOV R144, RZ ;  /* 0x000000ff00907202 */ /* 0x000fe20000000f00 */
        /* <DEDUP_REMOVED lines=33> */
[----:B--2---:R-:W2:Y:S01]  /*7120*/  LDL R27, [R1+0x64] ;  /* 0x00006400011b7983 */ /* 0x004ea20000100800 */
[----:B------:R-:W-:-:S03]  /*7130*/  ISETP.NE.U32.AND P0, PT, RZ, c[0x0][0x340], PT ;  /* 0x0000d000ff007a0c */ /* 0x000fc60003f05070 */
[----:B------:R-:W2:Y:S01]  /*7140*/  LDL R234, [R1+0x30] ;  /* 0x0000300001ea7983 */ /* 0x000ea20000100800 */
[----:B------:R-:W-:-:S13]  /*7150*/  ISETP.NE.AND.EX P2, PT, RZ, c[0x0][0x344], PT, P0 ;  /* 0x0000d100ff007a0c */ /* 0x000fda0003f45300 */
[----:B------:R-:W-:Y:S01]  /*7160*/  @P2 IMAD.MOV.U32 R2, RZ, RZ, 0x4 ;  /* 0x00000004ff022424 */ /* 0x000fe200078e00ff */
[----:B------:R-:W4:Y:S01]  /*7170*/  S2R R35, SR_CTAID.Y ;  /* 0x0000000000237919 */ /* 0x000f220000002600 */
[----:B------:R-:W-:Y:S02]  /*7180*/  SHF.R.S32.HI R0, RZ, 0x1f, R165 ;  /* 0x0000001fff007819 */ /* 0x000fe400000114a5 */
[----:B------:R-:W-:-:S03]  /*7190*/  SHF.R.S32.HI R212, RZ, 0x1f, R228 ;  /* 0x0000001fffd47819 */ /* 0x000fc600000114e4 */
[----:B------:R-:W-:Y:S01]  /*71a0*/  IMAD R0, R0, c[0x0][0x178], RZ ;  /* 0x00005e0000007a24 */ /* 0x000fe200078e02ff */
[----:B------:R-:W-:-:S03]  /*71b0*/  LEA.HI R5, R212, R228, RZ, 0x3 ;  /* 0x000000e4d4057211 */ /* 0x000fc600078f18ff */
[----:B------:R-:W-:Y:S01]  /*71c0*/  IMAD R0, R165, c[0x0][0x17c], R0 ;  /* 0x00005f00a5007a24 */ /* 0x000fe200078e0200 */
[----:B------:R-:W-:Y:S02]  /*71d0*/  LOP3.LUT R4, R5, 0xfffffff8, RZ, 0xc0, !PT ;  /* 0xfffffff805047812 */ /* 0x000fe400078ec0ff */
[----:B------:R-:W-:-:S03]  /*71e0*/  SHF.R.S32.HI R72, RZ, 0x3, R5 ;  /* 0x00000003ff487819 */ /* 0x000fc60000011405 */
[----:B------:R-:W-:Y:S02]  /*71f0*/  IMAD.IADD R86, R228, 0x1, -R4 ;  /* 0x00000001e4567824 */ /* 0x000fe400078e0a04 */
[----:B------:R-:W-:Y:S02]  /*7200*/  IMAD R5, R189, c[0x0][0x1b8], RZ ;  /* 0x00006e00bd057a24 */ /* 0x000fe400078e02ff */
[----:B------:R-:W-:Y:S02]  /*7210*/  IMAD.SHL.U32 R56, R86, 0x8, RZ ;  /* 0x0000000856387824 */ /* 0x000fe400078e00ff */
[----:B--2---:R-:W-:-:S05]  /*7220*/  @P2 IMAD.WIDE R2, R27, R2, c[0x0][0x340] ;  /* 0x0000d0001b022625 */ /* 0x004fca00078e0202 */
[----:B------:R2:W3:Y:S01]  /*7230*/  @P2 LDG.E R16, [R2.64] ;  /* 0x0000000802102981 */ /* 0x0004e2000c1e1900 */
[----:B----4-:R-:W-:Y:S01]  /*7240*/  IMAD R4, R35, c[0x0][0x1bc], R5 ;  /* 0x00006f0023047a24 */ /* 0x010fe200078e0205 */
[----:B------:R-:W-:Y:S02]  /*7250*/  ISETP.NE.U32.AND P0, PT, RZ, c[0x0][0x348], PT ;  /* 0x0000d200ff007a0c */ /* 0x000fe40003f05070 */
[----:B------:R-:W-:Y:S02]  /*7260*/  SHF.R.S32.HI R15, RZ, 0x1f, R27 ;  /* 0x0000001fff0f7819 */ /* 0x000fe4000001141b */
[----:B------:R-:W-:Y:S02]  /*7270*/  ISETP.NE.AND.EX P0, PT, RZ, c[0x0][0x34c], PT, P0 ;  /* 0x0000d300ff007a0c */ /* 0x000fe40003f05300 */
[----:B------:R-:W-:Y:S02]  /*7280*/  LEA.HI R89, R212, R228, RZ, 0x4 ;  /* 0x000000e4d4597211 */ /* 0x000fe400078f20ff */
[----:B------:R-:W-:-:S02]  /*7290*/  SEL R6, R15, RZ, !P0 ;  /* 0x000000ff0f067207 */ /* 0x000fc40004000000 */
[----:B-1----:R-:W-:Y:S02]  /*72a0*/  SHF.R.S32.HI R9, RZ, 0x1f, R8 ;  /* 0x0000001fff097819 */ /* 0x002fe40000011408 */
[----:B------:R-:W-:Y:S01]  /*72b0*/  LOP3.LUT R7, R89, 0xfffffff0, RZ, 0xc0, !PT ;  /* 0xfffffff059077812 */ /* 0x000fe200078ec0ff */
[----:B------:R-:W-:Y:S01]  /*72c0*/  IMAD R6, R6, c[0x0][0x1c0], RZ ;  /* 0x0000700006067a24 */ /* 0x000fe200078e02ff */
[----:B------:R-:W-:-:S03]  /*72d0*/  SHF.R.S32.HI R57, RZ, 0x1f, R56 ;  /* 0x0000001fff397819 */ /* 0x000fc60000011438 */
[----:B------:R-:W-:Y:S02]  /*72e0*/  IMAD.IADD R10, R228, 0x1, -R7 ;  /* 0x00000001e40a7824 */ /* 0x000fe400078e0a07 */
[----:B--2---:R-:W-:-:S04]  /*72f0*/  IMAD.WIDE.U32 R2, R165, c[0x0][0x178], RZ ;  /* 0x00005e00a5027a25 */ /* 0x004fc800078e00ff */
[----:B------:R-:W-:Y:S01]  /*7300*/  IMAD.IADD R3, R3, 0x1, R0 ;  /* 0x0000000103037824 */ /* 0x000fe200078e0200 */
[----:B------:R-:W-:-:S03]  /*7310*/  SHF.L.U32 R0, R72, 0x6, RZ ;  /* 0x0000000648007819 */ /* 0x000fc600000006ff */
[----:B------:R-:W-:Y:S01]  /*7320*/  IMAD.WIDE.U32 R2, R35, c[0x0][0x1b8], R2 ;  /* 0x00006e0023027a25 */ /* 0x000fe200078e0002 */
[----:B------:R-:W-:-:S04]  /*7330*/  LOP3.LUT R0, R0, 0x1c0, RZ, 0xc0, !PT ;  /* 0x000001c000007812 */ /* 0x000fc800078ec0ff */
[----:B------:R-:W-:Y:S02]  /*7340*/  LOP3.LUT R5, R0, 0x38, R56, 0xf8, !PT ;  /* 0x0000003800057812 */ /* 0x000fe400078ef838 */
[----:B------:R-:W-:Y:S02]  /*7350*/  SHF.R.U32.HI R0, RZ, 0x3, R0 ;  /* 0x00000003ff007819 */ /* 0x000fe40000011600 */
[----:B------:R-:W-:Y:S02]  /*7360*/  IADD3 R3, R3, R4, RZ ;  /* 0x0000000403037210 */ /* 0x000fe40007ffe0ff */
[----:B------:R-:W-:Y:S01]  /*7370*/  LOP3.LUT R17, R5, R0, RZ, 0x3c, !PT ;  /* 0x0000000005117212 */ /* 0x000fe200078e3cff */
[----:B------:R-:W-:-:S04]  /*7380*/  IMAD R0, R86, 0x10, R72 ;  /* 0x0000001056007824 */ /* 0x000fc800078e0248 */
[----:B------:R-:W-:Y:S01]  /*7390*/  IMAD.IADD R11, R226, 0x1, R0 ;  /* 0x00000001e20b7824 */ /* 0x000fe200078e0200 */
[----:B------:R-:W-:Y:S02]  /*73a0*/  SEL R0, R27, RZ, !P0 ;  /* 0x000000ff1b007207 */ /* 0x000fe40004000000 */
[C---:B------:R-:W-:Y:S01]  /*73b0*/  IADD3 R5, P0, R72.reuse, R8, RZ ;  /* 0x0000000848057210 */ /* 0x040fe20007f1e0ff */
[----:B------:R-:W-:Y:S01]  /*73c0*/  @P1 IMAD.HI.U32 R8, R11, c[0x0][0x2c8], RZ ;  /* 0x0000b2000b081a27 */ /* 0x000fe200078e00ff */
[----:B------:R-:W-:Y:S02]  /*73d0*/  MOV R4, R11 ;  /* 0x0000000b00047202 */ /* 0x000fe40000000f00 */
[----:B------:R-:W-:Y:S01]  /*73e0*/  LEA.HI.X.SX32 R9, R72, R9, 0x1, P0 ;  /* 0x0000000948097211 */ /* 0x000fe200000f0eff */
[C---:B------:R-:W-:Y:S01]  /*73f0*/  IMAD R7, R0.reuse, c[0x0][0x1c4], R6 ;  /* 0x0000710000077a24 */ /* 0x040fe200078e0206 */
[----:B------:R-:W-:Y:S01]  /*7400*/  @P1 SHF.R.U32.HI R4, RZ, c[0x0][0x2cc], R8 ;  /* 0x0000b300ff041a19 */ /* 0x000fe20000011608 */
[----:B------:R-:W-:Y:S01]  /*7410*/  IMAD.WIDE.U32 R2, R0, c[0x0][0x1c0], R2 ;  /* 0x0000700000027a25 */ /* 0x000fe200078e0002 */
[----:B------:R-:W-:-:S03]  /*7420*/  SHF.R.S32.HI R8, RZ, 0x1f, R10 ;  /* 0x0000001fff087819 */ /* 0x000fc6000001140a */
[----:B------:R-:W-:Y:S01]  /*7430*/  IMAD R0, R9, c[0x0][0x208], RZ ;  /* 0x0000820009007a24 */ /* 0x000fe200078e02ff */
[----:B------:R-:W-:Y:S01]  /*7440*/  IADD3 R3, R3, R7, RZ ;  /* 0x0000000703037210 */ /* 0x000fe20007ffe0ff */
[----:B------:R-:W-:Y:S01]  /*7450*/  IMAD R6, R9, c[0x0][0x1e0], RZ ;  /* 0x0000780009067a24 */ /* 0x000fe200078e02ff */
[----:B------:R-:W-:Y:S01]  /*7460*/  LEA.HI R85, R8, R10, RZ, 0x3 ;  /* 0x0000000a08557211 */ /* 0x000fe200078f18ff */
[C---:B------:R-:W-:Y:S01]  /*7470*/  IMAD R14, R5.reuse, c[0x0][0x20c], R0 ;  /* 0x00008300050e7a24 */ /* 0x040fe200078e0200 */
[----:B------:R-:W-:Y:S01]  /*7480*/  SHF.R.S32.HI R0, RZ, 0x1f, R4 ;  /* 0x0000001fff007819 */ /* 0x000fe20000011404 */
[----:B------:R-:W-:Y:S01]  /*7490*/  IMAD R13, R5, c[0x0][0x1e4], R6 ;  /* 0x00007900050d7a24 */ /* 0x000fe200078e0206 */
[----:B------:R-:W-:Y:S01]  /*74a0*/  LOP3.LUT R12, R85, 0xfffffff8, RZ, 0xc0, !PT ;  /* 0xfffffff8550c7812 */ /* 0x000fe200078ec0ff */
[----:B------:R-:W-:-:S04]  /*74b0*/  IMAD.WIDE.U32 R6, R5, c[0x0][0x1e0], R56 ;  /* 0x0000780005067a25 */ /* 0x000fc800078e0038 */
[----:B------:R-:W-:Y:S01]  /*74c0*/  IMAD.WIDE.U32 R8, R5, c[0x0][0x208], R56 ;  /* 0x0000820005087a25 */ /* 0x000fe200078e0038 */
[----:B------:R-:W-:-:S03]  /*74d0*/  IADD3 R7, R7, R13, RZ ;  /* 0x0000000d07077210 */ /* 0x000fc60007ffe0ff */
[----:B------:R-:W-:Y:S02]  /*74e0*/  IMAD R0, R0, c[0x0][0x1b0], RZ ;  /* 0x00006c0000007a24 */ /* 0x000fe400078e02ff */
[----:B------:R-:W-:Y:S02]  /*74f0*/  IMAD.MOV R5, RZ, RZ, -R4 ;  /* 0x000000ffff057224 */ /* 0x000fe400078e0a04 */
[C---:B------:R-:W-:Y:S02]  /*7500*/  IMAD R13, R4.reuse, c[0x0][0x1b4], R0 ;  /* 0x00006d00040d7a24 */ /* 0x040fe400078e0200 */
[----:B------:R-:W-:Y:S01]  /*7510*/  IMAD.WIDE.U32 R2, R4, c[0x0][0x1b0], R2 ;  /* 0x00006c0004027a25 */ /* 0x000fe200078e0002 */
[----:B------:R-:W-:-:S03]  /*7520*/  MOV R4, R8 ;  /* 0x0000000800047202 */ /* 0x000fc60000000f00 */
[----:B------:R-:W-:Y:S01]  /*7530*/  IMAD R0, R5, c[0x0][0x2c4], R11 ;  /* 0x0000b10005007a24 */ /* 0x000fe200078e020b */
[----:B------:R-:W-:Y:S01]  /*7540*/  IADD3 R5, R9, R14, RZ ;  /* 0x0000000e09057210 */ /* 0x000fe20007ffe0ff */
[----:B------:R-:W-:Y:S02]  /*7550*/  IMAD.IADD R83, R10, 0x1, -R12 ;  /* 0x000000010a537824 */ /* 0x000fe400078e0a0c */
[----:B------:R-:W-:Y:S01]  /*7560*/  IMAD.IADD R3, R3, 0x1, R13 ;  /* 0x0000000103037824 */ /* 0x000fe200078e020d */
[----:B------:R-:W-:Y:S01]  /*7570*/  SHF.R.S32.HI R10, RZ, 0x1f, R0 ;  /* 0x0000001fff0a7819 */ /* 0x000fe20000011400 */
[----:B------:R-:W-:Y:S01]  /*7580*/  IMAD.WIDE.U32 R8, R35, c[0x0][0x1e8], R6 ;  /* 0x00007a0023087a25 */ /* 0x000fe200078e0006 */
[----:B------:R-:W-:-:S03]  /*7590*/  ISETP.NE.U32.AND P1, PT, RZ, c[0x0][0x350], PT ;  /* 0x0000d400ff007a0c */ /* 0x000fc60003f25070 */
[----:B------:R-:W-:Y:S01]  /*75a0*/  IMAD.WIDE.U32 R6, R35, c[0x0][0x210], R4 ;  /* 0x0000840023067a25 */ /* 0x000fe200078e0004 */
[----:B------:R-:W-:-:S03]  /*75b0*/  ISETP.NE.AND.EX P1, PT, RZ, c[0x0][0x354], PT, P1 ;  /* 0x0000d500ff007a0c */ /* 0x000fc60003f25310 */
[----:B------:R-:W-:-:S04]  /*75c0*/  IMAD.WIDE.U32 R4, R0, c[0x0][0x1a8], R2 ;  /* 0x00006a0000047a25 */ /* 0x000fc800078e0002 */
[----:B------:R-:W-:Y:S02]  /*75d0*/  IMAD R10, R10, c[0x0][0x1a8], RZ ;  /* 0x00006a000a0a7a24 */ /* 0x000fe400078e02ff */
[C---:B------:R-:W-:Y:S02]  /*75e0*/  IMAD R12, R189.reuse, c[0x0][0x210], RZ ;  /* 0x00008400bd0c7a24 */ /* 0x040fe400078e02ff */
[----:B------:R-:W-:Y:S02]  /*75f0*/  IMAD R10, R0, c[0x0][0x1ac], R10 ;  /* 0x00006b00000a7a24 */ /* 0x000fe400078e020a */
[----:B------:R-:W-:Y:S02]  /*7600*/  IMAD R11, R189, c[0x0][0x1e8], RZ ;  /* 0x00007a00bd0b7a24 */ /* 0x000fe400078e02ff */
[C---:B------:R-:W-:Y:S02]  /*7610*/  IMAD R12, R35.reuse, c[0x0][0x214], R12 ;  /* 0x00008500230c7a24 */ /* 0x040fe400078e020c */
[----:B------:R-:W-:-:S03]  /*7620*/  IMAD R11, R35, c[0x0][0x1ec], R11 ;  /* 0x00007b00230b7a24 */ /* 0x000fc600078e020b */
[----:B------:R-:W-:Y:S01]  /*7630*/  IADD3 R7, R12, R7, RZ ;  /* 0x000000070c077210 */ /* 0x000fe20007ffe0ff */
[----:B------:R-:W-:Y:S01]  /*7640*/  IMAD.IADD R9, R11, 0x1, R9 ;  /* 0x000000010b097824 */ /* 0x000fe200078e0209 */
[----:B------:R-:W-:Y:S01]  /*7650*/  LEA R11, P0, R4, c[0x0][0x160], 0x1 ;  /* 0x00005800040b7a11 */ /* 0x000fe200078008ff */
[----:B------:R-:W-:Y:S02]  /*7660*/  IMAD.IADD R10, R5, 0x1, R10 ;  /* 0x00000001050a7824 */ /* 0x000fe400078e020a */
[----:B------:R-:W-:Y:S02]  /*7670*/  IMAD R25, R234, c[0x0][0x2c4], RZ ;  /* 0x0000b100ea197a24 */ /* 0x000fe400078e02ff */
[----:B------:R-:W-:Y:S01]  /*7680*/  IMAD.IADD R5, R226, 0x1, R72 ;  /* 0x00000001e2057824 */ /* 0x000fe200078e0248 */
[----:B------:R-:W-:-:S04]  /*7690*/  LEA.HI.X R10, R4, c[0x0][0x164], R10, 0x1, P0 ;  /* 0x00005900040a7a11 */ /* 0x000fc800000f0c0a */
[----:B------:R-:W-:Y:S02]  /*76a0*/  ISETP.GE.AND P0, PT, R5, R25, PT ;  /* 0x000000190500720c */ /* 0x000fe40003f06270 */
[----:B------:R-:W-:Y:S02]  /*76b0*/  LEA.HI R4, R212, R228, RZ, 0x6 ;  /* 0x000000e4d4047211 */ /* 0x000fe400078f30ff */
[----:B------:R-:W-:Y:S02]  /*76c0*/  ISETP.GE.AND P3, PT, R56, c[0x0][0x198], PT ;  /* 0x0000660038007a0c */ /* 0x000fe40003f66270 */
[----:B------:R-:W-:Y:S01]  /*76d0*/  SHF.L.U32 R4, R4, 0x3, RZ ;  /* 0x0000000304047819 */ /* 0x000fe200000006ff */
[----:B------:R1:W2:Y:S01]  /*76e0*/  SHFL.IDX PT, R13, R11, RZ, 0x181f ;  /* 0x00181fff0b0d7589 */ /* 0x0002a200000e0000 */
[----:B------:R-:W-:Y:S03]  /*76f0*/  BSSY B0, `(.L_x_368) ;  /* 0x0000020000007945 */ /* 0x000fe60003800000 */
[----:B------:R1:W4:Y:S01]  /*7700*/  SHFL.IDX PT, R14, R10, RZ, 0x181f ;  /* 0x00181fff0a0e7589 */ /* 0x00032200000e0000 */
[----:B------:R-:W-:-:S02]  /*7710*/  LOP3.LUT R76, R17, 0xfffffe00, R4, 0xf8, !PT ;  /* 0xfffffe00114c7812 */ /* 0x000fc400078ef804 */
[----:B---3--:R-:W-:Y:S01]  /*7720*/  @P2 MOV R2, R16 ;  /* 0x0000001000022202 */ /* 0x008fe20000000f00 */
[----:B------:R-:W-:Y:S01]  /*7730*/  @!P2 IMAD.MOV.U32 R2, RZ, RZ, R27 ;  /* 0x000000ffff02a224 */ /* 0x000fe200078e001b */
[----:B------:R-:W-:Y:S02]  /*7740*/  @P2 SHF.R.S32.HI R3, RZ, 0x1f, R16 ;  /* 0x0000001fff032819 */ /* 0x000fe40000011410 */
[----:B------:R-:W-:Y:S02]  /*7750*/  @!P2 MOV R3, R15 ;  /* 0x0000000f0003a202 */ /* 0x000fe40000000f00 */
[----:B------:R-:W-:Y:S02]  /*7760*/  SEL R0, R2, RZ, !P1 ;  /* 0x000000ff02007207 */ /* 0x000fe40004800000 */
[----:B------:R-:W-:-:S05]  /*7770*/  SEL R2, R3, RZ, !P1 ;  /* 0x000000ff03027207 */ /* 0x000fca0004800000 */
[C---:B------:R-:W-:Y:S02]  /*7780*/  IMAD R3, R2.reuse, c[0x0][0x1f0], RZ ;  /* 0x00007c0002037a24 */ /* 0x040fe400078e02ff */
[----:B------:R-:W-:Y:S02]  /*7790*/  IMAD R2, R2, c[0x0][0x218], RZ ;  /* 0x0000860002027a24 */ /* 0x000fe400078e02ff */
[C---:B------:R-:W-:Y:S02]  /*77a0*/  IMAD R12, R0.reuse, c[0x0][0x1f4], R3 ;  /* 0x00007d00000c7a24 */ /* 0x040fe400078e0203 */
[C---:B------:R-:W-:Y:S02]  /*77b0*/  IMAD R3, R0.reuse, c[0x0][0x21c], R2 ;  /* 0x0000870000037a24 */ /* 0x040fe400078e0202 */
[----:B------:R-:W-:-:S04]  /*77c0*/  IMAD.WIDE.U32 R90, R0, c[0x0][0x218], R6 ;  /* 0x00008600005a7a25 */ /* 0x000fc800078e0006 */
[----:B------:R-:W-:Y:S01]  /*77d0*/  IMAD.WIDE.U32 R18, R0, c[0x0][0x1f0], R8 ;  /* 0x00007c0000127a25 */ /* 0x000fe200078e0008 */
[----:B------:R-:W-:-:S03]  /*77e0*/  IADD3 R93, R91, R3, RZ ;  /* 0x000000035b5d7210 */ /* 0x000fc60007ffe0ff */
[----:B------:R-:W-:Y:S01]  /*77f0*/  IMAD.IADD R21, R19, 0x1, R12 ;  /* 0x0000000113157824 */ /* 0x000fe200078e020c */
[----:B------:R1:W-:Y:S04]  /*7800*/  STL.64 [R1+0x48], R18 ;  /* 0x0000481201007387 */ /* 0x0003e80000100a00 */
[----:B------:R1:W-:Y:S04]  /*7810*/  STL.64 [R1+0x58], R90 ;  /* 0x0000585a01007387 */ /* 0x0003e80000100a00 */
[----:B------:R1:W-:Y:S04]  /*7820*/  STL [R1+0x54], R93 ;  /* 0x0000545d01007387 */ /* 0x0003e80000100800 */
[----:B------:R1:W-:Y:S01]  /*7830*/  STL [R1+0x44], R21 ;  /* 0x0000441501007387 */ /* 0x0003e20000100800 */
[----:B------:R-:W-:Y:S01]  /*7840*/  IMAD.MOV.U32 R16, RZ, RZ, 0x20 ;  /* 0x00000020ff107424 */ /* 0x000fe200078e00ff */
[----:B------:R-:W-:-:S02]  /*7850*/  R2P PR, R83, 0x6 ;  /* 0x0000000653007804 */ /* 0x000fc40000000000 */
[----:B------:R-:W-:-:S03]  /*7860*/  MOV R15, 0x10 ;  /* 0x00000010000f7802 */ /* 0x000fc60000000f00 */
[----:B------:R-:W-:Y:S02]  /*7870*/  SEL R4, R16, 0xffffffe0, !P2 ;  /* 0xffffffe010047807 */ /* 0x000fe40005000000 */
[----:B------:R-:W-:Y:S01]  /*7880*/  SEL R2, R15, 0xfffffff0, !P1 ;  /* 0xfffffff00f027807 */ /* 0x000fe20004800000 */
[----:B------:R-:W-:Y:S05]  /*7890*/  @P0 BRA `(.L_x_369) ;  /* 0x0000005000000947 */ /* 0x000fea0003800000 */
[----:B--2-4-:R-:W-:Y:S01]  /*78a0*/  LEA R6, P0, R56, R13, 0x1 ;  /* 0x0000000d38067211 */ /* 0x014fe200078008ff */
[----:B------:R-:W-:-:S03]  /*78b0*/  IMAD.SHL.U32 R0, R76, 0x2, RZ ;  /* 0x000000024c007824 */ /* 0x000fc600078e00ff */
[----:B------:R-:W-:-:S05]  /*78c0*/  LEA.HI.X R7, R56, R14, R57, 0x1, P0 ;  /* 0x0000000e38077211 */ /* 0x000fca00000f0c39 */
[----:B------:R-:W-:Y:S01]  /*78d0*/  @!PT LDS RZ, [RZ] ;  /* 0x00000000fffff984 */ /* 0x000fe20000000800 */
[----:B------:R2:W-:Y:S04]  /*78e0*/  LDGSTS.E.BYPASS.LTC128B.128 [R0+0x6100], [R6.64], !P3 ;  /* 0x0610000006007fae */ /* 0x0005e8000d901d48 */
.L_x_369:
[----:B--2-4-:R-:W-:Y:S05]  /*78f0*/  BSYNC B0 ;  /* 0x0000000000007941 */ /* 0x014fea0003800000 */
.L_x_368:
[----:B------:R-:W-:Y:S01]  /*7900*/  IADD3 R0, R5, 0x10, RZ ;  /* 0x0000001005007810 */ /* 0x000fe20007ffe0ff */
[----:B------:R2:W3:Y:S01]  /*7910*/  SHFL.IDX PT, R3, R10, 0x1, 0x181f ;  /* 0x00381f000a037f89 */ /* 0x0004e200000e0000 */
[----:B------:R-:W-:Y:S02]  /*7920*/  BSSY B0, `(.L_x_370) ;  /* 0x0000009000007945 */ /* 0x000fe40003800000 */
[----:B------:R-:W-:Y:S01]  /*7930*/  ISETP.GE.AND P0, PT, R0, R25, PT ;  /* 0x000000190000720c */ /* 0x000fe20003f06270 */
[----:B------:R2:W4:-:S12]  /*7940*/  SHFL.IDX PT, R6, R11, 0x1, 0x181f ;  /* 0x00381f000b067f89 */ /* 0x00051800000e0000 */
[----:B------:R-:W-:Y:S05]  /*7950*/  @P0 BRA `(.L_x_371) ;  /* 0x0000005000000947 */ /* 0x000fea0003800000 */
[----:B----4-:R-:W-:Y:S01]  /*7960*/  LEA R6, P0, R56, R6, 0x1 ;  /* 0x0000000638067211 */ /* 0x010fe200078008ff */
[----:B------:R-:W-:-:S03]  /*7970*/  IMAD.SHL.U32 R0, R76, 0x2, RZ ;  /* 0x000000024c007824 */ /* 0x000fc600078e00ff */
[----:B---3--:R-:W-:-:S05]  /*7980*/  LEA.HI.X R7, R56, R3, R57, 0x1, P0 ;  /* 0x0000000338077211 */ /* 0x008fca00000f0c39 */
[----:B------:R-:W-:Y:S01]  /*7990*/  @!PT LDS RZ, [RZ] ;  /* 0x00000000fffff984 */ /* 0x000fe20000000800 */
[----:B------:R3:W-:Y:S04]  /*79a0*/  LDGSTS.E.BYPASS.LTC128B.128 [R0+0x6900], [R6.64], !P3 ;  /* 0x0690000006007fae */ /* 0x0007e8000d901d48 */
.L_x_371:
[----:B------:R-:W-:Y:S05]  /*79b0*/  BSYNC B0 ;  /* 0x0000000000007941 */ /* 0x000fea0003800000 */
.L_x_370:
[----:B---3--:R-:W-:Y:S01]  /*79c0*/  IADD3 R0, R5, 0x20, RZ ;  /* 0x0000002005007810 */ /* 0x008fe20007ffe0ff */
[----:B------:R3:W1:Y:S01]  /*79d0*/  SHFL.IDX PT, R3, R10, 0x2, 0x181f ;  /* 0x00581f000a037f89 */ /* 0x00066200000e0000 */
[----:B------:R-:W-:Y:S02]  /*79e0*/  BSSY B0, `(.L_x_372) ;  /* 0x0000009000007945 */ /* 0x000fe40003800000 */
[----:B------:R-:W-:Y:S01]  /*79f0*/  ISETP.GE.AND P0, PT, R0, R25, PT ;  /* 0x000000190000720c */ /* 0x000fe20003f06270 */
[----:B----4-:R3:W4:-:S12]  /*7a00*/  SHFL.IDX PT, R6, R11, 0x2, 0x181f ;  /* 0x00581f000b067f89 */ /* 0x01071800000e0000 */
[----:B------:R-:W-:Y:S05]  /*7a10*/  @P0 BRA `(.L_x_373) ;  /* 0x0000005000000947 */ /* 0x000fea0003800000 */
[----:B----4-:R-:W-:Y:S01]  /*7a20*/  LEA R6, P0, R56, R6, 0x1 ;  /* 0x0000000638067211 */ /* 0x010fe200078008ff */
[----:B------:R-:W-:-:S03]  /*7a30*/  IMAD.SHL.U32 R0, R76, 0x2, RZ ;  /* 0x000000024c007824 */ /* 0x000fc600078e00ff */
[----:B-1----:R-:W-:-:S05]  /*7a40*/  LEA.HI.X R7, R56, R3, R57, 0x1, P0 ;  /* 0x0000000338077211 */ /* 0x002fca00000f0c39 */
[----:B------:R-:W-:Y:S01]  /*7a50*/  @!PT LDS RZ, [RZ] ;  /* 0x00000000fffff984 */ /* 0x000fe20000000800 */
[----:B------:R1:W-:Y:S04]  /*7a60*/  LDGSTS.E.BYPASS.LTC128B.128 [R0+0x7100], [R6.64], !P3 ;  /* 0x0710000006007fae */ /* 0x0003e8000d901d48 */
.L_x_373:
[----:B------:R-:W-:Y:S05]  /*7a70*/  BSYNC B0 ;  /* 0x0000000000007941 */ /* 0x000fea0003800000 */
.L_x_372:
[----:B-1----:R-:W-:Y:S01]  /*7a80*/  IADD3 R0, R5, 0x30, RZ ;  /* 0x0000003005007810 */ /* 0x002fe20007ffe0ff */
[----:B------:R1:W2:Y:S01]  /*7a90*/  SHFL.IDX PT, R3, R10, 0x3, 0x181f ;  /* 0x00781f000a037f89 */ /* 0x0002a200000e0000 */
[----:B------:R-:W-:Y:S02]  /*7aa0*/  BSSY B0, `(.L_x_374) ;  /* 0x0000009000007945 */ /* 0x000fe40003800000 */
[----:B------:R-:W-:Y:S01]  /*7ab0*/  ISETP.GE.AND P0, PT, R0, R25, PT ;  /* 0x000000190000720c */ /* 0x000fe20003f06270 */
[----:B----4-:R1:W4:-:S12]  /*7ac0*/  SHFL.IDX PT, R6, R11, 0x3, 0x181f ;  /* 0x00781f000b067f89 */ /* 0x01031800000e0000 */
[----:B------:R-:W-:Y:S05]  /*7ad0*/  @P0 BRA `(.L_x_375) ;  /* 0x0000005000000947 */ /* 0x000fea0003800000 */
[----:B----4-:R-:W-:Y:S01]  /*7ae0*/  LEA R6, P0, R56, R6, 0x1 ;  /* 0x0000000638067211 */ /* 0x010fe200078008ff */
[----:B------:R-:W-:-:S03]  /*7af0*/  IMAD.SHL.U32 R0, R76, 0x2, RZ ;  /* 0x000000024c007824 */ /* 0x000fc600078e00ff */
[----:B--2---:R-:W-:-:S05]  /*7b00*/  LEA.HI.X R7, R56, R3, R57, 0x1, P0 ;  /* 0x0000000338077211 */ /* 0x004fca00000f0c39 */
[----:B------:R-:W-:Y:S01]  /*7b10*/  @!PT LDS RZ, [RZ] ;  /* 0x00000000fffff984 */ /* 0x000fe20000000800 */
[----:B------:R2:W-:Y:S04]  /*7b20*/  LDGSTS.E.BYPASS.LTC128B.128 [R0+0x7900], [R6.64], !P3 ;  /* 0x0790000006007fae */ /* 0x0005e8000d901d48 */
.L_x_375:
[----:B------:R-:W-:Y:S05]  /*7b30*/  BSYNC B0 ;  /* 0x0000000000007941 */ /* 0x000fea0003800000 */
.L_x_374:
[----:B--2---:R-:W-:Y:S01]  /*7b40*/  IADD3 R0, R5, 0x40, RZ ;  /* 0x0000004005007810 */ /* 0x004fe20007ffe0ff */
        /* <DEDUP_REMOVED lines=10> */
.L_x_377:
[----:B------:R-:W-:Y:S05]  /*7bf0*/  BSYNC B0 ;  /* 0x0000000000007941 */ /* 0x000fea0003800000 */
.L_x_376:
        /* <DEDUP_REMOVED lines=11> */
.L_x_379:
[----:B------:R-:W-:Y:S05]  /*7cb0*/  BSYNC B0 ;  /* 0x0000000000007941 */ /* 0x000fea0003800000 */
.L_x_378:
        /* <DEDUP_REMOVED lines=11> */
.L_x_381:
[----:B------:R-:W-:Y:S05]  /*7d70*/  BSYNC B0 ;  /* 0x0000000000007941 */ /* 0x000fea0003800000 */
.L_x_380:
[----:B--2---:R-:W2:Y:S01]  /*7d80*/  LDL R235, [R1+0x2c] ;  /* 0x00002c0001eb7983 */ /* 0x004ea20000100800 */
[----:B------:R-:W-:Y:S02]  /*7d90*/  IMAD.MOV.U32 R238, RZ, RZ, R20 ;  /* 0x000000ffffee7224 */ /* 0x000fe400078e0014 */
[----:B------:R-:W-:Y:S01]  /*7da0*/  IMAD.MOV.U32 R239, RZ, RZ, R21 ;  /* 0x000000ffffef7224 */ /* 0x000fe200078e0015 */
[----:B------:R-:W3:Y:S01]  /*7db0*/  SHFL.IDX PT, R8, R11, 0x7, 0x181f ;  /* 0x00f81f000b087f89 */ /* 0x000ee200000e0000 */
[----:B-1----:R-:W-:-:S03]  /*7dc0*/  IADD3 R0, R5, 0x70, RZ ;  /* 0x0000007005007810 */ /* 0x002fc60007ffe0ff */
[----:B------:R-:W1:Y:S01]  /*7dd0*/  SHFL.IDX PT, R3, R10, 0x7, 0x181f ;  /* 0x00f81f000a037f89 */ /* 0x000e6200000e0000 */
[----:B------:R-:W-:Y:S01]  /*7de0*/  ISETP.GE.AND P0, PT, R0, R25, PT ;  /* 0x000000190000720c */ /* 0x000fe20003f06270 */
[----:B------:R-:W-:-:S04]  /*7df0*/  IMAD.MOV.U32 R0, RZ, RZ, 0x60 ;  /* 0x00000060ff007424 */ /* 0x000fc800078e00ff */
[----:B------:R-:W-:Y:S02]  /*7e00*/  IMAD R84, R252, -0x60, R0 ;  /* 0xffffffa0fc547824 */ /* 0x000fe400078e0200 */
[C---:B------:R-:W-:Y:S02]  /*7e10*/  IMAD R5, R0.reuse, c[0x0][0x1e4], RZ ;  /* 0x0000790000057a24 */ /* 0x040fe400078e02ff */
[----:B------:R-:W-:Y:S01]  /*7e20*/  IMAD.WIDE.U32 R232, R0, c[0x0][0x1e0], RZ ;  /* 0x0000780000e87a25 */ /* 0x000fe200078e00ff */
[----:B------:R-:W-:-:S03]  /*7e30*/  IADD3 R87, R252, -0x1, RZ ;  /* 0xfffffffffc577810 */ /* 0x000fc60007ffe0ff */
[----:B------:R-:W-:Y:S01]  /*7e40*/  @!P0 IMAD.SHL.U32 R0, R76, 0x2, RZ ;  /* 0x000000024c008824 */ /* 0x000fe200078e00ff */
[----:B---3--:R-:W-:Y:S01]  /*7e50*/  @!P0 LEA R8, P1, R56, R8, 0x1 ;  /* 0x0000000838088211 */ /* 0x008fe200078208ff */
[----:B------:R-:W-:-:S03]  /*7e60*/  IMAD.IADD R229, R233, 0x1, R5 ;  /* 0x00000001e9e57824 */ /* 0x000fc600078e0205 */
[----:B-1----:R-:W-:Y:S01]  /*7e70*/  @!P0 LEA.HI.X R9, R56, R3, R57, 0x1, P1 ;  /* 0x0000000338098211 */ /* 0x002fe200008f0c39 */
[----:B------:R-:W-:Y:S01]  /*7e80*/  IMAD R3, R229, R87, RZ ;  /* 0x00000057e5037224 */ /* 0x000fe200078e02ff */
[----:B------:R-:W-:Y:S01]  /*7e90*/  SHF.R.S32.HI R88, RZ, 0x1f, R87 ;  /* 0x0000001fff587819 */ /* 0x000fe20000011457 */
[----:B------:R-:W-:Y:S02]  /*7ea0*/  IMAD.MOV.U32 R238, RZ, RZ, R18 ;  /* 0x000000ffffee7224 */ /* 0x000fe400078e0012 */
[----:B------:R-:W-:Y:S01]  /*7eb0*/  @!PT LDS RZ, [RZ] ;  /* 0x00000000fffff984 */ /* 0x000fe20000000800 */
[----:B------:R1:W-:Y:S04]  /*7ec0*/  @!P0 LDGSTS.E.BYPASS.LTC128B.128 [R0+0x9900], [R8.64], !P3 ;  /* 0x0990000008008fae */ /* 0x0003e8000d901d48 */
[----:B------:R-:W0:Y:S01]  /*7ed0*/  LDGDEPBAR ;  /* 0x00000000000079af */ /* 0x000e220000000000 */
[----:B----4-:R-:W-:-:S04]  /*7ee0*/  IMAD.WIDE.U32 R6, R87, R232, R238 ;  /* 0x000000e857067225 */ /* 0x010fc800078e00ee */
[----:B------:R-:W-:Y:S02]  /*7ef0*/  IMAD R3, R88, R232, R3 ;  /* 0x000000e858037224 */ /* 0x000fe400078e0203 */
[----:B------:R-:W-:Y:S02]  /*7f00*/  IMAD.MOV.U32 R230, RZ, RZ, c[0x0][0x1e0] ;  /* 0x00007800ffe67624 */ /* 0x000fe400078e00ff */
[----:B------:R-:W-:Y:S02]  /*7f10*/  IMAD.IADD R7, R7, 0x1, R3 ;  /* 0x0000000107077824 */ /* 0x000fe400078e0203 */
[----:B------:R-:W-:Y:S01]  /*7f20*/  IMAD.MOV.U32 R14, RZ, RZ, c[0x0][0x1e4] ;  /* 0x00007900ff0e7624 */ /* 0x000fe200078e00ff */
[----:B------:R-:W-:Y:S01]  /*7f30*/  BAR.SYNC.DEFER_BLOCKING 0x0 ;  /* 0x0000000000007b1d */ /* 0x000fe20000010000 */
[----:B------:R-:W-:Y:S01]  /*7f40*/  ISETP.GE.AND P5, PT, R56, c[0x0][0x1d4], PT ;  /* 0x0000750038007a0c */ /* 0x000fe20003fa6270 */
[----:B------:R-:W-:-:S04]  /*7f50*/  IMAD.WIDE.U32 R10, R230, 0x20, RZ ;  /* 0x00000020e60a7825 */ /* 0x000fc800078e00ff */
[----:B------:R-:W-:Y:S01]  /*7f60*/  IMAD.SHL.U32 R5, R14, 0x20, RZ ;  /* 0x000000200e057824 */ /* 0x000fe200078e00ff */
[----:B------:R3:W-:Y:S01]  /*7f70*/  STL.64 [R1+0x40], R238 ;  /* 0x000040ee01007387 */ /* 0x0007e20000100a00 */
[----:B------:R-:W-:-:S04]  /*7f80*/  LEA.HI R209, R212, R228, RZ, 0x5 ;  /* 0x000000e4d4d17211 */ /* 0x000fc800078f28ff */
[----:B------:R-:W-:Y:S02]  /*7f90*/  SHF.R.S32.HI R211, RZ, 0x5, R209 ;  /* 0x00000005ffd37819 */ /* 0x000fe400000114d1 */
[----:B--2---:R-:W-:-:S04]  /*7fa0*/  IADD3 R77, R84, R235, -R72 ;  /* 0x000000eb544d7210 */ /* 0x004fc80007ffe848 */
[C---:B------:R-:W-:Y:S02]  /*7fb0*/  ISETP.GE.AND P4, PT, R77.reuse, 0x1, PT ;  /* 0x000000014d00780c */ /* 0x040fe40003f86270 */
[C---:B------:R-:W-:Y:S02]  /*7fc0*/  ISETP.GE.AND P2, PT, R77.reuse, 0x11, PT ;  /* 0x000000114d00780c */ /* 0x040fe40003f46270 */
[----:B------:R-:W-:-:S09]  /*7fd0*/  ISETP.GE.AND P3, PT, R77, 0x21, PT ;  /* 0x000000214d00780c */ /* 0x000fd20003f66270 */
[----:B-1----:R-:W-:Y:S02]  /*7fe0*/  @P4 LEA R8, P0, R6, c[0x0][0x1c8], 0x1 ;  /* 0x0000720006084a11 */ /* 0x002fe400078008ff */
[----:B------:R-:W-:Y:S02]  /*7ff0*/  @P2 LEA R0, P1, R230, R6, 0x4 ;  /* 0x00000006e6002211 */ /* 0x000fe400078220ff */
[----:B------:R-:W-:Y:S02]  /*8000*/  @P4 LEA.HI.X R9, R6, c[0x0][0x1cc], R7, 0x1, P0 ;  /* 0x0000730006094a11 */ /* 0x000fe400000f0c07 */
[----:B------:R-:W-:Y:S02]  /*8010*/  @P2 LEA.HI.X R3, R230, R7, R14, 0x4, P1 ;  /* 0x00000007e6032211 */ /* 0x000fe400008f240e */
[----:B------:R-:W-:-:S04]  /*8020*/  @P2 LEA R12, P0, R0, c[0x0][0x1c8], 0x1 ;  /* 0x00007200000c2a11 */ /* 0x000fc800078008ff */
[----:B------:R-:W-:Y:S01]  /*8030*/  @P2 LEA.HI.X R13, R0, c[0x0][0x1cc], R3, 0x1, P0 ;  /* 0x00007300000d2a11 */ /* 0x000fe200000f0c03 */
[----:B------:R-:W-:Y:S01]  /*8040*/  @P4 IMAD.SHL.U32 R0, R76, 0x2, RZ ;  /* 0x000000024c004824 */ /* 0x000fe200078e00ff */
[----:B------:R-:W-:-:S04]  /*8050*/  ISETP.GE.AND P1, PT, R77, 0x31, PT ;  /* 0x000000314d00780c */ /* 0x000fc80003f26270 */
[----:B------:R-:W-:Y:S01]  /*8060*/  @!PT LDS RZ, [RZ] ;  /* 0x00000000fffff984 */ /* 0x000fe20000000800 */
[----:B------:R-:W-:Y:S01]  /*8070*/  @!PT LDS RZ, [RZ] ;  /* 0x00000000fffff984 */ /* 0x000fe20000000800 */
[----:B------:R-:W-:Y:S01]  /*8080*/  @!PT LDS RZ, [RZ] ;  /* 0x00000000fffff984 */ /* 0x000fe20000000800 */
[----:B------:R1:W-:Y:S01]  /*8090*/  @P4 LDGSTS.E.BYPASS.LTC128B.128 [R0+0x3100], [R8.64], !P5 ;  /* 0x0310000008004fae */ /* 0x0003e2000e901d48 */
[----:B------:R-:W-:-:S05]  /*80a0*/  @P2 IMAD.SHL.U32 R3, R76, 0x2, RZ ;  /* 0x000000024c032824 */ /* 0x000fca00078e00ff */
[----:B------:R2:W-:Y:S01]  /*80b0*/  @P2 LDGSTS.E.BYPASS.LTC128B.128 [R3+0x3900], [R12.64], !P5 ;  /* 0x039000000c032fae */ /* 0x0005e2000e901d48 */
[----:B------:R-:W-:Y:S02]  /*80c0*/  ISETP.GE.AND P2, PT, R77, 0x41, PT ;  /* 0x000000414d00780c */ /* 0x000fe40003f46270 */
[----:B-1----:R-:W-:-:S04]  /*80d0*/  @P3 IADD3 R0, P0, R6, R10, RZ ;  /* 0x0000000a06003210 */ /* 0x002fc80007f1e0ff */
[----:B------:R-:W-:Y:S02]  /*80e0*/  @P3 IADD3.X R5, R7, R11, R5, P0, !PT ;  /* 0x0000000b07053210 */ /* 0x000fe400007fe405 */
[----:B------:R-:W-:Y:S01]  /*80f0*/  @P3 LEA R10, P0, R0, c[0x0][0x1c8], 0x1 ;  /* 0x00007200000a3a11 */ /* 0x000fe200078008ff */
[----:B--2---:R-:W-:-:S03]  /*8100*/  @P1 IMAD R3, R14, 0x30, RZ ;  /* 0x000000300e031824 */ /* 0x004fc600078e02ff */
[----:B------:R-:W-:Y:S01]  /*8110*/  @P3 LEA.HI.X R11, R0, c[0x0][0x1cc], R5, 0x1, P0 ;  /* 0x00007300000b3a11 */ /* 0x000fe200000f0c05 */
[----:B------:R-:W-:Y:S02]  /*8120*/  @P3 IMAD.SHL.U32 R0, R76, 0x2, RZ ;  /* 0x000000024c003824 */ /* 0x000fe400078e00ff */
[----:B------:R-:W-:Y:S01]  /*8130*/  @P1 IMAD.WIDE.U32 R8, R230, 0x30, R6 ;  /* 0x00000030e6081825 */ /* 0x000fe200078e0006 */
[----:B------:R-:W-:Y:S02]  /*8140*/  ISETP.GE.AND P0, PT, R77, 0x51, PT ;  /* 0x000000514d00780c */ /* 0x000fe40003f06270 */
[----:B------:R1:W-:Y:S02]  /*8150*/  @P3 LDGSTS.E.BYPASS.LTC128B.128 [R0+0x4100], [R10.64], !P5 ;  /* 0x041000000a003fae */ /* 0x0003e4000e901d48 */
[----:B------:R-:W-:-:S09]  /*8160*/  @P1 LEA R12, P3, R8, c[0x0][0x1c8], 0x1 ;  /* 0x00007200080c1a11 */ /* 0x000fd200078608ff */
[----:B------:R-:W-:Y:S02]  /*8170*/  @P0 IMAD R5, R14, 0x50, RZ ;  /* 0x000000500e050824 */ /* 0x000fe400078e02ff */
[----:B-1----:R-:W-:-:S05]  /*8180*/  @P1 IMAD.IADD R0, R9, 0x1, R3 ;  /* 0x0000000109001824 */ /* 0x002fca00078e0203 */
[----:B------:R-:W-:Y:S02]  /*8190*/  @P1 LEA.HI.X R13, R8, c[0x0][0x1cc], R0, 0x1, P3 ;  /* 0x00007300080d1a11 */ /* 0x000fe400018f0c00 */
[----:B------:R-:W-:-:S04]  /*81a0*/  @P2 LEA R0, P3, R230, R6, 0x6 ;  /* 0x00000006e6002211 */ /* 0x000fc800078630ff */
[C---:B------:R-:W-:Y:S01]  /*81b0*/  @P2 LEA.HI.X R3, R230.reuse, R7, R14, 0x6, P3 ;  /* 0x00000007e6032211 */ /* 0x040fe200018f340e */
[----:B------:R-:W-:Y:S01]  /*81c0*/  @P0 IMAD.WIDE.U32 R6, R230, 0x50, R6 ;  /* 0x00000050e6060825 */ /* 0x000fe200078e0006 */
[----:B------:R-:W-:-:S04]  /*81d0*/  @P2 LEA R10, P3, R0, c[0x0][0x1c8], 0x1 ;  /* 0x00007200000a2a11 */ /* 0x000fc800078608ff */
[----:B------:R-:W-:Y:S01]  /*81e0*/  @P2 LEA.HI.X R11, R0, c[0x0][0x1cc], R3, 0x1, P3 ;  /* 0x00007300000b2a11 */ /* 0x000fe200018f0c03 */
[----:B------:R-:W-:Y:S01]  /*81f0*/  @P0 IMAD.IADD R0, R7, 0x1, R5 ;  /* 0x0000000107000824 */ /* 0x000fe200078e0205 */
[----:B------:R-:W-:Y:S01]  /*8200*/  @P0 LEA R8, P3, R6, c[0x0][0x1c8], 0x1 ;  /* 0x0000720006080a11 */ /* 0x000fe200078608ff */
[C---:B------:R-:W-:Y:S02]  /*8210*/  @P1 IMAD.SHL.U32 R5, R76.reuse, 0x2, RZ ;  /* 0x000000024c051824 */ /* 0x040fe400078e00ff */
[----:B------:R-:W-:Y:S01]  /*8220*/  @P2 IMAD.SHL.U32 R3, R76, 0x2, RZ ;  /* 0x000000024c032824 */ /* 0x000fe200078e00ff */
[----:B------:R-:W-:Y:S01]  /*8230*/  @P0 LEA.HI.X R9, R6, c[0x0][0x1cc], R0, 0x1, P3 ;  /* 0x0000730006090a11 */ /* 0x000fe200018f0c00 */
[----:B------:R-:W-:Y:S01]  /*8240*/  @P0 IMAD.SHL.U32 R0, R76, 0x2, RZ ;  /* 0x000000024c000824 */ /* 0x000fe200078e00ff */
[----:B------:R3:W-:Y:S04]  /*8250*/  @P1 LDGSTS.E.BYPASS.LTC128B.128 [R5+0x4900], [R12.64], !P5 ;  /* 0x049000000c051fae */ /* 0x0007e8000e901d48 */
[----:B------:R3:W-:Y:S04]  /*8260*/  @P2 LDGSTS.E.BYPASS.LTC128B.128 [R3+0x5100], [R10.64], !P5 ;  /* 0x051000000a032fae */ /* 0x0007e8000e901d48 */
[----:B------:R3:W-:Y:S01]  /*8270*/  @P0 LDGSTS.E.BYPASS.LTC128B.128 [R0+0x5900], [R8.64], !P5 ;  /* 0x0590000008000fae */ /* 0x0007e2000e901d48 */
[----:B------:R-:W-:-:S03]  /*8280*/  ISETP.LT.AND P0, PT, RZ, c[0x0][0x27c], PT ;  /* 0x00009f00ff007a0c */ /* 0x000fc60003f01270 */
[----:B------:R-:W0:Y:S10]  /*8290*/  LDGDEPBAR ;  /* 0x00000000000079af */ /* 0x000e340000000000 */
[----:B------:R-:W-:Y:S05]  /*82a0*/  @P0 BRA `(.L_x_382) ;  /* 0x0000002000000947 */ /* 0x000fea0003800000 */
[----:B------:R-:W-:-:S04]  /*82b0*/  DEPBAR.LE SB0, 0x1 ;  /* 0x000080400000791a */ /* 0x000fc80000000000 */
[----:B------:R-:W-:Y:S05]  /*82c0*/  BRA `(.L_x_383) ;  /* 0x00004ac000007947 */ /* 0x000fea0003800000 */
.L_x_382:
[----:B------:R-:W-:Y:S01]  /*82d0*/  ULDC.U8 UR4, c[0x0][0x298] ;  /* 0x0000a60000047ab9 */ /* 0x000fe20000000000 */
[----:B---3-5:R-:W-:Y:S01]  /*82e0*/  SHF.R.S32.HI R0, RZ, 0x1f, R149 ;  /* 0x0000001fff007819 */ /* 0x028fe20000011495 */
[C---:B------:R-:W-:Y:S01]  /*82f0*/  IMAD.WIDE.U32 R12, R149.reuse, c[0x0][0x280], RZ ;  /* 0x0000a000950c7a25 */ /* 0x040fe200078e00ff */
[----:B------:R-:W-:Y:S01]  /*8300*/  ISETP.NE.AND P0, PT, RZ, UR4, PT ;  /* 0x00000004ff007c0c */ /* 0x000fe2000bf05270 */
[----:B------:R-:W-:Y:S01]  /*8310*/  BSSY B2, `(.L_x_383) ;  /* 0x00004a7000027945 */ /* 0x000fe20003800000 */
[-C--:B------:R-:W-:Y:S01]  /*8320*/  LEA.HI R6, R212, R228.reuse, RZ, 0x2 ;  /* 0x000000e4d4067211 */ /* 0x080fe200078f10ff */
[C---:B------:R-:W-:Y:S02]  /*8330*/  IMAD R3, R0.reuse, c[0x0][0x280], RZ ;  /* 0x0000a00000037a24 */ /* 0x040fe400078e02ff */
[----:B------:R-:W-:Y:S01]  /*8340*/  IMAD R0, R0, c[0x0][0x290], RZ ;  /* 0x0000a40000007a24 */ /* 0x000fe200078e02ff */
[----:B------:R-:W-:Y:S01]  /*8350*/  LOP3.LUT R5, R6, 0xfffffffc, RZ, 0xc0, !PT ;  /* 0xfffffffc06057812 */ /* 0x000fe200078ec0ff */
[C---:B------:R-:W-:Y:S01]  /*8360*/  IMAD R3, R149.reuse, c[0x0][0x284], R3 ;  /* 0x0000a10095037a24 */ /* 0x040fe200078e0203 */
[----:B------:R-:W-:Y:S01]  /*8370*/  SHF.R.S32.HI R58, RZ, 0x2, R6 ;  /* 0x00000002ff3a7819 */ /* 0x000fe20000011406 */
[----:B------:R-:W-:Y:S01]  /*8380*/  IMAD R0, R149, c[0x0][0x294], R0 ;  /* 0x0000a50095007a24 */ /* 0x000fe200078e0200 */
[----:B------:R-:W-:Y:S01]  /*8390*/  IADD3 R5, -R5, R228, RZ ;  /* 0x000000e405057210 */ /* 0x000fe20007ffe1ff */
[----:B------:R-:W-:Y:S01]  /*83a0*/  IMAD.WIDE.U32 R10, R149, c[0x0][0x290], RZ ;  /* 0x0000a400950a7a25 */ /* 0x000fe200078e00ff */
[----:B------:R-:W-:-:S02]  /*83b0*/  IADD3 R24, R226, R58, RZ ;  /* 0x0000003ae2187210 */ /* 0x000fc40007ffe0ff */
[----:B------:R-:W-:Y:S01]  /*83c0*/  IADD3 R9, R3, R13, RZ ;  /* 0x0000000d03097210 */ /* 0x000fe20007ffe0ff */
[----:B------:R-:W-:Y:S01]  /*83d0*/  IMAD.IADD R7, R0, 0x1, R11 ;  /* 0x0000000100077824 */ /* 0x000fe200078e020b */
[C---:B------:R-:W-:Y:S01]  /*83e0*/  SHF.L.U32 R26, R5.reuse, 0x3, RZ ;  /* 0x00000003051a7819 */ /* 0x040fe200000006ff */
[----:B------:R-:W-:Y:S01]  /*83f0*/  IMAD R0, R5, 0x20, R24 ;  /* 0x0000002005007824 */ /* 0x000fe200078e0218 */
[----:B------:R-:W-:Y:S05]  /*8400*/  @!P0 BRA `(.L_x_384) ;  /* 0x000025c000008947 */ /* 0x000fea0003800000 */
[----:B------:R-:W-:Y:S01]  /*8410*/  ISETP.NE.AND P1, PT, R231, 0x1, PT ;  /* 0x00000001e700780c */ /* 0x000fe20003f25270 */
[----:B------:R-:W-:Y:S01]  /*8420*/  IMAD.MOV.U32 R8, RZ, RZ, R12 ;  /* 0x000000ffff087224 */ /* 0x000fe200078e000c */
[----:B------:R-:W-:Y:S01]  /*8430*/  MOV R6, R10 ;  /* 0x0000000a00067202 */ /* 0x000fe20000000f00 */
[----:B------:R-:W-:Y:S01]  /*8440*/  BSSY B0, `(.L_x_385) ;  /* 0x000002e000007945 */ /* 0x000fe20003800000 */
[----:B------:R-:W-:Y:S01]  /*8450*/  IMAD.SHL.U32 R16, R5, 0x4, RZ ;  /* 0x0000000405107824 */ /* 0x000fe200078e00ff */
[----:B------:R-:W-:Y:S01]  /*8460*/  CS2R R38, SRZ ;  /* 0x0000000000267805 */ /* 0x000fe2000001ff00 */
[----:B------:R-:W-:Y:S01]  /*8470*/  CS2R R28, SRZ ;  /* 0x00000000001c7805 */ /* 0x000fe2000001ff00 */
[----:B------:R-:W-:Y:S01]  /*8480*/  CS2R R14, SRZ ;  /* 0x00000000000e7805 */ /* 0x000fe2000001ff00 */
[----:B------:R-:W-:Y:S01]  /*8490*/  CS2R R30, SRZ ;  /* 0x00000000001e7805 */ /* 0x000fe2000001ff00 */
[----:B------:R-:W-:-:S04]  /*84a0*/  CS2R R18, SRZ ;  /* 0x0000000000127805 */ /* 0x000fc8000001ff00 */
[----:B------:R-:W-:-:S05]  /*84b0*/  @P1 IMAD.HI.U32 R3, R0, c[0x0][0x2c8], RZ ;  /* 0x0000b20000031a27 */ /* 0x000fca00078e00ff */
[----:B------:R-:W-:-:S04]  /*84c0*/  @P1 SHF.R.U32.HI R0, RZ, c[0x0][0x2cc], R3 ;  /* 0x0000b300ff001a19 */ /* 0x000fc80000011603 */
[----:B------:R-:W-:Y:S01]  /*84d0*/  SHF.R.S32.HI R3, RZ, 0x1f, R0 ;  /* 0x0000001fff037819 */ /* 0x000fe20000011400 */
[----:B------:R-:W-:-:S04]  /*84e0*/  IMAD.WIDE.U32 R8, R0, c[0x0][0x280], R8 ;  /* 0x0000a00000087a25 */ /* 0x000fc800078e0008 */
[C---:B------:R-:W-:Y:S01]  /*84f0*/  IMAD R11, R3.reuse, c[0x0][0x280], RZ ;  /* 0x0000a000030b7a24 */ /* 0x040fe200078e02ff */
[----:B------:R-:W-:Y:S01]  /*8500*/  LEA R21, P1, R8, c[0x0][0x270], 0x1 ;  /* 0x00009c0008157a11 */ /* 0x000fe200078208ff */
[----:B------:R-:W-:Y:S02]  /*8510*/  IMAD R10, R3, c[0x0][0x290], RZ ;  /* 0x0000a400030a7a24 */ /* 0x000fe400078e02ff */
[----:B------:R-:W-:-:S04]  /*8520*/  IMAD.WIDE.U32 R6, R0, c[0x0][0x290], R6 ;  /* 0x0000a40000067a25 */ /* 0x000fc800078e0006 */
[----:B------:R-:W-:Y:S01]  /*8530*/  IMAD R3, R0, c[0x0][0x284], R11 ;  /* 0x0000a10000037a24 */ /* 0x000fe200078e020b */
[----:B------:R-:W-:Y:S01]  /*8540*/  LEA R22, P0, R6, c[0x0][0x288], 0x1 ;  /* 0x0000a20006167a11 */ /* 0x000fe200078008ff */
[----:B------:R-:W-:Y:S02]  /*8550*/  IMAD R0, R0, c[0x0][0x294], R10 ;  /* 0x0000a50000007a24 */ /* 0x000fe400078e020a */
[----:B------:R-:W-:-:S03]  /*8560*/  IMAD.IADD R3, R9, 0x1, R3 ;  /* 0x0000000109037824 */ /* 0x000fc600078e0203 */
[----:B------:R-:W-:Y:S02]  /*8570*/  IADD3 R0, R7, R0, RZ ;  /* 0x0000000007007210 */ /* 0x000fe40007ffe0ff */
[----:B------:R-:W-:Y:S02]  /*8580*/  LEA.HI.X R20, R8, c[0x0][0x274], R3, 0x1, P1 ;  /* 0x00009d0008147a11 */ /* 0x000fe400008f0c03 */
[----:B------:R-:W-:Y:S01]  /*8590*/  LEA.HI.X R17, R6, c[0x0][0x28c], R0, 0x1, P0 ;  /* 0x0000a30006117a11 */ /* 0x000fe200000f0c00 */
[----:B------:R1:W2:Y:S01]  /*85a0*/  SHFL.IDX PT, R8, R21, RZ, 0x1c1f ;  /* 0x001c1fff15087589 */ /* 0x0002a200000e0000 */
[----:B------:R-:W-:-:S03]  /*85b0*/  ISETP.GE.AND P0, PT, R24, R25, PT ;  /* 0x000000191800720c */ /* 0x000fc60003f06270 */
[----:B------:R1:W3:Y:S04]  /*85c0*/  SHFL.IDX PT, R6, R22, RZ, 0x1c1f ;  /* 0x001c1fff16067589 */ /* 0x0002e800000e0000 */
[----:B------:R1:W4:Y:S04]  /*85d0*/  SHFL.IDX PT, R9, R20, RZ, 0x1c1f ;  /* 0x001c1fff14097589 */ /* 0x00032800000e0000 */
[----:B------:R1:W1:Y:S02]  /*85e0*/  SHFL.IDX PT, R7, R17, RZ, 0x1c1f ;  /* 0x001c1fff11077589 */ /* 0x00026400000e0000 */
[----:B------:R-:W-:Y:S05]  /*85f0*/  @P0 BRA `(.L_x_386) ;  /* 0x0000012000000947 */ /* 0x000fea0003800000 */
[C---:B------:R-:W-:Y:S01]  /*8600*/  IADD3 R3, R16.reuse, 0x10, RZ ;  /* 0x0000001010037810 */ /* 0x040fe20007ffe0ff */
[----:B------:R-:W-:Y:S01]  /*8610*/  CS2R R14, SRZ ;  /* 0x00000000000e7805 */ /* 0x000fe2000001ff00 */
[----:B------:R-:W-:Y:S01]  /*8620*/  ISETP.GE.AND P1, PT, R16, c[0x0][0x27c], PT ;  /* 0x00009f0010007a0c */ /* 0x000fe20003f26270 */
[----:B------:R-:W-:Y:S01]  /*8630*/  CS2R R18, SRZ ;  /* 0x0000000000127805 */ /* 0x000fe2000001ff00 */
[----:B------:R-:W-:Y:S01]  /*8640*/  ISETP.GE.AND P0, PT, R3, c[0x0][0x27c], PT ;  /* 0x00009f0003007a0c */ /* 0x000fe20003f06270 */
[----:B------:R-:W-:Y:S01]  /*8650*/  CS2R R28, SRZ ;  /* 0x00000000001c7805 */ /* 0x000fe2000001ff00 */
[----:B------:R-:W-:-:S09]  /*8660*/  CS2R R30, SRZ ;  /* 0x00000000001e7805 */ /* 0x000fd2000001ff00 */
[----:B--2-4-:R-:W-:Y:S02]  /*8670*/  @!P1 IMAD.WIDE R12, R16, 0x2, R8 ;  /* 0x00000002100c9825 */ /* 0x014fe400078e0208 */
[----:B------:R-:W-:-:S03]  /*8680*/  @!P0 SHF.R.S32.HI R0, RZ, 0x1f, R3 ;  /* 0x0000001fff008819 */ /* 0x000fc60000011403 */
[----:B------:R2:W5:Y:S01]  /*8690*/  @!P1 LD.E.64 R14, [R12.64] ;  /* 0x000000080c0e9980 */ /* 0x000562000c101b00 */
[----:B------:R-:W-:-:S04]  /*86a0*/  @!P0 LEA.HI R0, R0, R3, RZ, 0x2 ;  /* 0x0000000300008211 */ /* 0x000fc800078f10ff */
[----:B------:R-:W-:-:S05]  /*86b0*/  @!P0 LOP3.LUT R0, R0, 0xfffffffc, RZ, 0xc0, !PT ;  /* 0xfffffffc00008812 */ /* 0x000fca00078ec0ff */
[----:B------:R-:W-:-:S04]  /*86c0*/  @!P0 IMAD.WIDE R10, R0, 0x2, R8 ;  /* 0x00000002000a8825 */ /* 0x000fc800078e0208 */
[--C-:B-1-3--:R-:W-:Y:S01]  /*86d0*/  @!P0 IMAD.WIDE R8, R0, 0x2, R6.reuse ;  /* 0x0000000200088825 */ /* 0x10afe200078e0206 */
[----:B------:R2:W5:Y:S03]  /*86e0*/  @!P0 LD.E.64 R28, [R10.64] ;  /* 0x000000080a1c8980 */ /* 0x000566000c101b00 */
[----:B------:R-:W-:Y:S01]  /*86f0*/  @!P1 IMAD.WIDE R6, R16, 0x2, R6 ;  /* 0x0000000210069825 */ /* 0x000fe200078e0206 */
[----:B------:R2:W5:Y:S04]  /*8700*/  @!P0 LD.E.64 R30, [R8.64] ;  /* 0x00000008081e8980 */ /* 0x000568000c101b00 */
[----:B------:R2:W5:Y:S02]  /*8710*/  @!P1 LD.E.64 R18, [R6.64] ;  /* 0x0000000806129980 */ /* 0x000564000c101b00 */
.L_x_386:
[----:B------:R-:W-:Y:S05]  /*8720*/  BSYNC B0 ;  /* 0x0000000000007941 */ /* 0x000fea0003800000 */
.L_x_385:
[----:B------:R-:W-:Y:S01]  /*8730*/  IADD3 R0, R24, 0x20, RZ ;  /* 0x0000002018007810 */ /* 0x000fe20007ffe0ff */
[----:B--2--5:R-:W-:Y:S01]  /*8740*/  IMAD.MOV.U32 R10, RZ, RZ, R28 ;  /* 0x000000ffff0a7224 */ /* 0x024fe200078e001c */
[----:B----4-:R2:W4:Y:S01]  /*8750*/  SHFL.IDX PT, R9, R20, 0x1, 0x1c1f ;  /* 0x003c1f0014097f89 */ /* 0x01052200000e0000 */
[----:B------:R-:W-:Y:S01]  /*8760*/  IMAD.MOV.U32 R5, RZ, RZ, R29 ;  /* 0x000000ffff057224 */ /* 0x000fe200078e001d */
[----:B------:R-:W-:Y:S01]  /*8770*/  ISETP.GE.AND P0, PT, R0, R25, PT ;  /* 0x000000190000720c */ /* 0x000fe20003f06270 */
[----:B------:R-:W-:Y:S01]  /*8780*/  IMAD.MOV.U32 R3, RZ, RZ, R14 ;  /* 0x000000ffff037224 */ /* 0x000fe200078e000e */
[----:B------:R-:W-:Y:S01]  /*8790*/  PRMT R60, R60, 0x5410, R10 ;  /* 0x000054103c3c7816 */ /* 0x000fe2000000000a */
[----:B------:R-:W-:Y:S01]  /*87a0*/  IMAD.MOV.U32 R0, RZ, RZ, R15 ;  /* 0x000000ffff007224 */ /* 0x000fe200078e000f */
[----:B------:R-:W-:Y:S01]  /*87b0*/  PRMT R61, R61, 0x5410, R5 ;  /* 0x000054103d3d7816 */ /* 0x000fe20000000005 */
[----:B------:R-:W-:Y:S01]  /*87c0*/  IMAD.MOV.U32 R10, RZ, RZ, R30 ;  /* 0x000000ffff0a7224 */ /* 0x000fe200078e001e */
[----:B------:R-:W-:Y:S01]  /*87d0*/  PRMT R27, R27, 0x5410, R3 ;  /* 0x000054101b1b7816 */ /* 0x000fe20000000003 */
[----:B------:R-:W-:Y:S01]  /*87e0*/  IMAD.MOV.U32 R5, RZ, RZ, R31 ;  /* 0x000000ffff057224 */ /* 0x000fe200078e001f */
[----:B------:R-:W-:Y:S01]  /*87f0*/  PRMT R59, R59, 0x5410, R0 ;  /* 0x000054103b3b7816 */ /* 0x000fe20000000000 */
[----:B------:R-:W-:Y:S01]  /*8800*/  IMAD.MOV.U32 R3, RZ, RZ, R18 ;  /* 0x000000ffff037224 */ /* 0x000fe200078e0012 */
[----:B------:R2:W3:Y:S01]  /*8810*/  SHFL.IDX PT, R8, R21, 0x1, 0x1c1f ;  /* 0x003c1f0015087f89 */ /* 0x0004e200000e0000 */
[----:B------:R-:W-:Y:S01]  /*8820*/  IMAD.MOV.U32 R0, RZ, RZ, R19 ;  /* 0x000000ffff007224 */ /* 0x000fe200078e0013 */
[----:B------:R-:W-:Y:S01]  /*8830*/  BSSY B0, `(.L_x_387) ;  /* 0x000001d000007945 */ /* 0x000fe20003800000 */
[----:B------:R-:W-:Y:S01]  /*8840*/  PRMT R60, R10, 0x7610, R60 ;  /* 0x000076100a3c7816 */ /* 0x000fe2000000003c */
[----:B-1----:R2:W1:Y:S01]  /*8850*/  SHFL.IDX PT, R7, R17, 0x1, 0x1c1f ;  /* 0x003c1f0011077f89 */ /* 0x00246200000e0000 */
[----:B------:R-:W-:Y:S01]  /*8860*/  PRMT R61, R5, 0x7610, R61 ;  /* 0x00007610053d7816 */ /* 0x000fe2000000003d */
[----:B------:R-:W-:Y:S01]  /*8870*/  CS2R R32, SRZ ;  /* 0x0000000000207805 */ /* 0x000fe2000001ff00 */
[----:B------:R-:W-:Y:S01]  /*8880*/  PRMT R27, R3, 0x7610, R27 ;  /* 0x00007610031b7816 */ /* 0x000fe2000000001b */
[----:B---3--:R2:W3:Y:S01]  /*8890*/  SHFL.IDX PT, R6, R22, 0x1, 0x1c1f ;  /* 0x003c1f0016067f89 */ /* 0x0084e200000e0000 */
[----:B------:R-:W-:Y:S01]  /*88a0*/  PRMT R59, R0, 0x7610, R59 ;  /* 0x00007610003b7816 */ /* 0x000fe2000000003b */
[----:B------:R-:W-:Y:S01]  /*88b0*/  CS2R R36, SRZ ;  /* 0x0000000000247805 */ /* 0x000fe2000001ff00 */
[----:B------:R-:W-:Y:S01]  /*88c0*/  CS2R R34, SRZ ;  /* 0x0000000000227805 */ /* 0x000fe2000001ff00 */
[----:B------:R-:W-:Y:S05]  /*88d0*/  @P0 BRA `(.L_x_388) ;  /* 0x0000012000000947 */ /* 0x000fea0003800000 */
[C---:B----4-:R-:W-:Y:S01]  /*88e0*/  IADD3 R3, R16.reuse, 0x10, RZ ;  /* 0x0000001010037810 */ /* 0x050fe20007ffe0ff */
[----:B------:R-:W-:Y:S01]  /*88f0*/  CS2R R32, SRZ ;  /* 0x0000000000207805 */ /* 0x000fe2000001ff00 */
[----:B------:R-:W-:Y:S01]  /*8900*/  ISETP.GE.AND P1, PT, R16, c[0x0][0x27c], PT ;  /* 0x00009f0010007a0c */ /* 0x000fe20003f26270 */
[----:B------:R-:W-:Y:S01]  /*8910*/  CS2R R34, SRZ ;  /* 0x0000000000227805 */ /* 0x000fe2000001ff00 */
[----:B------:R-:W-:Y:S01]  /*8920*/  ISETP.GE.AND P0, PT, R3, c[0x0][0x27c], PT ;  /* 0x00009f0003007a0c */ /* 0x000fe20003f06270 */
[----:B------:R-:W-:Y:S01]  /*8930*/  CS2R R38, SRZ ;  /* 0x0000000000267805 */ /* 0x000fe2000001ff00 */
[----:B------:R-:W-:-:S09]  /*8940*/  CS2R R36, SRZ ;  /* 0x0000000000247805 */ /* 0x000fd2000001ff00 */
[----:B------:R-:W-:Y:S02]  /*8950*/  @!P1 IMAD.WIDE R12, R16, 0x2, R8 ;  /* 0x00000002100c9825 */ /* 0x000fe400078e0208 */
        /* <DEDUP_REMOVED lines=10> */
.L_x_388:
[----:B----4-:R-:W-:Y:S05]  /*8a00*/  BSYNC B0 ;  /* 0x0000000000007941 */ /* 0x010fea0003800000 */
.L_x_387:
[----:B------:R-:W-:Y:S01]  /*8a10*/  IADD3 R0, R24, 0x40, RZ ;  /* 0x0000004018007810 */ /* 0x000fe20007ffe0ff */
[----:B-----5:R-:W-:Y:S01]  /*8a20*/  IMAD.MOV.U32 R10, RZ, RZ, R38 ;  /* 0x000000ffff0a7224 */ /* 0x020fe200078e0026 */
[----:B------:R4:W2:Y:S01]  /*8a30*/  SHFL.IDX PT, R9, R20, 0x2, 0x1c1f ;  /* 0x005c1f0014097f89 */ /* 0x0008a200000e0000 */
        /* <DEDUP_REMOVED lines=23> */
[----:B------:R-:W-:Y:S01]  /*8bb0*/  CS2R R46, SRZ ;  /* 0x00000000002e7805 */ /* 0x000fe2000001ff00 */
[----:B------:R-:W-:Y:S01]  /*8bc0*/  CS2R R42, SRZ ;  /* 0x00000000002a7805 */ /* 0x000fe2000001ff00 */
[----:B------:R-:W-:Y:S05]  /*8bd0*/  @P0 BRA `(.L_x_390) ;  /* 0x0000012000000947 */ /* 0x000fea0003800000 */
[C---:B--2---:R-:W-:Y:S01]  /*8be0*/  IADD3 R3, R16.reuse, 0x10, RZ ;  /* 0x0000001010037810 */ /* 0x044fe20007ffe0ff */
        /* <DEDUP_REMOVED lines=17> */
.L_x_390:
[----:B--2---:R-:W-:Y:S05]  /*8d00*/  BSYNC B0 ;  /* 0x0000000000007941 */ /* 0x004fea0003800000 */
.L_x_389:
[----:B------:R-:W-:Y:S01]  /*8d10*/  IADD3 R0, R24, 0x60, RZ ;  /* 0x0000006018007810 */ /* 0x000fe20007ffe0ff */
[----:B-----5:R-:W-:Y:S01]  /*8d20*/  IMAD.MOV.U32 R10, RZ, RZ, R44 ;  /* 0x000000ffff0a7224 */ /* 0x020fe200078e002c */
[----:B------:R2:W4:Y:S01]  /*8d30*/  SHFL.IDX PT, R9, R20, 0x3, 0x1c1f ;  /* 0x007c1f0014097f89 */ /* 0x00052200000e0000 */
        /* <DEDUP_REMOVED lines=42> */
.L_x_392:
[----:B----4-:R-:W-:Y:S05]  /*8fe0*/  BSYNC B0 ;  /* 0x0000000000007941 */ /* 0x010fea0003800000 */
.L_x_391:
[----:B------:R-:W-:Y:S01]  /*8ff0*/  SHF.R.S32.HI R0, RZ, 0x1f, R58 ;  /* 0x0000001fff007819 */ /* 0x000fe2000001143a */
[----:B---3-5:R-:W-:Y:S01]  /*9000*/  IMAD.MOV.U32 R6, RZ, RZ, R54 ;  /* 0x000000ffff067224 */ /* 0x028fe200078e0036 */
[----:B------:R-:W-:-:S04]  /*9010*/  DEPBAR.LE SB0, 0x1 ;  /* 0x000080400000791a */ /* 0x000fc80000000000 */
[----:B------:R-:W-:Y:S01]  /*9020*/  LEA.HI R0, R0, R58, RZ, 0x3 ;  /* 0x0000003a00007211 */ /* 0x000fe200078f18ff */
[----:B------:R-:W-:Y:S01]  /*9030*/  IMAD.MOV.U32 R5, RZ, RZ, R55 ;  /* 0x000000ffff057224 */ /* 0x000fe200078e0037 */
[----:B------:R-:W-:Y:S01]  /*9040*/  BSSY B1, `(.L_x_393) ;  /* 0x0000079000017945 */ /* 0x000fe20003800000 */
[----:B------:R-:W-:Y:S01]  /*9050*/  IMAD.MOV.U32 R3, RZ, RZ, R48 ;  /* 0x000000ffff037224 */ /* 0x000fe200078e0030 */
[----:B------:R-:W-:Y:S01]  /*9060*/  LOP3.LUT R0, R0, 0xfffffff8, RZ, 0xc0, !PT ;  /* 0xfffffff800007812 */ /* 0x000fe200078ec0ff */
[----:B-1----:R-:W-:Y:S01]  /*9070*/  IMAD.MOV.U32 R7, RZ, RZ, R53 ;  /* 0x000000ffff077224 */ /* 0x002fe200078e0035 */
[----:B------:R-:W-:Y:S02]  /*9080*/  PRMT R70, R6, 0x5410, R5 ;  /* 0x0000541006467816 */ /* 0x000fe40000000005 */
[----:B------:R-:W-:Y:S01]  /*9090*/  PRMT R69, R3, 0x7610, R69 ;  /* 0x0000761003457816 */ /* 0x000fe20000000045 */
[----:B------:R-:W-:-:S03]  /*90a0*/  IMAD.IADD R0, R58, 0x1, -R0 ;  /* 0x000000013a007824 */ /* 0x000fc600078e0a00 */
[----:B------:R-:W-:Y:S01]  /*90b0*/  PRMT R69, R69, 0x5410, R7 ;  /* 0x0000541045457816 */ /* 0x000fe20000000007 */
[C---:B------:R-:W-:Y:S01]  /*90c0*/  IMAD.SHL.U32 R6, R0.reuse, 0x40, RZ ;  /* 0x0000004000067824 */ /* 0x040fe200078e00ff */
[----:B------:R-:W-:Y:S01]  /*90d0*/  BAR.SYNC.DEFER_BLOCKING 0x0 ;  /* 0x0000000000007b1d */ /* 0x000fe20000010000 */
[----:B------:R-:W-:-:S03]  /*90e0*/  LOP3.LUT P1, RZ, R0, 0x4, RZ, 0xc0, !PT ;  /* 0x0000000400ff7812 */ /* 0x000fc6000782c0ff */
[----:B------:R-:W-:Y:S01]  /*90f0*/  LOP3.LUT R0, R6, 0x1c0, RZ, 0xc0, !PT ;  /* 0x000001c006007812 */ /* 0x000fe200078ec0ff */
[----:B------:R-:W-:-:S03]  /*9100*/  IMAD.MOV.U32 R6, RZ, RZ, R52 ;  /* 0x000000ffff067224 */ /* 0x000fc600078e0034 */
[----:B------:R-:W-:Y:S02]  /*9110*/  LOP3.LUT R5, R0, 0x18, R26, 0xf8, !PT ;  /* 0x0000001800057812 */ /* 0x000fe400078ef81a */
[----:B------:R-:W-:Y:S01]  /*9120*/  SHF.R.U32.HI R3, RZ, 0x3, R0 ;  /* 0x00000003ff037819 */ /* 0x000fe20000011600 */
[----:B------:R-:W-:-:S03]  /*9130*/  IMAD.MOV.U32 R0, RZ, RZ, R49 ;  /* 0x000000ffff007224 */ /* 0x000fc600078e0031 */
[----:B------:R-:W-:Y:S01]  /*9140*/  LOP3.LUT R5, R5, R3, RZ, 0x3c, !PT ;  /* 0x0000000305057212 */ /* 0x000fe200078e3cff */
[----:B------:R-:W-:Y:S01]  /*9150*/  IMAD.IADD R3, R25, 0x1, -R226 ;  /* 0x0000000119037824 */ /* 0x000fe200078e0ae2 */
[----:B------:R-:W-:Y:S01]  /*9160*/  PRMT R26, R0, 0x5410, R6 ;  /* 0x00005410001a7816 */ /* 0x000fe20000000006 */
[----:B------:R-:W-:Y:S02]  /*9170*/  IMAD.MOV.U32 R6, RZ, RZ, R50 ;  /* 0x000000ffff067224 */ /* 0x000fe400078e0032 */
[----:B------:R-:W-:Y:S01]  /*9180*/  IMAD R0, R211, 0x200, R5 ;  /* 0x00000200d3007824 */ /* 0x000fe200078e0205 */
[----:B------:R-:W-:Y:S01]  /*9190*/  IMNMX R23, R3, 0x80, PT ;  /* 0x0000008003177817 */ /* 0x000fe20003800200 */
[----:B------:R-:W-:-:S03]  /*91a0*/  IMAD.MOV.U32 R5, RZ, RZ, R51 ;  /* 0x000000ffff057224 */ /* 0x000fc600078e0033 */
[----:B------:R-:W-:Y:S02]  /*91b0*/  ISETP.GE.AND P0, PT, R58, R23, PT ;  /* 0x000000173a00720c */ /* 0x000fe40003f06270 */
[C---:B------:R-:W-:Y:S02]  /*91c0*/  IADD3 R3, R0.reuse, 0x20, RZ ;  /* 0x0000002000037810 */ /* 0x040fe40007ffe0ff */
[----:B------:R-:W-:Y:S02]  /*91d0*/  @P1 IADD3 R3, R0, -0x20, RZ ;  /* 0xffffffe000031810 */ /* 0x000fe40007ffe0ff */
[----:B------:R-:W-:Y:S02]  /*91e0*/  PRMT R25, R6, 0x5410, R5 ;  /* 0x0000541006197816 */ /* 0x000fe40000000005 */
[----:B--2---:R-:W-:Y:S02]  /*91f0*/  LEA R21, R0, 0x6100, 0x1 ;  /* 0x0000610000157811 */ /* 0x004fe400078e08ff */
[----:B------:R-:W-:-:S03]  /*9200*/  LEA R22, R3, 0x6100, 0x1 ;  /* 0x0000610003167811 */ /* 0x000fc600078e08ff */
[----:B------:R-:W-:Y:S05]  /*9210*/  @P0 BRA `(.L_x_394) ;  /* 0x000005b000000947 */ /* 0x000fea0003800000 */
[----:B------:R-:W-:Y:S01]  /*9220*/  ISETP.GE.AND P0, PT, R16, c[0x0][0x27c], PT ;  /* 0x00009f0010007a0c */ /* 0x000fe20003f06270 */
[----:B------:R-:W-:-:S12]  /*9230*/  BSSY B0, `(.L_x_395) ;  /* 0x000002c000007945 */ /* 0x000fd80003800000 */
[----:B------:R-:W-:Y:S05]  /*9240*/  @P0 BRA `(.L_x_396) ;  /* 0x000002a000000947 */ /* 0x000fea0003800000 */
[----:B------:R-:W1:Y:S01]  /*9250*/  LDS.128 R8, [R21] ;  /* 0x0000000015087984 */ /* 0x000e620000000c00 */
[----:B------:R-:W-:Y:S02]  /*9260*/  SHF.R.U32.HI R0, RZ, 0x10, R19 ;  /* 0x00000010ff007819 */ /* 0x000fe40000011613 */
[----:B------:R-:W-:Y:S02]  /*9270*/  SHF.R.U32.HI R3, RZ, 0x10, R15 ;  /* 0x00000010ff037819 */ /* 0x000fe4000001160f */
[----:B------:R-:W-:Y:S02]  /*9280*/  SHF.R.U64 R18, R18, 0x10, R19 ;  /* 0x0000001012127819 */ /* 0x000fe40000001213 */
[----:B------:R-:W-:Y:S01]  /*9290*/  SHF.R.U64 R20, R14, 0x10, R15 ;  /* 0x000000100e147819 */ /* 0x000fe2000000120f */
[----:B------:R-:W-:Y:S02]  /*92a0*/  HADD2.F32 R19, -RZ, R3.H0_H0 ;  /* 0x20000003ff137230 */ /* 0x000fe40000004100 */
[----:B------:R-:W-:-:S02]  /*92b0*/  HADD2.F32 R3, -RZ, R27.H1_H1 ;  /* 0x3000001bff037230 */ /* 0x000fc40000004100 */
[--C-:B-1----:R-:W-:Y:S02]  /*92c0*/  HADD2.F32 R6, -RZ, R11.reuse.H0_H0 ;  /* 0x2000000bff067230 */ /* 0x102fe40000004100 */
[--C-:B------:R-:W-:Y:S02]  /*92d0*/  HADD2.F32 R13, -RZ, R10.reuse.H0_H0 ;  /* 0x2000000aff0d7230 */ /* 0x100fe40000004100 */
[----:B------:R-:W-:Y:S02]  /*92e0*/  HADD2.F32 R12, -RZ, R10.H1_H1 ;  /* 0x3000000aff0c7230 */ /* 0x000fe40000004100 */
[----:B------:R-:W-:Y:S02]  /*92f0*/  HADD2.F32 R11, -RZ, R11.H1_H1 ;  /* 0x3000000bff0b7230 */ /* 0x000fe40000004100 */
[----:B------:R-:W-:Y:S02]  /*9300*/  HADD2.F32 R10, -RZ, R0.H0_H0 ;  /* 0x20000000ff0a7230 */ /* 0x000fe40000004100 */
[----:B------:R-:W-:-:S02]  /*9310*/  HADD2.F32 R5, -RZ, R8.H0_H0 ;  /* 0x20000008ff057230 */ /* 0x000fc40000004100 */
[----:B------:R-:W-:Y:S01]  /*9320*/  HADD2.F32 R8, -RZ, R8.H1_H1 ;  /* 0x30000008ff087230 */ /* 0x000fe20000004100 */
[-C--:B------:R-:W-:Y:S01]  /*9330*/  FMUL.FTZ R7, R11, R10.reuse ;  /* 0x0000000a0b077220 */ /* 0x080fe20000410000 */
[----:B------:R-:W-:Y:S02]  /*9340*/  HADD2.F32 R0, -RZ, R27.H0_H0 ;  /* 0x2000001bff007230 */ /* 0x000fe40000004100 */
[--C-:B------:R-:W-:Y:S01]  /*9350*/  HADD2.F32 R15, -RZ, R9.reuse.H0_H0 ;  /* 0x20000009ff0f7230 */ /* 0x100fe20000004100 */
[CC--:B------:R-:W-:Y:S01]  /*9360*/  FFMA.FTZ R17, R6.reuse, R19.reuse, -R7 ;  /* 0x0000001306117223 */ /* 0x0c0fe20000010807 */
[----:B------:R-:W-:Y:S01]  /*9370*/  HADD2.F32 R14, -RZ, R9.H1_H1 ;  /* 0x30000009ff0e7230 */ /* 0x000fe20000004100 */
[----:B------:R-:W-:Y:S02]  /*9380*/  FMUL.FTZ R9, R6, R10 ;  /* 0x0000000a06097220 */ /* 0x000fe40000410000 */
[-C--:B------:R-:W-:Y:S02]  /*9390*/  FMUL.FTZ R10, R8, R0.reuse ;  /* 0x00000000080a7220 */ /* 0x080fe40000410000 */
[----:B------:R-:W-:Y:S01]  /*93a0*/  FMUL.FTZ R6, R5, R0 ;  /* 0x0000000005067220 */ /* 0x000fe20000410000 */
[----:B------:R-:W-:Y:S01]  /*93b0*/  HADD2.F32 R0, -RZ, R59.H0_H0 ;  /* 0x2000003bff007230 */ /* 0x000fe20000004100 */
[----:B------:R-:W-:Y:S01]  /*93c0*/  FFMA.FTZ R11, R11, R19, R9 ;  /* 0x000000130b0b7223 */ /* 0x000fe20000010009 */
[----:B------:R-:W-:Y:S01]  /*93d0*/  HADD2.F32 R9, -RZ, R18.H0_H0 ;  /* 0x20000012ff097230 */ /* 0x000fe20000004100 */
[----:B------:R-:W-:-:S02]  /*93e0*/  FFMA.FTZ R7, R5, R3, -R10 ;  /* 0x0000000305077223 */ /* 0x000fc4000001080a */
[----:B------:R-:W-:Y:S01]  /*93f0*/  FFMA.FTZ R8, R8, R3, R6 ;  /* 0x0000000308087223 */ /* 0x000fe20000010006 */
[----:B------:R-:W-:Y:S01]  /*9400*/  HADD2.F32 R3, -RZ, R59.H1_H1 ;  /* 0x3000003bff037230 */ /* 0x000fe20000004100 */
[-C--:B------:R-:W-:Y:S01]  /*9410*/  FMUL.FTZ R5, R12, R0.reuse ;  /* 0x000000000c057220 */ /* 0x080fe20000410000 */
[----:B------:R-:W-:Y:S01]  /*9420*/  HADD2.F32 R6, -RZ, R20.H0_H0 ;  /* 0x20000014ff067230 */ /* 0x000fe20000004100 */
[----:B------:R-:W-:Y:S01]  /*9430*/  FMUL.FTZ R10, R13, R0 ;  /* 0x000000000d0a7220 */ /* 0x000fe20000410000 */
[----:B------:R-:W-:Y:S01]  /*9440*/  F2FP.PACK_AB R11, R11, R17 ;  /* 0x000000110b0b723e */ /* 0x000fe200000000ff */
[----:B------:R-:W-:Y:S01]  /*9450*/  FMUL.FTZ R0, R14, R9 ;  /* 0x000000090e007220 */ /* 0x000fe20000410000 */
[----:B------:R-:W-:Y:S01]  /*9460*/  F2FP.PACK_AB R8, R8, R7 ;  /* 0x000000070808723e */ /* 0x000fe200000000ff */
[----:B------:R-:W-:Y:S02]  /*9470*/  FMUL.FTZ R9, R15, R9 ;  /* 0x000000090f097220 */ /* 0x000fe40000410000 */
[----:B------:R-:W-:-:S02]  /*9480*/  FFMA.FTZ R5, R13, R3, -R5 ;  /* 0x000000030d057223 */ /* 0x000fc40000010805 */
[----:B------:R-:W-:Y:S02]  /*9490*/  FFMA.FTZ R10, R12, R3, R10 ;  /* 0x000000030c0a7223 */ /* 0x000fe4000001000a */
[-C--:B------:R-:W-:Y:S02]  /*94a0*/  FFMA.FTZ R0, R15, R6.reuse, -R0 ;  /* 0x000000060f007223 */ /* 0x080fe40000010800 */
[----:B------:R-:W-:Y:S01]  /*94b0*/  FFMA.FTZ R9, R14, R6, R9 ;  /* 0x000000060e097223 */ /* 0x000fe20000010009 */
[----:B------:R-:W-:-:S04]  /*94c0*/  F2FP.PACK_AB R10, R10, R5 ;  /* 0x000000050a0a723e */ /* 0x000fc800000000ff */
[----:B------:R-:W-:-:S05]  /*94d0*/  F2FP.PACK_AB R9, R9, R0 ;  /* 0x000000000909723e */ /* 0x000fca00000000ff */
[----:B------:R1:W-:Y:S02]  /*94e0*/  STS.128 [R21], R8 ;  /* 0x0000000815007388 */ /* 0x0003e40000000c00 */
.L_x_396:
[----:B------:R-:W-:Y:S05]  /*94f0*/  BSYNC B0 ;  /* 0x0000000000007941 */ /* 0x000fea0003800000 */
.L_x_395:
[----:B------:R-:W-:-:S04]  /*9500*/  IADD3 R0, R16, 0x10, RZ ;  /* 0x0000001010007810 */ /* 0x000fc80007ffe0ff */
[----:B------:R-:W-:-:S13]  /*9510*/  ISETP.GE.AND P0, PT, R0, c[0x0][0x27c], PT ;  /* 0x00009f0000007a0c */ /* 0x000fda0003f06270 */
[----:B------:R-:W-:Y:S05]  /*9520*/  @P0 BRA `(.L_x_394) ;  /* 0x000002a000000947 */ /* 0x000fea0003800000 */
[----:B-1----:R-:W1:Y:S01]  /*9530*/  LDS.128 R8, [R22] ;  /* 0x0000000016087984 */ /* 0x002e620000000c00 */
[----:B------:R-:W-:Y:S02]  /*9540*/  SHF.R.U32.HI R0, RZ, 0x10, R31 ;  /* 0x00000010ff007819 */ /* 0x000fe4000001161f */
[----:B------:R-:W-:Y:S02]  /*9550*/  SHF.R.U32.HI R3, RZ, 0x10, R29 ;  /* 0x00000010ff037819 */ /* 0x000fe4000001161d */
[----:B------:R-:W-:Y:S02]  /*9560*/  SHF.R.U64 R17, R30, 0x10, R31 ;  /* 0x000000101e117819 */ /* 0x000fe4000000121f */
[----:B------:R-:W-:Y:S01]  /*9570*/  SHF.R.U64 R19, R28, 0x10, R29 ;  /* 0x000000101c137819 */ /* 0x000fe2000000121d */
[----:B------:R-:W-:Y:S02]  /*9580*/  HADD2.F32 R20, -RZ, R3.H0_H0 ;  /* 0x20000003ff147230 */ /* 0x000fe40000004100 */
[----:B------:R-:W-:-:S02]  /*9590*/  HADD2.F32 R3, -RZ, R60.H1_H1 ;  /* 0x3000003cff037230 */ /* 0x000fc40000004100 */
[----:B------:R-:W-:Y:S02]  /*95a0*/  HADD2.F32 R19, -RZ, R19.H0_H0 ;  /* 0x20000013ff137230 */ /* 0x000fe40000004100 */
[--C-:B-1----:R-:W-:Y:S02]  /*95b0*/  HADD2.F32 R6, -RZ, R11.reuse.H0_H0 ;  /* 0x2000000bff067230 */ /* 0x102fe40000004100 */
[--C-:B------:R-:W-:Y:S02]  /*95c0*/  HADD2.F32 R13, -RZ, R10.reuse.H0_H0 ;  /* 0x2000000aff0d7230 */ /* 0x100fe40000004100 */
[----:B------:R-:W-:Y:S02]  /*95d0*/  HADD2.F32 R12, -RZ, R10.H1_H1 ;  /* 0x3000000aff0c7230 */ /* 0x000fe40000004100 */
[----:B------:R-:W-:Y:S02]  /*95e0*/  HADD2.F32 R11, -RZ, R11.H1_H1 ;  /* 0x3000000bff0b7230 */ /* 0x000fe40000004100 */
[----:B------:R-:W-:-:S02]  /*95f0*/  HADD2.F32 R10, -RZ, R0.H0_H0 ;  /* 0x20000000ff0a7230 */ /* 0x000fc40000004100 */
[--C-:B------:R-:W-:Y:S02]  /*9600*/  HADD2.F32 R5, -RZ, R8.reuse.H0_H0 ;  /* 0x20000008ff057230 */ /* 0x100fe40000004100 */
[----:B------:R-:W-:Y:S01]  /*9610*/  HADD2.F32 R8, -RZ, R8.H1_H1 ;  /* 0x30000008ff087230 */ /* 0x000fe20000004100 */
[----:B------:R-:W-:Y:S01]  /*9620*/  FMUL.FTZ R7, R11, R10 ;  /* 0x0000000a0b077220 */ /* 0x000fe20000410000 */
[----:B------:R-:W-:Y:S02]  /*9630*/  HADD2.F32 R0, -RZ, R60.H0_H0 ;  /* 0x2000003cff007230 */ /* 0x000fe40000004100 */
[--C-:B------:R-:W-:Y:S01]  /*9640*/  HADD2.F32 R15, -RZ, R9.reuse.H0_H0 ;  /* 0x20000009ff0f7230 */ /* 0x100fe20000004100 */
[C---:B------:R-:W-:Y:S01]  /*9650*/  FFMA.FTZ R18, R6.reuse, R20, -R7 ;  /* 0x0000001406127223 */ /* 0x040fe20000010807 */
[----:B------:R-:W-:Y:S01]  /*9660*/  HADD2.F32 R14, -RZ, R9.H1_H1 ;  /* 0x30000009ff0e7230 */ /* 0x000fe20000004100 */
[----:B------:R-:W-:Y:S02]  /*9670*/  FMUL.FTZ R9, R6, R10 ;  /* 0x0000000a06097220 */ /* 0x000fe40000410000 */
[----:B------:R-:W-:-:S02]  /*9680*/  FMUL.FTZ R10, R8, R0 ;  /* 0x00000000080a7220 */ /* 0x000fc40000410000 */
[----:B------:R-:W-:Y:S01]  /*9690*/  FMUL.FTZ R6, R5, R0 ;  /* 0x0000000005067220 */ /* 0x000fe20000410000 */
[----:B------:R-:W-:Y:S01]  /*96a0*/  HADD2.F32 R0, -RZ, R61.H0_H0 ;  /* 0x2000003dff007230 */ /* 0x000fe20000004100 */
[----:B------:R-:W-:Y:S01]  /*96b0*/  FFMA.FTZ R11, R11, R20, R9 ;  /* 0x000000140b0b7223 */ /* 0x000fe20000010009 */
[----:B------:R-:W-:Y:S01]  /*96c0*/  HADD2.F32 R9, -RZ, R17.H0_H0 ;  /* 0x20000011ff097230 */ /* 0x000fe20000004100 */
[-C--:B------:R-:W-:Y:S02]  /*96d0*/  FFMA.FTZ R7, R5, R3.reuse, -R10 ;  /* 0x0000000305077223 */ /* 0x080fe4000001080a */
[----:B------:R-:W-:Y:S01]  /*96e0*/  FFMA.FTZ R8, R8, R3, R6 ;  /* 0x0000000308087223 */ /* 0x000fe20000010006 */
[----:B------:R-:W-:Y:S01]  /*96f0*/  HADD2.F32 R3, -RZ, R61.H1_H1 ;  /* 0x3000003dff037230 */ /* 0x000fe20000004100 */
[----:B------:R-:W-:Y:S01]  /*9700*/  FMUL.FTZ R5, R12, R0 ;  /* 0x000000000c057220 */ /* 0x000fe20000410000 */
[----:B------:R-:W-:Y:S01]  /*9710*/  F2FP.PACK_AB R11, R11, R18 ;  /* 0x000000120b0b723e */ /* 0x000fe200000000ff */
[----:B------:R-:W-:Y:S01]  /*9720*/  FMUL.FTZ R10, R13, R0 ;  /* 0x000000000d0a7220 */ /* 0x000fe20000410000 */
[----:B------:R-:W-:Y:S01]  /*9730*/  F2FP.PACK_AB R8, R8, R7 ;  /* 0x000000070808723e */ /* 0x000fe200000000ff */
[----:B------:R-:W-:-:S02]  /*9740*/  FMUL.FTZ R0, R14, R9 ;  /* 0x000000090e007220 */ /* 0x000fc40000410000 */
[----:B------:R-:W-:Y:S02]  /*9750*/  FMUL.FTZ R9, R15, R9 ;  /* 0x000000090f097220 */ /* 0x000fe40000410000 */
[-C--:B------:R-:W-:Y:S02]  /*9760*/  FFMA.FTZ R5, R13, R3.reuse, -R5 ;  /* 0x000000030d057223 */ /* 0x080fe40000010805 */
[----:B------:R-:W-:Y:S02]  /*9770*/  FFMA.FTZ R10, R12, R3, R10 ;  /* 0x000000030c0a7223 */ /* 0x000fe4000001000a */
[-C--:B------:R-:W-:Y:S02]  /*9780*/  FFMA.FTZ R0, R15, R19.reuse, -R0 ;  /* 0x000000130f007223 */ /* 0x080fe40000010800 */
[----:B------:R-:W-:Y:S01]  /*9790*/  FFMA.FTZ R9, R14, R19, R9 ;  /* 0x000000130e097223 */ /* 0x000fe20000010009 */
[----:B------:R-:W-:-:S04]  /*97a0*/  F2FP.PACK_AB R10, R10, R5 ;  /* 0x000000050a0a723e */ /* 0x000fc800000000ff */
[----:B------:R-:W-:-:S05]  /*97b0*/  F2FP.PACK_AB R9, R9, R0 ;  /* 0x000000000909723e */ /* 0x000fca00000000ff */
[----:B------:R1:W-:Y:S02]  /*97c0*/  STS.128 [R22], R8 ;  /* 0x0000000816007388 */ /* 0x0003e40000000c00 */
.L_x_394:
[----:B------:R-:W-:Y:S05]  /*97d0*/  BSYNC B1 ;  /* 0x0000000000017941 */ /* 0x000fea0003800000 */
.L_x_393:
        /* <DEDUP_REMOVED lines=48> */
[----:B------:R1:W-:Y:S02]  /*9ae0*/  STS.128 [R21+0x1000], R8 ;  /* 0x0010000815007388 */ /* 0x0003e40000000c00 */
.L_x_400:
[----:B------:R-:W-:Y:S05]  /*9af0*/  BSYNC B0 ;  /* 0x0000000000007941 */ /* 0x000fea0003800000 */
.L_x_399:
[----:B------:R-:W-:-:S04]  /*9b00*/  IADD3 R0, R16, 0x10, RZ ;  /* 0x0000001010007810 */ /* 0x000fc80007ffe0ff */
[----:B------:R-:W-:-:S13]  /*9b10*/  ISETP.GE.AND P0, PT, R0, c[0x0][0x27c], PT ;  /* 0x00009f0000007a0c */ /* 0x000fda0003f06270 */
        /* <DEDUP_REMOVED lines=43> */
.L_x_398:
[----:B------:R-:W-:Y:S05]  /*9dd0*/  BSYNC B1 ;  /* 0x0000000000017941 */ /* 0x000fea0003800000 */
.L_x_397:
        /* <DEDUP_REMOVED lines=30> */
[--C-:B------:R-:W-:Y:S01]  /*9fc0*/  HADD2.F32 R0, -RZ, R66.reuse.H0_H0 ;  /* 0x20000042ff007230 */ /* 0x100fe20000004100 */
        /* <DEDUP_REMOVED lines=18> */
.L_x_404:
[----:B------:R-:W-:Y:S05]  /*a0f0*/  BSYNC B0 ;  /* 0x0000000000007941 */ /* 0x000fea0003800000 */
.L_x_403:
        /* <DEDUP_REMOVED lines=45> */
.L_x_402:
[----:B------:R-:W-:Y:S05]  /*a3d0*/  BSYNC B1 ;  /* 0x0000000000017941 */ /* 0x000fea0003800000 */
.L_x_401:
[----:B------:R-:W-:-:S04]  /*a3e0*/  IADD3 R0, R58, 0x60, RZ ;  /* 0x000000603a007810 */ /* 0x000fc80007ffe0ff */
        /* <DEDUP_REMOVED lines=11> */
[----:B------:R-:W-:-:S02]  /*a4a0*/  HADD2.F32 R3, -RZ, R69.H0_H0 ;  /* 0x20000045ff037230 */ /* 0x000fc40000004100 */
        /* <DEDUP_REMOVED lines=16> */
[----:B------:R-:W-:Y:S01]  /*a5b0*/  HADD2.F32 R0, -RZ, R25.H1_H1 ;  /* 0x30000019ff007230 */ /* 0x000fe20000004100 */
[----:B------:R-:W-:Y:S01]  /*a5c0*/  FFMA.FTZ R11, R11, R20, R9 ;  /* 0x000000140b0b7223 */ /* 0x000fe20000010009 */
[----:B------:R-:W-:Y:S01]  /*a5d0*/  HADD2.F32 R9, -RZ, R17.H0_H0 ;  /* 0x20000011ff097230 */ /* 0x000fe20000004100 */
[-C--:B------:R-:W-:Y:S02]  /*a5e0*/  FFMA.FTZ R7, R5, R3.reuse, -R10 ;  /* 0x0000000305077223 */ /* 0x080fe4000001080a */
[----:B------:R-:W-:Y:S01]  /*a5f0*/  FFMA.FTZ R8, R8, R3, R6 ;  /* 0x0000000308087223 */ /* 0x000fe20000010006 */
[----:B------:R-:W-:Y:S01]  /*a600*/  HADD2.F32 R3, -RZ, R26.H0_H0 ;  /* 0x2000001aff037230 */ /* 0x000fe20000004100 */
        /* <DEDUP_REMOVED lines=13> */
.L_x_407:
[----:B------:R-:W-:Y:S05]  /*a6e0*/  BSYNC B0 ;  /* 0x0000000000007941 */ /* 0x000fea0003800000 */
.L_x_406:
        /* <DEDUP_REMOVED lines=18> */
[-C--:B------:R-:W-:Y:S01]  /*a810*/  FMUL.FTZ R7, R11, R10.reuse ;  /* 0x0000000a0b077220 */ /* 0x080fe20000410000 */
[----:B------:R-:W-:Y:S02]  /*a820*/  HADD2.F32 R0, -RZ, R26.H1_H1 ;  /* 0x3000001aff007230 */ /* 0x000fe40000004100 */
        /* <DEDUP_REMOVED lines=11> */
[----:B------:R-:W-:Y:S01]  /*a8e0*/  HADD2.F32 R3, -RZ, R70.H1_H1 ;  /* 0x30000046ff037230 */ /* 0x000fe20000004100 */
[-C--:B------:R-:W-:Y:S01]  /*a8f0*/  FMUL.FTZ R5, R12, R0.reuse ;  /* 0x000000000c057220 */ /* 0x080fe20000410000 */
        /* <DEDUP_REMOVED lines=11> */
[----:B------:R1:W-:Y:S01]  /*a9b0*/  STS.128 [R22+0x3000], R8 ;  /* 0x0030000816007388 */ /* 0x0003e20000000c00 */
[----:B------:R-:W-:Y:S05]  /*a9c0*/  BRA `(.L_x_405) ;  /* 0x000023b000007947 */ /* 0x000fea0003800000 */
.L_x_384:
[----:B------:R-:W-:Y:S01]  /*a9d0*/  ISETP.NE.AND P0, PT, R231, 0x1, PT ;  /* 0x00000001e700780c */ /* 0x000fe20003f05270 */
[----:B------:R-:W-:Y:S01]  /*a9e0*/  IMAD.MOV.U32 R8, RZ, RZ, R12 ;  /* 0x000000ffff087224 */ /* 0x000fe200078e000c */
[----:B------:R-:W-:Y:S01]  /*a9f0*/  ISETP.GE.AND P2, PT, R26, c[0x0][0x27c], PT ;  /* 0x00009f001a007a0c */ /* 0x000fe20003f46270 */
[----:B------:R-:W-:Y:S01]  /*aa00*/  IMAD.MOV.U32 R6, RZ, RZ, R10 ;  /* 0x000000ffff067224 */ /* 0x000fe200078e000a */
[----:B------:R-:W-:Y:S01]  /*aa10*/  SHF.R.S32.HI R27, RZ, 0x1f, R26 ;  /* 0x0000001fff1b7819 */ /* 0x000fe2000001141a */
[----:B------:R-:W-:Y:S01]  /*aa20*/  CS2R R22, SRZ ;  /* 0x0000000000167805 */ /* 0x000fe2000001ff00 */
[----:B------:R-:W-:-:S07]  /*aa30*/  CS2R R20, SRZ ;  /* 0x0000000000147805 */ /* 0x000fce000001ff00 */
[----:B------:R-:W-:-:S05]  /*aa40*/  @P0 IMAD.HI.U32 R3, R0, c[0x0][0x2c8], RZ ;  /* 0x0000b20000030a27 */ /* 0x000fca00078e00ff */
[----:B------:R-:W-:-:S04]  /*aa50*/  @P0 SHF.R.U32.HI R0, RZ, c[0x0][0x2cc], R3 ;  /* 0x0000b300ff000a19 */ /* 0x000fc80000011603 */
[----:B------:R-:W-:Y:S01]  /*aa60*/  SHF.R.S32.HI R3, RZ, 0x1f, R0 ;  /* 0x0000001fff037819 */ /* 0x000fe20000011400 */
[----:B------:R-:W-:-:S04]  /*aa70*/  IMAD.WIDE.U32 R8, R0, c[0x0][0x280], R8 ;  /* 0x0000a00000087a25 */ /* 0x000fc800078e0008 */
[C---:B------:R-:W-:Y:S01]  /*aa80*/  IMAD R5, R3.reuse, c[0x0][0x280], RZ ;  /* 0x0000a00003057a24 */ /* 0x040fe200078e02ff */
[----:B------:R-:W-:Y:S01]  /*aa90*/  LEA R14, P0, R8, c[0x0][0x270], 0x1 ;  /* 0x00009c00080e7a11 */ /* 0x000fe200078008ff */
[----:B------:R-:W-:Y:S02]  /*aaa0*/  IMAD R3, R3, c[0x0][0x290], RZ ;  /* 0x0000a40003037a24 */ /* 0x000fe400078e02ff */
[C---:B------:R-:W-:Y:S02]  /*aab0*/  IMAD R5, R0.reuse, c[0x0][0x284], R5 ;  /* 0x0000a10000057a24 */ /* 0x040fe400078e0205 */
[----:B------:R-:W-:-:S04]  /*aac0*/  IMAD.WIDE.U32 R6, R0, c[0x0][0x290], R6 ;  /* 0x0000a40000067a25 */ /* 0x000fc800078e0006 */
[----:B------:R-:W-:Y:S02]  /*aad0*/  IMAD.IADD R5, R9, 0x1, R5 ;  /* 0x0000000109057824 */ /* 0x000fe400078e0205 */
[----:B------:R-:W-:-:S03]  /*aae0*/  IMAD R0, R0, c[0x0][0x294], R3 ;  /* 0x0000a50000007a24 */ /* 0x000fc600078e0203 */
[----:B------:R-:W-:Y:S01]  /*aaf0*/  LEA.HI.X R12, R8, c[0x0][0x274], R5, 0x1, P0 ;  /* 0x00009d00080c7a11 */ /* 0x000fe200000f0c05 */
[----:B------:R-:W-:Y:S01]  /*ab00*/  IMAD.IADD R0, R7, 0x1, R0 ;  /* 0x0000000107007824 */ /* 0x000fe200078e0200 */
[----:B------:R-:W1:Y:S01]  /*ab10*/  SHFL.IDX PT, R8, R14, RZ, 0x1c1f ;  /* 0x001c1fff0e087589 */ /* 0x000e6200000e0000 */
[----:B------:R-:W-:-:S03]  /*ab20*/  LEA R13, P0, R6, c[0x0][0x288], 0x1 ;  /* 0x0000a200060d7a11 */ /* 0x000fc600078008ff */
[----:B------:R-:W2:Y:S01]  /*ab30*/  SHFL.IDX PT, R7, R12, RZ, 0x1c1f ;  /* 0x001c1fff0c077589 */ /* 0x000ea200000e0000 */
[----:B------:R-:W-:Y:S02]  /*ab40*/  LEA.HI.X R11, R6, c[0x0][0x28c], R0, 0x1, P0 ;  /* 0x0000a300060b7a11 */ /* 0x000fe400000f0c00 */
[----:B------:R-:W-:Y:S01]  /*ab50*/  ISETP.GE.OR P0, PT, R24, R25, P2 ;  /* 0x000000191800720c */ /* 0x000fe20001706670 */
[----:B------:R-:W3:Y:S04]  /*ab60*/  SHFL.IDX PT, R6, R13, RZ, 0x1c1f ;  /* 0x001c1fff0d067589 */ /* 0x000ee800000e0000 */
[----:B------:R-:W4:Y:S08]  /*ab70*/  SHFL.IDX PT, R5, R11, RZ, 0x1c1f ;  /* 0x001c1fff0b057589 */ /* 0x000f3000000e0000 */
[C---:B------:R-:W-:Y:S01]  /*ab80*/  @!P0 IMAD.SHL.U32 R0, R26.reuse, 0x2, RZ ;  /* 0x000000021a008824 */ /* 0x040fe200078e00ff */
[----:B------:R-:W-:-:S04]  /*ab90*/  @!P0 SHF.L.U64.HI R3, R26, 0x1, R27 ;  /* 0x000000011a038819 */ /* 0x000fc8000001021b */
[----:B-1----:R-:W-:-:S05]  /*aba0*/  @!P0 IADD3 R8, P1, R8, R0, RZ ;  /* 0x0000000008088210 */ /* 0x002fca0007f3e0ff */
[--C-:B--2---:R-:W-:Y:S01]  /*abb0*/  @!P0 IMAD.X R9, R7, 0x1, R3.reuse, P1 ;  /* 0x0000000107098824 */ /* 0x104fe200008e0603 */
[----:B---3--:R-:W-:Y:S01]  /*abc0*/  @!P0 IADD3 R6, P1, R6, R0, RZ ;  /* 0x0000000006068210 */ /* 0x008fe20007f3e0ff */
[----:B------:R-:W-:Y:S01]  /*abd0*/  CS2R R18, SRZ ;  /* 0x0000000000127805 */ /* 0x000fe2000001ff00 */
[----:B------:R-:W-:Y:S02]  /*abe0*/  CS2R R16, SRZ ;  /* 0x0000000000107805 */ /* 0x000fe4000001ff00 */
[----:B------:R1:W2:Y:S01]  /*abf0*/  @!P0 LD.E.128 R20, [R8.64] ;  /* 0x0000000808148980 */ /* 0x0002a2000c101d00 */
[----:B----4-:R-:W-:-:S05]  /*ac00*/  @!P0 IMAD.X R7, R5, 0x1, R3, P1 ;  /* 0x0000000105078824 */ /* 0x010fca00008e0603 */
[----:B------:R3:W4:Y:S01]  /*ac10*/  @!P0 LD.E.128 R16, [R6.64] ;  /* 0x0000000806108980 */ /* 0x000722000c101d00 */
[----:B------:R-:W-:Y:S01]  /*ac20*/  IADD3 R0, R24, 0x20, RZ ;  /* 0x0000002018007810 */ /* 0x000fe20007ffe0ff */
[----:B------:R-:W-:Y:S01]  /*ac30*/  BSSY B0, `(.L_x_408) ;  /* 0x0000025000007945 */ /* 0x000fe20003800000 */
[----:B------:R-:W-:Y:S01]  /*ac40*/  CS2R R34, SRZ ;  /* 0x0000000000227805 */ /* 0x000fe2000001ff00 */
[----:B------:R2:W2:Y:S01]  /*ac50*/  SHFL.IDX PT, R15, R12, 0x1, 0x1c1f ;  /* 0x003c1f000c0f7f89 */ /* 0x0004a200000e0000 */
[----:B------:R-:W-:Y:S01]  /*ac60*/  ISETP.GE.AND P0, PT, R0, R25, PT ;  /* 0x000000190000720c */ /* 0x000fe20003f06270 */
[----:B------:R-:W-:Y:S01]  /*ac70*/  CS2R R32, SRZ ;  /* 0x0000000000207805 */ /* 0x000fe2000001ff00 */
[----:B------:R-:W-:Y:S01]  /*ac80*/  CS2R R30, SRZ ;  /* 0x00000000001e7805 */ /* 0x000fe2000001ff00 */
[----:B------:R2:W2:Y:S01]  /*ac90*/  SHFL.IDX PT, R10, R11, 0x1, 0x1c1f ;  /* 0x003c1f000b0a7f89 */ /* 0x0004a200000e0000 */
[----:B------:R-:W-:-:S03]  /*aca0*/  CS2R R28, SRZ ;  /* 0x00000000001c7805 */ /* 0x000fc6000001ff00 */
[----:B-1----:R1:W1:Y:S04]  /*acb0*/  SHFL.IDX PT, R9, R13, 0x1, 0x1c1f ;  /* 0x003c1f000d097f89 */ /* 0x00226800000e0000 */
[----:B---3--:R3:W1:Y:S01]  /*acc0*/  SHFL.IDX PT, R7, R14, 0x1, 0x1c1f ;  /* 0x003c1f000e077f89 */ /* 0x00866200000e0000 */
[----:B--2---:R-:W-:Y:S01]  /*acd0*/  IMAD.MOV.U32 R3, RZ, RZ, R20 ;  /* 0x000000ffff037224 */ /* 0x004fe200078e0014 */
[----:B------:R-:W-:Y:S01]  /*ace0*/  MOV R6, R22 ;  /* 0x0000001600067202 */ /* 0x000fe20000000f00 */
[----:B------:R-:W-:Y:S02]  /*acf0*/  IMAD.MOV.U32 R0, RZ, RZ, R21 ;  /* 0x000000ffff007224 */ /* 0x000fe400078e0015 */
[----:B------:R-:W-:Y:S01]  /*ad00*/  IMAD.MOV.U32 R5, RZ, RZ, R23 ;  /* 0x000000ffff057224 */ /* 0x000fe200078e0017 */
[----:B------:R-:W-:-:S02]  /*ad10*/  PRMT R67, R3, 0x5410, R6 ;  /* 0x0000541003437816 */ /* 0x000fc40000000006 */
[----:B------:R-:W-:Y:S01]  /*ad20*/  PRMT R37, R37, 0x5410, R0 ;  /* 0x0000541025257816 */ /* 0x000fe20000000000 */
[----:B----4-:R-:W-:Y:S01]  /*ad30*/  IMAD.MOV.U32 R6, RZ, RZ, R18 ;  /* 0x000000ffff067224 */ /* 0x010fe200078e0012 */
[----:B------:R-:W-:Y:S01]  /*ad40*/  PRMT R65, R65, 0x5410, R5 ;  /* 0x0000541041417816 */ /* 0x000fe20000000005 */
[----:B------:R-:W-:Y:S01]  /*ad50*/  IMAD.MOV.U32 R3, RZ, RZ, R16 ;  /* 0x000000ffff037224 */ /* 0x000fe200078e0010 */
[----:B------:R-:W-:Y:S01]  /*ad60*/  MOV R5, R19 ;  /* 0x0000001300057202 */ /* 0x000fe20000000f00 */
[----:B------:R-:W-:-:S03]  /*ad70*/  IMAD.MOV.U32 R0, RZ, RZ, R17 ;  /* 0x000000ffff007224 */ /* 0x000fc600078e0011 */
[----:B------:R-:W-:Y:S02]  /*ad80*/  PRMT R66, R3, 0x5410, R6 ;  /* 0x0000541003427816 */ /* 0x000fe40000000006 */
[----:B------:R-:W-:Y:S02]  /*ad90*/  PRMT R65, R5, 0x7610, R65 ;  /* 0x0000761005417816 */ /* 0x000fe40000000041 */
[----:B------:R-:W-:Y:S01]  /*ada0*/  PRMT R37, R0, 0x7610, R37 ;  /* 0x0000761000257816 */ /* 0x000fe20000000025 */
[----:B------:R-:W-:Y:S05]  /*adb0*/  @P0 BRA `(.L_x_409) ;  /* 0x000000c000000947 */ /* 0x000fea0003800000 */
[----:B-1-3--:R-:W-:Y:S01]  /*adc0*/  CS2R R32, SRZ ;  /* 0x0000000000207805 */ /* 0x00afe2000001ff00 */
[----:B------:R-:W-:Y:S01]  /*add0*/  CS2R R30, SRZ ;  /* 0x00000000001e7805 */ /* 0x000fe2000001ff00 */
[----:B------:R-:W-:Y:S01]  /*ade0*/  CS2R R28, SRZ ;  /* 0x00000000001c7805 */ /* 0x000fe2000001ff00 */
[----:B------:R-:W-:Y:S05]  /*adf0*/  @P2 BRA `(.L_x_409) ;  /* 0x0000008000002947 */ /* 0x000fea0003800000 */
[C---:B------:R-:W-:Y:S01]  /*ae00*/  IMAD.SHL.U32 R6, R26.reuse, 0x2, RZ ;  /* 0x000000021a067824 */ /* 0x040fe200078e00ff */
[----:B------:R-:W-:-:S04]  /*ae10*/  SHF.L.U64.HI R0, R26, 0x1, R27 ;  /* 0x000000011a007819 */ /* 0x000fc8000001021b */
[-C--:B------:R-:W-:Y:S02]  /*ae20*/  IADD3 R8, P1, R7, R6.reuse, RZ ;  /* 0x0000000607087210 */ /* 0x080fe40007f3e0ff */
[----:B------:R-:W-:-:S03]  /*ae30*/  IADD3 R6, P0, R9, R6, RZ ;  /* 0x0000000609067210 */ /* 0x000fc60007f1e0ff */
[--C-:B------:R-:W-:Y:S02]  /*ae40*/  IMAD.X R9, R15, 0x1, R0.reuse, P1 ;  /* 0x000000010f097824 */ /* 0x100fe400008e0600 */
[----:B------:R-:W-:-:S03]  /*ae50*/  IMAD.X R7, R10, 0x1, R0, P0 ;  /* 0x000000010a077824 */ /* 0x000fc600000e0600 */
[----:B------:R1:W5:Y:S04]  /*ae60*/  LD.E.128 R32, [R8.64] ;  /* 0x0000000808207980 */ /* 0x000368000c101d00 */
[----:B------:R1:W5:Y:S02]  /*ae70*/  LD.E.128 R28, [R6.64] ;  /* 0x00000008061c7980 */ /* 0x000364000c101d00 */
.L_x_409:
[----:B-1-3--:R-:W-:Y:S05]  /*ae80*/  BSYNC B0 ;  /* 0x0000000000007941 */ /* 0x00afea0003800000 */
.L_x_408:
[----:B------:R-:W1:Y:S01]  /*ae90*/  SHFL.IDX PT, R5, R14, 0x2, 0x1c1f ;  /* 0x005c1f000e057f89 */ /* 0x000e6200000e0000 */
[----:B------:R-:W-:Y:S01]  /*aea0*/  IADD3 R0, R24, 0x40, RZ ;  /* 0x0000004018007810 */ /* 0x000fe20007ffe0ff */
[----:B------:R-:W-:Y:S01]  /*aeb0*/  CS2R R50, SRZ ;  /* 0x0000000000327805 */ /* 0x000fe2000001ff00 */
[----:B------:R-:W-:Y:S01]  /*aec0*/  CS2R R48, SRZ ;  /* 0x0000000000307805 */ /* 0x000fe2000001ff00 */
[----:B------:R-:W2:Y:S01]  /*aed0*/  SHFL.IDX PT, R7, R12, 0x2, 0x1c1f ;  /* 0x005c1f000c077f89 */ /* 0x000ea200000e0000 */
[----:B------:R-:W-:-:S03]  /*aee0*/  ISETP.GE.OR P0, PT, R0, R25, P2 ;  /* 0x000000190000720c */ /* 0x000fc60001706670 */
[----:B------:R-:W3:Y:S04]  /*aef0*/  SHFL.IDX PT, R6, R13, 0x2, 0x1c1f ;  /* 0x005c1f000d067f89 */ /* 0x000ee800000e0000 */
[----:B------:R-:W4:Y:S06]  /*af00*/  SHFL.IDX PT, R10, R11, 0x2, 0x1c1f ;  /* 0x005c1f000b0a7f89 */ /* 0x000f2c00000e0000 */
[C---:B------:R-:W-:Y:S01]  /*af10*/  @!P0 IMAD.SHL.U32 R0, R26.reuse, 0x2, RZ ;  /* 0x000000021a008824 */ /* 0x040fe200078e00ff */
[----:B------:R-:W-:-:S04]  /*af20*/  @!P0 SHF.L.U64.HI R3, R26, 0x1, R27 ;  /* 0x000000011a038819 */ /* 0x000fc8000001021b */
[----:B-1----:R-:W-:-:S05]  /*af30*/  @!P0 IADD3 R8, P1, R5, R0, RZ ;  /* 0x0000000005088210 */ /* 0x002fca0007f3e0ff */
[----:B--2---:R-:W-:Y:S01]  /*af40*/  @!P0 IMAD.X R9, R7, 0x1, R3, P1 ;  /* 0x0000000107098824 */ /* 0x004fe200008e0603 */
[----:B---3--:R-:W-:Y:S01]  /*af50*/  @!P0 IADD3 R6, P1, R6, R0, RZ ;  /* 0x0000000006068210 */ /* 0x008fe20007f3e0ff */
[----:B------:R-:W-:-:S03]  /*af60*/  CS2R R46, SRZ ;  /* 0x00000000002e7805 */ /* 0x000fc6000001ff00 */
[----:B------:R1:W2:Y:S01]  /*af70*/  @!P0 LD.E.128 R48, [R8.64] ;  /* 0x0000000808308980 */ /* 0x0002a2000c101d00 */
[----:B------:R-:W-:Y:S01]  /*af80*/  CS2R R44, SRZ ;  /* 0x00000000002c7805 */ /* 0x000fe2000001ff00 */
[----:B----4-:R-:W-:-:S05]  /*af90*/  @!P0 IMAD.X R7, R10, 0x1, R3, P1 ;  /* 0x000000010a078824 */ /* 0x010fca00008e0603 */
[----:B------:R3:W4:Y:S01]  /*afa0*/  @!P0 LD.E.128 R44, [R6.64] ;  /* 0x00000008062c8980 */ /* 0x000722000c101d00 */
[----:B------:R-:W-:Y:S01]  /*afb0*/  IADD3 R0, R24, 0x60, RZ ;  /* 0x0000006018007810 */ /* 0x000fe20007ffe0ff */
[----:B-----5:R-:W-:Y:S01]  /*afc0*/  IMAD.MOV.U32 R5, RZ, RZ, R35 ;  /* 0x000000ffff057224 */ /* 0x020fe200078e0023 */
[----:B------:R-:W-:Y:S01]  /*afd0*/  BSSY B0, `(.L_x_410) ;  /* 0x0000031000007945 */ /* 0x000fe20003800000 */
[----:B------:R-:W-:Y:S01]  /*afe0*/  IMAD.MOV.U32 R3, RZ, RZ, R32 ;  /* 0x000000ffff037224 */ /* 0x000fe200078e0020 */
[----:B------:R-:W-:Y:S01]  /*aff0*/  ISETP.GE.AND P0, PT, R0, R25, PT ;  /* 0x000000190000720c */ /* 0x000fe20003f06270 */
[----:B------:R-:W-:Y:S01]  /*b000*/  IMAD.MOV.U32 R0, RZ, RZ, R33 ;  /* 0x000000ffff007224 */ /* 0x000fe200078e0021 */
[----:B------:R-:W-:Y:S01]  /*b010*/  PRMT R68, R68, 0x5410, R5 ;  /* 0x0000541044447816 */ /* 0x000fe20000000005 */
[----:B------:R-:W-:Y:S01]  /*b020*/  IMAD.MOV.U32 R5, RZ, RZ, R31 ;  /* 0x000000ffff057224 */ /* 0x000fe200078e001f */
[----:B------:R-:W2:Y:S01]  /*b030*/  SHFL.IDX PT, R12, R12, 0x3, 0x1c1f ;  /* 0x007c1f000c0c7f89 */ /* 0x000ea200000e0000 */
[----:B------:R-:W-:Y:S01]  /*b040*/  CS2R R62, SRZ ;  /* 0x00000000003e7805 */ /* 0x000fe2000001ff00 */
[----:B------:R-:W-:Y:S01]  /*b050*/  PRMT R69, R69, 0x5410, R0 ;  /* 0x0000541045457816 */ /* 0x000fe20000000000 */
[----:B------:R-:W-:Y:S01]  /*b060*/  IMAD.MOV.U32 R0, RZ, RZ, R29 ;  /* 0x000000ffff007224 */ /* 0x000fe200078e001d */
[----:B------:R-:W-:Y:S01]  /*b070*/  PRMT R68, R5, 0x7610, R68 ;  /* 0x0000761005447816 */ /* 0x000fe20000000044 */
[----:B------:R2:W2:Y:S01]  /*b080*/  SHFL.IDX PT, R10, R11, 0x3, 0x1c1f ;  /* 0x007c1f000b0a7f89 */ /* 0x0004a200000e0000 */
[----:B------:R-:W-:Y:S01]  /*b090*/  CS2R R60, SRZ ;  /* 0x00000000003c7805 */ /* 0x000fe2000001ff00 */
[----:B------:R-:W-:Y:S01]  /*b0a0*/  CS2R R54, SRZ ;  /* 0x0000000000367805 */ /* 0x000fe2000001ff00 */
[----:B------:R-:W-:Y:S01]  /*b0b0*/  PRMT R69, R0, 0x7610, R69 ;  /* 0x0000761000457816 */ /* 0x000fe20000000045 */
[----:B-1----:R1:W1:Y:S01]  /*b0c0*/  SHFL.IDX PT, R9, R13, 0x3, 0x1c1f ;  /* 0x007c1f000d097f89 */ /* 0x00226200000e0000 */
[----:B------:R-:W-:Y:S01]  /*b0d0*/  CS2R R52, SRZ ;  /* 0x0000000000347805 */ /* 0x000fe2000001ff00 */
[----:B---3--:R-:W-:-:S02]  /*b0e0*/  IMAD.MOV.U32 R6, RZ, RZ, R34 ;  /* 0x000000ffff067224 */ /* 0x008fc400078e0022 */
[----:B------:R3:W1:Y:S03]  /*b0f0*/  SHFL.IDX PT, R7, R14, 0x3, 0x1c1f ;  /* 0x007c1f000e077f89 */ /* 0x00066600000e0000 */
[----:B------:R-:W-:Y:S01]  /*b100*/  PRMT R71, R3, 0x5410, R6 ;  /* 0x0000541003477816 */ /* 0x000fe20000000006 */
[----:B------:R-:W-:Y:S02]  /*b110*/  IMAD.MOV.U32 R6, RZ, RZ, R30 ;  /* 0x000000ffff067224 */ /* 0x000fe400078e001e */
[----:B------:R-:W-:-:S05]  /*b120*/  IMAD.MOV.U32 R3, RZ, RZ, R28 ;  /* 0x000000ffff037224 */ /* 0x000fca00078e001c */
[----:B------:R-:W-:Y:S01]  /*b130*/  PRMT R70, R3, 0x5410, R6 ;  /* 0x0000541003467816 */ /* 0x000fe20000000006 */
[----:B--2---:R-:W-:Y:S02]  /*b140*/  IMAD.MOV.U32 R6, RZ, RZ, R50 ;  /* 0x000000ffff067224 */ /* 0x004fe400078e0032 */
[----:B------:R-:W-:Y:S02]  /*b150*/  IMAD.MOV.U32 R5, RZ, RZ, R51 ;  /* 0x000000ffff057224 */ /* 0x000fe400078e0033 */
[----:B------:R-:W-:Y:S02]  /*b160*/  IMAD.MOV.U32 R3, RZ, RZ, R48 ;  /* 0x000000ffff037224 */ /* 0x000fe400078e0030 */
[----:B------:R-:W-:Y:S01]  /*b170*/  IMAD.MOV.U32 R0, RZ, RZ, R49 ;  /* 0x000000ffff007224 */ /* 0x000fe200078e0031 */
[----:B------:R-:W-:Y:S01]  /*b180*/  PRMT R73, R73, 0x5410, R5 ;  /* 0x0000541049497816 */ /* 0x000fe20000000005 */
[----:B----4-:R-:W-:Y:S01]  /*b190*/  IMAD.MOV.U32 R5, RZ, RZ, R47 ;  /* 0x000000ffff057224 */ /* 0x010fe200078e002f */
[----:B------:R-:W-:Y:S01]  /*b1a0*/  PRMT R78, R3, 0x5410, R6 ;  /* 0x00005410034e7816 */ /* 0x000fe20000000006 */
[----:B------:R-:W-:Y:S01]  /*b1b0*/  IMAD.MOV.U32 R6, RZ, RZ, R46 ;  /* 0x000000ffff067224 */ /* 0x000fe200078e002e */
[----:B------:R-:W-:Y:S01]  /*b1c0*/  PRMT R74, R74, 0x5410, R0 ;  /* 0x000054104a4a7816 */ /* 0x000fe20000000000 */
[----:B------:R-:W-:Y:S01]  /*b1d0*/  IMAD.MOV.U32 R3, RZ, RZ, R44 ;  /* 0x000000ffff037224 */ /* 0x000fe200078e002c */
[----:B------:R-:W-:Y:S01]  /*b1e0*/  PRMT R73, R5, 0x7610, R73 ;  /* 0x0000761005497816 */ /* 0x000fe20000000049 */
[----:B------:R-:W-:-:S03]  /*b1f0*/  IMAD.MOV.U32 R0, RZ, RZ, R45 ;  /* 0x000000ffff007224 */ /* 0x000fc600078e002d */
[----:B------:R-:W-:Y:S02]  /*b200*/  PRMT R75, R3, 0x5410, R6 ;  /* 0x00005410034b7816 */ /* 0x000fe40000000006 */
[----:B------:R-:W-:Y:S01]  /*b210*/  PRMT R74, R0, 0x7610, R74 ;  /* 0x00007610004a7816 */ /* 0x000fe2000000004a */
[----:B------:R-:W-:Y:S05]  /*b220*/  @P0 BRA `(.L_x_411) ;  /* 0x000000b000000947 */ /* 0x000fea0003800000 */
[C---:B-1-3--:R-:W-:Y:S01]  /*b230*/  IMAD.SHL.U32 R3, R26.reuse, 0x2, RZ ;  /* 0x000000021a037824 */ /* 0x04afe200078e00ff */
[----:B------:R-:W-:Y:S01]  /*b240*/  SHF.L.U64.HI R0, R26, 0x1, R27 ;  /* 0x000000011a007819 */ /* 0x000fe2000001021b */
[----:B------:R-:W-:Y:S01]  /*b250*/  CS2R R60, SRZ ;  /* 0x00000000003c7805 */ /* 0x000fe2000001ff00 */
[----:B------:R-:W-:Y:S01]  /*b260*/  CS2R R54, SRZ ;  /* 0x0000000000367805 */ /* 0x000fe2000001ff00 */
[----:B------:R-:W-:Y:S01]  /*b270*/  CS2R R52, SRZ ;  /* 0x0000000000347805 */ /* 0x000fe2000001ff00 */
[-C--:B------:R-:W-:Y:S02]  /*b280*/  IADD3 R8, P1, R7, R3.reuse, RZ ;  /* 0x0000000307087210 */ /* 0x080fe40007f3e0ff */
[----:B------:R-:W-:-:S03]  /*b290*/  IADD3 R6, P0, R9, R3, RZ ;  /* 0x0000000309067210 */ /* 0x000fc60007f1e0ff */
[--C-:B------:R-:W-:Y:S02]  /*b2a0*/  IMAD.X R9, R12, 0x1, R0.reuse, P1 ;  /* 0x000000010c097824 */ /* 0x100fe400008e0600 */
[----:B------:R-:W-:-:S03]  /*b2b0*/  IMAD.X R7, R10, 0x1, R0, P0 ;  /* 0x000000010a077824 */ /* 0x000fc600000e0600 */
[----:B------:R1:W5:Y:S04]  /*b2c0*/  @!P2 LD.E.128 R60, [R8.64] ;  /* 0x00000008083ca980 */ /* 0x000368000c101d00 */
[----:B------:R1:W5:Y:S02]  /*b2d0*/  @!P2 LD.E.128 R52, [R6.64] ;  /* 0x000000080634a980 */ /* 0x000364000c101d00 */
.L_x_411:
[----:B-1-3--:R-:W-:Y:S05]  /*b2e0*/  BSYNC B0 ;  /* 0x0000000000007941 */ /* 0x00afea0003800000 */
.L_x_410:
[----:B------:R-:W-:Y:S01]  /*b2f0*/  IMAD.IADD R5, R25, 0x1, -R226 ;  /* 0x0000000119057824 */ /* 0x000fe200078e0ae2 */
[----:B------:R-:W-:-:S04]  /*b300*/  DEPBAR.LE SB0, 0x1 ;  /* 0x000080400000791a */ /* 0x000fc80000000000 */
[----:B------:R-:W-:Y:S01]  /*b310*/  IMNMX R64, R5, 0x80, PT ;  /* 0x0000008005407817 */ /* 0x000fe20003800200 */
[----:B-----5:R-:W-:Y:S01]  /*b320*/  IMAD.MOV.U32 R0, RZ, RZ, R62 ;  /* 0x000000ffff007224 */ /* 0x020fe200078e003e */
[----:B------:R-:W-:Y:S01]  /*b330*/  BSSY B0, `(.L_x_412) ;  /* 0x0000071000007945 */ /* 0x000fe20003800000 */
[----:B------:R-:W-:Y:S01]  /*b340*/  IMAD.MOV.U32 R6, RZ, RZ, R63 ;  /* 0x000000ffff067224 */ /* 0x000fe200078e003f */
[----:B------:R-:W-:Y:S01]  /*b350*/  BAR.SYNC.DEFER_BLOCKING 0x0 ;  /* 0x0000000000007b1d */ /* 0x000fe20000010000 */
[----:B------:R-:W-:Y:S01]  /*b360*/  ISETP.GE.OR P0, PT, R58, R64, P2 ;  /* 0x000000403a00720c */ /* 0x000fe20001706670 */
        /* <DEDUP_REMOVED lines=8> */
[----:B------:R-:W-:-:S02]  /*b3f0*/  IMAD.MOV.U32 R3, RZ, RZ, R52 ;  /* 0x000000ffff037224 */ /* 0x000fc400078e0034 */
[----:B------:R-:W-:Y:S01]  /*b400*/  IMAD.MOV.U32 R0, RZ, RZ, R53 ;  /* 0x000000ffff007224 */ /* 0x000fe200078e0035 */
[----:B------:R-:W-:Y:S02]  /*b410*/  PRMT R79, R5, 0x7610, R79 ;  /* 0x00007610054f7816 */ /* 0x000fe4000000004f */
[----:B------:R-:W-:Y:S02]  /*b420*/  PRMT R81, R3, 0x5410, R6 ;  /* 0x0000541003517816 */ /* 0x000fe40000000006 */
[----:B------:R-:W-:Y:S01]  /*b430*/  PRMT R80, R0, 0x7610, R80 ;  /* 0x0000761000507816 */ /* 0x000fe20000000050 */
[----:B------:R-:W-:Y:S05]  /*b440*/  @P0 BRA `(.L_x_413) ;  /* 0x000005f000000947 */ /* 0x000fea0003800000 */
[----:B------:R-:W-:Y:S02]  /*b450*/  SHF.L.U32 R0, R58, 0x6, RZ ;  /* 0x000000063a007819 */ /* 0x000fe400000006ff */
[----:B------:R-:W-:Y:S02]  /*b460*/  IADD3 R6, R26, c[0x0][0x27c], RZ ;  /* 0x00009f001a067a10 */ /* 0x000fe40007ffe0ff */
[----:B------:R-:W-:-:S02]  /*b470*/  LOP3.LUT R0, R0, 0x1c0, RZ, 0xc0, !PT ;  /* 0x000001c000007812 */ /* 0x000fc400078ec0ff */
[----:B------:R-:W-:Y:S02]  /*b480*/  SHF.L.U32 R7, R211, 0x9, RZ ;  /* 0x00000009d3077819 */ /* 0x000fe400000006ff */
[C---:B------:R-:W-:Y:S02]  /*b490*/  LOP3.LUT R3, R0.reuse, 0x38, R26, 0xf8, !PT ;  /* 0x0000003800037812 */ /* 0x040fe400078ef81a */
[----:B------:R-:W-:Y:S02]  /*b4a0*/  SHF.R.U32.HI R5, RZ, 0x3, R0 ;  /* 0x00000003ff057819 */ /* 0x000fe40000011600 */
[----:B------:R-:W-:Y:S02]  /*b4b0*/  LOP3.LUT R0, R0, 0x38, R6, 0xf8, !PT ;  /* 0x0000003800007812 */ /* 0x000fe400078ef806 */
[C-C-:B------:R-:W-:Y:S02]  /*b4c0*/  LOP3.LUT R3, R7.reuse, R3, R5.reuse, 0xf6, !PT ;  /* 0x0000000307037212 */ /* 0x140fe400078ef605 */
[----:B------:R-:W-:-:S02]  /*b4d0*/  LOP3.LUT R0, R7, R0, R5, 0xf6, !PT ;  /* 0x0000000007007212 */ /* 0x000fc400078ef605 */
[----:B------:R-:W-:Y:S01]  /*b4e0*/  SHF.L.U32 R38, R3, 0x1, RZ ;  /* 0x0000000103267819 */ /* 0x000fe200000006ff */
[--C-:B------:R-:W-:Y:S01]  /*b4f0*/  HADD2.F32 R3, -RZ, R37.reuse.H1_H1 ;  /* 0x30000025ff037230 */ /* 0x100fe20000004100 */
[----:B------:R-:W-:Y:S01]  /*b500*/  SHF.L.U32 R36, R0, 0x1, RZ ;  /* 0x0000000100247819 */ /* 0x000fe200000006ff */
[----:B------:R-:W-:Y:S01]  /*b510*/  HADD2.F32 R0, -RZ, R37.H0_H0 ;  /* 0x20000025ff007230 */ /* 0x000fe20000004100 */
[----:B------:R-:W-:Y:S01]  /*b520*/  SHF.R.U32.HI R5, RZ, 0x10, R17 ;  /* 0x00000010ff057819 */ /* 0x000fe20000011611 */
[----:B------:R-:W1:Y:S01]  /*b530*/  LDS.128 R8, [R38+0x6100] ;  /* 0x0061000026087984 */ /* 0x000e620000000c00 */
[--C-:B------:R-:W-:Y:S02]  /*b540*/  SHF.R.U64 R43, R20, 0x10, R21.reuse ;  /* 0x00000010142b7819 */ /* 0x100fe40000001215 */
[----:B------:R-:W-:Y:S01]  /*b550*/  SHF.R.U32.HI R24, RZ, 0x10, R21 ;  /* 0x00000010ff187819 */ /* 0x000fe20000011615 */
[----:B------:R-:W2:Y:S01]  /*b560*/  LDS.128 R12, [R36+0x6100] ;  /* 0x00610000240c7984 */ /* 0x000ea20000000c00 */
[----:B------:R-:W-:Y:S01]  /*b570*/  HADD2.F32 R59, -RZ, R5.H0_H0 ;  /* 0x20000005ff3b7230 */ /* 0x000fe20000004100 */
[----:B------:R-:W-:-:S02]  /*b580*/  SHF.R.U64 R41, R16, 0x10, R17 ;  /* 0x0000001010297819 */ /* 0x000fc40000001211 */
[--C-:B------:R-:W-:Y:S02]  /*b590*/  SHF.R.U64 R42, R22, 0x10, R23.reuse ;  /* 0x00000010162a7819 */ /* 0x100fe40000001217 */
[----:B------:R-:W-:Y:S02]  /*b5a0*/  SHF.R.U32.HI R27, RZ, 0x10, R23 ;  /* 0x00000010ff1b7819 */ /* 0x000fe40000011617 */
[--C-:B------:R-:W-:Y:S02]  /*b5b0*/  SHF.R.U64 R40, R18, 0x10, R19.reuse ;  /* 0x0000001012287819 */ /* 0x100fe40000001213 */
[----:B------:R-:W-:Y:S01]  /*b5c0*/  SHF.R.U32.HI R21, RZ, 0x10, R19 ;  /* 0x00000010ff157819 */ /* 0x000fe20000011613 */
[----:B-1----:R-:W-:Y:S02]  /*b5d0*/  HADD2.F32 R16, -RZ, R9.H0_H0 ;  /* 0x20000009ff107230 */ /* 0x002fe40000004100 */
[--C-:B------:R-:W-:Y:S02]  /*b5e0*/  HADD2.F32 R19, -RZ, R8.reuse.H0_H0 ;  /* 0x20000008ff137230 */ /* 0x100fe40000004100 */
[----:B--2---:R-:W-:Y:S01]  /*b5f0*/  HADD2.F32 R5, -RZ, R13.H0_H0 ;  /* 0x2000000dff057230 */ /* 0x004fe20000004100 */
[----:B------:R-:W-:Y:S01]  /*b600*/  FMUL.FTZ R7, R16, R0 ;  /* 0x0000000010077220 */ /* 0x000fe20000410000 */
[----:B------:R-:W-:-:S02]  /*b610*/  HADD2.F32 R23, -RZ, R8.H1_H1 ;  /* 0x30000008ff177230 */ /* 0x000fc40000004100 */
[----:B------:R-:W-:Y:S01]  /*b620*/  HADD2.F32 R8, -RZ, R13.H1_H1 ;  /* 0x3000000dff087230 */ /* 0x000fe20000004100 */
[C---:B------:R-:W-:Y:S01]  /*b630*/  FMUL.FTZ R6, R5.reuse, R0 ;  /* 0x0000000005067220 */ /* 0x040fe20000410000 */
[----:B------:R-:W-:Y:S01]  /*b640*/  HADD2.F32 R17, -RZ, R9.H1_H1 ;  /* 0x30000009ff117230 */ /* 0x000fe20000004100 */
[-C--:B------:R-:W-:Y:S01]  /*b650*/  FFMA.FTZ R37, R5, R3.reuse, R7 ;  /* 0x0000000305257223 */ /* 0x080fe20000010007 */
[--C-:B------:R-:W-:Y:S01]  /*b660*/  HADD2.F32 R20, -RZ, R10.reuse.H0_H0 ;  /* 0x2000000aff147230 */ /* 0x100fe20000004100 */
[----:B------:R-:W-:Y:S01]  /*b670*/  FFMA.FTZ R39, R16, R3, -R6 ;  /* 0x0000000310277223 */ /* 0x000fe20000010806 */
[----:B------:R-:W-:Y:S01]  /*b680*/  HADD2.F32 R25, -RZ, R10.H1_H1 ;  /* 0x3000000aff197230 */ /* 0x000fe20000004100 */
[-C--:B------:R-:W-:Y:S01]  /*b690*/  FMUL.FTZ R6, R8, R59.reuse ;  /* 0x0000003b08067220 */ /* 0x080fe20000410000 */
[----:B------:R-:W-:Y:S01]  /*b6a0*/  HADD2.F32 R16, -RZ, R24.H0_H0 ;  /* 0x20000018ff107230 */ /* 0x000fe20000004100 */
[----:B------:R-:W-:Y:S01]  /*b6b0*/  FMUL.FTZ R5, R17, R59 ;  /* 0x0000003b11057220 */ /* 0x000fe20000410000 */
[----:B------:R-:W-:-:S02]  /*b6c0*/  HADD2.F32 R10, -RZ, R15.H0_H0 ;  /* 0x2000000fff0a7230 */ /* 0x000fc40000004100 */
[----:B------:R-:W-:Y:S01]  /*b6d0*/  HADD2.F32 R0, -RZ, R65.H0_H0 ;  /* 0x20000041ff007230 */ /* 0x000fe20000004100 */
[----:B------:R-:W-:Y:S01]  /*b6e0*/  FFMA.FTZ R24, R17, R16, -R6 ;  /* 0x0000001011187223 */ /* 0x000fe20000010806 */
[----:B------:R-:W-:Y:S02]  /*b6f0*/  HADD2.F32 R18, -RZ, R11.H0_H0 ;  /* 0x2000000bff127230 */ /* 0x000fe40000004100 */
[----:B------:R-:W-:Y:S01]  /*b700*/  HADD2.F32 R9, -RZ, R15.H1_H1 ;  /* 0x3000000fff097230 */ /* 0x000fe20000004100 */
[-C--:B------:R-:W-:Y:S01]  /*b710*/  FMUL.FTZ R6, R10, R0.reuse ;  /* 0x000000000a067220 */ /* 0x080fe20000410000 */
[--C-:B------:R-:W-:Y:S01]  /*b720*/  HADD2.F32 R13, -RZ, R12.reuse.H0_H0 ;  /* 0x2000000cff0d7230 */ /* 0x100fe20000004100 */
[----:B------:R-:W-:Y:S01]  /*b730*/  FMUL.FTZ R0, R18, R0 ;  /* 0x0000000012007220 */ /* 0x000fe20000410000 */
[----:B------:R-:W-:Y:S02]  /*b740*/  HADD2.F32 R15, -RZ, R12.H1_H1 ;  /* 0x3000000cff0f7230 */ /* 0x000fe40000004100 */
[----:B------:R-:W-:-:S02]  /*b750*/  HADD2.F32 R12, -RZ, R14.H0_H0 ;  /* 0x2000000eff0c7230 */ /* 0x000fc40000004100 */
[----:B------:R-:W-:Y:S02]  /*b760*/  HADD2.F32 R22, -RZ, R14.H1_H1 ;  /* 0x3000000eff167230 */ /* 0x000fe40000004100 */
[----:B------:R-:W-:Y:S02]  /*b770*/  HADD2.F32 R3, -RZ, R65.H1_H1 ;  /* 0x30000041ff037230 */ /* 0x000fe40000004100 */
[----:B------:R-:W-:Y:S01]  /*b780*/  HADD2.F32 R14, -RZ, R21.H0_H0 ;  /* 0x20000015ff0e7230 */ /* 0x000fe20000004100 */
[----:B------:R-:W-:Y:S01]  /*b790*/  FFMA.FTZ R21, R8, R16, R5 ;  /* 0x0000001008157223 */ /* 0x000fe20000010005 */
[----:B------:R-:W-:Y:S01]  /*b7a0*/  HADD2.F32 R11, -RZ, R11.H1_H1 ;  /* 0x3000000bff0b7230 */ /* 0x000fe20000004100 */
[-C--:B------:R-:W-:Y:S01]  /*b7b0*/  FFMA.FTZ R18, R18, R3.reuse, -R6 ;  /* 0x0000000312127223 */ /* 0x080fe20000010806 */
[----:B------:R-:W-:Y:S01]  /*b7c0*/  HADD2.F32 R7, -RZ, R27.H0_H0 ;  /* 0x2000001bff077230 */ /* 0x000fe20000004100 */
[-C--:B------:R-:W-:Y:S02]  /*b7d0*/  FMUL.FTZ R6, R9, R14.reuse ;  /* 0x0000000e09067220 */ /* 0x080fe40000410000 */
[----:B------:R-:W-:Y:S01]  /*b7e0*/  FFMA.FTZ R17, R10, R3, R0 ;  /* 0x000000030a117223 */ /* 0x000fe20000010000 */
[--C-:B------:R-:W-:Y:S01]  /*b7f0*/  HADD2.F32 R3, -RZ, R66.reuse.H0_H0 ;  /* 0x20000042ff037230 */ /* 0x100fe20000004100 */
[C---:B------:R-:W-:Y:S01]  /*b800*/  FMUL.FTZ R5, R11.reuse, R14 ;  /* 0x0000000e0b057220 */ /* 0x040fe20000410000 */
[----:B------:R-:W-:Y:S01]  /*b810*/  HADD2.F32 R0, -RZ, R66.H1_H1 ;  /* 0x30000042ff007230 */ /* 0x000fe20000004100 */
[-C--:B------:R-:W-:Y:S01]  /*b820*/  FFMA.FTZ R16, R11, R7.reuse, -R6 ;  /* 0x000000070b107223 */ /* 0x080fe20000010806 */
[--C-:B------:R-:W-:Y:S01]  /*b830*/  HADD2.F32 R6, -RZ, R67.reuse.H0_H0 ;  /* 0x20000043ff067230 */ /* 0x100fe20000004100 */
[----:B------:R-:W-:Y:S01]  /*b840*/  FFMA.FTZ R11, R9, R7, R5 ;  /* 0x00000007090b7223 */ /* 0x000fe20000010005 */
[----:B------:R-:W-:Y:S01]  /*b850*/  HADD2.F32 R5, -RZ, R67.H1_H1 ;  /* 0x30000043ff057230 */ /* 0x000fe20000004100 */
[-C--:B------:R-:W-:Y:S01]  /*b860*/  FMUL.FTZ R8, R13, R3.reuse ;  /* 0x000000030d087220 */ /* 0x080fe20000410000 */
[----:B------:R-:W-:Y:S01]  /*b870*/  HADD2.F32 R9, -RZ, R42.H0_H0 ;  /* 0x2000002aff097230 */ /* 0x000fe20000004100 */
[----:B------:R-:W-:Y:S01]  /*b880*/  FMUL.FTZ R7, R19, R3 ;  /* 0x0000000313077220 */ /* 0x000fe20000410000 */
[----:B------:R-:W-:Y:S01]  /*b890*/  F2FP.PACK_AB R11, R11, R17 ;  /* 0x000000110b0b723e */ /* 0x000fe200000000ff */
[----:B------:R-:W-:-:S02]  /*b8a0*/  FMUL.FTZ R3, R12, R0 ;  /* 0x000000000c037220 */ /* 0x000fc40000410000 */
[C---:B------:R-:W-:Y:S02]  /*b8b0*/  FMUL.FTZ R0, R20.reuse, R0 ;  /* 0x0000000014007220 */ /* 0x040fe40000410000 */
[-C--:B------:R-:W-:Y:S01]  /*b8c0*/  FFMA.FTZ R14, R20, R5.reuse, -R3 ;  /* 0x00000005140e7223 */ /* 0x080fe20000010803 */
[----:B------:R-:W-:Y:S01]  /*b8d0*/  HADD2.F32 R3, -RZ, R41.H0_H0 ;  /* 0x20000029ff037230 */ /* 0x000fe20000004100 */
[----:B------:R-:W-:Y:S01]  /*b8e0*/  FFMA.FTZ R10, R12, R5, R0 ;  /* 0x000000050c0a7223 */ /* 0x000fe20000010000 */
[----:B------:R-:W-:Y:S01]  /*b8f0*/  HADD2.F32 R0, -RZ, R40.H0_H0 ;  /* 0x20000028ff007230 */ /* 0x000fe20000004100 */
[-C--:B------:R-:W-:Y:S02]  /*b900*/  FFMA.FTZ R19, R19, R6.reuse, -R8 ;  /* 0x0000000613137223 */ /* 0x080fe40000010808 */
[----:B------:R-:W-:Y:S01]  /*b910*/  FFMA.FTZ R8, R13, R6, R7 ;  /* 0x000000060d087223 */ /* 0x000fe20000010007 */
[----:B------:R-:W-:Y:S01]  /*b920*/  HADD2.F32 R7, -RZ, R43.H0_H0 ;  /* 0x2000002bff077230 */ /* 0x000fe20000004100 */
[----:B------:R-:W-:Y:S01]  /*b930*/  FMUL.FTZ R6, R15, R3 ;  /* 0x000000030f067220 */ /* 0x000fe20000410000 */
[----:B------:R-:W-:Y:S01]  /*b940*/  F2FP.PACK_AB R13, R24, R39 ;  /* 0x00000027180d723e */ /* 0x000fe200000000ff */
[----:B------:R-:W-:-:S02]  /*b950*/  FMUL.FTZ R5, R23, R3 ;  /* 0x0000000317057220 */ /* 0x000fc40000410000 */
[-C--:B------:R-:W-:Y:S02]  /*b960*/  FMUL.FTZ R3, R22, R0.reuse ;  /* 0x0000000016037220 */ /* 0x080fe40000410000 */
[----:B------:R-:W-:Y:S02]  /*b970*/  FMUL.FTZ R0, R25, R0 ;  /* 0x0000000019007220 */ /* 0x000fe40000410000 */
[----:B------:R-:W-:Y:S02]  /*b980*/  FFMA.FTZ R6, R23, R7, -R6 ;  /* 0x0000000717067223 */ /* 0x000fe40000010806 */
[----:B------:R-:W-:Y:S02]  /*b990*/  FFMA.FTZ R3, R25, R9, -R3 ;  /* 0x0000000919037223 */ /* 0x000fe40000010803 */
[----:B------:R-:W-:Y:S01]  /*b9a0*/  FFMA.FTZ R5, R15, R7, R5 ;  /* 0x000000070f057223 */ /* 0x000fe20000010005 */
[----:B------:R-:W-:Y:S01]  /*b9b0*/  F2FP.PACK_AB R15, R16, R18 ;  /* 0x00000012100f723e */ /* 0x000fe200000000ff */
[----:B------:R-:W-:Y:S01]  /*b9c0*/  FFMA.FTZ R0, R22, R9, R0 ;  /* 0x0000000916007223 */ /* 0x000fe20000010000 */
[----:B------:R-:W-:-:S02]  /*b9d0*/  F2FP.PACK_AB R12, R6, R19 ;  /* 0x00000013060c723e */ /* 0x000fc400000000ff */
[----:B------:R-:W-:Y:S02]  /*b9e0*/  F2FP.PACK_AB R14, R3, R14 ;  /* 0x0000000e030e723e */ /* 0x000fe400000000ff */
[----:B------:R-:W-:Y:S02]  /*b9f0*/  F2FP.PACK_AB R9, R21, R37 ;  /* 0x000000251509723e */ /* 0x000fe400000000ff */
[----:B------:R-:W-:Y:S01]  /*ba00*/  F2FP.PACK_AB R8, R5, R8 ;  /* 0x000000080508723e */ /* 0x000fe200000000ff */
[----:B------:R1:W-:Y:S01]  /*ba10*/  STS.128 [R38+0x6100], R12 ;  /* 0x0061000c26007388 */ /* 0x0003e20000000c00 */
[----:B------:R-:W-:-:S05]  /*ba20*/  F2FP.PACK_AB R10, R0, R10 ;  /* 0x0000000a000a723e */ /* 0x000fca00000000ff */
[----:B------:R1:W-:Y:S02]  /*ba30*/  STS.128 [R36+0x6100], R8 ;  /* 0x0061000824007388 */ /* 0x0003e40000000c00 */
.L_x_413:
[----:B------:R-:W-:Y:S05]  /*ba40*/  BSYNC B0 ;  /* 0x0000000000007941 */ /* 0x000fea0003800000 */
.L_x_412:
        /* <DEDUP_REMOVED lines=9> */
[----:B------:R-:W-:-:S02]  /*bae0*/  LOP3.LUT R5, R0, 0x38, R26, 0xf8, !PT ;  /* 0x0000003800057812 */ /* 0x000fc400078ef81a */
[----:B------:R-:W-:Y:S02]  /*baf0*/  SHF.R.U32.HI R7, RZ, 0x3, R0 ;  /* 0x00000003ff077819 */ /* 0x000fe40000011600 */
[----:B------:R-:W-:Y:S02]  /*bb00*/  LOP3.LUT R6, R3, 0xfffffe00, RZ, 0xc0, !PT ;  /* 0xfffffe0003067812 */ /* 0x000fe400078ec0ff */
[----:B-1----:R-:W-:Y:S02]  /*bb10*/  SHF.R.U64 R38, R34, 0x10, R35 ;  /* 0x0000001022267819 */ /* 0x002fe40000001223 */
[----:B------:R-:W-:Y:S02]  /*bb20*/  LOP3.LUT R3, R6, R5, R7, 0xf6, !PT ;  /* 0x0000000506037212 */ /* 0x000fe400078ef607 */
[----:B------:R-:W-:Y:S02]  /*bb30*/  IADD3 R5, R26, c[0x0][0x27c], RZ ;  /* 0x00009f001a057a10 */ /* 0x000fe40007ffe0ff */
[----:B------:R-:W-:Y:S01]  /*bb40*/  SHF.L.U32 R37, R3, 0x1, RZ ;  /* 0x0000000103257819 */ /* 0x000fe200000006ff */
[----:B------:R-:W-:Y:S01]  /*bb50*/  HADD2.F32 R3, -RZ, R68.H1_H1 ;  /* 0x30000044ff037230 */ /* 0x000fe20000004100 */
[----:B------:R-:W-:-:S02]  /*bb60*/  LOP3.LUT R0, R0, 0x38, R5, 0xf8, !PT ;  /* 0x0000003800007812 */ /* 0x000fc400078ef805 */
[----:B------:R-:W-:Y:S01]  /*bb70*/  SHF.R.U32.HI R5, RZ, 0x10, R31 ;  /* 0x00000010ff057819 */ /* 0x000fe2000001161f */
[----:B------:R-:W1:Y:S01]  /*bb80*/  LDS.128 R8, [R37+0x6100] ;  /* 0x0061000025087984 */ /* 0x000e620000000c00 */
[----:B------:R-:W-:Y:S02]  /*bb90*/  LOP3.LUT R0, R6, R0, R7, 0xf6, !PT ;  /* 0x0000000006007212 */ /* 0x000fe400078ef607 */
[----:B------:R-:W-:Y:S02]  /*bba0*/  SHF.R.U64 R34, R32, 0x10, R33 ;  /* 0x0000001020227819 */ /* 0x000fe40000001221 */
[----:B------:R-:W-:Y:S01]  /*bbb0*/  SHF.L.U32 R36, R0, 0x1, RZ ;  /* 0x0000000100247819 */ /* 0x000fe200000006ff */
[----:B------:R-:W-:Y:S01]  /*bbc0*/  HADD2.F32 R0, -RZ, R68.H0_H0 ;  /* 0x20000044ff007230 */ /* 0x000fe20000004100 */
[----:B------:R-:W-:Y:S01]  /*bbd0*/  SHF.R.U64 R32, R28, 0x10, R29 ;  /* 0x000000101c207819 */ /* 0x000fe2000000121d */
[----:B------:R-:W-:Y:S01]  /*bbe0*/  HADD2.F32 R28, -RZ, R5.H0_H0 ;  /* 0x20000005ff1c7230 */ /* 0x000fe20000004100 */
[----:B------:R-:W-:Y:S01]  /*bbf0*/  SHF.R.U32.HI R19, RZ, 0x10, R35 ;  /* 0x00000010ff137819 */ /* 0x000fe20000011623 */
[----:B------:R-:W2:Y:S01]  /*bc00*/  LDS.128 R12, [R36+0x6100] ;  /* 0x00610000240c7984 */ /* 0x000ea20000000c00 */
[----:B------:R-:W-:-:S02]  /*bc10*/  SHF.R.U64 R35, R30, 0x10, R31 ;  /* 0x000000101e237819 */ /* 0x000fc4000000121f */
[----:B------:R-:W-:Y:S02]  /*bc20*/  SHF.R.U32.HI R22, RZ, 0x10, R29 ;  /* 0x00000010ff167819 */ /* 0x000fe4000001161d */
[----:B------:R-:W-:Y:S01]  /*bc30*/  SHF.R.U32.HI R24, RZ, 0x10, R33 ;  /* 0x00000010ff187819 */ /* 0x000fe20000011621 */
[----:B-1----:R-:W-:Y:S02]  /*bc40*/  HADD2.F32 R16, -RZ, R11.H0_H0 ;  /* 0x2000000bff107230 */ /* 0x002fe40000004100 */
[--C-:B------:R-:W-:Y:S02]  /*bc50*/  HADD2.F32 R20, -RZ, R8.reuse.H0_H0 ;  /* 0x20000008ff147230 */ /* 0x100fe40000004100 */
[----:B------:R-:W-:Y:S01]  /*bc60*/  HADD2.F32 R25, -RZ, R8.H1_H1 ;  /* 0x30000008ff197230 */ /* 0x000fe20000004100 */
[----:B------:R-:W-:Y:S01]  /*bc70*/  FMUL.FTZ R7, R16, R0 ;  /* 0x0000000010077220 */ /* 0x000fe20000410000 */
[--C-:B------:R-:W-:Y:S02]  /*bc80*/  HADD2.F32 R17, -RZ, R9.reuse.H0_H0 ;  /* 0x20000009ff117230 */ /* 0x100fe40000004100 */
[----:B------:R-:W-:-:S02]  /*bc90*/  HADD2.F32 R18, -RZ, R9.H1_H1 ;  /* 0x30000009ff127230 */ /* 0x000fc40000004100 */
[--C-:B--2---:R-:W-:Y:S02]  /*bca0*/  HADD2.F32 R5, -RZ, R15.reuse.H0_H0 ;  /* 0x2000000fff057230 */ /* 0x104fe40000004100 */
[--C-:B------:R-:W-:Y:S02]  /*bcb0*/  HADD2.F32 R21, -RZ, R10.reuse.H0_H0 ;  /* 0x2000000aff157230 */ /* 0x100fe40000004100 */
[----:B------:R-:W-:Y:S01]  /*bcc0*/  HADD2.F32 R27, -RZ, R10.H1_H1 ;  /* 0x3000000aff1b7230 */ /* 0x000fe20000004100 */
[C---:B------:R-:W-:Y:S01]  /*bcd0*/  FMUL.FTZ R6, R5.reuse, R0 ;  /* 0x0000000005067220 */ /* 0x040fe20000410000 */
[----:B------:R-:W-:Y:S01]  /*bce0*/  HADD2.F32 R8, -RZ, R15.H1_H1 ;  /* 0x3000000fff087230 */ /* 0x000fe20000004100 */
[-C--:B------:R-:W-:Y:S01]  /*bcf0*/  FFMA.FTZ R30, R5, R3.reuse, R7 ;  /* 0x00000003051e7223 */ /* 0x080fe20000010007 */
[--C-:B------:R-:W-:Y:S01]  /*bd00*/  HADD2.F32 R10, -RZ, R13.reuse.H0_H0 ;  /* 0x2000000dff0a7230 */ /* 0x100fe20000004100 */
[----:B------:R-:W-:Y:S01]  /*bd10*/  FFMA.FTZ R31, R16, R3, -R6 ;  /* 0x00000003101f7223 */ /* 0x000fe20000010806 */
[----:B------:R-:W-:Y:S01]  /*bd20*/  HADD2.F32 R9, -RZ, R13.H1_H1 ;  /* 0x3000000dff097230 */ /* 0x000fe20000004100 */
[----:B------:R-:W-:Y:S01]  /*bd30*/  FMUL.FTZ R6, R8, R28 ;  /* 0x0000001c08067220 */ /* 0x000fe20000410000 */
[----:B------:R-:W-:-:S02]  /*bd40*/  HADD2.F32 R13, -RZ, R12.H0_H0 ;  /* 0x2000000cff0d7230 */ /* 0x000fc40000004100 */
[----:B------:R-:W-:Y:S02]  /*bd50*/  HADD2.F32 R15, -RZ, R12.H1_H1 ;  /* 0x3000000cff0f7230 */ /* 0x000fe40000004100 */
[--C-:B------:R-:W-:Y:S02]  /*bd60*/  HADD2.F32 R12, -RZ, R14.reuse.H0_H0 ;  /* 0x2000000eff0c7230 */ /* 0x100fe40000004100 */
[----:B------:R-:W-:Y:S02]  /*bd70*/  HADD2.F32 R23, -RZ, R14.H1_H1 ;  /* 0x3000000eff177230 */ /* 0x000fe40000004100 */
[----:B------:R-:W-:Y:S02]  /*bd80*/  HADD2.F32 R11, -RZ, R11.H1_H1 ;  /* 0x3000000bff0b7230 */ /* 0x000fe40000004100 */
[----:B------:R-:W-:Y:S02]  /*bd90*/  HADD2.F32 R14, -RZ, R19.H0_H0 ;  /* 0x20000013ff0e7230 */ /* 0x000fe40000004100 */
[--C-:B------:R-:W-:Y:S01]  /*bda0*/  HADD2.F32 R0, -RZ, R69.reuse.H0_H0 ;  /* 0x20000045ff007230 */ /* 0x100fe20000004100 */
[C---:B------:R-:W-:Y:S01]  /*bdb0*/  FMUL.FTZ R5, R11.reuse, R28 ;  /* 0x0000001c0b057220 */ /* 0x040fe20000410000 */
[----:B------:R-:W-:Y:S01]  /*bdc0*/  HADD2.F32 R3, -RZ, R69.H1_H1 ;  /* 0x30000045ff037230 */ /* 0x000fe20000004100 */
[----:B------:R-:W-:Y:S01]  /*bdd0*/  FFMA.FTZ R29, R11, R14, -R6 ;  /* 0x0000000e0b1d7223 */ /* 0x000fe20000010806 */
[----:B------:R-:W-:Y:S01]  /*bde0*/  HADD2.F32 R11, -RZ, R22.H0_H0 ;  /* 0x20000016ff0b7230 */ /* 0x000fe20000004100 */
[-C--:B------:R-:W-:Y:S01]  /*bdf0*/  FMUL.FTZ R6, R10, R0.reuse ;  /* 0x000000000a067220 */ /* 0x080fe20000410000 */
[----:B------:R-:W-:Y:S01]  /*be00*/  HADD2.F32 R7, -RZ, R24.H0_H0 ;  /* 0x20000018ff077230 */ /* 0x000fe20000004100 */
[----:B------:R-:W-:-:S02]  /*be10*/  FMUL.FTZ R0, R17, R0 ;  /* 0x0000000011007220 */ /* 0x000fc40000410000 */
[----:B------:R-:W-:Y:S02]  /*be20*/  FFMA.FTZ R28, R8, R14, R5 ;  /* 0x0000000e081c7223 */ /* 0x000fe40000010005 */
[-C--:B------:R-:W-:Y:S02]  /*be30*/  FFMA.FTZ R22, R17, R3.reuse, -R6 ;  /* 0x0000000311167223 */ /* 0x080fe40000010806 */
[----:B------:R-:W-:Y:S01]  /*be40*/  FFMA.FTZ R19, R10, R3, R0 ;  /* 0x000000030a137223 */ /* 0x000fe20000010000 */
[--C-:B------:R-:W-:Y:S01]  /*be50*/  HADD2.F32 R3, -RZ, R70.reuse.H0_H0 ;  /* 0x20000046ff037230 */ /* 0x100fe20000004100 */
[CC--:B------:R-:W-:Y:S01]  /*be60*/  FMUL.FTZ R6, R9.reuse, R11.reuse ;  /* 0x0000000b09067220 */ /* 0x0c0fe20000410000 */
[----:B------:R-:W-:Y:S01]  /*be70*/  HADD2.F32 R0, -RZ, R70.H1_H1 ;  /* 0x30000046ff007230 */ /* 0x000fe20000004100 */
[----:B------:R-:W-:Y:S01]  /*be80*/  FMUL.FTZ R5, R18, R11 ;  /* 0x0000000b12057220 */ /* 0x000fe20000410000 */
[----:B------:R-:W-:Y:S01]  /*be90*/  F2FP.PACK_AB R11, R28, R30 ;  /* 0x0000001e1c0b723e */ /* 0x000fe200000000ff */
[-C--:B------:R-:W-:Y:S01]  /*bea0*/  FFMA.FTZ R18, R18, R7.reuse, -R6 ;  /* 0x0000000712127223 */ /* 0x080fe20000010806 */
[--C-:B------:R-:W-:Y:S01]  /*beb0*/  HADD2.F32 R6, -RZ, R71.reuse.H0_H0 ;  /* 0x20000047ff067230 */ /* 0x100fe20000004100 */
[----:B------:R-:W-:Y:S01]  /*bec0*/  FFMA.FTZ R9, R9, R7, R5 ;  /* 0x0000000709097223 */ /* 0x000fe20000010005 */
[----:B------:R-:W-:Y:S01]  /*bed0*/  HADD2.F32 R5, -RZ, R71.H1_H1 ;  /* 0x30000047ff057230 */ /* 0x000fe20000004100 */
[----:B------:R-:W-:-:S02]  /*bee0*/  FMUL.FTZ R8, R13, R3 ;  /* 0x000000030d087220 */ /* 0x000fc40000410000 */
[----:B------:R-:W-:Y:S01]  /*bef0*/  FMUL.FTZ R7, R20, R3 ;  /* 0x0000000314077220 */ /* 0x000fe20000410000 */
[----:B------:R-:W-:Y:S01]  /*bf00*/  F2FP.PACK_AB R9, R9, R19 ;  /* 0x000000130909723e */ /* 0x000fe200000000ff */
[CC--:B------:R-:W-:Y:S02]  /*bf10*/  FMUL.FTZ R3, R12.reuse, R0.reuse ;  /* 0x000000000c037220 */ /* 0x0c0fe40000410000 */
[C---:B------:R-:W-:Y:S02]  /*bf20*/  FMUL.FTZ R0, R21.reuse, R0 ;  /* 0x0000000015007220 */ /* 0x040fe40000410000 */
[-C--:B------:R-:W-:Y:S01]  /*bf30*/  FFMA.FTZ R14, R21, R5.reuse, -R3 ;  /* 0x00000005150e7223 */ /* 0x080fe20000010803 */
[----:B------:R-:W-:Y:S01]  /*bf40*/  HADD2.F32 R3, -RZ, R32.H0_H0 ;  /* 0x20000020ff037230 */ /* 0x000fe20000004100 */
[----:B------:R-:W-:Y:S01]  /*bf50*/  FFMA.FTZ R10, R12, R5, R0 ;  /* 0x000000050c0a7223 */ /* 0x000fe20000010000 */
[----:B------:R-:W-:Y:S01]  /*bf60*/  HADD2.F32 R0, -RZ, R35.H0_H0 ;  /* 0x20000023ff007230 */ /* 0x000fe20000004100 */
[-C--:B------:R-:W-:Y:S01]  /*bf70*/  FFMA.FTZ R17, R20, R6.reuse, -R8 ;  /* 0x0000000614117223 */ /* 0x080fe20000010808 */
[----:B------:R-:W-:Y:S01]  /*bf80*/  HADD2.F32 R8, -RZ, R38.H0_H0 ;  /* 0x20000026ff087230 */ /* 0x000fe20000004100 */
[----:B------:R-:W-:Y:S01]  /*bf90*/  FFMA.FTZ R16, R13, R6, R7 ;  /* 0x000000060d107223 */ /* 0x000fe20000010007 */
[----:B------:R-:W-:Y:S01]  /*bfa0*/  HADD2.F32 R7, -RZ, R34.H0_H0 ;  /* 0x20000022ff077230 */ /* 0x000fe20000004100 */
[-C--:B------:R-:W-:Y:S01]  /*bfb0*/  FMUL.FTZ R6, R15, R3.reuse ;  /* 0x000000030f067220 */ /* 0x080fe20000410000 */
[----:B------:R-:W-:Y:S01]  /*bfc0*/  F2FP.PACK_AB R13, R18, R22 ;  /* 0x00000016120d723e */ /* 0x000fe200000000ff */
[----:B------:R-:W-:-:S02]  /*bfd0*/  FMUL.FTZ R5, R25, R3 ;  /* 0x0000000319057220 */ /* 0x000fc40000410000 */
[-C--:B------:R-:W-:Y:S02]  /*bfe0*/  FMUL.FTZ R3, R23, R0.reuse ;  /* 0x0000000017037220 */ /* 0x080fe40000410000 */
[----:B------:R-:W-:Y:S02]  /*bff0*/  FMUL.FTZ R0, R27, R0 ;  /* 0x000000001b007220 */ /* 0x000fe40000410000 */
[-C--:B------:R-:W-:Y:S02]  /*c000*/  FFMA.FTZ R6, R25, R7.reuse, -R6 ;  /* 0x0000000719067223 */ /* 0x080fe40000010806 */
[-C--:B------:R-:W-:Y:S02]  /*c010*/  FFMA.FTZ R3, R27, R8.reuse, -R3 ;  /* 0x000000081b037223 */ /* 0x080fe40000010803 */
[----:B------:R-:W-:Y:S01]  /*c020*/  FFMA.FTZ R5, R15, R7, R5 ;  /* 0x000000070f057223 */ /* 0x000fe20000010005 */
[----:B------:R-:W-:Y:S01]  /*c030*/  F2FP.PACK_AB R15, R29, R31 ;  /* 0x0000001f1d0f723e */ /* 0x000fe200000000ff */
[----:B------:R-:W-:Y:S01]  /*c040*/  FFMA.FTZ R0, R23, R8, R0 ;  /* 0x0000000817007223 */ /* 0x000fe20000010000 */
[----:B------:R-:W-:-:S02]  /*c050*/  F2FP.PACK_AB R12, R6, R17 ;  /* 0x00000011060c723e */ /* 0x000fc400000000ff */
[----:B------:R-:W-:Y:S02]  /*c060*/  F2FP.PACK_AB R14, R3, R14 ;  /* 0x0000000e030e723e */ /* 0x000fe400000000ff */
[----:B------:R-:W-:Y:S02]  /*c070*/  F2FP.PACK_AB R8, R5, R16 ;  /* 0x000000100508723e */ /* 0x000fe400000000ff */
[----:B------:R-:W-:Y:S01]  /*c080*/  F2FP.PACK_AB R10, R0, R10 ;  /* 0x0000000a000a723e */ /* 0x000fe200000000ff */
[----:B------:R1:W-:Y:S04]  /*c090*/  STS.128 [R37+0x6100], R12 ;  /* 0x0061000c25007388 */ /* 0x0003e80000000c00 */
[----:B------:R1:W-:Y:S02]  /*c0a0*/  STS.128 [R36+0x6100], R8 ;  /* 0x0061000824007388 */ /* 0x0003e40000000c00 */
.L_x_415:
[----:B------:R-:W-:Y:S05]  /*c0b0*/  BSYNC B0 ;  /* 0x0000000000007941 */ /* 0x000fea0003800000 */
.L_x_414:
        /* <DEDUP_REMOVED lines=12> */
[----:B------:R-:W-:Y:S02]  /*c180*/  SHF.R.U32.HI R19, RZ, 0x10, R51 ;  /* 0x00000010ff137819 */ /* 0x000fe40000011633 */
[----:B------:R-:W-:Y:S02]  /*c190*/  LOP3.LUT R3, R6, R5, R7, 0xf6, !PT ;  /* 0x0000000506037212 */ /* 0x000fe400078ef607 */
[----:B------:R-:W-:Y:S02]  /*c1a0*/  IADD3 R5, R26, c[0x0][0x27c], RZ ;  /* 0x00009f001a057a10 */ /* 0x000fe40007ffe0ff */
[----:B------:R-:W-:Y:S01]  /*c1b0*/  SHF.L.U32 R31, R3, 0x1, RZ ;  /* 0x00000001031f7819 */ /* 0x000fe200000006ff */
[----:B------:R-:W-:Y:S01]  /*c1c0*/  HADD2.F32 R3, -RZ, R73.H1_H1 ;  /* 0x30000049ff037230 */ /* 0x000fe20000004100 */
[----:B------:R-:W-:-:S02]  /*c1d0*/  LOP3.LUT R0, R0, 0x38, R5, 0xf8, !PT ;  /* 0x0000003800007812 */ /* 0x000fc400078ef805 */
[----:B------:R-:W-:Y:S01]  /*c1e0*/  SHF.R.U32.HI R5, RZ, 0x10, R47 ;  /* 0x00000010ff057819 */ /* 0x000fe2000001162f */
[----:B-1----:R-:W1:Y:S01]  /*c1f0*/  LDS.128 R8, [R31+0x6100] ;  /* 0x006100001f087984 */ /* 0x002e620000000c00 */
[----:B------:R-:W-:Y:S02]  /*c200*/  LOP3.LUT R0, R6, R0, R7, 0xf6, !PT ;  /* 0x0000000006007212 */ /* 0x000fe400078ef607 */
[----:B------:R-:W-:Y:S01]  /*c210*/  SHF.R.U32.HI R22, RZ, 0x10, R45 ;  /* 0x00000010ff167819 */ /* 0x000fe2000001162d */
[----:B------:R-:W-:Y:S01]  /*c220*/  HADD2.F32 R28, -RZ, R5.H0_H0 ;  /* 0x20000005ff1c7230 */ /* 0x000fe20000004100 */
[----:B------:R-:W-:Y:S01]  /*c230*/  SHF.L.U32 R29, R0, 0x1, RZ ;  /* 0x00000001001d7819 */ /* 0x000fe200000006ff */
[----:B------:R-:W-:Y:S01]  /*c240*/  HADD2.F32 R0, -RZ, R73.H0_H0 ;  /* 0x20000049ff007230 */ /* 0x000fe20000004100 */
[----:B------:R-:W-:Y:S02]  /*c250*/  SHF.R.U32.HI R24, RZ, 0x10, R49 ;  /* 0x00000010ff187819 */ /* 0x000fe40000011631 */
[----:B------:R-:W-:Y:S01]  /*c260*/  SHF.R.U64 R33, R44, 0x10, R45 ;  /* 0x000000102c217819 */ /* 0x000fe2000000122d */
[----:B------:R-:W2:Y:S01]  /*c270*/  LDS.128 R12, [R29+0x6100] ;  /* 0x006100001d0c7984 */ /* 0x000ea20000000c00 */
[----:B------:R-:W-:-:S02]  /*c280*/  SHF.R.U64 R35, R46, 0x10, R47 ;  /* 0x000000102e237819 */ /* 0x000fc4000000122f */
[----:B------:R-:W-:Y:S02]  /*c290*/  SHF.R.U64 R36, R50, 0x10, R51 ;  /* 0x0000001032247819 */ /* 0x000fe40000001233 */
[----:B------:R-:W-:Y:S01]  /*c2a0*/  SHF.R.U64 R37, R48, 0x10, R49 ;  /* 0x0000001030257819 */ /* 0x000fe20000001231 */
        /* <DEDUP_REMOVED lines=71> */
.L_x_417:
[----:B------:R-:W-:Y:S05]  /*c720*/  BSYNC B0 ;  /* 0x0000000000007941 */ /* 0x000fea0003800000 */
.L_x_416:
        /* <DEDUP_REMOVED lines=13> */
[----:B------:R-:W-:Y:S01]  /*c800*/  IADD3 R5, R26, c[0x0][0x27c], RZ ;  /* 0x00009f001a057a10 */ /* 0x000fe20007ffe0ff */
[----:B------:R-:W-:Y:S01]  /*c810*/  HADD2.F32 R19, -RZ, R19.H0_H0 ;  /* 0x20000013ff137230 */ /* 0x000fe20000004100 */
        /* <DEDUP_REMOVED lines=16> */
[--C-:B-1----:R-:W-:Y:S02]  /*c920*/  HADD2.F32 R16, -RZ, R11.reuse.H0_H0 ;  /* 0x2000000bff107230 */ /* 0x102fe40000004100 */
[----:B------:R-:W-:Y:S02]  /*c930*/  HADD2.F32 R11, -RZ, R11.H1_H1 ;  /* 0x3000000bff0b7230 */ /* 0x000fe40000004100 */
[--C-:B------:R-:W-:Y:S01]  /*c940*/  HADD2.F32 R20, -RZ, R8.reuse.H0_H0 ;  /* 0x20000008ff147230 */ /* 0x100fe20000004100 */
[----:B------:R-:W-:Y:S01]  /*c950*/  FMUL.FTZ R7, R16, R0 ;  /* 0x0000000010077220 */ /* 0x000fe20000410000 */
[----:B------:R-:W-:Y:S02]  /*c960*/  HADD2.F32 R26, -RZ, R8.H1_H1 ;  /* 0x30000008ff1a7230 */ /* 0x000fe40000004100 */
[----:B------:R-:W-:-:S02]  /*c970*/  HADD2.F32 R17, -RZ, R9.H0_H0 ;  /* 0x20000009ff117230 */ /* 0x000fc40000004100 */
[--C-:B--2---:R-:W-:Y:S02]  /*c980*/  HADD2.F32 R5, -RZ, R15.reuse.H0_H0 ;  /* 0x2000000fff057230 */ /* 0x104fe40000004100 */
[----:B------:R-:W-:Y:S02]  /*c990*/  HADD2.F32 R15, -RZ, R15.H1_H1 ;  /* 0x3000000fff0f7230 */ /* 0x000fe40000004100 */
[--C-:B------:R-:W-:Y:S01]  /*c9a0*/  HADD2.F32 R8, -RZ, R13.reuse.H0_H0 ;  /* 0x2000000dff087230 */ /* 0x100fe20000004100 */
[C---:B------:R-:W-:Y:S01]  /*c9b0*/  FMUL.FTZ R6, R5.reuse, R0 ;  /* 0x0000000005067220 */ /* 0x040fe20000410000 */
[--C-:B------:R-:W-:Y:S01]  /*c9c0*/  HADD2.F32 R0, -RZ, R80.reuse.H0_H0 ;  /* 0x20000050ff007230 */ /* 0x100fe20000004100 */
[-C--:B------:R-:W-:Y:S01]  /*c9d0*/  FFMA.FTZ R31, R5, R3.reuse, R7 ;  /* 0x00000003051f7223 */ /* 0x080fe20000010007 */
[----:B------:R-:W-:Y:S01]  /*c9e0*/  HADD2.F32 R13, -RZ, R13.H1_H1 ;  /* 0x3000000dff0d7230 */ /* 0x000fe20000004100 */
[----:B------:R-:W-:Y:S01]  /*c9f0*/  FFMA.FTZ R33, R16, R3, -R6 ;  /* 0x0000000310217223 */ /* 0x000fe20000010806 */
[----:B------:R-:W-:Y:S01]  /*ca00*/  HADD2.F32 R3, -RZ, R80.H1_H1 ;  /* 0x30000050ff037230 */ /* 0x000fe20000004100 */
[-C--:B------:R-:W-:Y:S01]  /*ca10*/  FMUL.FTZ R6, R15, R28.reuse ;  /* 0x0000001c0f067220 */ /* 0x080fe20000410000 */
[----:B------:R-:W-:Y:S01]  /*ca20*/  HADD2.F32 R9, -RZ, R9.H1_H1 ;  /* 0x30000009ff097230 */ /* 0x000fe20000004100 */
[C---:B------:R-:W-:Y:S01]  /*ca30*/  FMUL.FTZ R5, R11.reuse, R28 ;  /* 0x0000001c0b057220 */ /* 0x040fe20000410000 */
[----:B------:R-:W-:Y:S01]  /*ca40*/  HADD2.F32 R7, -RZ, R25.H0_H0 ;  /* 0x20000019ff077230 */ /* 0x000fe20000004100 */
[-C--:B------:R-:W-:Y:S01]  /*ca50*/  FFMA.FTZ R28, R11, R19.reuse, -R6 ;  /* 0x000000130b1c7223 */ /* 0x080fe20000010806 */
[----:B------:R-:W-:Y:S01]  /*ca60*/  HADD2.F32 R11, -RZ, R22.H0_H0 ;  /* 0x20000016ff0b7230 */ /* 0x000fe20000004100 */
[CC--:B------:R-:W-:Y:S01]  /*ca70*/  FMUL.FTZ R6, R8.reuse, R0.reuse ;  /* 0x0000000008067220 */ /* 0x0c0fe20000410000 */
[--C-:B------:R-:W-:Y:S01]  /*ca80*/  HADD2.F32 R21, -RZ, R10.reuse.H0_H0 ;  /* 0x2000000aff157230 */ /* 0x100fe20000004100 */
[----:B------:R-:W-:Y:S01]  /*ca90*/  FMUL.FTZ R0, R17, R0 ;  /* 0x0000000011007220 */ /* 0x000fe20000410000 */
[----:B------:R-:W-:Y:S01]  /*caa0*/  HADD2.F32 R27, -RZ, R10.H1_H1 ;  /* 0x3000000aff1b7230 */ /* 0x000fe20000004100 */
[----:B------:R-:W-:Y:S01]  /*cab0*/  FFMA.FTZ R22, R15, R19, R5 ;  /* 0x000000130f167223 */ /* 0x000fe20000010005 */
[----:B------:R-:W-:Y:S01]  /*cac0*/  HADD2.F32 R18, -RZ, R12.H0_H0 ;  /* 0x2000000cff127230 */ /* 0x000fe20000004100 */
[----:B------:R-:W-:Y:S01]  /*cad0*/  FFMA.FTZ R19, R17, R3, -R6 ;  /* 0x0000000311137223 */ /* 0x000fe20000010806 */
[--C-:B------:R-:W-:Y:S01]  /*cae0*/  HADD2.F32 R10, -RZ, R14.reuse.H0_H0 ;  /* 0x2000000eff0a7230 */ /* 0x100fe20000004100 */
[----:B------:R-:W-:Y:S01]  /*caf0*/  FMUL.FTZ R6, R13, R11 ;  /* 0x0000000b0d067220 */ /* 0x000fe20000410000 */
[----:B------:R-:W-:Y:S01]  /*cb00*/  HADD2.F32 R24, -RZ, R14.H1_H1 ;  /* 0x3000000eff187230 */ /* 0x000fe20000004100 */
        /* <DEDUP_REMOVED lines=9> */
[----:B------:R-:W-:Y:S01]  /*cba0*/  HADD2.F32 R23, -RZ, R12.H1_H1 ;  /* 0x3000000cff177230 */ /* 0x000fe20000004100 */
[----:B------:R-:W-:Y:S01]  /*cbb0*/  FMUL.FTZ R7, R20, R3 ;  /* 0x0000000314077220 */ /* 0x000fe20000410000 */
[----:B------:R-:W-:Y:S01]  /*cbc0*/  F2FP.PACK_AB R15, R28, R33 ;  /* 0x000000211c0f723e */ /* 0x000fe200000000ff */
[-C--:B------:R-:W-:Y:S01]  /*cbd0*/  FMUL.FTZ R3, R10, R0.reuse ;  /* 0x000000000a037220 */ /* 0x080fe20000410000 */
[----:B------:R-:W-:Y:S01]  /*cbe0*/  F2FP.PACK_AB R13, R16, R19 ;  /* 0x00000013100d723e */ /* 0x000fe200000000ff */
[C---:B------:R-:W-:Y:S01]  /*cbf0*/  FMUL.FTZ R0, R21.reuse, R0 ;  /* 0x0000000015007220 */ /* 0x040fe20000410000 */
[----:B------:R-:W-:Y:S01]  /*cc00*/  F2FP.PACK_AB R11, R22, R31 ;  /* 0x0000001f160b723e */ /* 0x000fe200000000ff */
        /* <DEDUP_REMOVED lines=8> */
[----:B------:R-:W-:Y:S01]  /*cc90*/  FMUL.FTZ R6, R23, R3 ;  /* 0x0000000317067220 */ /* 0x000fe20000410000 */
[----:B------:R-:W-:Y:S01]  /*cca0*/  F2FP.PACK_AB R9, R9, R17 ;  /* 0x000000110909723e */ /* 0x000fe200000000ff */
[----:B------:R-:W-:-:S02]  /*ccb0*/  FMUL.FTZ R5, R26, R3 ;  /* 0x000000031a057220 */ /* 0x000fc40000410000 */
[-C--:B------:R-:W-:Y:S02]  /*ccc0*/  FMUL.FTZ R3, R24, R0.reuse ;  /* 0x0000000018037220 */ /* 0x080fe40000410000 */
[C---:B------:R-:W-:Y:S02]  /*ccd0*/  FMUL.FTZ R0, R27.reuse, R0 ;  /* 0x000000001b007220 */ /* 0x040fe40000410000 */
[-C--:B------:R-:W-:Y:S02]  /*cce0*/  FFMA.FTZ R6, R26, R7.reuse, -R6 ;  /* 0x000000071a067223 */ /* 0x080fe40000010806 */
[----:B------:R-:W-:Y:S02]  /*ccf0*/  FFMA.FTZ R3, R27, R8, -R3 ;  /* 0x000000081b037223 */ /* 0x000fe40000010803 */
[----:B------:R-:W-:Y:S01]  /*cd00*/  FFMA.FTZ R5, R23, R7, R5 ;  /* 0x0000000717057223 */ /* 0x000fe20000010005 */
[----:B------:R-:W-:Y:S01]  /*cd10*/  F2FP.PACK_AB R12, R6, R12 ;  /* 0x0000000c060c723e */ /* 0x000fe200000000ff */
[----:B------:R-:W-:Y:S01]  /*cd20*/  FFMA.FTZ R0, R24, R8, R0 ;  /* 0x0000000818007223 */ /* 0x000fe20000010000 */
[----:B------:R-:W-:-:S02]  /*cd30*/  F2FP.PACK_AB R14, R3, R14 ;  /* 0x0000000e030e723e */ /* 0x000fc400000000ff */
[----:B------:R-:W-:Y:S02]  /*cd40*/  F2FP.PACK_AB R8, R5, R18 ;  /* 0x000000120508723e */ /* 0x000fe400000000ff */
[----:B------:R-:W-:Y:S01]  /*cd50*/  F2FP.PACK_AB R10, R0, R10 ;  /* 0x0000000a000a723e */ /* 0x000fe200000000ff */
[----:B------:R1:W-:Y:S04]  /*cd60*/  STS.128 [R30+0x6100], R12 ;  /* 0x0061000c1e007388 */ /* 0x0003e80000000c00 */
[----:B------:R1:W-:Y:S02]  /*cd70*/  STS.128 [R29+0x6100], R8 ;  /* 0x006100081d007388 */ /* 0x0003e40000000c00 */
.L_x_405:
[----:B------:R-:W-:Y:S05]  /*cd80*/  BSYNC B2 ;  /* 0x0000000000027941 */ /* 0x000fea0003800000 */
.L_x_383:
[----:B------:R-:W-:Y:S01]  /*cd90*/  SHF.R.S32.HI R6, RZ, 0x4, R89 ;  /* 0x00000004ff067819 */ /* 0x000fe20000011459 */
[----:B------:R-:W-:Y:S01]  /*cda0*/  IMAD.SHL.U32 R7, R86, 0x40, RZ ;  /* 0x0000004056077824 */ /* 0x000fe200078e00ff */
[----:B------:R-:W-:-:S04]  /*cdb0*/  DEPBAR.LE SB0, 0x0 ;  /* 0x000080000000791a */ /* 0x000fc80000000000 */
[----:B---3--:R-:W-:Y:S01]  /*cdc0*/  LEA.HI R0, R89, R6, RZ, 0x1 ;  /* 0x0000000659007211 */ /* 0x008fe200078f08ff */
[----:B------:R-:W-:Y:S01]  /*cdd0*/  IMAD.SHL.U32 R3, R83, 0x40, RZ ;  /* 0x0000004053037824 */ /* 0x000fe200078e00ff */
[----:B------:R-:W-:Y:S01]  /*cde0*/  LOP3.LUT P0, RZ, R86, 0x2, RZ, 0xc0, !PT ;  /* 0x0000000256ff7812 */ /* 0x000fe2000780c0ff */
[----:B------:R-:W-:Y:S01]  /*cdf0*/  IMAD.SHL.U32 R5, R85, 0x40, RZ ;  /* 0x0000004055057824 */ /* 0x000fe200078e00ff */
[----:B------:R-:W-:Y:S01]  /*ce00*/  LOP3.LUT R0, R0, 0xfffffffe, RZ, 0xc0, !PT ;  /* 0xfffffffe00007812 */ /* 0x000fe200078ec0ff */
[----:B-1----:R-:W-:Y:S01]  /*ce10*/  IMAD.SHL.U32 R8, R72, 0x8, RZ ;  /* 0x0000000848087824 */ /* 0x002fe200078e00ff */
[----:B------:R-:W-:Y:S01]  /*ce20*/  LOP3.LUT R3, R3, 0x1c0, RZ, 0xc0, !PT ;  /* 0x000001c003037812 */ /* 0x000fe200078ec0ff */
[----:B------:R-:W-:Y:S01]  /*ce30*/  IMAD.MOV.U32 R40, RZ, RZ, R92 ;  /* 0x000000ffff287224 */ /* 0x000fe200078e005c */
[----:B------:R-:W-:Y:S01]  /*ce40*/  LOP3.LUT R85, R5, 0xfffffe00, RZ, 0xc0, !PT ;  /* 0xfffffe0005557812 */ /* 0x000fe200078ec0ff */
[----:B------:R-:W-:Y:S01]  /*ce50*/  IMAD.IADD R6, R6, 0x1, -R0 ;  /* 0x0000000106067824 */ /* 0x000fe200078e0a00 */
[----:B------:R-:W-:Y:S01]  /*ce60*/  LOP3.LUT R0, R7, 0x1c0, RZ, 0xc0, !PT ;  /* 0x000001c007007812 */ /* 0x000fe200078ec0ff */
[----:B------:R-:W-:Y:S01]  /*ce70*/  IMAD.MOV.U32 R41, RZ, RZ, R93 ;  /* 0x000000ffff297224 */ /* 0x000fe200078e005d */
[----:B------:R-:W-:Y:S01]  /*ce80*/  BAR.SYNC.DEFER_BLOCKING 0x0 ;  /* 0x0000000000007b1d */ /* 0x000fe20000010000 */
[----:B------:R-:W-:Y:S01]  /*ce90*/  IMAD.SHL.U32 R7, R6, 0x8, RZ ;  /* 0x0000000806077824 */ /* 0x000fe200078e00ff */
[----:B------:R-:W-:Y:S01]  /*cea0*/  LOP3.LUT R5, R0, 0x8, R8, 0xf8, !PT ;  /* 0x0000000800057812 */ /* 0x000fe200078ef808 */
[----:B------:R-:W-:Y:S01]  /*ceb0*/  IMAD.MOV.U32 R40, RZ, RZ, R90 ;  /* 0x000000ffff287224 */ /* 0x000fe200078e005a */
[----:B------:R-:W-:Y:S01]  /*cec0*/  SHF.R.U32.HI R0, RZ, 0x3, R0 ;  /* 0x00000003ff007819 */ /* 0x000fe20000011600 */
[----:B------:R-:W-:Y:S01]  /*ced0*/  IMAD.MOV.U32 R210, RZ, RZ, 0x5 ;  /* 0x00000005ffd27424 */ /* 0x000fe200078e00ff */
[----:B------:R-:W-:Y:S01]  /*cee0*/  LOP3.LUT R8, R3, 0x8, R7, 0xf8, !PT ;  /* 0x0000000803087812 */ /* 0x000fe200078ef807 */
[----:B------:R-:W-:Y:S01]  /*cef0*/  IMAD.SHL.U32 R227, R76, 0x2, RZ ;  /* 0x000000024ce37824 */ /* 0x000fe200078e00ff */
[----:B------:R-:W-:Y:S01]  /*cf00*/  SHF.R.U32.HI R7, RZ, 0x3, R3 ;  /* 0x00000003ff077819 */ /* 0x000fe20000011603 */
[----:B------:R-:W-:Y:S01]  /*cf10*/  IMAD R3, R211, 0x400, R85 ;  /* 0x00000400d3037824 */ /* 0x000fe200078e0255 */
[----:B------:R-:W-:Y:S01]  /*cf20*/  LOP3.LUT R0, R5, R0, RZ, 0x3c, !PT ;  /* 0x0000000005007212 */ /* 0x000fe200078e3cff */
[----:B------:R-:W-:Y:S01]  /*cf30*/  STL.64 [R1+0x50], R40 ;  /* 0x0000502801007387 */ /* 0x000fe20000100a00 */
[----:B------:R-:W-:-:S02]  /*cf40*/  LOP3.LUT R5, R8, R7, RZ, 0x3c, !PT ;  /* 0x0000000708057212 */ /* 0x000fc400078e3cff */
[----:B------:R-:W-:Y:S01]  /*cf50*/  ISETP.GE.AND P1, PT, R56, c[0x0][0x1d4], PT ;  /* 0x0000750038007a0c */ /* 0x000fe20003f26270 */
[----:B------:R-:W-:Y:S02]  /*cf60*/  IMAD R0, R6, 0x200, R0 ;  /* 0x0000020006007824 */ /* 0x000fe400078e0200 */
[----:B------:R-:W-:Y:S01]  /*cf70*/  IMAD.IADD R3, R5, 0x1, R3 ;  /* 0x0000000105037824 */ /* 0x000fe200078e0203 */
[C---:B------:R-:W-:Y:S01]  /*cf80*/  ISETP.LT.OR P3, PT, R77.reuse, 0x1, P1 ;  /* 0x000000014d00780c */ /* 0x040fe20000f61670 */
[----:B------:R-:W-:Y:S01]  /*cf90*/  IMAD.SHL.U32 R208, R0, 0x2, RZ ;  /* 0x0000000200d07824 */ /* 0x000fe200078e00ff */
[----:B------:R-:W-:Y:S01]  /*cfa0*/  ISETP.LT.OR P4, PT, R77, 0x11, P1 ;  /* 0x000000114d00780c */ /* 0x000fe20000f81670 */
[----:B------:R-:W-:Y:S01]  /*cfb0*/  IMAD.SHL.U32 R215, R3, 0x2, RZ ;  /* 0x0000000203d77824 */ /* 0x000fe200078e00ff */
[----:B------:R-:W-:Y:S01]  /*cfc0*/  ISETP.LT.OR P2, PT, R77, 0x21, P1 ;  /* 0x000000214d00780c */ /* 0x000fe20000f41670 */
[----:B------:R-:W-:Y:S01]  /*cfd0*/  IMAD.WIDE.U32 R6, R87, c[0x0][0x208], RZ ;  /* 0x0000820057067a25 */ /* 0x000fe200078e00ff */
[----:B------:R-:W-:Y:S01]  /*cfe0*/  LDSM.16.M88.4 R20, [R208+0x3900] ;  /* 0x00390000d014783b */ /* 0x000fe20000000200 */
[----:B------:R-:W-:-:S02]  /*cff0*/  IADD3 R0, R208, 0x3100, RZ ;  /* 0x00003100d0007810 */ /* 0x000fc40007ffe0ff */
[----:B------:R-:W-:Y:S01]  /*d000*/  IADD3 R219, R208, 0x3120, RZ ;  /* 0x00003120d0db7810 */ /* 0x000fe20007ffe0ff */
[----:B------:R-:W1:Y:S01]  /*d010*/  LDSM.16.M88.4 R8, [R215+0x8100] ;  /* 0x00810000d708783b */ /* 0x000e620000000200 */
[----:B------:R-:W-:Y:S01]  /*d020*/  @P0 IADD3 R219, R0, -0x20, RZ ;  /* 0xffffffe000db0810 */ /* 0x000fe20007ffe0ff */
[----:B------:R-:W-:Y:S02]  /*d030*/  IMAD R0, R88, c[0x0][0x208], RZ ;  /* 0x0000820058007a24 */ /* 0x000fe400078e02ff */
[----:B------:R-:W2:Y:S01]  /*d040*/  LDSM.16.M88.4 R16, [R208+0x4100] ;  /* 0x00410000d010783b */ /* 0x000ea20000000200 */
[----:B------:R-:W-:Y:S02]  /*d050*/  IMAD R218, R2, 0x2, R215 ;  /* 0x0000000202da7824 */ /* 0x000fe400078e02d7 */
[----:B------:R-:W-:Y:S01]  /*d060*/  IMAD R0, R87, c[0x0][0x20c], R0 ;  /* 0x0000830057007a24 */ /* 0x000fe200078e0200 */
[----:B------:R-:W3:Y:S01]  /*d070*/  LDSM.16.M88.4 R12, [R215+0x6100] ;  /* 0x00610000d70c783b */ /* 0x000ee20000000200 */
[----:B------:R-:W-:-:S02]  /*d080*/  IMAD.MOV.U32 R3, RZ, RZ, c[0x0][0x208] ;  /* 0x00008200ff037624 */ /* 0x000fc400078e00ff */
[----:B------:R-:W-:Y:S01]  /*d090*/  IMAD.IADD R0, R7, 0x1, R0 ;  /* 0x0000000107007824 */ /* 0x000fe200078e0200 */
[----:B------:R-:W4:Y:S01]  /*d0a0*/  LDSM.16.M88.4 R24, [R208+0x3100] ;  /* 0x00310000d018783b */ /* 0x000f220000000200 */
[----:B------:R-:W-:Y:S01]  /*d0b0*/  IMAD.WIDE.U32 R6, R6, 0x60, R40 ;  /* 0x0000006006067825 */ /* 0x000fe200078e0028 */
[C---:B------:R-:W-:Y:S02]  /*d0c0*/  SHF.L.U64.HI R58, R3.reuse, R210, c[0x0][0x20c] ;  /* 0x00008300033a7619 */ /* 0x040fe400000102d2 */
[----:B------:R-:W3:Y:S01]  /*d0d0*/  LDSM.16.M88.4 R28, [R208+0x4900] ;  /* 0x00490000d01c783b */ /* 0x000ee20000000200 */
[----:B------:R-:W-:Y:S02]  /*d0e0*/  IMAD R0, R0, 0x60, RZ ;  /* 0x0000006000007824 */ /* 0x000fe400078e02ff */
[----:B------:R-:W-:Y:S01]  /*d0f0*/  IMAD.SHL.U32 R59, R3, 0x20, RZ ;  /* 0x00000020033b7824 */ /* 0x000fe200078e00ff */
[----:B------:R-:W3:Y:S01]  /*d100*/  LDSM.16.M88.4 R32, [R208+0x5100] ;  /* 0x00510000d020783b */ /* 0x000ee20000000200 */
[----:B------:R-:W-:-:S02]  /*d110*/  IMAD.IADD R0, R7, 0x1, R0 ;  /* 0x0000000107007824 */ /* 0x000fc400078e0200 */
[----:B------:R-:W-:Y:S01]  /*d120*/  IMAD R216, R4, 0x2, R215 ;  /* 0x0000000204d87824 */ /* 0x000fe200078e02d7 */
[----:B------:R-:W3:Y:S03]  /*d130*/  LDSM.16.M88.4 R36, [R208+0x5900] ;  /* 0x00590000d024783b */ /* 0x000ee60000000200 */
[----:B------:R-:W-:Y:S01]  /*d140*/  IMAD R217, R2, 0x2, R216 ;  /* 0x0000000202d97824 */ /* 0x000fe200078e02d8 */
[----:B------:R-:W-:Y:S04]  /*d150*/  LDSM.16.M88.4 R48, [R219] ;  /* 0x00000000db30783b */ /* 0x000fe80000000200 */
[----:B------:R-:W-:Y:S04]  /*d160*/  LDSM.16.M88.4 R44, [R219+0x800] ;  /* 0x00080000db2c783b */ /* 0x000fe80000000200 */
[----:B------:R-:W-:Y:S01]  /*d170*/  LDSM.16.M88.4 R40, [R219+0x1000] ;  /* 0x00100000db28783b */ /* 0x000fe20000000200 */
[C---:B-1----:R-:W-:Y:S08]  /*d180*/  HMMA.16816.F32 R168, R8.reuse, R22, RZ ;  /* 0x0000001608a8723c */ /* 0x042ff000000018ff */
[C---:B--2---:R-:W-:Y:S08]  /*d190*/  HMMA.16816.F32 R68, R8.reuse, R16, RZ ;  /* 0x000000100844723c */ /* 0x044ff000000018ff */
[----:B------:R-:W-:Y:S08]  /*d1a0*/  HMMA.16816.F32 R172, R8, R18, RZ ;  /* 0x0000001208ac723c */ /* 0x000ff000000018ff */
[C---:B---3--:R-:W-:Y:S07]  /*d1b0*/  HMMA.16816.F32 R136, R12.reuse, R22, RZ ;  /* 0x000000160c88723c */ /* 0x048fee00000018ff */
[C---:B------:R-:W-:Y:S01]  /*d1c0*/  LEA R22, P0, R6.reuse, c[0x0][0x1f8], 0x1 ;  /* 0x00007e0006167a11 */ /* 0x040fe200078008ff */
[----:B------:R-:W-:Y:S03]  /*d1d0*/  HMMA.16816.F32 R120, R12, R16, RZ ;  /* 0x000000100c78723c */ /* 0x000fe600000018ff */
[----:B------:R-:W-:Y:S01]  /*d1e0*/  LEA.HI.X R23, R6, c[0x0][0x1fc], R0, 0x1, P0 ;  /* 0x00007f0006177a11 */ /* 0x000fe200000f0c00 */
[----:B------:R-:W-:-:S04]  /*d1f0*/  IMAD.MOV.U32 R0, RZ, RZ, 0x40 ;  /* 0x00000040ff007424 */ /* 0x000fc800078e00ff */
[----:B------:R-:W-:Y:S01]  /*d200*/  HMMA.16816.F32 R144, R12, R18, RZ ;  /* 0x000000120c90723c */ /* 0x000fe200000018ff */
[----:B------:R-:W1:Y:S07]  /*d210*/  LDSM.16.M88.4 R16, [R218+0x8100] ;  /* 0x00810000da10783b */ /* 0x000e6e0000000200 */
[C---:B----4-:R-:W-:Y:S08]  /*d220*/  HMMA.16816.F32 R52, R8.reuse, R24, RZ ;  /* 0x000000180834723c */ /* 0x050ff000000018ff */
[----:B------:R-:W-:Y:S08]  /*d230*/  HMMA.16816.F32 R96, R8, R26, RZ ;  /* 0x0000001a0860723c */ /* 0x000ff000000018ff */
[C---:B------:R-:W-:Y:S08]  /*d240*/  HMMA.16816.F32 R140, R12.reuse, R24, RZ ;  /* 0x000000180c8c723c */ /* 0x040ff000000018ff */
[----:B------:R-:W-:Y:S01]  /*d250*/  HMMA.16816.F32 R132, R12, R26, RZ ;  /* 0x0000001a0c84723c */ /* 0x000fe200000018ff */
[----:B------:R-:W2:Y:S07]  /*d260*/  LDSM.16.M88.4 R24, [R219+0x2800] ;  /* 0x00280000db18783b */ /* 0x000eae0000000200 */
[-C--:B------:R-:W-:Y:S08]  /*d270*/  HMMA.16816.F32 R72, R8, R20.reuse, RZ ;  /* 0x000000140848723c */ /* 0x080ff000000018ff */
[C---:B------:R-:W-:Y:S07]  /*d280*/  HMMA.16816.F32 R124, R12.reuse, R20, RZ ;  /* 0x000000140c7c723c */ /* 0x040fee00000018ff */
[----:B------:R-:W-:Y:S01]  /*d290*/  IADD3 R20, P0, R59, R22, RZ ;  /* 0x000000163b147210 */ /* 0x000fe20007f1e0ff */
[----:B------:R-:W-:Y:S04]  /*d2a0*/  HMMA.16816.F32 R116, R12, R28, RZ ;  /* 0x0000001c0c74723c */ /* 0x000fe800000018ff */
[----:B------:R-:W-:-:S04]  /*d2b0*/  IMAD.X R21, R58, 0x1, R23, P0 ;  /* 0x000000013a157824 */ /* 0x000fc800000e0617 */
[C---:B------:R-:W-:Y:S08]  /*d2c0*/  HMMA.16816.F32 R128, R12.reuse, R30, RZ ;  /* 0x0000001e0c80723c */ /* 0x040ff000000018ff */
[C---:B------:R-:W-:Y:S08]  /*d2d0*/  HMMA.16816.F32 R108, R12.reuse, R32, RZ ;  /* 0x000000200c6c723c */ /* 0x040ff000000018ff */
[C---:B------:R-:W-:Y:S08]  /*d2e0*/  HMMA.16816.F32 R112, R12.reuse, R34, RZ ;  /* 0x000000220c70723c */ /* 0x040ff000000018ff */
[C---:B------:R-:W-:Y:S08]  /*d2f0*/  HMMA.16816.F32 R104, R12.reuse, R36, RZ ;  /* 0x000000240c68723c */ /* 0x040ff000000018ff */
[----:B------:R-:W-:Y:S07]  /*d300*/  HMMA.16816.F32 R100, R12, R38, RZ ;  /* 0x000000260c64723c */ /* 0x000fee00000018ff */
[-C--:B------:R-:W-:Y:S01]  /*d310*/  IADD3 R12, P0, R20, R59.reuse, RZ ;  /* 0x0000003b140c7210 */ /* 0x080fe20007f1e0ff */
[----:B------:R-:W-:Y:S04]  /*d320*/  HMMA.16816.F32 R60, R8, R28, RZ ;  /* 0x0000001c083c723c */ /* 0x000fe800000018ff */
[----:B------:R-:W-:Y:S01]  /*d330*/  IMAD.X R13, R21, 0x1, R58, P0 ;  /* 0x00000001150d7824 */ /* 0x000fe200000e063a */
[----:B------:R-:W-:-:S03]  /*d340*/  IADD3 R6, P0, R12, R59, RZ ;  /* 0x0000003b0c067210 */ /* 0x000fc60007f1e0ff */
[----:B------:R-:W-:Y:S02]  /*d350*/  HMMA.16816.F32 R64, R8, R32, RZ ;  /* 0x000000200840723c */ /* 0x000fe400000018ff */
[----:B------:R-:W-:Y:S01]  /*d360*/  IMAD.X R7, R13, 0x1, R58, P0 ;  /* 0x000000010d077824 */ /* 0x000fe200000e063a */
[----:B------:R-:W-:-:S05]  /*d370*/  IADD3 R14, P0, R6, R59, RZ ;  /* 0x0000003b060e7210 */ /* 0x000fca0007f1e0ff */
[----:B------:R-:W-:Y:S01]  /*d380*/  HMMA.16816.F32 R80, R8, R36, RZ ;  /* 0x000000240850723c */ /* 0x000fe200000018ff */
[----:B------:R-:W-:-:S07]  /*d390*/  IMAD.X R15, R7, 0x1, R58, P0 ;  /* 0x00000001070f7824 */ /* 0x000fce00000e063a */
[C---:B------:R-:W-:Y:S01]  /*d3a0*/  HMMA.16816.F32 R156, R8.reuse, R30, RZ ;  /* 0x0000001e089c723c */ /* 0x040fe200000018ff */
[----:B------:R-:W-:Y:S07]  /*d3b0*/  LDSM.16.M88.4 R28, [R219+0x2000] ;  /* 0x00200000db1c783b */ /* 0x000fee0000000200 */
[C---:B------:R-:W-:Y:S01]  /*d3c0*/  HMMA.16816.F32 R152, R8.reuse, R34, RZ ;  /* 0x000000220898723c */ /* 0x040fe200000018ff */
[----:B------:R-:W3:Y:S07]  /*d3d0*/  LDSM.16.M88.4 R32, [R219+0x1800] ;  /* 0x00180000db20783b */ /* 0x000eee0000000200 */
[----:B-----5:R-:W-:Y:S01]  /*d3e0*/  HMMA.16816.F32 R148, R8, R38, RZ ;  /* 0x000000260894723c */ /* 0x020fe200000018ff */
[----:B------:R-:W4:Y:S04]  /*d3f0*/  LDSM.16.M88.4 R8, [R218+0x6100] ;  /* 0x00610000da08783b */ /* 0x000f280000000200 */
[----:B------:R-:W-:Y:S01]  /*d400*/  @!PT LDS RZ, [RZ] ;  /* 0x00000000fffff984 */ /* 0x000fe20000000800 */
[----:B------:R-:W-:Y:S01]  /*d410*/  @!PT LDS RZ, [RZ] ;  /* 0x00000000fffff984 */ /* 0x000fe20000000800 */
[----:B------:R-:W-:Y:S01]  /*d420*/  @!PT LDS RZ, [RZ] ;  /* 0x00000000fffff984 */ /* 0x000fe20000000800 */
[----:B------:R3:W-:Y:S01]  /*d430*/  LDGSTS.E.BYPASS.LTC128B.128 [R227+0x100], [R22.64], !P3 ;  /* 0x0010000016e37fae */ /* 0x0007e2000d901d48 */
[----:B------:R-:W-:-:S02]  /*d440*/  ISETP.LT.OR P3, PT, R77, 0x41, P1 ;  /* 0x000000414d00780c */ /* 0x000fc40000f61670 */
[C---:B-1----:R-:W-:Y:S01]  /*d450*/  HMMA.16816.F32 R92, R16.reuse, R48, R52 ;  /* 0x00000030105c723c */ /* 0x042fe20000001834 */
[----:B------:R1:W-:Y:S01]  /*d460*/  LDGSTS.E.BYPASS.LTC128B.128 [R227+0x900], [R20.64], !P4 ;  /* 0x0090000014e37fae */ /* 0x0003e2000e101d48 */
[C---:B------:R-:W-:Y:S02]  /*d470*/  ISETP.LT.OR P4, PT, R77.reuse, 0x31, P1 ;  /* 0x000000314d00780c */ /* 0x040fe40000f81670 */
[----:B------:R-:W-:Y:S01]  /*d480*/  ISETP.LT.OR P1, PT, R77, 0x51, P1 ;  /* 0x000000514d00780c */ /* 0x000fe20000f21670 */
[----:B------:R1:W-:Y:S01]  /*d490*/  LDGSTS.E.BYPASS.LTC128B.128 [R227+0x1100], [R12.64], !P2 ;  /* 0x011000000ce37fae */ /* 0x0003e2000d101d48 */
[----:B------:R-:W-:Y:S02]  /*d4a0*/  LOP3.LUT P2, RZ, R86, 0x4, RZ, 0xc0, !PT ;  /* 0x0000000456ff7812 */ /* 0x000fe4000784c0ff */
[----:B--2---:R-:W-:Y:S02]  /*d4b0*/  HMMA.16816.F32 R76, R16, R24, R80 ;  /* 0x00000018104c723c */ /* 0x004fe40000001850 */
[----:B------:R-:W-:-:S05]  /*d4c0*/  SEL R0, R0, 0xffffffc0, !P2 ;  /* 0xffffffc000007807 */ /* 0x000fca0005000000 */
[----:B------:R2:W-:Y:S01]  /*d4d0*/  LDGSTS.E.BYPASS.LTC128B.128 [R227+0x1900], [R6.64], !P4 ;  /* 0x0190000006e37fae */ /* 0x0005e2000e101d48 */
[----:B------:R-:W-:Y:S01]  /*d4e0*/  IMAD.IADD R214, R208, 0x1, R0 ;  /* 0x00000001d0d67824 */ /* 0x000fe200078e0200 */
[----:B------:R-:W-:Y:S01]  /*d4f0*/  HMMA.16816.F32 R72, R16, R44, R72 ;  /* 0x0000002c1048723c */ /* 0x000fe20000001848 */
[----:B------:R-:W-:Y:S01]  /*d500*/  IMAD.IADD R213, R0, 0x1, R219 ;  /* 0x0000000100d57824 */ /* 0x000fe200078e02db */
[----:B------:R1:W-:Y:S01]  /*d510*/  LDGSTS.E.BYPASS.LTC128B.128 [R227+0x2100], [R14.64], !P3 ;  /* 0x021000000ee37fae */ /* 0x0003e2000d901d48 */
[----:B------:R-:W-:-:S05]  /*d520*/  LOP3.LUT R0, R5, R85, RZ, 0xfc, !PT ;  /* 0x0000005505007212 */ /* 0x000fca00078efcff */
[C---:B---3--:R-:W-:Y:S08]  /*d530*/  HMMA.16816.F32 R36, R16.reuse, R32, R60 ;  /* 0x000000201024723c */ /* 0x048ff0000000183c */
[C---:B------:R-:W-:Y:S08]  /*d540*/  HMMA.16816.F32 R68, R16.reuse, R40, R68 ;  /* 0x000000281044723c */ /* 0x040ff00000001844 */
[----:B------:R-:W-:Y:S01]  /*d550*/  HMMA.16816.F32 R96, R16, R50, R96 ;  /* 0x000000321060723c */ /* 0x000fe20000001860 */
[----:B--2---:R-:W-:-:S05]  /*d560*/  IADD3 R6, P0, R14, R59, RZ ;  /* 0x0000003b0e067210 */ /* 0x004fca0007f1e0ff */
[----:B------:R-:W-:Y:S01]  /*d570*/  IMAD.X R7, R15, 0x1, R58, P0 ;  /* 0x000000010f077824 */ /* 0x000fe200000e063a */
[----:B------:R-:W-:Y:S01]  /*d580*/  ISETP.GT.AND P0, PT, R87, R224, PT ;  /* 0x000000e05700720c */ /* 0x000fe20003f04270 */
[C---:B-1----:R-:W-:Y:S01]  /*d590*/  HMMA.16816.F32 R12, R16.reuse, R28, R64 ;  /* 0x0000001c100c723c */ /* 0x042fe20000001840 */
[----:B------:R-:W-:Y:S02]  /*d5a0*/  IADD3 R224, R219, 0x800, RZ ;  /* 0x00000800dbe07810 */ /* 0x000fe40007ffe0ff */
[----:B------:R1:W-:Y:S04]  /*d5b0*/  LDGSTS.E.BYPASS.LTC128B.128 [R227+0x2900], [R6.64], !P1 ;  /* 0x0290000006e37fae */ /* 0x0003e8000c901d48 */
[----:B------:R-:W-:Y:S01]  /*d5c0*/  LDSM.16.M88.4 R20, [R216+0x8100] ;  /* 0x00810000d814783b */ /* 0x000fe20000000200 */
[C---:B------:R-:W-:Y:S03]  /*d5d0*/  HMMA.16816.F32 R168, R16.reuse, R46, R168 ;  /* 0x0000002e10a8723c */ /* 0x040fe600000018a8 */
[----:B------:R-:W2:Y:S04]  /*d5e0*/  LDSM.16.M88.4 R52, [R214+0x4900] ;  /* 0x00490000d634783b */ /* 0x000ea80000000200 */
[----:B------:R-:W3:Y:S01]  /*d5f0*/  LDSM.16.M88.4 R80, [R214+0x5100] ;  /* 0x00510000d650783b */ /* 0x000ee20000000200 */
[C---:B------:R-:W-:Y:S03]  /*d600*/  HMMA.16816.F32 R172, R16.reuse, R42, R172 ;  /* 0x0000002a10ac723c */ /* 0x040fe600000018ac */
[----:B------:R-:W1:Y:S04]  /*d610*/  LDSM.16.M88.4 R64, [R214+0x3100] ;  /* 0x00310000d640783b */ /* 0x000e680000000200 */
[----:B------:R-:W1:Y:S01]  /*d620*/  LDSM.16.M88.4 R56, [R214+0x4100] ;  /* 0x00410000d638783b */ /* 0x000e620000000200 */
[C---:B------:R-:W-:Y:S03]  /*d630*/  HMMA.16816.F32 R184, R16.reuse, R34, R156 ;  /* 0x0000002210b8723c */ /* 0x040fe6000000189c */
[----:B------:R-:W1:Y:S04]  /*d640*/  LDSM.16.M88.4 R60, [R214+0x3900] ;  /* 0x00390000d63c783b */ /* 0x000e680000000200 */
[----:B------:R-:W1:Y:S01]  /*d650*/  LDSM.16.M88.4 R88, [R214+0x5900] ;  /* 0x00590000d658783b */ /* 0x000e620000000200 */
[C---:B------:R-:W-:Y:S03]  /*d660*/  HMMA.16816.F32 R196, R16.reuse, R30, R152 ;  /* 0x0000001e10c4723c */ /* 0x040fe60000001898 */
[----:B------:R-:W0:Y:S05]  /*d670*/  LDGDEPBAR ;  /* 0x00000000000079af */ /* 0x000e2a0000000000 */
[----:B------:R-:W-:Y:S01]  /*d680*/  HMMA.16816.F32 R180, R16, R26, R148 ;  /* 0x0000001a10b4723c */ /* 0x000fe20000001894 */
[----:B------:R-:W1:Y:S07]  /*d690*/  LDSM.16.M88.4 R16, [R216+0x6100] ;  /* 0x00610000d810783b */ /* 0x000e6e0000000200 */
[C---:B----4-:R-:W-:Y:S08]  /*d6a0*/  HMMA.16816.F32 R176, R8.reuse, R48, R140 ;  /* 0x0000003008b0723c */ /* 0x050ff0000000188c */
        /* <DEDUP_REMOVED lines=17> */
[C---:B--2---:R-:W-:Y:S01]  /*d7c0*/  HMMA.16816.F32 R132, R20.reuse, R52, R36 ;  /* 0x000000341484723c */ /* 0x044fe20000001824 */
[----:B------:R-:W2:Y:S07]  /*d7d0*/  LDSM.16.M88.4 R36, [R213+0x1000] ;  /* 0x00100000d524783b */ /* 0x000eae0000000200 */
[----:B---3--:R-:W-:Y:S01]  /*d7e0*/  HMMA.16816.F32 R128, R20, R80, R12 ;  /* 0x000000501480723c */ /* 0x008fe2000000180c */
[----:B------:R-:W3:Y:S01]  /*d7f0*/  LDSM.16.M88.4 R12, [R217+0x6100] ;  /* 0x00610000d90c783b */ /* 0x000ee20000000200 */
[----:B------:R-:W-:-:S06]  /*d800*/  DEPBAR.LE SB0, 0x0 ;  /* 0x000080000000791a */ /* 0x000fcc0000000000 */
        /* <DEDUP_REMOVED lines=8> */
[----:B------:R-:W-:Y:S08]  /*d890*/  HMMA.16816.F32 R92, R16, R66, R48 ;  /* 0x00000042105c723c */ /* 0x000ff00000001830 */
[----:B------:R-:W-:Y:S08]  /*d8a0*/  HMMA.16816.F32 R116, R20, R62, R168 ;  /* 0x0000003e1474723c */ /* 0x000ff000000018a8 */
[C---:B------:R-:W-:Y:S08]  /*d8b0*/  HMMA.16816.F32 R76, R16.reuse, R60, R188 ;  /* 0x0000003c104c723c */ /* 0x040ff000000018bc */
[C---:B------:R-:W-:Y:S08]  /*d8c0*/  HMMA.16816.F32 R72, R16.reuse, R62, R136 ;  /* 0x0000003e1048723c */ /* 0x040ff00000001888 */
[C---:B------:R-:W-:Y:S08]  /*d8d0*/  HMMA.16816.F32 R68, R16.reuse, R56, R192 ;  /* 0x000000381044723c */ /* 0x040ff000000018c0 */
[----:B------:R-:W-:Y:S08]  /*d8e0*/  HMMA.16816.F32 R64, R16, R58, R144 ;  /* 0x0000003a1040723c */ /* 0x000ff00000001890 */
[C---:B------:R-:W-:Y:S08]  /*d8f0*/  HMMA.16816.F32 R108, R20.reuse, R54, R184 ;  /* 0x00000036146c723c */ /* 0x040ff000000018b8 */
[----:B------:R-:W-:Y:S08]  /*d900*/  HMMA.16816.F32 R100, R20, R90, R180 ;  /* 0x0000005a1464723c */ /* 0x000ff000000018b4 */
[C---:B------:R-:W-:Y:S08]  /*d910*/  HMMA.16816.F32 R60, R16.reuse, R52, R200 ;  /* 0x00000034103c723c */ /* 0x040ff000000018c8 */
[C---:B------:R-:W-:Y:S08]  /*d920*/  HMMA.16816.F32 R56, R16.reuse, R54, R160 ;  /* 0x000000361038723c */ /* 0x040ff000000018a0 */
[C---:B------:R-:W-:Y:S08]  /*d930*/  HMMA.16816.F32 R52, R16.reuse, R80, R204 ;  /* 0x000000501034723c */ /* 0x040ff000000018cc */
[C---:B------:R-:W-:Y:S08]  /*d940*/  HMMA.16816.F32 R48, R16.reuse, R82, R164 ;  /* 0x000000521030723c */ /* 0x040ff000000018a4 */
[C---:B------:R-:W-:Y:S07]  /*d950*/  HMMA.16816.F32 R20, R16.reuse, R88, R220 ;  /* 0x000000581014723c */ /* 0x040fee00000018dc */
[C---:B------:R-:W-:Y:S01]  /*d960*/  IADD3 R223, R219.reuse, 0x1000, RZ ;  /* 0x00001000dbdf7810 */ /* 0x040fe20007ffe0ff */
[----:B------:R-:W-:Y:S01]  /*d970*/  HMMA.16816.F32 R16, R16, R90, R156 ;  /* 0x0000005a1010723c */ /* 0x000fe2000000189c */
[----:B------:R-:W-:-:S02]  /*d980*/  IADD3 R222, R219, 0x1800, RZ ;  /* 0x00001800dbde7810 */ /* 0x000fc40007ffe0ff */
[C---:B------:R-:W-:Y:S02]  /*d990*/  IADD3 R221, R219.reuse, 0x2000, RZ ;  /* 0x00002000dbdd7810 */ /* 0x040fe40007ffe0ff */
[----:B------:R-:W-:-:S03]  /*d9a0*/  IADD3 R220, R219, 0x2800, RZ ;  /* 0x00002800dbdc7810 */ /* 0x000fc60007ffe0ff */
[C---:B--2---:R-:W-:Y:S08]  /*d9b0*/  HMMA.16816.F32 R160, R8.reuse, R38, R112 ;  /* 0x0000002608a0723c */ /* 0x044ff00000001870 */
[C---:B------:R-:W-:Y:S08]  /*d9c0*/  HMMA.16816.F32 R192, R8.reuse, R40, R148 ;  /* 0x0000002808c0723c */ /* 0x040ff00000001894 */
[C---:B------:R-:W-:Y:S08]  /*d9d0*/  HMMA.16816.F32 R112, R8.reuse, R30, R104 ;  /* 0x0000001e0870723c */ /* 0x040ff00000001868 */
[----:B------:R-:W-:Y:S08]  /*d9e0*/  HMMA.16816.F32 R148, R8, R28, R128 ;  /* 0x0000001c0894723c */ /* 0x000ff00000001880 */
[----:B---3--:R-:W-:Y:S08]  /*d9f0*/  HMMA.16816.F32 R104, R12, R44, R96 ;  /* 0x0000002c0c68723c */ /* 0x008ff00000001860 */
[----:B------:R-:W-:Y:S08]  /*da00*/  HMMA.16816.F32 R128, R8, R26, R100 ;  /* 0x0000001a0880723c */ /* 0x000ff00000001864 */
[----:B------:R-:W-:Y:S08]  /*da10*/  HMMA.16816.F32 R96, R12, R38, R64 ;  /* 0x000000260c60723c */ /* 0x000ff00000001840 */
        /* <DEDUP_REMOVED lines=19> */
[----:B------:R-:W-:Y:S01]  /*db50*/  IADD3 R3, R252, -0x2, RZ ;  /* 0xfffffffefc037810 */ /* 0x000fe20007ffe0ff */
        /* <DEDUP_REMOVED lines=25> */
[----:B-1----:R-:W-:-:S05]  /*dcf0*/  IADD3 R14, P0, R16, R6, RZ ;  /* 0x00000006100e7210 */ /* 0x002fca0007f1e0ff */
[----:B------:R-:W-:-:S05]  /*dd00*/  IMAD.X R15, R5, 0x1, R7, P0 ;  /* 0x00000001050f7824 */ /* 0x000fca00000e0607 */
[----:B------:R2:W-:Y:S03]  /*dd10*/  LDGSTS.E.BYPASS.LTC128B.128 [R227+0x5900], [R14.64], !P5 ;  /* 0x059000000ee37fae */ /* 0x0005e6000e901d48 */
.L_x_418:
[----:B------:R-:W-:Y:S01]  /*dd20*/  FMUL.FTZ R3, R65, c[0x0][0x320] ;  /* 0x0000c80041037a20 */ /* 0x000fe20000410000 */
[----:B--2---:R-:W-:Y:S01]  /*dd30*/  SHF.R.S32.HI R6, RZ, 0x1f, R211 ;  /* 0x0000001fff067819 */ /* 0x004fe200000114d3 */
[----:B------:R-:W-:Y:S01]  /*dd40*/  FMUL.FTZ R5, R57, c[0x0][0x320] ;  /* 0x0000c80039057a20 */ /* 0x000fe20000410000 */
[----:B------:R-:W-:Y:S01]  /*dd50*/  LEA.HI R7, R212, R228, RZ, 0x2 ;  /* 0x000000e4d4077211 */ /* 0x000fe200078f10ff */
[----:B------:R1:W2:Y:S01]  /*dd60*/  MUFU.TANH R31, R3 ;  /* 0x00000003001f7308 */ /* 0x0002a20000002400 */
[-C--:B------:R-:W-:Y:S01]  /*dd70*/  LEA.HI R6, R6, R211.reuse, RZ, 0x2 ;  /* 0x000000d306067211 */ /* 0x080fe200078f10ff */
[----:B------:R-:W-:Y:S01]  /*dd80*/  FMUL.FTZ R9, R61, c[0x0][0x320] ;  /* 0x0000c8003d097a20 */ /* 0x000fe20000410000 */
[----:B------:R-:W-:Y:S01]  /*dd90*/  ISETP.NE.AND P0, PT, R231, 0x1, PT ;  /* 0x00000001e700780c */ /* 0x000fe20003f05270 */
[----:B------:R-:W-:Y:S01]  /*dda0*/  ULDC UR7, c[0x0][0x324] ;  /* 0x0000c90000077ab9 */ /* 0x000fe20000000800 */
[----:B------:R-:W-:Y:S01]  /*ddb0*/  LOP3.LUT R8, R6, 0xffffffc, RZ, 0xc0, !PT ;  /* 0x0ffffffc06087812 */ /* 0x000fe200078ec0ff */
[----:B------:R-:W-:Y:S01]  /*ddc0*/  FMUL.FTZ R6, R60, c[0x0][0x320] ;  /* 0x0000c8003c067a20 */ /* 0x000fe20000410000 */
[----:B------:R-:W-:Y:S01]  /*ddd0*/  ULOP3.LUT UR7, URZ, UR7, URZ, 0x33, !UPT ;  /* 0x000000073f077292 */ /* 0x000fe2000f8e333f */
[----:B------:R3:W4:Y:S01]  /*dde0*/  MUFU.TANH R16, R5 ;  /* 0x0000000500107308 */ /* 0x0007220000002400 */
[----:B------:R-:W-:Y:S01]  /*ddf0*/  IADD3 R11, -R8, R211, RZ ;  /* 0x000000d3080b7210 */ /* 0x000fe20007ffe1ff */
[----:B------:R-:W0:Y:S01]  /*de00*/  LDGDEPBAR ;  /* 0x00000000000079af */ /* 0x000e220000000000 */
[----:B-1----:R-:W-:-:S05]  /*de10*/  FMUL.FTZ R3, R104, c[0x0][0x320] ;  /* 0x0000c80068037a20 */ /* 0x002fca0000410000 */
[----:B------:R1:W1:Y:S01]  /*de20*/  MUFU.TANH R15, R6 ;  /* 0x00000006000f7308 */ /* 0x0002620000002400 */
[----:B---3--:R-:W-:-:S07]  /*de30*/  LOP3.LUT R5, R7, 0xfffffffc, RZ, 0xc0, !PT ;  /* 0xfffffffc07057812 */ /* 0x008fce00078ec0ff */
[----:B------:R3:W2:Y:S01]  /*de40*/  MUFU.TANH R32, R3 ;  /* 0x0000000300207308 */ /* 0x0006a20000002400 */
[----:B------:R-:W-:-:S07]  /*de50*/  IMAD.IADD R5, R228, 0x1, -R5 ;  /* 0x00000001e4057824 */ /* 0x000fce00078e0a05 */
[----:B------:R5:W2:Y:S01]  /*de60*/  MUFU.TANH R14, R9 ;  /* 0x00000009000e7308 */ /* 0x000aa20000002400 */
[----:B-1----:R-:W-:-:S05]  /*de70*/  LEA.HI R6, R5, R5, RZ, 0x1 ;  /* 0x0000000505067211 */ /* 0x002fca00078f08ff */
[C---:B------:R-:W-:Y:S01]  /*de80*/  IMAD.SHL.U32 R10, R6.reuse, 0x20, RZ ;  /* 0x00000020060a7824 */ /* 0x040fe200078e00ff */
[----:B------:R-:W-:Y:S01]  /*de90*/  LOP3.LUT R6, R6, 0x1ffffffe, RZ, 0xc0, !PT ;  /* 0x1ffffffe06067812 */ /* 0x000fe200078ec0ff */
[----:B---3--:R-:W-:-:S04]  /*dea0*/  FMUL.FTZ R3, R105, c[0x0][0x320] ;  /* 0x0000c80069037a20 */ /* 0x008fc80000410000 */
[----:B------:R1:W3:Y:S01]  /*deb0*/  MUFU.TANH R30, R3 ;  /* 0x00000003001e7308 */ /* 0x0002e20000002400 */
[----:B-----5:R-:W-:Y:S01]  /*dec0*/  LOP3.LUT R9, R10, 0xffffffc0, RZ, 0xc0, !PT ;  /* 0xffffffc00a097812 */ /* 0x020fe200078ec0ff */
        /* <DEDUP_REMOVED lines=24> */
[----:B-1----:R-:W-:-:S04]  /*e050*/  LOP3.LUT R3, R209, 0xffffffe0, RZ, 0xc0, !PT ;  /* 0xffffffe0d1037812 */ /* 0x002fc800078ec0ff */
[----:B------:R-:W-:-:S04]  /*e060*/  IADD3 R3, -R3, R228, RZ ;  /* 0x000000e403037210 */ /* 0x000fc80007ffe1ff */
[----:B------:R-:W-:-:S04]  /*e070*/  SHF.R.S32.HI R7, RZ, 0x1f, R3 ;  /* 0x0000001fff077819 */ /* 0x000fc80000011403 */
[----:B------:R-:W-:-:S04]  /*e080*/  LEA.HI R7, R7, R3, RZ, 0x2 ;  /* 0x0000000307077211 */ /* 0x000fc800078f10ff */
[C---:B------:R-:W-:Y:S02]  /*e090*/  LEA.HI.SX32 R8, R7.reuse, R226, 0x1e ;  /* 0x000000e207087211 */ /* 0x040fe400078ff2ff */
[----:B------:R-:W-:Y:S02]  /*e0a0*/  LOP3.LUT R7, R7, 0x7ffffffc, RZ, 0xc0, !PT ;  /* 0x7ffffffc07077812 */ /* 0x000fe400078ec0ff */
[----:B------:R-:W-:Y:S01]  /*e0b0*/  LEA R11, R11, R8, 0x4 ;  /* 0x000000080b0b7211 */ /* 0x000fe200078e20ff */
[----:B------:R-:W-:Y:S01]  /*e0c0*/  IMAD.IADD R8, R5, 0x1, -R6 ;  /* 0x0000000105087824 */ /* 0x000fe200078e0a06 */
[----:B------:R-:W-:Y:S01]  /*e0d0*/  IADD3 R3, R3, -R7, RZ ;  /* 0x8000000703037210 */ /* 0x000fe20007ffe0ff */
[----:B------:R-:W-:Y:S01]  /*e0e0*/  FMUL.FTZ R5, R72, c[0x0][0x320] ;  /* 0x0000c80048057a20 */ /* 0x000fe20000410000 */
[----:B------:R-:W-:Y:S02]  /*e0f0*/  IADD3 R6, R9, R11, RZ ;  /* 0x0000000b09067210 */ /* 0x000fe40007ffe0ff */
[----:B------:R-:W-:Y:S01]  /*e100*/  IADD3 R7, R235, 0x1, R84 ;  /* 0x00000001eb077810 */ /* 0x000fe20007ffe054 */
[----:B------:R1:W1:Y:S01]  /*e110*/  MUFU.TANH R13, R5 ;  /* 0x00000005000d7308 */ /* 0x0002620000002400 */
[----:B------:R-:W-:-:S02]  /*e120*/  LEA R8, R8, R6, 0x3 ;  /* 0x0000000608087211 */ /* 0x000fc400078e18ff */
[----:B------:R-:W-:-:S03]  /*e130*/  SHF.L.U32 R36, R3, 0x1, RZ ;  /* 0x0000000103247819 */ /* 0x000fc600000006ff */
[----:B------:R-:W-:Y:S01]  /*e140*/  @P0 IMAD.HI.U32 R6, R8, c[0x0][0x2c8], RZ ;  /* 0x0000b20008060a27 */ /* 0x000fe200078e00ff */
[----:B------:R-:W-:Y:S01]  /*e150*/  IADD3 R3, -R234, R7, -R36 ;  /* 0x00000007ea037210 */ /* 0x000fe20007ffe924 */
[----:B------:R-:W-:Y:S01]  /*e160*/  STL [R1+0x60], R8 ;  /* 0x0000600801007387 */ /* 0x000fe20000100800 */
[----:B------:R-:W-:Y:S01]  /*e170*/  IADD3 R34, -R36, R235, R84 ;  /* 0x000000eb24227210 */ /* 0x000fe20007ffe154 */
[----:B------:R-:W-:Y:S01]  /*e180*/  IMAD.MOV.U32 R23, RZ, RZ, R8 ;  /* 0x000000ffff177224 */ /* 0x000fe200078e0008 */
[----:B------:R-:W-:Y:S01]  /*e190*/  @P0 SHF.R.U32.HI R23, RZ, c[0x0][0x2cc], R6 ;  /* 0x0000b300ff170a19 */ /* 0x000fe20000011606 */
[----:B------:R5:W-:Y:S01]  /*e1a0*/  STL [R1+0x34], R36 ;  /* 0x0000342401007387 */ /* 0x000be20000100800 */
[C---:B------:R-:W-:Y:S02]  /*e1b0*/  IADD3 R33, R3.reuse, c[0x0][0x328], RZ ;  /* 0x0000ca0003217a10 */ /* 0x040fe40007ffe0ff */
[----:B------:R-:W-:Y:S01]  /*e1c0*/  IADD3 R35, R3, UR7, RZ ;  /* 0x0000000703237c10 */ /* 0x000fe2000fffe0ff */
[----:B-1----:R-:W-:Y:S01]  /*e1d0*/  FMUL.FTZ R5, R73, c[0x0][0x320] ;  /* 0x0000c80049057a20 */ /* 0x002fe20000410000 */
[----:B------:R-:W1:Y:S03]  /*e1e0*/  SHFL.IDX PT, R6, R23, RZ, 0x1c1f ;  /* 0x001c1fff17067589 */ /* 0x000e6600000e0000 */
[----:B------:R2:W1:Y:S02]  /*e1f0*/  MUFU.TANH R12, R5 ;  /* 0x00000005000c7308 */ /* 0x0004640000002400 */
[----:B--2---:R-:W-:Y:S01]  /*e200*/  FMUL.FTZ R5, R76, c[0x0][0x320] ;  /* 0x0000c8004c057a20 */ /* 0x004fe20000410000 */
[----:B-----5:R-:W-:-:S05]  /*e210*/  IADD3 R36, R84, -R36, RZ ;  /* 0x8000002454247210 */ /* 0x020fca0007ffe0ff */
[----:B------:R2:W2:Y:S01]  /*e220*/  MUFU.TANH R11, R5 ;  /* 0x00000005000b7308 */ /* 0x0004a20000002400 */
[----:B-1----:R-:W-:Y:S01]  /*e230*/  IADD3 R3, R35, R6, RZ ;  /* 0x0000000623037210 */ /* 0x002fe20007ffe0ff */
[----:B--2---:R-:W-:-:S06]  /*e240*/  FMUL.FTZ R5, R77, c[0x0][0x320] ;  /* 0x0000c8004d057a20 */ /* 0x004fcc0000410000 */
[----:B------:R1:W2:Y:S02]  /*e250*/  MUFU.TANH R10, R5 ;  /* 0x00000005000a7308 */ /* 0x0002a40000002400 */
[----:B-1----:R-:W-:-:S06]  /*e260*/  FMUL.FTZ R5, R68, c[0x0][0x320] ;  /* 0x0000c80044057a20 */ /* 0x002fcc0000410000 */
[----:B------:R1:W1:Y:S02]  /*e270*/  MUFU.TANH R9, R5 ;  /* 0x0000000500097308 */ /* 0x0002640000002400 */
[----:B-1----:R-:W-:-:S06]  /*e280*/  FMUL.FTZ R5, R69, c[0x0][0x320] ;  /* 0x0000c80045057a20 */ /* 0x002fcc0000410000 */
[----:B------:R1:W1:Y:S02]  /*e290*/  MUFU.TANH R8, R5 ;  /* 0x0000000500087308 */ /* 0x0002640000002400 */
[----:B-1----:R-:W-:-:S05]  /*e2a0*/  IMAD.IADD R5, R33, 0x1, R6 ;  /* 0x0000000121057824 */ /* 0x002fca00078e0206 */
[----:B------:R-:W-:Y:S01]  /*e2b0*/  IMNMX R5, R5, R34, PT ;  /* 0x0000002205057217 */ /* 0x000fe20003800200 */
[----:B------:R-:W-:Y:S05]  /*e2c0*/  @!P6 BRA `(.L_x_419) ;  /* 0x000001400000e947 */ /* 0x000fea0003800000 */
[----:B--234-:R-:W-:Y:S01]  /*e2d0*/  IADD3 R6, -R234, R235, R6 ;  /* 0x000000ebea067210 */ /* 0x01cfe20007ffe106 */
[----:B------:R-:W-:Y:S03]  /*e2e0*/  BSSY B0, `(.L_x_420) ;  /* 0x000000e000007945 */ /* 0x000fe60003800000 */
        /* <DEDUP_REMOVED lines=9> */
.L_x_421:
[----:B------:R-:W-:-:S04]  /*e380*/  MOV R7, c[0x0][0x32c] ;  /* 0x0000cb0000077a02 */ /* 0x000fc80000000f00 */
[----:B------:R-:W-:-:S13]  /*e390*/  ISETP.NE.AND P0, PT, R7, 0x1, PT ;  /* 0x000000010700780c */ /* 0x000fda0003f05270 */
[----:B------:R-:W-:-:S05]  /*e3a0*/  @P0 IMAD.HI.U32 R7, R6, c[0x0][0x330], RZ ;  /* 0x0000cc0006070a27 */ /* 0x000fca00078e00ff */
[----:B------:R-:W-:Y:S02]  /*e3b0*/  @P0 SHF.R.U32.HI R6, RZ, c[0x0][0x334], R7 ;  /* 0x0000cd00ff060a19 */ /* 0x000fe40000011607 */
.L_x_422:
[----:B------:R-:W-:Y:S05]  /*e3c0*/  BSYNC B0 ;  /* 0x0000000000007941 */ /* 0x000fea0003800000 */
.L_x_420:
[----:B------:R-:W-:-:S05]  /*e3d0*/  IMAD R6, R6, c[0x0][0x32c], R36 ;  /* 0x0000cb0006067a24 */ /* 0x000fca00078e0224 */
[----:B------:R-:W-:Y:S02]  /*e3e0*/  IADD3 R7, R6, c[0x0][0x32c], RZ ;  /* 0x0000cb0006077a10 */ /* 0x000fe40007ffe0ff */
[----:B------:R-:W-:Y:S02]  /*e3f0*/  IMNMX R3, R3, R6, !PT ;  /* 0x0000000603037217 */ /* 0x000fe40007800200 */
[----:B------:R-:W-:Y:S02]  /*e400*/  IMNMX R5, R5, R7, PT ;  /* 0x0000000705057217 */ /* 0x000fe40003800200 */
.L_x_419:
[C---:B--234-:R-:W-:Y:S01]  /*e410*/  ISETP.GE.AND P0, PT, R84.reuse, 0x9, PT ;  /* 0x000000095400780c */ /* 0x05cfe20003f06270 */
        /* <DEDUP_REMOVED lines=11> */
[----:B------:R-:W-:Y:S02]  /*e4d0*/  FSEL R69, R30, -INF , !P1 ;  /* 0xff8000001e457808 */ /* 0x000fe40004800000 */
        /* <DEDUP_REMOVED lines=10> */
[----:B------:R-:W-:Y:S02]  /*e580*/  ISETP.LT.OR P0, PT, R5, 0x12, P0 ;  /* 0x000000120500780c */ /* 0x000fe40000701670 */
[----:B------:R-:W-:Y:S02]  /*e590*/  ISETP.GE.AND P1, PT, R84, 0x19, PT ;  /* 0x000000195400780c */ /* 0x000fe40003f26270 */
[----:B------:R-:W-:Y:S02]  /*e5a0*/  FSEL R81, R26, -INF , !P0 ;  /* 0xff8000001a517808 */ /* 0x000fe40004000000 */
[----:B------:R-:W-:Y:S02]  /*e5b0*/  ISETP.GT.AND P0, PT, R3, 0x18, !P1 ;  /* 0x000000180300780c */ /* 0x000fe40004f04270 */
[----:B------:R-:W-:Y:S02]  /*e5c0*/  P2R R47, PR, RZ, 0x2 ;  /* 0x00000002ff2f7803 */ /* 0x000fe40000000000 */
[----:B------:R-:W-:-:S02]  /*e5d0*/  ISETP.LT.OR P0, PT, R5, 0x19, P0 ;  /* 0x000000190500780c */ /* 0x000fc40000701670 */
[C---:B------:R-:W-:Y:S02]  /*e5e0*/  ISETP.GE.AND P1, PT, R84.reuse, 0x1a, PT ;  /* 0x0000001a5400780c */ /* 0x040fe40003f26270 */
        /* <DEDUP_REMOVED lines=42> */
[C---:B------:R-:W-:Y:S02]  /*e890*/  ISETP.GE.AND P6, PT, R84.reuse, 0x41, PT ;  /* 0x000000415400780c */ /* 0x040fe40003fc6270 */
[----:B------:R-:W-:Y:S02]  /*e8a0*/  ISETP.LT.OR P0, PT, R5, 0x3a, P0 ;  /* 0x0000003a0500780c */ /* 0x000fe40000701670 */
[----:B------:R-:W-:Y:S02]  /*e8b0*/  ISETP.GE.AND P4, PT, R84, 0x42, PT ;  /* 0x000000425400780c */ /* 0x000fe40003f86270 */
[----:B------:R-:W-:Y:S02]  /*e8c0*/  FSEL R187, R16, -INF , !P0 ;  /* 0xff80000010bb7808 */ /* 0x000fe40004000000 */
[----:B------:R-:W-:-:S02]  /*e8d0*/  ISETP.GT.AND P0, PT, R3, 0x40, !P6 ;  /* 0x000000400300780c */ /* 0x000fc40007704270 */
[C---:B------:R-:W-:Y:S02]  /*e8e0*/  ISETP.GE.AND P3, PT, R84.reuse, 0x49, PT ;  /* 0x000000495400780c */ /* 0x040fe40003f66270 */
[----:B------:R-:W-:Y:S02]  /*e8f0*/  ISETP.LT.OR P0, PT, R5, 0x41, P0 ;  /* 0x000000410500780c */ /* 0x000fe40000701670 */
[----:B------:R-:W-:Y:S02]  /*e900*/  P2R R50, PR, RZ, 0x4 ;  /* 0x00000004ff327803 */ /* 0x000fe40000000000 */
[----:B------:R-:W-:Y:S02]  /*e910*/  FSEL R196, R15, -INF , !P0 ;  /* 0xff8000000fc47808 */ /* 0x000fe40004000000 */
[----:B------:R-:W-:Y:S02]  /*e920*/  ISETP.GT.AND P0, PT, R3, 0x41, !P4 ;  /* 0x000000410300780c */ /* 0x000fe40006704270 */
[----:B------:R-:W-:-:S02]  /*e930*/  ISETP.GE.AND P2, PT, R84, 0x4a, PT ;  /* 0x0000004a5400780c */ /* 0x000fc40003f46270 */
[----:B------:R-:W-:Y:S02]  /*e940*/  ISETP.LT.OR P0, PT, R5, 0x42, P0 ;  /* 0x000000420500780c */ /* 0x000fe40000701670 */
[----:B------:R-:W-:Y:S02]  /*e950*/  P2R R38, PR, RZ, 0x2 ;  /* 0x00000002ff267803 */ /* 0x000fe40000000000 */
[----:B------:R-:W-:Y:S02]  /*e960*/  FSEL R197, R14, -INF , !P0 ;  /* 0xff8000000ec57808 */ /* 0x000fe40004000000 */
[----:B------:R-:W-:Y:S02]  /*e970*/  ISETP.GT.AND P0, PT, R3, 0x48, !P3 ;  /* 0x000000480300780c */ /* 0x000fe40005f04270 */
[----:B------:R-:W-:Y:S02]  /*e980*/  ISETP.GE.AND P1, PT, R84, 0x51, PT ;  /* 0x000000515400780c */ /* 0x000fe40003f26270 */
[----:B------:R-:W-:-:S02]  /*e990*/  ISETP.LT.OR P0, PT, R5, 0x49, P0 ;  /* 0x000000490500780c */ /* 0x000fc40000701670 */
[----:B------:R-:W-:Y:S02]  /*e9a0*/  P2R R37, PR, RZ, 0x2 ;  /* 0x00000002ff257803 */ /* 0x000fe40000000000 */
[----:B------:R-:W-:Y:S02]  /*e9b0*/  FSEL R198, R13, -INF , !P0 ;  /* 0xff8000000dc67808 */ /* 0x000fe40004000000 */
[----:B------:R-:W-:-:S04]  /*e9c0*/  ISETP.GT.AND P0, PT, R3, 0x49, !P2 ;  /* 0x000000490300780c */ /* 0x000fc80005704270 */
[----:B------:R-:W-:-:S04]  /*e9d0*/  ISETP.LT.OR P0, PT, R5, 0x4a, P0 ;  /* 0x0000004a0500780c */ /* 0x000fc80000701670 */
[----:B------:R-:W-:Y:S02]  /*e9e0*/  FSEL R199, R12, -INF , !P0 ;  /* 0xff8000000cc77808 */ /* 0x000fe40004000000 */
[----:B------:R-:W-:Y:S02]  /*e9f0*/  ISETP.GT.AND P0, PT, R3, 0x50, !P1 ;  /* 0x000000500300780c */ /* 0x000fe40004f04270 */
[----:B------:R-:W-:Y:S02]  /*ea00*/  ISETP.GE.AND P1, PT, R84, 0x52, PT ;  /* 0x000000525400780c */ /* 0x000fe40003f26270 */
[----:B------:R-:W-:Y:S02]  /*ea10*/  ISETP.LT.OR P0, PT, R5, 0x51, P0 ;  /* 0x000000510500780c */ /* 0x000fe40000701670 */
[----:B------:R-:W-:Y:S02]  /*ea20*/  P2R R55, PR, RZ, 0x2 ;  /* 0x00000002ff377803 */ /* 0x000fe40000000000 */
        /* <DEDUP_REMOVED lines=19> */
[----:B-1----:R-:W-:Y:S02]  /*eb60*/  IMAD.IADD R5, R33, 0x1, R6 ;  /* 0x0000000121057824 */ /* 0x002fe400078e0206 */
[----:B------:R-:W-:Y:S02]  /*eb70*/  FSEL R230, R8, -INF , !P0 ;  /* 0xff80000008e67808 */ /* 0x000fe40004000000 */
[----:B------:R-:W-:Y:S02]  /*eb80*/  ISETP.GE.AND P0, PT, R236, 0x1, PT ;  /* 0x00000001ec00780c */ /* 0x000fe40003f06270 */
        /* <DEDUP_REMOVED lines=60> */
.L_x_425:
[----:B------:R-:W-:-:S04]  /*ef50*/  MOV R7, c[0x0][0x32c] ;  /* 0x0000cb0000077a02 */ /* 0x000fc80000000f00 */
[----:B------:R-:W-:-:S13]  /*ef60*/  ISETP.NE.AND P0, PT, R7, 0x1, PT ;  /* 0x000000010700780c */ /* 0x000fda0003f05270 */
[----:B------:R-:W-:-:S05]  /*ef70*/  @P0 IMAD.HI.U32 R7, R6, c[0x0][0x330], RZ ;  /* 0x0000cc0006070a27 */ /* 0x000fca00078e00ff */
[----:B------:R-:W-:Y:S02]  /*ef80*/  @P0 SHF.R.U32.HI R6, RZ, c[0x0][0x334], R7 ;  /* 0x0000cd00ff060a19 */ /* 0x000fe40000011607 */
.L_x_426:
[----:B------:R-:W-:Y:S05]  /*ef90*/  BSYNC B0 ;  /* 0x0000000000007941 */ /* 0x000fea0003800000 */
.L_x_424:
[----:B------:R-:W-:-:S05]  /*efa0*/  IMAD R6, R6, c[0x0][0x32c], R36 ;  /* 0x0000cb0006067a24 */ /* 0x000fca00078e0224 */
[----:B------:R-:W-:Y:S02]  /*efb0*/  IADD3 R7, R6, c[0x0][0x32c], RZ ;  /* 0x0000cb0006077a10 */ /* 0x000fe40007ffe0ff */
[----:B------:R-:W-:Y:S02]  /*efc0*/  IMNMX R3, R3, R6, !PT ;  /* 0x0000000603037217 */ /* 0x000fe40007800200 */
[----:B------:R-:W-:Y:S02]  /*efd0*/  IMNMX R5, R5, R7, PT ;  /* 0x0000000705057217 */ /* 0x000fe40003800200 */
.L_x_423:
        /* <DEDUP_REMOVED lines=156> */
.L_x_429:
[----:B------:R-:W-:-:S04]  /*f9a0*/  MOV R7, c[0x0][0x32c] ;  /* 0x0000cb0000077a02 */ /* 0x000fc80000000f00 */
[----:B------:R-:W-:-:S13]  /*f9b0*/  ISETP.NE.AND P0, PT, R7, 0x1, PT ;  /* 0x000000010700780c */ /* 0x000fda0003f05270 */
[----:B------:R-:W-:-:S05]  /*f9c0*/  @P0 IMAD.HI.U32 R7, R6, c[0x0][0x330], RZ ;  /* 0x0000cc0006070a27 */ /* 0x000fca00078e00ff */
[----:B------:R-:W-:Y:S02]  /*f9d0*/  @P0 SHF.R.U32.HI R6, RZ, c[0x0][0x334], R7 ;  /* 0x0000cd00ff060a19 */ /* 0x000fe40000011607 */
.L_x_430:
[----:B------:R-:W-:Y:S05]  /*f9e0*/  BSYNC B0 ;  /* 0x0000000000007941 */ /* 0x000fea0003800000 */
.L_x_428:
[----:B------:R-:W-:-:S05]  /*f9f0*/  IMAD R6, R6, c[0x0][0x32c], R36 ;  /* 0x0000cb0006067a24 */ /* 0x000fca00078e0224 */
[----:B------:R-:W-:Y:S02]  /*fa00*/  IADD3 R7, R6, c[0x0][0x32c], RZ ;  /* 0x0000cb0006077a10 */ /* 0x000fe40007ffe0ff */
[----:B------:R-:W-:Y:S02]  /*fa10*/  IMNMX R3, R3, R6, !PT ;  /* 0x0000000603037217 */ /* 0x000fe40007800200 */
[----:B------:R-:W-:Y:S02]  /*fa20*/  IMNMX R5, R5, R7, PT ;  /* 0x0000000705057217 */ /* 0x000fe40003800200 */
.L_x_427:
        /* <DEDUP_REMOVED lines=156> */
.L_x_433:
[----:B------:R-:W-:-:S04]  /*103f0*/  MOV R7, c[0x0][0x32c] ;  /* 0x0000cb0000077a02 */ /* 0x000fc80000000f00 */
[----:B------:R-:W-:-:S13]  /*10400*/  ISETP.NE.AND P0, PT, R7, 0x1, PT ;  /* 0x000000010700780c */ /* 0x000fda0003f05270 */
[----:B------:R-:W-:-:S05]  /*10410*/  @P0 IMAD.HI.U32 R7, R6, c[0x0][0x330], RZ ;  /* 0x0000cc0006070a27 */ /* 0x000fca00078e00ff */
[----:B------:R-:W-:Y:S02]  /*10420*/  @P0 SHF.R.U32.HI R6, RZ, c[0x0][0x334], R7 ;  /* 0x0000cd00ff060a19 */ /* 0x000fe40000011607 */
.L_x_434:
[----:B------:R-:W-:Y:S05]  /*10430*/  BSYNC B0 ;  /* 0x0000000000007941 */ /* 0x000fea0003800000 */
.L_x_432:
[----:B------:R-:W-:-:S05]  /*10440*/  IMAD R6, R6, c[0x0][0x32c], R36 ;  /* 0x0000cb0006067a24 */ /* 0x000fca00078e0224 */
[----:B------:R-:W-:Y:S02]  /*10450*/  IADD3 R7, R6, c[0x0][0x32c], RZ ;  /* 0x0000cb0006077a10 */ /* 0x000fe40007ffe0ff */
[----:B------:R-:W-:Y:S02]  /*10460*/  IMNMX R3, R3, R6, !PT ;  /* 0x0000000603037217 */ /* 0x000fe40007800200 */
[----:B------:R-:W-:Y:S02]  /*10470*/  IMNMX R5, R5, R7, PT ;  /* 0x0000000705057217 */ /* 0x000fe40003800200 */
.L_x_431:
[----:B--234-:R-:W-:Y:S01]  /*10480*/  ISETP.NE.AND P0, PT, R52, RZ, PT ;  /* 0x000000ff3400720c */ /* 0x01cfe20003f05270 */
[----:B------:R-:W-:Y:S01]  /*10490*/  STL [R1+0x88], R220 ;  /* 0x000088dc01007387 */ /* 0x000fe20000100800 */
[----:B------:R-:W-:Y:S01]  /*104a0*/  FMNMX.FTZ R72, R64, R69, !PT ;  /* 0x0000004540487209 */ /* 0x000fe20007810000 */
[----:B------:R-:W-:Y:S01]  /*104b0*/  IMAD.SHL.U32 R209, R0, 0x2, RZ ;  /* 0x0000000200d17824 */ /* 0x000fe200078e00ff */
[----:B------:R-:W-:Y:S01]  /*104c0*/  ISETP.GT.AND P0, PT, R3, 0x1, !P0 ;  /* 0x000000010300780c */ /* 0x000fe20004704270 */
[----:B------:R-:W-:Y:S01]  /*104d0*/  STL [R1+0x84], R219 ;  /* 0x000084db01007387 */ /* 0x000fe20000100800 */
[----:B------:R-:W-:Y:S01]  /*104e0*/  FMNMX.FTZ R72, R73, R72, !PT ;  /* 0x0000004849487209 */ /* 0x000fe20007810000 */
[--C-:B------:R-:W-:Y:S01]  /*104f0*/  IMAD R210, R4, 0x2, R209.reuse ;  /* 0x0000000204d27824 */ /* 0x100fe200078e02d1 */
[----:B------:R-:W-:Y:S01]  /*10500*/  ISETP.LT.OR P0, PT, R5, 0x2, P0 ;  /* 0x000000020500780c */ /* 0x000fe20000701670 */
[----:B------:R-:W-:Y:S01]  /*10510*/  STL [R1+0x80], R218 ;  /* 0x000080da01007387 */ /* 0x000fe20000100800 */
[----:B------:R-:W-:Y:S01]  /*10520*/  FMNMX.FTZ R72, R76, R72, !PT ;  /* 0x000000484c487209 */ /* 0x000fe20007810000 */
[----:B------:R-:W-:Y:S01]  /*10530*/  IMAD R212, R2, 0x2, R209 ;  /* 0x0000000202d47824 */ /* 0x000fe200078e02d1 */
[----:B------:R-:W-:Y:S01]  /*10540*/  FSEL R74, R9, -INF , !P0 ;  /* 0xff800000094a7808 */ /* 0x000fe20004000000 */
[----:B------:R-:W-:Y:S01]  /*10550*/  STL [R1+0x7c], R217 ;  /* 0x00007cd901007387 */ /* 0x000fe20000100800 */
[----:B------:R-:W-:-:S02]  /*10560*/  ISETP.NE.AND P0, PT, R51, RZ, PT ;  /* 0x000000ff3300720c */ /* 0x000fc40003f05270 */
[----:B------:R-:W-:Y:S01]  /*10570*/  FMNMX.FTZ R72, R77, R72, !PT ;  /* 0x000000484d487209 */ /* 0x000fe20007810000 */
[----:B------:R-:W-:Y:S01]  /*10580*/  STL [R1+0x78], R216 ;  /* 0x000078d801007387 */ /* 0x000fe20000100800 */
[----:B------:R-:W-:Y:S02]  /*10590*/  ISETP.GT.AND P0, PT, R3, 0x8, !P0 ;  /* 0x000000080300780c */ /* 0x000fe40004704270 */
[----:B------:R-:W-:Y:S01]  /*105a0*/  FMNMX.FTZ R72, R81, R72, !PT ;  /* 0x0000004851487209 */ /* 0x000fe20007810000 */
[----:B------:R-:W-:Y:S01]  /*105b0*/  STL [R1+0x74], R215 ;  /* 0x000074d701007387 */ /* 0x000fe20000100800 */
        /* <DEDUP_REMOVED lines=10> */
[----:B------:R-:W-:Y:S01]  /*10660*/  ISETP.LT.OR P0, PT, R5, 0xa, P0 ;  /* 0x0000000a0500780c */ /* 0x000fe20000701670 */
[----:B------:R-:W-:Y:S01]  /*10670*/  LDSM.16.MT88.4 R104, [R210+0x900] ;  /* 0x00090000d268783b */ /* 0x000fe20000004200 */
[----:B------:R-:W-:-:S02]  /*10680*/  FMNMX.FTZ R72, R109, R72, !PT ;  /* 0x000000486d487209 */ /* 0x000fc40007810000 */
[----:B------:R-:W-:Y:S01]  /*10690*/  FSEL R75, R15, -INF , !P0 ;  /* 0xff8000000f4b7808 */ /* 0x000fe20004000000 */
[----:B------:R-:W-:Y:S01]  /*106a0*/  STL [R1+0x68], R208 ;  /* 0x000068d001007387 */ /* 0x000fe20000100800 */
[----:B------:R-:W-:Y:S02]  /*106b0*/  ISETP.NE.AND P0, PT, R49, RZ, PT ;  /* 0x000000ff3100720c */ /* 0x000fe40003f05270 */
[----:B------:R-:W-:Y:S01]  /*106c0*/  FMNMX.FTZ R72, R121, R72, !PT ;  /* 0x0000004879487209 */ /* 0x000fe20007810000 */
[----:B------:R-:W-:Y:S01]  /*106d0*/  LDSM.16.MT88.4 R96, [R212+0x900] ;  /* 0x00090000d460783b */ /* 0x000fe20000004200 */
[----:B------:R-:W-:Y:S02]  /*106e0*/  ISETP.GT.AND P0, PT, R3, 0x10, !P0 ;  /* 0x000000100300780c */ /* 0x000fe40004704270 */
        /* <DEDUP_REMOVED lines=11> */
[----:B------:R-:W-:Y:S02]  /*107a0*/  ISETP.NE.AND P0, PT, R47, RZ, PT ;  /* 0x000000ff2f00720c */ /* 0x000fe40003f05270 */
[----:B------:R-:W-:Y:S02]  /*107b0*/  FMNMX.FTZ R72, R187, R72, !PT ;  /* 0x00000048bb487209 */ /* 0x000fe40007810000 */
[----:B------:R-:W-:-:S02]  /*107c0*/  ISETP.GT.AND P0, PT, R3, 0x18, !P0 ;  /* 0x000000180300780c */ /* 0x000fc40004704270 */
[----:B------:R-:W-:Y:S02]  /*107d0*/  FMNMX.FTZ R71, R60, R71, !PT ;  /* 0x000000473c477209 */ /* 0x000fe40007810000 */
[----:B------:R-:W-:Y:S02]  /*107e0*/  ISETP.LT.OR P0, PT, R5, 0x19, P0 ;  /* 0x000000190500780c */ /* 0x000fe40000701670 */
[----:B------:R-:W-:Y:S02]  /*107f0*/  FMNMX.FTZ R72, R196, R72, !PT ;  /* 0x00000048c4487209 */ /* 0x000fe40007810000 */
[----:B------:R-:W-:Y:S02]  /*10800*/  FSEL R115, R17, -INF , !P0 ;  /* 0xff80000011737808 */ /* 0x000fe40004000000 */
        /* <DEDUP_REMOVED lines=15> */
[----:B------:R-:W-:Y:S02]  /*10900*/  FMNMX.FTZ R71, R70, R71, !PT ;  /* 0x0000004746477209 */ /* 0x000fe40007810000 */
[----:B------:R-:W-:Y:S02]  /*10910*/  ISETP.GT.AND P0, PT, R3, 0x21, !P0 ;  /* 0x000000210300780c */ /* 0x000fe40004704270 */
        /* <DEDUP_REMOVED lines=16> */
[----:B------:R-:W-:Y:S01]  /*10a20*/  FMNMX.FTZ R71, R84, R71, !PT ;  /* 0x0000004754477209 */ /* 0x000fe20007810000 */
[----:B------:R-:W1:Y:S01]  /*10a30*/  SHFL.BFLY PT, R6, R72, 0x2, 0x1f ;  /* 0x0c401f0048067f89 */ /* 0x000e6200000e0000 */
        /* <DEDUP_REMOVED lines=16> */
[----:B-1----:R-:W-:Y:S02]  /*10b40*/  FMNMX.FTZ R72, R72, R6, !PT ;  /* 0x0000000648487209 */ /* 0x002fe40007810000 */
[----:B------:R-:W-:Y:S02]  /*10b50*/  ISETP.GT.AND P0, PT, R3, 0x38, !P0 ;  /* 0x000000380300780c */ /* 0x000fe40004704270 */
[----:B------:R-:W-:Y:S01]  /*10b60*/  FMNMX.FTZ R71, R182, R71, !PT ;  /* 0x00000047b6477209 */ /* 0x000fe20007810000 */
[----:B------:R-:W1:Y:S01]  /*10b70*/  SHFL.BFLY PT, R6, R72, 0x1, 0x1f ;  /* 0x0c201f0048067f89 */ /* 0x000e6200000e0000 */
        /* <DEDUP_REMOVED lines=10> */
[----:B------:R-:W-:Y:S02]  /*10c20*/  ISETP.GT.AND P0, PT, R3, 0x40, !P6 ;  /* 0x000000400300780c */ /* 0x000fe40007704270 */
[----:B------:R-:W-:Y:S02]  /*10c30*/  FMNMX.FTZ R71, R204, R71, !PT ;  /* 0x00000047cc477209 */ /* 0x000fe40007810000 */
[----:B------:R-:W-:Y:S02]  /*10c40*/  ISETP.LT.OR P0, PT, R5, 0x41, P0 ;  /* 0x000000410500780c */ /* 0x000fe40000701670 */
[----:B------:R-:W-:Y:S02]  /*10c50*/  FMNMX.FTZ R71, R207, R71, !PT ;  /* 0x00000047cf477209 */ /* 0x000fe40007810000 */
[----:B------:R-:W-:-:S02]  /*10c60*/  FSEL R178, R11, -INF , !P0 ;  /* 0xff8000000bb27808 */ /* 0x000fc40004000000 */
[----:B------:R-:W-:Y:S02]  /*10c70*/  ISETP.GT.AND P0, PT, R3, 0x41, !P4 ;  /* 0x000000410300780c */ /* 0x000fe40006704270 */
[----:B-1----:R-:W-:Y:S02]  /*10c80*/  FMNMX.FTZ R72, R72, R6, !PT ;  /* 0x0000000648487209 */ /* 0x002fe40007810000 */
[----:B------:R-:W-:Y:S01]  /*10c90*/  ISETP.LT.OR P0, PT, R5, 0x42, P0 ;  /* 0x000000420500780c */ /* 0x000fe20000701670 */
[----:B------:R-:W1:Y:S01]  /*10ca0*/  SHFL.BFLY PT, R6, R71, 0x2, 0x1f ;  /* 0x0c401f0047067f89 */ /* 0x000e6200000e0000 */
[----:B------:R-:W-:Y:S01]  /*10cb0*/  FMNMX.FTZ R9, R67, R88, !PT ;  /* 0x0000005843097209 */ /* 0x000fe20007810000 */
[----:B------:R-:W-:Y:S01]  /*10cc0*/  FMUL.FTZ R7, R72, c[0x0][0x2d0] ;  /* 0x0000b40048077a20 */ /* 0x000fe20000410000 */
[----:B------:R-:W-:Y:S02]  /*10cd0*/  FSEL R179, R10, -INF , !P0 ;  /* 0xff8000000ab37808 */ /* 0x000fe40004000000 */
[----:B------:R-:W-:-:S02]  /*10ce0*/  ISETP.GT.AND P0, PT, R3, 0x48, !P3 ;  /* 0x000000480300780c */ /* 0x000fc40005f04270 */
[----:B------:R-:W-:Y:S02]  /*10cf0*/  LEA R211, R2, R210, 0x1 ;  /* 0x000000d202d37211 */ /* 0x000fe400078e08ff */
[----:B------:R-:W-:Y:S02]  /*10d00*/  ISETP.LT.OR P0, PT, R5, 0x49, P0 ;  /* 0x000000490500780c */ /* 0x000fe40000701670 */
[----:B------:R-:W-:Y:S01]  /*10d10*/  ISETP.NE.AND P6, PT, R37, RZ, PT ;  /* 0x000000ff2500720c */ /* 0x000fe20003fc5270 */
[----:B------:R-:W-:Y:S01]  /*10d20*/  LDSM.16.MT88.4 R100, [R211+0x100] ;  /* 0x00010000d364783b */ /* 0x000fe20000004200 */
[----:B------:R-:W-:Y:S02]  /*10d30*/  FSEL R180, R24, -INF , !P0 ;  /* 0xff80000018b47808 */ /* 0x000fe40004000000 */
[C---:B------:R-:W-:Y:S02]  /*10d40*/  ISETP.GT.AND P0, PT, R3.reuse, 0x49, !P2 ;  /* 0x000000490300780c */ /* 0x040fe40005704270 */
[----:B------:R-:W-:-:S02]  /*10d50*/  ISETP.GT.AND P2, PT, R3, 0x50, !P6 ;  /* 0x000000500300780c */ /* 0x000fc40007744270 */
[----:B------:R-:W-:Y:S02]  /*10d60*/  ISETP.LT.OR P0, PT, R5, 0x4a, P0 ;  /* 0x0000004a0500780c */ /* 0x000fe40000701670 */
[----:B------:R-:W-:Y:S02]  /*10d70*/  ISETP.NE.AND P3, PT, R55, RZ, PT ;  /* 0x000000ff3700720c */ /* 0x000fe40003f65270 */
[----:B------:R-:W-:Y:S02]  /*10d80*/  FSEL R181, R22, -INF , !P0 ;  /* 0xff80000016b57808 */ /* 0x000fe40004000000 */
[----:B------:R-:W-:Y:S02]  /*10d90*/  ISETP.GT.AND P0, PT, R3, RZ, !P1 ;  /* 0x000000ff0300720c */ /* 0x000fe40004f04270 */
[----:B-1----:R-:W-:Y:S02]  /*10da0*/  FMNMX.FTZ R71, R71, R6, !PT ;  /* 0x0000000647477209 */ /* 0x002fe40007810000 */
[----:B------:R-:W-:-:S02]  /*10db0*/  ISETP.LT.OR P0, PT, R5, 0x1, P0 ;  /* 0x000000010500780c */ /* 0x000fc40000701670 */
[----:B------:R-:W-:Y:S01]  /*10dc0*/  ISETP.NE.AND P4, PT, R54, RZ, PT ;  /* 0x000000ff3600720c */ /* 0x000fe20003f85270 */
[----:B------:R-:W1:Y:S01]  /*10dd0*/  SHFL.BFLY PT, R6, R71, 0x1, 0x1f ;  /* 0x0c201f0047067f89 */ /* 0x000e6200000e0000 */
[----:B------:R-:W-:Y:S02]  /*10de0*/  FSEL R68, R18, -INF , !P0 ;  /* 0xff80000012447808 */ /* 0x000fe40004000000 */
[----:B------:R-:W-:Y:S02]  /*10df0*/  FSETP.NEU.FTZ.AND P0, PT, R72, -INF , PT ;  /* 0xff8000004800780b */ /* 0x000fe40003f1d000 */
[----:B------:R-:W-:Y:S02]  /*10e00*/  ISETP.NE.AND P6, PT, R53, RZ, PT ;  /* 0x000000ff3500720c */ /* 0x000fe40003fc5270 */
[----:B------:R-:W-:Y:S02]  /*10e10*/  FSEL R7, R7, RZ, P0 ;  /* 0x000000ff07077208 */ /* 0x000fe40000000000 */
[----:B------:R-:W-:-:S02]  /*10e20*/  ISETP.GT.AND P1, PT, R3, 0x51, !P3 ;  /* 0x000000510300780c */ /* 0x000fc40005f24270 */
[----:B------:R-:W-:Y:S01]  /*10e30*/  ISETP.GT.AND P3, PT, R3, 0x59, !P6 ;  /* 0x000000590300780c */ /* 0x000fe20007764270 */
[----:B------:R-:W-:-:S04]  /*10e40*/  FFMA.FTZ R8, R64, c[0x0][0x2d0], -R7 ;  /* 0x0000b40040087a23 */ /* 0x000fc80000010807 */
[----:B------:R2:W-:Y:S01]  /*10e50*/  MUFU.EX2 R237, R8 ;  /* 0x0000000800ed7308 */ /* 0x0005e20000000800 */
[----:B-1----:R-:W-:-:S04]  /*10e60*/  FMNMX.FTZ R71, R71, R6, !PT ;  /* 0x0000000647477209 */ /* 0x002fc80007810000 */
[C---:B------:R-:W-:Y:S01]  /*10e70*/  FSETP.NEU.FTZ.AND P0, PT, R71.reuse, -INF , PT ;  /* 0xff8000004700780b */ /* 0x040fe20003f1d000 */
[----:B------:R-:W-:Y:S02]  /*10e80*/  FMUL.FTZ R6, R71, c[0x0][0x2d0] ;  /* 0x0000b40047067a20 */ /* 0x000fe40000410000 */
[----:B--2---:R-:W-:-:S03]  /*10e90*/  FFMA.FTZ R8, R69, c[0x0][0x2d0], -R7 ;  /* 0x0000b40045087a23 */ /* 0x004fc60000010807 */
[----:B------:R-:W-:Y:S01]  /*10ea0*/  FSEL R6, R6, RZ, P0 ;  /* 0x000000ff06067208 */ /* 0x000fe20000000000 */
[----:B------:R1:W2:Y:S01]  /*10eb0*/  MUFU.EX2 R203, R8 ;  /* 0x0000000800cb7308 */ /* 0x0002a20000000800 */
[----:B------:R-:W-:Y:S01]  /*10ec0*/  ISETP.GT.AND P0, PT, R3, 0x58, !P4 ;  /* 0x000000580300780c */ /* 0x000fe20006704270 */
[----:B------:R-:W-:Y:S01]  /*10ed0*/  FFMA.FTZ R3, R87, c[0x0][0x2d0], -R7 ;  /* 0x0000b40057037a23 */ /* 0x000fe20000010807 */
[C---:B------:R-:W-:Y:S02]  /*10ee0*/  ISETP.LT.OR P4, PT, R5.reuse, 0x51, P2 ;  /* 0x000000510500780c */ /* 0x040fe40001781670 */
[C---:B------:R-:W-:Y:S02]  /*10ef0*/  ISETP.LT.OR P2, PT, R5.reuse, 0x52, P1 ;  /* 0x000000520500780c */ /* 0x040fe40000f41670 */
[----:B------:R-:W-:Y:S01]  /*10f00*/  FSEL R170, R32, -INF , !P4 ;  /* 0xff80000020aa7808 */ /* 0x000fe20006000000 */
[----:B------:R3:W-:Y:S01]  /*10f10*/  MUFU.EX2 R240, R3 ;  /* 0x0000000300f07308 */ /* 0x0007e20000000800 */
[----:B------:R-:W-:-:S02]  /*10f20*/  ISETP.LT.OR P1, PT, R5, 0x59, P0 ;  /* 0x000000590500780c */ /* 0x000fc40000721670 */
[----:B------:R-:W-:Y:S02]  /*10f30*/  FSEL R169, R91, -INF , !P2 ;  /* 0xff8000005ba97808 */ /* 0x000fe40005000000 */
[----:B------:R-:W-:Y:S02]  /*10f40*/  ISETP.LT.OR P0, PT, R5, 0x5a, P3 ;  /* 0x0000005a0500780c */ /* 0x000fe40001f01670 */
[----:B------:R-:W-:Y:S01]  /*10f50*/  FSEL R168, R89, -INF , !P1 ;  /* 0xff80000059a87808 */ /* 0x000fe20004800000 */
[----:B-1----:R-:W-:Y:S01]  /*10f60*/  FFMA.FTZ R8, R73, c[0x0][0x2d0], -R7 ;  /* 0x0000b40049087a23 */ /* 0x002fe20000010807 */
[----:B------:R-:W-:Y:S02]  /*10f70*/  FSEL R73, R108, -INF , !P0 ;  /* 0xff8000006c497808 */ /* 0x000fe40004000000 */
[----:B--2---:R-:W-:Y:S01]  /*10f80*/  F2FP.PACK_AB R12, R203, R237 ;  /* 0x000000edcb0c723e */ /* 0x004fe200000000ff */
[----:B------:R1:W-:Y:S01]  /*10f90*/  MUFU.EX2 R214, R8 ;  /* 0x0000000800d67308 */ /* 0x0003e20000000800 */
[----:B---3--:R-:W-:-:S07]  /*10fa0*/  FFMA.FTZ R3, R65, c[0x0][0x2d0], -R6 ;  /* 0x0000b40041037a23 */ /* 0x008fce0000010806 */
[----:B------:R-:W-:Y:S01]  /*10fb0*/  MUFU.EX2 R248, R3 ;  /* 0x0000000300f87308 */ /* 0x000fe20000000800 */
[----:B-1----:R-:W-:Y:S01]  /*10fc0*/  FMNMX.FTZ R8, R117, R9, !PT ;  /* 0x0000000975087209 */ /* 0x002fe20007810000 */
[----:B------:R-:W-:-:S03]  /*10fd0*/  FFMA.FTZ R9, R76, c[0x0][0x2d0], -R7 ;  /* 0x0000b4004c097a23 */ /* 0x000fc60000010807 */
[----:B------:R-:W-:-:S03]  /*10fe0*/  FMNMX.FTZ R8, R118, R8, !PT ;  /* 0x0000000876087209 */ /* 0x000fc60007810000 */
[----:B------:R1:W2:Y:S01]  /*10ff0*/  MUFU.EX2 R202, R9 ;  /* 0x0000000900ca7308 */ /* 0x0002a20000000800 */
[----:B------:R-:W-:-:S04]  /*11000*/  FMNMX.FTZ R8, R119, R8, !PT ;  /* 0x0000000877087209 */ /* 0x000fc80007810000 */
[----:B------:R-:W-:Y:S01]  /*11010*/  FMNMX.FTZ R8, R120, R8, !PT ;  /* 0x0000000878087209 */ /* 0x000fe20007810000 */
[----:B-1----:R-:W-:Y:S01]  /*11020*/  FFMA.FTZ R9, R77, c[0x0][0x2d0], -R7 ;  /* 0x0000b4004d097a23 */ /* 0x002fe20000010807 */
[----:B--2---:R-:W-:Y:S01]  /*11030*/  F2FP.PACK_AB R14, R202, R214 ;  /* 0x000000d6ca0e723e */ /* 0x004fe200000000ff */
[----:B------:R-:W-:Y:S02]  /*11040*/  LDSM.16.MT88.4 R76, [R212+0x100] ;  /* 0x00010000d44c783b */ /* 0x000fe40000004200 */
[----:B------:R1:W-:Y:S02]  /*11050*/  MUFU.EX2 R247, R9 ;  /* 0x0000000900f77308 */ /* 0x0003e40000000800 */
[----:B-1----:R-:W-:Y:S01]  /*11060*/  FMNMX.FTZ R9, R128, R8, !PT ;  /* 0x0000000880097209 */ /* 0x002fe20007810000 */
[----:B------:R-:W-:-:S03]  /*11070*/  FFMA.FTZ R8, R56, c[0x0][0x2d0], -R6 ;  /* 0x0000b40038087a23 */ /* 0x000fc60000010806 */
[----:B------:R-:W-:Y:S02]  /*11080*/  FMNMX.FTZ R9, R134, R9, !PT ;  /* 0x0000000986097209 */ /* 0x000fe40007810000 */
[----:B------:R1:W-:Y:S02]  /*11090*/  MUFU.EX2 R235, R8 ;  /* 0x0000000800eb7308 */ /* 0x0003e40000000800 */
[----:B------:R-:W-:Y:S01]  /*110a0*/  FMNMX.FTZ R0, R160, R9, !PT ;  /* 0x00000009a0007209 */ /* 0x000fe20007810000 */
[----:B------:R-:W-:Y:S02]  /*110b0*/  FFMA.FTZ R9, R57, c[0x0][0x2d0], -R6 ;  /* 0x0000b40039097a23 */ /* 0x000fe40000010806 */
[----:B------:R-:W2:Y:S01]  /*110c0*/  LDSM.16.MT88.4 R56, [R209+0x100] ;  /* 0x00010000d138783b */ /* 0x000ea20000004200 */
[----:B------:R-:W-:Y:S02]  /*110d0*/  FMNMX.FTZ R0, R143, R0, !PT ;  /* 0x000000008f007209 */ /* 0x000fe40007810000 */
[----:B------:R3:W4:Y:S02]  /*110e0*/  MUFU.EX2 R241, R9 ;  /* 0x0000000900f17308 */ /* 0x0007240000000800 */
[----:B------:R-:W-:-:S04]  /*110f0*/  FMNMX.FTZ R0, R142, R0, !PT ;  /* 0x000000008e007209 */ /* 0x000fc80007810000 */
[----:B------:R-:W-:Y:S02]  /*11100*/  FMNMX.FTZ R0, R141, R0, !PT ;  /* 0x000000008d007209 */ /* 0x000fe40007810000 */
[----:B-1----:R-:W-:Y:S02]  /*11110*/  FMNMX.FTZ R8, R68, R74, !PT ;  /* 0x0000004a44087209 */ /* 0x002fe40007810000 */
[----:B------:R-:W-:Y:S02]  /*11120*/  FMNMX.FTZ R0, R166, R0, !PT ;  /* 0x00000000a6007209 */ /* 0x000fe40007810000 */
[----:B------:R-:W-:Y:S02]  /*11130*/  FMNMX.FTZ R8, R112, R8, !PT ;  /* 0x0000000870087209 */ /* 0x000fe40007810000 */
[----:B------:R-:W-:Y:S01]  /*11140*/  FMNMX.FTZ R0, R167, R0, !PT ;  /* 0x00000000a7007209 */ /* 0x000fe20007810000 */
[----:B---3--:R-:W-:Y:S01]  /*11150*/  FFMA.FTZ R9, R60, c[0x0][0x2d0], -R6 ;  /* 0x0000b4003c097a23 */ /* 0x008fe20000010806 */
[----:B------:R-:W-:-:S02]  /*11160*/  FMNMX.FTZ R8, R75, R8, !PT ;  /* 0x000000084b087209 */ /* 0x000fc40007810000 */
[----:B------:R-:W-:Y:S01]  /*11170*/  FMNMX.FTZ R0, R173, R0, !PT ;  /* 0x00000000ad007209 */ /* 0x000fe20007810000 */
[----:B------:R-:W-:Y:S01]  /*11180*/  MUFU.EX2 R213, R9 ;  /* 0x0000000900d57308 */ /* 0x000fe20000000800 */
[----:B------:R-:W-:Y:S01]  /*11190*/  FMNMX.FTZ R4, R113, R8, !PT ;  /* 0x0000000871047209 */ /* 0x000fe20007810000 */
[----:B------:R-:W-:Y:S01]  /*111a0*/  FFMA.FTZ R8, R61, c[0x0][0x2d0], -R6 ;  /* 0x0000b4003d087a23 */ /* 0x000fe20000010806 */
[----:B------:R-:W-:Y:S01]  /*111b0*/  FMNMX.FTZ R0, R174, R0, !PT ;  /* 0x00000000ae007209 */ /* 0x000fe20007810000 */
[----:B------:R-:W1:Y:S01]  /*111c0*/  LDSM.16.MT88.4 R60, [R210+0x100] ;  /* 0x00010000d23c783b */ /* 0x000e620000004200 */
[----:B------:R-:W-:Y:S02]  /*111d0*/  FMNMX.FTZ R4, R114, R4, !PT ;  /* 0x0000000472047209 */ /* 0x000fe40007810000 */
[----:B----4-:R-:W-:Y:S01]  /*111e0*/  F2FP.PACK_AB R13, R241, R235 ;  /* 0x000000ebf10d723e */ /* 0x010fe200000000ff */
[----:B------:R-:W3:Y:S01]  /*111f0*/  MUFU.EX2 R243, R8 ;  /* 0x0000000800f37308 */ /* 0x000ee20000000800 */
[----:B------:R-:W-:Y:S01]  /*11200*/  FMNMX.FTZ R2, R115, R4, !PT ;  /* 0x0000000473027209 */ /* 0x000fe20007810000 */
[----:B------:R-:W-:-:S03]  /*11210*/  FFMA.FTZ R4, R81, c[0x0][0x2d0], -R7 ;  /* 0x0000b40051047a23 */ /* 0x000fc60000010807 */
[----:B------:R-:W-:-:S03]  /*11220*/  FMNMX.FTZ R2, R116, R2, !PT ;  /* 0x0000000274027209 */ /* 0x000fc60007810000 */
[----:B------:R4:W1:Y:S01]  /*11230*/  MUFU.EX2 R244, R4 ;  /* 0x0000000400f47308 */ /* 0x0008620000000800 */
[----:B------:R-:W-:Y:S02]  /*11240*/  FMNMX.FTZ R2, R132, R2, !PT ;  /* 0x0000000284027209 */ /* 0x000fe40007810000 */
[----:B---3--:R-:W-:-:S07]  /*11250*/  F2FP.PACK_AB R15, R243, R213 ;  /* 0x000000d5f30f723e */ /* 0x008fce00000000ff */
[C---:B--2---:R-:W-:Y:S01]  /*11260*/  HMMA.16816.F32 R28, R12.reuse, R56, RZ ;  /* 0x000000380c1c723c */ /* 0x044fe200000018ff */
[----:B----4-:R-:W-:Y:S02]  /*11270*/  FMNMX.FTZ R4, R133, R2, !PT ;  /* 0x0000000285047209 */ /* 0x010fe40007810000 */
[----:B------:R-:W-:Y:S01]  /*11280*/  FMNMX.FTZ R2, R188, R0, !PT ;  /* 0x00000000bc027209 */ /* 0x000fe20007810000 */
[----:B------:R-:W-:Y:S01]  /*11290*/  FFMA.FTZ R0, R85, c[0x0][0x2d0], -R7 ;  /* 0x0000b40055007a23 */ /* 0x000fe20000010807 */
[----:B------:R-:W-:Y:S02]  /*112a0*/  FMNMX.FTZ R8, R135, R4, !PT ;  /* 0x0000000487087209 */ /* 0x000fe40007810000 */
[----:B------:R-:W-:Y:S01]  /*112b0*/  FMNMX.FTZ R2, R189, R2, !PT ;  /* 0x00000002bd027209 */ /* 0x000fe20007810000 */
[----:B------:R2:W-:Y:S01]  /*112c0*/  MUFU.EX2 R219, R0 ;  /* 0x0000000000db7308 */ /* 0x0005e20000000800 */
[----:B------:R-:W-:Y:S02]  /*112d0*/  HMMA.16816.F32 R36, R12, R58, RZ ;  /* 0x0000003a0c24723c */ /* 0x000fe400000018ff */
[----:B------:R-:W-:-:S02]  /*112e0*/  FMNMX.FTZ R4, R193, R2, !PT ;  /* 0x00000002c1047209 */ /* 0x000fc40007810000 */
[----:B------:R-:W-:Y:S02]  /*112f0*/  FMNMX.FTZ R2, R140, R8, !PT ;  /* 0x000000088c027209 */ /* 0x000fe40007810000 */
[----:B-1----:R-:W-:Y:S02]  /*11300*/  F2FP.PACK_AB R8, R244, R247 ;  /* 0x000000f7f408723e */ /* 0x002fe400000000ff */
[----:B------:R-:W-:Y:S01]  /*11310*/  FMNMX.FTZ R2, R161, R2, !PT ;  /* 0x00000002a1027209 */ /* 0x000fe20007810000 */
[----:B------:R-:W-:Y:S03]  /*11320*/  HMMA.16816.F32 R16, R12, R60, RZ ;  /* 0x0000003c0c10723c */ /* 0x000fe600000018ff */
[----:B------:R-:W-:Y:S01]  /*11330*/  FMNMX.FTZ R2, R162, R2, !PT ;  /* 0x00000002a2027209 */ /* 0x000fe20007810000 */
[----:B--2---:R-:W-:-:S03]  /*11340*/  FFMA.FTZ R0, R86, c[0x0][0x2d0], -R7 ;  /* 0x0000b40056007a23 */ /* 0x004fc60000010807 */
[----:B------:R-:W-:Y:S01]  /*11350*/  FMNMX.FTZ R2, R163, R2, !PT ;  /* 0x00000002a3027209 */ /* 0x000fe20007810000 */
[----:B------:R-:W-:Y:S01]  /*11360*/  HMMA.16816.F32 R24, R12, R76, RZ ;  /* 0x0000004c0c18723c */ /* 0x000fe200000018ff */
[----:B------:R1:W2:Y:S02]  /*11370*/  MUFU.EX2 R242, R0 ;  /* 0x0000000000f27308 */ /* 0x0002a40000000800 */
[----:B------:R-:W-:Y:S01]  /*11380*/  FMNMX.FTZ R3, R164, R2, !PT ;  /* 0x00000002a4037209 */ /* 0x000fe20007810000 */
[----:B------:R-:W-:-:S03]  /*11390*/  FFMA.FTZ R2, R66, c[0x0][0x2d0], -R6 ;  /* 0x0000b40042027a23 */ /* 0x000fc60000010806 */
[----:B------:R-:W-:Y:S01]  /*113a0*/  FMNMX.FTZ R3, R178, R3, !PT ;  /* 0x00000003b2037209 */ /* 0x000fe20007810000 */
[----:B------:R-:W-:Y:S01]  /*113b0*/  HMMA.16816.F32 R20, R12, R100, RZ ;  /* 0x000000640c14723c */ /* 0x000fe200000018ff */
[----:B------:R3:W4:Y:S02]  /*113c0*/  MUFU.EX2 R249, R2 ;  /* 0x0000000200f97308 */ /* 0x0007240000000800 */
[----:B------:R-:W-:-:S04]  /*113d0*/  FMNMX.FTZ R3, R179, R3, !PT ;  /* 0x00000003b3037209 */ /* 0x000fc80007810000 */
[----:B------:R-:W-:Y:S01]  /*113e0*/  FMNMX.FTZ R3, R180, R3, !PT ;  /* 0x00000003b4037209 */ /* 0x000fe20007810000 */
[----:B------:R-:W-:Y:S01]  /*113f0*/  HMMA.16816.F32 R44, R12, R78, RZ ;  /* 0x0000004e0c2c723c */ /* 0x000fe200000018ff */
[----:B-1----:R-:W-:Y:S02]  /*11400*/  FMNMX.FTZ R0, R192, R4, !PT ;  /* 0x00000004c0007209 */ /* 0x002fe40007810000 */
[----:B--2---:R-:W-:Y:S02]  /*11410*/  F2FP.PACK_AB R10, R242, R219 ;  /* 0x000000dbf20a723e */ /* 0x004fe400000000ff */
[----:B------:R-:W-:-:S03]  /*11420*/  FMNMX.FTZ R0, R201, R0, !PT ;  /* 0x00000000c9007209 */ /* 0x000fc60007810000 */
[C---:B------:R-:W-:Y:S01]  /*11430*/  HMMA.16816.F32 R40, R12.reuse, R62, RZ ;  /* 0x0000003e0c28723c */ /* 0x040fe200000018ff */
[----:B------:R-:W-:Y:S01]  /*11440*/  FMNMX.FTZ R0, R228, R0, !PT ;  /* 0x00000000e4007209 */ /* 0x000fe20007810000 */
[----:B---3--:R-:W-:Y:S01]  /*11450*/  FFMA.FTZ R2, R70, c[0x0][0x2d0], -R6 ;  /* 0x0000b40046027a23 */ /* 0x008fe20000010806 */
[----:B----4-:R-:W-:Y:S02]  /*11460*/  F2FP.PACK_AB R9, R249, R248 ;  /* 0x000000f8f909723e */ /* 0x010fe400000000ff */
[----:B------:R-:W-:Y:S01]  /*11470*/  FMNMX.FTZ R0, R229, R0, !PT ;  /* 0x00000000e5007209 */ /* 0x000fe20007810000 */
[----:B------:R1:W-:Y:S02]  /*11480*/  MUFU.EX2 R236, R2 ;  /* 0x0000000200ec7308 */ /* 0x0003e40000000800 */
[----:B------:R-:W-:Y:S01]  /*11490*/  HMMA.16816.F32 R12, R12, R102, RZ ;  /* 0x000000660c0c723c */ /* 0x000fe200000018ff */
[----:B------:R-:W-:-:S05]  /*114a0*/  FMNMX.FTZ R0, R200, R0, !PT ;  /* 0x00000000c8007209 */ /* 0x000fca0007810000 */
[----:B------:R-:W2:Y:S01]  /*114b0*/  SHFL.BFLY PT, R4, R0, 0x2, 0x1f ;  /* 0x0c401f0000047f89 */ /* 0x000ea200000e0000 */
[----:B-1----:R-:W-:Y:S01]  /*114c0*/  FMNMX.FTZ R2, R181, R3, !PT ;  /* 0x00000003b5027209 */ /* 0x002fe20007810000 */
[----:B------:R-:W-:-:S03]  /*114d0*/  FFMA.FTZ R3, R80, c[0x0][0x2d0], -R6 ;  /* 0x0000b40050037a23 */ /* 0x000fc60000010806 */
[----:B------:R-:W-:Y:S01]  /*114e0*/  FMNMX.FTZ R2, R170, R2, !PT ;  /* 0x00000002aa027209 */ /* 0x000fe20007810000 */
[----:B------:R1:W3:Y:S03]  /*114f0*/  MUFU.EX2 R218, R3 ;  /* 0x0000000300da7308 */ /* 0x0002e60000000800 */
[----:B------:R-:W-:-:S04]  /*11500*/  FMNMX.FTZ R2, R169, R2, !PT ;  /* 0x00000002a9027209 */ /* 0x000fc80007810000 */
[----:B------:R-:W-:Y:S02]  /*11510*/  FMNMX.FTZ R2, R168, R2, !PT ;  /* 0x00000002a8027209 */ /* 0x000fe40007810000 */
[----:B--2---:R-:W-:Y:S01]  /*11520*/  FMNMX.FTZ R0, R0, R4, !PT ;  /* 0x0000000400007209 */ /* 0x004fe20007810000 */
[----:B-1----:R-:W-:-:S04]  /*11530*/  FFMA.FTZ R3, R109, c[0x0][0x2d0], -R7 ;  /* 0x0000b4006d037a23 */ /* 0x002fc80000010807 */
[----:B------:R-:W1:Y:S01]  /*11540*/  SHFL.BFLY PT, R4, R0, 0x1, 0x1f ;  /* 0x0c201f0000047f89 */ /* 0x000e6200000e0000 */
[----:B---3--:R-:W-:Y:S01]  /*11550*/  F2FP.PACK_AB R11, R218, R236 ;  /* 0x000000ecda0b723e */ /* 0x008fe200000000ff */
[----:B------:R2:W3:Y:S02]  /*11560*/  MUFU.EX2 R245, R3 ;  /* 0x0000000300f57308 */ /* 0x0004e40000000800 */
[----:B------:R-:W4:Y:S04]  /*11570*/  LDSM.16.MT88.4 R108, [R211+0x900] ;  /* 0x00090000d36c783b */ /* 0x000f280000004200 */
[C---:B------:R-:W-:Y:S08]  /*11580*/  HMMA.16816.F32 R52, R8.reuse, R92, R28 ;  /* 0x0000005c0834723c */ /* 0x040ff0000000181c */
[----:B------:R-:W-:Y:S01]  /*11590*/  HMMA.16816.F32 R28, R8, R94, R36 ;  /* 0x0000005e081c723c */ /* 0x000fe20000001824 */
[----:B--2---:R-:W-:Y:S01]  /*115a0*/  FMNMX.FTZ R3, R73, R2, !PT ;  /* 0x0000000249037209 */ /* 0x004fe20007810000 */
[----:B------:R-:W-:-:S04]  /*115b0*/  FFMA.FTZ R2, R121, c[0x0][0x2d0], -R7 ;  /* 0x0000b40079027a23 */ /* 0x000fc80000010807 */
[----:B------:R-:W2:Y:S01]  /*115c0*/  SHFL.BFLY PT, R5, R3, 0x2, 0x1f ;  /* 0x0c401f0003057f89 */ /* 0x000ea200000e0000 */
[----:B------:R3:W-:Y:S01]  /*115d0*/  MUFU.EX2 R123, R2 ;  /* 0x00000002007b7308 */ /* 0x0007e20000000800 */
[----:B-1----:R-:W-:Y:S01]  /*115e0*/  FMNMX.FTZ R70, R0, R4, !PT ;  /* 0x0000000400467209 */ /* 0x002fe20007810000 */
[----:B------:R-:W-:Y:S01]  /*115f0*/  FFMA.FTZ R0, R84, c[0x0][0x2d0], -R6 ;  /* 0x0000b40054007a23 */ /* 0x000fe20000010806 */
[----:B------:R-:W-:Y:S01]  /*11600*/  HMMA.16816.F32 R32, R8, R104, R16 ;  /* 0x000000680820723c */ /* 0x000fe20000001810 */
[----:B------:R-:W-:Y:S01]  /*11610*/  LDSM.16.MT88.4 R84, [R209+0x1100] ;  /* 0x00110000d154783b */ /* 0x000fe20000004200 */
[----:B------:R-:W-:-:S03]  /*11620*/  FSETP.NEU.FTZ.AND P0, PT, R70, -INF , PT ;  /* 0xff8000004600780b */ /* 0x000fc60003f1d000 */
[----:B------:R1:W-:Y:S03]  /*11630*/  MUFU.EX2 R191, R0 ;  /* 0x0000000000bf7308 */ /* 0x0003e60000000800 */
[----:B------:R-:W-:Y:S01]  /*11640*/  HMMA.16816.F32 R48, R8, R96, R24 ;  /* 0x000000600830723c */ /* 0x000fe20000001818 */
[----:B---3--:R-:W-:-:S07]  /*11650*/  FFMA.FTZ R2, R122, c[0x0][0x2d0], -R7 ;  /* 0x0000b4007a027a23 */ /* 0x008fce0000010807 */
[----:B----4-:R-:W-:Y:S01]  /*11660*/  HMMA.16816.F32 R16, R8, R108, R20 ;  /* 0x0000006c0810723c */ /* 0x010fe20000001814 */
[----:B------:R3:W-:Y:S01]  /*11670*/  MUFU.EX2 R195, R2 ;  /* 0x0000000200c37308 */ /* 0x0007e20000000800 */
[----:B--2---:R-:W-:Y:S01]  /*11680*/  FMNMX.FTZ R3, R3, R5, !PT ;  /* 0x0000000503037209 */ /* 0x004fe20007810000 */
[----:B-1----:R-:W-:-:S05]  /*11690*/  FFMA.FTZ R0, R90, c[0x0][0x2d0], -R6 ;  /* 0x0000b4005a007a23 */ /* 0x002fca0000010806 */
[C---:B------:R-:W-:Y:S01]  /*116a0*/  HMMA.16816.F32 R24, R8.reuse, R98, R44 ;  /* 0x000000620818723c */ /* 0x040fe2000000182c */
[----:B------:R-:W1:Y:S01]  /*116b0*/  SHFL.BFLY PT, R4, R3, 0x1, 0x1f ;  /* 0x0c201f0003047f89 */ /* 0x000e6200000e0000 */
[----:B------:R-:W2:Y:S06]  /*116c0*/  MUFU.EX2 R194, R0 ;  /* 0x0000000000c27308 */ /* 0x000eac0000000800 */
[----:B------:R-:W-:Y:S01]  /*116d0*/  HMMA.16816.F32 R20, R8, R106, R40 ;  /* 0x0000006a0814723c */ /* 0x000fe20000001828 */
[----:B---3--:R-:W-:-:S04]  /*116e0*/  FFMA.FTZ R2, R82, c[0x0][0x2d0], -R6 ;  /* 0x0000b40052027a23 */ /* 0x008fc80000010806 */
[----:B------:R3:W-:Y:S03]  /*116f0*/  MUFU.EX2 R238, R2 ;  /* 0x0000000200ee7308 */ /* 0x0007e60000000800 */
[----:B------:R-:W-:Y:S07]  /*11700*/  HMMA.16816.F32 R12, R8, R110, R12 ;  /* 0x0000006e080c723c */ /* 0x000fee000000180c */
[----:B------:R-:W-:-:S02]  /*11710*/  F2FP.PACK_AB R8, R245, R240 ;  /* 0x000000f0f508723e */ /* 0x000fc400000000ff */
[----:B-1----:R-:W-:Y:S02]  /*11720*/  FMNMX.FTZ R3, R3, R4, !PT ;  /* 0x0000000403037209 */ /* 0x002fe40007810000 */
[----:B--2---:R-:W-:Y:S01]  /*11730*/  F2FP.PACK_AB R11, R194, R191 ;  /* 0x000000bfc20b723e */ /* 0x004fe200000000ff */
[----:B---3--:R-:W-:Y:S02]  /*11740*/  FFMA.FTZ R2, R83, c[0x0][0x2d0], -R6 ;  /* 0x0000b40053027a23 */ /* 0x008fe40000010806 */
[----:B------:R-:W1:Y:S02]  /*11750*/  LDSM.16.MT88.4 R80, [R210+0x1100] ;  /* 0x00110000d250783b */ /* 0x000e640000004200 */
[----:B------:R2:W3:Y:S02]  /*11760*/  MUFU.EX2 R246, R2 ;  /* 0x0000000200f67308 */ /* 0x0004e40000000800 */
[----:B--2---:R-:W-:Y:S01]  /*11770*/  FMUL.FTZ R2, R70, c[0x0][0x2d0] ;  /* 0x0000b40046027a20 */ /* 0x004fe20000410000 */
[----:B---3--:R-:W-:-:S04]  /*11780*/  F2FP.PACK_AB R9, R246, R238 ;  /* 0x000000eef609723e */ /* 0x008fc800000000ff */
[----:B------:R-:W-:Y:S02]  /*11790*/  FSEL R2, R2, RZ, P0 ;  /* 0x000000ff02027208 */ /* 0x000fe40000000000 */
[----:B------:R-:W-:-:S03]  /*117a0*/  FSETP.NEU.FTZ.AND P0, PT, R3, -INF , PT ;  /* 0xff8000000300780b */ /* 0x000fc60003f1d000 */
[--C-:B------:R-:W-:Y:S02]  /*117b0*/  FFMA.FTZ R0, R67, c[0x0][0x2d0], -R2.reuse ;  /* 0x0000b40043007a23 */ /* 0x100fe40000010802 */
[--C-:B------:R-:W-:Y:S01]  /*117c0*/  FFMA.FTZ R4, R120, c[0x0][0x2d0], -R2.reuse ;  /* 0x0000b40078047a23 */ /* 0x100fe20000010802 */
[----:B------:R-:W2:Y:S01]  /*117d0*/  LDSM.16.MT88.4 R64, [R212+0x1100] ;  /* 0x00110000d440783b */ /* 0x000ea20000004200 */
[----:B------:R3:W-:Y:S08]  /*117e0*/  MUFU.EX2 R215, R0 ;  /* 0x0000000000d77308 */ /* 0x0007f00000000800 */
[----:B------:R-:W-:Y:S01]  /*117f0*/  MUFU.EX2 R190, R4 ;  /* 0x0000000400be7308 */ /* 0x000fe20000000800 */
[----:B---3--:R-:W-:-:S02]  /*11800*/  FFMA.FTZ R0, R88, c[0x0][0x2d0], -R2 ;  /* 0x0000b40058007a23 */ /* 0x008fc40000010802 */
[----:B------:R-:W3:Y:S05]  /*11810*/  LDSM.16.MT88.4 R88, [R211+0x1100] ;  /* 0x00110000d358783b */ /* 0x000eea0000004200 */
[----:B------:R4:W-:Y:S02]  /*11820*/  MUFU.EX2 R216, R0 ;  /* 0x0000000000d87308 */ /* 0x0009e40000000800 */
[----:B----4-:R-:W-:Y:S02]  /*11830*/  FFMA.FTZ R0, R117, c[0x0][0x2d0], -R2 ;  /* 0x0000b40075007a23 */ /* 0x010fe40000010802 */
[----:B------:R-:W-:-:S04]  /*11840*/  IMAD.MOV.U32 R117, RZ, RZ, R248 ;  /* 0x000000ffff757224 */ /* 0x000fc800078e00f8 */
[----:B------:R4:W-:Y:S02]  /*11850*/  MUFU.EX2 R208, R0 ;  /* 0x0000000000d07308 */ /* 0x0009e40000000800 */
[----:B----4-:R-:W-:Y:S02]  /*11860*/  FFMA.FTZ R0, R118, c[0x0][0x2d0], -R2 ;  /* 0x0000b40076007a23 */ /* 0x010fe40000010802 */
[----:B------:R-:W-:-:S04]  /*11870*/  IMAD.MOV.U32 R118, RZ, RZ, R123 ;  /* 0x000000ffff767224 */ /* 0x000fc800078e007b */
[----:B------:R4:W-:Y:S01]  /*11880*/  MUFU.EX2 R5, R0 ;  /* 0x0000000000057308 */ /* 0x0009e20000000800 */
[----:B------:R-:W-:-:S07]  /*11890*/  F2FP.PACK_AB R10, R195, R118 ;  /* 0x00000076c30a723e */ /* 0x000fce00000000ff */
[----:B-1----:R-:W-:Y:S01]  /*118a0*/  HMMA.16816.F32 R152, R8, R80, R32 ;  /* 0x000000500898723c */ /* 0x002fe20000001820 */
[----:B----4-:R-:W-:-:S07]  /*118b0*/  FFMA.FTZ R0, R119, c[0x0][0x2d0], -R2 ;  /* 0x0000b40077007a23 */ /* 0x010fce0000010802 */
[C---:B------:R-:W-:Y:S01]  /*118c0*/  HMMA.16816.F32 R144, R8.reuse, R84, R52 ;  /* 0x000000540890723c */ /* 0x040fe20000001834 */
[----:B------:R1:W-:Y:S07]  /*118d0*/  MUFU.EX2 R36, R0 ;  /* 0x0000000000247308 */ /* 0x0003ee0000000800 */
[C---:B--2---:R-:W-:Y:S08]  /*118e0*/  HMMA.16816.F32 R148, R8.reuse, R64, R48 ;  /* 0x000000400894723c */ /* 0x044ff00000001830 */
[----:B---3--:R-:W-:Y:S01]  /*118f0*/  HMMA.16816.F32 R156, R8, R88, R16 ;  /* 0x00000058089c723c */ /* 0x008fe20000001810 */
[----:B-1----:R-:W-:-:S05]  /*11900*/  FMUL.FTZ R0, R3, c[0x0][0x2d0] ;  /* 0x0000b40003007a20 */ /* 0x002fca0000410000 */
[----:B------:R-:W-:Y:S02]  /*11910*/  FSEL R0, R0, RZ, P0 ;  /* 0x000000ff00007208 */ /* 0x000fe40000000000 */
[C---:B------:R-:W-:Y:S03]  /*11920*/  HMMA.16816.F32 R120, R8.reuse, R86, R28 ;  /* 0x000000560878723c */ /* 0x040fe6000000181c */
[--C-:B------:R-:W-:Y:S02]  /*11930*/  FFMA.FTZ R4, R68, c[0x0][0x2d0], -R0.reuse ;  /* 0x0000b40044047a23 */ /* 0x100fe40000010800 */
[----:B------:R-:W-:Y:S02]  /*11940*/  IMAD.MOV.U32 R68, RZ, RZ, R249 ;  /* 0x000000ffff447224 */ /* 0x000fe400078e00f9 */
[----:B------:R1:W-:Y:S01]  /*11950*/  MUFU.EX2 R69, R4 ;  /* 0x0000000400457308 */ /* 0x0003e20000000800 */
[C---:B------:R-:W-:Y:S08]  /*11960*/  HMMA.16816.F32 R124, R8.reuse, R66, R24 ;  /* 0x00000042087c723c */ /* 0x040ff00000001818 */
[----:B------:R-:W-:Y:S01]  /*11970*/  HMMA.16816.F32 R136, R8, R90, R12 ;  /* 0x0000005a0888723c */ /* 0x000fe2000000180c */
[----:B-1----:R-:W-:-:S04]  /*11980*/  FFMA.FTZ R4, R74, c[0x0][0x2d0], -R0 ;  /* 0x0000b4004a047a23 */ /* 0x002fc80000010800 */
[----:B------:R1:W-:Y:S02]  /*11990*/  MUFU.EX2 R239, R4 ;  /* 0x0000000400ef7308 */ /* 0x0003e40000000800 */
[----:B-1----:R-:W-:-:S06]  /*119a0*/  FFMA.FTZ R4, R112, c[0x0][0x2d0], -R0 ;  /* 0x0000b40070047a23 */ /* 0x002fcc0000010800 */
[----:B------:R1:W2:Y:S02]  /*119b0*/  MUFU.EX2 R37, R4 ;  /* 0x0000000400257308 */ /* 0x0002a40000000800 */
[----:B-1----:R-:W-:Y:S02]  /*119c0*/  FFMA.FTZ R4, R75, c[0x0][0x2d0], -R0 ;  /* 0x0000b4004b047a23 */ /* 0x002fe40000010800 */
[----:B--2---:R-:W-:-:S04]  /*119d0*/  IMAD.MOV.U32 R75, RZ, RZ, R37 ;  /* 0x000000ffff4b7224 */ /* 0x004fc800078e0025 */
[----:B------:R1:W2:Y:S02]  /*119e0*/  MUFU.EX2 R112, R4 ;  /* 0x0000000400707308 */ /* 0x0002a40000000800 */
[----:B-1----:R-:W-:Y:S02]  /*119f0*/  FFMA.FTZ R4, R128, c[0x0][0x2d0], -R2 ;  /* 0x0000b40080047a23 */ /* 0x002fe40000010802 */
[----:B------:R-:W-:Y:S04]  /*11a00*/  HMMA.16816.F32 R128, R8, R82, R20 ;  /* 0x000000520880723c */ /* 0x000fe80000001814 */
[----:B------:R1:W-:Y:S03]  /*11a10*/  MUFU.EX2 R119, R4 ;  /* 0x0000000400777308 */ /* 0x0003e60000000800 */
[----:B------:R-:W-:-:S02]  /*11a20*/  F2FP.PACK_AB R8, R216, R215 ;  /* 0x000000d7d808723e */ /* 0x000fc400000000ff */
[----:B------:R-:W-:Y:S02]  /*11a30*/  F2FP.PACK_AB R10, R5, R208 ;  /* 0x000000d0050a723e */ /* 0x000fe400000000ff */
[----:B------:R-:W-:Y:S02]  /*11a40*/  F2FP.PACK_AB R9, R239, R69 ;  /* 0x00000045ef09723e */ /* 0x000fe400000000ff */
[----:B--2---:R-:W-:Y:S01]  /*11a50*/  F2FP.PACK_AB R11, R112, R75 ;  /* 0x0000004b700b723e */ /* 0x004fe200000000ff */
[----:B-1----:R-:W-:-:S06]  /*11a60*/  FFMA.FTZ R4, R134, c[0x0][0x2d0], -R2 ;  /* 0x0000b40086047a23 */ /* 0x002fcc0000010802 */
[C---:B------:R-:W-:Y:S01]  /*11a70*/  HMMA.16816.F32 R20, R8.reuse, R56, RZ ;  /* 0x000000380814723c */ /* 0x040fe200000018ff */
[----:B------:R-:W-:Y:S01]  /*11a80*/  IMAD.MOV.U32 R134, RZ, RZ, R241 ;  /* 0x000000ffff867224 */ /* 0x000fe200078e00f1 */
[----:B------:R1:W-:Y:S05]  /*11a90*/  MUFU.EX2 R234, R4 ;  /* 0x0000000400ea7308 */ /* 0x0003ea0000000800 */
[----:B------:R-:W-:Y:S01]  /*11aa0*/  IMAD.MOV.U32 R57, RZ, RZ, R244 ;  /* 0x000000ffff397224 */ /* 0x000fe200078e00f4 */
[----:B------:R-:W-:Y:S01]  /*11ab0*/  HMMA.16816.F32 R16, R8, R76, RZ ;  /* 0x0000004c0810723c */ /* 0x000fe200000018ff */
[----:B------:R-:W-:-:S07]  /*11ac0*/  IMAD.MOV.U32 R56, RZ, RZ, R239 ;  /* 0x000000ffff387224 */ /* 0x000fce00078e00ef */
[----:B------:R-:W-:Y:S01]  /*11ad0*/  HMMA.16816.F32 R12, R8, R60, RZ ;  /* 0x0000003c080c723c */ /* 0x000fe200000018ff */
[----:B-1----:R-:W-:-:S04]  /*11ae0*/  FFMA.FTZ R4, R113, c[0x0][0x2d0], -R0 ;  /* 0x0000b40071047a23 */ /* 0x002fc80000010800 */
[----:B------:R1:W-:Y:S02]  /*11af0*/  MUFU.EX2 R220, R4 ;  /* 0x0000000400dc7308 */ /* 0x0003e40000000800 */
[----:B------:R-:W-:Y:S01]  /*11b00*/  IMAD.MOV.U32 R61, RZ, RZ, R236 ;  /* 0x000000ffff3d7224 */ /* 0x000fe200078e00ec */
[C---:B------:R-:W-:Y:S07]  /*11b10*/  HMMA.16816.F32 R28, R8.reuse, R58, RZ ;  /* 0x0000003a081c723c */ /* 0x040fee00000018ff */
[----:B------:R-:W-:Y:S01]  /*11b20*/  MOV R59, R240 ;  /* 0x000000f0003b7202 */ /* 0x000fe20000000f00 */
[----:B------:R-:W-:Y:S01]  /*11b30*/  HMMA.16816.F32 R24, R8, R100, RZ ;  /* 0x000000640818723c */ /* 0x000fe200000018ff */
[----:B------:R-:W-:-:S03]  /*11b40*/  IMAD.MOV.U32 R58, RZ, RZ, R112 ;  /* 0x000000ffff3a7224 */ /* 0x000fc600078e0070 */
[----:B------:R-:W-:Y:S02]  /*11b50*/  IMAD.MOV.U32 R76, RZ, RZ, R59 ;  /* 0x000000ffff4c7224 */ /* 0x000fe400078e003b */
[--C-:B-1----:R-:W-:Y:S02]  /*11b60*/  FFMA.FTZ R4, R114, c[0x0][0x2d0], -R0.reuse ;  /* 0x0000b40072047a23 */ /* 0x102fe40000010800 */
[----:B------:R-:W-:Y:S02]  /*11b70*/  HMMA.16816.F32 R40, R8, R102, RZ ;  /* 0x000000660828723c */ /* 0x000fe400000018ff */
[----:B------:R1:W2:Y:S02]  /*11b80*/  MUFU.EX2 R32, R4 ;  /* 0x0000000400207308 */ /* 0x0002a40000000800 */
[----:B-1----:R-:W-:Y:S02]  /*11b90*/  FFMA.FTZ R4, R115, c[0x0][0x2d0], -R0 ;  /* 0x0000b40073047a23 */ /* 0x002fe40000010800 */
[----:B--2---:R-:W-:-:S04]  /*11ba0*/  IMAD.MOV.U32 R77, RZ, RZ, R32 ;  /* 0x000000ffff4d7224 */ /* 0x004fc800078e0020 */
[----:B------:R1:W-:Y:S01]  /*11bb0*/  MUFU.EX2 R217, R4 ;  /* 0x0000000400d97308 */ /* 0x0003e20000000800 */
[----:B------:R-:W-:Y:S01]  /*11bc0*/  HMMA.16816.F32 R32, R8, R78, RZ ;  /* 0x0000004e0820723c */ /* 0x000fe200000018ff */
[----:B-1----:R-:W-:Y:S01]  /*11bd0*/  FFMA.FTZ R4, R116, c[0x0][0x2d0], -R0 ;  /* 0x0000b40074047a23 */ /* 0x002fe20000010800 */
[----:B------:R-:W-:-:S06]  /*11be0*/  MOV R116, R36 ;  /* 0x0000002400747202 */ /* 0x000fcc0000000f00 */
[----:B------:R-:W-:Y:S01]  /*11bf0*/  HMMA.16816.F32 R36, R8, R62, RZ ;  /* 0x0000003e0824723c */ /* 0x000fe200000018ff */
[----:B------:R1:W2:Y:S06]  /*11c00*/  MUFU.EX2 R74, R4 ;  /* 0x00000004004a7308 */ /* 0x0002ac0000000800 */
[----:B------:R-:W-:Y:S02]  /*11c10*/  F2FP.PACK_AB R8, R190, R116 ;  /* 0x00000074be08723e */ /* 0x000fe400000000ff */
[----:B------:R-:W-:Y:S02]  /*11c20*/  F2FP.PACK_AB R10, R234, R119 ;  /* 0x00000077ea0a723e */ /* 0x000fe400000000ff */
[----:B------:R-:W-:Y:S01]  /*11c30*/  F2FP.PACK_AB R9, R77, R220 ;  /* 0x000000dc4d09723e */ /* 0x000fe200000000ff */
[----:B-1----:R-:W-:Y:S01]  /*11c40*/  FFMA.FTZ R4, R176, c[0x0][0x2d0], -R7 ;  /* 0x0000b400b0047a23 */ /* 0x002fe20000010807 */
[----:B--2---:R-:W-:Y:S01]  /*11c50*/  F2FP.PACK_AB R11, R74, R217 ;  /* 0x000000d94a0b723e */ /* 0x004fe200000000ff */
[----:B------:R-:W-:-:S02]  /*11c60*/  IMAD.MOV.U32 R176, RZ, RZ, R247 ;  /* 0x000000ffffb07224 */ /* 0x000fc400078e00f7 */
[----:B------:R1:W-:Y:S04]  /*11c70*/  MUFU.EX2 R251, R4 ;  /* 0x0000000400fb7308 */ /* 0x0003e80000000800 */
[C---:B------:R-:W-:Y:S08]  /*11c80*/  HMMA.16816.F32 R16, R8.reuse, R96, R16 ;  /* 0x000000600810723c */ /* 0x040ff00000001810 */
[----:B------:R-:W-:Y:S01]  /*11c90*/  HMMA.16816.F32 R48, R8, R92, R20 ;  /* 0x0000005c0830723c */ /* 0x000fe20000001814 */
[----:B-1----:R-:W-:-:S02]  /*11ca0*/  FFMA.FTZ R4, R160, c[0x0][0x2d0], -R2 ;  /* 0x0000b400a0047a23 */ /* 0x002fc40000010802 */
[----:B------:R-:W-:Y:S02]  /*11cb0*/  IMAD.MOV.U32 R160, RZ, RZ, R119 ;  /* 0x000000ffffa07224 */ /* 0x000fe400078e0077 */
[----:B------:R1:W-:Y:S03]  /*11cc0*/  MUFU.EX2 R247, R4 ;  /* 0x0000000400f77308 */ /* 0x0003e60000000800 */
[----:B------:R-:W-:Y:S01]  /*11cd0*/  HMMA.16816.F32 R52, R8, R104, R12 ;  /* 0x000000680834723c */ /* 0x000fe2000000180c */
[----:B------:R-:W-:-:S07]  /*11ce0*/  IMAD.MOV.U32 R119, RZ, RZ, R191 ;  /* 0x000000ffff777224 */ /* 0x000fce00078e00bf */
[----:B------:R-:W-:Y:S01]  /*11cf0*/  HMMA.16816.F32 R12, R8, R94, R28 ;  /* 0x0000005e080c723c */ /* 0x000fe2000000181c */
[----:B-1----:R-:W-:Y:S01]  /*11d00*/  FFMA.FTZ R4, R143, c[0x0][0x2d0], -R2 ;  /* 0x0000b4008f047a23 */ /* 0x002fe20000010802 */
[----:B------:R-:W-:-:S06]  /*11d10*/  MOV R143, R246 ;  /* 0x000000f6008f7202 */ /* 0x000fcc0000000f00 */
[C---:B------:R-:W-:Y:S01]  /*11d20*/  HMMA.16816.F32 R20, R8.reuse, R98, R32 ;  /* 0x000000620814723c */ /* 0x040fe20000001820 */
[----:B------:R1:W2:Y:S07]  /*11d30*/  MUFU.EX2 R248, R4 ;  /* 0x0000000400f87308 */ /* 0x0002ae0000000800 */
[C---:B------:R-:W-:Y:S01]  /*11d40*/  HMMA.16816.F32 R44, R8.reuse, R108, R24 ;  /* 0x0000006c082c723c */ /* 0x040fe20000001818 */
[----:B------:R-:W-:Y:S07]  /*11d50*/  LDSM.16.MT88.4 R24, [R212+0x1900] ;  /* 0x00190000d418783b */ /* 0x000fee0000004200 */
[----:B------:R-:W-:Y:S01]  /*11d60*/  HMMA.16816.F32 R28, R8, R106, R36 ;  /* 0x0000006a081c723c */ /* 0x000fe20000001824 */
[----:B-1----:R-:W-:-:S02]  /*11d70*/  FFMA.FTZ R4, R142, c[0x0][0x2d0], -R2 ;  /* 0x0000b4008e047a23 */ /* 0x002fc40000010802 */
[----:B------:R-:W-:Y:S02]  /*11d80*/  IMAD.MOV.U32 R142, RZ, RZ, R5 ;  /* 0x000000ffff8e7224 */ /* 0x000fe400078e0005 */
[----:B------:R1:W-:Y:S01]  /*11d90*/  MUFU.EX2 R249, R4 ;  /* 0x0000000400f97308 */ /* 0x0003e20000000800 */
[----:B------:R-:W-:Y:S02]  /*11da0*/  IMAD.MOV.U32 R5, RZ, RZ, R242 ;  /* 0x000000ffff057224 */ /* 0x000fe400078e00f2 */
[----:B------:R-:W-:Y:S07]  /*11db0*/  HMMA.16816.F32 R32, R8, R110, R40 ;  /* 0x0000006e0820723c */ /* 0x000fee0000001828 */
[----:B--2---:R-:W-:Y:S01]  /*11dc0*/  F2FP.PACK_AB R8, R248, R247 ;  /* 0x000000f7f808723e */ /* 0x004fe200000000ff */
[----:B-1----:R-:W-:-:S02]  /*11dd0*/  FFMA.FTZ R4, R141, c[0x0][0x2d0], -R2 ;  /* 0x0000b4008d047a23 */ /* 0x002fc40000010802 */
[----:B------:R-:W-:Y:S02]  /*11de0*/  IMAD.MOV.U32 R141, RZ, RZ, R245 ;  /* 0x000000ffff8d7224 */ /* 0x000fe400078e00f5 */
        /* <DEDUP_REMOVED lines=9> */
[----:B--2---:R-:W-:Y:S01]  /*11e80*/  F2FP.PACK_AB R9, R246, R244 ;  /* 0x000000f4f609723e */ /* 0x004fe200000000ff */
[----:B------:R-:W-:Y:S01]  /*11e90*/  IMAD.MOV.U32 R135, RZ, RZ, R134 ;  /* 0x000000ffff877224 */ /* 0x000fe200078e0086 */
[----:B------:R-:W-:-:S03]  /*11ea0*/  MOV R134, R203 ;  /* 0x000000cb00867202 */ /* 0x000fc60000000f00 */
[----:B------:R1:W-:Y:S02]  /*11eb0*/  MUFU.EX2 R245, R4 ;  /* 0x0000000400f57308 */ /* 0x0003e40000000800 */
[----:B-1----:R-:W-:Y:S01]  /*11ec0*/  FFMA.FTZ R4, R140, c[0x0][0x2d0], -R0 ;  /* 0x0000b4008c047a23 */ /* 0x002fe20000010800 */
[----:B------:R-:W-:-:S05]  /*11ed0*/  MOV R140, R243 ;  /* 0x000000f3008c7202 */ /* 0x000fca0000000f00 */
[----:B------:R1:W2:Y:S02]  /*11ee0*/  MUFU.EX2 R243, R4 ;  /* 0x0000000400f37308 */ /* 0x0002a40000000800 */
[----:B-1----:R-:W-:Y:S01]  /*11ef0*/  FFMA.FTZ R4, R186, c[0x0][0x2d0], -R7 ;  /* 0x0000b400ba047a23 */ /* 0x002fe20000010807 */
[----:B--2---:R-:W-:-:S05]  /*11f00*/  F2FP.PACK_AB R11, R243, R245 ;  /* 0x000000f5f30b723e */ /* 0x004fca00000000ff */
[----:B------:R1:W2:Y:S02]  /*11f10*/  MUFU.EX2 R242, R4 ;  /* 0x0000000400f27308 */ /* 0x0002a40000000800 */
[C---:B------:R-:W-:Y:S01]  /*11f20*/  HMMA.16816.F32 R112, R8.reuse, R64, R16 ;  /* 0x000000400870723c */ /* 0x040fe20000001810 */
[----:B------:R-:W3:Y:S07]  /*11f30*/  LDSM.16.MT88.4 R16, [R209+0x1900] ;  /* 0x00190000d110783b */ /* 0x000eee0000004200 */
[----:B------:R-:W-:Y:S01]  /*11f40*/  HMMA.16816.F32 R100, R8, R66, R20 ;  /* 0x000000420864723c */ /* 0x000fe20000001814 */
[----:B------:R-:W-:Y:S01]  /*11f50*/  LDSM.16.MT88.4 R20, [R211+0x1900] ;  /* 0x00190000d314783b */ /* 0x000fe20000004200 */
[----:B-1----:R-:W-:-:S03]  /*11f60*/  FFMA.FTZ R4, R185, c[0x0][0x2d0], -R7 ;  /* 0x0000b400b9047a23 */ /* 0x002fc60000010807 */
[----:B------:R-:W-:Y:S01]  /*11f70*/  LDSM.16.MT88.4 R64, [R212+0x2100] ;  /* 0x00210000d440783b */ /* 0x000fe20000004200 */
[----:B------:R-:W-:Y:S01]  /*11f80*/  IMAD.MOV.U32 R185, RZ, RZ, R238 ;  /* 0x000000ffffb97224 */ /* 0x000fe200078e00ee */
[----:B------:R1:W-:Y:S01]  /*11f90*/  MUFU.EX2 R240, R4 ;  /* 0x0000000400f07308 */ /* 0x0003e20000000800 */
[C---:B------:R-:W-:Y:S01]  /*11fa0*/  HMMA.16816.F32 R92, R8.reuse, R82, R28 ;  /* 0x00000052085c723c */ /* 0x040fe2000000181c */
[----:B------:R-:W4:Y:S07]  /*11fb0*/  LDSM.16.MT88.4 R28, [R210+0x1900] ;  /* 0x00190000d21c783b */ /* 0x000f2e0000004200 */
[----:B------:R-:W-:Y:S01]  /*11fc0*/  HMMA.16816.F32 R108, R8, R84, R48 ;  /* 0x00000054086c723c */ /* 0x000fe20000001830 */
[----:B-1----:R-:W-:-:S07]  /*11fd0*/  FFMA.FTZ R4, R187, c[0x0][0x2d0], -R7 ;  /* 0x0000b400bb047a23 */ /* 0x002fce0000010807 */
[C---:B------:R-:W-:Y:S01]  /*11fe0*/  HMMA.16816.F32 R104, R8.reuse, R86, R12 ;  /* 0x000000560868723c */ /* 0x040fe2000000180c */
[----:B------:R1:W1:Y:S07]  /*11ff0*/  MUFU.EX2 R241, R4 ;  /* 0x0000000400f17308 */ /* 0x00026e0000000800 */
[C---:B------:R-:W-:Y:S08]  /*12000*/  HMMA.16816.F32 R84, R8.reuse, R88, R44 ;  /* 0x000000580854723c */ /* 0x040ff0000000182c */
[----:B------:R-:W-:Y:S01]  /*12010*/  HMMA.16816.F32 R96, R8, R80, R52 ;  /* 0x000000500860723c */ /* 0x000fe20000001834 */
[----:B------:R-:W-:Y:S01]  /*12020*/  LDSM.16.MT88.4 R80, [R211+0x2100] ;  /* 0x00210000d350783b */ /* 0x000fe20000004200 */
[----:B-1----:R-:W-:-:S04]  /*12030*/  FFMA.FTZ R4, R196, c[0x0][0x2d0], -R7 ;  /* 0x0000b400c4047a23 */ /* 0x002fc80000010807 */
[----:B------:R1:W-:Y:S02]  /*12040*/  MUFU.EX2 R239, R4 ;  /* 0x0000000400ef7308 */ /* 0x0003e40000000800 */
[----:B------:R-:W-:Y:S07]  /*12050*/  HMMA.16816.F32 R88, R8, R90, R32 ;  /* 0x0000005a0858723c */ /* 0x000fee0000001820 */
[----:B--2---:R-:W-:Y:S02]  /*12060*/  F2FP.PACK_AB R8, R242, R251 ;  /* 0x000000fbf208723e */ /* 0x004fe400000000ff */
[----:B------:R-:W-:Y:S01]  /*12070*/  F2FP.PACK_AB R10, R241, R240 ;  /* 0x000000f0f10a723e */ /* 0x000fe200000000ff */
[----:B-1----:R-:W-:-:S04]  /*12080*/  FFMA.FTZ R4, R197, c[0x0][0x2d0], -R7 ;  /* 0x0000b400c5047a23 */ /* 0x002fc80000010807 */
[----:B------:R1:W-:Y:S02]  /*12090*/  MUFU.EX2 R238, R4 ;  /* 0x0000000400ee7308 */ /* 0x0003e40000000800 */
[----:B-1----:R-:W-:Y:S02]  /*120a0*/  FFMA.FTZ R4, R165, c[0x0][0x2d0], -R6 ;  /* 0x0000b400a5047a23 */ /* 0x002fe40000010806 */
[----:B------:R-:W-:Y:S01]  /*120b0*/  IMAD.MOV.U32 R165, RZ, RZ, R57 ;  /* 0x000000ffffa57224 */ /* 0x000fe200078e0039 */
[----:B------:R-:W-:-:S03]  /*120c0*/  MOV R57, R237 ;  /* 0x000000ed00397202 */ /* 0x000fc60000000f00 */
[----:B------:R1:W-:Y:S02]  /*120d0*/  MUFU.EX2 R237, R4 ;  /* 0x0000000400ed7308 */ /* 0x0003e40000000800 */
[----:B-1----:R-:W-:Y:S02]  /*120e0*/  FFMA.FTZ R4, R172, c[0x0][0x2d0], -R6 ;  /* 0x0000b400ac047a23 */ /* 0x002fe40000010806 */
[----:B------:R-:W-:-:S04]  /*120f0*/  IMAD.MOV.U32 R172, RZ, RZ, R58 ;  /* 0x000000ffffac7224 */ /* 0x000fc800078e003a */
[----:B------:R1:W2:Y:S02]  /*12100*/  MUFU.EX2 R236, R4 ;  /* 0x0000000400ec7308 */ /* 0x0002a40000000800 */
[----:B-1----:R-:W-:Y:S01]  /*12110*/  FFMA.FTZ R4, R171, c[0x0][0x2d0], -R6 ;  /* 0x0000b400ab047a23 */ /* 0x002fe20000010806 */
[----:B--2---:R-:W-:Y:S02]  /*12120*/  F2FP.PACK_AB R9, R236, R237 ;  /* 0x000000edec09723e */ /* 0x004fe400000000ff */
[----:B------:R-:W-:-:S03]  /*12130*/  MOV R171, R56 ;  /* 0x0000003800ab7202 */ /* 0x000fc60000000f00 */
[----:B------:R1:W-:Y:S02]  /*12140*/  MUFU.EX2 R235, R4 ;  /* 0x0000000400eb7308 */ /* 0x0003e40000000800 */
[----:B-1----:R-:W-:Y:S02]  /*12150*/  FFMA.FTZ R4, R175, c[0x0][0x2d0], -R6 ;  /* 0x0000b400af047a23 */ /* 0x002fe40000010806 */
[----:B------:R-:W-:-:S04]  /*12160*/  IMAD.MOV.U32 R175, RZ, RZ, R202 ;  /* 0x000000ffffaf7224 */ /* 0x000fc800078e00ca */
[----:B------:R1:W2:Y:S02]  /*12170*/  MUFU.EX2 R203, R4 ;  /* 0x0000000400cb7308 */ /* 0x0002a40000000800 */
[----:B-1----:R-:W-:Y:S01]  /*12180*/  FFMA.FTZ R4, R198, c[0x0][0x2d0], -R7 ;  /* 0x0000b400c6047a23 */ /* 0x002fe20000010807 */
[----:B--2---:R-:W-:-:S05]  /*12190*/  F2FP.PACK_AB R11, R203, R235 ;  /* 0x000000ebcb0b723e */ /* 0x004fca00000000ff */
[----:B------:R1:W-:Y:S02]  /*121a0*/  MUFU.EX2 R234, R4 ;  /* 0x0000000400ea7308 */ /* 0x0003e40000000800 */
[C---:B---3--:R-:W-:Y:S07]  /*121b0*/  HMMA.16816.F32 R52, R8.reuse, R18, R120 ;  /* 0x000000120834723c */ /* 0x048fee0000001878 */
[----:B------:R-:W-:Y:S01]  /*121c0*/  IMAD.MOV.U32 R123, RZ, RZ, R190 ;  /* 0x000000ffff7b7224 */ /* 0x000fe200078e00be */
[----:B------:R-:W-:Y:S01]  /*121d0*/  HMMA.16816.F32 R48, R8, R24, R148 ;  /* 0x000000180830723c */ /* 0x000fe20000001894 */
[----:B------:R-:W-:Y:S01]  /*121e0*/  IMAD.MOV.U32 R122, RZ, RZ, R185 ;  /* 0x000000ffff7a7224 */ /* 0x000fe200078e00b9 */
[----:B------:R-:W-:Y:S01]  /*121f0*/  MOV R120, R141 ;  /* 0x0000008d00787202 */ /* 0x000fe20000000f00 */
[----:B------:R-:W-:-:S02]  /*12200*/  IMAD.MOV.U32 R121, RZ, RZ, R140 ;  /* 0x000000ffff797224 */ /* 0x000fc400078e008c */
[----:B-1----:R-:W-:-:S03]  /*12210*/  FFMA.FTZ R4, R199, c[0x0][0x2d0], -R7 ;  /* 0x0000b400c7047a23 */ /* 0x002fc60000010807 */
[C---:B------:R-:W-:Y:S01]  /*12220*/  HMMA.16816.F32 R44, R8.reuse, R26, R124 ;  /* 0x0000001a082c723c */ /* 0x040fe2000000187c */
[----:B------:R1:W2:Y:S07]  /*12230*/  MUFU.EX2 R202, R4 ;  /* 0x0000000400ca7308 */ /* 0x0002ae0000000800 */
[C---:B----4-:R-:W-:Y:S07]  /*12240*/  HMMA.16816.F32 R40, R8.reuse, R28, R152 ;  /* 0x0000001c0828723c */ /* 0x050fee0000001898 */
[----:B------:R-:W-:Y:S01]  /*12250*/  IMAD.MOV.U32 R154, RZ, RZ, R142 ;  /* 0x000000ffff9a7224 */ /* 0x000fe200078e008e */
[----:B------:R-:W-:Y:S01]  /*12260*/  HMMA.16816.F32 R36, R8, R30, R128 ;  /* 0x0000001e0824723c */ /* 0x000fe20000001880 */
[----:B-1----:R-:W-:Y:S01]  /*12270*/  FFMA.FTZ R4, R177, c[0x0][0x2d0], -R6 ;  /* 0x0000b400b1047a23 */ /* 0x002fe20000010806 */
[----:B------:R-:W-:Y:S01]  /*12280*/  LDSM.16.MT88.4 R128, [R212+0x2900] ;  /* 0x00290000d480783b */ /* 0x000fe20000004200 */
[----:B------:R-:W-:-:S02]  /*12290*/  IMAD.MOV.U32 R177, RZ, RZ, R57 ;  /* 0x000000ffffb17224 */ /* 0x000fc400078e0039 */
[----:B------:R1:W-:Y:S01]  /*122a0*/  MUFU.EX2 R199, R4 ;  /* 0x0000000400c77308 */ /* 0x0003e20000000800 */
[----:B------:R-:W-:Y:S02]  /*122b0*/  IMAD.MOV.U32 R153, RZ, RZ, R143 ;  /* 0x000000ffff997224 */ /* 0x000fe400078e008f */
[C---:B------:R-:W-:Y:S01]  /*122c0*/  HMMA.16816.F32 R56, R8.reuse, R16, R144 ;  /* 0x000000100838723c */ /* 0x040fe20000001890 */
[----:B------:R-:W-:Y:S02]  /*122d0*/  IMAD.MOV.U32 R152, RZ, RZ, R176 ;  /* 0x000000ffff987224 */ /* 0x000fe400078e00b0 */
[----:B------:R-:W-:Y:S02]  /*122e0*/  IMAD.MOV.U32 R155, RZ, RZ, R171 ;  /* 0x000000ffff9b7224 */ /* 0x000fe400078e00ab */
[----:B------:R-:W-:Y:S02]  /*122f0*/  IMAD.MOV.U32 R148, RZ, RZ, R177 ;  /* 0x000000ffff947224 */ /* 0x000fe400078e00b1 */
[----:B------:R-:W-:Y:S01]  /*12300*/  IMAD.MOV.U32 R144, RZ, RZ, R195 ;  /* 0x000000ffff907224 */ /* 0x000fe200078e00c3 */
[----:B------:R-:W-:Y:S01]  /*12310*/  MOV R146, R76 ;  /* 0x0000004c00927202 */ /* 0x000fe20000000f00 */
[----:B------:R-:W-:Y:S01]  /*12320*/  IMAD.MOV.U32 R147, RZ, RZ, R61 ;  /* 0x000000ffff937224 */ /* 0x000fe200078e003d */
[C---:B------:R-:W-:Y:S01]  /*12330*/  HMMA.16816.F32 R32, R8.reuse, R20, R156 ;  /* 0x000000140820723c */ /* 0x040fe2000000189c */
[----:B------:R-:W-:Y:S01]  /*12340*/  IMAD.MOV.U32 R145, RZ, RZ, R77 ;  /* 0x000000ffff917224 */ /* 0x000fe200078e004d */
[----:B------:R-:W3:Y:S01]  /*12350*/  LDSM.16.MT88.4 R60, [R209+0x2100] ;  /* 0x00210000d13c783b */ /* 0x000ee20000004200 */
[----:B-1----:R-:W-:Y:S01]  /*12360*/  FFMA.FTZ R4, R182, c[0x0][0x2d0], -R6 ;  /* 0x0000b400b6047a23 */ /* 0x002fe20000010806 */
[----:B------:R-:W-:Y:S01]  /*12370*/  MOV R182, R194 ;  /* 0x000000c200b67202 */ /* 0x000fe20000000f00 */
[----:B------:R-:W-:Y:S01]  /*12380*/  IMAD.MOV.U32 R151, RZ, RZ, R145 ;  /* 0x000000ffff977224 */ /* 0x000fe200078e0091 */
[----:B------:R-:W1:Y:S01]  /*12390*/  LDSM.16.MT88.4 R76, [R210+0x2100] ;  /* 0x00210000d24c783b */ /* 0x000e620000004200 */
[----:B------:R4:W4:Y:S01]  /*123a0*/  MUFU.EX2 R198, R4 ;  /* 0x0000000400c67308 */ /* 0x0009220000000800 */
[----:B------:R-:W-:Y:S01]  /*123b0*/  HMMA.16816.F32 R12, R8, R22, R136 ;  /* 0x00000016080c723c */ /* 0x000fe20000001888 */
[----:B------:R-:W-:Y:S01]  /*123c0*/  MOV R158, R182 ;  /* 0x000000b6009e7202 */ /* 0x000fe20000000f00 */
[----:B------:R-:W-:Y:S01]  /*123d0*/  IMAD.MOV.U32 R156, RZ, RZ, R175 ;  /* 0x000000ffff9c7224 */ /* 0x000fe200078e00af */
[----:B------:R-:W-:Y:S01]  /*123e0*/  MOV R159, R75 ;  /* 0x0000004b009f7202 */ /* 0x000fe20000000f00 */
[----:B------:R-:W-:Y:S01]  /*123f0*/  IMAD.MOV.U32 R157, RZ, RZ, R144 ;  /* 0x000000ffff9d7224 */ /* 0x000fe200078e0090 */
[----:B------:R-:W-:Y:S01]  /*12400*/  MOV R149, R147 ;  /* 0x0000009300957202 */ /* 0x000fe20000000f00 */
[----:B------:R-:W-:Y:S01]  /*12410*/  IMAD.MOV.U32 R150, RZ, RZ, R146 ;  /* 0x000000ffff967224 */ /* 0x000fe200078e0092 */
[----:B------:R-:W-:Y:S01]  /*12420*/  F2FP.PACK_AB R8, R238, R239 ;  /* 0x000000efee08723e */ /* 0x000fe200000000ff */
[----:B------:R-:W-:Y:S01]  /*12430*/  IMAD.MOV.U32 R138, RZ, RZ, R68 ;  /* 0x000000ffff8a7224 */ /* 0x000fe200078e0044 */
[----:B--2---:R-:W-:Y:S01]  /*12440*/  F2FP.PACK_AB R10, R202, R234 ;  /* 0x000000eaca0a723e */ /* 0x004fe200000000ff */
[----:B------:R-:W-:Y:S01]  /*12450*/  LDSM.16.MT88.4 R144, [R210+0x2900] ;  /* 0x00290000d290783b */ /* 0x000fe20000004200 */
[----:B------:R-:W-:-:S02]  /*12460*/  IMAD.MOV.U32 R139, RZ, RZ, R165 ;  /* 0x000000ffff8b7224 */ /* 0x000fc400078e00a5 */
[----:B----4-:R-:W-:Y:S01]  /*12470*/  FFMA.FTZ R4, R183, c[0x0][0x2d0], -R6 ;  /* 0x0000b400b7047a23 */ /* 0x010fe20000010806 */
[----:B------:R-:W-:-:S03]  /*12480*/  F2FP.PACK_AB R9, R198, R199 ;  /* 0x000000c7c609723e */ /* 0x000fc600000000ff */
[----:B------:R2:W-:Y:S02]  /*12490*/  MUFU.EX2 R197, R4 ;  /* 0x0000000400c57308 */ /* 0x0005e40000000800 */
[----:B--2---:R-:W-:-:S06]  /*124a0*/  FFMA.FTZ R4, R184, c[0x0][0x2d0], -R6 ;  /* 0x0000b400b8047a23 */ /* 0x004fcc0000010806 */
[----:B------:R2:W4:Y:S02]  /*124b0*/  MUFU.EX2 R196, R4 ;  /* 0x0000000400c47308 */ /* 0x0005240000000800 */
[----:B--2---:R-:W-:Y:S01]  /*124c0*/  FFMA.FTZ R4, R166, c[0x0][0x2d0], -R2 ;  /* 0x0000b400a6047a23 */ /* 0x004fe20000010802 */
[----:B----4-:R-:W-:-:S05]  /*124d0*/  F2FP.PACK_AB R11, R196, R197 ;  /* 0x000000c5c40b723e */ /* 0x010fca00000000ff */
[----:B------:R2:W-:Y:S02]  /*124e0*/  MUFU.EX2 R195, R4 ;  /* 0x0000000400c37308 */ /* 0x0005e40000000800 */
[C---:B---3--:R-:W-:Y:S08]  /*124f0*/  HMMA.16816.F32 R56, R8.reuse, R60, R56 ;  /* 0x0000003c0838723c */ /* 0x048ff00000001838 */
[----:B------:R-:W-:Y:S01]  /*12500*/  HMMA.16816.F32 R52, R8, R62, R52 ;  /* 0x0000003e0834723c */ /* 0x000fe20000001834 */
[----:B--2---:R-:W-:-:S04]  /*12510*/  FFMA.FTZ R4, R167, c[0x0][0x2d0], -R2 ;  /* 0x0000b400a7047a23 */ /* 0x004fc80000010802 */
[----:B------:R2:W3:Y:S03]  /*12520*/  MUFU.EX2 R194, R4 ;  /* 0x0000000400c27308 */ /* 0x0004e60000000800 */
[C---:B------:R-:W-:Y:S08]  /*12530*/  HMMA.16816.F32 R48, R8.reuse, R64, R48 ;  /* 0x000000400830723c */ /* 0x040ff00000001830 */
[----:B------:R-:W-:Y:S01]  /*12540*/  HMMA.16816.F32 R44, R8, R66, R44 ;  /* 0x00000042082c723c */ /* 0x000fe2000000182c */
[----:B--2---:R-:W-:-:S07]  /*12550*/  FFMA.FTZ R4, R173, c[0x0][0x2d0], -R2 ;  /* 0x0000b400ad047a23 */ /* 0x004fce0000010802 */
[C---:B-1----:R-:W-:Y:S01]  /*12560*/  HMMA.16816.F32 R40, R8.reuse, R76, R40 ;  /* 0x0000004c0828723c */ /* 0x042fe20000001828 */
[----:B------:R1:W-:Y:S07]  /*12570*/  MUFU.EX2 R191, R4 ;  /* 0x0000000400bf7308 */ /* 0x0003ee0000000800 */
[C---:B------:R-:W-:Y:S08]  /*12580*/  HMMA.16816.F32 R36, R8.reuse, R78, R36 ;  /* 0x0000004e0824723c */ /* 0x040ff00000001824 */
[----:B------:R-:W-:Y:S01]  /*12590*/  HMMA.16816.F32 R32, R8, R80, R32 ;  /* 0x000000500820723c */ /* 0x000fe20000001820 */
[----:B-1----:R-:W-:-:S04]  /*125a0*/  FFMA.FTZ R4, R174, c[0x0][0x2d0], -R2 ;  /* 0x0000b400ae047a23 */ /* 0x002fc80000010802 */
[----:B------:R1:W2:Y:S03]  /*125b0*/  MUFU.EX2 R190, R4 ;  /* 0x0000000400be7308 */ /* 0x0002a60000000800 */
[----:B------:R-:W-:Y:S07]  /*125c0*/  HMMA.16816.F32 R12, R8, R82, R12 ;  /* 0x00000052080c723c */ /* 0x000fee000000180c */
[----:B---3--:R-:W-:Y:S01]  /*125d0*/  F2FP.PACK_AB R8, R194, R195 ;  /* 0x000000c3c208723e */ /* 0x008fe200000000ff */
[----:B-1----:R-:W-:Y:S01]  /*125e0*/  FFMA.FTZ R4, R161, c[0x0][0x2d0], -R0 ;  /* 0x0000b400a1047a23 */ /* 0x002fe20000010800 */
[----:B--2---:R-:W-:-:S02]  /*125f0*/  F2FP.PACK_AB R10, R190, R191 ;  /* 0x000000bfbe0a723e */ /* 0x004fc400000000ff */
[----:B------:R-:W-:Y:S01]  /*12600*/  MOV R161, R172 ;  /* 0x000000ac00a17202 */ /* 0x000fe20000000f00 */
[----:B------:R1:W-:Y:S02]  /*12610*/  MUFU.EX2 R186, R4 ;  /* 0x0000000400ba7308 */ /* 0x0003e40000000800 */
[----:B-1----:R-:W-:-:S06]  /*12620*/  FFMA.FTZ R4, R162, c[0x0][0x2d0], -R0 ;  /* 0x0000b400a2047a23 */ /* 0x002fcc0000010800 */
[----:B------:R1:W2:Y:S02]  /*12630*/  MUFU.EX2 R187, R4 ;  /* 0x0000000400bb7308 */ /* 0x0002a40000000800 */
[----:B-1----:R-:W-:Y:S01]  /*12640*/  FFMA.FTZ R4, R163, c[0x0][0x2d0], -R0 ;  /* 0x0000b400a3047a23 */ /* 0x002fe20000010800 */
[----:B--2---:R-:W-:Y:S01]  /*12650*/  F2FP.PACK_AB R9, R187, R186 ;  /* 0x000000babb09723e */ /* 0x004fe200000000ff */
[----:B------:R-:W-:-:S04]  /*12660*/  IMAD.MOV.U32 R163, RZ, RZ, R123 ;  /* 0x000000ffffa37224 */ /* 0x000fc800078e007b */
[----:B------:R1:W-:Y:S01]  /*12670*/  MUFU.EX2 R185, R4 ;  /* 0x0000000400b97308 */ /* 0x0003e20000000800 */
[----:B------:R-:W-:Y:S02]  /*12680*/  IMAD.MOV.U32 R123, RZ, RZ, R74 ;  /* 0x000000ffff7b7224 */ /* 0x000fe400078e004a */
[----:B-1----:R-:W-:-:S05]  /*12690*/  FFMA.FTZ R4, R164, c[0x0][0x2d0], -R0 ;  /* 0x0000b400a4047a23 */ /* 0x002fca0000010800 */
[----:B------:R1:W2:Y:S02]  /*126a0*/  MUFU.EX2 R68, R4 ;  /* 0x0000000400447308 */ /* 0x0002a40000000800 */
[----:B-1----:R-:W-:Y:S01]  /*126b0*/  FFMA.FTZ R4, R233, c[0x0][0x2d0], -R7 ;  /* 0x0000b400e9047a23 */ /* 0x002fe20000010807 */
[----:B--2---:R-:W-:Y:S01]  /*126c0*/  F2FP.PACK_AB R11, R68, R185 ;  /* 0x000000b9440b723e */ /* 0x004fe200000000ff */
[----:B------:R-:W-:-:S04]  /*126d0*/  IMAD.MOV.U32 R233, RZ, RZ, R158 ;  /* 0x000000ffffe97224 */ /* 0x000fc800078e009e */
[----:B------:R1:W-:Y:S02]  /*126e0*/  MUFU.EX2 R182, R4 ;  /* 0x0000000400b67308 */ /* 0x0003e40000000800 */
[C---:B------:R-:W-:Y:S01]  /*126f0*/  HMMA.16816.F32 R140, R8.reuse, R24, R112 ;  /* 0x00000018088c723c */ /* 0x040fe20000001870 */
[----:B------:R-:W2:Y:S07]  /*12700*/  LDSM.16.MT88.4 R112, [R209+0x2900] ;  /* 0x00290000d170783b */ /* 0x000eae0000004200 */
[----:B------:R-:W-:Y:S01]  /*12710*/  HMMA.16816.F32 R108, R8, R16, R108 ;  /* 0x00000010086c723c */ /* 0x000fe2000000186c */
[----:B-1----:R-:W-:Y:S01]  /*12720*/  FFMA.FTZ R4, R232, c[0x0][0x2d0], -R7 ;  /* 0x0000b400e8047a23 */ /* 0x002fe20000010807 */
[----:B------:R-:W-:-:S03]  /*12730*/  MOV R232, R157 ;  /* 0x0000009d00e87202 */ /* 0x000fc60000000f00 */
[----:B------:R1:W3:Y:S03]  /*12740*/  MUFU.EX2 R183, R4 ;  /* 0x0000000400b77308 */ /* 0x0002e60000000800 */
[C---:B------:R-:W-:Y:S01]  /*12750*/  HMMA.16816.F32 R124, R8.reuse, R18, R104 ;  /* 0x00000012087c723c */ /* 0x040fe20000001868 */
[----:B------:R-:W4:Y:S07]  /*12760*/  LDSM.16.MT88.4 R16, [R211+0x2900] ;  /* 0x00290000d310783b */ /* 0x000f2e0000004200 */
[----:B------:R-:W-:Y:S01]  /*12770*/  HMMA.16816.F32 R100, R8, R26, R100 ;  /* 0x0000001a0864723c */ /* 0x000fe20000001864 */
[----:B-1----:R-:W-:-:S07]  /*12780*/  FFMA.FTZ R4, R231, c[0x0][0x2d0], -R7 ;  /* 0x0000b400e7047a23 */ /* 0x002fce0000010807 */
[----:B------:R-:W-:Y:S01]  /*12790*/  HMMA.16816.F32 R96, R8, R28, R96 ;  /* 0x0000001c0860723c */ /* 0x000fe20000001860 */
[----:B------:R-:W-:Y:S01]  /*127a0*/  FFMA.FTZ R7, R230, c[0x0][0x2d0], -R7 ;  /* 0x0000b400e6077a23 */ /* 0x000fe20000010807 */
[----:B---3--:R-:W-:Y:S01]  /*127b0*/  F2FP.PACK_AB R164, R183, R182 ;  /* 0x000000b6b7a4723e */ /* 0x008fe200000000ff */
[----:B------:R1:W-:Y:S01]  /*127c0*/  MUFU.EX2 R184, R4 ;  /* 0x0000000400b87308 */ /* 0x0003e20000000800 */
[----:B------:R-:W-:Y:S01]  /*127d0*/  MOV R231, R119 ;  /* 0x0000007700e77202 */ /* 0x000fe20000000f00 */
[----:B------:R-:W-:-:S03]  /*127e0*/  IMAD.MOV.U32 R230, RZ, RZ, R118 ;  /* 0x000000ffffe67224 */ /* 0x000fc600078e0076 */
[C---:B------:R-:W-:Y:S03]  /*127f0*/  HMMA.16816.F32 R92, R8.reuse, R30, R92 ;  /* 0x0000001e085c723c */ /* 0x040fe6000000185c */
[----:B------:R-:W3:Y:S05]  /*12800*/  MUFU.EX2 R177, R7 ;  /* 0x0000000700b17308 */ /* 0x000eea0000000800 */
[----:B------:R-:W-:Y:S01]  /*12810*/  HMMA.16816.F32 R84, R8, R20, R84 ;  /* 0x000000140854723c */ /* 0x000fe20000001854 */
[----:B-1----:R-:W-:Y:S02]  /*12820*/  FFMA.FTZ R4, R206, c[0x0][0x2d0], -R6 ;  /* 0x0000b400ce047a23 */ /* 0x002fe40000010806 */
[----:B------:R-:W-:-:S02]  /*12830*/  IMAD.MOV.U32 R206, RZ, RZ, R153 ;  /* 0x000000ffffce7224 */ /* 0x000fc400078e0099 */
[----:B------:R1:W-:Y:S03]  /*12840*/  MUFU.EX2 R174, R4 ;  /* 0x0000000400ae7308 */ /* 0x0003e60000000800 */
[----:B------:R-:W-:Y:S01]  /*12850*/  HMMA.16816.F32 R88, R8, R22, R88 ;  /* 0x000000160858723c */ /* 0x000fe20000001858 */
[----:B---3--:R-:W-:-:S06]  /*12860*/  F2FP.PACK_AB R166, R177, R184 ;  /* 0x000000b8b1a6723e */ /* 0x008fcc00000000ff */
[----:B------:R-:W-:-:S04]  /*12870*/  FFMA.FTZ R8, R201, c[0x0][0x2d0], -R2 ;  /* 0x0000b400c9087a23 */ /* 0x000fc80000010802 */
[----:B------:R3:W-:Y:S01]  /*12880*/  MUFU.EX2 R28, R8 ;  /* 0x00000008001c7308 */ /* 0x0007e20000000800 */
[----:B-1----:R-:W-:Y:S02]  /*12890*/  FFMA.FTZ R4, R205, c[0x0][0x2d0], -R6 ;  /* 0x0000b400cd047a23 */ /* 0x002fe40000010806 */
[----:B------:R-:W-:-:S05]  /*128a0*/  IMAD.MOV.U32 R205, RZ, RZ, R120 ;  /* 0x000000ffffcd7224 */ /* 0x000fca00078e0078 */
[----:B------:R1:W1:Y:S01]  /*128b0*/  MUFU.EX2 R175, R4 ;  /* 0x0000000400af7308 */ /* 0x0002620000000800 */
[----:B---3--:R-:W-:-:S07]  /*128c0*/  FFMA.FTZ R8, R228, c[0x0][0x2d0], -R2 ;  /* 0x0000b400e4087a23 */ /* 0x008fce0000010802 */
[----:B------:R3:W-:Y:S01]  /*128d0*/  MUFU.EX2 R30, R8 ;  /* 0x00000008001e7308 */ /* 0x0007e20000000800 */
[--C-:B-1----:R-:W-:Y:S01]  /*128e0*/  FFMA.FTZ R4, R204, c[0x0][0x2d0], -R6.reuse ;  /* 0x0000b400cc047a23 */ /* 0x102fe20000010806 */
[----:B------:R-:W-:Y:S01]  /*128f0*/  F2FP.PACK_AB R165, R175, R174 ;  /* 0x000000aeafa5723e */ /* 0x000fe200000000ff */
[----:B------:R-:W-:Y:S01]  /*12900*/  FFMA.FTZ R6, R207, c[0x0][0x2d0], -R6 ;  /* 0x0000b400cf067a23 */ /* 0x000fe20000010806 */
[----:B------:R-:W-:-:S04]  /*12910*/  MOV R204, R122 ;  /* 0x0000007a00cc7202 */ /* 0x000fc80000000f00 */
[----:B------:R1:W-:Y:S01]  /*12920*/  MUFU.EX2 R176, R4 ;  /* 0x0000000400b07308 */ /* 0x0003e20000000800 */
[----:B------:R-:W-:-:S07]  /*12930*/  IMAD.MOV.U32 R207, RZ, RZ, R123 ;  /* 0x000000ffffcf7224 */ /* 0x000fce00078e007b */
[----:B------:R-:W2:Y:S01]  /*12940*/  MUFU.EX2 R173, R6 ;  /* 0x0000000600ad7308 */ /* 0x000ea20000000800 */
[--C-:B---3--:R-:W-:Y:S02]  /*12950*/  FFMA.FTZ R8, R229, c[0x0][0x2d0], -R2.reuse ;  /* 0x0000b400e5087a23 */ /* 0x108fe40000010802 */
[----:B-1----:R-:W-:-:S05]  /*12960*/  FFMA.FTZ R4, R188, c[0x0][0x2d0], -R2 ;  /* 0x0000b400bc047a23 */ /* 0x002fca0000010802 */
[----:B------:R-:W-:Y:S01]  /*12970*/  MUFU.EX2 R31, R8 ;  /* 0x00000008001f7308 */ /* 0x000fe20000000800 */
[----:B------:R-:W-:Y:S02]  /*12980*/  MOV R188, R150 ;  /* 0x0000009600bc7202 */ /* 0x000fe40000000f00 */
[----:B--2---:R-:W-:-:S05]  /*12990*/  F2FP.PACK_AB R167, R173, R176 ;  /* 0x000000b0ada7723e */ /* 0x004fca00000000ff */
[----:B------:R1:W-:Y:S02]  /*129a0*/  MUFU.EX2 R172, R4 ;  /* 0x0000000400ac7308 */ /* 0x0003e40000000800 */
[----:B------:R-:W-:Y:S07]  /*129b0*/  HMMA.16816.F32 R104, R164, R112, R56 ;  /* 0x00000070a468723c */ /* 0x000fee0000001838 */
[----:B------:R-:W-:Y:S01]  /*129c0*/  IMAD.MOV.U32 R56, RZ, RZ, R116 ;  /* 0x000000ffff387224 */ /* 0x000fe200078e0074 */
[----:B------:R-:W-:Y:S01]  /*129d0*/  MOV R59, R139 ;  /* 0x0000008b003b7202 */ /* 0x000fe20000000f00 */
[----:B------:R-:W-:-:S02]  /*129e0*/  IMAD.MOV.U32 R58, RZ, RZ, R161 ;  /* 0x000000ffff3a7224 */ /* 0x000fc400078e00a1 */
[----:B-1----:R-:W-:Y:S02]  /*129f0*/  FFMA.FTZ R4, R189, c[0x0][0x2d0], -R2 ;  /* 0x0000b400bd047a23 */ /* 0x002fe40000010802 */
[----:B------:R-:W-:Y:S02]  /*12a00*/  IMAD.MOV.U32 R189, RZ, RZ, R132 ;  /* 0x000000ffffbd7224 */ /* 0x000fe400078e0084 */
[----:B------:R1:W-:Y:S01]  /*12a10*/  MUFU.EX2 R171, R4 ;  /* 0x0000000400ab7308 */ /* 0x0003e20000000800 */
[----:B------:R-:W-:Y:S02]  /*12a20*/  IMAD.MOV.U32 R57, RZ, RZ, R156 ;  /* 0x000000ffff397224 */ /* 0x000fe400078e009c */
[----:B-1----:R-:W-:Y:S01]  /*12a30*/  FFMA.FTZ R4, R193, c[0x0][0x2d0], -R2 ;  /* 0x0000b400c1047a23 */ /* 0x002fe20000010802 */
[----:B------:R-:W-:-:S04]  /*12a40*/  MOV R193, R5 ;  /* 0x0000000500c17202 */ /* 0x000fc80000000f00 */
[----:B------:R1:W-:Y:S02]  /*12a50*/  MUFU.EX2 R75, R4 ;  /* 0x00000004004b7308 */ /* 0x0003e40000000800 */
[--C-:B-1----:R-:W-:Y:S02]  /*12a60*/  FFMA.FTZ R4, R192, c[0x0][0x2d0], -R2.reuse ;  /* 0x0000b400c0047a23 */ /* 0x102fe40000010802 */
[----:B------:R-:W-:-:S04]  /*12a70*/  FFMA.FTZ R2, R200, c[0x0][0x2d0], -R2 ;  /* 0x0000b400c8027a23 */ /* 0x000fc80000010802 */
[----:B------:R1:W2:Y:S01]  /*12a80*/  MUFU.EX2 R74, R4 ;  /* 0x00000004004a7308 */ /* 0x0002a20000000800 */
[----:B------:R-:W-:Y:S01]  /*12a90*/  IMAD.MOV.U32 R192, RZ, RZ, R160 ;  /* 0x000000ffffc07224 */ /* 0x000fe200078e00a0 */
[----:B------:R-:W-:-:S06]  /*12aa0*/  F2FP.PACK_AB R160, R30, R28 ;  /* 0x0000001c1ea0723e */ /* 0x000fcc00000000ff */
[----:B------:R3:W3:Y:S01]  /*12ab0*/  MUFU.EX2 R29, R2 ;  /* 0x00000002001d7308 */ /* 0x0006e20000000800 */
[----:B-1----:R-:W-:Y:S01]  /*12ac0*/  FFMA.FTZ R4, R178, c[0x0][0x2d0], -R0 ;  /* 0x0000b400b2047a23 */ /* 0x002fe20000010800 */
[----:B--2---:R-:W-:Y:S01]  /*12ad0*/  F2FP.PACK_AB R6, R74, R75 ;  /* 0x0000004b4a06723e */ /* 0x004fe200000000ff */
[----:B------:R-:W-:-:S05]  /*12ae0*/  IMAD.MOV.U32 R178, RZ, RZ, R151 ;  /* 0x000000ffffb27224 */ /* 0x000fca00078e0097 */
[----:B------:R1:W-:Y:S01]  /*12af0*/  MUFU.EX2 R24, R4 ;  /* 0x0000000400187308 */ /* 0x0003e20000000800 */
[----:B---3--:R-:W-:Y:S01]  /*12b00*/  FFMA.FTZ R2, R170, c[0x0][0x2d0], -R0 ;  /* 0x0000b400aa027a23 */ /* 0x008fe20000010800 */
[----:B------:R-:W-:-:S06]  /*12b10*/  F2FP.PACK_AB R162, R29, R31 ;  /* 0x0000001f1da2723e */ /* 0x000fcc00000000ff */
[----:B------:R2:W-:Y:S01]  /*12b20*/  MUFU.EX2 R20, R2 ;  /* 0x0000000200147308 */ /* 0x0005e20000000800 */
[----:B-1----:R-:W-:Y:S02]  /*12b30*/  FFMA.FTZ R4, R179, c[0x0][0x2d0], -R0 ;  /* 0x0000b400b3047a23 */ /* 0x002fe40000010800 */
[----:B------:R-:W-:-:S05]  /*12b40*/  IMAD.MOV.U32 R179, RZ, RZ, R149 ;  /* 0x000000ffffb37224 */ /* 0x000fca00078e0095 */
[----:B------:R1:W3:Y:S01]  /*12b50*/  MUFU.EX2 R27, R4 ;  /* 0x00000004001b7308 */ /* 0x0002e20000000800 */
[----:B--2---:R-:W-:-:S07]  /*12b60*/  FFMA.FTZ R2, R169, c[0x0][0x2d0], -R0 ;  /* 0x0000b400a9027a23 */ /* 0x004fce0000010800 */
[----:B------:R2:W2:Y:S01]  /*12b70*/  MUFU.EX2 R21, R2 ;  /* 0x0000000200157308 */ /* 0x0004a20000000800 */
[----:B-1----:R-:W-:Y:S01]  /*12b80*/  FFMA.FTZ R4, R180, c[0x0][0x2d0], -R0 ;  /* 0x0000b400b4047a23 */ /* 0x002fe20000010800 */
[----:B---3--:R-:W-:Y:S01]  /*12b90*/  F2FP.PACK_AB R5, R27, R24 ;  /* 0x000000181b05723e */ /* 0x008fe200000000ff */
[----:B------:R-:W-:-:S05]  /*12ba0*/  IMAD.MOV.U32 R180, RZ, RZ, R138 ;  /* 0x000000ffffb47224 */ /* 0x000fca00078e008a */
[----:B------:R1:W-:Y:S01]  /*12bb0*/  MUFU.EX2 R26, R4 ;  /* 0x00000004001a7308 */ /* 0x0003e20000000800 */
[----:B------:R-:W-:Y:S01]  /*12bc0*/  HMMA.16816.F32 R136, R164, R144, R40 ;  /* 0x00000090a488723c */ /* 0x000fe20000001828 */
[----:B--2---:R-:W-:Y:S01]  /*12bd0*/  FFMA.FTZ R2, R168, c[0x0][0x2d0], -R0 ;  /* 0x0000b400a8027a23 */ /* 0x004fe20000010800 */
[----:B------:R-:W-:-:S05]  /*12be0*/  F2FP.PACK_AB R161, R21, R20 ;  /* 0x0000001415a1723e */ /* 0x000fca00000000ff */
[----:B------:R-:W-:Y:S01]  /*12bf0*/  MUFU.EX2 R23, R2 ;  /* 0x0000000200177308 */ /* 0x000fe20000000800 */
[--C-:B-1----:R-:W-:Y:S02]  /*12c00*/  FFMA.FTZ R4, R181, c[0x0][0x2d0], -R0.reuse ;  /* 0x0000b400b5047a23 */ /* 0x102fe40000010800 */
[----:B------:R-:W-:Y:S02]  /*12c10*/  IMAD.MOV.U32 R181, RZ, RZ, R117 ;  /* 0x000000ffffb57224 */ /* 0x000fe400078e0075 */
[----:B------:R-:W-:Y:S03]  /*12c20*/  HMMA.16816.F32 R116, R164, R114, R52 ;  /* 0x00000072a474723c */ /* 0x000fe60000001834 */
[----:B------:R1:W2:Y:S01]  /*12c30*/  MUFU.EX2 R25, R4 ;  /* 0x0000000400197308 */ /* 0x0002a20000000800 */
[----:B------:R-:W-:-:S03]  /*12c40*/  FFMA.FTZ R0, R73, c[0x0][0x2d0], -R0 ;  /* 0x0000b40049007a23 */ /* 0x000fc60000010800 */
[----:B------:R-:W-:Y:S01]  /*12c50*/  IMAD.MOV.U32 R52, RZ, RZ, R121 ;  /* 0x000000ffff347224 */ /* 0x000fe200078e0079 */
[----:B------:R-:W-:Y:S01]  /*12c60*/  MOV R53, R154 ;  /* 0x0000009a00357202 */ /* 0x000fe20000000f00 */
[C---:B------:R-:W-:Y:S01]  /*12c70*/  HMMA.16816.F32 R120, R164.reuse, R128, R48 ;  /* 0x00000080a478723c */ /* 0x040fe20000001830 */
[----:B------:R-:W-:Y:S01]  /*12c80*/  IMAD.MOV.U32 R54, RZ, RZ, R152 ;  /* 0x000000ffff367224 */ /* 0x000fe200078e0098 */
[----:B------:R-:W-:Y:S01]  /*12c90*/  MOV R55, R159 ;  /* 0x0000009f00377202 */ /* 0x000fe20000000f00 */
[----:B------:R3:W3:Y:S04]  /*12ca0*/  MUFU.EX2 R22, R0 ;  /* 0x0000000000167308 */ /* 0x0006e80000000800 */
[----:B------:R-:W-:Y:S01]  /*12cb0*/  MOV R50, R135 ;  /* 0x0000008700327202 */ /* 0x000fe20000000f00 */
[----:B------:R-:W-:Y:S01]  /*12cc0*/  IMAD.MOV.U32 R49, RZ, RZ, R133 ;  /* 0x000000ffff317224 */ /* 0x000fe200078e0085 */
[----:B------:R-:W-:Y:S01]  /*12cd0*/  MOV R48, R134 ;  /* 0x0000008600307202 */ /* 0x000fe20000000f00 */
[----:B------:R-:W-:Y:S01]  /*12ce0*/  IMAD.MOV.U32 R51, RZ, RZ, R155 ;  /* 0x000000ffff337224 */ /* 0x000fe200078e009b */
[----:B------:R-:W-:Y:S01]  /*12cf0*/  HMMA.16816.F32 R132, R164, R130, R44 ;  /* 0x00000082a484723c */ /* 0x000fe2000000182c */
[----:B-1----:R-:W-:-:S02]  /*12d00*/  F2FP.PACK_AB R4, R171, R172 ;  /* 0x000000acab04723e */ /* 0x002fc400000000ff */
[----:B--2---:R-:W-:-:S04]  /*12d10*/  F2FP.PACK_AB R7, R25, R26 ;  /* 0x0000001a1907723e */ /* 0x004fc800000000ff */
[----:B------:R-:W-:Y:S01]  /*12d20*/  IMAD.MOV.U32 R47, RZ, RZ, R148 ;  /* 0x000000ffff2f7224 */ /* 0x000fe200078e0094 */
[----:B------:R-:W-:Y:S01]  /*12d30*/  MOV R44, R48 ;  /* 0x00000030002c7202 */ /* 0x000fe20000000f00 */
[----:B------:R-:W-:Y:S01]  /*12d40*/  IMAD.MOV.U32 R46, RZ, RZ, c[0x0][0x2c4] ;  /* 0x0000b100ff2e7624 */ /* 0x000fe200078e00ff */
[----:B------:R-:W-:Y:S01]  /*12d50*/  MOV R48, R51 ;  /* 0x0000003300307202 */ /* 0x000fe20000000f00 */
[----:B------:R-:W-:Y:S01]  /*12d60*/  IMAD.MOV.U32 R45, RZ, RZ, R47 ;  /* 0x000000ffff2d7224 */ /* 0x000fe200078e002f */
[----:B------:R-:W-:Y:S01]  /*12d70*/  MOV R51, R54 ;  /* 0x0000003600337202 */ /* 0x000fe20000000f00 */
[----:B------:R-:W-:Y:S01]  /*12d80*/  IMAD.MOV.U32 R47, RZ, RZ, R50 ;  /* 0x000000ffff2f7224 */ /* 0x000fe200078e0032 */
[----:B------:R-:W-:Y:S01]  /*12d90*/  ISETP.NE.AND P6, PT, R46, 0x1, PT ;  /* 0x000000012e00780c */ /* 0x000fe20003fc5270 */
[----:B------:R-:W-:Y:S01]  /*12da0*/  IMAD.MOV.U32 R46, RZ, RZ, R49 ;  /* 0x000000ffff2e7224 */ /* 0x000fe200078e0031 */
[----:B------:R-:W-:Y:S01]  /*12db0*/  MOV R54, R56 ;  /* 0x0000003800367202 */ /* 0x000fe20000000f00 */
[----:B------:R-:W-:Y:S01]  /*12dc0*/  IMAD.MOV.U32 R49, RZ, RZ, R52 ;  /* 0x000000ffff317224 */ /* 0x000fe200078e0034 */
[----:B------:R-:W-:Y:S01]  /*12dd0*/  MOV R56, R59 ;  /* 0x0000003b00387202 */ /* 0x000fe20000000f00 */
[----:B------:R-:W-:Y:S01]  /*12de0*/  IMAD.MOV.U32 R50, RZ, RZ, R53 ;  /* 0x000000ffff327224 */ /* 0x000fe200078e0035 */
[----:B------:R-:W-:Y:S01]  /*12df0*/  MOV R59, R220 ;  /* 0x000000dc003b7202 */ /* 0x000fe20000000f00 */
[----:B------:R-:W-:Y:S01]  /*12e00*/  FADD.FTZ R2, R45, R44 ;  /* 0x0000002c2d027221 */ /* 0x000fe20000010000 */
[----:B------:R-:W-:Y:S01]  /*12e10*/  MOV R44, R47 ;  /* 0x0000002f002c7202 */ /* 0x000fe20000000f00 */
[----:B------:R-:W-:Y:S01]  /*12e20*/  IMAD.MOV.U32 R52, RZ, RZ, R55 ;  /* 0x000000ffff347224 */ /* 0x000fe200078e0037 */
[----:B------:R-:W-:Y:S01]  /*12e30*/  HMMA.16816.F32 R8, R4, R62, R124 ;  /* 0x0000003e0408723c */ /* 0x000fe2000000187c */
[----:B------:R-:W-:Y:S01]  /*12e40*/  IMAD.MOV.U32 R53, RZ, RZ, R181 ;  /* 0x000000ffff357224 */ /* 0x000fe200078e00b5 */
[----:B------:R1:W5:Y:S01]  /*12e50*/  LDL.LU R220, [R1+0x88] ;  /* 0x0000880001dc7983 */ /* 0x0003620000300800 */
[----:B------:R-:W-:-:S02]  /*12e60*/  IMAD.MOV.U32 R47, RZ, RZ, R48 ;  /* 0x000000ffff2f7224 */ /* 0x000fc400078e0030 */
[----:B------:R-:W-:Y:S01]  /*12e70*/  IMAD.MOV.U32 R48, RZ, RZ, R49 ;  /* 0x000000ffff307224 */ /* 0x000fe200078e0031 */
[----:B------:R-:W-:Y:S01]  /*12e80*/  MOV R49, R50 ;  /* 0x0000003200317202 */ /* 0x000fe20000000f00 */
[----:B------:R-:W-:Y:S01]  /*12e90*/  IMAD.MOV.U32 R181, RZ, RZ, R58 ;  /* 0x000000ffffb57224 */ /* 0x000fe200078e003a */
[C---:B------:R-:W-:Y:S01]  /*12ea0*/  HMMA.16816.F32 R148, R164.reuse, R146, R36 ;  /* 0x00000092a494723c */ /* 0x040fe20000001824 */
[----:B------:R-:W-:Y:S02]  /*12eb0*/  IMAD.MOV.U32 R55, RZ, RZ, R57 ;  /* 0x000000ffff377224 */ /* 0x000fe400078e0039 */
[----:B------:R-:W-:Y:S02]  /*12ec0*/  IMAD.MOV.U32 R50, RZ, RZ, R51 ;  /* 0x000000ffff327224 */ /* 0x000fe400078e0033 */
[----:B------:R-:W-:Y:S02]  /*12ed0*/  IMAD.MOV.U32 R57, RZ, RZ, R180 ;  /* 0x000000ffff397224 */ /* 0x000fe400078e00b4 */
[----:B------:R-:W-:Y:S01]  /*12ee0*/  IMAD.MOV.U32 R58, RZ, RZ, R163 ;  /* 0x000000ffff3a7224 */ /* 0x000fe200078e00a3 */
[----:B----4-:R-:W-:Y:S01]  /*12ef0*/  HMMA.16816.F32 R152, R164, R16, R32 ;  /* 0x00000010a498723c */ /* 0x010fe20000001820 */
[----:B------:R-:W-:Y:S01]  /*12f00*/  IMAD.MOV.U32 R51, RZ, RZ, R52 ;  /* 0x000000ffff337224 */ /* 0x000fe200078e0034 */
[----:B------:R-:W-:Y:S01]  /*12f10*/  MOV R52, R53 ;  /* 0x0000003500347202 */ /* 0x000fe20000000f00 */
[----:B------:R-:W-:-:S02]  /*12f20*/  IMAD.MOV.U32 R180, RZ, RZ, R219 ;  /* 0x000000ffffb47224 */ /* 0x000fc400078e00db */
[----:B------:R-:W-:Y:S01]  /*12f30*/  IMAD.MOV.U32 R45, RZ, RZ, R46 ;  /* 0x000000ffff2d7224 */ /* 0x000fe200078e002e */
[----:B------:R1:W5:Y:S01]  /*12f40*/  LDL.LU R219, [R1+0x84] ;  /* 0x0000840001db7983 */ /* 0x0003620000300800 */
[----:B------:R-:W-:Y:S01]  /*12f50*/  IMAD.MOV.U32 R53, RZ, RZ, R54 ;  /* 0x000000ffff357224 */ /* 0x000fe200078e0036 */
[----:B------:R-:W-:Y:S01]  /*12f60*/  MOV R54, R181 ;  /* 0x000000b500367202 */ /* 0x000fe20000000f00 */
[----:B------:R-:W-:Y:S01]  /*12f70*/  IMAD.MOV.U32 R46, RZ, RZ, R55 ;  /* 0x000000ffff2e7224 */ /* 0x000fe200078e0037 */
[----:B------:R-:W-:Y:S01]  /*12f80*/  HMMA.16816.F32 R124, R4, R64, R140 ;  /* 0x00000040047c723c */ /* 0x000fe2000000188c */
[----:B------:R-:W-:Y:S01]  /*12f90*/  IMAD.MOV.U32 R55, RZ, RZ, R56 ;  /* 0x000000ffff377224 */ /* 0x000fe200078e0038 */
[----:B------:R-:W-:Y:S01]  /*12fa0*/  MOV R56, R58 ;  /* 0x0000003a00387202 */ /* 0x000fe20000000f00 */
[----:B------:R-:W-:Y:S02]  /*12fb0*/  IMAD.MOV.U32 R181, RZ, RZ, R57 ;  /* 0x000000ffffb57224 */ /* 0x000fe400078e0039 */
[----:B------:R-:W-:Y:S01]  /*12fc0*/  IMAD.MOV.U32 R57, RZ, RZ, R59 ;  /* 0x000000ffff397224 */ /* 0x000fe200078e003b */
[----:B------:R-:W-:Y:S01]  /*12fd0*/  MOV R59, R179 ;  /* 0x000000b3003b7202 */ /* 0x000fe20000000f00 */
[----:B------:R-:W-:Y:S01]  /*12fe0*/  IMAD.MOV.U32 R58, RZ, RZ, R180 ;  /* 0x000000ffff3a7224 */ /* 0x000fe200078e00b4 */
[----:B------:R-:W-:Y:S01]  /*12ff0*/  HMMA.16816.F32 R164, R164, R18, R12 ;  /* 0x00000012a4a4723c */ /* 0x000fe2000000180c */
[----:B---3--:R-:W-:-:S04]  /*13000*/  @P6 IMAD.HI.U32 R0, R226, c[0x0][0x2c8], RZ ;  /* 0x0000b200e2006a27 */ /* 0x008fc800078e00ff */
[----:B------:R-:W-:Y:S01]  /*13010*/  IMAD.MOV.U32 R180, RZ, RZ, R178 ;  /* 0x000000ffffb47224 */ /* 0x000fe200078e00b2 */
[----:B------:R-:W-:Y:S01]  /*13020*/  MOV R178, R193 ;  /* 0x000000c100b27202 */ /* 0x000fe20000000f00 */
[----:B------:R-:W-:Y:S01]  /*13030*/  IMAD.MOV.U32 R179, RZ, RZ, R192 ;  /* 0x000000ffffb37224 */ /* 0x000fe200078e00c0 */
[----:B------:R-:W-:Y:S01]  /*13040*/  HMMA.16816.F32 R140, R4, R76, R96 ;  /* 0x0000004c048c723c */ /* 0x000fe20000001860 */
[----:B------:R-:W-:Y:S02]  /*13050*/  IMAD.MOV.U32 R192, RZ, RZ, R218 ;  /* 0x000000ffffc07224 */ /* 0x000fe400078e00da */
[----:B------:R1:W5:Y:S01]  /*13060*/  LDL.LU R218, [R1+0x80] ;  /* 0x0000800001da7983 */ /* 0x0003620000300800 */
[----:B------:R-:W-:-:S04]  /*13070*/  IMAD.MOV.U32 R193, RZ, RZ, R217 ;  /* 0x000000ffffc17224 */ /* 0x000fc800078e00d9 */
[----:B------:R-:W-:Y:S01]  /*13080*/  HMMA.16816.F32 R156, R4, R80, R84 ;  /* 0x00000050049c723c */ /* 0x000fe20000001854 */
[----:B------:R1:W5:Y:S01]  /*13090*/  LDL.LU R217, [R1+0x7c] ;  /* 0x00007c0001d97983 */ /* 0x0003620000300800 */
[----:B------:R-:W-:Y:S01]  /*130a0*/  @P6 SHF.R.U32.HI R226, RZ, c[0x0][0x2cc], R0 ;  /* 0x0000b300ffe26a19 */ /* 0x000fe20000011600 */
[----:B------:R-:W-:-:S05]  /*130b0*/  FADD.FTZ R2, R214, R2 ;  /* 0x00000002d6027221 */ /* 0x000fca0000010000 */
[----:B------:R-:W-:Y:S01]  /*130c0*/  HMMA.16816.F32 R108, R4, R60, R108 ;  /* 0x0000003c046c723c */ /* 0x000fe2000000186c */
[----:B------:R-:W-:-:S07]  /*130d0*/  FADD.FTZ R0, R45, R44 ;  /* 0x0000002c2d007221 */ /* 0x000fce0000010000 */
[C---:B------:R-:W-:Y:S08]  /*130e0*/  HMMA.16816.F32 R12, R4.reuse, R66, R100 ;  /* 0x00000042040c723c */ /* 0x040ff00000001864 */
[C---:B------:R-:W-:Y:S08]  /*130f0*/  HMMA.16816.F32 R76, R4.reuse, R78, R92 ;  /* 0x0000004e044c723c */ /* 0x040ff0000000185c */
[----:B------:R-:W-:Y:S07]  /*13100*/  HMMA.16816.F32 R80, R4, R82, R88 ;  /* 0x000000520450723c */ /* 0x000fee0000001858 */
[----:B------:R-:W-:-:S02]  /*13110*/  FADD.FTZ R7, R215, R216 ;  /* 0x000000d8d7077221 */ /* 0x000fc40000010000 */
[----:B------:R1:W5:Y:S04]  /*13120*/  LDL.LU R216, [R1+0x78] ;  /* 0x0000780001d87983 */ /* 0x0003680000300800 */
[----:B------:R1:W5:Y:S04]  /*13130*/  LDL.LU R215, [R1+0x74] ;  /* 0x0000740001d77983 */ /* 0x0003680000300800 */
[----:B------:R1:W5:Y:S04]  /*13140*/  LDL.LU R214, [R1+0x70] ;  /* 0x0000700001d67983 */ /* 0x0003680000300800 */
[----:B------:R-:W2:Y:S01]  /*13150*/  LDL.LU R45, [R1+0x18] ;  /* 0x00001800012d7983 */ /* 0x000ea20000300800 */
[----:B------:R-:W-:-:S02]  /*13160*/  FADD.FTZ R6, R213, R0 ;  /* 0x00000000d5067221 */ /* 0x000fc40000010000 */
[----:B------:R-:W-:Y:S01]  /*13170*/  FADD.FTZ R0, R69, R47 ;  /* 0x0000002f45007221 */ /* 0x000fe20000010000 */
[----:B------:R-:W-:Y:S01]  /*13180*/  F2FP.PACK_AB R163, R22, R23 ;  /* 0x0000001716a3723e */ /* 0x000fe200000000ff */
[----:B------:R-:W-:Y:S01]  /*13190*/  FADD.FTZ R7, R208, R7 ;  /* 0x00000007d0077221 */ /* 0x000fe20000010000 */
[----:B------:R1:W5:Y:S01]  /*131a0*/  LDL.LU R213, [R1+0x6c] ;  /* 0x00006c0001d57983 */ /* 0x0003620000300800 */
[----:B------:R-:W-:Y:S02]  /*131b0*/  FADD.FTZ R0, R51, R0 ;  /* 0x0000000033007221 */ /* 0x000fe40000010000 */
[----:B------:R-:W-:Y:S01]  /*131c0*/  FADD.FTZ R2, R46, R2 ;  /* 0x000000022e027221 */ /* 0x000fe20000010000 */
[----:B------:R1:W5:Y:S01]  /*131d0*/  LDL.LU R208, [R1+0x68] ;  /* 0x0000680001d07983 */ /* 0x0003620000300800 */
[----:B------:R-:W-:Y:S02]  /*131e0*/  FADD.FTZ R6, R48, R6 ;  /* 0x0000000630067221 */ /* 0x000fe40000010000 */
[----:B------:R-:W-:-:S02]  /*131f0*/  FADD.FTZ R7, R49, R7 ;  /* 0x0000000731077221 */ /* 0x000fc40000010000 */
[----:B------:R-:W-:Y:S02]  /*13200*/  FADD.FTZ R5, R54, R0 ;  /* 0x0000000036057221 */ /* 0x000fe40000010000 */
[----:B------:R-:W-:Y:S02]  /*13210*/  FADD.FTZ R2, R50, R2 ;  /* 0x0000000232027221 */ /* 0x000fe40000010000 */
[----:B------:R-:W-:Y:S02]  /*13220*/  FADD.FTZ R6, R52, R6 ;  /* 0x0000000634067221 */ /* 0x000fe40000010000 */
[----:B------:R-:W-:Y:S01]  /*13230*/  FADD.FTZ R7, R53, R7 ;  /* 0x0000000735077221 */ /* 0x000fe20000010000 */
[----:B------:R-:W-:Y:S01]  /*13240*/  HMMA.16816.F32 R108, R160, R112, R108 ;  /* 0x00000070a06c723c */ /* 0x000fe2000000186c */
[----:B------:R-:W-:Y:S02]  /*13250*/  FADD.FTZ R5, R57, R5 ;  /* 0x0000000539057221 */ /* 0x000fe40000010000 */
[----:B------:R-:W-:-:S02]  /*13260*/  FADD.FTZ R2, R55, R2 ;  /* 0x0000000237027221 */ /* 0x000fc40000010000 */
[----:B------:R-:W-:-:S03]  /*13270*/  FADD.FTZ R0, R181, R6 ;  /* 0x00000006b5007221 */ /* 0x000fc60000010000 */
[----:B------:R-:W-:Y:S01]  /*13280*/  HMMA.16816.F32 R112, R160, R114, R8 ;  /* 0x00000072a070723c */ /* 0x000fe20000001808 */
[----:B------:R-:W-:Y:S02]  /*13290*/  FADD.FTZ R5, R180, R5 ;  /* 0x00000005b4057221 */ /* 0x000fe40000010000 */
[----:B------:R-:W-:-:S04]  /*132a0*/  FADD.FTZ R6, R59, R0 ;  /* 0x000000003b067221 */ /* 0x000fc80000010000 */
        /* <DEDUP_REMOVED lines=72> */
[----:B------:R-:W-:Y:S01]  /*13730*/  STL [R1+0x1c], R6 ;  /* 0x00001c0601007387 */ /* 0x000fe20000100800 */
[----:B------:R-:W-:-:S03]  /*13740*/  IMAD.MOV.U32 R233, RZ, RZ, c[0x0][0x32c] ;  /* 0x0000cb00ffe97624 */ /* 0x000fc600078e00ff */
[----:B------:R-:W-:Y:S04]  /*13750*/  STL [R1+0x20], R5 ;  /* 0x0000200501007387 */ /* 0x000fe80000100800 */
[----:B------:R3:W-:Y:S04]  /*13760*/  STL [R1+0x24], R2 ;  /* 0x0000240201007387 */ /* 0x0007e80000100800 */
[----:B------:R1:W-:Y:S01]  /*13770*/  STL [R1+0x28], R0 ;  /* 0x0000280001007387 */ /* 0x0003e20000100800 */
[----:B------:R-:W-:Y:S01]  /*13780*/  ISETP.GE.AND P3, PT, R233, 0x1, PT ;  /* 0x00000001e900780c */ /* 0x000fe20003f66270 */
[C---:B------:R-:W-:Y:S08]  /*13790*/  HMMA.16816.F32 R124, R160.reuse, R128, R124 ;  /* 0x00000080a07c723c */ /* 0x040ff0000000187c */
[C---:B------:R-:W-:Y:S08]  /*137a0*/  HMMA.16816.F32 R140, R160.reuse, R144, R140 ;  /* 0x00000090a08c723c */ /* 0x040ff0000000188c */
[C---:B------:R-:W-:Y:S08]  /*137b0*/  HMMA.16816.F32 R128, R160.reuse, R130, R12 ;  /* 0x00000082a080723c */ /* 0x040ff0000000180c */
[C---:B------:R-:W-:Y:S08]  /*137c0*/  HMMA.16816.F32 R144, R160.reuse, R146, R76 ;  /* 0x00000092a090723c */ /* 0x040ff0000000184c */
[C---:B------:R-:W-:Y:S08]  /*137d0*/  HMMA.16816.F32 R156, R160.reuse, R16, R156 ;  /* 0x00000010a09c723c */ /* 0x040ff0000000189c */
[----:B------:R-:W-:Y:S01]  /*137e0*/  HMMA.16816.F32 R160, R160, R18, R80 ;  /* 0x00000012a0a0723c */ /* 0x000fe20000001850 */
[----:B--2---:R-:W-:-:S02]  /*137f0*/  IADD3 R4, R45, R226, RZ ;  /* 0x000000e22d047210 */ /* 0x004fc40007ffe0ff */
[----:B------:R-:W-:Y:S02]  /*13800*/  IADD3 R226, R252, -0x2, RZ ;  /* 0xfffffffefce27810 */ /* 0x000fe40007ffe0ff */
[----:B---3--:R-:W-:Y:S01]  /*13810*/  IADD3 R2, R4, c[0x0][0x328], RZ ;  /* 0x0000ca0004027a10 */ /* 0x008fe20007ffe0ff */
[----:B------:R-:W-:Y:S05]  /*13820*/  @!P3 BRA `(.L_x_435) ;  /* 0x000000f00000b947 */ /* 0x000fea0003800000 */
[C---:B-1----:R-:W-:Y:S01]  /*13830*/  ISETP.GT.AND P0, PT, R4.reuse, RZ, PT ;  /* 0x000000ff0400720c */ /* 0x042fe20003f04270 */
        /* <DEDUP_REMOVED lines=9> */
.L_x_436:
[----:B------:R-:W-:-:S13]  /*138d0*/  ISETP.NE.AND P0, PT, R5, 0x1, PT ;  /* 0x000000010500780c */ /* 0x000fda0003f05270 */
[----:B------:R-:W-:-:S05]  /*138e0*/  @P0 IMAD.HI.U32 R4, R0, c[0x0][0x330], RZ ;  /* 0x0000cc0000040a27 */ /* 0x000fca00078e00ff */
[----:B------:R-:W-:-:S05]  /*138f0*/  @P0 SHF.R.U32.HI R0, RZ, c[0x0][0x334], R4 ;  /* 0x0000cd00ff000a19 */ /* 0x000fca0000011604 */
.L_x_437:
[----:B------:R-:W-:-:S05]  /*13900*/  IMAD R0, R0, R5, c[0x0][0x32c] ;  /* 0x0000cb0000007624 */ /* 0x000fca00078e0205 */
[----:B------:R-:W-:-:S04]  /*13910*/  IMNMX R2, R2, R0, PT ;  /* 0x0000000002027217 */ /* 0x000fc80003800200 */
.L_x_435:
[----:B-1----:R-:W2:Y:S01]  /*13920*/  LDL R4, [R1+0x14] ;  /* 0x0000140001047983 */ /* 0x002ea20000100800 */
[----:B------:R-:W-:-:S05]  /*13930*/  IMAD.HI R2, R2, 0x2aaaaaab, RZ ;  /* 0x2aaaaaab02027827 */ /* 0x000fca00078e02ff */
[----:B------:R-:W-:-:S04]  /*13940*/  SHF.R.U32.HI R0, RZ, 0x1f, R2 ;  /* 0x0000001fff007819 */ /* 0x000fc80000011602 */
[----:B------:R-:W-:-:S04]  /*13950*/  LEA.HI.SX32 R2, R2, R0, 0x1c ;  /* 0x0000000002027211 */ /* 0x000fc800078fe2ff */
[----:B--2---:R-:W-:-:S04]  /*13960*/  IMNMX R4, R4, R2, !PT ;  /* 0x0000000204047217 */ /* 0x004fc80007800200 */
[----:B------:R-:W-:Y:S01]  /*13970*/  ISETP.GE.AND P0, PT, R226, R4, PT ;  /* 0x00000004e200720c */ /* 0x000fe20003f06270 */
[----:B------:R1:W-:-:S12]  /*13980*/  STL [R1+0xc], R4 ;  /* 0x00000c0401007387 */ /* 0x0003d80000100800 */
[----:B------:R-:W-:Y:S05]  /*13990*/  @!P0 BRA `(.L_x_438) ;  /* 0x000068b000008947 */ /* 0x000fea0003800000 */
[----:B-1----:R-:W2:Y:S01]  /*139a0*/  LDL R4, [R1+0x60] ;  /* 0x0000600001047983 */ /* 0x002ea20000100800 */
[----:B------:R-:W-:Y:S01]  /*139b0*/  IMAD.MOV.U32 R101, RZ, RZ, R71 ;  /* 0x000000ffff657224 */ /* 0x000fe200078e0047 */
[----:B------:R-:W-:Y:S01]  /*139c0*/  MOV R103, R3 ;  /* 0x0000000300677202 */ /* 0x000fe20000000f00 */
[----:B------:R-:W-:Y:S01]  /*139d0*/  IMAD.MOV.U32 R100, RZ, RZ, R72 ;  /* 0x000000ffff647224 */ /* 0x000fe200078e0048 */
[----:B------:R-:W-:Y:S01]  /*139e0*/  MOV R102, R70 ;  /* 0x0000004600667202 */ /* 0x000fe20000000f00 */
[----:B--2---:R-:W-:-:S05]  /*139f0*/  @P6 IMAD.HI.U32 R0, R4, c[0x0][0x2c8], RZ ;  /* 0x0000b20004006a27 */ /* 0x004fca00078e00ff */
[----:B------:R-:W-:-:S05]  /*13a00*/  @P6 SHF.R.U32.HI R0, RZ, c[0x0][0x2cc], R0 ;  /* 0x0000b300ff006a19 */ /* 0x000fca0000011600 */
[----:B------:R1:W-:Y:S02]  /*13a10*/  @P6 STL [R1+0x10], R0 ;  /* 0x0000100001006387 */ /* 0x0003e40000100800 */
.L_x_455:
[----:B------:R-:W-:Y:S04]  /*13a20*/  DEPBAR.LE SB0, 0x0 ;  /* 0x000080000000791a */ /* 0x000fe80000000000 */
[----:B------:R-:W-:Y:S01]  /*13a30*/  BAR.SYNC.DEFER_BLOCKING 0x0 ;  /* 0x0000000000007b1d */ /* 0x000fe20000010000 */
[----:B------:R-:W-:Y:S04]  /*13a40*/  MOV R196, c[0x0][0x208] ;  /* 0x0000820000c47a02 */ /* 0x000fe80000000f00 */
[----:B------:R-:W-:Y:S03]  /*13a50*/  SHF.L.U32 R196, R196, 0x5, RZ ;  /* 0x00000005c4c47819 */ /* 0x000fe600000006ff */
[----:B-----5:R-:W-:Y:S08]  /*13a60*/  LDSM.16.M88.4 R96, [R215+0x6100] ;  /* 0x00610000d760783b */ /* 0x020ff00000000200 */
[----:B------:R-:W2:Y:S04]  /*13a70*/  LDL R228, [R1+0x14] ;  /* 0x0000140001e47983 */ /* 0x000ea80000100800 */
[----:B------:R-:W3:Y:S08]  /*13a80*/  LDSM.16.M88.4 R16, [R208+0x3100] ;  /* 0x00310000d010783b */ /* 0x000ef00000000200 */
[----:B------:R-:W4:Y:S08]  /*13a90*/  LDSM.16.M88.4 R92, [R215+0x8100] ;  /* 0x00810000d75c783b */ /* 0x000f300000000200 */
[----:B------:R-:W2:Y:S06]  /*13aa0*/  LDL.64 R194, [R1+0x50] ;  /* 0x0000500001c27983 */ /* 0x000eac0000100a00 */
[----:B------:R-:W2:Y:S06]  /*13ab0*/  LDL.64 R2, [R1+0x58] ;  /* 0x0000580001027983 */ /* 0x000eac0000100a00 */
        /* <DEDUP_REMOVED lines=9> */
[----:B------:R-:W2:Y:S06]  /*13b50*/  LDL.64 R232, [R1+0x40] ;  /* 0x0000400001e87983 */ /* 0x000eac0000100a00 */
[----:B------:R-:W1:Y:S08]  /*13b60*/  LDSM.16.M88.4 R188, [R223] ;  /* 0x00000000dfbc783b */ /* 0x000e700000000200 */
[----:B------:R-:W2:Y:S01]  /*13b70*/  LDL.64 R230, [R1+0x48] ;  /* 0x0000480001e67983 */ /* 0x000ea20000100a00 */
[-C--:B---3--:R-:W-:Y:S08]  /*13b80*/  HMMA.16816.F32 R4, R96, R16.reuse, RZ ;  /* 0x000000106004723c */ /* 0x088ff000000018ff */
[C---:B----4-:R-:W-:Y:S08]  /*13b90*/  HMMA.16816.F32 R8, R92.reuse, R16, RZ ;  /* 0x000000105c08723c */ /* 0x050ff000000018ff */
[-C--:B------:R-:W-:Y:S08]  /*13ba0*/  HMMA.16816.F32 R12, R92, R18.reuse, RZ ;  /* 0x000000125c0c723c */ /* 0x080ff000000018ff */
[C---:B------:R-:W-:Y:S08]  /*13bb0*/  HMMA.16816.F32 R16, R96.reuse, R18, RZ ;  /* 0x000000126010723c */ /* 0x040ff000000018ff */
[-C--:B-1----:R-:W-:Y:S08]  /*13bc0*/  HMMA.16816.F32 R20, R96, R32.reuse, RZ ;  /* 0x000000206014723c */ /* 0x082ff000000018ff */
        /* <DEDUP_REMOVED lines=17> */
[-C--:B------:R-:W-:Y:S01]  /*13ce0*/  HMMA.16816.F32 R92, R92, R170.reuse, RZ ;  /* 0x000000aa5c5c723c */ /* 0x080fe200000018ff */
[----:B--2---:R-:W-:Y:S07]  /*13cf0*/  ISETP.GT.AND P0, PT, R228, R226, PT ;  /* 0x000000e2e400720c */ /* 0x004fee0003f04270 */
[----:B------:R-:W-:Y:S01]  /*13d00*/  HMMA.16816.F32 R96, R96, R170, RZ ;  /* 0x000000aa6060723c */ /* 0x000fe200000018ff */
[----:B------:R-:W1:Y:S07]  /*13d10*/  LDSM.16.M88.4 R168, [R222] ;  /* 0x00000000dea8783b */ /* 0x000e6e0000000200 */
[-C--:B------:R-:W-:Y:S05]  /*13d20*/  HMMA.16816.F32 R4, R172, R176.reuse, R4 ;  /* 0x000000b0ac04723c */ /* 0x080fea0000001804 */
[----:B------:R-:W-:Y:S03]  /*13d30*/  @!P0 SHF.R.S32.HI R0, RZ, 0x1f, R226 ;  /* 0x0000001fff008819 */ /* 0x000fe600000114e2 */
[C---:B------:R-:W-:Y:S01]  /*13d40*/  HMMA.16816.F32 R8, R180.reuse, R176, R8 ;  /* 0x000000b0b408723c */ /* 0x040fe20000001808 */
[----:B------:R-:W-:Y:S03]  /*13d50*/  MOV R194, c[0x0][0x208] ;  /* 0x0000820000c27a02 */ /* 0x000fe60000000f00 */
[----:B------:R-:W-:Y:S03]  /*13d60*/  @!P0 IMAD R0, R0, c[0x0][0x208], RZ ;  /* 0x0000820000008a24 */ /* 0x000fe600078e02ff */
[C---:B------:R-:W-:Y:S01]  /*13d70*/  @!P0 IMAD.WIDE.U32 R176, R226.reuse, c[0x0][0x208], RZ ;  /* 0x00008200e2b08a25 */ /* 0x040fe200078e00ff */
[-C--:B------:R-:W-:Y:S04]  /*13d80*/  HMMA.16816.F32 R12, R180, R178.reuse, R12 ;  /* 0x000000b2b40c723c */ /* 0x080fe8000000180c */
[----:B------:R-:W-:Y:S01]  /*13d90*/  @!P0 IMAD R0, R226, c[0x0][0x20c], R0 ;  /* 0x00008300e2008a24 */ /* 0x000fe200078e0200 */
[----:B------:R-:W-:Y:S02]  /*13da0*/  @!P0 MOV R3, R195 ;  /* 0x000000c300038202 */ /* 0x000fe40000000f00 */
[----:B------:R-:W-:Y:S01]  /*13db0*/  MOV R195, 0x5 ;  /* 0x0000000500c37802 */ /* 0x000fe20000000f00 */
[C---:B------:R-:W-:Y:S04]  /*13dc0*/  HMMA.16816.F32 R16, R172.reuse, R178, R16 ;  /* 0x000000b2ac10723c */ /* 0x040fe80000001810 */
[----:B------:R-:W-:Y:S01]  /*13dd0*/  @!P0 IMAD.WIDE.U32 R2, R176, 0x60, R2 ;  /* 0x00000060b0028825 */ /* 0x000fe200078e0002 */
[----:B------:R-:W-:Y:S02]  /*13de0*/  @!P0 IADD3 R0, R177, R0, RZ ;  /* 0x00000000b1008210 */ /* 0x000fe40007ffe0ff */
[----:B------:R-:W2:Y:S01]  /*13df0*/  LDSM.16.M88.4 R176, [R221] ;  /* 0x00000000ddb0783b */ /* 0x000ea20000000200 */
[-C--:B------:R-:W-:Y:S04]  /*13e00*/  HMMA.16816.F32 R20, R172, R184.reuse, R20 ;  /* 0x000000b8ac14723c */ /* 0x080fe80000001814 */
[----:B------:R-:W-:Y:S01]  /*13e10*/  @!P0 LEA R192, P1, R2, c[0x0][0x1f8], 0x1 ;  /* 0x00007e0002c08a11 */ /* 0x000fe200078208ff */
[----:B------:R-:W-:Y:S01]  /*13e20*/  @!P0 IMAD R0, R0, 0x60, RZ ;  /* 0x0000006000008824 */ /* 0x000fe200078e02ff */
[----:B------:R-:W-:Y:S02]  /*13e30*/  SHF.L.U64.HI R194, R194, R195, c[0x0][0x20c] ;  /* 0x00008300c2c27619 */ /* 0x000fe400000102c3 */
        /* <DEDUP_REMOVED lines=14> */
[----:B------:R-:W-:Y:S01]  /*13f20*/  @!P0 IADD3 R190, P2, R192, R196, RZ ;  /* 0x000000c4c0be8210 */ /* 0x000fe20007f5e0ff */
[-C--:B-1----:R-:W-:Y:S04]  /*13f30*/  HMMA.16816.F32 R52, R172, R168.reuse, R52 ;  /* 0x000000a8ac34723c */ /* 0x082fe80000001834 */
[----:B------:R-:W-:Y:S02]  /*13f40*/  @!P0 IADD3.X R191, R193, R194, RZ, P2, !PT ;  /* 0x000000c2c1bf8210 */ /* 0x000fe400017fe4ff */
[----:B------:R-:W-:Y:S02]  /*13f50*/  @!P0 IADD3 R188, P1, R190, R196, RZ ;  /* 0x000000c4bebc8210 */ /* 0x000fe40007f3e0ff */
[C---:B------:R-:W-:Y:S01]  /*13f60*/  HMMA.16816.F32 R56, R180.reuse, R168, R56 ;  /* 0x000000a8b438723c */ /* 0x040fe20000001838 */
[----:B------:R1:W-:Y:S03]  /*13f70*/  @!P0 LDGSTS.E.BYPASS.LTC128B.128 [R227+0x900], [R190.64], !P5 ;  /* 0x00900000bee38fae */ /* 0x0003e6000e901d48 */
[----:B------:R-:W-:Y:S03]  /*13f80*/  @!P0 IADD3.X R189, R191, R194, RZ, P1, !PT ;  /* 0x000000c2bfbd8210 */ /* 0x000fe60000ffe4ff */
[----:B------:R-:W-:Y:S01]  /*13f90*/  @!P0 IADD3 R168, P3, R188, R196, RZ ;  /* 0x000000c4bca88210 */ /* 0x000fe20007f7e0ff */
[-C--:B------:R-:W-:Y:S01]  /*13fa0*/  HMMA.16816.F32 R60, R180, R170.reuse, R60 ;  /* 0x000000aab43c723c */ /* 0x080fe2000000183c */
[----:B------:R1:W-:Y:S03]  /*13fb0*/  @!P0 LDGSTS.E.BYPASS.LTC128B.128 [R227+0x1100], [R188.64], !P5 ;  /* 0x01100000bce38fae */ /* 0x0003e6000e901d48 */
[----:B------:R-:W-:Y:S02]  /*13fc0*/  @!P0 IADD3.X R169, R189, R194, RZ, P3, !PT ;  /* 0x000000c2bda98210 */ /* 0x000fe40001ffe4ff */
[----:B------:R-:W-:Y:S02]  /*13fd0*/  @!P0 IADD3 R2, P2, R168, R196, RZ ;  /* 0x000000c4a8028210 */ /* 0x000fe40007f5e0ff */
[C---:B------:R-:W-:Y:S01]  /*13fe0*/  HMMA.16816.F32 R64, R172.reuse, R170, R64 ;  /* 0x000000aaac40723c */ /* 0x040fe20000001840 */
[----:B------:R3:W-:Y:S03]  /*13ff0*/  @!P0 LDGSTS.E.BYPASS.LTC128B.128 [R227+0x1900], [R168.64], !P5 ;  /* 0x01900000a8e38fae */ /* 0x0007e6000e901d48 */
[----:B------:R-:W-:Y:S02]  /*14000*/  @!P0 IADD3.X R3, R169, R194, RZ, P2, !PT ;  /* 0x000000c2a9038210 */ /* 0x000fe400017fe4ff */
[----:B----4-:R-:W-:Y:S02]  /*14010*/  @!P0 IADD3 R192, P1, R2, R196, RZ ;  /* 0x000000c402c08210 */ /* 0x010fe40007f3e0ff */
[-C--:B--2---:R-:W-:Y:S01]  /*14020*/  HMMA.16816.F32 R68, R172, R176.reuse, R68 ;  /* 0x000000b0ac44723c */ /* 0x084fe20000001844 */
[----:B------:R2:W-:Y:S03]  /*14030*/  @!P0 LDGSTS.E.BYPASS.LTC128B.128 [R227+0x2100], [R2.64], !P5 ;  /* 0x0210000002e38fae */ /* 0x0005e6000e901d48 */
[----:B------:R-:W-:Y:S04]  /*14040*/  @!P0 IADD3.X R193, R3, R194, RZ, P1, !PT ;  /* 0x000000c203c18210 */ /* 0x000fe80000ffe4ff */
[C---:B------:R-:W-:Y:S01]  /*14050*/  HMMA.16816.F32 R72, R180.reuse, R176, R72 ;  /* 0x000000b0b448723c */ /* 0x040fe20000001848 */
[----:B------:R4:W-:Y:S03]  /*14060*/  @!P0 LDGSTS.E.BYPASS.LTC128B.128 [R227+0x2900], [R192.64], !P5 ;  /* 0x02900000c0e38fae */ /* 0x0009e6000e901d48 */
[C---:B------:R-:W-:Y:S02]  /*14070*/  ISETP.GT.AND P0, PT, R226.reuse, R228, PT ;  /* 0x000000e4e200720c */ /* 0x040fe40003f04270 */
[----:B------:R-:W-:Y:S02]  /*14080*/  MOV R228, c[0x0][0x1e0] ;  /* 0x0000780000e47a02 */ /* 0x000fe40000000f00 */
[-C--:B------:R-:W-:Y:S01]  /*14090*/  HMMA.16816.F32 R76, R180, R178.reuse, R76 ;  /* 0x000000b2b44c723c */ /* 0x080fe2000000184c */
[----:B-1----:R-:W-:Y:S07]  /*140a0*/  LDSM.16.M88.4 R188, [R214+0x3100] ;  /* 0x00310000d6bc783b */ /* 0x002fee0000000200 */
[C---:B------:R-:W-:Y:S01]  /*140b0*/  HMMA.16816.F32 R80, R172.reuse, R178, R80 ;  /* 0x000000b2ac50723c */ /* 0x040fe20000001850 */
[----:B------:R-:W0:Y:S03]  /*140c0*/  LDGDEPBAR ;  /* 0x00000000000079af */ /* 0x000e260000000000 */
[----:B------:R-:W-:Y:S02]  /*140d0*/  @P0 IADD3 R0, R226, -0x1, RZ ;  /* 0xffffffffe2000810 */ /* 0x000fe40007ffe0ff */
[----:B--2---:R-:W-:Y:S02]  /*140e0*/  @P0 MOV R3, R233 ;  /* 0x000000e900030202 */ /* 0x004fe40000000f00 */
[-C--:B---3--:R-:W-:Y:S01]  /*140f0*/  HMMA.16816.F32 R84, R172, R184.reuse, R84 ;  /* 0x000000b8ac54723c */ /* 0x088fe20000001854 */
[----:B------:R-:W1:Y:S03]  /*14100*/  LDSM.16.M88.4 R168, [R216+0x6100] ;  /* 0x00610000d8a8783b */ /* 0x000e660000000200 */
[----:B------:R-:W-:Y:S04]  /*14110*/  @P0 SHF.R.S32.HI R2, RZ, 0x1f, R0 ;  /* 0x0000001fff020819 */ /* 0x000fe80000011400 */
        /* <DEDUP_REMOVED lines=63> */
[----:B---3--:R-:W4:Y:S09]  /*14510*/  LDL R15, [R1+0x34] ;  /* 0x00003400010f7983 */ /* 0x008f320000100800 */
        /* <DEDUP_REMOVED lines=57> */
[----:B------:R-:W2:Y:S01]  /*148b0*/  MUFU.TANH R176, R20 ;  /* 0x0000001400b07308 */ /* 0x000ea20000002400 */
[----:B------:R-:W-:Y:S01]  /*148c0*/  BAR.SYNC.DEFER_BLOCKING 0x0 ;  /* 0x0000000000007b1d */ /* 0x000fe20000010000 */
[-C--:B-1----:R-:W-:Y:S05]  /*148d0*/  HMMA.16816.F32 R68, R172, R8.reuse, R68 ;  /* 0x00000008ac44723c */ /* 0x082fea0000001844 */
[----:B------:R-:W-:Y:S02]  /*148e0*/  FMUL.FTZ R62, R62, c[0x0][0x320] ;  /* 0x0000c8003e3e7a20 */ /* 0x000fe40000410000 */
[----:B------:R-:W-:Y:S01]  /*148f0*/  FMUL.FTZ R49, R49, c[0x0][0x320] ;  /* 0x0000c80031317a20 */ /* 0x000fe20000410000 */
[----:B------:R1:W1:Y:S01]  /*14900*/  MUFU.TANH R38, R58 ;  /* 0x0000003a00267308 */ /* 0x0002620000002400 */
[C---:B------:R-:W-:Y:S04]  /*14910*/  HMMA.16816.F32 R72, R188.reuse, R8, R72 ;  /* 0x00000008bc48723c */ /* 0x040fe80000001848 */
[----:B------:R-:W-:Y:S02]  /*14920*/  FMUL.FTZ R50, R50, c[0x0][0x320] ;  /* 0x0000c80032327a20 */ /* 0x000fe40000410000 */
[----:B------:R-:W-:Y:S01]  /*14930*/  FMUL.FTZ R51, R51, c[0x0][0x320] ;  /* 0x0000c80033337a20 */ /* 0x000fe20000410000 */
[----:B------:R-:W-:Y:S01]  /*14940*/  MOV R8, 0x5 ;  /* 0x0000000500087802 */ /* 0x000fe20000000f00 */
[-C--:B------:R-:W-:Y:S01]  /*14950*/  HMMA.16816.F32 R76, R188, R10.reuse, R76 ;  /* 0x0000000abc4c723c */ /* 0x080fe2000000184c */
[----:B------:R4:W4:Y:S03]  /*14960*/  MUFU.TANH R37, R62 ;  /* 0x0000003e00257308 */ /* 0x0009260000002400 */
[----:B------:R-:W-:Y:S02]  /*14970*/  FMUL.FTZ R52, R52, c[0x0][0x320] ;  /* 0x0000c80034347a20 */ /* 0x000fe40000410000 */
[----:B------:R-:W-:Y:S02]  /*14980*/  FMUL.FTZ R53, R53, c[0x0][0x320] ;  /* 0x0000c80035357a20 */ /* 0x000fe40000410000 */
[C---:B------:R-:W-:Y:S01]  /*14990*/  HMMA.16816.F32 R80, R172.reuse, R10, R80 ;  /* 0x0000000aac50723c */ /* 0x040fe20000001850 */
[----:B------:R-:W3:Y:S02]  /*149a0*/  LDL R10, [R1+0x10] ;  /* 0x00001000010a7983 */ /* 0x000ee40000100800 */
[----:B------:R3:W3:Y:S01]  /*149b0*/  MUFU.TANH R180, R22 ;  /* 0x0000001600b47308 */ /* 0x0006e20000002400 */
[----:B------:R-:W-:Y:S02]  /*149c0*/  FMUL.FTZ R54, R54, c[0x0][0x320] ;  /* 0x0000c80036367a20 */ /* 0x000fe40000410000 */
[----:B------:R-:W-:Y:S01]  /*149d0*/  FMUL.FTZ R55, R55, c[0x0][0x320] ;  /* 0x0000c80037377a20 */ /* 0x000fe20000410000 */
[----:B-1----:R-:W3:Y:S01]  /*149e0*/  LDL R58, [R1+0x30] ;  /* 0x00003000013a7983 */ /* 0x002ee20000100800 */
[-C--:B--2---:R-:W-:Y:S01]  /*149f0*/  HMMA.16816.F32 R84, R172, R4.reuse, R84 ;  /* 0x00000004ac54723c */ /* 0x084fe20000001854 */
[----:B------:R-:W-:Y:S03]  /*14a00*/  MOV R11, c[0x0][0x2c4] ;  /* 0x0000b100000b7a02 */ /* 0x000fe60000000f00 */
[----:B------:R-:W-:Y:S01]  /*14a10*/  FMUL.FTZ R56, R56, c[0x0][0x320] ;  /* 0x0000c80038387a20 */ /* 0x000fe20000410000 */
[----:B------:R1:W2:Y:S01]  /*14a20*/  MUFU.TANH R185, R25 ;  /* 0x0000001900b97308 */ /* 0x0002a20000002400 */
[----:B------:R-:W-:Y:S01]  /*14a30*/  ISETP.NE.AND P4, PT, R11, 0x1, PT ;  /* 0x000000010b00780c */ /* 0x000fe20003f85270 */
[----:B------:R-:W-:Y:S01]  /*14a40*/  FMUL.FTZ R57, R57, c[0x0][0x320] ;  /* 0x0000c80039397a20 */ /* 0x000fe20000410000 */
[C---:B------:R-:W-:Y:S01]  /*14a50*/  HMMA.16816.F32 R88, R188.reuse, R4, R88 ;  /* 0x00000004bc58723c */ /* 0x040fe20000001858 */
[----:B----4-:R-:W3:Y:S03]  /*14a60*/  LDL R62, [R1+0x2c] ;  /* 0x00002c00013e7983 */ /* 0x010ee60000100800 */
[----:B------:R-:W-:Y:S02]  /*14a70*/  FMUL.FTZ R59, R59, c[0x0][0x320] ;  /* 0x0000c8003b3b7a20 */ /* 0x000fe40000410000 */
[----:B------:R-:W-:Y:S01]  /*14a80*/  FMUL.FTZ R60, R60, c[0x0][0x320] ;  /* 0x0000c8003c3c7a20 */ /* 0x000fe20000410000 */
[----:B------:R1:W4:Y:S01]  /*14a90*/  MUFU.TANH R202, R26 ;  /* 0x0000001a00ca7308 */ /* 0x0003220000002400 */
        /* <DEDUP_REMOVED lines=22> */
[----:B------:R-:W-:Y:S01]  /*14c00*/  @P0 IADD3 R2, P1, R7, R4, RZ ;  /* 0x0000000407020210 */ /* 0x000fe20007f3e0ff */
[----:B------:R-:W-:Y:S01]  /*14c10*/  FMUL.FTZ R69, R69, c[0x0][0x320] ;  /* 0x0000c80045457a20 */ /* 0x000fe20000410000 */
[----:B------:R-:W-:Y:S01]  /*14c20*/  @P0 SHF.L.U64.HI R0, R228, R8, c[0x0][0x1e4] ;  /* 0x00007900e4000619 */ /* 0x000fe20000010208 */
[----:B------:R-:W-:Y:S01]  /*14c30*/  @!PT LDS RZ, [RZ] ;  /* 0x00000000fffff984 */ /* 0x000fe20000000800 */
[----:B------:R-:W-:Y:S01]  /*14c40*/  @!PT LDS RZ, [RZ] ;  /* 0x00000000fffff984 */ /* 0x000fe20000000800 */
[----:B------:R-:W-:Y:S01]  /*14c50*/  @!PT LDS RZ, [RZ] ;  /* 0x00000000fffff984 */ /* 0x000fe20000000800 */
[----:B------:R1:W-:Y:S01]  /*14c60*/  @P0 LDGSTS.E.BYPASS.LTC128B.128 [R227+0x3100], [R4.64], !P5 ;  /* 0x0310000004e30fae */ /* 0x0003e2000e901d48 */
[----:B------:R-:W-:Y:S01]  /*14c70*/  @P0 IADD3 R8, P2, R7, R2, RZ ;  /* 0x0000000207080210 */ /* 0x000fe20007f5e0ff */
[----:B------:R-:W-:Y:S01]  /*14c80*/  FMUL.FTZ R70, R70, c[0x0][0x320] ;  /* 0x0000c80046467a20 */ /* 0x000fe20000410000 */
[----:B------:R1:W1:Y:S01]  /*14c90*/  MUFU.TANH R28, R32 ;  /* 0x00000020001c7308 */ /* 0x0002620000002400 */
[----:B------:R-:W-:Y:S01]  /*14ca0*/  @P0 IADD3.X R3, R0, R5, RZ, P1, !PT ;  /* 0x0000000500030210 */ /* 0x000fe20000ffe4ff */
[----:B------:R-:W-:Y:S02]  /*14cb0*/  FMUL.FTZ R71, R71, c[0x0][0x320] ;  /* 0x0000c80047477a20 */ /* 0x000fe40000410000 */
[----:B------:R-:W-:Y:S01]  /*14cc0*/  FMUL.FTZ R72, R72, c[0x0][0x320] ;  /* 0x0000c80048487a20 */ /* 0x000fe20000410000 */
[----:B------:R-:W-:Y:S01]  /*14cd0*/  @P0 IADD3.X R9, R0, R3, RZ, P2, !PT ;  /* 0x0000000300090210 */ /* 0x000fe200017fe4ff */
        /* <DEDUP_REMOVED lines=13> */
[----:B-1----:R-:W-:Y:S01]  /*14db0*/  @P0 IADD3 R4, P1, R7, R8, RZ ;  /* 0x0000000807040210 */ /* 0x002fe20007f3e0ff */
[----:B------:R-:W-:Y:S01]  /*14dc0*/  FMUL.FTZ R82, R82, c[0x0][0x320] ;  /* 0x0000c80052527a20 */ /* 0x000fe20000410000 */
[----:B------:R-:W-:Y:S01]  /*14dd0*/  MOV R81, c[0x0][0x32c] ;  /* 0x0000cb0000517a02 */ /* 0x000fe20000000f00 */
[----:B------:R-:W-:Y:S01]  /*14de0*/  FMUL.FTZ R83, R83, c[0x0][0x320] ;  /* 0x0000c80053537a20 */ /* 0x000fe20000410000 */
[----:B------:R-:W-:Y:S01]  /*14df0*/  @P0 IADD3.X R5, R0, R9, RZ, P1, !PT ;  /* 0x0000000900050210 */ /* 0x000fe20000ffe4ff */
[----:B------:R-:W-:Y:S01]  /*14e00*/  FMUL.FTZ R18, R84, c[0x0][0x320] ;  /* 0x0000c80054127a20 */ /* 0x000fe20000410000 */
[----:B------:R-:W1:Y:S01]  /*14e10*/  MUFU.TANH R39, R39 ;  /* 0x0000002700277308 */ /* 0x000e620000002400 */
[----:B------:R-:W-:Y:S02]  /*14e20*/  FMUL.FTZ R17, R85, c[0x0][0x320] ;  /* 0x0000c80055117a20 */ /* 0x000fe40000410000 */
[----:B------:R3:W-:Y:S01]  /*14e30*/  @P0 LDGSTS.E.BYPASS.LTC128B.128 [R227+0x4900], [R4.64], !P5 ;  /* 0x0490000004e30fae */ /* 0x0007e2000e901d48 */
[----:B------:R-:W-:Y:S01]  /*14e40*/  @P0 IADD3 R2, P2, R7, R4, RZ ;  /* 0x0000000407020210 */ /* 0x000fe20007f5e0ff */
[----:B------:R-:W-:Y:S02]  /*14e50*/  FMUL.FTZ R86, R86, c[0x0][0x320] ;  /* 0x0000c80056567a20 */ /* 0x000fe40000410000 */
[----:B------:R-:W-:Y:S01]  /*14e60*/  FMUL.FTZ R87, R87, c[0x0][0x320] ;  /* 0x0000c80057577a20 */ /* 0x000fe20000410000 */
[----:B------:R-:W-:Y:S01]  /*14e70*/  @P0 IADD3.X R3, R0, R5, RZ, P2, !PT ;  /* 0x0000000500030210 */ /* 0x000fe200017fe4ff */
[----:B------:R-:W-:Y:S01]  /*14e80*/  FMUL.FTZ R88, R88, c[0x0][0x320] ;  /* 0x0000c80058587a20 */ /* 0x000fe20000410000 */
[----:B------:R-:W1:Y:S01]  /*14e90*/  MUFU.TANH R42, R42 ;  /* 0x0000002a002a7308 */ /* 0x000e620000002400 */
[----:B----4-:R-:W-:Y:S01]  /*14ea0*/  @P0 IADD3 R8, P1, R7, R2, RZ ;  /* 0x0000000207080210 */ /* 0x010fe20007f3e0ff */
[----:B------:R-:W-:Y:S01]  /*14eb0*/  FMUL.FTZ R89, R89, c[0x0][0x320] ;  /* 0x0000c80059597a20 */ /* 0x000fe20000410000 */
[----:B------:R4:W-:Y:S01]  /*14ec0*/  @P0 LDGSTS.E.BYPASS.LTC128B.128 [R227+0x5100], [R2.64], !P5 ;  /* 0x0510000002e30fae */ /* 0x0009e2000e901d48 */
[----:B------:R-:W-:Y:S01]  /*14ed0*/  FMUL.FTZ R91, R91, c[0x0][0x320] ;  /* 0x0000c8005b5b7a20 */ /* 0x000fe20000410000 */
[----:B------:R-:W-:Y:S01]  /*14ee0*/  @P0 IADD3.X R9, R0, R3, RZ, P1, !PT ;  /* 0x0000000300090210 */ /* 0x000fe20000ffe4ff */
[----:B------:R-:W-:Y:S02]  /*14ef0*/  FMUL.FTZ R92, R92, c[0x0][0x320] ;  /* 0x0000c8005c5c7a20 */ /* 0x000fe40000410000 */
[----:B------:R-:W-:Y:S02]  /*14f00*/  FMUL.FTZ R23, R93, c[0x0][0x320] ;  /* 0x0000c8005d177a20 */ /* 0x000fe40000410000 */
[----:B------:R-:W1:Y:S01]  /*14f10*/  MUFU.TANH R43, R43 ;  /* 0x0000002b002b7308 */ /* 0x000e620000002400 */
[----:B------:R1:W-:Y:S01]  /*14f20*/  @P0 LDGSTS.E.BYPASS.LTC128B.128 [R227+0x5900], [R8.64], !P5 ;  /* 0x0590000008e30fae */ /* 0x0003e2000e901d48 */
[----:B------:R-:W-:Y:S02]  /*14f30*/  FMUL.FTZ R95, R95, c[0x0][0x320] ;  /* 0x0000c8005f5f7a20 */ /* 0x000fe40000410000 */
[----:B------:R-:W-:Y:S02]  /*14f40*/  FMUL.FTZ R13, R96, c[0x0][0x320] ;  /* 0x0000c800600d7a20 */ /* 0x000fe40000410000 */
[----:B------:R-:W-:Y:S02]  /*14f50*/  FMUL.FTZ R12, R97, c[0x0][0x320] ;  /* 0x0000c800610c7a20 */ /* 0x000fe40000410000 */
[----:B------:R-:W-:Y:S01]  /*14f60*/  FMUL.FTZ R14, R98, c[0x0][0x320] ;  /* 0x0000c800620e7a20 */ /* 0x000fe20000410000 */
[----:B------:R-:W0:Y:S01]  /*14f70*/  LDGDEPBAR ;  /* 0x00000000000079af */ /* 0x000e220000000000 */
[----:B------:R-:W1:Y:S01]  /*14f80*/  MUFU.TANH R45, R45 ;  /* 0x0000002d002d7308 */ /* 0x000e620000002400 */
[----:B------:R-:W-:Y:S02]  /*14f90*/  FMUL.FTZ R11, R99, c[0x0][0x320] ;  /* 0x0000c800630b7a20 */ /* 0x000fe40000410000 */
[----:B------:R-:W-:Y:S02]  /*14fa0*/  FMUL.FTZ R27, R27, c[0x0][0x320] ;  /* 0x0000c8001b1b7a20 */ /* 0x000fe40000410000 */
[----:B------:R-:W-:Y:S02]  /*14fb0*/  FMUL.FTZ R30, R30, c[0x0][0x320] ;  /* 0x0000c8001e1e7a20 */ /* 0x000fe40000410000 */
[----:B------:R-:W-:Y:S02]  /*14fc0*/  FMUL.FTZ R33, R33, c[0x0][0x320] ;  /* 0x0000c80021217a20 */ /* 0x000fe40000410000 */
[----:B------:R-:W-:Y:S01]  /*14fd0*/  FMUL.FTZ R34, R34, c[0x0][0x320] ;  /* 0x0000c80022227a20 */ /* 0x000fe20000410000 */
[----:B------:R2:W2:Y:S01]  /*14fe0*/  MUFU.TANH R199, R27 ;  /* 0x0000001b00c77308 */ /* 0x0004a20000002400 */
[----:B------:R-:W-:Y:S02]  /*14ff0*/  FMUL.FTZ R40, R40, c[0x0][0x320] ;  /* 0x0000c80028287a20 */ /* 0x000fe40000410000 */
[----:B------:R-:W-:Y:S02]  /*15000*/  FMUL.FTZ R41, R41, c[0x0][0x320] ;  /* 0x0000c80029297a20 */ /* 0x000fe40000410000 */
[----:B------:R-:W-:Y:S02]  /*15010*/  FMUL.FTZ R44, R44, c[0x0][0x320] ;  /* 0x0000c8002c2c7a20 */ /* 0x000fe40000410000 */
[----:B------:R-:W-:Y:S02]  /*15020*/  FMUL.FTZ R90, R90, c[0x0][0x320] ;  /* 0x0000c8005a5a7a20 */ /* 0x000fe40000410000 */
[----:B------:R-:W-:Y:S01]  /*15030*/  FMUL.FTZ R94, R94, c[0x0][0x320] ;  /* 0x0000c8005e5e7a20 */ /* 0x000fe20000410000 */
[----:B------:R2:W2:Y:S01]  /*15040*/  MUFU.TANH R197, R30 ;  /* 0x0000001e00c57308 */ /* 0x0004a20000002400 */
[----:B----4-:R-:W-:Y:S05]  /*15050*/  IMAD R2, R226, -0x60, RZ ;  /* 0xffffffa0e2027824 */ /* 0x010fea00078e02ff */
[----:B-1----:R-:W-:Y:S04]  /*15060*/  IADD3 R8, -R15, 0x1, R2 ;  /* 0x000000010f087810 */ /* 0x002fe80007ffe102 */
[----:B------:R1:W4:Y:S10]  /*15070*/  MUFU.TANH R32, R33 ;  /* 0x0000002100207308 */ /* 0x0003340000002400 */
        /* <DEDUP_REMOVED lines=15> */
[----:B------:R-:W1:Y:S01]  /*15170*/  MUFU.TANH R57, R57 ;  /* 0x0000003900397308 */ /* 0x000e620000002400 */
[----:B---3--:R-:W-:Y:S04]  /*15180*/  IADD3 R4, -R58, R8, R62 ;  /* 0x000000083a047210 */ /* 0x008fe80007ffe13e */
[C---:B------:R-:W-:Y:S05]  /*15190*/  IADD3 R7, R4.reuse, c[0x0][0x328], RZ ;  /* 0x0000ca0004077a10 */ /* 0x040fea0007ffe0ff */
[----:B------:R-:W3:Y:S01]  /*151a0*/  MUFU.TANH R59, R59 ;  /* 0x0000003b003b7308 */ /* 0x000ee20000002400 */
[----:B------:R-:W-:Y:S09]  /*151b0*/  IADD3 R9, R4, UR7, RZ ;  /* 0x0000000704097c10 */ /* 0x000ff2000fffe0ff */
[----:B------:R-:W1:Y:S01]  /*151c0*/  MUFU.TANH R60, R60 ;  /* 0x0000003c003c7308 */ /* 0x000e620000002400 */
[----:B--2---:R-:W-:Y:S02]  /*151d0*/  @P4 MOV R6, R10 ;  /* 0x0000000a00064202 */ /* 0x004fe40000000f00 */
[----:B------:R-:W-:Y:S03]  /*151e0*/  ISETP.GE.AND P4, PT, R81, 0x1, PT ;  /* 0x000000015100780c */ /* 0x000fe60003f86270 */
[----:B------:R-:W2:Y:S04]  /*151f0*/  SHFL.IDX PT, R5, R6, RZ, 0x1c1f ;  /* 0x001c1fff06057589 */ /* 0x000ea800000e0000 */
[----:B------:R-:W1:Y:S10]  /*15200*/  MUFU.TANH R61, R61 ;  /* 0x0000003d003d7308 */ /* 0x000e740000002400 */
[----:B------:R-:W1:Y:S10]  /*15210*/  MUFU.TANH R63, R63 ;  /* 0x0000003f003f7308 */ /* 0x000e740000002400 */
[----:B------:R-:W1:Y:S01]  /*15220*/  MUFU.TANH R64, R64 ;  /* 0x0000004000407308 */ /* 0x000e620000002400 */
[----:B--2---:R-:W-:Y:S02]  /*15230*/  IADD3 R3, R7, R5, RZ ;  /* 0x0000000507037210 */ /* 0x004fe40007ffe0ff */
[----:B------:R-:W-:Y:S07]  /*15240*/  IADD3 R0, R5, R9, RZ ;  /* 0x0000000905007210 */ /* 0x000fee0007ffe0ff */
[----:B------:R-:W2:Y:S10]  /*15250*/  MUFU.TANH R65, R65 ;  /* 0x0000004100417308 */ /* 0x000eb40000002400 */
        /* <DEDUP_REMOVED lines=33> */
[----:B------:R-:W1:Y:S01]  /*15470*/  MUFU.TANH R11, R11 ;  /* 0x0000000b000b7308 */ /* 0x000e620000002400 */
[----:B------:R-:W-:-:S05]  /*15480*/  @!P4 BRA `(.L_x_439) ;  /* 0x000001800000c947 */ /* 0x000fca0003800000 */
[----:B--234-:R-:W-:Y:S01]  /*15490*/  IADD3 R5, -R58, R62, R5 ;  /* 0x0000003e3a057210 */ /* 0x01cfe20007ffe105 */
[----:B------:R-:W-:Y:S03]  /*154a0*/  BSSY B0, `(.L_x_440) ;  /* 0x0000011000007945 */ /* 0x000fe60003800000 */
        /* <DEDUP_REMOVED lines=11> */
.L_x_441:
[----:B------:R-:W-:Y:S04]  /*15560*/  MOV R10, c[0x0][0x32c] ;  /* 0x0000cb00000a7a02 */ /* 0x000fe80000000f00 */
[----:B------:R-:W-:Y:S11]  /*15570*/  ISETP.NE.AND P0, PT, R10, 0x1, PT ;  /* 0x000000010a00780c */ /* 0x000ff60003f05270 */
[----:B------:R-:W-:Y:S02]  /*15580*/  @!UPT UIADD3 URZ, URZ, URZ, URZ ;  /* 0x0000003f3f3ff290 */ /* 0x000fe4000fffe03f */
[----:B------:R-:W-:Y:S05]  /*15590*/  @P0 IMAD.HI.U32 R10, R5, c[0x0][0x330], RZ ;  /* 0x0000cc00050a0a27 */ /* 0x000fea00078e00ff */
[----:B------:R-:W-:Y:S02]  /*155a0*/  @P0 SHF.R.U32.HI R5, RZ, c[0x0][0x334], R10 ;  /* 0x0000cd00ff050a19 */ /* 0x000fe4000001160a */
.L_x_442:
[----:B------:R-:W-:Y:S05]  /*155b0*/  BSYNC B0 ;  /* 0x0000000000007941 */ /* 0x000fea0003800000 */
.L_x_440:
[----:B------:R-:W-:Y:S04]  /*155c0*/  IMAD.IADD R10, R2, 0x1, -R15 ;  /* 0x00000001020a7824 */ /* 0x000fe800078e0a0f */
[----:B------:R-:W-:Y:S05]  /*155d0*/  IMAD R5, R5, c[0x0][0x32c], R10 ;  /* 0x0000cb0005057a24 */ /* 0x000fea00078e020a */
[----:B------:R-:W-:Y:S02]  /*155e0*/  IADD3 R10, R5, c[0x0][0x32c], RZ ;  /* 0x0000cb00050a7a10 */ /* 0x000fe40007ffe0ff */
[----:B------:R-:W-:Y:S02]  /*155f0*/  IMNMX R0, R0, R5, !PT ;  /* 0x0000000500007217 */ /* 0x000fe40007800200 */
[----:B------:R-:W-:Y:S02]  /*15600*/  IMNMX R3, R3, R10, PT ;  /* 0x0000000a03037217 */ /* 0x000fe40003800200 */
.L_x_439:
[C---:B--234-:R-:W-:Y:S02]  /*15610*/  ISETP.GE.AND P1, PT, R2.reuse, 0x2, PT ;  /* 0x000000020200780c */ /* 0x05cfe40003f26270 */
[C---:B------:R-:W-:Y:S02]  /*15620*/  ISETP.GE.AND P0, PT, R2.reuse, 0x9, PT ;  /* 0x000000090200780c */ /* 0x040fe40003f06270 */
[----:B------:R-:W-:Y:S02]  /*15630*/  LOP3.LUT R225, R225, 0xffffdfff, RZ, 0xc0, !PT ;  /* 0xffffdfffe1e17812 */ /* 0x000fe400078ec0ff */
[C---:B------:R-:W-:Y:S02]  /*15640*/  ISETP.GE.AND P2, PT, R2.reuse, 0xa, PT ;  /* 0x0000000a0200780c */ /* 0x040fe40003f46270 */
[C---:B------:R-:W-:Y:S02]  /*15650*/  ISETP.GE.AND P6, PT, R2.reuse, 0x42, PT ;  /* 0x000000420200780c */ /* 0x040fe40003fc6270 */
[C---:B------:R-:W-:Y:S02]  /*15660*/  ISETP.GE.AND P4, PT, R2.reuse, 0x49, PT ;  /* 0x000000490200780c */ /* 0x040fe40003f86270 */
[----:B------:R-:W-:Y:S02]  /*15670*/  ISETP.GE.AND P3, PT, R2, 0x4a, PT ;  /* 0x0000004a0200780c */ /* 0x000fe40003f66270 */
[----:B------:R-:W-:Y:S02]  /*15680*/  @P1 LOP3.LUT R225, R225, 0x2000, RZ, 0xfc, !PT ;  /* 0x00002000e1e11812 */ /* 0x000fe400078efcff */
[C---:B------:R-:W-:Y:S02]  /*15690*/  ISETP.GT.AND P1, PT, R0.reuse, 0x1, !P1 ;  /* 0x000000010000780c */ /* 0x040fe40004f24270 */
[----:B------:R-:W-:Y:S02]  /*156a0*/  LOP3.LUT R225, R225, 0xfffdffff, RZ, 0xc0, !PT ;  /* 0xfffdffffe1e17812 */ /* 0x000fe400078ec0ff */
[----:B------:R-:W-:Y:S02]  /*156b0*/  ISETP.LT.OR P1, PT, R3, 0x2, P1 ;  /* 0x000000020300780c */ /* 0x000fe40000f21670 */
[----:B------:R-:W-:Y:S02]  /*156c0*/  @P0 LOP3.LUT R225, R225, 0x20000, RZ, 0xfc, !PT ;  /* 0x00020000e1e10812 */ /* 0x000fe400078efcff */
[----:B------:R-:W-:Y:S02]  /*156d0*/  ISETP.GT.AND P0, PT, R0, 0x8, !P0 ;  /* 0x000000080000780c */ /* 0x000fe40004704270 */
[----:B------:R-:W-:Y:S02]  /*156e0*/  FSEL R15, R178, -INF , !P1 ;  /* 0xff800000b20f7808 */ /* 0x000fe40004800000 */
[----:B------:R-:W-:Y:S02]  /*156f0*/  ISETP.GE.AND P1, PT, R2, 0x11, PT ;  /* 0x000000110200780c */ /* 0x000fe40003f26270 */
[----:B------:R-:W-:Y:S02]  /*15700*/  ISETP.LT.OR P0, PT, R3, 0x9, P0 ;  /* 0x000000090300780c */ /* 0x000fe40000701670 */
[----:B------:R-:W-:Y:S02]  /*15710*/  LOP3.LUT R225, R225, 0xffff7fff, RZ, 0xc0, !PT ;  /* 0xffff7fffe1e17812 */ /* 0x000fe400078ec0ff */
[----:B------:R-:W-:Y:S02]  /*15720*/  FSEL R16, R16, -INF , !P0 ;  /* 0xff80000010107808 */ /* 0x000fe40004000000 */
[----:B------:R-:W-:Y:S02]  /*15730*/  @P2 LOP3.LUT R225, R225, 0x8000, RZ, 0xfc, !PT ;  /* 0x00008000e1e12812 */ /* 0x000fe400078efcff */
[C---:B------:R-:W-:Y:S02]  /*15740*/  ISETP.GT.AND P0, PT, R0.reuse, 0x9, !P2 ;  /* 0x000000090000780c */ /* 0x040fe40005704270 */
[----:B------:R-:W-:Y:S02]  /*15750*/  LOP3.LUT R225, R225, 0xffffefff, RZ, 0xc0, !PT ;  /* 0xffffefffe1e17812 */ /* 0x000fe400078ec0ff */
[----:B------:R-:W-:Y:S02]  /*15760*/  ISETP.LT.OR P0, PT, R3, 0xa, P0 ;  /* 0x0000000a0300780c */ /* 0x000fe40000701670 */
[----:B------:R-:W-:Y:S02]  /*15770*/  @P1 LOP3.LUT R225, R225, 0x1000, RZ, 0xfc, !PT ;  /* 0x00001000e1e11812 */ /* 0x000fe400078efcff */
[----:B------:R-:W-:Y:S02]  /*15780*/  FSEL R20, R177, -INF , !P0 ;  /* 0xff800000b1147808 */ /* 0x000fe40004000000 */
[----:B------:R-:W-:Y:S02]  /*15790*/  ISETP.GT.AND P0, PT, R0, 0x10, !P1 ;  /* 0x000000100000780c */ /* 0x000fe40004f04270 */
[----:B------:R-:W-:Y:S02]  /*157a0*/  ISETP.GE.AND P1, PT, R2, 0x12, PT ;  /* 0x000000120200780c */ /* 0x000fe40003f26270 */
[----:B------:R-:W-:Y:S02]  /*157b0*/  ISETP.LT.OR P0, PT, R3, 0x11, P0 ;  /* 0x000000110300780c */ /* 0x000fe40000701670 */
[----:B------:R-:W-:Y:S02]  /*157c0*/  LOP3.LUT R225, R225, 0xfffff7ff, RZ, 0xc0, !PT ;  /* 0xfffff7ffe1e17812 */ /* 0x000fe400078ec0ff */
[----:B------:R-:W-:Y:S02]  /*157d0*/  FSEL R25, R176, -INF , !P0 ;  /* 0xff800000b0197808 */ /* 0x000fe40004000000 */
[----:B------:R-:W-:Y:S02]  /*157e0*/  ISETP.GT.AND P0, PT, R0, 0x11, !P1 ;  /* 0x000000110000780c */ /* 0x000fe40004f04270 */
[C---:B------:R-:W-:Y:S02]  /*157f0*/  ISETP.GE.AND P2, PT, R2.reuse, 0x51, PT ;  /* 0x000000510200780c */ /* 0x040fe40003f46270 */
[----:B------:R-:W-:Y:S02]  /*15800*/  ISETP.LT.OR P0, PT, R3, 0x12, P0 ;  /* 0x000000120300780c */ /* 0x000fe40000701670 */
[----:B------:R-:W-:Y:S02]  /*15810*/  @P1 LOP3.LUT R225, R225, 0x800, RZ, 0xfc, !PT ;  /* 0x00000800e1e11812 */ /* 0x000fe400078efcff */
[----:B------:R-:W-:Y:S02]  /*15820*/  ISETP.GE.AND P1, PT, R2, 0x19, PT ;  /* 0x000000190200780c */ /* 0x000fe40003f26270 */
[----:B------:R-:W-:Y:S02]  /*15830*/  LOP3.LUT R225, R225, 0xfffffbff, RZ, 0xc0, !PT ;  /* 0xfffffbffe1e17812 */ /* 0x000fe400078ec0ff */
[----:B------:R-:W-:Y:S02]  /*15840*/  FSEL R26, R171, -INF , !P0 ;  /* 0xff800000ab1a7808 */ /* 0x000fe40004000000 */
[----:B------:R-:W-:Y:S04]  /*15850*/  ISETP.GT.AND P0, PT, R0, 0x18, !P1 ;  /* 0x000000180000780c */ /* 0x000fe80004f04270 */
[----:B------:R-:W-:Y:S03]  /*15860*/  ISETP.LT.OR P0, PT, R3, 0x19, P0 ;  /* 0x000000190300780c */ /* 0x000fe60000701670 */
        /* <DEDUP_REMOVED lines=15> */
[----:B-1----:R-:W-:Y:S02]  /*15960*/  FSEL R41, R22, -INF , !P0 ;  /* 0xff80000016297808 */ /* 0x002fe40004000000 */
        /* <DEDUP_REMOVED lines=34> */
[----:B------:R-:W-:Y:S02]  /*15b90*/  FSEL R189, R64, -INF , !P0 ;  /* 0xff80000040bd7808 */ /* 0x000fe40004000000 */
[----:B------:R-:W-:Y:S02]  /*15ba0*/  LOP3.LUT R225, R225, 0xfffffffd, RZ, 0xc0, !PT ;  /* 0xfffffffde1e17812 */ /* 0x000fe400078ec0ff */
[----:B------:R-:W-:Y:S04]  /*15bb0*/  ISETP.GT.AND P0, PT, R0, 0x39, !P1 ;  /* 0x000000390000780c */ /* 0x000fe80004f04270 */
[----:B------:R-:W-:Y:S03]  /*15bc0*/  ISETP.LT.OR P0, PT, R3, 0x3a, P0 ;  /* 0x0000003a0300780c */ /* 0x000fe60000701670 */
[----:B------:R-:W-:Y:S02]  /*15bd0*/  @P1 LOP3.LUT R225, R225, 0x2, RZ, 0xfc, !PT ;  /* 0x00000002e1e11812 */ /* 0x000fe400078efcff */
[----:B------:R-:W-:Y:S02]  /*15be0*/  ISETP.GE.AND P1, PT, R2, 0x41, PT ;  /* 0x000000410200780c */ /* 0x000fe40003f26270 */
[----:B------:R-:W-:Y:S02]  /*15bf0*/  FSEL R191, R65, -INF , !P0 ;  /* 0xff80000041bf7808 */ /* 0x000fe40004000000 */
[----:B------:R-:W-:Y:S02]  /*15c00*/  ISETP.GT.AND P0, PT, R0, 0x40, !P1 ;  /* 0x000000400000780c */ /* 0x000fe40004f04270 */
[----:B------:R-:W-:Y:S02]  /*15c10*/  LOP3.LUT R225, R225, 0xfffffffe, RZ, 0xc0, !PT ;  /* 0xfffffffee1e17812 */ /* 0x000fe400078ec0ff */
[----:B------:R-:W-:Y:S04]  /*15c20*/  ISETP.LT.OR P0, PT, R3, 0x41, P0 ;  /* 0x000000410300780c */ /* 0x000fe80000701670 */
[----:B------:R-:W-:Y:S02]  /*15c30*/  FSEL R193, R68, -INF , !P0 ;  /* 0xff80000044c17808 */ /* 0x000fe40004000000 */
[----:B------:R-:W-:Y:S02]  /*15c40*/  ISETP.GT.AND P0, PT, R0, 0x41, !P6 ;  /* 0x000000410000780c */ /* 0x000fe40007704270 */
[----:B------:R-:W-:Y:S02]  /*15c50*/  @P1 LOP3.LUT R225, R225, 0x1, RZ, 0xfc, !PT ;  /* 0x00000001e1e11812 */ /* 0x000fe400078efcff */
[----:B------:R-:W-:Y:S02]  /*15c60*/  ISETP.LT.OR P0, PT, R3, 0x42, P0 ;  /* 0x000000420300780c */ /* 0x000fe40000701670 */
[----:B------:R-:W-:Y:S02]  /*15c70*/  ISETP.GE.AND P1, PT, R2, 0x52, PT ;  /* 0x000000520200780c */ /* 0x000fe40003f26270 */
[----:B------:R-:W-:Y:S02]  /*15c80*/  FSEL R195, R69, -INF , !P0 ;  /* 0xff80000045c37808 */ /* 0x000fe40004000000 */
[----:B------:R-:W-:Y:S02]  /*15c90*/  ISETP.GT.AND P0, PT, R0, 0x48, !P4 ;  /* 0x000000480000780c */ /* 0x000fe40006704270 */
[----:B------:R-:W-:Y:S02]  /*15ca0*/  LOP3.LUT R225, R225, 0xffffbfff, RZ, 0xc0, !PT ;  /* 0xffffbfffe1e17812 */ /* 0x000fe400078ec0ff */
[----:B------:R-:W-:Y:S04]  /*15cb0*/  ISETP.LT.OR P0, PT, R3, 0x49, P0 ;  /* 0x000000490300780c */ /* 0x000fe80000701670 */
[----:B------:R-:W-:Y:S02]  /*15cc0*/  FSEL R230, R80, -INF , !P0 ;  /* 0xff80000050e67808 */ /* 0x000fe40004000000 */
[C---:B------:R-:W-:Y:S02]  /*15cd0*/  ISETP.GT.AND P0, PT, R0.reuse, 0x49, !P3 ;  /* 0x000000490000780c */ /* 0x040fe40005f04270 */
[----:B------:R-:W-:Y:S02]  /*15ce0*/  @P1 LOP3.LUT R225, R225, 0x4000, RZ, 0xfc, !PT ;  /* 0x00004000e1e11812 */ /* 0x000fe400078efcff */
[----:B------:R-:W-:Y:S02]  /*15cf0*/  ISETP.LT.OR P0, PT, R3, 0x4a, P0 ;  /* 0x0000004a0300780c */ /* 0x000fe40000701670 */
[----:B------:R-:W-:Y:S02]  /*15d00*/  LOP3.LUT R225, R225, 0xfffeffff, RZ, 0xc0, !PT ;  /* 0xfffeffffe1e17812 */ /* 0x000fe400078ec0ff */
[----:B------:R-:W-:Y:S02]  /*15d10*/  FSEL R231, R19, -INF , !P0 ;  /* 0xff80000013e77808 */ /* 0x000fe40004000000 */
[----:B------:R-:W-:Y:S04]  /*15d20*/  ISETP.GT.AND P0, PT, R0, 0x50, !P2 ;  /* 0x000000500000780c */ /* 0x000fe80005704270 */
[C---:B------:R-:W-:Y:S04]  /*15d30*/  ISETP.LT.OR P0, PT, R3.reuse, 0x51, P0 ;  /* 0x000000510300780c */ /* 0x040fe80000701670 */
[----:B------:R-:W-:Y:S02]  /*15d40*/  FSEL R232, R18, -INF , !P0 ;  /* 0xff80000012e87808 */ /* 0x000fe40004000000 */
[----:B------:R-:W-:Y:S02]  /*15d50*/  ISETP.GT.AND P0, PT, R0, 0x51, !P1 ;  /* 0x000000510000780c */ /* 0x000fe40004f04270 */
[----:B------:R-:W-:Y:S02]  /*15d60*/  ISETP.GE.AND P1, PT, R2, 0x59, PT ;  /* 0x000000590200780c */ /* 0x000fe40003f26270 */
[----:B------:R-:W-:Y:S04]  /*15d70*/  ISETP.LT.OR P0, PT, R3, 0x52, P0 ;  /* 0x000000520300780c */ /* 0x000fe80000701670 */
[----:B------:R-:W-:Y:S02]  /*15d80*/  FSEL R233, R17, -INF , !P0 ;  /* 0xff80000011e97808 */ /* 0x000fe40004000000 */
[----:B------:R-:W-:Y:S04]  /*15d90*/  ISETP.GT.AND P0, PT, R0, 0x58, !P1 ;  /* 0x000000580000780c */ /* 0x000fe80004f04270 */
[----:B------:R-:W-:Y:S02]  /*15da0*/  ISETP.LT.OR P0, PT, R3, 0x59, P0 ;  /* 0x000000590300780c */ /* 0x000fe40000701670 */
[----:B------:R-:W-:Y:S02]  /*15db0*/  @P1 LOP3.LUT R225, R225, 0x10000, RZ, 0xfc, !PT ;  /* 0x00010000e1e11812 */ /* 0x000fe400078efcff */
[----:B------:R-:W-:Y:S02]  /*15dc0*/  ISETP.GE.AND P1, PT, R2, 0x1, PT ;  /* 0x000000010200780c */ /* 0x000fe40003f26270 */
[----:B------:R-:W-:Y:S02]  /*15dd0*/  FSEL R245, R13, -INF , !P0 ;  /* 0xff8000000df57808 */ /* 0x000fe40004000000 */
[----:B------:R-:W-:Y:S02]  /*15de0*/  ISETP.GT.AND P0, PT, R0, RZ, !P1 ;  /* 0x000000ff0000720c */ /* 0x000fe40004f04270 */
[----:B------:R-:W-:Y:S02]  /*15df0*/  LOP3.LUT R225, R225, 0xfffbffff, RZ, 0xc0, !PT ;  /* 0xfffbffffe1e17812 */ /* 0x000fe400078ec0ff */
[----:B------:R-:W-:Y:S04]  /*15e00*/  ISETP.LT.OR P0, PT, R3, 0x1, P0 ;  /* 0x000000010300780c */ /* 0x000fe80000701670 */
[----:B------:R-:W-:Y:S02]  /*15e10*/  FSEL R10, R192, -INF , !P0 ;  /* 0xff800000c00a7808 */ /* 0x000fe40004000000 */
[----:B------:R-:W-:Y:S11]  /*15e20*/  ISETP.GE.AND P0, PT, R2, 0x5a, PT ;  /* 0x0000005a0200780c */ /* 0x000ff60003f06270 */
[----:B------:R-:W-:Y:S02]  /*15e30*/  @!UPT UIADD3 URZ, URZ, URZ, URZ ;  /* 0x0000003f3f3ff290 */ /* 0x000fe4000fffe03f */
[----:B------:R-:W-:Y:S02]  /*15e40*/  @P0 LOP3.LUT R225, R225, 0x40000, RZ, 0xfc, !PT ;  /* 0x00040000e1e10812 */ /* 0x000fe400078efcff */
[----:B------:R-:W-:Y:S04]  /*15e50*/  ISETP.GT.AND P0, PT, R0, 0x59, !P0 ;  /* 0x000000590000780c */ /* 0x000fe80004704270 */
[----:B------:R-:W-:Y:S02]  /*15e60*/  ISETP.LT.OR P0, PT, R3, 0x5a, P0 ;  /* 0x0000005a0300780c */ /* 0x000fe40000701670 */
[----:B------:R-:W1:Y:S02]  /*15e70*/  SHFL.IDX PT, R3, R6, 0x1, 0x1c1f ;  /* 0x003c1f0006037f89 */ /* 0x000e6400000e0000 */
[----:B------:R-:W-:Y:S02]  /*15e80*/  FSEL R244, R12, -INF , !P0 ;  /* 0xff8000000cf47808 */ /* 0x000fe40004000000 */
[----:B------:R-:W-:Y:S01]  /*15e90*/  ISETP.GE.AND P0, PT, R81, 0x1, PT ;  /* 0x000000015100780c */ /* 0x000fe20003f06270 */
[--C-:B-1----:R-:W-:Y:S02]  /*15ea0*/  IMAD.IADD R2, R7, 0x1, R3.reuse ;  /* 0x0000000107027824 */ /* 0x102fe400078e0203 */
[----:B------:R-:W-:Y:S10]  /*15eb0*/  IMAD.IADD R0, R9, 0x1, R3 ;  /* 0x0000000109007824 */ /* 0x000ff400078e0203 */
[----:B------:R-:W-:-:S05]  /*15ec0*/  @!P0 BRA `(.L_x_443) ;  /* 0x000001a000008947 */ /* 0x000fca0003800000 */
[----:B------:R-:W-:Y:S01]  /*15ed0*/  IADD3 R0, -R58, R62, R3 ;  /* 0x0000003e3a007210 */ /* 0x000fe20007ffe103 */
        /* <DEDUP_REMOVED lines=12> */
.L_x_445:
[----:B------:R-:W-:Y:S04]  /*15fa0*/  MOV R2, c[0x0][0x32c] ;  /* 0x0000cb0000027a02 */ /* 0x000fe80000000f00 */
[----:B------:R-:W-:Y:S11]  /*15fb0*/  ISETP.NE.AND P0, PT, R2, 0x1, PT ;  /* 0x000000010200780c */ /* 0x000ff60003f05270 */
[----:B------:R-:W-:Y:S02]  /*15fc0*/  @!UPT UIADD3 URZ, URZ, URZ, URZ ;  /* 0x0000003f3f3ff290 */ /* 0x000fe4000fffe03f */
[----:B------:R-:W-:Y:S05]  /*15fd0*/  @P0 IMAD.HI.U32 R2, R0, c[0x0][0x330], RZ ;  /* 0x0000cc0000020a27 */ /* 0x000fea00078e00ff */
[----:B------:R-:W-:Y:S02]  /*15fe0*/  @P0 SHF.R.U32.HI R0, RZ, c[0x0][0x334], R2 ;  /* 0x0000cd00ff000a19 */ /* 0x000fe40000011602 */
.L_x_446:
[----:B------:R-:W-:Y:S05]  /*15ff0*/  BSYNC B0 ;  /* 0x0000000000007941 */ /* 0x000fea0003800000 */
.L_x_444:
[----:B------:R-:W-:Y:S02]  /*16000*/  IADD3 R2, R8, -0x1, RZ ;  /* 0xffffffff08027810 */ /* 0x000fe40007ffe0ff */
[C-C-:B------:R-:W-:Y:S02]  /*16010*/  IADD3 R5, R3.reuse, UR7, R4.reuse ;  /* 0x0000000703057c10 */ /* 0x140fe4000fffe004 */
[----:B------:R-:W-:Y:S01]  /*16020*/  IADD3 R3, R3, c[0x0][0x328], R4 ;  /* 0x0000ca0003037a10 */ /* 0x000fe20007ffe004 */
[----:B------:R-:W-:Y:S05]  /*16030*/  IMAD R0, R0, c[0x0][0x32c], R2 ;  /* 0x0000cb0000007a24 */ /* 0x000fea00078e0202 */
[----:B------:R-:W-:Y:S02]  /*16040*/  IADD3 R2, R0, c[0x0][0x32c], RZ ;  /* 0x0000cb0000027a10 */ /* 0x000fe40007ffe0ff */
[----:B------:R-:W-:Y:S02]  /*16050*/  IMNMX R0, R5, R0, !PT ;  /* 0x0000000005007217 */ /* 0x000fe40007800200 */
[----:B------:R-:W-:Y:S02]  /*16060*/  IMNMX R2, R3, R2, PT ;  /* 0x0000000203027217 */ /* 0x000fe40003800200 */
.L_x_443:
[C---:B------:R-:W-:Y:S01]  /*16070*/  LOP3.LUT P0, RZ, R225.reuse, 0x2000, RZ, 0xc0, !PT ;  /* 0x00002000e1ff7812 */ /* 0x040fe2000780c0ff */
[----:B------:R-:W1:Y:S03]  /*16080*/  SHFL.IDX PT, R3, R6, 0x2, 0x1c1f ;  /* 0x005c1f0006037f89 */ /* 0x000e6600000e0000 */
[----:B------:R-:W-:Y:S04]  /*16090*/  ISETP.GT.AND P0, PT, R0, 0x1, !P0 ;  /* 0x000000010000780c */ /* 0x000fe80004704270 */
[----:B------:R-:W-:Y:S04]  /*160a0*/  ISETP.LT.OR P0, PT, R2, 0x2, P0 ;  /* 0x000000020200780c */ /* 0x000fe80000701670 */
[----:B------:R-:W-:Y:S02]  /*160b0*/  FSEL R13, R194, -INF , !P0 ;  /* 0xff800000c20d7808 */ /* 0x000fe40004000000 */
[C---:B------:R-:W-:Y:S04]  /*160c0*/  LOP3.LUT P0, RZ, R225.reuse, 0x20000, RZ, 0xc0, !PT ;  /* 0x00020000e1ff7812 */ /* 0x040fe8000780c0ff */
[----:B------:R-:W-:Y:S04]  /*160d0*/  ISETP.GT.AND P0, PT, R0, 0x8, !P0 ;  /* 0x000000080000780c */ /* 0x000fe80004704270 */
[----:B------:R-:W-:Y:S04]  /*160e0*/  ISETP.LT.OR P0, PT, R2, 0x9, P0 ;  /* 0x000000090200780c */ /* 0x000fe80000701670 */
[----:B------:R-:W-:Y:S02]  /*160f0*/  FSEL R19, R184, -INF , !P0 ;  /* 0xff800000b8137808 */ /* 0x000fe40004000000 */
[----:B------:R-:W-:Y:S04]  /*16100*/  LOP3.LUT P0, RZ, R225, 0x8000, RZ, 0xc0, !PT ;  /* 0x00008000e1ff7812 */ /* 0x000fe8000780c0ff */
        /* <DEDUP_REMOVED lines=75> */
[----:B------:R-:W-:Y:S04]  /*165c0*/  ISETP.GT.AND P0, PT, R0, RZ, !P1 ;  /* 0x000000ff0000720c */ /* 0x000fe80004f04270 */
[----:B------:R-:W-:Y:S04]  /*165d0*/  ISETP.LT.OR P0, PT, R2, 0x1, P0 ;  /* 0x000000010200780c */ /* 0x000fe80000701670 */
[----:B------:R-:W-:Y:S02]  /*165e0*/  FSEL R12, R201, -INF , !P0 ;  /* 0xff800000c90c7808 */ /* 0x000fe40004000000 */
[----:B------:R-:W-:Y:S04]  /*165f0*/  LOP3.LUT P0, RZ, R225, 0x40000, RZ, 0xc0, !PT ;  /* 0x00040000e1ff7812 */ /* 0x000fe8000780c0ff */
[----:B------:R-:W-:Y:S01]  /*16600*/  ISETP.GT.AND P0, PT, R0, 0x59, !P0 ;  /* 0x000000590000780c */ /* 0x000fe20004704270 */
[--C-:B-1----:R-:W-:Y:S03]  /*16610*/  IMAD.IADD R0, R9, 0x1, R3.reuse ;  /* 0x0000000109007824 */ /* 0x102fe600078e0203 */
[----:B------:R-:W-:Y:S01]  /*16620*/  ISETP.LT.OR P0, PT, R2, 0x5a, P0 ;  /* 0x0000005a0200780c */ /* 0x000fe20000701670 */
[----:B------:R-:W-:Y:S03]  /*16630*/  IMAD.IADD R2, R7, 0x1, R3 ;  /* 0x0000000107027824 */ /* 0x000fe600078e0203 */
[----:B------:R-:W-:Y:S02]  /*16640*/  FSEL R243, R11, -INF , !P0 ;  /* 0xff8000000bf37808 */ /* 0x000fe40004000000 */
[----:B------:R-:W-:Y:S11]  /*16650*/  ISETP.GE.AND P0, PT, R81, 0x1, PT ;  /* 0x000000015100780c */ /* 0x000ff60003f06270 */
[----:B------:R-:W-:Y:S02]  /*16660*/  @!UPT UIADD3 URZ, URZ, URZ, URZ ;  /* 0x0000003f3f3ff290 */ /* 0x000fe4000fffe03f */
        /* <DEDUP_REMOVED lines=14> */
.L_x_449:
[----:B------:R-:W-:Y:S04]  /*16750*/  MOV R2, c[0x0][0x32c] ;  /* 0x0000cb0000027a02 */ /* 0x000fe80000000f00 */
[----:B------:R-:W-:Y:S11]  /*16760*/  ISETP.NE.AND P0, PT, R2, 0x1, PT ;  /* 0x000000010200780c */ /* 0x000ff60003f05270 */
[----:B------:R-:W-:Y:S02]  /*16770*/  @!UPT UIADD3 URZ, URZ, URZ, URZ ;  /* 0x0000003f3f3ff290 */ /* 0x000fe4000fffe03f */
[----:B------:R-:W-:Y:S05]  /*16780*/  @P0 IMAD.HI.U32 R2, R0, c[0x0][0x330], RZ ;  /* 0x0000cc0000020a27 */ /* 0x000fea00078e00ff */
[----:B------:R-:W-:Y:S02]  /*16790*/  @P0 SHF.R.U32.HI R0, RZ, c[0x0][0x334], R2 ;  /* 0x0000cd00ff000a19 */ /* 0x000fe40000011602 */
.L_x_450:
[----:B------:R-:W-:Y:S05]  /*167a0*/  BSYNC B0 ;  /* 0x0000000000007941 */ /* 0x000fea0003800000 */
.L_x_448:
[----:B------:R-:W-:Y:S02]  /*167b0*/  IADD3 R2, R8, -0x1, RZ ;  /* 0xffffffff08027810 */ /* 0x000fe40007ffe0ff */
[C-C-:B------:R-:W-:Y:S02]  /*167c0*/  IADD3 R5, R3.reuse, UR7, R4.reuse ;  /* 0x0000000703057c10 */ /* 0x140fe4000fffe004 */
[----:B------:R-:W-:Y:S01]  /*167d0*/  IADD3 R3, R3, c[0x0][0x328], R4 ;  /* 0x0000ca0003037a10 */ /* 0x000fe20007ffe004 */
[----:B------:R-:W-:Y:S05]  /*167e0*/  IMAD R0, R0, c[0x0][0x32c], R2 ;  /* 0x0000cb0000007a24 */ /* 0x000fea00078e0202 */
[----:B------:R-:W-:Y:S02]  /*167f0*/  IADD3 R2, R0, c[0x0][0x32c], RZ ;  /* 0x0000cb0000027a10 */ /* 0x000fe40007ffe0ff */
[----:B------:R-:W-:Y:S02]  /*16800*/  IMNMX R0, R5, R0, !PT ;  /* 0x0000000005007217 */ /* 0x000fe40007800200 */
[----:B------:R-:W-:Y:S02]  /*16810*/  IMNMX R2, R3, R2, PT ;  /* 0x0000000203027217 */ /* 0x000fe40003800200 */
.L_x_447:
[----:B------:R-:W-:Y:S01]  /*16820*/  LOP3.LUT P0, RZ, R225, 0x2000, RZ, 0xc0, !PT ;  /* 0x00002000e1ff7812 */ /* 0x000fe2000780c0ff */
        /* <DEDUP_REMOVED lines=109> */
.L_x_453:
[----:B------:R-:W-:Y:S04]  /*16f00*/  MOV R2, c[0x0][0x32c] ;  /* 0x0000cb0000027a02 */ /* 0x000fe80000000f00 */
[----:B------:R-:W-:Y:S11]  /*16f10*/  ISETP.NE.AND P0, PT, R2, 0x1, PT ;  /* 0x000000010200780c */ /* 0x000ff60003f05270 */
[----:B------:R-:W-:Y:S02]  /*16f20*/  @!UPT UIADD3 URZ, URZ, URZ, URZ ;  /* 0x0000003f3f3ff290 */ /* 0x000fe4000fffe03f */
[----:B------:R-:W-:Y:S05]  /*16f30*/  @P0 IMAD.HI.U32 R2, R0, c[0x0][0x330], RZ ;  /* 0x0000cc0000020a27 */ /* 0x000fea00078e00ff */
[----:B------:R-:W-:Y:S02]  /*16f40*/  @P0 SHF.R.U32.HI R0, RZ, c[0x0][0x334], R2 ;  /* 0x0000cd00ff000a19 */ /* 0x000fe40000011602 */
.L_x_454:
[----:B------:R-:W-:Y:S05]  /*16f50*/  BSYNC B0 ;  /* 0x0000000000007941 */ /* 0x000fea0003800000 */
.L_x_452:
[----:B------:R-:W-:Y:S02]  /*16f60*/  IADD3 R8, R8, -0x1, RZ ;  /* 0xffffffff08087810 */ /* 0x000fe40007ffe0ff */
[C-C-:B------:R-:W-:Y:S02]  /*16f70*/  IADD3 R5, R3.reuse, UR7, R4.reuse ;  /* 0x0000000703057c10 */ /* 0x140fe4000fffe004 */
[----:B------:R-:W-:Y:S01]  /*16f80*/  IADD3 R3, R3, c[0x0][0x328], R4 ;  /* 0x0000ca0003037a10 */ /* 0x000fe20007ffe004 */
[----:B------:R-:W-:Y:S05]  /*16f90*/  IMAD R0, R0, c[0x0][0x32c], R8 ;  /* 0x0000cb0000007a24 */ /* 0x000fea00078e0208 */
[----:B------:R-:W-:Y:S02]  /*16fa0*/  IADD3 R2, R0, c[0x0][0x32c], RZ ;  /* 0x0000cb0000027a10 */ /* 0x000fe40007ffe0ff */
[----:B------:R-:W-:Y:S02]  /*16fb0*/  IMNMX R0, R5, R0, !PT ;  /* 0x0000000005007217 */ /* 0x000fe40007800200 */
[----:B------:R-:W-:Y:S02]  /*16fc0*/  IMNMX R2, R3, R2, PT ;  /* 0x0000000203027217 */ /* 0x000fe40003800200 */
.L_x_451:
[----:B------:R-:W-:Y:S01]  /*16fd0*/  ISETP.GT.AND P0, PT, R0, RZ, !P1 ;  /* 0x000000ff0000720c */ /* 0x000fe20004f04270 */
[----:B------:R-:W-:Y:S01]  /*16fe0*/  LDSM.16.MT88.4 R52, [R210+0x100] ;  /* 0x00010000d234783b */ /* 0x000fe20000004200 */
[----:B------:R-:W-:Y:S02]  /*16ff0*/  LOP3.LUT P1, RZ, R225, 0x800, RZ, 0xc0, !PT ;  /* 0x00000800e1ff7812 */ /* 0x000fe4000782c0ff */
[----:B------:R-:W-:Y:S02]  /*17000*/  ISETP.LT.OR P0, PT, R2, 0x1, P0 ;  /* 0x000000010200780c */ /* 0x000fe40000701670 */
[----:B------:R-:W-:Y:S02]  /*17010*/  FMNMX.FTZ R72, R10, R100, !PT ;  /* 0x000000640a487209 */ /* 0x000fe40007810000 */
[----:B------:R-:W-:Y:S01]  /*17020*/  FSEL R7, R239, -INF , !P0 ;  /* 0xff800000ef077808 */ /* 0x000fe20004000000 */
[----:B------:R-:W-:Y:S01]  /*17030*/  LDSM.16.MT88.4 R84, [R209+0x900] ;  /* 0x00090000d154783b */ /* 0x000fe20000004200 */
[----:B------:R-:W-:Y:S02]  /*17040*/  LOP3.LUT P0, RZ, R225, 0x2000, RZ, 0xc0, !PT ;  /* 0x00002000e1ff7812 */ /* 0x000fe4000780c0ff */
[----:B------:R-:W-:Y:S02]  /*17050*/  FMNMX.FTZ R72, R15, R72, !PT ;  /* 0x000000480f487209 */ /* 0x000fe40007810000 */
[----:B------:R-:W-:Y:S02]  /*17060*/  ISETP.GT.AND P0, PT, R0, 0x1, !P0 ;  /* 0x000000010000780c */ /* 0x000fe40004704270 */
[----:B------:R-:W-:Y:S02]  /*17070*/  FMNMX.FTZ R72, R16, R72, !PT ;  /* 0x0000004810487209 */ /* 0x000fe40007810000 */
[----:B------:R-:W-:Y:S02]  /*17080*/  ISETP.LT.OR P0, PT, R2, 0x2, P0 ;  /* 0x000000020200780c */ /* 0x000fe40000701670 */
[----:B------:R-:W-:Y:S02]  /*17090*/  FMNMX.FTZ R72, R20, R72, !PT ;  /* 0x0000004814487209 */ /* 0x000fe40007810000 */
[----:B------:R-:W-:Y:S02]  /*170a0*/  FSEL R8, R237, -INF , !P0 ;  /* 0xff800000ed087808 */ /* 0x000fe40004000000 */
        /* <DEDUP_REMOVED lines=74> */
[----:B------:R-:W-:Y:S02]  /*17550*/  FMNMX.FTZ R4, R18, R4, !PT ;  /* 0x0000000412047209 */ /* 0x000fe40007810000 */
[----:B------:R-:W-:Y:S02]  /*17560*/  FMNMX.FTZ R3, R171, R3, !PT ;  /* 0x00000003ab037209 */ /* 0x000fe40007810000 */
[----:B------:R-:W-:Y:S02]  /*17570*/  FSEL R183, R38, -INF , !P0 ;  /* 0xff80000026b77808 */ /* 0x000fe40004000000 */
[----:B------:R-:W-:Y:S02]  /*17580*/  LOP3.LUT P0, RZ, R225, 0x8, RZ, 0xc0, !PT ;  /* 0x00000008e1ff7812 */ /* 0x000fe4000780c0ff */
[----:B------:R-:W-:Y:S02]  /*17590*/  FMNMX.FTZ R72, R245, R72, !PT ;  /* 0x00000048f5487209 */ /* 0x000fe40007810000 */
[----:B------:R-:W-:Y:S02]  /*175a0*/  FMNMX.FTZ R3, R176, R3, !PT ;  /* 0x00000003b0037209 */ /* 0x000fe40007810000 */
[----:B------:R-:W-:Y:S02]  /*175b0*/  FMNMX.FTZ R4, R30, R4, !PT ;  /* 0x000000041e047209 */ /* 0x000fe40007810000 */
[----:B------:R-:W-:Y:S02]  /*175c0*/  ISETP.GT.AND P0, PT, R0, 0x31, !P0 ;  /* 0x000000310000780c */ /* 0x000fe40004704270 */
[----:B------:R-:W-:Y:S02]  /*175d0*/  FMNMX.FTZ R72, R244, R72, !PT ;  /* 0x00000048f4487209 */ /* 0x000fe40007810000 */
[----:B------:R-:W-:Y:S02]  /*175e0*/  FMNMX.FTZ R4, R33, R4, !PT ;  /* 0x0000000421047209 */ /* 0x000fe40007810000 */
[----:B------:R-:W-:Y:S01]  /*175f0*/  FMNMX.FTZ R3, R179, R3, !PT ;  /* 0x00000003b3037209 */ /* 0x000fe20007810000 */
[----:B------:R-:W1:Y:S01]  /*17600*/  SHFL.BFLY PT, R5, R72, 0x2, 0x1f ;  /* 0x0c401f0048057f89 */ /* 0x000e6200000e0000 */
[----:B------:R-:W-:Y:S02]  /*17610*/  ISETP.LT.OR P0, PT, R2, 0x32, P0 ;  /* 0x000000320200780c */ /* 0x000fe40000701670 */
[----:B------:R-:W-:Y:S02]  /*17620*/  FMNMX.FTZ R4, R34, R4, !PT ;  /* 0x0000000422047209 */ /* 0x000fe40007810000 */
[----:B------:R-:W-:Y:S02]  /*17630*/  FMNMX.FTZ R3, R184, R3, !PT ;  /* 0x00000003b8037209 */ /* 0x000fe40007810000 */
[----:B------:R-:W-:Y:S02]  /*17640*/  FSEL R186, R59, -INF , !P0 ;  /* 0xff8000003bba7808 */ /* 0x000fe40004000000 */
[----:B------:R-:W-:Y:S02]  /*17650*/  LOP3.LUT P0, RZ, R225, 0x4, RZ, 0xc0, !PT ;  /* 0x00000004e1ff7812 */ /* 0x000fe4000780c0ff */
        /* <DEDUP_REMOVED lines=16> */
[----:B------:R-:W-:Y:S02]  /*17760*/  LOP3.LUT P1, RZ, R225, 0x1, RZ, 0xc0, !PT ;  /* 0x00000001e1ff7812 */ /* 0x000fe4000782c0ff */
[----:B------:R-:W-:Y:S02]  /*17770*/  FMNMX.FTZ R4, R180, R4, !PT ;  /* 0x00000004b4047209 */ /* 0x000fe40007810000 */
[----:B-1----:R-:W-:Y:S02]  /*17780*/  FMNMX.FTZ R72, R72, R5, !PT ;  /* 0x0000000548487209 */ /* 0x002fe40007810000 */
[----:B------:R-:W-:Y:S02]  /*17790*/  FMNMX.FTZ R3, R234, R3, !PT ;  /* 0x00000003ea037209 */ /* 0x000fe40007810000 */
[----:B------:R-:W-:Y:S01]  /*177a0*/  FSEL R190, R63, -INF , !P0 ;  /* 0xff8000003fbe7808 */ /* 0x000fe20004000000 */
[----:B------:R-:W1:Y:S01]  /*177b0*/  SHFL.BFLY PT, R5, R72, 0x1, 0x1f ;  /* 0x0c201f0048057f89 */ /* 0x000e6200000e0000 */
[----:B------:R-:W-:Y:S02]  /*177c0*/  ISETP.GT.AND P0, PT, R0, 0x40, !P1 ;  /* 0x000000400000780c */ /* 0x000fe40004f04270 */
[----:B------:R-:W-:Y:S02]  /*177d0*/  FMNMX.FTZ R4, R181, R4, !PT ;  /* 0x00000004b5047209 */ /* 0x000fe40007810000 */
[----:B------:R-:W-:Y:S02]  /*177e0*/  FMNMX.FTZ R3, R235, R3, !PT ;  /* 0x00000003eb037209 */ /* 0x000fe40007810000 */
[----:B------:R-:W-:Y:S02]  /*177f0*/  ISETP.LT.OR P0, PT, R2, 0x41, P0 ;  /* 0x000000410200780c */ /* 0x000fe40000701670 */
[----:B------:R-:W-:Y:S02]  /*17800*/  FMNMX.FTZ R71, R242, R3, !PT ;  /* 0x00000003f2477209 */ /* 0x000fe40007810000 */
[----:B------:R-:W-:Y:S02]  /*17810*/  FMNMX.FTZ R3, R182, R4, !PT ;  /* 0x00000004b6037209 */ /* 0x000fe40007810000 */
[----:B------:R-:W-:Y:S02]  /*17820*/  FSEL R199, R74, -INF , !P0 ;  /* 0xff8000004ac77808 */ /* 0x000fe40004000000 */
        /* <DEDUP_REMOVED lines=9> */
[----:B------:R-:W-:Y:S02]  /*178c0*/  FMNMX.FTZ R4, R7, R103, !PT ;  /* 0x0000006707047209 */ /* 0x000fe40007810000 */
[----:B------:R-:W-:Y:S02]  /*178d0*/  FSEL R203, R78, -INF , !P0 ;  /* 0xff8000004ecb7808 */ /* 0x000fe40004000000 */
[----:B------:R-:W-:Y:S02]  /*178e0*/  ISETP.GT.AND P0, PT, R0, 0x49, !P3 ;  /* 0x000000490000780c */ /* 0x000fe40005f04270 */
[----:B------:R-:W-:Y:S02]  /*178f0*/  FMNMX.FTZ R3, R204, R3, !PT ;  /* 0x00000003cc037209 */ /* 0x000fe40007810000 */
[----:B------:R-:W-:Y:S02]  /*17900*/  FMNMX.FTZ R4, R8, R4, !PT ;  /* 0x0000000408047209 */ /* 0x000fe40007810000 */
[----:B-1----:R-:W-:Y:S02]  /*17910*/  FMNMX.FTZ R72, R72, R5, !PT ;  /* 0x0000000548487209 */ /* 0x002fe40007810000 */
[----:B------:R-:W-:Y:S02]  /*17920*/  ISETP.LT.OR P0, PT, R2, 0x4a, P0 ;  /* 0x0000004a0200780c */ /* 0x000fe40000701670 */
[----:B------:R-:W-:Y:S01]  /*17930*/  FMNMX.FTZ R4, R9, R4, !PT ;  /* 0x0000000409047209 */ /* 0x000fe20007810000 */
[----:B------:R-:W-:Y:S01]  /*17940*/  FMUL.FTZ R74, R72, c[0x0][0x2d0] ;  /* 0x0000b400484a7a20 */ /* 0x000fe20000410000 */
[----:B------:R-:W-:Y:S02]  /*17950*/  FMNMX.FTZ R3, R236, R3, !PT ;  /* 0x00000003ec037209 */ /* 0x000fe40007810000 */
[----:B------:R-:W-:Y:S02]  /*17960*/  FSEL R207, R79, -INF , !P0 ;  /* 0xff8000004fcf7808 */ /* 0x000fe40004000000 */
[----:B------:R-:W-:Y:S02]  /*17970*/  ISETP.GT.AND P0, PT, R0, 0x50, !P2 ;  /* 0x000000500000780c */ /* 0x000fe40005704270 */
[----:B------:R-:W-:Y:S02]  /*17980*/  FSETP.NEU.FTZ.AND P2, PT, R72, -INF , PT ;  /* 0xff8000004800780b */ /* 0x000fe40003f5d000 */
        /* <DEDUP_REMOVED lines=9> */
[----:B------:R-:W1:Y:S01]  /*17a20*/  SHFL.BFLY PT, R6, R71, 0x2, 0x1f ;  /* 0x0c401f0047067f89 */ /* 0x000e6200000e0000 */
[----:B------:R-:W-:Y:S01]  /*17a30*/  FMNMX.FTZ R4, R62, R4, !PT ;  /* 0x000000043e047209 */ /* 0x000fe20007810000 */
[----:B------:R2:W-:Y:S01]  /*17a40*/  MUFU.EX2 R23, R3 ;  /* 0x0000000300177308 */ /* 0x0005e20000000800 */
[----:B------:R-:W-:Y:S02]  /*17a50*/  LOP3.LUT P1, RZ, R225, 0x4000, RZ, 0xc0, !PT ;  /* 0x00004000e1ff7812 */ /* 0x000fe4000782c0ff */
[----:B------:R-:W-:Y:S02]  /*17a60*/  FSEL R229, R35, -INF , !P0 ;  /* 0xff80000023e57808 */ /* 0x000fe40004000000 */
[----:B------:R-:W-:Y:S02]  /*17a70*/  ISETP.GT.AND P0, PT, R0, 0x51, !P1 ;  /* 0x000000510000780c */ /* 0x000fe40004f04270 */
[----:B------:R-:W-:Y:S02]  /*17a80*/  FMNMX.FTZ R70, R240, R70, !PT ;  /* 0x00000046f0467209 */ /* 0x000fe40007810000 */
[----:B------:R-:W-:Y:S02]  /*17a90*/  ISETP.LT.OR P0, PT, R2, 0x52, P0 ;  /* 0x000000520200780c */ /* 0x000fe40000701670 */
[----:B------:R-:W-:Y:S02]  /*17aa0*/  FMNMX.FTZ R70, R241, R70, !PT ;  /* 0x00000046f1467209 */ /* 0x000fe40007810000 */
[C---:B------:R-:W-:Y:S02]  /*17ab0*/  LOP3.LUT P4, RZ, R225.reuse, 0x10000, RZ, 0xc0, !PT ;  /* 0x00010000e1ff7812 */ /* 0x040fe4000788c0ff */
[----:B------:R-:W-:Y:S01]  /*17ac0*/  LOP3.LUT P6, RZ, R225, 0x40000, RZ, 0xc0, !PT ;  /* 0x00040000e1ff7812 */ /* 0x000fe200078cc0ff */
[----:B------:R-:W3:Y:S01]  /*17ad0*/  SHFL.BFLY PT, R5, R70, 0x2, 0x1f ;  /* 0x0c401f0046057f89 */ /* 0x000ee200000e0000 */
[----:B------:R-:W-:Y:S02]  /*17ae0*/  FSEL R206, R91, -INF , !P0 ;  /* 0xff8000005bce7808 */ /* 0x000fe40004000000 */
[C---:B------:R-:W-:Y:S02]  /*17af0*/  ISETP.GT.AND P3, PT, R0.reuse, 0x58, !P4 ;  /* 0x000000580000780c */ /* 0x040fe40006764270 */
[----:B------:R-:W-:Y:S02]  /*17b00*/  ISETP.GT.AND P0, PT, R0, 0x59, !P6 ;  /* 0x000000590000780c */ /* 0x000fe40007704270 */
[----:B-1----:R-:W-:Y:S02]  /*17b10*/  FMNMX.FTZ R71, R71, R6, !PT ;  /* 0x0000000647477209 */ /* 0x002fe40007810000 */
[----:B--2---:R-:W-:Y:S01]  /*17b20*/  FMNMX.FTZ R3, R88, R4, !PT ;  /* 0x0000000458037209 */ /* 0x004fe20007810000 */
[--C-:B------:R-:W-:Y:S01]  /*17b30*/  FFMA.FTZ R4, R15, c[0x0][0x2d0], -R74.reuse ;  /* 0x0000b4000f047a23 */ /* 0x100fe2000001084a */
[C---:B------:R-:W-:Y:S01]  /*17b40*/  ISETP.LT.OR P4, PT, R2.reuse, 0x59, P3 ;  /* 0x000000590200780c */ /* 0x040fe20001f81670 */
[----:B------:R-:W1:Y:S01]  /*17b50*/  SHFL.BFLY PT, R6, R71, 0x1, 0x1f ;  /* 0x0c201f0047067f89 */ /* 0x000e6200000e0000 */
[----:B------:R-:W-:Y:S01]  /*17b60*/  ISETP.LT.OR P3, PT, R2, 0x5a, P0 ;  /* 0x0000005a0200780c */ /* 0x000fe20000761670 */
[----:B------:R2:W-:Y:S01]  /*17b70*/  MUFU.EX2 R246, R4 ;  /* 0x0000000400f67308 */ /* 0x0005e20000000800 */
[----:B------:R-:W-:Y:S02]  /*17b80*/  FMNMX.FTZ R3, R169, R3, !PT ;  /* 0x00000003a9037209 */ /* 0x000fe40007810000 */
[----:B------:R-:W-:Y:S02]  /*17b90*/  FSEL R197, R36, -INF , !P4 ;  /* 0xff80000024c57808 */ /* 0x000fe40006000000 */
[----:B------:R-:W-:Y:S01]  /*17ba0*/  FMNMX.FTZ R3, R172, R3, !PT ;  /* 0x00000003ac037209 */ /* 0x000fe20007810000 */
[----:B------:R-:W-:Y:S01]  /*17bb0*/  LDSM.16.MT88.4 R36, [R212+0x100] ;  /* 0x00010000d424783b */ /* 0x000fe20000004200 */
[----:B------:R-:W-:Y:S02]  /*17bc0*/  FSEL R73, R95, -INF , !P3 ;  /* 0xff8000005f497808 */ /* 0x000fe40005800000 */
[----:B------:R-:W-:Y:S02]  /*17bd0*/  FMNMX.FTZ R3, R173, R3, !PT ;  /* 0x00000003ad037209 */ /* 0x000fe40007810000 */
[----:B---3--:R-:W-:Y:S02]  /*17be0*/  FMNMX.FTZ R70, R70, R5, !PT ;  /* 0x0000000546467209 */ /* 0x008fe40007810000 */
[----:B------:R-:W-:Y:S03]  /*17bf0*/  FMNMX.FTZ R3, R174, R3, !PT ;  /* 0x00000003ae037209 */ /* 0x000fe60007810000 */
[----:B------:R-:W3:Y:S01]  /*17c00*/  SHFL.BFLY PT, R5, R70, 0x1, 0x1f ;  /* 0x0c201f0046057f89 */ /* 0x000ee200000e0000 */
[----:B-1----:R-:W-:Y:S01]  /*17c10*/  FMNMX.FTZ R71, R71, R6, !PT ;  /* 0x0000000647477209 */ /* 0x002fe20007810000 */
[--C-:B--2---:R-:W-:Y:S03]  /*17c20*/  FFMA.FTZ R4, R16, c[0x0][0x2d0], -R74.reuse ;  /* 0x0000b40010047a23 */ /* 0x104fe6000001084a */
[C---:B------:R-:W-:Y:S01]  /*17c30*/  FSETP.NEU.FTZ.AND P1, PT, R71.reuse, -INF , PT ;  /* 0xff8000004700780b */ /* 0x040fe20003f3d000 */
[----:B------:R-:W-:Y:S01]  /*17c40*/  FMUL.FTZ R75, R71, c[0x0][0x2d0] ;  /* 0x0000b400474b7a20 */ /* 0x000fe20000410000 */
[----:B------:R1:W-:Y:S04]  /*17c50*/  MUFU.EX2 R60, R4 ;  /* 0x00000004003c7308 */ /* 0x0003e80000000800 */
[----:B------:R-:W-:Y:S05]  /*17c60*/  FSEL R75, R75, RZ, P1 ;  /* 0x000000ff4b4b7208 */ /* 0x000fea0000800000 */
[--C-:B------:R-:W-:Y:S02]  /*17c70*/  FFMA.FTZ R2, R21, c[0x0][0x2d0], -R75.reuse ;  /* 0x0000b40015027a23 */ /* 0x100fe4000001084b */
[--C-:B------:R-:W-:Y:S01]  /*17c80*/  FFMA.FTZ R16, R29, c[0x0][0x2d0], -R75.reuse ;  /* 0x0000b4001d107a23 */ /* 0x100fe2000001084b */
[----:B---3--:R-:W-:Y:S01]  /*17c90*/  FMNMX.FTZ R70, R70, R5, !PT ;  /* 0x0000000546467209 */ /* 0x008fe20007810000 */
[----:B------:R2:W-:Y:S01]  /*17ca0*/  MUFU.EX2 R50, R2 ;  /* 0x0000000200327308 */ /* 0x0005e20000000800 */
[--C-:B------:R-:W-:Y:S02]  /*17cb0*/  FFMA.FTZ R48, R48, c[0x0][0x2d0], -R75.reuse ;  /* 0x0000b40030307a23 */ /* 0x100fe4000001084b */
[C---:B------:R-:W-:Y:S01]  /*17cc0*/  FSETP.NEU.FTZ.AND P0, PT, R70.reuse, -INF , PT ;  /* 0xff8000004600780b */ /* 0x040fe20003f1d000 */
[----:B------:R-:W-:Y:S05]  /*17cd0*/  FMUL.FTZ R96, R70, c[0x0][0x2d0] ;  /* 0x0000b40046607a20 */ /* 0x000fea0000410000 */
[----:B------:R-:W-:Y:S01]  /*17ce0*/  FSEL R96, R96, RZ, P0 ;  /* 0x000000ff60607208 */ /* 0x000fe20000000000 */
[----:B------:R-:W-:Y:S01]  /*17cf0*/  MUFU.EX2 R63, R16 ;  /* 0x00000010003f7308 */ /* 0x000fe20000000800 */
[----:B-1----:R-:W-:Y:S01]  /*17d00*/  FMNMX.FTZ R4, R183, R3, !PT ;  /* 0x00000003b7047209 */ /* 0x002fe20007810000 */
[----:B------:R-:W-:Y:S03]  /*17d10*/  FFMA.FTZ R3, R20, c[0x0][0x2d0], -R74 ;  /* 0x0000b40014037a23 */ /* 0x000fe6000001084a */
[----:B------:R-:W-:Y:S04]  /*17d20*/  FMNMX.FTZ R4, R186, R4, !PT ;  /* 0x00000004ba047209 */ /* 0x000fe80007810000 */
[----:B------:R-:W-:Y:S01]  /*17d30*/  FMNMX.FTZ R4, R188, R4, !PT ;  /* 0x00000004bc047209 */ /* 0x000fe20007810000 */
[----:B------:R1:W3:Y:S03]  /*17d40*/  MUFU.EX2 R51, R3 ;  /* 0x0000000300337308 */ /* 0x0002e60000000800 */
[----:B------:R-:W-:Y:S01]  /*17d50*/  FMNMX.FTZ R4, R190, R4, !PT ;  /* 0x00000004be047209 */ /* 0x000fe20007810000 */
[----:B--2---:R-:W-:Y:S03]  /*17d60*/  FFMA.FTZ R2, R11, c[0x0][0x2d0], -R96 ;  /* 0x0000b4000b027a23 */ /* 0x004fe60000010860 */
[----:B------:R-:W-:Y:S03]  /*17d70*/  FMNMX.FTZ R4, R199, R4, !PT ;  /* 0x00000004c7047209 */ /* 0x000fe60007810000 */
[----:B------:R-:W-:Y:S01]  /*17d80*/  MUFU.EX2 R92, R2 ;  /* 0x00000002005c7308 */ /* 0x000fe20000000800 */
[----:B------:R-:W-:Y:S01]  /*17d90*/  FMNMX.FTZ R4, R202, R4, !PT ;  /* 0x00000004ca047209 */ /* 0x000fe20007810000 */
[--C-:B-1----:R-:W-:Y:S01]  /*17da0*/  FFMA.FTZ R3, R12, c[0x0][0x2d0], -R75.reuse ;  /* 0x0000b4000c037a23 */ /* 0x102fe2000001084b */
[----:B---3--:R-:W-:Y:S01]  /*17db0*/  F2FP.PACK_AB R78, R51, R60 ;  /* 0x0000003c334e723e */ /* 0x008fe200000000ff */
[----:B------:R-:W-:Y:S06]  /*17dc0*/  FFMA.FTZ R12, R32, c[0x0][0x2d0], -R74 ;  /* 0x0000b400200c7a23 */ /* 0x000fec000001084a */
[----:B------:R1:W-:Y:S01]  /*17dd0*/  MUFU.EX2 R89, R3 ;  /* 0x0000000300597308 */ /* 0x0003e20000000800 */
[----:B------:R-:W-:Y:S02]  /*17de0*/  FFMA.FTZ R32, R34, c[0x0][0x2d0], -R96 ;  /* 0x0000b40022207a23 */ /* 0x000fe40000010860 */
[--C-:B-1----:R-:W-:Y:S07]  /*17df0*/  FFMA.FTZ R3, R13, c[0x0][0x2d0], -R75.reuse ;  /* 0x0000b4000d037a23 */ /* 0x102fee000001084b */
[----:B------:R1:W2:Y:S02]  /*17e00*/  MUFU.EX2 R247, R3 ;  /* 0x0000000300f77308 */ /* 0x0002a40000000800 */
[----:B-1----:R-:W-:Y:S01]  /*17e10*/  FMNMX.FTZ R3, R203, R4, !PT ;  /* 0x00000004cb037209 */ /* 0x002fe20007810000 */
[----:B------:R-:W-:Y:S01]  /*17e20*/  FFMA.FTZ R4, R26, c[0x0][0x2d0], -R74 ;  /* 0x0000b4001a047a23 */ /* 0x000fe2000001084a */
[----:B--2---:R-:W-:Y:S02]  /*17e30*/  F2FP.PACK_AB R77, R247, R89 ;  /* 0x00000059f74d723e */ /* 0x004fe400000000ff */
[----:B------:R-:W-:Y:S04]  /*17e40*/  FMNMX.FTZ R0, R207, R3, !PT ;  /* 0x00000003cf007209 */ /* 0x000fe80007810000 */
[----:B------:R-:W-:Y:S01]  /*17e50*/  MUFU.EX2 R80, R4 ;  /* 0x0000000400507308 */ /* 0x000fe20000000800 */
[--C-:B------:R-:W-:Y:S01]  /*17e60*/  FFMA.FTZ R3, R19, c[0x0][0x2d0], -R75.reuse ;  /* 0x0000b40013037a23 */ /* 0x100fe2000001084b */
[----:B------:R-:W-:Y:S04]  /*17e70*/  FMNMX.FTZ R0, R229, R0, !PT ;  /* 0x00000000e5007209 */ /* 0x000fe80007810000 */
[----:B------:R-:W-:Y:S04]  /*17e80*/  FMNMX.FTZ R0, R206, R0, !PT ;  /* 0x00000000ce007209 */ /* 0x000fe80007810000 */
[----:B------:R1:W2:Y:S01]  /*17e90*/  MUFU.EX2 R45, R3 ;  /* 0x00000003002d7308 */ /* 0x0002a20000000800 */
[----:B------:R-:W-:Y:S04]  /*17ea0*/  FMNMX.FTZ R0, R197, R0, !PT ;  /* 0x00000000c5007209 */ /* 0x000fe80007810000 */
[----:B------:R-:W-:Y:S05]  /*17eb0*/  FMNMX.FTZ R0, R73, R0, !PT ;  /* 0x0000000049007209 */ /* 0x000fea0007810000 */
[----:B------:R-:W3:Y:S01]  /*17ec0*/  SHFL.BFLY PT, R2, R0, 0x2, 0x1f ;  /* 0x0c401f0000027f89 */ /* 0x000ee200000e0000 */
[--C-:B-1----:R-:W-:Y:S01]  /*17ed0*/  FFMA.FTZ R3, R14, c[0x0][0x2d0], -R96.reuse ;  /* 0x0000b4000e037a23 */ /* 0x102fe20000010860 */
[----:B--2---:R-:W-:Y:S03]  /*17ee0*/  F2FP.PACK_AB R79, R50, R45 ;  /* 0x0000002d324f723e */ /* 0x004fe600000000ff */
[----:B------:R1:W2:Y:S02]  /*17ef0*/  MUFU.EX2 R61, R3 ;  /* 0x00000003003d7308 */ /* 0x0002a40000000800 */
[--C-:B-1----:R-:W-:Y:S01]  /*17f00*/  FFMA.FTZ R3, R17, c[0x0][0x2d0], -R96.reuse ;  /* 0x0000b40011037a23 */ /* 0x102fe20000010860 */
[----:B--2---:R-:W-:Y:S07]  /*17f10*/  F2FP.PACK_AB R64, R61, R92 ;  /* 0x0000005c3d40723e */ /* 0x004fee00000000ff */
[----:B------:R1:W-:Y:S02]  /*17f20*/  MUFU.EX2 R57, R3 ;  /* 0x0000000300397308 */ /* 0x0003e40000000800 */
[----:B-1----:R-:W-:Y:S08]  /*17f30*/  FFMA.FTZ R3, R18, c[0x0][0x2d0], -R96 ;  /* 0x0000b40012037a23 */ /* 0x002ff00000010860 */
[----:B------:R1:W2:Y:S02]  /*17f40*/  MUFU.EX2 R49, R3 ;  /* 0x0000000300317308 */ /* 0x0002a40000000800 */
[----:B-1----:R-:W-:Y:S01]  /*17f50*/  FFMA.FTZ R3, R25, c[0x0][0x2d0], -R74 ;  /* 0x0000b40019037a23 */ /* 0x002fe2000001084a */
[----:B--2---:R-:W-:Y:S07]  /*17f60*/  F2FP.PACK_AB R66, R49, R57 ;  /* 0x000000393142723e */ /* 0x004fee00000000ff */
[----:B------:R3:W-:Y:S02]  /*17f70*/  MUFU.EX2 R81, R3 ;  /* 0x0000000300517308 */ /* 0x0007e40000000800 */
[----:B---3--:R-:W-:Y:S01]  /*17f80*/  FMNMX.FTZ R3, R0, R2, !PT ;  /* 0x0000000200037209 */ /* 0x008fe20007810000 */
[----:B------:R-:W-:Y:S01]  /*17f90*/  FFMA.FTZ R2, R22, c[0x0][0x2d0], -R75 ;  /* 0x0000b40016027a23 */ /* 0x000fe2000001084b */
[----:B------:R-:W-:Y:S06]  /*17fa0*/  FSEL R0, R72, RZ, P2 ;  /* 0x000000ff48007208 */ /* 0x000fec0001000000 */
[----:B------:R1:W-:Y:S01]  /*17fb0*/  MUFU.EX2 R82, R2 ;  /* 0x0000000200527308 */ /* 0x0003e20000000800 */
[----:B------:R-:W2:Y:S01]  /*17fc0*/  SHFL.BFLY PT, R4, R3, 0x1, 0x1f ;  /* 0x0c201f0003047f89 */ /* 0x000ea200000e0000 */
[----:B------:R-:W-:Y:S01]  /*17fd0*/  FADD.FTZ R0, -R0, R100 ;  /* 0x0000006400007221 */ /* 0x000fe20000010100 */
[----:B------:R-:W-:Y:S03]  /*17fe0*/  MOV R100, R23 ;  /* 0x0000001700647202 */ /* 0x000fe60000000f00 */
[----:B------:R-:W-:Y:S01]  /*17ff0*/  FMUL.FTZ R0, R0, c[0x0][0x2d0] ;  /* 0x0000b40000007a20 */ /* 0x000fe20000410000 */
[----:B------:R-:W-:Y:S02]  /*18000*/  F2FP.PACK_AB R76, R246, R100 ;  /* 0x00000064f64c723e */ /* 0x000fe400000000ff */
[----:B------:R-:W3:Y:S01]  /*18010*/  LDSM.16.MT88.4 R20, [R209+0x100] ;  /* 0x00010000d114783b */ /* 0x000ee20000004200 */
[----:B------:R4:W5:Y:S01]  /*18020*/  MUFU.EX2 R69, R0 ;  /* 0x0000000000457308 */ /* 0x0009620000000800 */
[----:B-1----:R-:W-:Y:S02]  /*18030*/  FSEL R2, R71, RZ, P1 ;  /* 0x000000ff47027208 */ /* 0x002fe40000800000 */
[----:B--2---:R-:W-:Y:S03]  /*18040*/  FMNMX.FTZ R3, R3, R4, !PT ;  /* 0x0000000403037209 */ /* 0x004fe60007810000 */
[----:B------:R-:W-:Y:S02]  /*18050*/  FADD.FTZ R2, -R2, R101 ;  /* 0x0000006502027221 */ /* 0x000fe40000010100 */
[----:B------:R-:W-:Y:S02]  /*18060*/  FMUL.FTZ R97, R3, c[0x0][0x2d0] ;  /* 0x0000b40003617a20 */ /* 0x000fe40000410000 */
[----:B------:R-:W-:Y:S01]  /*18070*/  FMUL.FTZ R2, R2, c[0x0][0x2d0] ;  /* 0x0000b40002027a20 */ /* 0x000fe20000410000 */
[----:B----4-:R-:W-:Y:S01]  /*18080*/  FSEL R0, R70, RZ, P0 ;  /* 0x000000ff46007208 */ /* 0x010fe20000000000 */
[----:B-----5:R-:W-:Y:S01]  /*18090*/  FMUL.FTZ R16, R69, R116 ;  /* 0x0000007445107220 */ /* 0x020fe20000410000 */
[----:B------:R-:W-:Y:S01]  /*180a0*/  FSETP.NEU.FTZ.AND P0, PT, R3, -INF , PT ;  /* 0xff8000000300780b */ /* 0x000fe20003f1d000 */
[----:B------:R-:W1:Y:S01]  /*180b0*/  MUFU.EX2 R68, R2 ;  /* 0x0000000200447308 */ /* 0x000e620000000800 */
[----:B------:R-:W-:Y:S02]  /*180c0*/  FMUL.FTZ R5, R69, R105 ;  /* 0x0000006945057220 */ /* 0x000fe40000410000 */
[----:B------:R-:W-:Y:S01]  /*180d0*/  FADD.FTZ R0, -R0, R102 ;  /* 0x0000006600007221 */ /* 0x000fe20000010100 */
[----:B------:R-:W-:Y:S01]  /*180e0*/  FSEL R97, R97, RZ, P0 ;  /* 0x000000ff61617208 */ /* 0x000fe20000000000 */
[----:B------:R-:W-:Y:S02]  /*180f0*/  FMUL.FTZ R17, R69, R117 ;  /* 0x0000007545117220 */ /* 0x000fe40000410000 */
[----:B------:R-:W-:Y:S02]  /*18100*/  FMUL.FTZ R0, R0, c[0x0][0x2d0] ;  /* 0x0000b40000007a20 */ /* 0x000fe40000410000 */
[--C-:B------:R-:W-:Y:S02]  /*18110*/  FFMA.FTZ R58, R58, c[0x0][0x2d0], -R97.reuse ;  /* 0x0000b4003a3a7a23 */ /* 0x100fe40000010861 */
[----:B------:R2:W4:Y:S01]  /*18120*/  MUFU.EX2 R2, R0 ;  /* 0x0000000000027308 */ /* 0x0005220000000800 */
[--C-:B------:R-:W-:Y:S02]  /*18130*/  FFMA.FTZ R4, R9, c[0x0][0x2d0], -R97.reuse ;  /* 0x0000b40009047a23 */ /* 0x100fe40000010861 */
[--C-:B------:R-:W-:Y:S07]  /*18140*/  FFMA.FTZ R62, R62, c[0x0][0x2d0], -R97.reuse ;  /* 0x0000b4003e3e7a23 */ /* 0x100fee0000010861 */
[----:B------:R5:W3:Y:S01]  /*18150*/  MUFU.EX2 R42, R4 ;  /* 0x00000004002a7308 */ /* 0x000ae20000000800 */
[C---:B-1----:R-:W-:Y:S02]  /*18160*/  FMUL.FTZ R6, R68.reuse, R106 ;  /* 0x0000006a44067220 */ /* 0x042fe40000410000 */
[C---:B------:R-:W-:Y:S02]  /*18170*/  FMUL.FTZ R18, R68.reuse, R118 ;  /* 0x0000007644127220 */ /* 0x040fe40000410000 */
[C---:B------:R-:W-:Y:S02]  /*18180*/  FMUL.FTZ R19, R68.reuse, R119 ;  /* 0x0000007744137220 */ /* 0x040fe40000410000 */
[----:B------:R-:W-:Y:S03]  /*18190*/  LDSM.16.MT88.4 R116, [R209+0x2900] ;  /* 0x00290000d174783b */ /* 0x000fe60000004200 */
[----:B------:R1:W-:Y:S01]  /*181a0*/  MUFU.EX2 R106, R12 ;  /* 0x0000000c006a7308 */ /* 0x0003e20000000800 */
[----:B------:R-:W-:Y:S02]  /*181b0*/  FMUL.FTZ R34, R68, R134 ;  /* 0x0000008644227220 */ /* 0x000fe40000410000 */
[--C-:B--2---:R-:W-:Y:S02]  /*181c0*/  FFMA.FTZ R0, R7, c[0x0][0x2d0], -R97.reuse ;  /* 0x0000b40007007a23 */ /* 0x104fe40000010861 */
[----:B----4-:R-:W-:Y:S01]  /*181d0*/  FMUL.FTZ R25, R2, R125 ;  /* 0x0000007d02197220 */ /* 0x010fe20000410000 */
[----:B------:R-:W-:Y:S01]  /*181e0*/  MOV R125, R82 ;  /* 0x00000052007d7202 */ /* 0x000fe20000000f00 */
[----:B------:R-:W-:Y:S03]  /*181f0*/  FMUL.FTZ R7, R68, R107 ;  /* 0x0000006b44077220 */ /* 0x000fe60000410000 */
[----:B------:R2:W-:Y:S01]  /*18200*/  MUFU.EX2 R196, R0 ;  /* 0x0000000000c47308 */ /* 0x0005e20000000800 */
[C---:B------:R-:W-:Y:S02]  /*18210*/  FMUL.FTZ R9, R2.reuse, R109 ;  /* 0x0000006d02097220 */ /* 0x040fe40000410000 */
[----:B------:R-:W-:Y:S02]  /*18220*/  FMUL.FTZ R13, R2, R113 ;  /* 0x00000071020d7220 */ /* 0x000fe40000410000 */
[--C-:B-----5:R-:W-:Y:S02]  /*18230*/  FFMA.FTZ R4, R24, c[0x0][0x2d0], -R97.reuse ;  /* 0x0000b40018047a23 */ /* 0x120fe40000010861 */
[----:B------:R-:W-:Y:S02]  /*18240*/  FMUL.FTZ R29, R2, R129 ;  /* 0x00000081021d7220 */ /* 0x000fe40000410000 */
[----:B------:R-:W-:Y:S01]  /*18250*/  FFMA.FTZ R24, R30, c[0x0][0x2d0], -R96 ;  /* 0x0000b4001e187a23 */ /* 0x000fe20000010860 */
[----:B------:R4:W-:Y:S01]  /*18260*/  MUFU.EX2 R10, R4 ;  /* 0x00000004000a7308 */ /* 0x0009e20000000800 */
[----:B-1----:R-:W-:Y:S01]  /*18270*/  FMUL.FTZ R12, R2, R112 ;  /* 0x00000070020c7220 */ /* 0x002fe20000410000 */
[----:B---3--:R-:W-:Y:S08]  /*18280*/  MOV R112, R42 ;  /* 0x0000002a00707202 */ /* 0x008ff00000000f00 */
[----:B------:R1:W3:Y:S01]  /*18290*/  MUFU.EX2 R46, R24 ;  /* 0x00000018002e7308 */ /* 0x0002e20000000800 */
[----:B--2---:R-:W-:Y:S02]  /*182a0*/  FFMA.FTZ R0, R8, c[0x0][0x2d0], -R97 ;  /* 0x0000b40008007a23 */ /* 0x004fe40000010861 */
[----:B------:R-:W-:Y:S02]  /*182b0*/  FFMA.FTZ R8, R28, c[0x0][0x2d0], -R74 ;  /* 0x0000b4001c087a23 */ /* 0x000fe4000001084a */
[----:B------:R-:W-:Y:S05]  /*182c0*/  FFMA.FTZ R28, R33, c[0x0][0x2d0], -R96 ;  /* 0x0000b400211c7a23 */ /* 0x000fea0000010860 */
[----:B------:R2:W5:Y:S01]  /*182d0*/  MUFU.EX2 R35, R0 ;  /* 0x0000000000237308 */ /* 0x0005620000000800 */
[----:B------:R-:W-:Y:S02]  /*182e0*/  FMUL.FTZ R33, R69, R133 ;  /* 0x0000008545217220 */ /* 0x000fe40000410000 */
[----:B----4-:R-:W-:Y:S07]  /*182f0*/  FFMA.FTZ R4, R27, c[0x0][0x2d0], -R75 ;  /* 0x0000b4001b047a23 */ /* 0x010fee000001084b */
[----:B------:R4:W-:Y:S01]  /*18300*/  MUFU.EX2 R43, R4 ;  /* 0x00000004002b7308 */ /* 0x0009e20000000800 */
[----:B-1----:R-:W-:Y:S02]  /*18310*/  FMUL.FTZ R24, R2, R124 ;  /* 0x0000007c02187220 */ /* 0x002fe40000410000 */
[----:B---3--:R-:W-:Y:S07]  /*18320*/  IMAD.MOV.U32 R124, RZ, RZ, R46 ;  /* 0x000000ffff7c7224 */ /* 0x008fee00078e002e */
[----:B------:R1:W3:Y:S01]  /*18330*/  MUFU.EX2 R59, R8 ;  /* 0x00000008003b7308 */ /* 0x0002e20000000800 */
[----:B--2---:R-:W-:Y:S02]  /*18340*/  FSEL R0, R3, RZ, P0 ;  /* 0x000000ff03007208 */ /* 0x004fe40000000000 */
[----:B-----5:R-:W-:Y:S03]  /*18350*/  F2FP.PACK_AB R65, R35, R196 ;  /* 0x000000c42341723e */ /* 0x020fe600000000ff */
[----:B------:R-:W-:Y:S04]  /*18360*/  FADD.FTZ R0, -R0, R103 ;  /* 0x0000006700007221 */ /* 0x000fe80000010100 */
[----:B------:R2:W-:Y:S01]  /*18370*/  MUFU.EX2 R47, R28 ;  /* 0x0000001c002f7308 */ /* 0x0005e20000000800 */
[----:B------:R-:W-:Y:S02]  /*18380*/  FMUL.FTZ R0, R0, c[0x0][0x2d0] ;  /* 0x0000b40000007a20 */ /* 0x000fe40000410000 */
[C---:B----4-:R-:W-:Y:S07]  /*18390*/  FMUL.FTZ R4, R69.reuse, R104 ;  /* 0x0000006845047220 */ /* 0x050fee0000410000 */
[----:B------:R-:W4:Y:S01]  /*183a0*/  MUFU.EX2 R0, R0 ;  /* 0x0000000000007308 */ /* 0x000f220000000800 */
[-C--:B------:R-:W-:Y:S05]  /*183b0*/  HMMA.16816.F32 R4, R76, R20.reuse, R4 ;  /* 0x000000144c04723c */ /* 0x080fea0000001804 */
[----:B-1----:R-:W-:Y:S02]  /*183c0*/  FMUL.FTZ R8, R2, R108 ;  /* 0x0000006c02087220 */ /* 0x002fe40000410000 */
[----:B------:R-:W-:Y:S02]  /*183d0*/  IMAD.MOV.U32 R108, RZ, RZ, R10 ;  /* 0x000000ffff6c7224 */ /* 0x000fe400078e000a */
[----:B------:R1:W-:Y:S03]  /*183e0*/  MUFU.EX2 R104, R32 ;  /* 0x0000002000687308 */ /* 0x0003e60000000800 */
[----:B---3--:R-:W-:Y:S01]  /*183f0*/  IMAD.MOV.U32 R129, RZ, RZ, R59 ;  /* 0x000000ffff817224 */ /* 0x008fe200078e003b */
[----:B------:R-:W-:Y:S01]  /*18400*/  F2FP.PACK_AB R67, R108, R42 ;  /* 0x0000002a6c43723e */ /* 0x000fe200000000ff */
[----:B--2---:R-:W-:Y:S01]  /*18410*/  FMUL.FTZ R28, R2, R128 ;  /* 0x00000080021c7220 */ /* 0x004fe20000410000 */
[----:B------:R-:W-:Y:S04]  /*18420*/  MOV R128, R63 ;  /* 0x0000003f00807202 */ /* 0x000fe80000000f00 */
[----:B------:R-:W-:Y:S01]  /*18430*/  MUFU.EX2 R103, R58 ;  /* 0x0000003a00677308 */ /* 0x000fe20000000800 */
[C---:B----4-:R-:W-:Y:S02]  /*18440*/  FMUL.FTZ R11, R0.reuse, R111 ;  /* 0x0000006f000b7220 */ /* 0x050fe40000410000 */
[C---:B------:R-:W-:Y:S01]  /*18450*/  FMUL.FTZ R10, R0.reuse, R110 ;  /* 0x0000006e000a7220 */ /* 0x040fe20000410000 */
[----:B------:R-:W-:Y:S01]  /*18460*/  MOV R110, R43 ;  /* 0x0000002b006e7202 */ /* 0x000fe20000000f00 */
[C---:B------:R-:W-:Y:S02]  /*18470*/  FMUL.FTZ R15, R0.reuse, R115 ;  /* 0x00000073000f7220 */ /* 0x040fe40000410000 */
[----:B------:R-:W2:Y:S01]  /*18480*/  LDL.LU R115, [R1+0x28] ;  /* 0x0000280001737983 */ /* 0x000ea20000300800 */
[----:B------:R-:W-:Y:S02]  /*18490*/  IMAD.MOV.U32 R111, RZ, RZ, R80 ;  /* 0x000000ffff6f7224 */ /* 0x000fe400078e0050 */
[C---:B------:R-:W-:Y:S04]  /*184a0*/  HMMA.16816.F32 R8, R64.reuse, R20, R8 ;  /* 0x000000144008723c */ /* 0x040fe80000001808 */
[C---:B------:R-:W-:Y:S02]  /*184b0*/  FMUL.FTZ R14, R0.reuse, R114 ;  /* 0x00000072000e7220 */ /* 0x040fe40000410000 */
[----:B-1----:R-:W-:Y:S01]  /*184c0*/  FMUL.FTZ R32, R69, R132 ;  /* 0x0000008445207220 */ /* 0x002fe20000410000 */
[----:B------:R-:W-:Y:S01]  /*184d0*/  MUFU.EX2 R114, R48 ;  /* 0x0000003000727308 */ /* 0x000fe20000000800 */
[----:B------:R-:W-:Y:S03]  /*184e0*/  FFMA.FTZ R20, R31, c[0x0][0x2d0], -R75 ;  /* 0x0000b4001f147a23 */ /* 0x000fe6000001084b */
[-C--:B------:R-:W-:Y:S03]  /*184f0*/  HMMA.16816.F32 R12, R64, R22.reuse, R12 ;  /* 0x00000016400c723c */ /* 0x080fe6000000180c */
[C---:B------:R-:W-:Y:S02]  /*18500*/  FMUL.FTZ R63, R0.reuse, R163 ;  /* 0x000000a3003f7220 */ /* 0x040fe40000410000 */
[----:B------:R-:W3:Y:S01]  /*18510*/  LDL.LU R163, [R1+0x24] ;  /* 0x0000240001a37983 */ /* 0x000ee20000300800 */
[----:B------:R1:W-:Y:S01]  /*18520*/  MUFU.EX2 R107, R20 ;  /* 0x00000014006b7308 */ /* 0x0003e20000000800 */
[C---:B------:R-:W-:Y:S01]  /*18530*/  FMUL.FTZ R26, R0.reuse, R126 ;  /* 0x0000007e001a7220 */ /* 0x040fe20000410000 */
[C---:B------:R-:W-:Y:S04]  /*18540*/  HMMA.16816.F32 R16, R76.reuse, R22, R16 ;  /* 0x000000164c10723c */ /* 0x040fe80000001810 */
[C---:B------:R-:W-:Y:S02]  /*18550*/  FMUL.FTZ R21, R69.reuse, R121 ;  /* 0x0000007945157220 */ /* 0x040fe40000410000 */
[----:B------:R-:W-:Y:S01]  /*18560*/  FMUL.FTZ R27, R0, R127 ;  /* 0x0000007f001b7220 */ /* 0x000fe20000410000 */
[----:B------:R-:W-:Y:S01]  /*18570*/  MOV R127, R35 ;  /* 0x00000023007f7202 */ /* 0x000fe20000000f00 */
[C---:B------:R-:W-:Y:S01]  /*18580*/  FMUL.FTZ R22, R68.reuse, R122 ;  /* 0x0000007a44167220 */ /* 0x040fe20000410000 */
[----:B------:R-:W-:Y:S01]  /*18590*/  MOV R122, R57 ;  /* 0x00000039007a7202 */ /* 0x000fe20000000f00 */
[----:B------:R-:W-:Y:S02]  /*185a0*/  MUFU.EX2 R121, R62 ;  /* 0x0000003e00797308 */ /* 0x000fe40000000800 */
[----:B------:R-:W-:Y:S02]  /*185b0*/  FMUL.FTZ R23, R68, R123 ;  /* 0x0000007b44177220 */ /* 0x000fe40000410000 */
[C---:B------:R-:W-:Y:S02]  /*185c0*/  FMUL.FTZ R30, R0.reuse, R130 ;  /* 0x00000082001e7220 */ /* 0x040fe40000410000 */
[----:B------:R-:W-:Y:S01]  /*185d0*/  FMUL.FTZ R31, R0, R131 ;  /* 0x00000083001f7220 */ /* 0x000fe20000410000 */
[----:B------:R-:W-:Y:S01]  /*185e0*/  MOV R131, R47 ;  /* 0x0000002f00837202 */ /* 0x000fe20000000f00 */
[----:B------:R-:W-:Y:S02]  /*185f0*/  FMUL.FTZ R35, R68, R135 ;  /* 0x0000008744237220 */ /* 0x000fe40000410000 */
[----:B------:R-:W-:Y:S01]  /*18600*/  FMUL.FTZ R42, R0, R142 ;  /* 0x0000008e002a7220 */ /* 0x000fe20000410000 */
[----:B------:R-:W-:Y:S01]  /*18610*/  LDSM.16.MT88.4 R132, [R212+0x2900] ;  /* 0x00290000d484783b */ /* 0x000fe20000004200 */
[C---:B-1----:R-:W-:Y:S02]  /*18620*/  FMUL.FTZ R20, R69.reuse, R120 ;  /* 0x0000007845147220 */ /* 0x042fe40000410000 */
[----:B------:R-:W-:Y:S01]  /*18630*/  IMAD.MOV.U32 R126, RZ, RZ, R81 ;  /* 0x000000ffff7e7224 */ /* 0x000fe200078e0051 */
[----:B------:R1:W-:Y:S01]  /*18640*/  MUFU.EX2 R120, R44 ;  /* 0x0000002c00787308 */ /* 0x0003e20000000800 */
[C---:B------:R-:W-:Y:S02]  /*18650*/  FMUL.FTZ R48, R69.reuse, R148 ;  /* 0x0000009445307220 */ /* 0x040fe40000410000 */
[----:B------:R-:W-:Y:S01]  /*18660*/  IMAD.MOV.U32 R148, RZ, RZ, R49 ;  /* 0x000000ffff947224 */ /* 0x000fe200078e0031 */
[-C--:B------:R-:W-:Y:S01]  /*18670*/  HMMA.16816.F32 R20, R76, R36.reuse, R20 ;  /* 0x000000244c14723c */ /* 0x080fe20000001814 */
[----:B------:R-:W4:Y:S02]  /*18680*/  LDSM.16.MT88.4 R80, [R211+0x100] ;  /* 0x00010000d350783b */ /* 0x000f240000004200 */
[----:B------:R-:W-:Y:S01]  /*18690*/  FMUL.FTZ R49, R69, R149 ;  /* 0x0000009545317220 */ /* 0x000fe20000410000 */
[----:B------:R-:W-:Y:S01]  /*186a0*/  MOV R149, R50 ;  /* 0x0000003200957202 */ /* 0x000fe20000000f00 */
[C---:B------:R-:W-:Y:S02]  /*186b0*/  FMUL.FTZ R50, R68.reuse, R150 ;  /* 0x0000009644327220 */ /* 0x040fe40000410000 */
[----:B------:R-:W-:Y:S01]  /*186c0*/  IMAD.MOV.U32 R150, RZ, RZ, R51 ;  /* 0x000000ffff967224 */ /* 0x000fe200078e0033 */
[C---:B------:R-:W-:Y:S04]  /*186d0*/  HMMA.16816.F32 R24, R64.reuse, R36, R24 ;  /* 0x000000244018723c */ /* 0x040fe80000001818 */
[----:B------:R-:W-:Y:S01]  /*186e0*/  FMUL.FTZ R51, R68, R151 ;  /* 0x0000009744337220 */ /* 0x000fe20000410000 */
[----:B------:R-:W-:Y:S01]  /*186f0*/  MOV R151, R60 ;  /* 0x0000003c00977202 */ /* 0x000fe20000000f00 */
[----:B------:R-:W-:Y:S02]  /*18700*/  FMUL.FTZ R43, R0, R143 ;  /* 0x0000008f002b7220 */ /* 0x000fe40000410000 */
[-C--:B------:R-:W-:Y:S04]  /*18710*/  HMMA.16816.F32 R28, R64, R38.reuse, R28 ;  /* 0x00000026401c723c */ /* 0x080fe8000000181c */
[----:B------:R-:W-:Y:S02]  /*18720*/  FFMA.FTZ R36, R40, c[0x0][0x2d0], -R96 ;  /* 0x0000b40028247a23 */ /* 0x000fe40000010860 */
[----:B------:R-:W-:Y:S02]  /*18730*/  FFMA.FTZ R40, R41, c[0x0][0x2d0], -R74 ;  /* 0x0000b40029287a23 */ /* 0x000fe4000001084a */
[C---:B------:R-:W-:Y:S01]  /*18740*/  HMMA.16816.F32 R32, R76.reuse, R38, R32 ;  /* 0x000000264c20723c */ /* 0x040fe20000001820 */
[----:B------:R5:W-:Y:S03]  /*18750*/  MUFU.EX2 R109, R36 ;  /* 0x00000024006d7308 */ /* 0x000be60000000800 */
[C---:B------:R-:W-:Y:S02]  /*18760*/  FMUL.FTZ R37, R69.reuse, R137 ;  /* 0x0000008945257220 */ /* 0x040fe40000410000 */
[----:B------:R-:W-:Y:S02]  /*18770*/  FMUL.FTZ R41, R2, R141 ;  /* 0x0000008d02297220 */ /* 0x000fe40000410000 */
[C---:B------:R-:W-:Y:S03]  /*18780*/  FMUL.FTZ R38, R68.reuse, R138 ;  /* 0x0000008a44267220 */ /* 0x040fe60000410000 */
[----:B------:R4:W-:Y:S01]  /*18790*/  MUFU.EX2 R113, R40 ;  /* 0x0000002800717308 */ /* 0x0009e20000000800 */
[----:B------:R-:W-:Y:S02]  /*187a0*/  FMUL.FTZ R39, R68, R139 ;  /* 0x0000008b44277220 */ /* 0x000fe40000410000 */
[----:B-1----:R-:W-:Y:S02]  /*187b0*/  FMUL.FTZ R44, R2, R144 ;  /* 0x00000090022c7220 */ /* 0x002fe40000410000 */
[C---:B------:R-:W-:Y:S02]  /*187c0*/  FMUL.FTZ R46, R0.reuse, R146 ;  /* 0x00000092002e7220 */ /* 0x040fe40000410000 */
[----:B------:R-:W-:Y:S02]  /*187d0*/  FMUL.FTZ R47, R0, R147 ;  /* 0x00000093002f7220 */ /* 0x000fe40000410000 */
[----:B------:R-:W-:Y:S02]  /*187e0*/  IMAD.MOV.U32 R123, RZ, RZ, R45 ;  /* 0x000000ffff7b7224 */ /* 0x000fe400078e002d */
[C---:B------:R-:W-:Y:S02]  /*187f0*/  FMUL.FTZ R45, R2.reuse, R145 ;  /* 0x00000091022d7220 */ /* 0x040fe40000410000 */
[----:B------:R-:W-:Y:S02]  /*18800*/  FMUL.FTZ R57, R2, R157 ;  /* 0x0000009d02397220 */ /* 0x000fe40000410000 */
[C---:B-----5:R-:W-:Y:S02]  /*18810*/  FMUL.FTZ R36, R69.reuse, R136 ;  /* 0x0000008845247220 */ /* 0x060fe40000410000 */
[C---:B------:R-:W-:Y:S02]  /*18820*/  FMUL.FTZ R58, R0.reuse, R158 ;  /* 0x0000009e003a7220 */ /* 0x040fe40000410000 */
[----:B------:R-:W-:Y:S02]  /*18830*/  FMUL.FTZ R59, R0, R159 ;  /* 0x0000009f003b7220 */ /* 0x000fe40000410000 */
[C---:B------:R-:W-:Y:S01]  /*18840*/  FMUL.FTZ R60, R2.reuse, R160 ;  /* 0x000000a0023c7220 */ /* 0x040fe20000410000 */
[-C--:B------:R-:W-:Y:S03]  /*18850*/  HMMA.16816.F32 R36, R76, R52.reuse, R36 ;  /* 0x000000344c24723c */ /* 0x080fe60000001824 */
[C---:B----4-:R-:W-:Y:S02]  /*18860*/  FMUL.FTZ R40, R2.reuse, R140 ;  /* 0x0000008c02287220 */ /* 0x050fe40000410000 */
[----:B------:R-:W-:Y:S02]  /*18870*/  IMAD.MOV.U32 R160, RZ, RZ, R61 ;  /* 0x000000ffffa07224 */ /* 0x000fe400078e003d */
[----:B------:R-:W-:Y:S01]  /*18880*/  FMUL.FTZ R61, R2, R161 ;  /* 0x000000a1023d7220 */ /* 0x000fe20000410000 */
[----:B------:R-:W-:Y:S01]  /*18890*/  MOV R161, R247 ;  /* 0x000000f700a17202 */ /* 0x000fe20000000f00 */
[----:B------:R-:W-:Y:S01]  /*188a0*/  FMUL.FTZ R62, R0, R162 ;  /* 0x000000a2003e7220 */ /* 0x000fe20000410000 */
[C---:B------:R-:W-:Y:S04]  /*188b0*/  HMMA.16816.F32 R40, R64.reuse, R52, R40 ;  /* 0x000000344028723c */ /* 0x040fe80000001828 */
[----:B------:R-:W-:Y:S03]  /*188c0*/  MOV R162, R246 ;  /* 0x000000f600a27202 */ /* 0x000fe60000000f00 */
[--C-:B------:R-:W-:Y:S01]  /*188d0*/  FFMA.FTZ R52, R56, c[0x0][0x2d0], -R97.reuse ;  /* 0x0000b40038347a23 */ /* 0x100fe20000010861 */
[-C--:B------:R-:W-:Y:S03]  /*188e0*/  HMMA.16816.F32 R44, R64, R54.reuse, R44 ;  /* 0x00000036402c723c */ /* 0x080fe6000000182c */
[----:B------:R1:W4:Y:S01]  /*188f0*/  MUFU.EX2 R105, R52 ;  /* 0x0000003400697308 */ /* 0x0003220000000800 */
[C---:B------:R-:W-:Y:S02]  /*18900*/  FMUL.FTZ R53, R69.reuse, R153 ;  /* 0x0000009945357220 */ /* 0x040fe40000410000 */
[----:B------:R-:W-:Y:S02]  /*18910*/  FMUL.FTZ R56, R2, R156 ;  /* 0x0000009c02387220 */ /* 0x000fe40000410000 */
[C---:B------:R-:W-:Y:S07]  /*18920*/  HMMA.16816.F32 R48, R76.reuse, R54, R48 ;  /* 0x000000364c30723c */ /* 0x040fee0000001830 */
[C---:B------:R-:W-:Y:S02]  /*18930*/  FMUL.FTZ R55, R68.reuse, R155 ;  /* 0x0000009b44377220 */ /* 0x040fe40000410000 */
[----:B------:R-:W-:Y:S03]  /*18940*/  FMUL.FTZ R54, R68, R154 ;  /* 0x0000009a44367220 */ /* 0x000fe60000410000 */
[----:B-1----:R-:W-:Y:S07]  /*18950*/  FMUL.FTZ R52, R69, R152 ;  /* 0x0000009845347220 */ /* 0x002fee0000410000 */
[-C--:B------:R-:W-:Y:S08]  /*18960*/  HMMA.16816.F32 R52, R76, R80.reuse, R52 ;  /* 0x000000504c34723c */ /* 0x080ff00000001834 */
[C---:B------:R-:W-:Y:S07]  /*18970*/  HMMA.16816.F32 R56, R64.reuse, R80, R56 ;  /* 0x000000504038723c */ /* 0x040fee0000001838 */
[----:B------:R-:W-:Y:S01]  /*18980*/  FFMA.FTZ R80, R88, c[0x0][0x2d0], -R97 ;  /* 0x0000b40058507a23 */ /* 0x000fe20000010861 */
[-C--:B------:R-:W-:Y:S03]  /*18990*/  HMMA.16816.F32 R60, R64, R82.reuse, R60 ;  /* 0x00000052403c723c */ /* 0x080fe6000000183c */
[----:B------:R1:W5:Y:S01]  /*189a0*/  MUFU.EX2 R139, R80 ;  /* 0x00000050008b7308 */ /* 0x0003620000000800 */
[----:B----4-:R-:W-:Y:S03]  /*189b0*/  F2FP.PACK_AB R81, R103, R105 ;  /* 0x000000696751723e */ /* 0x010fe600000000ff */
[C---:B------:R-:W-:Y:S02]  /*189c0*/  FMUL.FTZ R65, R69.reuse, R165 ;  /* 0x000000a545417220 */ /* 0x040fe40000410000 */
[C---:B------:R-:W-:Y:S01]  /*189d0*/  FMUL.FTZ R67, R68.reuse, R167 ;  /* 0x000000a744437220 */ /* 0x040fe20000410000 */
[----:B------:R-:W4:Y:S02]  /*189e0*/  LDL.LU R165, [R1+0x20] ;  /* 0x0000200001a57983 */ /* 0x000f240000300800 */
[----:B------:R-:W-:Y:S01]  /*189f0*/  FMUL.FTZ R66, R68, R166 ;  /* 0x000000a644427220 */ /* 0x000fe20000410000 */
[----:B------:R-:W-:Y:S01]  /*18a00*/  MOV R166, R89 ;  /* 0x0000005900a67202 */ /* 0x000fe20000000f00 */
[----:B------:R-:W-:Y:S01]  /*18a10*/  FMUL.FTZ R64, R69, R164 ;  /* 0x000000a445407220 */ /* 0x000fe20000410000 */
[----:B------:R-:W2:Y:S01]  /*18a20*/  LDL.LU R167, [R1+0x1c] ;  /* 0x00001c0001a77983 */ /* 0x000ea20000300800 */
[----:B------:R-:W-:Y:S02]  /*18a30*/  IMAD.MOV.U32 R164, RZ, RZ, R92 ;  /* 0x000000ffffa47224 */ /* 0x000fe400078e005c */
[--C-:B------:R-:W-:Y:S03]  /*18a40*/  FFMA.FTZ R92, R175, c[0x0][0x2d0], -R74.reuse ;  /* 0x0000b400af5c7a23 */ /* 0x100fe6000001084a */
[----:B------:R-:W-:Y:S01]  /*18a50*/  HMMA.16816.F32 R64, R76, R82, R64 ;  /* 0x000000524c40723c */ /* 0x000fe20000001840 */
[----:B------:R-:W-:Y:S03]  /*18a60*/  MUFU.EX2 R252, R92 ;  /* 0x0000005c00fc7308 */ /* 0x000fe60000000800 */
[--C-:B-1----:R-:W-:Y:S03]  /*18a70*/  FFMA.FTZ R80, R90, c[0x0][0x2d0], -R75.reuse ;  /* 0x0000b4005a507a23 */ /* 0x102fe6000001084b */
[----:B------:R-:W-:Y:S01]  /*18a80*/  F2FP.PACK_AB R76, R111, R126 ;  /* 0x0000007e6f4c723e */ /* 0x000fe200000000ff */
[----:B------:R-:W1:Y:S01]  /*18a90*/  LDSM.16.MT88.4 R88, [R212+0x900] ;  /* 0x00090000d458783b */ /* 0x000e620000004200 */
[----:B------:R-:W-:Y:S02]  /*18aa0*/  F2FP.PACK_AB R77, R110, R125 ;  /* 0x0000007d6e4d723e */ /* 0x000fe400000000ff */
[----:B------:R1:W-:Y:S01]  /*18ab0*/  MUFU.EX2 R138, R80 ;  /* 0x00000050008a7308 */ /* 0x0003e20000000800 */
[----:B------:R-:W-:Y:S02]  /*18ac0*/  F2FP.PACK_AB R78, R106, R129 ;  /* 0x000000816a4e723e */ /* 0x000fe400000000ff */
[----:B------:R-:W-:Y:S02]  /*18ad0*/  F2FP.PACK_AB R79, R107, R128 ;  /* 0x000000806b4f723e */ /* 0x000fe400000000ff */
[----:B------:R-:W-:Y:S02]  /*18ae0*/  F2FP.PACK_AB R82, R109, R104 ;  /* 0x000000686d52723e */ /* 0x000fe400000000ff */
[----:B-----5:R-:W-:Y:S03]  /*18af0*/  F2FP.PACK_AB R83, R139, R121 ;  /* 0x000000798b53723e */ /* 0x020fe600000000ff */
[-C--:B------:R-:W-:Y:S03]  /*18b00*/  HMMA.16816.F32 R4, R76, R84.reuse, R4 ;  /* 0x000000544c04723c */ /* 0x080fe60000001804 */
[----:B-1----:R-:W-:Y:S04]  /*18b10*/  FFMA.FTZ R80, R94, c[0x0][0x2d0], -R74 ;  /* 0x0000b4005e507a23 */ /* 0x002fe8000001084a */
[----:B------:R1:W-:Y:S02]  /*18b20*/  MUFU.EX2 R130, R80 ;  /* 0x0000005000827308 */ /* 0x0003e40000000800 */
[----:B-1----:R-:W-:Y:S07]  /*18b30*/  F2FP.PACK_AB R80, R131, R124 ;  /* 0x0000007c8350723e */ /* 0x002fee00000000ff */
[C---:B------:R-:W-:Y:S07]  /*18b40*/  HMMA.16816.F32 R8, R80.reuse, R84, R8 ;  /* 0x000000545008723c */ /* 0x040fee0000001808 */
[--C-:B------:R-:W-:Y:S01]  /*18b50*/  FFMA.FTZ R84, R93, c[0x0][0x2d0], -R75.reuse ;  /* 0x0000b4005d547a23 */ /* 0x100fe2000001084b */
[-C--:B------:R-:W-:Y:S01]  /*18b60*/  HMMA.16816.F32 R12, R80, R86.reuse, R12 ;  /* 0x00000056500c723c */ /* 0x080fe2000000180c */
[----:B------:R-:W1:Y:S02]  /*18b70*/  LDSM.16.MT88.4 R92, [R210+0x900] ;  /* 0x00090000d25c783b */ /* 0x000e640000004200 */
[----:B------:R5:W-:Y:S05]  /*18b80*/  MUFU.EX2 R251, R84 ;  /* 0x0000005400fb7308 */ /* 0x000bea0000000800 */
[C---:B------:R-:W-:Y:S08]  /*18b90*/  HMMA.16816.F32 R16, R76.reuse, R86, R16 ;  /* 0x000000564c10723c */ /* 0x040ff00000001810 */
[-C--:B------:R-:W-:Y:S08]  /*18ba0*/  HMMA.16816.F32 R20, R76, R88.reuse, R20 ;  /* 0x000000584c14723c */ /* 0x080ff00000001814 */
[C---:B------:R-:W-:Y:S04]  /*18bb0*/  HMMA.16816.F32 R24, R80.reuse, R88, R24 ;  /* 0x000000585018723c */ /* 0x040fe80000001818 */
[----:B-----5:R-:W-:Y:S03]  /*18bc0*/  FFMA.FTZ R84, R171, c[0x0][0x2d0], -R75 ;  /* 0x0000b400ab547a23 */ /* 0x020fe6000001084b */
[----:B------:R-:W-:Y:S01]  /*18bd0*/  FFMA.FTZ R88, R170, c[0x0][0x2d0], -R96 ;  /* 0x0000b400aa587a23 */ /* 0x000fe20000010860 */
[-C--:B------:R-:W-:Y:S01]  /*18be0*/  HMMA.16816.F32 R28, R80, R90.reuse, R28 ;  /* 0x0000005a501c723c */ /* 0x080fe2000000181c */
[----:B------:R5:W-:Y:S07]  /*18bf0*/  MUFU.EX2 R143, R84 ;  /* 0x00000054008f7308 */ /* 0x000bee0000000800 */
[C---:B------:R-:W-:Y:S03]  /*18c00*/  HMMA.16816.F32 R32, R76.reuse, R90, R32 ;  /* 0x0000005a4c20723c */ /* 0x040fe60000001820 */
[----:B------:R5:W-:Y:S01]  /*18c10*/  MUFU.EX2 R141, R88 ;  /* 0x00000058008d7308 */ /* 0x000be20000000800 */
[----:B---3--:R-:W-:Y:S04]  /*18c20*/  FFMA.FTZ R2, R2, R163, R164 ;  /* 0x000000a302027223 */ /* 0x008fe800000100a4 */
[-C--:B-1----:R-:W-:Y:S08]  /*18c30*/  HMMA.16816.F32 R36, R76, R92.reuse, R36 ;  /* 0x0000005c4c24723c */ /* 0x082ff00000001824 */
[C---:B------:R-:W-:Y:S04]  /*18c40*/  HMMA.16816.F32 R40, R80.reuse, R92, R40 ;  /* 0x0000005c5028723c */ /* 0x040fe80000001828 */
[----:B-----5:R-:W-:Y:S03]  /*18c50*/  FFMA.FTZ R84, R98, c[0x0][0x2d0], -R96 ;  /* 0x0000b40062547a23 */ /* 0x020fe60000010860 */
[--C-:B------:R-:W-:Y:S01]  /*18c60*/  FFMA.FTZ R92, R172, c[0x0][0x2d0], -R97.reuse ;  /* 0x0000b400ac5c7a23 */ /* 0x100fe20000010861 */
[-C--:B------:R-:W-:Y:S01]  /*18c70*/  HMMA.16816.F32 R44, R80, R94.reuse, R44 ;  /* 0x0000005e502c723c */ /* 0x080fe2000000182c */
[----:B------:R1:W-:Y:S03]  /*18c80*/  MUFU.EX2 R137, R84 ;  /* 0x0000005400897308 */ /* 0x0003e60000000800 */
[----:B------:R-:W-:Y:S04]  /*18c90*/  FFMA.FTZ R88, R177, c[0x0][0x2d0], -R74 ;  /* 0x0000b400b1587a23 */ /* 0x000fe8000001084a */
[C---:B------:R-:W-:Y:S03]  /*18ca0*/  HMMA.16816.F32 R48, R76.reuse, R94, R48 ;  /* 0x0000005e4c30723c */ /* 0x040fe60000001830 */
[----:B------:R3:W-:Y:S10]  /*18cb0*/  MUFU.EX2 R250, R88 ;  /* 0x0000005800fa7308 */ /* 0x0007f40000000800 */
[----:B------:R5:W-:Y:S01]  /*18cc0*/  MUFU.EX2 R147, R92 ;  /* 0x0000005c00937308 */ /* 0x000be20000000800 */
[----:B-1----:R-:W-:Y:S09]  /*18cd0*/  FFMA.FTZ R84, R99, c[0x0][0x2d0], -R96 ;  /* 0x0000b40063547a23 */ /* 0x002ff20000010860 */
[----:B------:R1:W-:Y:S01]  /*18ce0*/  MUFU.EX2 R136, R84 ;  /* 0x0000005400887308 */ /* 0x0003e20000000800 */
[----:B---3--:R-:W-:Y:S09]  /*18cf0*/  FFMA.FTZ R88, R178, c[0x0][0x2d0], -R74 ;  /* 0x0000b400b2587a23 */ /* 0x008ff2000001084a */
[----:B------:R3:W-:Y:S01]  /*18d00*/  MUFU.EX2 R249, R88 ;  /* 0x0000005800f97308 */ /* 0x0007e20000000800 */
[----:B-----5:R-:W-:Y:S09]  /*18d10*/  FFMA.FTZ R92, R173, c[0x0][0x2d0], -R97 ;  /* 0x0000b400ad5c7a23 */ /* 0x020ff20000010861 */
[----:B------:R5:W-:Y:S01]  /*18d20*/  MUFU.EX2 R146, R92 ;  /* 0x0000005c00927308 */ /* 0x000be20000000800 */
[----:B-1----:R-:W-:Y:S09]  /*18d30*/  FFMA.FTZ R84, R168, c[0x0][0x2d0], -R96 ;  /* 0x0000b400a8547a23 */ /* 0x002ff20000010860 */
[----:B------:R1:W1:Y:S01]  /*18d40*/  MUFU.EX2 R142, R84 ;  /* 0x00000054008e7308 */ /* 0x0002620000000800 */
[----:B---3--:R-:W-:Y:S09]  /*18d50*/  FFMA.FTZ R88, R176, c[0x0][0x2d0], -R75 ;  /* 0x0000b400b0587a23 */ /* 0x008ff2000001084b */
[----:B------:R3:W-:Y:S01]  /*18d60*/  MUFU.EX2 R248, R88 ;  /* 0x0000005800f87308 */ /* 0x0007e20000000800 */
[----:B-----5:R-:W-:Y:S09]  /*18d70*/  FFMA.FTZ R92, R191, c[0x0][0x2d0], -R74 ;  /* 0x0000b400bf5c7a23 */ /* 0x020ff2000001084a */
[----:B------:R5:W-:Y:S01]  /*18d80*/  MUFU.EX2 R239, R92 ;  /* 0x0000005c00ef7308 */ /* 0x000be20000000800 */
[----:B-1----:R-:W1:Y:S01]  /*18d90*/  LDSM.16.MT88.4 R84, [R211+0x900] ;  /* 0x00090000d354783b */ /* 0x002e620000004200 */
[--C-:B---3--:R-:W-:Y:S08]  /*18da0*/  FFMA.FTZ R88, R169, c[0x0][0x2d0], -R97.reuse ;  /* 0x0000b400a9587a23 */ /* 0x108ff00000010861 */
[----:B------:R3:W1:Y:S01]  /*18db0*/  MUFU.EX2 R140, R88 ;  /* 0x00000058008c7308 */ /* 0x0006620000000800 */
[----:B-----5:R-:W-:Y:S08]  /*18dc0*/  LDSM.16.MT88.4 R92, [R210+0x1100] ;  /* 0x00110000d25c783b */ /* 0x020ff00000004200 */
[----:B---3--:R-:W3:Y:S01]  /*18dd0*/  LDSM.16.MT88.4 R88, [R209+0x1100] ;  /* 0x00110000d158783b */ /* 0x008ee20000004200 */
[-C--:B-1----:R-:W-:Y:S08]  /*18de0*/  HMMA.16816.F32 R52, R76, R84.reuse, R52 ;  /* 0x000000544c34723c */ /* 0x082ff00000001834 */
[C---:B------:R-:W-:Y:S07]  /*18df0*/  HMMA.16816.F32 R56, R80.reuse, R84, R56 ;  /* 0x000000545038723c */ /* 0x040fee0000001838 */
[----:B------:R-:W-:Y:S01]  /*18e00*/  FFMA.FTZ R84, R174, c[0x0][0x2d0], -R97 ;  /* 0x0000b400ae547a23 */ /* 0x000fe20000010861 */
[-C--:B------:R-:W-:Y:S03]  /*18e10*/  HMMA.16816.F32 R60, R80, R86.reuse, R60 ;  /* 0x00000056503c723c */ /* 0x080fe6000000183c */
[----:B------:R1:W5:Y:S01]  /*18e20*/  MUFU.EX2 R247, R84 ;  /* 0x0000005400f77308 */ /* 0x0003620000000800 */
[----:B----4-:R-:W-:Y:S03]  /*18e30*/  FFMA.FTZ R68, R68, R165, R166 ;  /* 0x000000a544447223 */ /* 0x010fe600000100a6 */
[----:B------:R-:W-:Y:S01]  /*18e40*/  F2FP.PACK_AB R82, R141, R142 ;  /* 0x0000008e8d52723e */ /* 0x000fe200000000ff */
[----:B------:R-:W-:Y:S04]  /*18e50*/  HMMA.16816.F32 R64, R76, R86, R64 ;  /* 0x000000564c40723c */ /* 0x000fe80000001840 */
[--C-:B------:R-:W-:Y:S01]  /*18e60*/  FFMA.FTZ R80, R179, c[0x0][0x2d0], -R75.reuse ;  /* 0x0000b400b3507a23 */ /* 0x100fe2000001084b */
[----:B------:R-:W-:Y:S01]  /*18e70*/  F2FP.PACK_AB R81, R147, R140 ;  /* 0x0000008c9351723e */ /* 0x000fe200000000ff */
[----:B------:R-:W-:Y:S01]  /*18e80*/  FADD.FTZ R68, R161, R68 ;  /* 0x00000044a1447221 */ /* 0x000fe20000010000 */
[----:B------:R-:W-:Y:S01]  /*18e90*/  F2FP.PACK_AB R76, R120, R113 ;  /* 0x00000071784c723e */ /* 0x000fe200000000ff */
[----:B------:R4:W-:Y:S01]  /*18ea0*/  MUFU.EX2 R145, R80 ;  /* 0x0000005000917308 */ /* 0x0009e20000000800 */
[----:B------:R-:W-:Y:S03]  /*18eb0*/  F2FP.PACK_AB R77, R138, R114 ;  /* 0x000000728a4d723e */ /* 0x000fe600000000ff */
[----:B------:R-:W-:Y:S02]  /*18ec0*/  F2FP.PACK_AB R78, R252, R130 ;  /* 0x00000082fc4e723e */ /* 0x000fe400000000ff */
[----:B------:R-:W-:Y:S01]  /*18ed0*/  F2FP.PACK_AB R79, R143, R251 ;  /* 0x000000fb8f4f723e */ /* 0x000fe200000000ff */
[----:B-1----:R-:W1:Y:S01]  /*18ee0*/  LDSM.16.MT88.4 R84, [R212+0x1100] ;  /* 0x00110000d454783b */ /* 0x002e620000004200 */
[----:B-----5:R-:W-:Y:S05]  /*18ef0*/  F2FP.PACK_AB R83, R247, R146 ;  /* 0x00000092f753723e */ /* 0x020fea00000000ff */
[-C--:B---3--:R-:W-:Y:S03]  /*18f00*/  HMMA.16816.F32 R4, R76, R88.reuse, R4 ;  /* 0x000000584c04723c */ /* 0x088fe60000001804 */
[----:B----4-:R-:W-:Y:S04]  /*18f10*/  FFMA.FTZ R80, R189, c[0x0][0x2d0], -R74 ;  /* 0x0000b400bd507a23 */ /* 0x010fe8000001084a */
        /* <DEDUP_REMOVED lines=15> */
[-C--:B------:R-:W-:Y:S08]  /*19010*/  HMMA.16816.F32 R36, R76, R92.reuse, R36 ;  /* 0x0000005c4c24723c */ /* 0x080ff00000001824 */
[C---:B------:R-:W-:Y:S04]  /*19020*/  HMMA.16816.F32 R40, R80.reuse, R92, R40 ;  /* 0x0000005c5028723c */ /* 0x040fe80000001828 */
[--C-:B-1----:R-:W-:Y:S03]  /*19030*/  FFMA.FTZ R88, R180, c[0x0][0x2d0], -R96.reuse ;  /* 0x0000b400b4587a23 */ /* 0x102fe60000010860 */
[----:B------:R-:W-:Y:S01]  /*19040*/  FFMA.FTZ R92, R186, c[0x0][0x2d0], -R97 ;  /* 0x0000b400ba5c7a23 */ /* 0x000fe20000010861 */
[-C--:B------:R-:W-:Y:S01]  /*19050*/  HMMA.16816.F32 R44, R80, R94.reuse, R44 ;  /* 0x0000005e502c723c */ /* 0x080fe2000000182c */
[----:B------:R1:W-:Y:S03]  /*19060*/  MUFU.EX2 R144, R88 ;  /* 0x0000005800907308 */ /* 0x0003e60000000800 */
[--C-:B---3--:R-:W-:Y:S01]  /*19070*/  FFMA.FTZ R84, R185, c[0x0][0x2d0], -R96.reuse ;  /* 0x0000b400b9547a23 */ /* 0x108fe20000010860 */
[----:B------:R-:W-:Y:S03]  /*19080*/  MOV R186, R113 ;  /* 0x0000007100ba7202 */ /* 0x000fe60000000f00 */
[C---:B------:R-:W-:Y:S03]  /*19090*/  HMMA.16816.F32 R48, R76.reuse, R94, R48 ;  /* 0x0000005e4c30723c */ /* 0x040fe60000001830 */
[----:B------:R3:W4:Y:S10]  /*190a0*/  MUFU.EX2 R185, R84 ;  /* 0x0000005400b97308 */ /* 0x0007340000000800 */
[----:B------:R5:W-:Y:S01]  /*190b0*/  MUFU.EX2 R154, R92 ;  /* 0x0000005c009a7308 */ /* 0x000be20000000800 */
[----:B-1----:R-:W-:Y:S09]  /*190c0*/  FFMA.FTZ R88, R181, c[0x0][0x2d0], -R96 ;  /* 0x0000b400b5587a23 */ /* 0x002ff20000010860 */
[----:B------:R1:W-:Y:S01]  /*190d0*/  MUFU.EX2 R189, R88 ;  /* 0x0000005800bd7308 */ /* 0x0003e20000000800 */
[----:B---3--:R-:W-:Y:S01]  /*190e0*/  FFMA.FTZ R84, R193, c[0x0][0x2d0], -R74 ;  /* 0x0000b400c1547a23 */ /* 0x008fe2000001084a */
[----:B------:R-:W-:Y:S08]  /*190f0*/  MOV R193, R100 ;  /* 0x0000006400c17202 */ /* 0x000ff00000000f00 */
[----:B------:R3:W-:Y:S01]  /*19100*/  MUFU.EX2 R182, R84 ;  /* 0x0000005400b67308 */ /* 0x0007e20000000800 */
[----:B--2---:R-:W-:Y:S02]  /*19110*/  FFMA.FTZ R69, R69, R167, R193 ;  /* 0x000000a745457223 */ /* 0x004fe400000100c1 */
[----:B------:R-:W-:Y:S01]  /*19120*/  IMAD.MOV.U32 R193, RZ, RZ, R130 ;  /* 0x000000ffffc17224 */ /* 0x000fe200078e0082 */
[----:B------:R-:W-:Y:S01]  /*19130*/  MOV R130, R108 ;  /* 0x0000006c00827202 */ /* 0x000fe20000000f00 */
[----:B-----5:R-:W-:Y:S02]  /*19140*/  FFMA.FTZ R92, R188, c[0x0][0x2d0], -R97 ;  /* 0x0000b400bc5c7a23 */ /* 0x020fe40000010861 */
[----:B------:R-:W-:Y:S02]  /*19150*/  FADD.FTZ R69, R162, R69 ;  /* 0x00000045a2457221 */ /* 0x000fe40000010000 */
[----:B------:R-:W-:Y:S01]  /*19160*/  IMAD.MOV.U32 R188, RZ, RZ, R109 ;  /* 0x000000ffffbc7224 */ /* 0x000fe200078e006d */
[----:B------:R2:W-:Y:S01]  /*19170*/  MUFU.EX2 R153, R92 ;  /* 0x0000005c00997308 */ /* 0x0005e20000000800 */
[----:B------:R-:W-:Y:S01]  /*19180*/  FADD.FTZ R69, R151, R69 ;  /* 0x0000004597457221 */ /* 0x000fe20000010000 */
[----:B-1----:R-:W1:Y:S01]  /*19190*/  LDSM.16.MT88.4 R88, [R211+0x1100] ;  /* 0x00110000d358783b */ /* 0x002e620000004200 */
[--C-:B---3--:R-:W-:Y:S01]  /*191a0*/  FFMA.FTZ R84, R195, c[0x0][0x2d0], -R74.reuse ;  /* 0x0000b400c3547a23 */ /* 0x108fe2000001084a */
[----:B------:R-:W-:Y:S06]  /*191b0*/  MOV R195, R120 ;  /* 0x0000007800c37202 */ /* 0x000fec0000000f00 */
[----:B------:R3:W-:Y:S01]  /*191c0*/  MUFU.EX2 R184, R84 ;  /* 0x0000005400b87308 */ /* 0x0007e20000000800 */
[----:B--2---:R-:W-:Y:S01]  /*191d0*/  FFMA.FTZ R92, R231, c[0x0][0x2d0], -R74 ;  /* 0x0000b400e75c7a23 */ /* 0x004fe2000001084a */
[----:B------:R-:W-:Y:S08]  /*191e0*/  MOV R231, R104 ;  /* 0x0000006800e77202 */ /* 0x000ff00000000f00 */
[----:B------:R2:W-:Y:S01]  /*191f0*/  MUFU.EX2 R180, R92 ;  /* 0x0000005c00b47308 */ /* 0x0005e20000000800 */
[----:B---3--:R-:W-:Y:S01]  /*19200*/  FFMA.FTZ R84, R192, c[0x0][0x2d0], -R75 ;  /* 0x0000b400c0547a23 */ /* 0x008fe2000001084b */
[-C--:B-1----:R-:W-:Y:S08]  /*19210*/  HMMA.16816.F32 R52, R76, R88.reuse, R52 ;  /* 0x000000584c34723c */ /* 0x082ff00000001834 */
[----:B------:R1:W-:Y:S01]  /*19220*/  MUFU.EX2 R181, R84 ;  /* 0x0000005400b57308 */ /* 0x0003e20000000800 */
[----:B------:R-:W-:Y:S01]  /*19230*/  IMAD.MOV.U32 R192, RZ, RZ, R121 ;  /* 0x000000ffffc07224 */ /* 0x000fe200078e0079 */
[C---:B------:R-:W-:Y:S01]  /*19240*/  HMMA.16816.F32 R56, R80.reuse, R88, R56 ;  /* 0x000000585038723c */ /* 0x040fe20000001838 */
[----:B--2---:R-:W-:Y:S06]  /*19250*/  LDSM.16.MT88.4 R92, [R210+0x1900] ;  /* 0x00190000d25c783b */ /* 0x004fec0000004200 */
[----:B------:R-:W-:Y:S01]  /*19260*/  FFMA.FTZ R88, R190, c[0x0][0x2d0], -R97 ;  /* 0x0000b400be587a23 */ /* 0x000fe20000010861 */
[-C--:B------:R-:W-:Y:S03]  /*19270*/  HMMA.16816.F32 R60, R80, R90.reuse, R60 ;  /* 0x0000005a503c723c */ /* 0x080fe6000000183c */
[----:B------:R2:W3:Y:S01]  /*19280*/  MUFU.EX2 R102, R88 ;  /* 0x0000005800667308 */ /* 0x0004e20000000800 */
[----:B------:R-:W-:Y:S03]  /*19290*/  MOV R190, R107 ;  /* 0x0000006b00be7202 */ /* 0x000fe60000000f00 */
[----:B------:R-:W-:Y:S01]  /*192a0*/  FFMA.FTZ R80, R194, c[0x0][0x2d0], -R75 ;  /* 0x0000b400c2507a23 */ /* 0x000fe2000001084b */
[----:B------:R-:W-:Y:S04]  /*192b0*/  HMMA.16816.F32 R64, R76, R90, R64 ;  /* 0x0000005a4c40723c */ /* 0x000fe80000001840 */
[----:B-1----:R-:W-:Y:S01]  /*192c0*/  FFMA.FTZ R84, R183, c[0x0][0x2d0], -R97 ;  /* 0x0000b400b7547a23 */ /* 0x002fe20000010861 */
[----:B------:R1:W-:Y:S01]  /*192d0*/  MUFU.EX2 R159, R80 ;  /* 0x00000050009f7308 */ /* 0x0003e20000000800 */
[----:B----4-:R-:W-:Y:S01]  /*192e0*/  F2FP.PACK_AB R82, R185, R187 ;  /* 0x000000bbb952723e */ /* 0x010fe200000000ff */
[----:B------:R-:W-:Y:S01]  /*192f0*/  IMAD.MOV.U32 R194, RZ, RZ, R106 ;  /* 0x000000ffffc27224 */ /* 0x000fe200078e006a */
[----:B------:R-:W-:Y:S04]  /*19300*/  F2FP.PACK_AB R76, R249, R250 ;  /* 0x000000faf94c723e */ /* 0x000fe800000000ff */
[----:B------:R-:W-:Y:S02]  /*19310*/  F2FP.PACK_AB R77, R145, R248 ;  /* 0x000000f8914d723e */ /* 0x000fe400000000ff */
[----:B------:R-:W-:Y:S01]  /*19320*/  F2FP.PACK_AB R78, R239, R246 ;  /* 0x000000f6ef4e723e */ /* 0x000fe200000000ff */
[----:B------:R4:W5:Y:S01]  /*19330*/  MUFU.EX2 R155, R84 ;  /* 0x00000054009b7308 */ /* 0x0009620000000800 */
[----:B------:R-:W-:Y:S02]  /*19340*/  F2FP.PACK_AB R79, R237, R191 ;  /* 0x000000bfed4f723e */ /* 0x000fe400000000ff */
[----:B------:R-:W-:Y:S01]  /*19350*/  MOV R183, R114 ;  /* 0x0000007200b77202 */ /* 0x000fe20000000f00 */
[----:B--2---:R-:W-:Y:S01]  /*19360*/  LDSM.16.MT88.4 R88, [R212+0x1900] ;  /* 0x00190000d458783b */ /* 0x004fe20000004200 */
[----:B---3--:R-:W-:Y:S01]  /*19370*/  F2FP.PACK_AB R83, R102, R153 ;  /* 0x000000996653723e */ /* 0x008fe200000000ff */
[----:B-1----:R-:W-:Y:S01]  /*19380*/  FFMA.FTZ R80, R230, c[0x0][0x2d0], -R74 ;  /* 0x0000b400e6507a23 */ /* 0x002fe2000001084a */
[----:B------:R-:W-:Y:S03]  /*19390*/  MOV R230, R105 ;  /* 0x0000006900e67202 */ /* 0x000fe60000000f00 */
[----:B------:R1:W-:Y:S02]  /*193a0*/  MUFU.EX2 R158, R80 ;  /* 0x00000050009e7308 */ /* 0x0003e40000000800 */
[----:B----4-:R-:W2:Y:S01]  /*193b0*/  LDSM.16.MT88.4 R84, [R209+0x1900] ;  /* 0x00190000d154783b */ /* 0x010ea20000004200 */
[----:B-----5:R-:W-:Y:S02]  /*193c0*/  F2FP.PACK_AB R81, R154, R155 ;  /* 0x0000009b9a51723e */ /* 0x020fe400000000ff */
[----:B-1----:R-:W-:Y:S01]  /*193d0*/  F2FP.PACK_AB R80, R189, R144 ;  /* 0x00000090bd50723e */ /* 0x002fe200000000ff */
[-C--:B--2---:R-:W-:Y:S08]  /*193e0*/  HMMA.16816.F32 R4, R76, R84.reuse, R4 ;  /* 0x000000544c04723c */ /* 0x084ff00000001804 */
[C---:B------:R-:W-:Y:S07]  /*193f0*/  HMMA.16816.F32 R8, R80.reuse, R84, R8 ;  /* 0x000000545008723c */ /* 0x040fee0000001808 */
[--C-:B------:R-:W-:Y:S01]  /*19400*/  FFMA.FTZ R84, R205, c[0x0][0x2d0], -R75.reuse ;  /* 0x0000b400cd547a23 */ /* 0x100fe2000001084b */
[-C--:B------:R-:W-:Y:S03]  /*19410*/  HMMA.16816.F32 R12, R80, R86.reuse, R12 ;  /* 0x00000056500c723c */ /* 0x080fe6000000180c */
[----:B------:R1:W-:Y:S01]  /*19420*/  MUFU.EX2 R157, R84 ;  /* 0x00000054009d7308 */ /* 0x0003e20000000800 */
[----:B------:R-:W-:Y:S04]  /*19430*/  MOV R205, R110 ;  /* 0x0000006e00cd7202 */ /* 0x000fe80000000f00 */
[C---:B------:R-:W-:Y:S08]  /*19440*/  HMMA.16816.F32 R16, R76.reuse, R86, R16 ;  /* 0x000000564c10723c */ /* 0x040ff00000001810 */
[-C--:B------:R-:W-:Y:S08]  /*19450*/  HMMA.16816.F32 R20, R76, R88.reuse, R20 ;  /* 0x000000584c14723c */ /* 0x080ff00000001814 */
[C---:B------:R-:W-:Y:S04]  /*19460*/  HMMA.16816.F32 R24, R80.reuse, R88, R24 ;  /* 0x000000585018723c */ /* 0x040fe80000001818 */
[----:B-1----:R-:W-:Y:S01]  /*19470*/  FFMA.FTZ R84, R228, c[0x0][0x2d0], -R75 ;  /* 0x0000b400e4547a23 */ /* 0x002fe2000001084b */
[----:B------:R-:W-:Y:S02]  /*19480*/  MOV R228, R111 ;  /* 0x0000006f00e47202 */ /* 0x000fe40000000f00 */
[----:B------:R-:W-:Y:S01]  /*19490*/  FFMA.FTZ R88, R204, c[0x0][0x2d0], -R96 ;  /* 0x0000b400cc587a23 */ /* 0x000fe20000010860 */
[-C--:B------:R-:W-:Y:S01]  /*194a0*/  HMMA.16816.F32 R28, R80, R90.reuse, R28 ;  /* 0x0000005a501c723c */ /* 0x080fe2000000181c */
[----:B------:R1:W-:Y:S03]  /*194b0*/  MUFU.EX2 R179, R84 ;  /* 0x0000005400b37308 */ /* 0x0003e60000000800 */
[----:B------:R-:W-:Y:S04]  /*194c0*/  IMAD.MOV.U32 R204, RZ, RZ, R150 ;  /* 0x000000ffffcc7224 */ /* 0x000fe800078e0096 */
        /* <DEDUP_REMOVED lines=8> */
[----:B--2---:R-:W-:Y:S02]  /*19550*/  FFMA.FTZ R88, R232, c[0x0][0x2d0], -R74 ;  /* 0x0000b400e8587a23 */ /* 0x004fe4000001084a */
[--C-:B------:R-:W-:Y:S02]  /*19560*/  FFMA.FTZ R92, R202, c[0x0][0x2d0], -R97.reuse ;  /* 0x0000b400ca5c7a23 */ /* 0x100fe40000010861 */
[C---:B------:R-:W-:Y:S03]  /*19570*/  HMMA.16816.F32 R48, R76.reuse, R94, R48 ;  /* 0x0000005e4c30723c */ /* 0x040fe60000001830 */
[----:B------:R2:W-:Y:S10]  /*19580*/  MUFU.EX2 R175, R88 ;  /* 0x0000005800af7308 */ /* 0x0005f40000000800 */
[----:B------:R3:W-:Y:S01]  /*19590*/  MUFU.EX2 R101, R92 ;  /* 0x0000005c00657308 */ /* 0x0007e20000000800 */
[----:B-1----:R-:W-:Y:S01]  /*195a0*/  FFMA.FTZ R84, R200, c[0x0][0x2d0], -R96 ;  /* 0x0000b400c8547a23 */ /* 0x002fe20000010860 */
[----:B------:R-:W-:Y:S08]  /*195b0*/  MOV R200, R148 ;  /* 0x0000009400c87202 */ /* 0x000ff00000000f00 */
[----:B------:R1:W-:Y:S01]  /*195c0*/  MUFU.EX2 R156, R84 ;  /* 0x00000054009c7308 */ /* 0x0003e20000000800 */
[----:B--2---:R-:W-:Y:S09]  /*195d0*/  FFMA.FTZ R88, R233, c[0x0][0x2d0], -R74 ;  /* 0x0000b400e9587a23 */ /* 0x004ff2000001084a */
[----:B------:R2:W4:Y:S01]  /*195e0*/  MUFU.EX2 R176, R88 ;  /* 0x0000005800b07308 */ /* 0x0005220000000800 */
[--C-:B---3--:R-:W-:Y:S09]  /*195f0*/  FFMA.FTZ R92, R203, c[0x0][0x2d0], -R97.reuse ;  /* 0x0000b400cb5c7a23 */ /* 0x108ff20000010861 */
[----:B------:R3:W-:Y:S01]  /*19600*/  MUFU.EX2 R99, R92 ;  /* 0x0000005c00637308 */ /* 0x0007e20000000800 */
[----:B-1----:R-:W-:Y:S01]  /*19610*/  FFMA.FTZ R84, R201, c[0x0][0x2d0], -R96 ;  /* 0x0000b400c9547a23 */ /* 0x002fe20000010860 */
[----:B------:R-:W-:Y:S02]  /*19620*/  MOV R201, R149 ;  /* 0x0000009500c97202 */ /* 0x000fe40000000f00 */
[----:B------:R-:W-:Y:S06]  /*19630*/  LDSM.16.MT88.4 R148, [R210+0x2900] ;  /* 0x00290000d294783b */ /* 0x000fec0000004200 */
[----:B------:R1:W5:Y:S01]  /*19640*/  MUFU.EX2 R178, R84 ;  /* 0x0000005400b27308 */ /* 0x0003620000000800 */
[--C-:B--2---:R-:W-:Y:S01]  /*19650*/  FFMA.FTZ R88, R199, c[0x0][0x2d0], -R97.reuse ;  /* 0x0000b400c7587a23 */ /* 0x104fe20000010861 */
[----:B----4-:R-:W-:Y:S08]  /*19660*/  F2FP.PACK_AB R164, R176, R175 ;  /* 0x000000afb0a4723e */ /* 0x010ff000000000ff */
[----:B------:R2:W4:Y:S01]  /*19670*/  MUFU.EX2 R100, R88 ;  /* 0x0000005800647308 */ /* 0x0005220000000800 */
[----:B---3--:R-:W-:Y:S09]  /*19680*/  FFMA.FTZ R92, R207, c[0x0][0x2d0], -R97 ;  /* 0x0000b400cf5c7a23 */ /* 0x008ff20000010861 */
[----:B------:R3:W3:Y:S01]  /*19690*/  MUFU.EX2 R98, R92 ;  /* 0x0000005c00627308 */ /* 0x0006e20000000800 */
[----:B-1----:R-:W1:Y:S08]  /*196a0*/  LDSM.16.MT88.4 R84, [R211+0x1900] ;  /* 0x00190000d354783b */ /* 0x002e700000004200 */
[----:B--2---:R-:W2:Y:S08]  /*196b0*/  LDSM.16.MT88.4 R88, [R209+0x2100] ;  /* 0x00210000d158783b */ /* 0x004eb00000004200 */
[----:B---3--:R-:W3:Y:S01]  /*196c0*/  LDSM.16.MT88.4 R92, [R212+0x2100] ;  /* 0x00210000d45c783b */ /* 0x008ee20000004200 */
[-C--:B-1----:R-:W-:Y:S08]  /*196d0*/  HMMA.16816.F32 R52, R76, R84.reuse, R52 ;  /* 0x000000544c34723c */ /* 0x082ff00000001834 */
[C---:B------:R-:W-:Y:S07]  /*196e0*/  HMMA.16816.F32 R56, R80.reuse, R84, R56 ;  /* 0x000000545038723c */ /* 0x040fee0000001838 */
[--C-:B------:R-:W-:Y:S01]  /*196f0*/  FFMA.FTZ R84, R245, c[0x0][0x2d0], -R74.reuse ;  /* 0x0000b400f5547a23 */ /* 0x100fe2000001084a */
[-C--:B------:R-:W-:Y:S03]  /*19700*/  HMMA.16816.F32 R60, R80, R86.reuse, R60 ;  /* 0x00000056503c723c */ /* 0x080fe6000000183c */
[----:B------:R1:W-:Y:S01]  /*19710*/  MUFU.EX2 R172, R84 ;  /* 0x0000005400ac7308 */ /* 0x0003e20000000800 */
[----:B------:R-:W-:Y:S03]  /*19720*/  FFMA.FTZ R74, R244, c[0x0][0x2d0], -R74 ;  /* 0x0000b400f44a7a23 */ /* 0x000fe6000001084a */
[--C-:B------:R-:W-:Y:S01]  /*19730*/  FFMA.FTZ R80, R234, c[0x0][0x2d0], -R75.reuse ;  /* 0x0000b400ea507a23 */ /* 0x100fe2000001084b */
[----:B------:R-:W-:Y:S04]  /*19740*/  HMMA.16816.F32 R64, R76, R86, R64 ;  /* 0x000000564c40723c */ /* 0x000fe80000001840 */
[----:B-----5:R-:W-:Y:S01]  /*19750*/  F2FP.PACK_AB R82, R177, R178 ;  /* 0x000000b2b152723e */ /* 0x020fe200000000ff */
[----:B------:R5:W-:Y:S01]  /*19760*/  MUFU.EX2 R174, R80 ;  /* 0x0000005000ae7308 */ /* 0x000be20000000800 */
[----:B----4-:R-:W-:Y:S02]  /*19770*/  F2FP.PACK_AB R81, R101, R100 ;  /* 0x000000646551723e */ /* 0x010fe400000000ff */
[----:B------:R-:W-:Y:S04]  /*19780*/  F2FP.PACK_AB R76, R184, R182 ;  /* 0x000000b6b84c723e */ /* 0x000fe800000000ff */
[----:B------:R-:W-:Y:S02]  /*19790*/  F2FP.PACK_AB R77, R159, R181 ;  /* 0x000000b59f4d723e */ /* 0x000fe400000000ff */
[----:B------:R-:W-:Y:S01]  /*197a0*/  F2FP.PACK_AB R78, R180, R158 ;  /* 0x0000009eb44e723e */ /* 0x000fe200000000ff */
[----:B------:R4:W3:Y:S01]  /*197b0*/  MUFU.EX2 R171, R74 ;  /* 0x0000004a00ab7308 */ /* 0x0008e20000000800 */
[----:B------:R-:W-:Y:S02]  /*197c0*/  F2FP.PACK_AB R79, R179, R157 ;  /* 0x0000009db34f723e */ /* 0x000fe400000000ff */
[----:B------:R-:W-:Y:S01]  /*197d0*/  F2FP.PACK_AB R83, R98, R99 ;  /* 0x000000636253723e */ /* 0x000fe200000000ff */
[----:B-1----:R-:W1:Y:S04]  /*197e0*/  LDSM.16.MT88.4 R84, [R210+0x2100] ;  /* 0x00210000d254783b */ /* 0x002e680000004200 */
[-C--:B--2---:R-:W-:Y:S03]  /*197f0*/  HMMA.16816.F32 R4, R76, R88.reuse, R4 ;  /* 0x000000584c04723c */ /* 0x084fe60000001804 */
[--C-:B-----5:R-:W-:Y:S04]  /*19800*/  FFMA.FTZ R80, R235, c[0x0][0x2d0], -R75.reuse ;  /* 0x0000b400eb507a23 */ /* 0x120fe8000001084b */
[----:B------:R2:W5:Y:S01]  /*19810*/  MUFU.EX2 R173, R80 ;  /* 0x0000005000ad7308 */ /* 0x0005620000000800 */
[--C-:B----4-:R-:W-:Y:S01]  /*19820*/  FFMA.FTZ R74, R242, c[0x0][0x2d0], -R75.reuse ;  /* 0x0000b400f24a7a23 */ /* 0x110fe2000001084b */
[----:B---3--:R-:W-:Y:S03]  /*19830*/  F2FP.PACK_AB R166, R171, R172 ;  /* 0x000000acaba6723e */ /* 0x008fe600000000ff */
[----:B------:R-:W-:Y:S05]  /*19840*/  FFMA.FTZ R75, R243, c[0x0][0x2d0], -R75 ;  /* 0x0000b400f34b7a23 */ /* 0x000fea000001084b */
[----:B------:R3:W-:Y:S10]  /*19850*/  MUFU.EX2 R170, R74 ;  /* 0x0000004a00aa7308 */ /* 0x0007f40000000800 */
[----:B------:R-:W4:Y:S01]  /*19860*/  MUFU.EX2 R169, R75 ;  /* 0x0000004b00a97308 */ /* 0x000f220000000800 */
[----:B--2---:R-:W-:Y:S02]  /*19870*/  F2FP.PACK_AB R80, R156, R152 ;  /* 0x000000989c50723e */ /* 0x004fe400000000ff */
[----:B-----5:R-:W-:Y:S05]  /*19880*/  F2FP.PACK_AB R165, R173, R174 ;  /* 0x000000aeada5723e */ /* 0x020fea00000000ff */
[C---:B------:R-:W-:Y:S04]  /*19890*/  HMMA.16816.F32 R8, R80.reuse, R88, R8 ;  /* 0x000000585008723c */ /* 0x040fe80000001808 */
[--C-:B---3--:R-:W-:Y:S04]  /*198a0*/  FFMA.FTZ R74, R236, c[0x0][0x2d0], -R96.reuse ;  /* 0x0000b400ec4a7a23 */ /* 0x108fe80000010860 */
[-C--:B------:R-:W-:Y:S01]  /*198b0*/  HMMA.16816.F32 R12, R80, R90.reuse, R12 ;  /* 0x0000005a500c723c */ /* 0x080fe2000000180c */
[----:B------:R2:W-:Y:S03]  /*198c0*/  MUFU.EX2 R168, R74 ;  /* 0x0000004a00a87308 */ /* 0x0005e60000000800 */
[----:B----4-:R-:W-:Y:S04]  /*198d0*/  F2FP.PACK_AB R167, R169, R170 ;  /* 0x000000aaa9a7723e */ /* 0x010fe800000000ff */
[C---:B------:R-:W-:Y:S01]  /*198e0*/  HMMA.16816.F32 R16, R76.reuse, R90, R16 ;  /* 0x0000005a4c10723c */ /* 0x040fe20000001810 */
[----:B------:R-:W3:Y:S07]  /*198f0*/  LDSM.16.MT88.4 R88, [R211+0x2100] ;  /* 0x00210000d358783b */ /* 0x000eee0000004200 */
        /* <DEDUP_REMOVED lines=8> */
[--C-:B--2---:R-:W-:Y:S02]  /*19980*/  FFMA.FTZ R74, R240, c[0x0][0x2d0], -R96.reuse ;  /* 0x0000b400f04a7a23 */ /* 0x104fe40000010860 */
[----:B------:R-:W-:Y:S02]  /*19990*/  FFMA.FTZ R96, R241, c[0x0][0x2d0], -R96 ;  /* 0x0000b400f1607a23 */ /* 0x000fe40000010860 */
[----:B------:R1:W-:Y:S01]  /*199a0*/  MUFU.EX2 R93, R74 ;  /* 0x0000004a005d7308 */ /* 0x0003e20000000800 */
[-C--:B------:R-:W-:Y:S08]  /*199b0*/  HMMA.16816.F32 R44, R80, R86.reuse, R44 ;  /* 0x00000056502c723c */ /* 0x080ff0000000182c */
[C---:B------:R-:W-:Y:S01]  /*199c0*/  HMMA.16816.F32 R48, R76.reuse, R86, R48 ;  /* 0x000000564c30723c */ /* 0x040fe20000001830 */
[----:B------:R-:W2:Y:S07]  /*199d0*/  MUFU.EX2 R96, R96 ;  /* 0x0000006000607308 */ /* 0x000eae0000000800 */
[-C--:B---3--:R-:W-:Y:S04]  /*199e0*/  HMMA.16816.F32 R52, R76, R88.reuse, R52 ;  /* 0x000000584c34723c */ /* 0x088fe80000001834 */
[--C-:B-1----:R-:W-:Y:S04]  /*199f0*/  FFMA.FTZ R74, R229, c[0x0][0x2d0], -R97.reuse ;  /* 0x0000b400e54a7a23 */ /* 0x102fe80000010861 */
[C---:B------:R-:W-:Y:S01]  /*19a00*/  HMMA.16816.F32 R56, R80.reuse, R88, R56 ;  /* 0x000000585038723c */ /* 0x040fe20000001838 */
[----:B------:R1:W-:Y:S07]  /*19a10*/  MUFU.EX2 R75, R74 ;  /* 0x0000004a004b7308 */ /* 0x0003ee0000000800 */
[-C--:B------:R-:W-:Y:S04]  /*19a20*/  HMMA.16816.F32 R60, R80, R90.reuse, R60 ;  /* 0x0000005a503c723c */ /* 0x080fe8000000183c */
[----:B--2---:R-:W-:Y:S04]  /*19a30*/  F2FP.PACK_AB R162, R96, R93 ;  /* 0x0000005d60a2723e */ /* 0x004fe800000000ff */
[----:B------:R-:W-:Y:S08]  /*19a40*/  HMMA.16816.F32 R64, R76, R90, R64 ;  /* 0x0000005a4c40723c */ /* 0x000ff00000001840 */
[-C--:B------:R-:W-:Y:S05]  /*19a50*/  HMMA.16816.F32 R104, R164, R116.reuse, R4 ;  /* 0x00000074a468723c */ /* 0x080fea0000001804 */
[----:B-1----:R-:W-:Y:S02]  /*19a60*/  FFMA.FTZ R74, R206, c[0x0][0x2d0], -R97 ;  /* 0x0000b400ce4a7a23 */ /* 0x002fe40000010861 */
[----:B------:R-:W-:Y:S02]  /*19a70*/  FADD.FTZ R4, R204, R69 ;  /* 0x00000045cc047221 */ /* 0x000fe40000010000 */
[----:B------:R1:W2:Y:S03]  /*19a80*/  MUFU.EX2 R84, R74 ;  /* 0x0000004a00547308 */ /* 0x0002a60000000800 */
[----:B------:R-:W-:Y:S02]  /*19a90*/  FADD.FTZ R6, R126, R4 ;  /* 0x000000047e067221 */ /* 0x000fe40000010000 */
[--C-:B-1----:R-:W-:Y:S01]  /*19aa0*/  FFMA.FTZ R74, R197, c[0x0][0x2d0], -R97.reuse ;  /* 0x0000b400c54a7a23 */ /* 0x102fe20000010861 */
[----:B--2---:R-:W-:Y:S01]  /*19ab0*/  F2FP.PACK_AB R161, R84, R75 ;  /* 0x0000004b54a1723e */ /* 0x004fe200000000ff */
[----:B------:R-:W-:Y:S02]  /*19ac0*/  FFMA.FTZ R97, R73, c[0x0][0x2d0], -R97 ;  /* 0x0000b40049617a23 */ /* 0x000fe40000010861 */
[----:B------:R-:W-:Y:S01]  /*19ad0*/  FADD.FTZ R73, R160, R2 ;  /* 0x00000002a0497221 */ /* 0x000fe20000010000 */
[----:B------:R-:W-:Y:S01]  /*19ae0*/  F2FP.PACK_AB R160, R92, R168 ;  /* 0x000000a85ca0723e */ /* 0x000fe200000000ff */
[----:B------:R-:W-:Y:S01]  /*19af0*/  FADD.FTZ R2, R123, R68 ;  /* 0x000000447b027221 */ /* 0x000fe20000010000 */
[----:B------:R-:W-:Y:S01]  /*19b00*/  MUFU.EX2 R74, R74 ;  /* 0x0000004a004a7308 */ /* 0x000fe20000000800 */
[----:B------:R-:W-:Y:S02]  /*19b10*/  FFMA.FTZ R68, R0, R115, R196 ;  /* 0x0000007300447223 */ /* 0x000fe400000100c4 */
[----:B------:R-:W-:Y:S02]  /*19b20*/  FADD.FTZ R0, R122, R73 ;  /* 0x000000497a007221 */ /* 0x000fe40000010000 */
[----:B------:R-:W-:Y:S02]  /*19b30*/  FADD.FTZ R2, R201, R2 ;  /* 0x00000002c9027221 */ /* 0x000fe40000010000 */
[----:B------:R-:W-:Y:S02]  /*19b40*/  FADD.FTZ R0, R200, R0 ;  /* 0x00000000c8007221 */ /* 0x000fe40000010000 */
[----:B------:R-:W-:Y:S01]  /*19b50*/  FADD.FTZ R5, R125, R2 ;  /* 0x000000027d057221 */ /* 0x000fe20000010000 */
[----:B------:R-:W1:Y:S01]  /*19b60*/  MUFU.EX2 R97, R97 ;  /* 0x0000006100617308 */ /* 0x000e620000000800 */
        /* <DEDUP_REMOVED lines=8> */
[----:B-1----:R-:W-:Y:S07]  /*19bf0*/  F2FP.PACK_AB R163, R97, R74 ;  /* 0x0000004a61a3723e */ /* 0x002fee00000000ff */
[C---:B------:R-:W-:Y:S07]  /*19c00*/  HMMA.16816.F32 R108, R160.reuse, R116, R8 ;  /* 0x00000074a06c723c */ /* 0x040fee0000001808 */
[----:B------:R-:W-:Y:S01]  /*19c10*/  FADD.FTZ R8, R127, R68 ;  /* 0x000000447f087221 */ /* 0x000fe20000010000 */
[-C--:B------:R-:W-:Y:S01]  /*19c20*/  HMMA.16816.F32 R112, R160, R118.reuse, R12 ;  /* 0x00000076a070723c */ /* 0x080fe2000000180c */
[----:B------:R-:W2:Y:S03]  /*19c30*/  LDL R13, [R1+0xc] ;  /* 0x00000c00010d7983 */ /* 0x000ea60000100800 */
[----:B------:R-:W-:Y:S02]  /*19c40*/  FADD.FTZ R4, R198, R8 ;  /* 0x00000008c6047221 */ /* 0x000fe40000010000 */
[----:B------:R-:W-:Y:S02]  /*19c50*/  FADD.FTZ R10, R190, R5 ;  /* 0x00000005be0a7221 */ /* 0x000fe40000010000 */
[----:B------:R-:W-:Y:S01]  /*19c60*/  FADD.FTZ R4, R130, R4 ;  /* 0x0000000482047221 */ /* 0x000fe20000010000 */
[C---:B------:R-:W-:Y:S04]  /*19c70*/  HMMA.16816.F32 R116, R164.reuse, R118, R16 ;  /* 0x00000076a474723c */ /* 0x040fe80000001810 */
[----:B------:R-:W-:Y:S02]  /*19c80*/  FADD.FTZ R4, R230, R4 ;  /* 0x00000004e6047221 */ /* 0x000fe40000010000 */
[----:B------:R-:W-:Y:S02]  /*19c90*/  FADD.FTZ R8, R188, R2 ;  /* 0x00000002bc087221 */ /* 0x000fe40000010000 */
[----:B------:R-:W-:Y:S01]  /*19ca0*/  FADD.FTZ R11, R103, R4 ;  /* 0x00000004670b7221 */ /* 0x000fe20000010000 */
[-C--:B------:R-:W-:Y:S01]  /*19cb0*/  HMMA.16816.F32 R120, R164, R132.reuse, R20 ;  /* 0x00000084a478723c */ /* 0x080fe20000001814 */
[----:B------:R-:W1:Y:S02]  /*19cc0*/  LDSM.16.MT88.4 R4, [R211+0x2900] ;  /* 0x00290000d304783b */ /* 0x000e640000004200 */
[----:B------:R-:W-:Y:S01]  /*19cd0*/  FADD.FTZ R9, R186, R0 ;  /* 0x00000000ba097221 */ /* 0x000fe20000010000 */
[----:B------:R-:W-:Y:S01]  /*19ce0*/  MOV R103, R3 ;  /* 0x0000000300677202 */ /* 0x000fe20000000f00 */
        /* <DEDUP_REMOVED lines=83> */
[C---:B--2---:R-:W-:Y:S02]  /*1a220*/  ISETP.GT.AND P0, PT, R226.reuse, R13, PT ;  /* 0x0000000de200720c */ /* 0x044fe40003f04270 */
[----:B------:R-:W-:Y:S11]  /*1a230*/  IADD3 R226, R226, -0x1, RZ ;  /* 0xffffffffe2e27810 */ /* 0x000ff60007ffe0ff */
[----:B-1----:R-:W-:-:S05]  /*1a240*/  @P0 BRA `(.L_x_455) ;  /* 0xffff97d000000947 */ /* 0x002fca000383ffff */
.L_x_438:
[----:B-1----:R-:W2:Y:S04]  /*1a250*/  LDL R4, [R1+0x30] ;  /* 0x0000300001047983 */ /* 0x002ea80000100800 */
[----:B------:R-:W3:Y:S01]  /*1a260*/  LDL R2, [R1+0x2c] ;  /* 0x00002c0001027983 */ /* 0x000ee20000100800 */
[----:B------:R-:W-:-:S02]  /*1a270*/  IMAD.MOV.U32 R0, RZ, RZ, c[0x0][0x2c4] ;  /* 0x0000b100ff007624 */ /* 0x000fc400078e00ff */
[----:B------:R-:W-:-:S03]  /*1a280*/  IMAD.MOV.U32 R5, RZ, RZ, c[0x0][0x32c] ;  /* 0x0000cb00ff057624 */ /* 0x000fc600078e00ff */
[----:B------:R-:W-:Y:S02]  /*1a290*/  ISETP.NE.AND P1, PT, R0, 0x1, PT ;  /* 0x000000010000780c */ /* 0x000fe40003f25270 */
[----:B------:R-:W1:Y:S01]  /*1a2a0*/  S2R R0, SR_CTAID.X ;  /* 0x0000000000007919 */ /* 0x000e620000002500 */
[----:B------:R-:W-:Y:S02]  /*1a2b0*/  ISETP.GE.AND P0, PT, R5, 0x1, PT ;  /* 0x000000010500780c */ /* 0x000fe40003f06270 */
[----:B-1----:R-:W-:Y:S01]  /*1a2c0*/  LEA R0, R0, 0x7f, 0x7 ;  /* 0x0000007f00007811 */ /* 0x002fe200078e38ff */
[----:B--2---:R-:W-:-:S07]  /*1a2d0*/  IMAD.MOV.U32 R6, RZ, RZ, R4 ;  /* 0x000000ffff067224 */ /* 0x004fce00078e0004 */
[----:B------:R-:W-:Y:S01]  /*1a2e0*/  @P1 IMAD.HI.U32 R4, R0, c[0x0][0x2c8], RZ ;  /* 0x0000b20000041a27 */ /* 0x000fe200078e00ff */
[----:B---3--:R-:W-:-:S04]  /*1a2f0*/  IADD3 R2, R2, 0x1, -R6 ;  /* 0x0000000102027810 */ /* 0x008fc80007ffe806 */
[----:B------:R-:W-:-:S05]  /*1a300*/  @P1 SHF.R.U32.HI R0, RZ, c[0x0][0x2cc], R4 ;  /* 0x0000b300ff001a19 */ /* 0x000fca0000011604 */
[----:B------:R-:W-:-:S05]  /*1a310*/  IMAD.IADD R0, R0, 0x1, R2 ;  /* 0x0000000100007824 */ /* 0x000fca00078e0202 */
        /* <DEDUP_REMOVED lines=11> */
.L_x_457:
[----:B------:R-:W-:-:S04]  /*1a3d0*/  MOV R4, c[0x0][0x32c] ;  /* 0x0000cb0000047a02 */ /* 0x000fc80000000f00 */
[----:B------:R-:W-:-:S13]  /*1a3e0*/  ISETP.NE.AND P0, PT, R4, 0x1, PT ;  /* 0x000000010400780c */ /* 0x000fda0003f05270 */
[----:B------:R-:W-:-:S05]  /*1a3f0*/  @P0 IMAD.HI.U32 R4, R0, c[0x0][0x330], RZ ;  /* 0x0000cc0000040a27 */ /* 0x000fca00078e00ff */
[----:B------:R-:W-:-:S05]  /*1a400*/  @P0 SHF.R.U32.HI R0, RZ, c[0x0][0x334], R4 ;  /* 0x0000cd00ff000a19 */ /* 0x000fca0000011604 */
.L_x_458:
[----:B------:R-:W-:-:S05]  /*1a410*/  IMAD R0, R0, c[0x0][0x32c], RZ ;  /* 0x0000cb0000007a24 */ /* 0x000fca00078e02ff */
[----:B------:R-:W-:-:S03]  /*1a420*/  IMNMX R2, R2, R0, !PT ;  /* 0x0000000002027217 */ /* 0x000fc60007800200 */
.L_x_456:
[----:B------:R-:W2:Y:S01]  /*1a430*/  LDL R4, [R1+0x14] ;  /* 0x0000140001047983 */ /* 0x000ea20000100800 */
[----:B------:R-:W-:-:S05]  /*1a440*/  IADD3 R2, R2, 0x5f, RZ ;  /* 0x0000005f02027810 */ /* 0x000fca0007ffe0ff */
[----:B------:R-:W-:-:S05]  /*1a450*/  IMAD.HI R2, R2, 0x2aaaaaab, RZ ;  /* 0x2aaaaaab02027827 */ /* 0x000fca00078e02ff */
[----:B------:R-:W-:-:S04]  /*1a460*/  SHF.R.U32.HI R0, RZ, 0x1f, R2 ;  /* 0x0000001fff007819 */ /* 0x000fc80000011602 */
[----:B------:R-:W-:-:S04]  /*1a470*/  LEA.HI.SX32 R0, R2, R0, 0x1c ;  /* 0x0000000002007211 */ /* 0x000fc800078fe2ff */
[----:B--2---:R-:W-:-:S04]  /*1a480*/  IMNMX R4, R4, R0, !PT ;  /* 0x0000000004047217 */ /* 0x004fc80007800200 */
[----:B------:R-:W-:Y:S01]  /*1a490*/  ISETP.GE.AND P0, PT, R226, R4, PT ;  /* 0x00000004e200720c */ /* 0x000fe20003f06270 */
[----:B------:R1:W-:-:S12]  /*1a4a0*/  STL [R1+0x38], R4 ;  /* 0x0000380401007387 */ /* 0x0003d80000100800 */
[----:B------:R-:W-:Y:S05]  /*1a4b0*/  @!P0 BRA `(.L_x_459) ;  /* 0x000048b000008947 */ /* 0x000fea0003800000 */
[----:B------:R-:W-:Y:S01]  /*1a4c0*/  MOV R100, R71 ;  /* 0x0000004700647202 */ /* 0x000fe20000000f00 */
[----:B------:R-:W-:Y:S01]  /*1a4d0*/  IMAD.MOV.U32 R102, RZ, RZ, R3 ;  /* 0x000000ffff667224 */ /* 0x000fe200078e0003 */
[----:B------:R-:W-:Y:S01]  /*1a4e0*/  MOV R2, R72 ;  /* 0x0000004800027202 */ /* 0x000fe20000000f00 */
[----:B------:R-:W-:Y:S01]  /*1a4f0*/  IMAD.MOV.U32 R225, RZ, RZ, R226 ;  /* 0x000000ffffe17224 */ /* 0x000fe200078e00e2 */
[----:B------:R-:W-:Y:S02]  /*1a500*/  MOV R101, R70 ;  /* 0x0000004600657202 */ /* 0x000fe40000000f00 */
.L_x_460:
[----:B--2---:R-:W2:Y:S01]  /*1a510*/  LDL R226, [R1+0x14] ;  /* 0x0000140001e27983 */ /* 0x004ea20000100800 */
[----:B------:R-:W-:Y:S04]  /*1a520*/  DEPBAR.LE SB0, 0x0 ;  /* 0x000080000000791a */ /* 0x000fe80000000000 */
[----:B------:R-:W-:Y:S01]  /*1a530*/  BAR.SYNC.DEFER_BLOCKING 0x0 ;  /* 0x0000000000007b1d */ /* 0x000fe20000010000 */
[----:B------:R-:W-:Y:S02]  /*1a540*/  MOV R103, 0x5 ;  /* 0x0000000500677802 */ /* 0x000fe40000000f00 */
[----:B------:R-:W-:Y:S04]  /*1a550*/  MOV R3, c[0x0][0x208] ;  /* 0x0000820000037a02 */ /* 0x000fe80000000f00 */
[----:B------:R-:W-:Y:S01]  /*1a560*/  SHF.L.U64.HI R3, R3, R103, c[0x0][0x20c] ;  /* 0x0000830003037619 */ /* 0x000fe20000010267 */
[----:B-----5:R-:W-:Y:S08]  /*1a570*/  LDSM.16.M88.4 R96, [R215+0x6100] ;  /* 0x00610000d760783b */ /* 0x020ff00000000200 */
[----:B------:R-:W3:Y:S08]  /*1a580*/  LDSM.16.M88.4 R16, [R208+0x3100] ;  /* 0x00310000d010783b */ /* 0x000ef00000000200 */
[----:B------:R-:W4:Y:S06]  /*1a590*/  LDL.64 R198, [R1+0x50] ;  /* 0x0000500001c67983 */ /* 0x000f2c0000100a00 */
[----:B------:R-:W4:Y:S06]  /*1a5a0*/  LDL.64 R196, [R1+0x58] ;  /* 0x0000580001c47983 */ /* 0x000f2c0000100a00 */
        /* <DEDUP_REMOVED lines=9> */
[----:B------:R-:W2:Y:S08]  /*1a640*/  LDSM.16.M88.4 R184, [R224] ;  /* 0x00000000e0b8783b */ /* 0x000eb00000000200 */
[----:B------:R-:W2:Y:S08]  /*1a650*/  LDSM.16.M88.4 R188, [R223] ;  /* 0x00000000dfbc783b */ /* 0x000eb00000000200 */
[----:B------:R-:W-:Y:S04]  /*1a660*/  STL [R1+0x68], R215 ;  /* 0x000068d701007387 */ /* 0x000fe80000100800 */
[----:B------:R-:W-:Y:S04]  /*1a670*/  STL [R1+0x6c], R208 ;  /* 0x00006cd001007387 */ /* 0x000fe80000100800 */
[----:B------:R-:W-:Y:S04]  /*1a680*/  STL [R1+0x70], R219 ;  /* 0x000070db01007387 */ /* 0x000fe80000100800 */
[----:B------:R-:W-:Y:S01]  /*1a690*/  STL [R1+0x74], R218 ;  /* 0x000074da01007387 */ /* 0x000fe20000100800 */
[-C--:B-1-3--:R-:W-:Y:S08]  /*1a6a0*/  HMMA.16816.F32 R4, R96, R16.reuse, RZ ;  /* 0x000000106004723c */ /* 0x08aff000000018ff */
        /* <DEDUP_REMOVED lines=16> */
[C---:B------:R-:W-:Y:S02]  /*1a7b0*/  HMMA.16816.F32 R72, R92.reuse, R80, RZ ;  /* 0x000000505c48723c */ /* 0x040fe400000018ff */
[----:B--2---:R-:W-:Y:S06]  /*1a7c0*/  ISETP.GT.AND P0, PT, R226, R225, PT ;  /* 0x000000e1e200720c */ /* 0x004fec0003f04270 */
[-C--:B------:R-:W-:Y:S08]  /*1a7d0*/  HMMA.16816.F32 R76, R92, R82.reuse, RZ ;  /* 0x000000525c4c723c */ /* 0x080ff000000018ff */
[C---:B------:R-:W-:Y:S04]  /*1a7e0*/  HMMA.16816.F32 R80, R96.reuse, R82, RZ ;  /* 0x000000526050723c */ /* 0x040fe800000018ff */
[----:B------:R-:W-:Y:S04]  /*1a7f0*/  @!P0 SHF.R.S32.HI R0, RZ, 0x1f, R225 ;  /* 0x0000001fff008819 */ /* 0x000fe800000114e1 */
[-C--:B------:R-:W-:Y:S01]  /*1a800*/  HMMA.16816.F32 R84, R96, R168.reuse, RZ ;  /* 0x000000a86054723c */ /* 0x080fe200000018ff */
[----:B------:R-:W-:Y:S04]  /*1a810*/  @!P0 IMAD R0, R0, c[0x0][0x208], RZ ;  /* 0x0000820000008a24 */ /* 0x000fe800078e02ff */
[C---:B------:R-:W-:Y:S03]  /*1a820*/  @!P0 IMAD R0, R225.reuse, c[0x0][0x20c], R0 ;  /* 0x00008300e1008a24 */ /* 0x040fe600078e0200 */
        /* <DEDUP_REMOVED lines=13> */
[----:B----4-:R-:W-:Y:S01]  /*1a900*/  @!P0 MOV R185, R199 ;  /* 0x000000c700b98202 */ /* 0x010fe20000000f00 */
[-C--:B------:R-:W-:Y:S04]  /*1a910*/  HMMA.16816.F32 R28, R180, R186.reuse, R28 ;  /* 0x000000bab41c723c */ /* 0x080fe8000000181c */
[----:B------:R-:W-:Y:S02]  /*1a920*/  @!P0 MOV R184, R196 ;  /* 0x000000c400b88202 */ /* 0x000fe40000000f00 */
[----:B------:R-:W-:Y:S02]  /*1a930*/  MOV R196, c[0x0][0x208] ;  /* 0x0000820000c47a02 */ /* 0x000fe40000000f00 */
[C---:B------:R-:W-:Y:S04]  /*1a940*/  HMMA.16816.F32 R32, R172.reuse, R186, R32 ;  /* 0x000000baac20723c */ /* 0x040fe80000001820 */
[----:B------:R-:W-:Y:S01]  /*1a950*/  @!P0 IMAD.WIDE.U32 R184, R176, 0x60, R184 ;  /* 0x00000060b0b88825 */ /* 0x000fe200078e00b8 */
[----:B------:R-:W-:Y:S01]  /*1a960*/  SHF.L.U32 R196, R196, 0x5, RZ ;  /* 0x00000005c4c47819 */ /* 0x000fe200000006ff */
[----:B------:R-:W2:Y:S02]  /*1a970*/  LDSM.16.M88.4 R176, [R221] ;  /* 0x00000000ddb0783b */ /* 0x000ea40000000200 */
[-C--:B------:R-:W-:Y:S04]  /*1a980*/  HMMA.16816.F32 R36, R172, R188.reuse, R36 ;  /* 0x000000bcac24723c */ /* 0x080fe80000001824 */
[C---:B------:R-:W-:Y:S02]  /*1a990*/  @!P0 LEA R194, P1, R184.reuse, c[0x0][0x1f8], 0x1 ;  /* 0x00007e00b8c28a11 */ /* 0x040fe400078208ff */
[----:B------:R-:W-:Y:S02]  /*1a9a0*/  @!P0 IADD3 R0, R185, R0, RZ ;  /* 0x00000000b9008210 */ /* 0x000fe40007ffe0ff */
[C---:B------:R-:W-:Y:S04]  /*1a9b0*/  HMMA.16816.F32 R40, R180.reuse, R188, R40 ;  /* 0x000000bcb428723c */ /* 0x040fe80000001828 */
[----:B------:R-:W-:Y:S02]  /*1a9c0*/  @!P0 LEA.HI.X R195, R184, c[0x0][0x1fc], R0, 0x1, P1 ;  /* 0x00007f00b8c38a11 */ /* 0x000fe400008f0c00 */
[----:B------:R-:W3:Y:S01]  /*1a9d0*/  LDSM.16.M88.4 R184, [R220] ;  /* 0x00000000dcb8783b */ /* 0x000ee20000000200 */
[-C--:B------:R-:W-:Y:S01]  /*1a9e0*/  @!P0 IADD3 R192, P2, R194, R196.reuse, RZ ;  /* 0x000000c4c2c08210 */ /* 0x080fe20007f5e0ff */
[-C--:B------:R-:W-:Y:S04]  /*1a9f0*/  HMMA.16816.F32 R44, R180, R190.reuse, R44 ;  /* 0x000000beb42c723c */ /* 0x080fe8000000182c */
[-C--:B------:R-:W-:Y:S02]  /*1aa00*/  @!P0 IADD3.X R193, R195, R3.reuse, RZ, P2, !PT ;  /* 0x00000003c3c18210 */ /* 0x080fe400017fe4ff */
[----:B------:R-:W-:Y:S01]  /*1aa10*/  @!PT LDS RZ, [RZ] ;  /* 0x00000000fffff984 */ /* 0x000fe20000000800 */
[----:B------:R-:W-:Y:S01]  /*1aa20*/  @!PT LDS RZ, [RZ] ;  /* 0x00000000fffff984 */ /* 0x000fe20000000800 */
[----:B------:R-:W-:Y:S01]  /*1aa30*/  @!PT LDS RZ, [RZ] ;  /* 0x00000000fffff984 */ /* 0x000fe20000000800 */
[----:B------:R4:W-:Y:S02]  /*1aa40*/  @!P0 LDGSTS.E.BYPASS.LTC128B.128 [R227+0x100], [R194.64], !P5 ;  /* 0x00100000c2e38fae */ /* 0x0009e4000e901d48 */
[C---:B------:R-:W-:Y:S06]  /*1aa50*/  HMMA.16816.F32 R48, R172.reuse, R190, R48 ;  /* 0x000000beac30723c */ /* 0x040fec0000001830 */
[----:B------:R2:W-:Y:S01]  /*1aa60*/  @!P0 LDGSTS.E.BYPASS.LTC128B.128 [R227+0x900], [R192.64], !P5 ;  /* 0x00900000c0e38fae */ /* 0x0005e2000e901d48 */
[-C--:B------:R-:W-:Y:S01]  /*1aa70*/  @!P0 IADD3 R190, P1, R192, R196.reuse, RZ ;  /* 0x000000c4c0be8210 */ /* 0x080fe20007f3e0ff */
[-C--:B-1----:R-:W-:Y:S04]  /*1aa80*/  HMMA.16816.F32 R52, R172, R168.reuse, R52 ;  /* 0x000000a8ac34723c */ /* 0x082fe80000001834 */
[-C--:B------:R-:W-:Y:S02]  /*1aa90*/  @!P0 IADD3.X R191, R193, R3.reuse, RZ, P1, !PT ;  /* 0x00000003c1bf8210 */ /* 0x080fe40000ffe4ff */
[-C--:B------:R-:W-:Y:S02]  /*1aaa0*/  @!P0 IADD3 R188, P3, R190, R196.reuse, RZ ;  /* 0x000000c4bebc8210 */ /* 0x080fe40007f7e0ff */
[C---:B------:R-:W-:Y:S01]  /*1aab0*/  HMMA.16816.F32 R56, R180.reuse, R168, R56 ;  /* 0x000000a8b438723c */ /* 0x040fe20000001838 */
[----:B------:R1:W-:Y:S03]  /*1aac0*/  @!P0 LDGSTS.E.BYPASS.LTC128B.128 [R227+0x1100], [R190.64], !P5 ;  /* 0x01100000bee38fae */ /* 0x0003e6000e901d48 */
[-C--:B------:R-:W-:Y:S03]  /*1aad0*/  @!P0 IADD3.X R189, R191, R3.reuse, RZ, P3, !PT ;  /* 0x00000003bfbd8210 */ /* 0x080fe60001ffe4ff */
[-C--:B------:R-:W-:Y:S01]  /*1aae0*/  @!P0 IADD3 R168, P2, R188, R196.reuse, RZ ;  /* 0x000000c4bca88210 */ /* 0x080fe20007f5e0ff */
[-C--:B------:R-:W-:Y:S01]  /*1aaf0*/  HMMA.16816.F32 R60, R180, R170.reuse, R60 ;  /* 0x000000aab43c723c */ /* 0x080fe2000000183c */
[----:B------:R1:W-:Y:S03]  /*1ab00*/  @!P0 LDGSTS.E.BYPASS.LTC128B.128 [R227+0x1900], [R188.64], !P5 ;  /* 0x01900000bce38fae */ /* 0x0003e6000e901d48 */
[-C--:B------:R-:W-:Y:S02]  /*1ab10*/  @!P0 IADD3.X R169, R189, R3.reuse, RZ, P2, !PT ;  /* 0x00000003bda98210 */ /* 0x080fe400017fe4ff */
[----:B----4-:R-:W-:Y:S02]  /*1ab20*/  @!P0 IADD3 R194, P1, R168, R196, RZ ;  /* 0x000000c4a8c28210 */ /* 0x010fe40007f3e0ff */
[C---:B------:R-:W-:Y:S01]  /*1ab30*/  HMMA.16816.F32 R64, R172.reuse, R170, R64 ;  /* 0x000000aaac40723c */ /* 0x040fe20000001840 */
[----:B------:R4:W-:Y:S03]  /*1ab40*/  @!P0 LDGSTS.E.BYPASS.LTC128B.128 [R227+0x2100], [R168.64], !P5 ;  /* 0x02100000a8e38fae */ /* 0x0009e6000e901d48 */
[----:B------:R-:W-:Y:S04]  /*1ab50*/  @!P0 IADD3.X R195, R169, R3, RZ, P1, !PT ;  /* 0x00000003a9c38210 */ /* 0x000fe80000ffe4ff */
[-C--:B--2---:R-:W-:Y:S01]  /*1ab60*/  HMMA.16816.F32 R68, R172, R176.reuse, R68 ;  /* 0x000000b0ac44723c */ /* 0x084fe20000001844 */
[----:B------:R2:W-:Y:S02]  /*1ab70*/  @!P0 LDGSTS.E.BYPASS.LTC128B.128 [R227+0x2900], [R194.64], !P5 ;  /* 0x02900000c2e38fae */ /* 0x0005e4000e901d48 */
[C---:B------:R-:W-:Y:S02]  /*1ab80*/  ISETP.GT.AND P0, PT, R225.reuse, R226, PT ;  /* 0x000000e2e100720c */ /* 0x040fe40003f04270 */
[----:B------:R-:W-:Y:S03]  /*1ab90*/  IADD3 R226, R225, -0x1, RZ ;  /* 0xffffffffe1e27810 */ /* 0x000fe60007ffe0ff */
        /* <DEDUP_REMOVED lines=48> */
[----:B------:R-:W-:Y:S01]  /*1aea0*/  MUFU.TANH R168, R4 ;  /* 0x0000000400a87308 */ /* 0x000fe20000002400 */
        /* <DEDUP_REMOVED lines=10> */
[----:B------:R-:W-:Y:S01]  /*1af50*/  MUFU.TANH R103, R5 ;  /* 0x0000000500677308 */ /* 0x000fe20000002400 */
[----:B------:R-:W-:Y:S02]  /*1af60*/  FMUL.FTZ R16, R16, c[0x0][0x320] ;  /* 0x0000c80010107a20 */ /* 0x000fe40000410000 */
[----:B------:R-:W-:Y:S02]  /*1af70*/  FMUL.FTZ R17, R17, c[0x0][0x320] ;  /* 0x0000c80011117a20 */ /* 0x000fe40000410000 */
[----:B------:R-:W-:Y:S02]  /*1af80*/  FMUL.FTZ R18, R18, c[0x0][0x320] ;  /* 0x0000c80012127a20 */ /* 0x000fe40000410000 */
[----:B------:R-:W-:Y:S02]  /*1af90*/  FMUL.FTZ R19, R19, c[0x0][0x320] ;  /* 0x0000c80013137a20 */ /* 0x000fe40000410000 */
[----:B------:R-:W-:Y:S01]  /*1afa0*/  FMUL.FTZ R15, R15, c[0x0][0x320] ;  /* 0x0000c8000f0f7a20 */ /* 0x000fe20000410000 */
[----:B------:R1:W-:Y:S01]  /*1afb0*/  MUFU.TANH R169, R7 ;  /* 0x0000000700a97308 */ /* 0x0003e20000002400 */
[----:B------:R-:W-:Y:S09]  /*1afc0*/  FMUL.FTZ R14, R14, c[0x0][0x320] ;  /* 0x0000c8000e0e7a20 */ /* 0x000ff20000410000 */
[----:B------:R-:W-:Y:S10]  /*1afd0*/  MUFU.TANH R15, R15 ;  /* 0x0000000f000f7308 */ /* 0x000ff40000002400 */
[----:B------:R-:W2:Y:S01]  /*1afe0*/  MUFU.TANH R178, R8 ;  /* 0x0000000800b27308 */ /* 0x000ea20000002400 */
[----:B-1----:R-:W1:Y:S09]  /*1aff0*/  LDSM.16.M88.4 R4, [R213+0x800] ;  /* 0x00080000d504783b */ /* 0x002e720000000200 */
[----:B------:R-:W-:Y:S10]  /*1b000*/  MUFU.TANH R170, R9 ;  /* 0x0000000900aa7308 */ /* 0x000ff40000002400 */
[----:B------:R-:W-:Y:S10]  /*1b010*/  MUFU.TANH R176, R10 ;  /* 0x0000000a00b07308 */ /* 0x000ff40000002400 */
[----:B------:R3:W-:Y:S10]  /*1b020*/  MUFU.TANH R171, R11 ;  /* 0x0000000b00ab7308 */ /* 0x0007f40000002400 */
[----:B------:R-:W-:Y:S01]  /*1b030*/  MUFU.TANH R16, R16 ;  /* 0x0000001000107308 */ /* 0x000fe20000002400 */
[-C--:B-1----:R-:W-:Y:S09]  /*1b040*/  HMMA.16816.F32 R20, R172, R4.reuse, R20 ;  /* 0x00000004ac14723c */ /* 0x082ff20000001814 */
[----:B------:R-:W-:Y:S01]  /*1b050*/  MUFU.TANH R18, R18 ;  /* 0x0000001200127308 */ /* 0x000fe20000002400 */
[C---:B------:R-:W-:Y:S01]  /*1b060*/  HMMA.16816.F32 R24, R188.reuse, R4, R24 ;  /* 0x00000004bc18723c */ /* 0x040fe20000001818 */
[----:B---3--:R-:W1:Y:S08]  /*1b070*/  LDSM.16.M88.4 R8, [R213+0x1000] ;  /* 0x00100000d508783b */ /* 0x008e700000000200 */
[----:B------:R-:W-:Y:S01]  /*1b080*/  MUFU.TANH R17, R17 ;  /* 0x0000001100117308 */ /* 0x000fe20000002400 */
[-C--:B------:R-:W-:Y:S04]  /*1b090*/  HMMA.16816.F32 R28, R188, R6.reuse, R28 ;  /* 0x00000006bc1c723c */ /* 0x080fe8000000181c */
[----:B------:R-:W-:Y:S04]  /*1b0a0*/  FMUL.FTZ R20, R20, c[0x0][0x320] ;  /* 0x0000c80014147a20 */ /* 0x000fe80000410000 */
[C---:B------:R-:W-:Y:S01]  /*1b0b0*/  HMMA.16816.F32 R32, R172.reuse, R6, R32 ;  /* 0x00000006ac20723c */ /* 0x040fe20000001820 */
[----:B------:R-:W-:Y:S01]  /*1b0c0*/  MUFU.TANH R19, R19 ;  /* 0x0000001300137308 */ /* 0x000fe20000002400 */
[----:B------:R-:W3:Y:S02]  /*1b0d0*/  LDSM.16.M88.4 R4, [R213+0x1800] ;  /* 0x00180000d504783b */ /* 0x000ee40000000200 */
[----:B------:R-:W-:Y:S02]  /*1b0e0*/  FMUL.FTZ R22, R22, c[0x0][0x320] ;  /* 0x0000c80016167a20 */ /* 0x000fe40000410000 */
[----:B------:R-:W-:Y:S02]  /*1b0f0*/  FMUL.FTZ R21, R21, c[0x0][0x320] ;  /* 0x0000c80015157a20 */ /* 0x000fe40000410000 */
[----:B------:R-:W-:Y:S03]  /*1b100*/  FMUL.FTZ R23, R23, c[0x0][0x320] ;  /* 0x0000c80017177a20 */ /* 0x000fe60000410000 */
        /* <DEDUP_REMOVED lines=9> */
[-C--:B-1----:R-:W-:Y:S03]  /*1b1a0*/  HMMA.16816.F32 R36, R172, R8.reuse, R36 ;  /* 0x00000008ac24723c */ /* 0x082fe60000001824 */
        /* <DEDUP_REMOVED lines=11> */
[----:B------:R-:W-:Y:S01]  /*1b260*/  MUFU.TANH R21, R21 ;  /* 0x0000001500157308 */ /* 0x000fe20000002400 */
[----:B------:R-:W1:Y:S02]  /*1b270*/  LDSM.16.M88.4 R8, [R213+0x2000] ;  /* 0x00200000d508783b */ /* 0x000e640000000200 */
[----:B------:R-:W-:Y:S02]  /*1b280*/  FMUL.FTZ R39, R39, c[0x0][0x320] ;  /* 0x0000c80027277a20 */ /* 0x000fe40000410000 */
[----:B------:R-:W-:Y:S02]  /*1b290*/  FMUL.FTZ R36, R36, c[0x0][0x320] ;  /* 0x0000c80024247a20 */ /* 0x000fe40000410000 */
[-C--:B---3--:R-:W-:Y:S03]  /*1b2a0*/  HMMA.16816.F32 R52, R172, R4.reuse, R52 ;  /* 0x00000004ac34723c */ /* 0x088fe60000001834 */
[----:B------:R-:W-:Y:S01]  /*1b2b0*/  MUFU.TANH R23, R23 ;  /* 0x0000001700177308 */ /* 0x000fe20000002400 */
[----:B------:R-:W-:Y:S02]  /*1b2c0*/  FMUL.FTZ R37, R37, c[0x0][0x320] ;  /* 0x0000c80025257a20 */ /* 0x000fe40000410000 */
[----:B------:R-:W-:Y:S02]  /*1b2d0*/  FMUL.FTZ R43, R43, c[0x0][0x320] ;  /* 0x0000c8002b2b7a20 */ /* 0x000fe40000410000 */
[C---:B------:R-:W-:Y:S04]  /*1b2e0*/  HMMA.16816.F32 R56, R188.reuse, R4, R56 ;  /* 0x00000004bc38723c */ /* 0x040fe80000001838 */
[----:B------:R-:W-:Y:S01]  /*1b2f0*/  FMUL.FTZ R45, R45, c[0x0][0x320] ;  /* 0x0000c8002d2d7a20 */ /* 0x000fe20000410000 */
[----:B------:R-:W-:Y:S01]  /*1b300*/  MUFU.TANH R32, R32 ;  /* 0x0000002000207308 */ /* 0x000fe20000002400 */
[----:B------:R-:W-:Y:S02]  /*1b310*/  FMUL.FTZ R42, R42, c[0x0][0x320] ;  /* 0x0000c8002a2a7a20 */ /* 0x000fe40000410000 */
[-C--:B------:R-:W-:Y:S04]  /*1b320*/  HMMA.16816.F32 R60, R188, R6.reuse, R60 ;  /* 0x00000006bc3c723c */ /* 0x080fe8000000183c */
[----:B------:R-:W-:Y:S02]  /*1b330*/  FMUL.FTZ R51, R51, c[0x0][0x320] ;  /* 0x0000c80033337a20 */ /* 0x000fe40000410000 */
[----:B------:R-:W-:Y:S01]  /*1b340*/  FMUL.FTZ R50, R50, c[0x0][0x320] ;  /* 0x0000c80032327a20 */ /* 0x000fe20000410000 */
[----:B------:R-:W-:Y:S01]  /*1b350*/  MUFU.TANH R200, R45 ;  /* 0x0000002d00c87308 */ /* 0x000fe20000002400 */
[C---:B------:R-:W-:Y:S01]  /*1b360*/  HMMA.16816.F32 R64, R172.reuse, R6, R64 ;  /* 0x00000006ac40723c */ /* 0x040fe20000001840 */
[----:B------:R-:W3:Y:S01]  /*1b370*/  LDSM.16.M88.4 R4, [R213+0x2800] ;  /* 0x00280000d504783b */ /* 0x000ee20000000200 */
[----:B------:R-:W-:Y:S04]  /*1b380*/  DEPBAR.LE SB0, 0x0 ;  /* 0x000080000000791a */ /* 0x000fe80000000000 */
[----:B------:R-:W-:Y:S02]  /*1b390*/  FMUL.FTZ R54, R54, c[0x0][0x320] ;  /* 0x0000c80036367a20 */ /* 0x000fe40000410000 */
[----:B------:R-:W-:Y:S01]  /*1b3a0*/  FMUL.FTZ R58, R58, c[0x0][0x320] ;  /* 0x0000c8003a3a7a20 */ /* 0x000fe20000410000 */
[----:B------:R-:W-:Y:S01]  /*1b3b0*/  MUFU.TANH R192, R51 ;  /* 0x0000003300c07308 */ /* 0x000fe20000002400 */
[-C--:B-1----:R-:W-:Y:S01]  /*1b3c0*/  HMMA.16816.F32 R68, R172, R8.reuse, R68 ;  /* 0x00000008ac44723c */ /* 0x082fe20000001844 */
[----:B------:R-:W-:Y:S04]  /*1b3d0*/  BAR.SYNC.DEFER_BLOCKING 0x0 ;  /* 0x0000000000007b1d */ /* 0x000fe80000010000 */
[----:B------:R-:W-:Y:S02]  /*1b3e0*/  FMUL.FTZ R55, R55, c[0x0][0x320] ;  /* 0x0000c80037377a20 */ /* 0x000fe40000410000 */
[----:B------:R-:W-:Y:S01]  /*1b3f0*/  FMUL.FTZ R61, R61, c[0x0][0x320] ;  /* 0x0000c8003d3d7a20 */ /* 0x000fe20000410000 */
[C---:B------:R-:W-:Y:S01]  /*1b400*/  HMMA.16816.F32 R72, R188.reuse, R8, R72 ;  /* 0x00000008bc48723c */ /* 0x040fe20000001848 */
[----:B------:R-:W1:Y:S03]  /*1b410*/  MUFU.TANH R3, R54 ;  /* 0x0000003600037308 */ /* 0x000e660000002400 */
[----:B------:R-:W-:Y:S02]  /*1b420*/  FMUL.FTZ R52, R52, c[0x0][0x320] ;  /* 0x0000c80034347a20 */ /* 0x000fe40000410000 */
[----:B------:R-:W-:Y:S02]  /*1b430*/  FMUL.FTZ R53, R53, c[0x0][0x320] ;  /* 0x0000c80035357a20 */ /* 0x000fe40000410000 */
[-C--:B------:R-:W-:Y:S03]  /*1b440*/  HMMA.16816.F32 R76, R188, R10.reuse, R76 ;  /* 0x0000000abc4c723c */ /* 0x080fe6000000184c */
[----:B------:R4:W1:Y:S01]  /*1b450*/  MUFU.TANH R0, R55 ;  /* 0x0000003700007308 */ /* 0x0008620000002400 */
[----:B------:R-:W-:Y:S02]  /*1b460*/  FMUL.FTZ R60, R60, c[0x0][0x320] ;  /* 0x0000c8003c3c7a20 */ /* 0x000fe40000410000 */
[----:B------:R-:W-:Y:S02]  /*1b470*/  FMUL.FTZ R59, R59, c[0x0][0x320] ;  /* 0x0000c8003b3b7a20 */ /* 0x000fe40000410000 */
[C---:B------:R-:W-:Y:S04]  /*1b480*/  HMMA.16816.F32 R80, R172.reuse, R10, R80 ;  /* 0x0000000aac50723c */ /* 0x040fe80000001850 */
[----:B------:R-:W-:Y:S01]  /*1b490*/  FMUL.FTZ R48, R48, c[0x0][0x320] ;  /* 0x0000c80030307a20 */ /* 0x000fe20000410000 */
[----:B------:R-:W-:Y:S01]  /*1b4a0*/  MUFU.TANH R45, R58 ;  /* 0x0000003a002d7308 */ /* 0x000fe20000002400 */
[----:B------:R-:W-:Y:S02]  /*1b4b0*/  FMUL.FTZ R49, R49, c[0x0][0x320] ;  /* 0x0000c80031317a20 */ /* 0x000fe40000410000 */
[-C--:B---3--:R-:W-:Y:S04]  /*1b4c0*/  HMMA.16816.F32 R84, R172, R4.reuse, R84 ;  /* 0x00000004ac54723c */ /* 0x088fe80000001854 */
[----:B------:R-:W-:Y:S02]  /*1b4d0*/  FMUL.FTZ R73, R73, c[0x0][0x320] ;  /* 0x0000c80049497a20 */ /* 0x000fe40000410000 */
[----:B------:R-:W-:Y:S01]  /*1b4e0*/  FMUL.FTZ R74, R74, c[0x0][0x320] ;  /* 0x0000c8004a4a7a20 */ /* 0x000fe20000410000 */
[----:B------:R1:W-:Y:S01]  /*1b4f0*/  MUFU.TANH R51, R61 ;  /* 0x0000003d00337308 */ /* 0x0003e20000002400 */
[C---:B------:R-:W-:Y:S01]  /*1b500*/  HMMA.16816.F32 R88, R188.reuse, R4, R88 ;  /* 0x00000004bc58723c */ /* 0x040fe20000001858 */
[----:B----4-:R-:W3:Y:S03]  /*1b510*/  LDL.64 R54, [R1+0x40] ;  /* 0x0000400001367983 */ /* 0x010ee60000100a00 */
[----:B------:R-:W-:Y:S02]  /*1b520*/  FMUL.FTZ R76, R76, c[0x0][0x320] ;  /* 0x0000c8004c4c7a20 */ /* 0x000fe40000410000 */
[----:B------:R-:W-:Y:S01]  /*1b530*/  FMUL.FTZ R78, R78, c[0x0][0x320] ;  /* 0x0000c8004e4e7a20 */ /* 0x000fe20000410000 */
[----:B--2---:R-:W-:Y:S01]  /*1b540*/  FMNMX.FTZ R5, R178, R101, !PT ;  /* 0x00000065b2057209 */ /* 0x004fe20007810000 */
[----:B------:R-:W-:Y:S01]  /*1b550*/  FMUL.FTZ R80, R80, c[0x0][0x320] ;  /* 0x0000c80050507a20 */ /* 0x000fe20000410000 */
[----:B------:R-:W2:Y:S01]  /*1b560*/  MUFU.TANH R34, R34 ;  /* 0x0000002200227308 */ /* 0x000ea20000002400 */
[-C--:B------:R-:W-:Y:S03]  /*1b570*/  HMMA.16816.F32 R92, R188, R6.reuse, R92 ;  /* 0x00000006bc5c723c */ /* 0x080fe6000000185c */
[----:B------:R-:W-:Y:S02]  /*1b580*/  FMUL.FTZ R82, R82, c[0x0][0x320] ;  /* 0x0000c80052527a20 */ /* 0x000fe40000410000 */
[----:B------:R-:W-:Y:S02]  /*1b590*/  FMUL.FTZ R83, R83, c[0x0][0x320] ;  /* 0x0000c80053537a20 */ /* 0x000fe40000410000 */
[----:B------:R-:W-:Y:S01]  /*1b5a0*/  FMUL.FTZ R81, R81, c[0x0][0x320] ;  /* 0x0000c80051517a20 */ /* 0x000fe20000410000 */
[----:B------:R-:W-:Y:S01]  /*1b5b0*/  HMMA.16816.F32 R96, R172, R6, R96 ;  /* 0x00000006ac60723c */ /* 0x000fe20000001860 */
[----:B------:R4:W-:Y:S03]  /*1b5c0*/  MUFU.TANH R58, R80 ;  /* 0x00000050003a7308 */ /* 0x0009e60000002400 */
[----:B------:R-:W-:Y:S01]  /*1b5d0*/  FMUL.FTZ R86, R86, c[0x0][0x320] ;  /* 0x0000c80056567a20 */ /* 0x000fe20000410000 */
[----:B-1----:R-:W-:Y:S01]  /*1b5e0*/  MOV R61, R3 ;  /* 0x00000003003d7202 */ /* 0x002fe20000000f00 */
[----:B------:R-:W-:Y:S01]  /*1b5f0*/  FMUL.FTZ R87, R87, c[0x0][0x320] ;  /* 0x0000c80057577a20 */ /* 0x000fe20000410000 */
[----:B------:R-:W-:Y:S01]  /*1b600*/  FMNMX.FTZ R3, R177, R100, !PT ;  /* 0x00000064b1037209 */ /* 0x000fe20007810000 */
[----:B------:R-:W-:Y:S03]  /*1b610*/  FMUL.FTZ R84, R84, c[0x0][0x320] ;  /* 0x0000c80054547a20 */ /* 0x000fe60000410000 */
[----:B------:R-:W1:Y:S01]  /*1b620*/  MUFU.TANH R33, R33 ;  /* 0x0000002100217308 */ /* 0x000e620000002400 */
[----:B------:R-:W-:Y:S01]  /*1b630*/  FMUL.FTZ R85, R85, c[0x0][0x320] ;  /* 0x0000c80055557a20 */ /* 0x000fe20000410000 */
[----:B------:R-:W-:Y:S01]  /*1b640*/  FMNMX.FTZ R3, R169, R3, !PT ;  /* 0x00000003a9037209 */ /* 0x000fe20007810000 */
[----:B------:R-:W-:Y:S02]  /*1b650*/  FMUL.FTZ R88, R88, c[0x0][0x320] ;  /* 0x0000c80058587a20 */ /* 0x000fe40000410000 */
[----:B------:R-:W-:Y:S02]  /*1b660*/  FMUL.FTZ R89, R89, c[0x0][0x320] ;  /* 0x0000c80059597a20 */ /* 0x000fe40000410000 */
[----:B------:R-:W-:Y:S02]  /*1b670*/  FMUL.FTZ R93, R93, c[0x0][0x320] ;  /* 0x0000c8005d5d7a20 */ /* 0x000fe40000410000 */
[----:B------:R-:W-:Y:S01]  /*1b680*/  FMUL.FTZ R90, R90, c[0x0][0x320] ;  /* 0x0000c8005a5a7a20 */ /* 0x000fe20000410000 */
[----:B------:R-:W1:Y:S01]  /*1b690*/  MUFU.TANH R35, R35 ;  /* 0x0000002300237308 */ /* 0x000e620000002400 */
[----:B------:R-:W-:Y:S02]  /*1b6a0*/  FMUL.FTZ R72, R72, c[0x0][0x320] ;  /* 0x0000c80048487a20 */ /* 0x000fe40000410000 */
[----:B------:R-:W-:Y:S01]  /*1b6b0*/  FMUL.FTZ R91, R91, c[0x0][0x320] ;  /* 0x0000c8005b5b7a20 */ /* 0x000fe20000410000 */
[----:B----4-:R-:W-:Y:S01]  /*1b6c0*/  MOV R80, R0 ;  /* 0x0000000000507202 */ /* 0x010fe20000000f00 */
[----:B------:R-:W-:Y:S01]  /*1b6d0*/  FMUL.FTZ R99, R99, c[0x0][0x320] ;  /* 0x0000c80063637a20 */ /* 0x000fe20000410000 */
[----:B------:R-:W-:Y:S01]  /*1b6e0*/  FMNMX.FTZ R0, R168, R2, !PT ;  /* 0x00000002a8007209 */ /* 0x000fe20007810000 */
[----:B------:R-:W-:Y:S02]  /*1b6f0*/  FMUL.FTZ R98, R98, c[0x0][0x320] ;  /* 0x0000c80062627a20 */ /* 0x000fe40000410000 */
[----:B------:R-:W-:Y:S01]  /*1b700*/  FMUL.FTZ R96, R96, c[0x0][0x320] ;  /* 0x0000c80060607a20 */ /* 0x000fe20000410000 */
[----:B------:R-:W-:Y:S01]  /*1b710*/  MUFU.TANH R182, R36 ;  /* 0x0000002400b67308 */ /* 0x000fe20000002400 */
[----:B------:R-:W-:Y:S01]  /*1b720*/  FMNMX.FTZ R0, R103, R0, !PT ;  /* 0x0000000067007209 */ /* 0x000fe20007810000 */
[----:B------:R-:W-:Y:S02]  /*1b730*/  FMUL.FTZ R97, R97, c[0x0][0x320] ;  /* 0x0000c80061617a20 */ /* 0x000fe40000410000 */
[----:B------:R-:W-:Y:S01]  /*1b740*/  FMUL.FTZ R92, R92, c[0x0][0x320] ;  /* 0x0000c8005c5c7a20 */ /* 0x000fe20000410000 */
[----:B------:R-:W-:Y:S01]  /*1b750*/  FMNMX.FTZ R4, R16, R0, !PT ;  /* 0x0000000010047209 */ /* 0x000fe20007810000 */
[----:B------:R-:W-:Y:S01]  /*1b760*/  FMUL.FTZ R79, R79, c[0x0][0x320] ;  /* 0x0000c8004f4f7a20 */ /* 0x000fe20000410000 */
[----:B------:R-:W-:Y:S01]  /*1b770*/  FMNMX.FTZ R0, R18, R3, !PT ;  /* 0x0000000312007209 */ /* 0x000fe20007810000 */
[----:B------:R-:W-:Y:S01]  /*1b780*/  FMUL.FTZ R64, R64, c[0x0][0x320] ;  /* 0x0000c80040407a20 */ /* 0x000fe20000410000 */
[----:B------:R-:W-:Y:S01]  /*1b790*/  FMNMX.FTZ R4, R17, R4, !PT ;  /* 0x0000000411047209 */ /* 0x000fe20007810000 */
        /* <DEDUP_REMOVED lines=10> */
[----:B------:R-:W4:Y:S01]  /*1b840*/  MUFU.TANH R235, R72 ;  /* 0x0000004800eb7308 */ /* 0x000f220000002400 */
[----:B------:R-:W-:Y:S02]  /*1b850*/  FMUL.FTZ R41, R41, c[0x0][0x320] ;  /* 0x0000c80029297a20 */ /* 0x000fe40000410000 */
[----:B------:R-:W-:Y:S01]  /*1b860*/  FMNMX.FTZ R3, R12, R3, !PT ;  /* 0x000000030c037209 */ /* 0x000fe20007810000 */
[----:B------:R-:W-:Y:S02]  /*1b870*/  FMUL.FTZ R46, R46, c[0x0][0x320] ;  /* 0x0000c8002e2e7a20 */ /* 0x000fe40000410000 */
[----:B------:R-:W-:Y:S01]  /*1b880*/  FMUL.FTZ R44, R44, c[0x0][0x320] ;  /* 0x0000c8002c2c7a20 */ /* 0x000fe20000410000 */
[----:B------:R-:W-:Y:S01]  /*1b890*/  FMNMX.FTZ R5, R13, R3, !PT ;  /* 0x000000030d057209 */ /* 0x000fe20007810000 */
[----:B------:R-:W-:Y:S01]  /*1b8a0*/  FMUL.FTZ R47, R47, c[0x0][0x320] ;  /* 0x0000c8002f2f7a20 */ /* 0x000fe20000410000 */
[----:B------:R-:W-:Y:S01]  /*1b8b0*/  FMNMX.FTZ R3, R23, R0, !PT ;  /* 0x0000000017037209 */ /* 0x000fe20007810000 */
[----:B------:R4:W4:Y:S01]  /*1b8c0*/  MUFU.TANH R194, R39 ;  /* 0x0000002700c27308 */ /* 0x0009220000002400 */
[----:B------:R-:W-:Y:S01]  /*1b8d0*/  FMNMX.FTZ R0, R32, R4, !PT ;  /* 0x0000000420007209 */ /* 0x000fe20007810000 */
[----:B------:R-:W-:Y:S01]  /*1b8e0*/  FMUL.FTZ R63, R63, c[0x0][0x320] ;  /* 0x0000c8003f3f7a20 */ /* 0x000fe20000410000 */
[----:B--2---:R-:W-:Y:S01]  /*1b8f0*/  FMNMX.FTZ R3, R34, R3, !PT ;  /* 0x0000000322037209 */ /* 0x004fe20007810000 */
[----:B------:R-:W-:Y:S01]  /*1b900*/  FMUL.FTZ R66, R66, c[0x0][0x320] ;  /* 0x0000c80042427a20 */ /* 0x000fe20000410000 */
[----:B-1----:R-:W-:Y:S01]  /*1b910*/  FMNMX.FTZ R0, R33, R0, !PT ;  /* 0x0000000021007209 */ /* 0x002fe20007810000 */
[----:B------:R-:W-:Y:S01]  /*1b920*/  FMUL.FTZ R67, R67, c[0x0][0x320] ;  /* 0x0000c80043437a20 */ /* 0x000fe20000410000 */
[----:B------:R-:W-:Y:S01]  /*1b930*/  FMNMX.FTZ R3, R35, R3, !PT ;  /* 0x0000000323037209 */ /* 0x000fe20007810000 */
[----:B------:R-:W-:Y:S02]  /*1b940*/  FMUL.FTZ R70, R70, c[0x0][0x320] ;  /* 0x0000c80046467a20 */ /* 0x000fe40000410000 */
[----:B------:R1:W2:Y:S01]  /*1b950*/  MUFU.TANH R185, R37 ;  /* 0x0000002500b97308 */ /* 0x0002a20000002400 */
[----:B------:R-:W-:Y:S02]  /*1b960*/  FMUL.FTZ R56, R56, c[0x0][0x320] ;  /* 0x0000c80038387a20 */ /* 0x000fe40000410000 */
[----:B------:R-:W-:Y:S01]  /*1b970*/  FMUL.FTZ R62, R62, c[0x0][0x320] ;  /* 0x0000c8003e3e7a20 */ /* 0x000fe20000410000 */
[----:B----4-:R-:W-:Y:S01]  /*1b980*/  MOV R189, R235 ;  /* 0x000000eb00bd7202 */ /* 0x010fe20000000f00 */
[----:B------:R-:W-:Y:S01]  /*1b990*/  FMUL.FTZ R71, R71, c[0x0][0x320] ;  /* 0x0000c80047477a20 */ /* 0x000fe20000410000 */
[----:B------:R-:W-:Y:S01]  /*1b9a0*/  FMNMX.FTZ R72, R182, R0, !PT ;  /* 0x00000000b6487209 */ /* 0x000fe20007810000 */
[----:B------:R-:W-:Y:S01]  /*1b9b0*/  FMUL.FTZ R77, R77, c[0x0][0x320] ;  /* 0x0000c8004d4d7a20 */ /* 0x000fe20000410000 */
[----:B------:R-:W-:Y:S01]  /*1b9c0*/  FMNMX.FTZ R0, R193, R3, !PT ;  /* 0x00000003c1007209 */ /* 0x000fe20007810000 */
[----:B------:R-:W-:Y:S01]  /*1b9d0*/  FMUL.FTZ R75, R75, c[0x0][0x320] ;  /* 0x0000c8004b4b7a20 */ /* 0x000fe20000410000 */
[----:B------:R-:W4:Y:S01]  /*1b9e0*/  MUFU.TANH R187, R50 ;  /* 0x0000003200bb7308 */ /* 0x000f220000002400 */
[----:B------:R-:W-:Y:S01]  /*1b9f0*/  FMUL.FTZ R57, R57, c[0x0][0x320] ;  /* 0x0000c80039397a20 */ /* 0x000fe20000410000 */
[----:B------:R-:W3:Y:S01]  /*1ba00*/  LDL.64 R38, [R1+0x48] ;  /* 0x0000480001267983 */ /* 0x000ee20000100a00 */
[----:B------:R-:W-:Y:S07]  /*1ba10*/  FMNMX.FTZ R0, R194, R0, !PT ;  /* 0x00000000c2007209 */ /* 0x000fee0007810000 */
[----:B------:R-:W4:Y:S01]  /*1ba20*/  MUFU.TANH R48, R48 ;  /* 0x0000003000307308 */ /* 0x000f220000002400 */
[----:B-1----:R-:W-:Y:S02]  /*1ba30*/  MOV R37, c[0x0][0x1e0] ;  /* 0x0000780000257a02 */ /* 0x002fe40000000f00 */
[----:B--2---:R-:W-:Y:S07]  /*1ba40*/  FMNMX.FTZ R72, R185, R72, !PT ;  /* 0x00000048b9487209 */ /* 0x004fee0007810000 */
[----:B------:R-:W1:Y:S01]  /*1ba50*/  MUFU.TANH R49, R49 ;  /* 0x0000003100317308 */ /* 0x000e620000002400 */
[----:B----4-:R-:W-:Y:S04]  /*1ba60*/  FMNMX.FTZ R0, R187, R0, !PT ;  /* 0x00000000bb007209 */ /* 0x010fe80007810000 */
[----:B------:R-:W-:Y:S05]  /*1ba70*/  FMNMX.FTZ R0, R192, R0, !PT ;  /* 0x00000000c0007209 */ /* 0x000fea0007810000 */
[----:B------:R-:W2:Y:S01]  /*1ba80*/  MUFU.TANH R201, R52 ;  /* 0x0000003400c97308 */ /* 0x000ea20000002400 */
[----:B------:R-:W-:Y:S02]  /*1ba90*/  FMNMX.FTZ R0, R61, R0, !PT ;  /* 0x000000003d007209 */ /* 0x000fe40007810000 */
[----:B------:R-:W-:Y:S02]  /*1baa0*/  FMNMX.FTZ R72, R48, R72, !PT ;  /* 0x0000004830487209 */ /* 0x000fe40007810000 */
[----:B------:R-:W-:Y:S05]  /*1bab0*/  FMNMX.FTZ R0, R80, R0, !PT ;  /* 0x0000000050007209 */ /* 0x000fea0007810000 */
        /* <DEDUP_REMOVED lines=17> */
[----:B----4-:R-:W-:Y:S04]  /*1bbd0*/  MOV R191, R234 ;  /* 0x000000ea00bf7202 */ /* 0x010fe80000000f00 */
[----:B------:R-:W-:Y:S05]  /*1bbe0*/  FMNMX.FTZ R0, R191, R0, !PT ;  /* 0x00000000bf007209 */ /* 0x000fea0007810000 */
[----:B------:R-:W4:Y:S01]  /*1bbf0*/  MUFU.TANH R29, R29 ;  /* 0x0000001d001d7308 */ /* 0x000f220000002400 */
[----:B-1----:R-:W-:Y:S09]  /*1bc00*/  FMNMX.FTZ R4, R28, R4, !PT ;  /* 0x000000041c047209 */ /* 0x002ff20007810000 */
[----:B------:R-:W1:Y:S01]  /*1bc10*/  MUFU.TANH R207, R68 ;  /* 0x0000004400cf7308 */ /* 0x000e620000002400 */
[----:B--2---:R-:W-:Y:S09]  /*1bc20*/  FMNMX.FTZ R72, R197, R72, !PT ;  /* 0x00000048c5487209 */ /* 0x004ff20007810000 */
[----:B------:R-:W2:Y:S01]  /*1bc30*/  MUFU.TANH R206, R71 ;  /* 0x0000004700ce7308 */ /* 0x000ea20000002400 */
[----:B----4-:R-:W-:Y:S02]  /*1bc40*/  FMNMX.FTZ R3, R29, R4, !PT ;  /* 0x000000041d037209 */ /* 0x010fe40007810000 */
[----:B------:R-:W-:Y:S07]  /*1bc50*/  FMNMX.FTZ R4, R176, R102, !PT ;  /* 0x00000066b0047209 */ /* 0x000fee0007810000 */
[----:B------:R-:W-:Y:S01]  /*1bc60*/  MUFU.TANH R230, R56 ;  /* 0x0000003800e67308 */ /* 0x000fe20000002400 */
[----:B------:R-:W-:Y:S02]  /*1bc70*/  FMNMX.FTZ R4, R171, R4, !PT ;  /* 0x00000004ab047209 */ /* 0x000fe40007810000 */
[----:B-1----:R-:W-:Y:S07]  /*1bc80*/  FMNMX.FTZ R72, R207, R72, !PT ;  /* 0x00000048cf487209 */ /* 0x002fee0007810000 */
[----:B------:R-:W-:Y:S01]  /*1bc90*/  MUFU.TANH R56, R62 ;  /* 0x0000003e00387308 */ /* 0x000fe20000002400 */
[----:B--2---:R-:W-:Y:S09]  /*1bca0*/  FMNMX.FTZ R0, R206, R0, !PT ;  /* 0x00000000ce007209 */ /* 0x004ff20007810000 */
[----:B------:R-:W1:Y:S10]  /*1bcb0*/  MUFU.TANH R62, R69 ;  /* 0x00000045003e7308 */ /* 0x000e740000002400 */
[----:B------:R-:W2:Y:S10]  /*1bcc0*/  MUFU.TANH R232, R82 ;  /* 0x0000005200e87308 */ /* 0x000eb40000002400 */
[----:B------:R-:W4:Y:S01]  /*1bcd0*/  MUFU.TANH R14, R14 ;  /* 0x0000000e000e7308 */ /* 0x000f220000002400 */
[----:B-1----:R-:W-:Y:S04]  /*1bce0*/  FMNMX.FTZ R72, R62, R72, !PT ;  /* 0x000000483e487209 */ /* 0x002fe80007810000 */
[----:B------:R-:W-:Y:S05]  /*1bcf0*/  FMNMX.FTZ R72, R58, R72, !PT ;  /* 0x000000483a487209 */ /* 0x000fea0007810000 */
[----:B------:R-:W1:Y:S01]  /*1bd00*/  MUFU.TANH R219, R83 ;  /* 0x0000005300db7308 */ /* 0x000e620000002400 */
[----:B--2---:R-:W-:Y:S09]  /*1bd10*/  FMNMX.FTZ R0, R232, R0, !PT ;  /* 0x00000000e8007209 */ /* 0x004ff20007810000 */
[----:B------:R-:W2:Y:S01]  /*1bd20*/  MUFU.TANH R196, R40 ;  /* 0x0000002800c47308 */ /* 0x000ea20000002400 */
[----:B----4-:R-:W-:Y:S04]  /*1bd30*/  FMNMX.FTZ R4, R14, R4, !PT ;  /* 0x000000040e047209 */ /* 0x010fe80007810000 */
[----:B------:R-:W-:Y:S05]  /*1bd40*/  FMNMX.FTZ R4, R15, R4, !PT ;  /* 0x000000040f047209 */ /* 0x000fea0007810000 */
[----:B------:R-:W-:Y:S01]  /*1bd50*/  MUFU.TANH R228, R43 ;  /* 0x0000002b00e47308 */ /* 0x000fe20000002400 */
[----:B-1----:R-:W-:Y:S09]  /*1bd60*/  FMNMX.FTZ R0, R219, R0, !PT ;  /* 0x00000000db007209 */ /* 0x002ff20007810000 */
[----:B------:R-:W1:Y:S01]  /*1bd70*/  MUFU.TANH R43, R81 ;  /* 0x00000051002b7308 */ /* 0x000e620000002400 */
[----:B--2---:R-:W-:Y:S09]  /*1bd80*/  FMNMX.FTZ R3, R196, R3, !PT ;  /* 0x00000003c4037209 */ /* 0x004ff20007810000 */
[----:B------:R-:W2:Y:S10]  /*1bd90*/  MUFU.TANH R198, R41 ;  /* 0x0000002900c67308 */ /* 0x000eb40000002400 */
[----:B------:R-:W-:Y:S01]  /*1bda0*/  MUFU.TANH R203, R46 ;  /* 0x0000002e00cb7308 */ /* 0x000fe20000002400 */
[----:B-1----:R-:W-:Y:S09]  /*1bdb0*/  FMNMX.FTZ R72, R43, R72, !PT ;  /* 0x000000482b487209 */ /* 0x002ff20007810000 */
[----:B------:R-:W-:Y:S01]  /*1bdc0*/  MUFU.TANH R46, R60 ;  /* 0x0000003c002e7308 */ /* 0x000fe20000002400 */
[----:B--2---:R-:W-:Y:S09]  /*1bdd0*/  FMNMX.FTZ R3, R198, R3, !PT ;  /* 0x00000003c6037209 */ /* 0x004ff20007810000 */
[----:B------:R-:W1:Y:S10]  /*1bde0*/  MUFU.TANH R60, R86 ;  /* 0x00000056003c7308 */ /* 0x000e740000002400 */
[----:B------:R-:W2:Y:S10]  /*1bdf0*/  MUFU.TANH R8, R87 ;  /* 0x0000005700087308 */ /* 0x000eb40000002400 */
[----:B------:R2:W-:Y:S01]  /*1be00*/  MUFU.TANH R41, R99 ;  /* 0x0000006300297308 */ /* 0x0005e20000002400 */
[----:B-1----:R-:W-:Y:S09]  /*1be10*/  FMNMX.FTZ R0, R60, R0, !PT ;  /* 0x000000003c007209 */ /* 0x002ff20007810000 */
[----:B------:R-:W1:Y:S10]  /*1be20*/  MUFU.TANH R26, R26 ;  /* 0x0000001a001a7308 */ /* 0x000e740000002400 */
[----:B------:R-:W4:Y:S01]  /*1be30*/  MUFU.TANH R231, R84 ;  /* 0x0000005400e77308 */ /* 0x000f220000002400 */
[----:B--2---:R-:W-:Y:S04]  /*1be40*/  MOV R99, R8 ;  /* 0x0000000800637202 */ /* 0x004fe80000000f00 */
[----:B------:R-:W-:Y:S05]  /*1be50*/  FMNMX.FTZ R0, R99, R0, !PT ;  /* 0x0000000063007209 */ /* 0x000fea0007810000 */
[----:B------:R-:W2:Y:S01]  /*1be60*/  MUFU.TANH R27, R27 ;  /* 0x0000001b001b7308 */ /* 0x000ea20000002400 */
[----:B-1----:R-:W-:Y:S09]  /*1be70*/  FMNMX.FTZ R4, R26, R4, !PT ;  /* 0x000000041a047209 */ /* 0x002ff20007810000 */
[----:B------:R-:W1:Y:S01]  /*1be80*/  MUFU.TANH R199, R44 ;  /* 0x0000002c00c77308 */ /* 0x000e620000002400 */
[----:B----4-:R-:W-:Y:S09]  /*1be90*/  FMNMX.FTZ R72, R231, R72, !PT ;  /* 0x00000048e7487209 */ /* 0x010ff20007810000 */
[----:B------:R-:W4:Y:S01]  /*1bea0*/  MUFU.TANH R233, R85 ;  /* 0x0000005500e97308 */ /* 0x000f220000002400 */
[----:B--2---:R-:W-:Y:S09]  /*1beb0*/  FMNMX.FTZ R4, R27, R4, !PT ;  /* 0x000000041b047209 */ /* 0x004ff20007810000 */
[----:B------:R-:W2:Y:S01]  /*1bec0*/  MUFU.TANH R40, R98 ;  /* 0x0000006200287308 */ /* 0x000ea20000002400 */
[----:B-1----:R-:W-:Y:S04]  /*1bed0*/  FMNMX.FTZ R3, R199, R3, !PT ;  /* 0x00000003c7037209 */ /* 0x002fe80007810000 */
[----:B------:R-:W-:Y:S05]  /*1bee0*/  FMNMX.FTZ R3, R200, R3, !PT ;  /* 0x00000003c8037209 */ /* 0x000fea0007810000 */
[----:B------:R-:W1:Y:S01]  /*1bef0*/  MUFU.TANH R30, R30 ;  /* 0x0000001e001e7308 */ /* 0x000e620000002400 */
[----:B------:R-:W-:Y:S02]  /*1bf00*/  FMNMX.FTZ R3, R230, R3, !PT ;  /* 0x00000003e6037209 */ /* 0x000fe40007810000 */
[----:B----4-:R-:W-:Y:S07]  /*1bf10*/  FMNMX.FTZ R72, R233, R72, !PT ;  /* 0x00000048e9487209 */ /* 0x010fee0007810000 */
[----:B------:R-:W4:Y:S01]  /*1bf20*/  MUFU.TANH R173, R96 ;  /* 0x0000006000ad7308 */ /* 0x000f220000002400 */
[----:B--2---:R-:W-:Y:S04]  /*1bf30*/  FMNMX.FTZ R0, R40, R0, !PT ;  /* 0x0000000028007209 */ /* 0x004fe80007810000 */
[----:B------:R-:W-:Y:S05]  /*1bf40*/  FMNMX.FTZ R0, R41, R0, !PT ;  /* 0x0000000029007209 */ /* 0x000fea0007810000 */
[----:B------:R-:W2:Y:S01]  /*1bf50*/  MUFU.TANH R31, R31 ;  /* 0x0000001f001f7308 */ /* 0x000ea20000002400 */
[----:B------:R-:W3:Y:S01]  /*1bf60*/  SHFL.BFLY PT, R71, R0, 0x2, 0x1f ;  /* 0x0c401f0000477f89 */ /* 0x000ee200000e0000 */
[----:B-1----:R-:W-:Y:S08]  /*1bf70*/  FMNMX.FTZ R4, R30, R4, !PT ;  /* 0x000000041e047209 */ /* 0x002ff00007810000 */
[----:B------:R-:W1:Y:S01]  /*1bf80*/  MUFU.TANH R172, R97 ;  /* 0x0000006100ac7308 */ /* 0x000e620000002400 */
[----:B----4-:R-:W-:Y:S09]  /*1bf90*/  FMNMX.FTZ R72, R173, R72, !PT ;  /* 0x00000048ad487209 */ /* 0x010ff20007810000 */
[----:B------:R-:W4:Y:S01]  /*1bfa0*/  MUFU.TANH R204, R42 ;  /* 0x0000002a00cc7308 */ /* 0x000f220000002400 */
[----:B--2---:R-:W-:Y:S02]  /*1bfb0*/  FMNMX.FTZ R4, R31, R4, !PT ;  /* 0x000000041f047209 */ /* 0x004fe40007810000 */
[----:B---3--:R-:W-:Y:S07]  /*1bfc0*/  FMNMX.FTZ R71, R0, R71, !PT ;  /* 0x0000004700477209 */ /* 0x008fee0007810000 */
[----:B------:R-:W2:Y:S01]  /*1bfd0*/  MUFU.TANH R57, R57 ;  /* 0x0000003900397308 */ /* 0x000ea20000002400 */
[----:B-1----:R-:W-:Y:S05]  /*1bfe0*/  FMNMX.FTZ R72, R172, R72, !PT ;  /* 0x00000048ac487209 */ /* 0x002fea0007810000 */
[----:B------:R-:W1:Y:S04]  /*1bff0*/  SHFL.BFLY PT, R5, R72, 0x2, 0x1f ;  /* 0x0c401f0048057f89 */ /* 0x000e6800000e0000 */
[----:B------:R-:W3:Y:S01]  /*1c000*/  MUFU.TANH R180, R47 ;  /* 0x0000002f00b47308 */ /* 0x000ee20000002400 */
[----:B----4-:R-:W-:Y:S04]  /*1c010*/  FMNMX.FTZ R4, R204, R4, !PT ;  /* 0x00000004cc047209 */ /* 0x010fe80007810000 */
[----:B------:R-:W-:Y:S05]  /*1c020*/  FMNMX.FTZ R4, R228, R4, !PT ;  /* 0x00000004e4047209 */ /* 0x000fea0007810000 */
[----:B------:R-:W4:Y:S01]  /*1c030*/  MUFU.TANH R218, R73 ;  /* 0x0000004900da7308 */ /* 0x000f220000002400 */
[----:B------:R-:W-:Y:S02]  /*1c040*/  FMNMX.FTZ R4, R203, R4, !PT ;  /* 0x00000004cb047209 */ /* 0x000fe40007810000 */
[----:B--2---:R-:W-:Y:S04]  /*1c050*/  FMNMX.FTZ R3, R57, R3, !PT ;  /* 0x0000000339037209 */ /* 0x004fe80007810000 */
[----:B------:R-:W-:Y:S03]  /*1c060*/  FMNMX.FTZ R3, R46, R3, !PT ;  /* 0x000000032e037209 */ /* 0x000fe60007810000 */
[----:B------:R-:W2:Y:S01]  /*1c070*/  MUFU.TANH R208, R59 ;  /* 0x0000003b00d07308 */ /* 0x000ea20000002400 */
[----:B------:R-:W-:Y:S02]  /*1c080*/  FMNMX.FTZ R3, R51, R3, !PT ;  /* 0x0000000333037209 */ /* 0x000fe40007810000 */
[----:B---3--:R-:W-:Y:S02]  /*1c090*/  FMNMX.FTZ R4, R180, R4, !PT ;  /* 0x00000004b4047209 */ /* 0x008fe40007810000 */
[----:B------:R-:W-:Y:S02]  /*1c0a0*/  FMNMX.FTZ R3, R189, R3, !PT ;  /* 0x00000003bd037209 */ /* 0x000fe40007810000 */
[----:B------:R-:W-:Y:S03]  /*1c0b0*/  FMNMX.FTZ R4, R45, R4, !PT ;  /* 0x000000042d047209 */ /* 0x000fe60007810000 */
[----:B------:R-:W3:Y:S01]  /*1c0c0*/  MUFU.TANH R215, R76 ;  /* 0x0000004c00d77308 */ /* 0x000ee20000002400 */
[----:B-1----:R-:W-:Y:S02]  /*1c0d0*/  FMNMX.FTZ R72, R72, R5, !PT ;  /* 0x0000000548487209 */ /* 0x002fe40007810000 */
[----:B------:R-:W1:Y:S01]  /*1c0e0*/  SHFL.BFLY PT, R5, R71, 0x1, 0x1f ;  /* 0x0c201f0047057f89 */ /* 0x000e6200000e0000 */
[----:B----4-:R-:W-:Y:S06]  /*1c0f0*/  FMNMX.FTZ R3, R218, R3, !PT ;  /* 0x00000003da037209 */ /* 0x010fec0007810000 */
[----:B------:R-:W4:Y:S01]  /*1c100*/  MUFU.TANH R229, R77 ;  /* 0x0000004d00e57308 */ /* 0x000f220000002400 */
[----:B------:R-:W4:Y:S01]  /*1c110*/  SHFL.BFLY PT, R7, R72, 0x1, 0x1f ;  /* 0x0c201f0048077f89 */ /* 0x000f2200000e0000 */
[----:B--2---:R-:W-:Y:S04]  /*1c120*/  FMNMX.FTZ R4, R208, R4, !PT ;  /* 0x00000004d0047209 */ /* 0x004fe80007810000 */
[----:B------:R-:W-:Y:S04]  /*1c130*/  FMNMX.FTZ R0, R56, R4, !PT ;  /* 0x0000000438007209 */ /* 0x000fe80007810000 */
[----:B------:R-:W2:Y:S01]  /*1c140*/  MUFU.TANH R44, R63 ;  /* 0x0000003f002c7308 */ /* 0x000ea20000002400 */
[----:B---3--:R-:W-:Y:S02]  /*1c150*/  FMNMX.FTZ R3, R215, R3, !PT ;  /* 0x00000003d7037209 */ /* 0x008fe40007810000 */
[----:B-1----:R-:W-:Y:S07]  /*1c160*/  FMNMX.FTZ R71, R71, R5, !PT ;  /* 0x0000000547477209 */ /* 0x002fee0007810000 */
[----:B------:R-:W1:Y:S01]  /*1c170*/  MUFU.TANH R42, R88 ;  /* 0x00000058002a7308 */ /* 0x000e620000002400 */
[----:B----4-:R-:W-:Y:S02]  /*1c180*/  FMNMX.FTZ R3, R229, R3, !PT ;  /* 0x00000003e5037209 */ /* 0x010fe40007810000 */
[----:B------:R-:W-:Y:S07]  /*1c190*/  FMNMX.FTZ R72, R72, R7, !PT ;  /* 0x0000000748487209 */ /* 0x000fee0007810000 */
[----:B------:R3:W4:Y:S01]  /*1c1a0*/  MUFU.TANH R205, R74 ;  /* 0x0000004a00cd7308 */ /* 0x0007220000002400 */
[----:B------:R-:W-:Y:S01]  /*1c1b0*/  FMUL.FTZ R96, R72, c[0x0][0x2d0] ;  /* 0x0000b40048607a20 */ /* 0x000fe20000410000 */
[----:B--2---:R-:W-:Y:S03]  /*1c1c0*/  FMNMX.FTZ R0, R44, R0, !PT ;  /* 0x000000002c007209 */ /* 0x004fe60007810000 */
[--C-:B------:R-:W-:Y:S02]  /*1c1d0*/  FFMA.FTZ R7, R20, c[0x0][0x2d0], -R96.reuse ;  /* 0x0000b40014077a23 */ /* 0x100fe40000010860 */
[----:B------:R-:W-:Y:S03]  /*1c1e0*/  FFMA.FTZ R8, R21, c[0x0][0x2d0], -R96 ;  /* 0x0000b40015087a23 */ /* 0x000fe60000010860 */
[----:B------:R-:W2:Y:S01]  /*1c1f0*/  MUFU.TANH R50, R89 ;  /* 0x0000005900327308 */ /* 0x000ea20000002400 */
[----:B-1----:R-:W-:Y:S09]  /*1c200*/  FMNMX.FTZ R3, R42, R3, !PT ;  /* 0x000000032a037209 */ /* 0x002ff20007810000 */
[----:B------:R-:W-:Y:S01]  /*1c210*/  MUFU.EX2 R244, R8 ;  /* 0x0000000800f47308 */ /* 0x000fe20000000800 */
[----:B---3--:R-:W-:Y:S01]  /*1c220*/  FMUL.FTZ R74, R94, c[0x0][0x320] ;  /* 0x0000c8005e4a7a20 */ /* 0x008fe20000410000 */
[----:B----4-:R-:W-:Y:S01]  /*1c230*/  FMNMX.FTZ R4, R205, R0, !PT ;  /* 0x00000000cd047209 */ /* 0x010fe20007810000 */
[----:B------:R-:W-:Y:S07]  /*1c240*/  FMUL.FTZ R0, R95, c[0x0][0x320] ;  /* 0x0000c8005f007a20 */ /* 0x000fee0000410000 */
[----:B------:R-:W1:Y:S01]  /*1c250*/  MUFU.TANH R47, R92 ;  /* 0x0000005c002f7308 */ /* 0x000e620000002400 */
[----:B--2---:R-:W-:Y:S09]  /*1c260*/  FMNMX.FTZ R3, R50, R3, !PT ;  /* 0x0000000332037209 */ /* 0x004ff20007810000 */
[----:B------:R-:W2:Y:S10]  /*1c270*/  MUFU.TANH R175, R93 ;  /* 0x0000005d00af7308 */ /* 0x000eb40000002400 */
[----:B------:R-:W3:Y:S01]  /*1c280*/  MUFU.TANH R63, R75 ;  /* 0x0000004b003f7308 */ /* 0x000ee20000002400 */
[----:B-1----:R-:W-:Y:S09]  /*1c290*/  FMNMX.FTZ R3, R47, R3, !PT ;  /* 0x000000032f037209 */ /* 0x002ff20007810000 */
[----:B------:R1:W-:Y:S01]  /*1c2a0*/  MUFU.TANH R75, R0 ;  /* 0x00000000004b7308 */ /* 0x0003e20000002400 */
[----:B--2---:R-:W-:Y:S05]  /*1c2b0*/  FMNMX.FTZ R3, R175, R3, !PT ;  /* 0x00000003af037209 */ /* 0x004fea0007810000 */
[----:B------:R-:W2:Y:S04]  /*1c2c0*/  SHFL.BFLY PT, R6, R3, 0x2, 0x1f ;  /* 0x0c401f0003067f89 */ /* 0x000ea800000e0000 */
[----:B------:R-:W4:Y:S01]  /*1c2d0*/  MUFU.TANH R98, R78 ;  /* 0x0000004e00627308 */ /* 0x000f220000002400 */
[----:B---3--:R-:W-:Y:S09]  /*1c2e0*/  FMNMX.FTZ R4, R63, R4, !PT ;  /* 0x000000043f047209 */ /* 0x008ff20007810000 */
[----:B------:R-:W3:Y:S01]  /*1c2f0*/  MUFU.TANH R97, R79 ;  /* 0x0000004f00617308 */ /* 0x000ee20000002400 */
[----:B-1----:R-:W-:Y:S04]  /*1c300*/  FADD.FTZ R0, -R72, R2 ;  /* 0x0000000248007221 */ /* 0x002fe80000010100 */
[----:B------:R-:W-:Y:S05]  /*1c310*/  FMUL.FTZ R2, R0, c[0x0][0x2d0] ;  /* 0x0000b40000027a20 */ /* 0x000fea0000410000 */
[----:B------:R-:W1:Y:S01]  /*1c320*/  MUFU.TANH R59, R90 ;  /* 0x0000005a003b7308 */ /* 0x000e620000002400 */
[----:B--2---:R-:W-:Y:S02]  /*1c330*/  FMNMX.FTZ R3, R3, R6, !PT ;  /* 0x0000000603037209 */ /* 0x004fe40007810000 */
[----:B----4-:R-:W-:Y:S02]  /*1c340*/  FMNMX.FTZ R4, R98, R4, !PT ;  /* 0x0000000462047209 */ /* 0x010fe40007810000 */
[----:B------:R-:W-:Y:S01]  /*1c350*/  @P0 SHF.R.S32.HI R6, RZ, 0x1f, R226 ;  /* 0x0000001fff060819 */ /* 0x000fe200000114e2 */
[----:B------:R-:W2:Y:S04]  /*1c360*/  SHFL.BFLY PT, R70, R3, 0x1, 0x1f ;  /* 0x0c201f0003467f89 */ /* 0x000ea800000e0000 */
[----:B------:R-:W4:Y:S01]  /*1c370*/  MUFU.TANH R174, R91 ;  /* 0x0000005b00ae7308 */ /* 0x000f220000002400 */
[----:B------:R-:W-:Y:S01]  /*1c380*/  @P0 IMAD R6, R6, c[0x0][0x1e0], RZ ;  /* 0x0000780006060a24 */ /* 0x000fe200078e02ff */
[----:B---3--:R-:W-:Y:S03]  /*1c390*/  FMNMX.FTZ R4, R97, R4, !PT ;  /* 0x0000000461047209 */ /* 0x008fe60007810000 */
[----:B------:R-:W-:Y:S05]  /*1c3a0*/  @P0 IMAD R6, R226, c[0x0][0x1e4], R6 ;  /* 0x00007900e2060a24 */ /* 0x000fea00078e0206 */
[----:B------:R-:W3:Y:S01]  /*1c3b0*/  MUFU.TANH R74, R74 ;  /* 0x0000004a004a7308 */ /* 0x000ee20000002400 */
[----:B-1----:R-:W-:Y:S09]  /*1c3c0*/  FMNMX.FTZ R4, R59, R4, !PT ;  /* 0x000000043b047209 */ /* 0x002ff20007810000 */
[----:B------:R1:W1:Y:S01]  /*1c3d0*/  MUFU.EX2 R73, R2 ;  /* 0x0000000200497308 */ /* 0x0002620000000800 */
[----:B--2---:R-:W-:Y:S02]  /*1c3e0*/  FMNMX.FTZ R70, R3, R70, !PT ;  /* 0x0000004603467209 */ /* 0x004fe40007810000 */
[----:B----4-:R-:W-:Y:S01]  /*1c3f0*/  FMNMX.FTZ R0, R174, R4, !PT ;  /* 0x00000004ae007209 */ /* 0x010fe20007810000 */
[--C-:B------:R-:W-:Y:S01]  /*1c400*/  FFMA.FTZ R4, R168, c[0x0][0x2d0], -R96.reuse ;  /* 0x0000b400a8047a23 */ /* 0x100fe20000010860 */
[----:B------:R-:W-:Y:S01]  /*1c410*/  MOV R168, R40 ;  /* 0x0000002800a87202 */ /* 0x000fe20000000f00 */
[----:B------:R-:W-:Y:S04]  /*1c420*/  FFMA.FTZ R40, R185, c[0x0][0x2d0], -R96 ;  /* 0x0000b400b9287a23 */ /* 0x000fe80000010860 */
[----:B------:R-:W-:Y:S01]  /*1c430*/  MUFU.EX2 R249, R4 ;  /* 0x0000000400f97308 */ /* 0x000fe20000000800 */
[----:B---3--:R-:W-:Y:S04]  /*1c440*/  FMNMX.FTZ R0, R74, R0, !PT ;  /* 0x000000004a007209 */ /* 0x008fe80007810000 */
[----:B------:R-:W-:Y:S05]  /*1c450*/  FMNMX.FTZ R0, R75, R0, !PT ;  /* 0x000000004b007209 */ /* 0x000fea0007810000 */
[----:B------:R2:W-:Y:S01]  /*1c460*/  MUFU.EX2 R245, R7 ;  /* 0x0000000700f57308 */ /* 0x0005e20000000800 */
[----:B------:R-:W3:Y:S01]  /*1c470*/  SHFL.BFLY PT, R3, R0, 0x2, 0x1f ;  /* 0x0c401f0000037f89 */ /* 0x000ee200000e0000 */
[C---:B-1----:R-:W-:Y:S02]  /*1c480*/  FADD.FTZ R2, -R71.reuse, R100 ;  /* 0x0000006447027221 */ /* 0x042fe40000010100 */
[----:B------:R-:W-:Y:S02]  /*1c490*/  FMUL.FTZ R100, R71, c[0x0][0x2d0] ;  /* 0x0000b40047647a20 */ /* 0x000fe40000410000 */
[----:B------:R-:W-:Y:S04]  /*1c4a0*/  FMUL.FTZ R2, R2, c[0x0][0x2d0] ;  /* 0x0000b40002027a20 */ /* 0x000fe80000410000 */
[----:B------:R1:W4:Y:S01]  /*1c4b0*/  MUFU.EX2 R69, R2 ;  /* 0x0000000200457308 */ /* 0x0003220000000800 */
[----:B--2---:R-:W-:Y:S02]  /*1c4c0*/  @P0 MOV R7, R55 ;  /* 0x0000003700070202 */ /* 0x004fe40000000f00 */
[----:B---3--:R-:W-:Y:S01]  /*1c4d0*/  FMNMX.FTZ R0, R0, R3, !PT ;  /* 0x0000000300007209 */ /* 0x008fe20007810000 */
[----:B------:R-:W-:Y:S02]  /*1c4e0*/  FFMA.FTZ R3, R17, c[0x0][0x2d0], -R96 ;  /* 0x0000b40011037a23 */ /* 0x000fe40000010860 */
[----:B------:R-:W-:Y:S01]  /*1c4f0*/  FMUL.FTZ R17, R73, R117 ;  /* 0x0000007549117220 */ /* 0x000fe20000410000 */
[----:B------:R-:W-:Y:S03]  /*1c500*/  MOV R117, R207 ;  /* 0x000000cf00757202 */ /* 0x000fe60000000f00 */
[----:B------:R2:W-:Y:S01]  /*1c510*/  MUFU.EX2 R52, R3 ;  /* 0x0000000300347308 */ /* 0x0005e20000000800 */
[----:B-1----:R-:W-:Y:S01]  /*1c520*/  FADD.FTZ R2, -R70, R101 ;  /* 0x0000006546027221 */ /* 0x002fe20000010100 */
[----:B------:R-:W-:Y:S01]  /*1c530*/  MOV R101, R50 ;  /* 0x0000003200657202 */ /* 0x000fe20000000f00 */
[----:B----4-:R-:W-:Y:S02]  /*1c540*/  FMUL.FTZ R50, R69, R150 ;  /* 0x0000009645327220 */ /* 0x010fe40000410000 */
[----:B------:R-:W-:Y:S05]  /*1c550*/  FMUL.FTZ R2, R2, c[0x0][0x2d0] ;  /* 0x0000b40002027a20 */ /* 0x000fea0000410000 */
[----:B------:R1:W3:Y:S01]  /*1c560*/  MUFU.EX2 R68, R2 ;  /* 0x0000000200447308 */ /* 0x0002e20000000800 */
[----:B--2---:R-:W-:Y:S01]  /*1c570*/  FFMA.FTZ R3, R177, c[0x0][0x2d0], -R100 ;  /* 0x0000b400b1037a23 */ /* 0x004fe20000010864 */
[----:B------:R-:W-:Y:S08]  /*1c580*/  MOV R177, R231 ;  /* 0x000000e700b17202 */ /* 0x000ff00000000f00 */
[----:B------:R2:W-:Y:S01]  /*1c590*/  MUFU.EX2 R246, R3 ;  /* 0x0000000300f67308 */ /* 0x0005e20000000800 */
[----:B-1----:R-:W-:Y:S02]  /*1c5a0*/  FFMA.FTZ R2, R103, c[0x0][0x2d0], -R96 ;  /* 0x0000b40067027a23 */ /* 0x002fe40000010860 */
[----:B------:R-:W-:Y:S07]  /*1c5b0*/  FMUL.FTZ R103, R70, c[0x0][0x2d0] ;  /* 0x0000b40046677a20 */ /* 0x000fee0000410000 */
[----:B------:R1:W4:Y:S01]  /*1c5c0*/  MUFU.EX2 R251, R2 ;  /* 0x0000000200fb7308 */ /* 0x0003220000000800 */
[--C-:B------:R-:W-:Y:S02]  /*1c5d0*/  FFMA.FTZ R92, R199, c[0x0][0x2d0], -R103.reuse ;  /* 0x0000b400c75c7a23 */ /* 0x100fe40000010867 */
[--C-:B------:R-:W-:Y:S07]  /*1c5e0*/  FFMA.FTZ R101, R101, c[0x0][0x2d0], -R103.reuse ;  /* 0x0000b40065657a23 */ /* 0x100fee0000010867 */
[----:B------:R-:W-:Y:S01]  /*1c5f0*/  MUFU.EX2 R101, R101 ;  /* 0x0000006500657308 */ /* 0x000fe20000000800 */
[----:B--2---:R-:W-:Y:S01]  /*1c600*/  FFMA.FTZ R3, R169, c[0x0][0x2d0], -R100 ;  /* 0x0000b400a9037a23 */ /* 0x004fe20000010864 */
[----:B------:R-:W-:Y:S01]  /*1c610*/  MOV R169, R41 ;  /* 0x0000002900a97202 */ /* 0x000fe20000000f00 */
[----:B---3--:R-:W-:Y:S07]  /*1c620*/  FMUL.FTZ R41, R68, R141 ;  /* 0x0000008d44297220 */ /* 0x008fee0000410000 */
[----:B------:R2:W3:Y:S01]  /*1c630*/  MUFU.EX2 R247, R3 ;  /* 0x0000000300f77308 */ /* 0x0004e20000000800 */
[----:B-1----:R-:W-:Y:S01]  /*1c640*/  FFMA.FTZ R2, R16, c[0x0][0x2d0], -R96 ;  /* 0x0000b40010027a23 */ /* 0x002fe20000010860 */
[----:B----4-:R-:W-:Y:S01]  /*1c650*/  F2FP.PACK_AB R76, R251, R249 ;  /* 0x000000f9fb4c723e */ /* 0x010fe200000000ff */
[--C-:B------:R-:W-:Y:S02]  /*1c660*/  FFMA.FTZ R16, R29, c[0x0][0x2d0], -R103.reuse ;  /* 0x0000b4001d107a23 */ /* 0x100fe40000010867 */
[----:B------:R-:W-:Y:S05]  /*1c670*/  FMUL.FTZ R29, R68, R129 ;  /* 0x00000081441d7220 */ /* 0x000fea0000410000 */
[----:B------:R1:W-:Y:S01]  /*1c680*/  MUFU.EX2 R53, R2 ;  /* 0x0000000200357308 */ /* 0x0003e20000000800 */
[----:B--2---:R-:W-:Y:S01]  /*1c690*/  FFMA.FTZ R3, R18, c[0x0][0x2d0], -R100 ;  /* 0x0000b40012037a23 */ /* 0x004fe20000010864 */
[----:B---3--:R-:W-:Y:S01]  /*1c6a0*/  F2FP.PACK_AB R77, R247, R246 ;  /* 0x000000f6f74d723e */ /* 0x008fe200000000ff */
[----:B------:R-:W-:Y:S01]  /*1c6b0*/  FMUL.FTZ R18, R69, R118 ;  /* 0x0000007645127220 */ /* 0x000fe20000410000 */
[----:B------:R-:W-:Y:S06]  /*1c6c0*/  MOV R118, R44 ;  /* 0x0000002c00767202 */ /* 0x000fec0000000f00 */
[----:B------:R2:W-:Y:S01]  /*1c6d0*/  MUFU.EX2 R252, R3 ;  /* 0x0000000300fc7308 */ /* 0x0005e20000000800 */
[--C-:B------:R-:W-:Y:S02]  /*1c6e0*/  FFMA.FTZ R44, R48, c[0x0][0x2d0], -R96.reuse ;  /* 0x0000b400302c7a23 */ /* 0x100fe40000010860 */
[----:B------:R-:W-:Y:S02]  /*1c6f0*/  FFMA.FTZ R48, R49, c[0x0][0x2d0], -R96 ;  /* 0x0000b40031307a23 */ /* 0x000fe40000010860 */
[----:B------:R-:W-:Y:S01]  /*1c700*/  FMUL.FTZ R49, R73, R149 ;  /* 0x0000009549317220 */ /* 0x000fe20000410000 */
[----:B-1----:R-:W2:Y:S02]  /*1c710*/  SHFL.BFLY PT, R2, R0, 0x1, 0x1f ;  /* 0x0c201f0000027f89 */ /* 0x002ea400000e0000 */
[----:B--2---:R-:W-:Y:S01]  /*1c720*/  FMNMX.FTZ R3, R0, R2, !PT ;  /* 0x0000000200037209 */ /* 0x004fe20007810000 */
[--C-:B------:R-:W-:Y:S01]  /*1c730*/  FFMA.FTZ R2, R178, c[0x0][0x2d0], -R103.reuse ;  /* 0x0000b400b2027a23 */ /* 0x100fe20000010867 */
[----:B------:R-:W-:Y:S01]  /*1c740*/  MOV R178, R229 ;  /* 0x000000e500b27202 */ /* 0x000fe20000000f00 */
[----:B------:R-:W-:Y:S01]  /*1c750*/  FFMA.FTZ R0, R19, c[0x0][0x2d0], -R100 ;  /* 0x0000b40013007a23 */ /* 0x000fe20000010864 */
[----:B------:R1:W-:Y:S01]  /*1c760*/  MUFU.EX2 R229, R48 ;  /* 0x0000003000e57308 */ /* 0x0003e20000000800 */
[----:B------:R-:W-:Y:S01]  /*1c770*/  FMUL.FTZ R19, R69, R119 ;  /* 0x0000007745137220 */ /* 0x000fe20000410000 */
[----:B------:R-:W-:Y:S01]  /*1c780*/  MOV R119, R45 ;  /* 0x0000002d00777202 */ /* 0x000fe20000000f00 */
[----:B------:R-:W-:Y:S07]  /*1c790*/  FMUL.FTZ R45, R68, R145 ;  /* 0x00000091442d7220 */ /* 0x000fee0000410000 */
[----:B------:R2:W-:Y:S10]  /*1c7a0*/  MUFU.EX2 R240, R2 ;  /* 0x0000000200f07308 */ /* 0x0005f40000000800 */
[----:B------:R3:W-:Y:S01]  /*1c7b0*/  MUFU.EX2 R36, R0 ;  /* 0x0000000000247308 */ /* 0x0007e20000000800 */
[----:B-1----:R-:W-:Y:S02]  /*1c7c0*/  FMUL.FTZ R48, R73, R148 ;  /* 0x0000009449307220 */ /* 0x002fe40000410000 */
[--C-:B--2---:R-:W-:Y:S01]  /*1c7d0*/  FFMA.FTZ R2, R170, c[0x0][0x2d0], -R103.reuse ;  /* 0x0000b400aa027a23 */ /* 0x104fe20000010867 */
[----:B------:R-:W-:Y:S06]  /*1c7e0*/  MOV R170, R42 ;  /* 0x0000002a00aa7202 */ /* 0x000fec0000000f00 */
[----:B------:R1:W2:Y:S01]  /*1c7f0*/  MUFU.EX2 R241, R2 ;  /* 0x0000000200f17308 */ /* 0x0002a20000000800 */
[----:B---3--:R-:W-:Y:S01]  /*1c800*/  FADD.FTZ R0, -R3, R102 ;  /* 0x0000006603007221 */ /* 0x008fe20000010100 */
[----:B------:R-:W-:Y:S03]  /*1c810*/  MOV R102, R47 ;  /* 0x0000002f00667202 */ /* 0x000fe60000000f00 */
[----:B------:R-:W-:Y:S02]  /*1c820*/  FMUL.FTZ R0, R0, c[0x0][0x2d0] ;  /* 0x0000b40000007a20 */ /* 0x000fe40000410000 */
[--C-:B------:R-:W-:Y:S04]  /*1c830*/  FFMA.FTZ R102, R102, c[0x0][0x2d0], -R103.reuse ;  /* 0x0000b40066667a23 */ /* 0x100fe80000010867 */
[----:B------:R-:W3:Y:S01]  /*1c840*/  MUFU.EX2 R0, R0 ;  /* 0x0000000000007308 */ /* 0x000ee20000000800 */
[--C-:B-1----:R-:W-:Y:S01]  /*1c850*/  FFMA.FTZ R2, R12, c[0x0][0x2d0], -R103.reuse ;  /* 0x0000b4000c027a23 */ /* 0x102fe20000010867 */
[----:B--2---:R-:W-:Y:S08]  /*1c860*/  F2FP.PACK_AB R64, R241, R240 ;  /* 0x000000f0f140723e */ /* 0x004ff000000000ff */
[----:B------:R-:W-:Y:S10]  /*1c870*/  MUFU.EX2 R102, R102 ;  /* 0x0000006600667308 */ /* 0x000ff40000000800 */
[----:B------:R1:W-:Y:S01]  /*1c880*/  MUFU.EX2 R248, R2 ;  /* 0x0000000200f87308 */ /* 0x0003e20000000800 */
[C---:B---3--:R-:W-:Y:S02]  /*1c890*/  FMUL.FTZ R42, R0.reuse, R142 ;  /* 0x0000008e002a7220 */ /* 0x048fe40000410000 */
[----:B------:R-:W-:Y:S07]  /*1c8a0*/  FMUL.FTZ R47, R0, R147 ;  /* 0x00000093002f7220 */ /* 0x000fee0000410000 */
[----:B------:R-:W-:Y:S01]  /*1c8b0*/  MUFU.EX2 R142, R92 ;  /* 0x0000005c008e7308 */ /* 0x000fe20000000800 */
[----:B-1----:R-:W-:Y:S01]  /*1c8c0*/  FFMA.FTZ R2, R13, c[0x0][0x2d0], -R103 ;  /* 0x0000b4000d027a23 */ /* 0x002fe20000010867 */
[----:B------:R-:W-:Y:S08]  /*1c8d0*/  @P0 SHF.L.U32 R13, R37, 0x5, RZ ;  /* 0x00000005250d0819 */ /* 0x000ff000000006ff */
[----:B------:R1:W2:Y:S02]  /*1c8e0*/  MUFU.EX2 R250, R2 ;  /* 0x0000000200fa7308 */ /* 0x0002a40000000800 */
[----:B-1----:R-:W-:Y:S01]  /*1c8f0*/  FMUL.FTZ R2, R3, c[0x0][0x2d0] ;  /* 0x0000b40003027a20 */ /* 0x002fe20000410000 */
[----:B--2---:R-:W-:Y:S03]  /*1c900*/  F2FP.PACK_AB R66, R250, R248 ;  /* 0x000000f8fa42723e */ /* 0x004fe600000000ff */
[--C-:B------:R-:W-:Y:S01]  /*1c910*/  FFMA.FTZ R4, R176, c[0x0][0x2d0], -R2.reuse ;  /* 0x0000b400b0047a23 */ /* 0x100fe20000010802 */
[----:B------:R-:W-:Y:S01]  /*1c920*/  MOV R176, R233 ;  /* 0x000000e900b07202 */ /* 0x000fe20000000f00 */
[--C-:B------:R-:W-:Y:S02]  /*1c930*/  FFMA.FTZ R74, R74, c[0x0][0x2d0], -R2.reuse ;  /* 0x0000b4004a4a7a23 */ /* 0x100fe40000010802 */
[----:B------:R1:W-:Y:S02]  /*1c940*/  MUFU.EX2 R184, R4 ;  /* 0x0000000400b87308 */ /* 0x0003e40000000800 */
[--C-:B-1----:R-:W-:Y:S01]  /*1c950*/  FFMA.FTZ R4, R171, c[0x0][0x2d0], -R2.reuse ;  /* 0x0000b400ab047a23 */ /* 0x102fe20000010802 */
[----:B------:R-:W-:Y:S07]  /*1c960*/  MOV R171, R36 ;  /* 0x0000002400ab7202 */ /* 0x000fee0000000f00 */
[----:B------:R1:W2:Y:S01]  /*1c970*/  MUFU.EX2 R186, R4 ;  /* 0x0000000400ba7308 */ /* 0x0002a20000000800 */
[----:B------:R-:W-:Y:S01]  /*1c980*/  F2FP.PACK_AB R79, R171, R252 ;  /* 0x000000fcab4f723e */ /* 0x000fe200000000ff */
[--C-:B-1----:R-:W-:Y:S01]  /*1c990*/  FFMA.FTZ R4, R14, c[0x0][0x2d0], -R2.reuse ;  /* 0x0000b4000e047a23 */ /* 0x102fe20000010802 */
[----:B--2---:R-:W-:Y:S01]  /*1c9a0*/  F2FP.PACK_AB R65, R186, R184 ;  /* 0x000000b8ba41723e */ /* 0x004fe200000000ff */
[C---:B------:R-:W-:Y:S01]  /*1c9b0*/  FMUL.FTZ R14, R0.reuse, R114 ;  /* 0x00000072000e7220 */ /* 0x040fe20000410000 */
[----:B------:R-:W-:Y:S05]  /*1c9c0*/  MOV R114, R232 ;  /* 0x000000e800727202 */ /* 0x000fea0000000f00 */
[----:B------:R1:W-:Y:S10]  /*1c9d0*/  MUFU.EX2 R188, R4 ;  /* 0x0000000400bc7308 */ /* 0x0003f40000000800 */
[----:B------:R2:W-:Y:S01]  /*1c9e0*/  MUFU.EX2 R232, R16 ;  /* 0x0000001000e87308 */ /* 0x0005e20000000800 */
[----:B-1----:R-:W-:Y:S02]  /*1c9f0*/  FFMA.FTZ R4, R15, c[0x0][0x2d0], -R2 ;  /* 0x0000b4000f047a23 */ /* 0x002fe40000010802 */
[C---:B------:R-:W-:Y:S01]  /*1ca00*/  FMUL.FTZ R15, R0.reuse, R115 ;  /* 0x00000073000f7220 */ /* 0x040fe20000410000 */
[----:B------:R-:W-:Y:S06]  /*1ca10*/  MOV R115, R43 ;  /* 0x0000002b00737202 */ /* 0x000fec0000000f00 */
[----:B------:R1:W3:Y:S01]  /*1ca20*/  MUFU.EX2 R190, R4 ;  /* 0x0000000400be7308 */ /* 0x0002e20000000800 */
[C---:B------:R-:W-:Y:S02]  /*1ca30*/  FMUL.FTZ R43, R0.reuse, R143 ;  /* 0x0000008f002b7220 */ /* 0x040fe40000410000 */
[----:B--2---:R-:W-:Y:S01]  /*1ca40*/  FMUL.FTZ R16, R73, R116 ;  /* 0x0000007449107220 */ /* 0x004fe20000410000 */
[----:B------:R-:W-:Y:S01]  /*1ca50*/  MOV R116, R58 ;  /* 0x0000003a00747202 */ /* 0x000fe20000000f00 */
[----:B------:R-:W-:Y:S02]  /*1ca60*/  FMUL.FTZ R58, R0, R158 ;  /* 0x0000009e003a7220 */ /* 0x000fe40000410000 */
[----:B-1----:R-:W-:Y:S01]  /*1ca70*/  @P0 IMAD.WIDE.U32 R4, R226, c[0x0][0x1e0], RZ ;  /* 0x00007800e2040a25 */ /* 0x002fe200078e00ff */
[----:B---3--:R-:W-:Y:S04]  /*1ca80*/  F2FP.PACK_AB R67, R190, R188 ;  /* 0x000000bcbe43723e */ /* 0x008fe800000000ff */
[----:B------:R-:W-:Y:S02]  /*1ca90*/  @P0 IADD3 R5, R5, R6, RZ ;  /* 0x0000000605050210 */ /* 0x000fe40007ffe0ff */
[----:B------:R-:W-:Y:S02]  /*1caa0*/  @P0 MOV R6, R38 ;  /* 0x0000002600060202 */ /* 0x000fe40000000f00 */
[----:B------:R-:W-:Y:S01]  /*1cab0*/  MOV R38, 0x5 ;  /* 0x0000000500267802 */ /* 0x000fe20000000f00 */
[----:B------:R-:W-:Y:S02]  /*1cac0*/  @P0 IMAD R5, R5, 0x60, RZ ;  /* 0x0000006005050824 */ /* 0x000fe400078e02ff */
[----:B------:R-:W-:Y:S01]  /*1cad0*/  @P0 IMAD.WIDE.U32 R6, R4, 0x60, R6 ;  /* 0x0000006004060825 */ /* 0x000fe200078e0006 */
[----:B------:R-:W-:Y:S04]  /*1cae0*/  @P0 SHF.L.U64.HI R12, R37, R38, c[0x0][0x1e4] ;  /* 0x00007900250c0619 */ /* 0x000fe80000010226 */
[----:B------:R-:W-:Y:S01]  /*1caf0*/  @P0 IADD3 R5, R7, R5, RZ ;  /* 0x0000000507050210 */ /* 0x000fe20007ffe0ff */
[----:B------:R-:W-:Y:S01]  /*1cb00*/  FFMA.FTZ R7, R32, c[0x0][0x2d0], -R96 ;  /* 0x0000b40020077a23 */ /* 0x000fe20000010860 */
[C---:B------:R-:W-:Y:S01]  /*1cb10*/  @P0 LEA R4, P1, R6.reuse, c[0x0][0x1c8], 0x1 ;  /* 0x0000720006040a11 */ /* 0x040fe200078208ff */
[----:B------:R-:W-:Y:S02]  /*1cb20*/  FFMA.FTZ R32, R31, c[0x0][0x2d0], -R2 ;  /* 0x0000b4001f207a23 */ /* 0x000fe40000010802 */
[----:B------:R1:W-:Y:S01]  /*1cb30*/  MUFU.EX2 R243, R7 ;  /* 0x0000000700f37308 */ /* 0x0003e20000000800 */
[----:B------:R-:W-:Y:S01]  /*1cb40*/  @P0 LEA.HI.X R5, R6, c[0x0][0x1cc], R5, 0x1, P1 ;  /* 0x0000730006050a11 */ /* 0x000fe200008f0c05 */
[----:B------:R-:W-:Y:S01]  /*1cb50*/  FMUL.FTZ R31, R0, R131 ;  /* 0x00000083001f7220 */ /* 0x000fe20000410000 */
[C---:B------:R-:W-:Y:S03]  /*1cb60*/  @P0 IADD3 R10, P2, R13.reuse, R4, RZ ;  /* 0x000000040d0a0210 */ /* 0x040fe60007f5e0ff */
[----:B------:R2:W-:Y:S01]  /*1cb70*/  @P0 LDGSTS.E.BYPASS.LTC128B.128 [R227+0x3100], [R4.64], !P5 ;  /* 0x0310000004e30fae */ /* 0x0005e2000e901d48 */
[C---:B------:R-:W-:Y:S02]  /*1cb80*/  @P0 IADD3.X R11, R12.reuse, R5, RZ, P2, !PT ;  /* 0x000000050c0b0210 */ /* 0x040fe400017fe4ff */
[C---:B------:R-:W-:Y:S04]  /*1cb90*/  @P0 IADD3 R8, P1, R13.reuse, R10, RZ ;  /* 0x0000000a0d080210 */ /* 0x040fe80007f3e0ff */
[----:B------:R-:W-:Y:S01]  /*1cba0*/  @P0 IADD3.X R9, R12, R11, RZ, P1, !PT ;  /* 0x0000000b0c090210 */ /* 0x000fe20000ffe4ff */
[----:B------:R3:W-:Y:S01]  /*1cbb0*/  @P0 LDGSTS.E.BYPASS.LTC128B.128 [R227+0x3900], [R10.64], !P5 ;  /* 0x039000000ae30fae */ /* 0x0007e2000e901d48 */
[----:B------:R-:W-:Y:S07]  /*1cbc0*/  @P0 IADD3 R6, P3, R13, R8, RZ ;  /* 0x000000080d060210 */ /* 0x000fee0007f7e0ff */
[----:B------:R4:W-:Y:S01]  /*1cbd0*/  @P0 LDGSTS.E.BYPASS.LTC128B.128 [R227+0x4100], [R8.64], !P5 ;  /* 0x0410000008e30fae */ /* 0x0009e2000e901d48 */
[----:B-1----:R-:W-:Y:S02]  /*1cbe0*/  FFMA.FTZ R7, R33, c[0x0][0x2d0], -R96 ;  /* 0x0000b40021077a23 */ /* 0x002fe40000010860 */
[----:B------:R-:W-:Y:S02]  /*1cbf0*/  FMUL.FTZ R33, R73, R133 ;  /* 0x0000008549217220 */ /* 0x000fe40000410000 */
[----:B------:R1:W-:Y:S01]  /*1cc00*/  MUFU.EX2 R242, R7 ;  /* 0x0000000700f27308 */ /* 0x0003e20000000800 */
[C---:B--2---:R-:W-:Y:S04]  /*1cc10*/  @P0 IADD3 R4, P2, R13.reuse, R6, RZ ;  /* 0x000000060d040210 */ /* 0x044fe80007f5e0ff */
[----:B---3--:R-:W-:Y:S01]  /*1cc20*/  @P0 IADD3 R10, P1, R13, R4, RZ ;  /* 0x000000040d0a0210 */ /* 0x008fe20007f3e0ff */
[----:B------:R-:W-:Y:S02]  /*1cc30*/  FFMA.FTZ R11, R22, c[0x0][0x2d0], -R100 ;  /* 0x0000b400160b7a23 */ /* 0x000fe40000010864 */
[C---:B------:R-:W-:Y:S01]  /*1cc40*/  FMUL.FTZ R13, R68.reuse, R113 ;  /* 0x00000071440d7220 */ /* 0x040fe20000410000 */
[----:B------:R-:W-:Y:S01]  /*1cc50*/  MOV R113, R230 ;  /* 0x000000e600717202 */ /* 0x000fe20000000f00 */
[----:B------:R2:W-:Y:S01]  /*1cc60*/  MUFU.EX2 R239, R11 ;  /* 0x0000000b00ef7308 */ /* 0x0005e20000000800 */
[----:B----4-:R-:W-:Y:S01]  /*1cc70*/  FMUL.FTZ R8, R68, R108 ;  /* 0x0000006c44087220 */ /* 0x010fe20000410000 */
[----:B------:R-:W-:Y:S01]  /*1cc80*/  MOV R108, R63 ;  /* 0x0000003f006c7202 */ /* 0x000fe20000000f00 */
[----:B------:R-:W-:Y:S01]  /*1cc90*/  FMUL.FTZ R63, R0, R163 ;  /* 0x000000a3003f7220 */ /* 0x000fe20000410000 */
[----:B-1----:R-:W-:Y:S01]  /*1cca0*/  @P0 IADD3.X R7, R12, R9, RZ, P3, !PT ;  /* 0x000000090c070210 */ /* 0x002fe20001ffe4ff */
[----:B------:R-:W-:Y:S01]  /*1ccb0*/  FMUL.FTZ R9, R68, R109 ;  /* 0x0000006d44097220 */ /* 0x000fe20000410000 */
[----:B------:R-:W-:Y:S02]  /*1ccc0*/  MOV R109, R205 ;  /* 0x000000cd006d7202 */ /* 0x000fe40000000f00 */
[C---:B------:R-:W-:Y:S01]  /*1ccd0*/  @P0 IADD3.X R5, R12.reuse, R7, RZ, P2, !PT ;  /* 0x000000070c050210 */ /* 0x040fe200017fe4ff */
[----:B------:R1:W-:Y:S01]  /*1cce0*/  @P0 LDGSTS.E.BYPASS.LTC128B.128 [R227+0x4900], [R6.64], !P5 ;  /* 0x0490000006e30fae */ /* 0x0003e2000e901d48 */
[----:B------:R3:W-:Y:S07]  /*1ccf0*/  MUFU.EX2 R230, R44 ;  /* 0x0000002c00e67308 */ /* 0x0007ee0000000800 */
[----:B------:R4:W-:Y:S01]  /*1cd00*/  @P0 LDGSTS.E.BYPASS.LTC128B.128 [R227+0x5100], [R4.64], !P5 ;  /* 0x0510000004e30fae */ /* 0x0009e2000e901d48 */
[----:B--2---:R-:W-:Y:S01]  /*1cd10*/  @P0 IADD3.X R11, R12, R5, RZ, P1, !PT ;  /* 0x000000050c0b0210 */ /* 0x004fe20000ffe4ff */
[--C-:B------:R-:W-:Y:S02]  /*1cd20*/  FFMA.FTZ R12, R28, c[0x0][0x2d0], -R103.reuse ;  /* 0x0000b4001c0c7a23 */ /* 0x100fe40000010867 */
[----:B------:R-:W-:Y:S04]  /*1cd30*/  FFMA.FTZ R28, R30, c[0x0][0x2d0], -R2 ;  /* 0x0000b4001e1c7a23 */ /* 0x000fe80000010802 */
[----:B------:R2:W-:Y:S01]  /*1cd40*/  @P0 LDGSTS.E.BYPASS.LTC128B.128 [R227+0x5900], [R10.64], !P5 ;  /* 0x059000000ae30fae */ /* 0x0005e2000e901d48 */
[----:B------:R2:W-:Y:S01]  /*1cd50*/  MUFU.EX2 R233, R12 ;  /* 0x0000000c00e97308 */ /* 0x0005e20000000800 */
[----:B------:R-:W-:Y:S02]  /*1cd60*/  FMUL.FTZ R30, R0, R130 ;  /* 0x00000082001e7220 */ /* 0x000fe40000410000 */
[----:B---3--:R-:W-:Y:S04]  /*1cd70*/  FMUL.FTZ R44, R68, R144 ;  /* 0x00000090442c7220 */ /* 0x008fe80000410000 */
[----:B------:R-:W-:Y:S01]  /*1cd80*/  LDSM.16.MT88.4 R36, [R212+0x100] ;  /* 0x00010000d424783b */ /* 0x000fe20000004200 */
[--C-:B-1----:R-:W-:Y:S02]  /*1cd90*/  FFMA.FTZ R6, R23, c[0x0][0x2d0], -R100.reuse ;  /* 0x0000b40017067a23 */ /* 0x102fe40000010864 */
[----:B------:R-:W-:Y:S01]  /*1cda0*/  FMUL.FTZ R7, R69, R107 ;  /* 0x0000006b45077220 */ /* 0x000fe20000410000 */
[----:B------:R-:W-:Y:S01]  /*1cdb0*/  MOV R107, R60 ;  /* 0x0000003c006b7202 */ /* 0x000fe20000000f00 */
[----:B------:R1:W-:Y:S01]  /*1cdc0*/  MUFU.EX2 R236, R6 ;  /* 0x0000000600ec7308 */ /* 0x0003e20000000800 */
[--C-:B------:R-:W-:Y:S02]  /*1cdd0*/  FFMA.FTZ R60, R187, c[0x0][0x2d0], -R100.reuse ;  /* 0x0000b400bb3c7a23 */ /* 0x100fe40000010864 */
[----:B------:R-:W3:Y:S01]  /*1cde0*/  LDSM.16.MT88.4 R20, [R209+0x100] ;  /* 0x00010000d114783b */ /* 0x000ee20000004200 */
[--C-:B----4-:R-:W-:Y:S02]  /*1cdf0*/  FFMA.FTZ R4, R34, c[0x0][0x2d0], -R100.reuse ;  /* 0x0000b40022047a23 */ /* 0x110fe40000010864 */
[----:B------:R-:W-:Y:S01]  /*1ce00*/  FMUL.FTZ R5, R73, R105 ;  /* 0x0000006949057220 */ /* 0x000fe20000410000 */
[----:B------:R-:W-:Y:S01]  /*1ce10*/  MOV R105, R59 ;  /* 0x0000003b00697202 */ /* 0x000fe20000000f00 */
[C---:B------:R-:W-:Y:S02]  /*1ce20*/  FMUL.FTZ R34, R69.reuse, R134 ;  /* 0x0000008645227220 */ /* 0x040fe40000410000 */
[----:B------:R4:W-:Y:S01]  /*1ce30*/  MUFU.EX2 R237, R4 ;  /* 0x0000000400ed7308 */ /* 0x0009e20000000800 */
[----:B------:R-:W-:Y:S01]  /*1ce40*/  FMUL.FTZ R59, R0, R159 ;  /* 0x0000009f003b7220 */ /* 0x000fe20000410000 */
[----:B------:R-:W-:Y:S01]  /*1ce50*/  LDSM.16.MT88.4 R84, [R209+0x900] ;  /* 0x00090000d154783b */ /* 0x000fe20000004200 */
[----:B--2---:R-:W-:Y:S01]  /*1ce60*/  FMUL.FTZ R12, R68, R112 ;  /* 0x00000070440c7220 */ /* 0x004fe20000410000 */
[----:B------:R-:W-:Y:S01]  /*1ce70*/  MOV R112, R206 ;  /* 0x000000ce00707202 */ /* 0x000fe20000000f00 */
[C---:B------:R-:W-:Y:S01]  /*1ce80*/  FMUL.FTZ R10, R0.reuse, R110 ;  /* 0x0000006e000a7220 */ /* 0x040fe20000410000 */
[----:B------:R-:W-:Y:S01]  /*1ce90*/  MOV R110, R62 ;  /* 0x0000003e006e7202 */ /* 0x000fe20000000f00 */
[C---:B------:R-:W-:Y:S01]  /*1cea0*/  FMUL.FTZ R11, R0.reuse, R111 ;  /* 0x0000006f000b7220 */ /* 0x040fe20000410000 */
[----:B------:R-:W-:Y:S01]  /*1ceb0*/  MOV R111, R181 ;  /* 0x000000b5006f7202 */ /* 0x000fe20000000f00 */
[----:B------:R-:W-:Y:S01]  /*1cec0*/  FMUL.FTZ R62, R0, R162 ;  /* 0x000000a2003e7220 */ /* 0x000fe20000410000 */
[----:B------:R2:W-:Y:S01]  /*1ced0*/  MUFU.EX2 R207, R60 ;  /* 0x0000003c00cf7308 */ /* 0x0005e20000000800 */
[----:B------:R-:W-:Y:S01]  /*1cee0*/  LDSM.16.MT88.4 R88, [R212+0x900] ;  /* 0x00090000d458783b */ /* 0x000fe20000004200 */
[----:B-1----:R-:W-:Y:S01]  /*1cef0*/  FMUL.FTZ R6, R69, R106 ;  /* 0x0000006a45067220 */ /* 0x002fe20000410000 */
[----:B------:R-:W-:Y:S06]  /*1cf00*/  MOV R106, R52 ;  /* 0x00000034006a7202 */ /* 0x000fec0000000f00 */
[----:B------:R-:W-:Y:S01]  /*1cf10*/  LDSM.16.MT88.4 R92, [R210+0x900] ;  /* 0x00090000d25c783b */ /* 0x000fe20000004200 */
[----:B----4-:R-:W-:Y:S02]  /*1cf20*/  FFMA.FTZ R4, R35, c[0x0][0x2d0], -R100 ;  /* 0x0000b40023047a23 */ /* 0x010fe40000010864 */
[----:B------:R-:W-:Y:S05]  /*1cf30*/  FMUL.FTZ R35, R69, R135 ;  /* 0x0000008745237220 */ /* 0x000fea0000410000 */
[----:B------:R-:W0:Y:S01]  /*1cf40*/  LDGDEPBAR ;  /* 0x00000000000079af */ /* 0x000e220000000000 */
[----:B------:R1:W-:Y:S01]  /*1cf50*/  MUFU.EX2 R238, R4 ;  /* 0x0000000400ee7308 */ /* 0x0003e20000000800 */
[----:B--2---:R-:W-:Y:S02]  /*1cf60*/  FMUL.FTZ R60, R68, R160 ;  /* 0x000000a0443c7220 */ /* 0x004fe40000410000 */
[--C-:B-1----:R-:W-:Y:S02]  /*1cf70*/  FFMA.FTZ R4, R24, c[0x0][0x2d0], -R103.reuse ;  /* 0x0000b40018047a23 */ /* 0x102fe40000010867 */
[--C-:B------:R-:W-:Y:S05]  /*1cf80*/  FFMA.FTZ R24, R27, c[0x0][0x2d0], -R2.reuse ;  /* 0x0000b4001b187a23 */ /* 0x100fea0000010802 */
[----:B------:R1:W-:Y:S01]  /*1cf90*/  MUFU.EX2 R234, R4 ;  /* 0x0000000400ea7308 */ /* 0x0003e20000000800 */
[----:B------:R-:W-:Y:S01]  /*1cfa0*/  FMUL.FTZ R27, R0, R127 ;  /* 0x0000007f001b7220 */ /* 0x000fe20000410000 */
[----:B------:R-:W-:Y:S08]  /*1cfb0*/  MOV R127, R180 ;  /* 0x000000b4007f7202 */ /* 0x000ff00000000f00 */
[----:B------:R2:W-:Y:S10]  /*1cfc0*/  MUFU.EX2 R181, R24 ;  /* 0x0000001800b57308 */ /* 0x0005f40000000800 */
[----:B------:R4:W-:Y:S01]  /*1cfd0*/  MUFU.EX2 R180, R32 ;  /* 0x0000002000b47308 */ /* 0x0009e20000000800 */
[--C-:B-1----:R-:W-:Y:S02]  /*1cfe0*/  FFMA.FTZ R4, R25, c[0x0][0x2d0], -R103.reuse ;  /* 0x0000b40019047a23 */ /* 0x102fe40000010867 */
[C---:B------:R-:W-:Y:S01]  /*1cff0*/  FMUL.FTZ R25, R68.reuse, R125 ;  /* 0x0000007d44197220 */ /* 0x040fe20000410000 */
[----:B------:R-:W-:Y:S02]  /*1d000*/  MOV R125, R80 ;  /* 0x00000050007d7202 */ /* 0x000fe40000000f00 */
[----:B------:R-:W-:Y:S04]  /*1d010*/  LDSM.16.MT88.4 R80, [R211+0x100] ;  /* 0x00010000d350783b */ /* 0x000fe80000004200 */
[----:B------:R1:W-:Y:S01]  /*1d020*/  MUFU.EX2 R235, R4 ;  /* 0x0000000400eb7308 */ /* 0x0003e20000000800 */
[----:B--2---:R-:W-:Y:S01]  /*1d030*/  FMUL.FTZ R24, R68, R124 ;  /* 0x0000007c44187220 */ /* 0x004fe20000410000 */
[----:B------:R-:W-:Y:S08]  /*1d040*/  MOV R124, R179 ;  /* 0x000000b3007c7202 */ /* 0x000ff00000000f00 */
[----:B------:R2:W-:Y:S01]  /*1d050*/  MUFU.EX2 R179, R28 ;  /* 0x0000001c00b37308 */ /* 0x0005e20000000800 */
[C---:B----4-:R-:W-:Y:S02]  /*1d060*/  FMUL.FTZ R32, R73.reuse, R132 ;  /* 0x0000008449207220 */ /* 0x050fe40000410000 */
[----:B------:R-:W-:Y:S01]  /*1d070*/  LDSM.16.MT88.4 R132, [R212+0x2900] ;  /* 0x00290000d484783b */ /* 0x000fe20000004200 */
[C---:B-1----:R-:W-:Y:S01]  /*1d080*/  FMUL.FTZ R4, R73.reuse, R104 ;  /* 0x0000006849047220 */ /* 0x042fe20000410000 */
[----:B------:R-:W-:Y:S06]  /*1d090*/  MOV R104, R53 ;  /* 0x0000003500687202 */ /* 0x000fec0000000f00 */
[----:B------:R-:W1:Y:S01]  /*1d0a0*/  LDSM.16.MT88.4 R52, [R210+0x100] ;  /* 0x00010000d234783b */ /* 0x000e620000004200 */
[----:B------:R-:W-:Y:S01]  /*1d0b0*/  F2FP.PACK_AB R78, R106, R104 ;  /* 0x000000686a4e723e */ /* 0x000fe200000000ff */
[----:B--2---:R-:W-:Y:S01]  /*1d0c0*/  FMUL.FTZ R28, R68, R128 ;  /* 0x00000080441c7220 */ /* 0x004fe20000410000 */
[----:B------:R-:W-:Y:S05]  /*1d0d0*/  MOV R128, R228 ;  /* 0x000000e400807202 */ /* 0x000fea0000000f00 */
[-C--:B---3--:R-:W-:Y:S08]  /*1d0e0*/  HMMA.16816.F32 R4, R76, R20.reuse, R4 ;  /* 0x000000144c04723c */ /* 0x088ff00000001804 */
[C---:B------:R-:W-:Y:S07]  /*1d0f0*/  HMMA.16816.F32 R8, R64.reuse, R20, R8 ;  /* 0x000000144008723c */ /* 0x040fee0000001808 */
[----:B------:R-:W-:Y:S01]  /*1d100*/  FFMA.FTZ R20, R26, c[0x0][0x2d0], -R2 ;  /* 0x0000b4001a147a23 */ /* 0x000fe20000010802 */
[-C--:B------:R-:W-:Y:S03]  /*1d110*/  HMMA.16816.F32 R12, R64, R22.reuse, R12 ;  /* 0x00000016400c723c */ /* 0x080fe6000000180c */
[----:B------:R2:W3:Y:S01]  /*1d120*/  MUFU.EX2 R183, R20 ;  /* 0x0000001400b77308 */ /* 0x0004e20000000800 */
[----:B------:R-:W-:Y:S01]  /*1d130*/  FMUL.FTZ R21, R73, R121 ;  /* 0x0000007949157220 */ /* 0x000fe20000410000 */
[----:B------:R-:W-:Y:S01]  /*1d140*/  MOV R121, R46 ;  /* 0x0000002e00797202 */ /* 0x000fe20000000f00 */
[C---:B------:R-:W-:Y:S01]  /*1d150*/  FMUL.FTZ R26, R0.reuse, R126 ;  /* 0x0000007e001a7220 */ /* 0x040fe20000410000 */
[----:B------:R-:W-:Y:S01]  /*1d160*/  MOV R126, R61 ;  /* 0x0000003d007e7202 */ /* 0x000fe20000000f00 */
[C---:B------:R-:W-:Y:S04]  /*1d170*/  HMMA.16816.F32 R16, R76.reuse, R22, R16 ;  /* 0x000000164c10723c */ /* 0x040fe80000001810 */
[----:B------:R-:W-:Y:S02]  /*1d180*/  FMUL.FTZ R46, R0, R146 ;  /* 0x00000092002e7220 */ /* 0x000fe40000410000 */
[C---:B------:R-:W-:Y:S02]  /*1d190*/  FMUL.FTZ R61, R68.reuse, R161 ;  /* 0x000000a1443d7220 */ /* 0x040fe40000410000 */
[C---:B------:R-:W-:Y:S01]  /*1d1a0*/  FMUL.FTZ R22, R69.reuse, R122 ;  /* 0x0000007a45167220 */ /* 0x040fe20000410000 */
[----:B------:R-:W-:Y:S03]  /*1d1b0*/  MOV R122, R51 ;  /* 0x00000033007a7202 */ /* 0x000fe60000000f00 */
[C---:B------:R-:W-:Y:S01]  /*1d1c0*/  FMUL.FTZ R23, R69.reuse, R123 ;  /* 0x0000007b45177220 */ /* 0x040fe20000410000 */
[----:B------:R-:W-:Y:S01]  /*1d1d0*/  MOV R123, R57 ;  /* 0x00000039007b7202 */ /* 0x000fe20000000f00 */
[----:B------:R-:W-:Y:S02]  /*1d1e0*/  FMUL.FTZ R51, R69, R151 ;  /* 0x0000009745337220 */ /* 0x000fe40000410000 */
[----:B------:R-:W-:Y:S01]  /*1d1f0*/  FMUL.FTZ R57, R68, R157 ;  /* 0x0000009d44397220 */ /* 0x000fe20000410000 */
[----:B------:R-:W-:Y:S01]  /*1d200*/  LDSM.16.MT88.4 R148, [R210+0x2900] ;  /* 0x00290000d294783b */ /* 0x000fe20000004200 */
[C---:B--2---:R-:W-:Y:S01]  /*1d210*/  FMUL.FTZ R20, R73.reuse, R120 ;  /* 0x0000007849147220 */ /* 0x044fe20000410000 */
[----:B------:R-:W-:Y:S01]  /*1d220*/  MOV R120, R56 ;  /* 0x0000003800787202 */ /* 0x000fe20000000f00 */
[----:B------:R-:W-:Y:S04]  /*1d230*/  FFMA.FTZ R56, R194, c[0x0][0x2d0], -R100 ;  /* 0x0000b400c2387a23 */ /* 0x000fe80000010864 */
[----:B------:R2:W-:Y:S01]  /*1d240*/  MUFU.EX2 R228, R56 ;  /* 0x0000003800e47308 */ /* 0x0005e20000000800 */
[-C--:B------:R-:W-:Y:S08]  /*1d250*/  HMMA.16816.F32 R20, R76, R36.reuse, R20 ;  /* 0x000000244c14723c */ /* 0x080ff00000001814 */
[C---:B------:R-:W-:Y:S07]  /*1d260*/  HMMA.16816.F32 R24, R64.reuse, R36, R24 ;  /* 0x000000244018723c */ /* 0x040fee0000001818 */
[----:B------:R-:W-:Y:S01]  /*1d270*/  FFMA.FTZ R36, R182, c[0x0][0x2d0], -R96 ;  /* 0x0000b400b6247a23 */ /* 0x000fe20000010860 */
[-C--:B------:R-:W-:Y:S03]  /*1d280*/  HMMA.16816.F32 R28, R64, R38.reuse, R28 ;  /* 0x00000026401c723c */ /* 0x080fe6000000181c */
[----:B------:R4:W-:Y:S01]  /*1d290*/  MUFU.EX2 R231, R36 ;  /* 0x0000002400e77308 */ /* 0x0009e20000000800 */
[----:B------:R-:W-:Y:S02]  /*1d2a0*/  FMUL.FTZ R37, R73, R137 ;  /* 0x0000008949257220 */ /* 0x000fe40000410000 */
[C---:B--2---:R-:W-:Y:S02]  /*1d2b0*/  FMUL.FTZ R56, R68.reuse, R156 ;  /* 0x0000009c44387220 */ /* 0x044fe40000410000 */
[C---:B------:R-:W-:Y:S07]  /*1d2c0*/  HMMA.16816.F32 R32, R76.reuse, R38, R32 ;  /* 0x000000264c20723c */ /* 0x040fee0000001820 */
[C---:B------:R-:W-:Y:S02]  /*1d2d0*/  FMUL.FTZ R39, R69.reuse, R139 ;  /* 0x0000008b45277220 */ /* 0x040fe40000410000 */
[----:B------:R2:W-:Y:S03]  /*1d2e0*/  MUFU.EX2 R139, R40 ;  /* 0x00000028008b7308 */ /* 0x0005e60000000800 */
[----:B------:R-:W-:Y:S02]  /*1d2f0*/  FMUL.FTZ R38, R69, R138 ;  /* 0x0000008a45267220 */ /* 0x000fe40000410000 */
[----:B----4-:R-:W-:Y:S07]  /*1d300*/  FMUL.FTZ R36, R73, R136 ;  /* 0x0000008849247220 */ /* 0x010fee0000410000 */
[-C--:B-1----:R-:W-:Y:S03]  /*1d310*/  HMMA.16816.F32 R36, R76, R52.reuse, R36 ;  /* 0x000000344c24723c */ /* 0x082fe60000001824 */
[----:B--2---:R-:W-:Y:S07]  /*1d320*/  FMUL.FTZ R40, R68, R140 ;  /* 0x0000008c44287220 */ /* 0x004fee0000410000 */
[C---:B------:R-:W-:Y:S07]  /*1d330*/  HMMA.16816.F32 R40, R64.reuse, R52, R40 ;  /* 0x000000344028723c */ /* 0x040fee0000001828 */
[--C-:B------:R-:W-:Y:S01]  /*1d340*/  FFMA.FTZ R52, R193, c[0x0][0x2d0], -R100.reuse ;  /* 0x0000b400c1347a23 */ /* 0x100fe20000010864 */
[-C--:B------:R-:W-:Y:S03]  /*1d350*/  HMMA.16816.F32 R44, R64, R54.reuse, R44 ;  /* 0x00000036402c723c */ /* 0x080fe6000000182c */
[----:B------:R1:W-:Y:S01]  /*1d360*/  MUFU.EX2 R138, R52 ;  /* 0x00000034008a7308 */ /* 0x0003e20000000800 */
[----:B------:R-:W-:Y:S04]  /*1d370*/  FMUL.FTZ R53, R73, R153 ;  /* 0x0000009949357220 */ /* 0x000fe80000410000 */
        /* <DEDUP_REMOVED lines=8> */
[----:B------:R1:W-:Y:S01]  /*1d400*/  MUFU.EX2 R206, R80 ;  /* 0x0000005000ce7308 */ /* 0x0003e20000000800 */
[----:B---3--:R-:W-:Y:S03]  /*1d410*/  F2FP.PACK_AB R81, R181, R183 ;  /* 0x000000b7b551723e */ /* 0x008fe600000000ff */
        /* <DEDUP_REMOVED lines=15> */
[----:B------:R1:W-:Y:S02]  /*1d510*/  MUFU.EX2 R143, R80 ;  /* 0x00000050008f7308 */ /* 0x0003e40000000800 */
[----:B-1----:R-:W-:Y:S07]  /*1d520*/  F2FP.PACK_AB R80, R235, R234 ;  /* 0x000000eaeb50723e */ /* 0x002fee00000000ff */
[C---:B------:R-:W-:Y:S07]  /*1d530*/  HMMA.16816.F32 R8, R80.reuse, R84, R8 ;  /* 0x000000545008723c */ /* 0x040fee0000001808 */
[--C-:B------:R-:W-:Y:S01]  /*1d540*/  FFMA.FTZ R84, R200, c[0x0][0x2d0], -R103.reuse ;  /* 0x0000b400c8547a23 */ /* 0x100fe20000010867 */
[-C--:B------:R-:W-:Y:S03]  /*1d550*/  HMMA.16816.F32 R12, R80, R86.reuse, R12 ;  /* 0x00000056500c723c */ /* 0x080fe6000000180c */
[----:B------:R1:W2:Y:S05]  /*1d560*/  MUFU.EX2 R205, R84 ;  /* 0x0000005400cd7308 */ /* 0x0002aa0000000800 */
[C---:B------:R-:W-:Y:S08]  /*1d570*/  HMMA.16816.F32 R16, R76.reuse, R86, R16 ;  /* 0x000000564c10723c */ /* 0x040ff00000001810 */
[-C--:B------:R-:W-:Y:S08]  /*1d580*/  HMMA.16816.F32 R20, R76, R88.reuse, R20 ;  /* 0x000000584c14723c */ /* 0x080ff00000001814 */
[C---:B------:R-:W-:Y:S04]  /*1d590*/  HMMA.16816.F32 R24, R80.reuse, R88, R24 ;  /* 0x000000585018723c */ /* 0x040fe80000001818 */
[--C-:B-1----:R-:W-:Y:S04]  /*1d5a0*/  FFMA.FTZ R84, R204, c[0x0][0x2d0], -R2.reuse ;  /* 0x0000b400cc547a23 */ /* 0x102fe80000010802 */
[-C--:B------:R-:W-:Y:S01]  /*1d5b0*/  HMMA.16816.F32 R28, R80, R90.reuse, R28 ;  /* 0x0000005a501c723c */ /* 0x080fe2000000181c */
[----:B------:R1:W-:Y:S07]  /*1d5c0*/  MUFU.EX2 R136, R84 ;  /* 0x0000005400887308 */ /* 0x0003ee0000000800 */
[C---:B------:R-:W-:Y:S08]  /*1d5d0*/  HMMA.16816.F32 R32, R76.reuse, R90, R32 ;  /* 0x0000005a4c20723c */ /* 0x040ff00000001820 */
[-C--:B------:R-:W-:Y:S08]  /*1d5e0*/  HMMA.16816.F32 R36, R76, R92.reuse, R36 ;  /* 0x0000005c4c24723c */ /* 0x080ff00000001824 */
[C---:B------:R-:W-:Y:S04]  /*1d5f0*/  HMMA.16816.F32 R40, R80.reuse, R92, R40 ;  /* 0x0000005c5028723c */ /* 0x040fe80000001828 */
[--C-:B-1----:R-:W-:Y:S01]  /*1d600*/  FFMA.FTZ R84, R128, c[0x0][0x2d0], -R2.reuse ;  /* 0x0000b40080547a23 */ /* 0x102fe20000010802 */
[----:B------:R-:W-:Y:S02]  /*1d610*/  MOV R128, R127 ;  /* 0x0000007f00807202 */ /* 0x000fe40000000f00 */
[----:B------:R-:W-:Y:S01]  /*1d620*/  MOV R127, R126 ;  /* 0x0000007e007f7202 */ /* 0x000fe20000000f00 */
[-C--:B------:R-:W-:Y:S01]  /*1d630*/  HMMA.16816.F32 R44, R80, R94.reuse, R44 ;  /* 0x0000005e502c723c */ /* 0x080fe2000000182c */
[----:B------:R1:W3:Y:S03]  /*1d640*/  MUFU.EX2 R141, R84 ;  /* 0x00000054008d7308 */ /* 0x0002e60000000800 */
[----:B------:R-:W-:Y:S01]  /*1d650*/  FFMA.FTZ R88, R128, c[0x0][0x2d0], -R2 ;  /* 0x0000b40080587a23 */ /* 0x000fe20000010802 */
[----:B------:R-:W-:Y:S02]  /*1d660*/  MOV R128, R127 ;  /* 0x0000007f00807202 */ /* 0x000fe40000000f00 */
[----:B------:R-:W-:Y:S01]  /*1d670*/  MOV R126, R125 ;  /* 0x0000007d007e7202 */ /* 0x000fe20000000f00 */
[C---:B------:R-:W-:Y:S03]  /*1d680*/  HMMA.16816.F32 R48, R76.reuse, R94, R48 ;  /* 0x0000005e4c30723c */ /* 0x040fe60000001830 */
[----:B------:R4:W-:Y:S01]  /*1d690*/  MUFU.EX2 R144, R88 ;  /* 0x0000005800907308 */ /* 0x0009e20000000800 */
[----:B------:R-:W-:Y:S01]  /*1d6a0*/  FFMA.FTZ R92, R128, c[0x0][0x2d0], -R100 ;  /* 0x0000b400805c7a23 */ /* 0x000fe20000010864 */
[----:B------:R-:W-:Y:S02]  /*1d6b0*/  MOV R125, R111 ;  /* 0x0000006f007d7202 */ /* 0x000fe40000000f00 */
[----:B------:R-:W-:Y:S02]  /*1d6c0*/  MOV R127, R126 ;  /* 0x0000007e007f7202 */ /* 0x000fe40000000f00 */
[----:B------:R-:W-:Y:S03]  /*1d6d0*/  MOV R126, R125 ;  /* 0x0000007d007e7202 */ /* 0x000fe60000000f00 */
[----:B------:R-:W-:Y:S01]  /*1d6e0*/  MOV R125, R124 ;  /* 0x0000007c007d7202 */ /* 0x000fe20000000f00 */
[----:B------:R2:W-:Y:S01]  /*1d6f0*/  MUFU.EX2 R146, R92 ;  /* 0x0000005c00927308 */ /* 0x0005e20000000800 */
[----:B------:R-:W-:Y:S02]  /*1d700*/  MOV R128, R127 ;  /* 0x0000007f00807202 */ /* 0x000fe40000000f00 */
[----:B------:R-:W-:Y:S01]  /*1d710*/  MOV R127, R126 ;  /* 0x0000007e007f7202 */ /* 0x000fe20000000f00 */
[----:B-1----:R-:W-:Y:S01]  /*1d720*/  FFMA.FTZ R84, R203, c[0x0][0x2d0], -R2 ;  /* 0x0000b400cb547a23 */ /* 0x002fe20000010802 */
[----:B------:R-:W-:Y:S02]  /*1d730*/  MOV R126, R125 ;  /* 0x0000007d007e7202 */ /* 0x000fe40000000f00 */
[----:B------:R-:W-:Y:S02]  /*1d740*/  MOV R124, R113 ;  /* 0x00000071007c7202 */ /* 0x000fe40000000f00 */
[----:B------:R-:W-:Y:S01]  /*1d750*/  MOV R113, R219 ;  /* 0x000000db00717202 */ /* 0x000fe20000000f00 */
[----:B------:R1:W1:Y:S01]  /*1d760*/  MUFU.EX2 R140, R84 ;  /* 0x00000054008c7308 */ /* 0x0002620000000800 */
[----:B------:R-:W-:Y:S02]  /*1d770*/  MOV R125, R124 ;  /* 0x0000007c007d7202 */ /* 0x000fe40000000f00 */
[----:B------:R-:W-:Y:S01]  /*1d780*/  MOV R124, R123 ;  /* 0x0000007b007c7202 */ /* 0x000fe20000000f00 */
[----:B----4-:R-:W-:Y:S01]  /*1d790*/  FFMA.FTZ R88, R201, c[0x0][0x2d0], -R96 ;  /* 0x0000b400c9587a23 */ /* 0x010fe20000010860 */
[----:B------:R-:W-:Y:S02]  /*1d7a0*/  MOV R123, R122 ;  /* 0x0000007a007b7202 */ /* 0x000fe40000000f00 */
[----:B------:R-:W-:Y:S02]  /*1d7b0*/  MOV R122, R121 ;  /* 0x00000079007a7202 */ /* 0x000fe40000000f00 */
[----:B------:R-:W-:Y:S01]  /*1d7c0*/  MOV R121, R119 ;  /* 0x0000007700797202 */ /* 0x000fe20000000f00 */
[----:B------:R4:W-:Y:S01]  /*1d7d0*/  MUFU.EX2 R147, R88 ;  /* 0x0000005800937308 */ /* 0x0009e20000000800 */
[----:B------:R-:W-:Y:S02]  /*1d7e0*/  MOV R119, R118 ;  /* 0x0000007600777202 */ /* 0x000fe40000000f00 */
[----:B------:R-:W-:Y:S01]  /*1d7f0*/  MOV R118, R117 ;  /* 0x0000007500767202 */ /* 0x000fe20000000f00 */
[----:B--2---:R-:W-:Y:S01]  /*1d800*/  FFMA.FTZ R92, R128, c[0x0][0x2d0], -R100 ;  /* 0x0000b400805c7a23 */ /* 0x004fe20000010864 */
[----:B------:R-:W-:Y:S02]  /*1d810*/  MOV R128, R127 ;  /* 0x0000007f00807202 */ /* 0x000fe40000000f00 */
[----:B------:R-:W-:Y:S02]  /*1d820*/  MOV R127, R126 ;  /* 0x0000007e007f7202 */ /* 0x000fe40000000f00 */
[----:B------:R-:W-:Y:S01]  /*1d830*/  MOV R126, R125 ;  /* 0x0000007d007e7202 */ /* 0x000fe20000000f00 */
[----:B------:R2:W-:Y:S01]  /*1d840*/  MUFU.EX2 R201, R92 ;  /* 0x0000005c00c97308 */ /* 0x0005e20000000800 */
        /* <DEDUP_REMOVED lines=9> */
[--C-:B----4-:R-:W-:Y:S01]  /*1d8e0*/  FFMA.FTZ R88, R202, c[0x0][0x2d0], -R96.reuse ;  /* 0x0000b400ca587a23 */ /* 0x110fe20000010860 */
[----:B------:R-:W-:Y:S01]  /*1d8f0*/  MOV R110, R215 ;  /* 0x000000d7006e7202 */ /* 0x000fe20000000f00 */
[----:B------:R4:W5:Y:S02]  /*1d900*/  LDL.LU R219, [R1+0x70] ;  /* 0x0000700001db7983 */ /* 0x0009640000300800 */
[----:B------:R3:W-:Y:S02]  /*1d910*/  MUFU.EX2 R204, R88 ;  /* 0x0000005800cc7308 */ /* 0x0007e40000000800 */
[----:B------:R4:W5:Y:S04]  /*1d920*/  LDL.LU R208, [R1+0x6c] ;  /* 0x00006c0001d07983 */ /* 0x0009680000300800 */
[----:B------:R4:W5:Y:S01]  /*1d930*/  LDL.LU R215, [R1+0x68] ;  /* 0x0000680001d77983 */ /* 0x0009620000300800 */
[--C-:B--2---:R-:W-:Y:S02]  /*1d940*/  FFMA.FTZ R92, R125, c[0x0][0x2d0], -R103.reuse ;  /* 0x0000b4007d5c7a23 */ /* 0x104fe40000010867 */
[----:B---3--:R-:W-:Y:S01]  /*1d950*/  FFMA.FTZ R88, R195, c[0x0][0x2d0], -R96 ;  /* 0x0000b400c3587a23 */ /* 0x008fe20000010860 */
[-C--:B-1----:R-:W-:Y:S03]  /*1d960*/  HMMA.16816.F32 R52, R76, R84.reuse, R52 ;  /* 0x000000544c34723c */ /* 0x082fe60000001834 */
[----:B------:R1:W-:Y:S05]  /*1d970*/  MUFU.EX2 R203, R88 ;  /* 0x0000005800cb7308 */ /* 0x0003ea0000000800 */
[C---:B------:R-:W-:Y:S07]  /*1d980*/  HMMA.16816.F32 R56, R80.reuse, R84, R56 ;  /* 0x000000545038723c */ /* 0x040fee0000001838 */
[--C-:B------:R-:W-:Y:S01]  /*1d990*/  FFMA.FTZ R84, R128, c[0x0][0x2d0], -R100.reuse ;  /* 0x0000b40080547a23 */ /* 0x100fe20000010864 */
[-C--:B------:R-:W-:Y:S03]  /*1d9a0*/  HMMA.16816.F32 R60, R80, R86.reuse, R60 ;  /* 0x00000056503c723c */ /* 0x080fe6000000183c */
[----:B------:R2:W-:Y:S04]  /*1d9b0*/  MUFU.EX2 R200, R84 ;  /* 0x0000005400c87308 */ /* 0x0005e80000000800 */
[----:B------:R-:W-:Y:S01]  /*1d9c0*/  FFMA.FTZ R80, R127, c[0x0][0x2d0], -R100 ;  /* 0x0000b4007f507a23 */ /* 0x000fe20000010864 */
[----:B------:R-:W-:Y:S04]  /*1d9d0*/  HMMA.16816.F32 R64, R76, R86, R64 ;  /* 0x000000564c40723c */ /* 0x000fe80000001840 */
[----:B-1----:R-:W-:Y:S01]  /*1d9e0*/  FFMA.FTZ R88, R197, c[0x0][0x2d0], -R96 ;  /* 0x0000b400c5587a23 */ /* 0x002fe20000010860 */
[----:B------:R1:W-:Y:S01]  /*1d9f0*/  MUFU.EX2 R199, R80 ;  /* 0x0000005000c77308 */ /* 0x0003e20000000800 */
[----:B------:R-:W-:Y:S02]  /*1da00*/  F2FP.PACK_AB R82, R205, R142 ;  /* 0x0000008ecd52723e */ /* 0x000fe400000000ff */
[----:B------:R-:W-:Y:S04]  /*1da10*/  F2FP.PACK_AB R76, R139, R231 ;  /* 0x000000e78b4c723e */ /* 0x000fe800000000ff */
[----:B------:R-:W-:Y:S02]  /*1da20*/  F2FP.PACK_AB R78, R229, R230 ;  /* 0x000000e6e54e723e */ /* 0x000fe400000000ff */
[----:B------:R-:W-:Y:S01]  /*1da30*/  F2FP.PACK_AB R77, R228, R138 ;  /* 0x0000008ae44d723e */ /* 0x000fe200000000ff */
[----:B------:R3:W-:Y:S01]  /*1da40*/  MUFU.EX2 R202, R88 ;  /* 0x0000005800ca7308 */ /* 0x0007e20000000800 */
[----:B------:R-:W-:Y:S02]  /*1da50*/  F2FP.PACK_AB R79, R206, R207 ;  /* 0x000000cfce4f723e */ /* 0x000fe400000000ff */
[----:B------:R-:W-:Y:S01]  /*1da60*/  F2FP.PACK_AB R81, R141, R136 ;  /* 0x000000888d51723e */ /* 0x000fe200000000ff */
[----:B--2---:R-:W-:Y:S01]  /*1da70*/  LDSM.16.MT88.4 R84, [R212+0x1100] ;  /* 0x00110000d454783b */ /* 0x004fe20000004200 */
[----:B------:R-:W-:Y:S05]  /*1da80*/  F2FP.PACK_AB R83, R144, R140 ;  /* 0x0000008c9053723e */ /* 0x000fea00000000ff */
[----:B------:R2:W-:Y:S01]  /*1da90*/  MUFU.EX2 R197, R92 ;  /* 0x0000005c00c57308 */ /* 0x0005e20000000800 */
[--C-:B-1----:R-:W-:Y:S09]  /*1daa0*/  FFMA.FTZ R80, R126, c[0x0][0x2d0], -R103.reuse ;  /* 0x0000b4007e507a23 */ /* 0x102ff20000010867 */
[----:B------:R1:W-:Y:S01]  /*1dab0*/  MUFU.EX2 R145, R80 ;  /* 0x0000005000917308 */ /* 0x0003e20000000800 */
[----:B---3--:R-:W3:Y:S08]  /*1dac0*/  LDSM.16.MT88.4 R88, [R209+0x1100] ;  /* 0x00110000d158783b */ /* 0x008ef00000004200 */
[----:B--2---:R-:W2:Y:S01]  /*1dad0*/  LDSM.16.MT88.4 R92, [R210+0x1100] ;  /* 0x00110000d25c783b */ /* 0x004ea20000004200 */
[----:B-1----:R-:W-:Y:S01]  /*1dae0*/  F2FP.PACK_AB R80, R143, R137 ;  /* 0x000000898f50723e */ /* 0x002fe200000000ff */
[-C--:B---3--:R-:W-:Y:S08]  /*1daf0*/  HMMA.16816.F32 R4, R76, R88.reuse, R4 ;  /* 0x000000584c04723c */ /* 0x088ff00000001804 */
[C---:B------:R-:W-:Y:S07]  /*1db00*/  HMMA.16816.F32 R8, R80.reuse, R88, R8 ;  /* 0x000000585008723c */ /* 0x040fee0000001808 */
[--C-:B------:R-:W-:Y:S01]  /*1db10*/  FFMA.FTZ R88, R124, c[0x0][0x2d0], -R103.reuse ;  /* 0x0000b4007c587a23 */ /* 0x100fe20000010867 */
[-C--:B------:R-:W-:Y:S03]  /*1db20*/  HMMA.16816.F32 R12, R80, R90.reuse, R12 ;  /* 0x0000005a500c723c */ /* 0x080fe6000000180c */
[----:B------:R1:W-:Y:S05]  /*1db30*/  MUFU.EX2 R198, R88 ;  /* 0x0000005800c67308 */ /* 0x0003ea0000000800 */
[C---:B------:R-:W-:Y:S08]  /*1db40*/  HMMA.16816.F32 R16, R76.reuse, R90, R16 ;  /* 0x0000005a4c10723c */ /* 0x040ff00000001810 */
[-C--:B------:R-:W-:Y:S08]  /*1db50*/  HMMA.16816.F32 R20, R76, R84.reuse, R20 ;  /* 0x000000544c14723c */ /* 0x080ff00000001814 */
[C---:B------:R-:W-:Y:S04]  /*1db60*/  HMMA.16816.F32 R24, R80.reuse, R84, R24 ;  /* 0x000000545018723c */ /* 0x040fe80000001818 */
[--C-:B-1----:R-:W-:Y:S03]  /*1db70*/  FFMA.FTZ R88, R123, c[0x0][0x2d0], -R103.reuse ;  /* 0x0000b4007b587a23 */ /* 0x102fe60000010867 */
[--C-:B------:R-:W-:Y:S01]  /*1db80*/  FFMA.FTZ R84, R120, c[0x0][0x2d0], -R2.reuse ;  /* 0x0000b40078547a23 */ /* 0x100fe20000010802 */
[-C--:B------:R-:W-:Y:S01]  /*1db90*/  HMMA.16816.F32 R28, R80, R86.reuse, R28 ;  /* 0x00000056501c723c */ /* 0x080fe2000000181c */
[----:B------:R1:W3:Y:S07]  /*1dba0*/  MUFU.EX2 R196, R88 ;  /* 0x0000005800c47308 */ /* 0x0002ee0000000800 */
[C---:B------:R-:W-:Y:S03]  /*1dbb0*/  HMMA.16816.F32 R32, R76.reuse, R86, R32 ;  /* 0x000000564c20723c */ /* 0x040fe60000001820 */
[----:B------:R3:W-:Y:S05]  /*1dbc0*/  MUFU.EX2 R154, R84 ;  /* 0x00000054009a7308 */ /* 0x0007ea0000000800 */
[-C--:B--2---:R-:W-:Y:S08]  /*1dbd0*/  HMMA.16816.F32 R36, R76, R92.reuse, R36 ;  /* 0x0000005c4c24723c */ /* 0x084ff00000001824 */
[C---:B------:R-:W-:Y:S04]  /*1dbe0*/  HMMA.16816.F32 R40, R80.reuse, R92, R40 ;  /* 0x0000005c5028723c */ /* 0x040fe80000001828 */
[----:B-1----:R-:W-:Y:S03]  /*1dbf0*/  FFMA.FTZ R88, R122, c[0x0][0x2d0], -R2 ;  /* 0x0000b4007a587a23 */ /* 0x002fe60000010802 */
[----:B------:R-:W-:Y:S01]  /*1dc00*/  FFMA.FTZ R92, R115, c[0x0][0x2d0], -R96 ;  /* 0x0000b400735c7a23 */ /* 0x000fe20000010860 */
[-C--:B------:R-:W-:Y:S01]  /*1dc10*/  HMMA.16816.F32 R44, R80, R94.reuse, R44 ;  /* 0x0000005e502c723c */ /* 0x080fe2000000182c */
[----:B------:R1:W-:Y:S03]  /*1dc20*/  MUFU.EX2 R155, R88 ;  /* 0x00000058009b7308 */ /* 0x0003e60000000800 */
[--C-:B---3--:R-:W-:Y:S04]  /*1dc30*/  FFMA.FTZ R84, R119, c[0x0][0x2d0], -R2.reuse ;  /* 0x0000b40077547a23 */ /* 0x108fe80000010802 */
[C---:B------:R-:W-:Y:S03]  /*1dc40*/  HMMA.16816.F32 R48, R76.reuse, R94, R48 ;  /* 0x0000005e4c30723c */ /* 0x040fe60000001830 */
[----:B------:R2:W-:Y:S10]  /*1dc50*/  MUFU.EX2 R152, R84 ;  /* 0x0000005400987308 */ /* 0x0005f40000000800 */
[----:B------:R3:W-:Y:S01]  /*1dc60*/  MUFU.EX2 R192, R92 ;  /* 0x0000005c00c07308 */ /* 0x0007e20000000800 */
[----:B-1----:R-:W-:Y:S09]  /*1dc70*/  FFMA.FTZ R88, R121, c[0x0][0x2d0], -R2 ;  /* 0x0000b40079587a23 */ /* 0x002ff20000010802 */
[----:B------:R1:W1:Y:S01]  /*1dc80*/  MUFU.EX2 R153, R88 ;  /* 0x0000005800997308 */ /* 0x0002620000000800 */
[----:B--2---:R-:W-:Y:S09]  /*1dc90*/  FFMA.FTZ R84, R118, c[0x0][0x2d0], -R96 ;  /* 0x0000b40076547a23 */ /* 0x004ff20000010860 */
[----:B------:R2:W-:Y:S01]  /*1dca0*/  MUFU.EX2 R194, R84 ;  /* 0x0000005400c27308 */ /* 0x0005e20000000800 */
[----:B---3--:R-:W-:Y:S09]  /*1dcb0*/  FFMA.FTZ R92, R191, c[0x0][0x2d0], -R100 ;  /* 0x0000b400bf5c7a23 */ /* 0x008ff20000010864 */
[----:B------:R-:W-:Y:S01]  /*1dcc0*/  MUFU.EX2 R191, R92 ;  /* 0x0000005c00bf7308 */ /* 0x000fe20000000800 */
[----:B-1----:R-:W1:Y:S01]  /*1dcd0*/  LDSM.16.MT88.4 R88, [R211+0x1100] ;  /* 0x00110000d358783b */ /* 0x002e620000004200 */
[--C-:B--2---:R-:W-:Y:S08]  /*1dce0*/  FFMA.FTZ R84, R117, c[0x0][0x2d0], -R96.reuse ;  /* 0x0000b40075547a23 */ /* 0x104ff00000010860 */
[----:B------:R2:W-:Y:S02]  /*1dcf0*/  MUFU.EX2 R195, R84 ;  /* 0x0000005400c37308 */ /* 0x0005e40000000800 */
[----:B--2---:R-:W-:Y:S01]  /*1dd00*/  FFMA.FTZ R84, R116, c[0x0][0x2d0], -R96 ;  /* 0x0000b40074547a23 */ /* 0x004fe20000010860 */
[-C--:B-1----:R-:W-:Y:S01]  /*1dd10*/  HMMA.16816.F32 R52, R76, R88.reuse, R52 ;  /* 0x000000584c34723c */ /* 0x082fe20000001834 */
[----:B------:R-:W-:Y:S06]  /*1dd20*/  LDSM.16.MT88.4 R116, [R209+0x2900] ;  /* 0x00290000d174783b */ /* 0x000fec0000004200 */
[----:B------:R1:W-:Y:S01]  /*1dd30*/  MUFU.EX2 R193, R84 ;  /* 0x0000005400c17308 */ /* 0x0003e20000000800 */
[C---:B------:R-:W-:Y:S07]  /*1dd40*/  HMMA.16816.F32 R56, R80.reuse, R88, R56 ;  /* 0x000000585038723c */ /* 0x040fee0000001838 */
[--C-:B------:R-:W-:Y:S01]  /*1dd50*/  FFMA.FTZ R88, R112, c[0x0][0x2d0], -R100.reuse ;  /* 0x0000b40070587a23 */ /* 0x100fe20000010864 */
[-C--:B------:R-:W-:Y:S04]  /*1dd60*/  HMMA.16816.F32 R60, R80, R90.reuse, R60 ;  /* 0x0000005a503c723c */ /* 0x080fe8000000183c */
[----:B------:R-:W-:Y:S02]  /*1dd70*/  MOV R112, R189 ;  /* 0x000000bd00707202 */ /* 0x000fe40000000f00 */
[----:B------:R2:W-:Y:S01]  /*1dd80*/  MUFU.EX2 R189, R88 ;  /* 0x0000005800bd7308 */ /* 0x0005e20000000800 */
[--C-:B------:R-:W-:Y:S01]  /*1dd90*/  FFMA.FTZ R80, R114, c[0x0][0x2d0], -R100.reuse ;  /* 0x0000b40072507a23 */ /* 0x100fe20000010864 */
[----:B------:R-:W-:Y:S01]  /*1dda0*/  HMMA.16816.F32 R64, R76, R90, R64 ;  /* 0x0000005a4c40723c */ /* 0x000fe20000001840 */
[----:B-1----:R-:W1:Y:S03]  /*1ddb0*/  LDSM.16.MT88.4 R84, [R209+0x1900] ;  /* 0x00190000d154783b */ /* 0x002e660000004200 */
[----:B------:R-:W-:Y:S01]  /*1ddc0*/  F2FP.PACK_AB R82, R196, R198 ;  /* 0x000000c6c452723e */ /* 0x000fe200000000ff */
[--C-:B------:R-:W-:Y:S01]  /*1ddd0*/  FFMA.FTZ R92, R112, c[0x0][0x2d0], -R103.reuse ;  /* 0x0000b400705c7a23 */ /* 0x100fe20000010867 */
[----:B------:R-:W-:Y:S02]  /*1dde0*/  F2FP.PACK_AB R81, R153, R155 ;  /* 0x0000009b9951723e */ /* 0x000fe400000000ff */
[----:B------:R3:W-:Y:S01]  /*1ddf0*/  MUFU.EX2 R187, R80 ;  /* 0x0000005000bb7308 */ /* 0x0007e20000000800 */
[----:B------:R-:W-:Y:S03]  /*1de00*/  F2FP.PACK_AB R76, R204, R147 ;  /* 0x00000093cc4c723e */ /* 0x000fe600000000ff */
[----:B------:R-:W-:Y:S02]  /*1de10*/  F2FP.PACK_AB R78, R202, R203 ;  /* 0x000000cbca4e723e */ /* 0x000fe400000000ff */
[----:B------:R-:W-:Y:S02]  /*1de20*/  F2FP.PACK_AB R77, R201, R146 ;  /* 0x00000092c94d723e */ /* 0x000fe400000000ff */
[----:B------:R-:W-:Y:S02]  /*1de30*/  F2FP.PACK_AB R79, R199, R200 ;  /* 0x000000c8c74f723e */ /* 0x000fe400000000ff */
[----:B------:R1:W-:Y:S01]  /*1de40*/  MUFU.EX2 R159, R92 ;  /* 0x0000005c009f7308 */ /* 0x0003e20000000800 */
[----:B------:R-:W-:Y:S01]  /*1de50*/  F2FP.PACK_AB R83, R152, R154 ;  /* 0x0000009a9853723e */ /* 0x000fe200000000ff */
[----:B--2---:R-:W2:Y:S01]  /*1de60*/  LDSM.16.MT88.4 R88, [R212+0x1900] ;  /* 0x00190000d458783b */ /* 0x004ea20000004200 */
[----:B---3--:R-:W-:Y:S07]  /*1de70*/  FFMA.FTZ R80, R113, c[0x0][0x2d0], -R100 ;  /* 0x0000b40071507a23 */ /* 0x008fee0000010864 */
[----:B------:R3:W-:Y:S01]  /*1de80*/  MUFU.EX2 R185, R80 ;  /* 0x0000005000b97308 */ /* 0x0007e20000000800 */
[-C--:B-1----:R-:W-:Y:S01]  /*1de90*/  HMMA.16816.F32 R4, R76, R84.reuse, R4 ;  /* 0x000000544c04723c */ /* 0x082fe20000001804 */
[----:B------:R-:W1:Y:S02]  /*1dea0*/  LDSM.16.MT88.4 R92, [R210+0x1900] ;  /* 0x00190000d25c783b */ /* 0x000e640000004200 */
[----:B---3--:R-:W-:Y:S07]  /*1deb0*/  F2FP.PACK_AB R80, R197, R145 ;  /* 0x00000091c550723e */ /* 0x008fee00000000ff */
[C---:B------:R-:W-:Y:S07]  /*1dec0*/  HMMA.16816.F32 R8, R80.reuse, R84, R8 ;  /* 0x000000545008723c */ /* 0x040fee0000001808 */
[--C-:B------:R-:W-:Y:S01]  /*1ded0*/  FFMA.FTZ R84, R111, c[0x0][0x2d0], -R103.reuse ;  /* 0x0000b4006f547a23 */ /* 0x100fe20000010867 */
[-C--:B------:R-:W-:Y:S03]  /*1dee0*/  HMMA.16816.F32 R12, R80, R86.reuse, R12 ;  /* 0x00000056500c723c */ /* 0x080fe6000000180c */
[----:B------:R3:W-:Y:S01]  /*1def0*/  MUFU.EX2 R158, R84 ;  /* 0x00000054009e7308 */ /* 0x0007e20000000800 */
[----:B------:R-:W-:Y:S02]  /*1df00*/  MOV R111, R107 ;  /* 0x0000006b006f7202 */ /* 0x000fe40000000f00 */
[----:B------:R-:W-:Y:S02]  /*1df10*/  MOV R107, R175 ;  /* 0x000000af006b7202 */ /* 0x000fe40000000f00 */
[C---:B------:R-:W-:Y:S08]  /*1df20*/  HMMA.16816.F32 R16, R76.reuse, R86, R16 ;  /* 0x000000564c10723c */ /* 0x040ff00000001810 */
[-C--:B--2---:R-:W-:Y:S08]  /*1df30*/  HMMA.16816.F32 R20, R76, R88.reuse, R20 ;  /* 0x000000584c14723c */ /* 0x084ff00000001814 */
[C---:B------:R-:W-:Y:S04]  /*1df40*/  HMMA.16816.F32 R24, R80.reuse, R88, R24 ;  /* 0x000000585018723c */ /* 0x040fe80000001818 */
[--C-:B---3--:R-:W-:Y:S01]  /*1df50*/  FFMA.FTZ R84, R110, c[0x0][0x2d0], -R103.reuse ;  /* 0x0000b4006e547a23 */ /* 0x108fe20000010867 */
[----:B------:R-:W-:Y:S02]  /*1df60*/  MOV R110, R168 ;  /* 0x000000a8006e7202 */ /* 0x000fe40000000f00 */
[----:B------:R-:W-:Y:S01]  /*1df70*/  FFMA.FTZ R88, R98, c[0x0][0x2d0], -R2 ;  /* 0x0000b40062587a23 */ /* 0x000fe20000010802 */
[-C--:B------:R-:W-:Y:S01]  /*1df80*/  HMMA.16816.F32 R28, R80, R90.reuse, R28 ;  /* 0x0000005a501c723c */ /* 0x080fe2000000181c */
[----:B------:R2:W-:Y:S07]  /*1df90*/  MUFU.EX2 R182, R84 ;  /* 0x0000005400b67308 */ /* 0x0005ee0000000800 */
[C---:B------:R-:W-:Y:S03]  /*1dfa0*/  HMMA.16816.F32 R32, R76.reuse, R90, R32 ;  /* 0x0000005a4c20723c */ /* 0x040fe60000001820 */
[----:B------:R3:W-:Y:S05]  /*1dfb0*/  MUFU.EX2 R168, R88 ;  /* 0x0000005800a87308 */ /* 0x0007ea0000000800 */
[-C--:B-1----:R-:W-:Y:S08]  /*1dfc0*/  HMMA.16816.F32 R36, R76, R92.reuse, R36 ;  /* 0x0000005c4c24723c */ /* 0x082ff00000001824 */
[C---:B------:R-:W-:Y:S04]  /*1dfd0*/  HMMA.16816.F32 R40, R80.reuse, R92, R40 ;  /* 0x0000005c5028723c */ /* 0x040fe80000001828 */
[--C-:B--2---:R-:W-:Y:S03]  /*1dfe0*/  FFMA.FTZ R84, R178, c[0x0][0x2d0], -R103.reuse ;  /* 0x0000b400b2547a23 */ /* 0x104fe60000010867 */
[----:B------:R-:W-:Y:S01]  /*1dff0*/  FFMA.FTZ R92, R172, c[0x0][0x2d0], -R96 ;  /* 0x0000b400ac5c7a23 */ /* 0x000fe20000010860 */
[-C--:B------:R-:W-:Y:S01]  /*1e000*/  HMMA.16816.F32 R44, R80, R94.reuse, R44 ;  /* 0x0000005e502c723c */ /* 0x080fe2000000182c */
[----:B------:R1:W-:Y:S03]  /*1e010*/  MUFU.EX2 R178, R84 ;  /* 0x0000005400b27308 */ /* 0x0003e60000000800 */
[--C-:B---3--:R-:W-:Y:S04]  /*1e020*/  FFMA.FTZ R88, R97, c[0x0][0x2d0], -R2.reuse ;  /* 0x0000b40061587a23 */ /* 0x108fe80000010802 */
[C---:B------:R-:W-:Y:S04]  /*1e030*/  HMMA.16816.F32 R48, R76.reuse, R94, R48 ;  /* 0x0000005e4c30723c */ /* 0x040fe80000001830 */
[--C-:B-1----:R-:W-:Y:S01]  /*1e040*/  FFMA.FTZ R84, R109, c[0x0][0x2d0], -R2.reuse ;  /* 0x0000b4006d547a23 */ /* 0x102fe20000010802 */
[----:B------:R-:W-:Y:S02]  /*1e050*/  MOV R109, R170 ;  /* 0x000000aa006d7202 */ /* 0x000fe40000000f00 */
[----:B------:R-:W-:Y:S01]  /*1e060*/  MOV R170, R169 ;  /* 0x000000a900aa7202 */ /* 0x000fe20000000f00 */
[----:B------:R1:W-:Y:S10]  /*1e070*/  MUFU.EX2 R157, R84 ;  /* 0x00000054009d7308 */ /* 0x0003f40000000800 */
[----:B------:R2:W-:Y:S01]  /*1e080*/  MUFU.EX2 R169, R88 ;  /* 0x0000005800a97308 */ /* 0x0005e20000000800 */
[----:B-1----:R-:W-:Y:S01]  /*1e090*/  FFMA.FTZ R84, R108, c[0x0][0x2d0], -R2 ;  /* 0x0000b4006c547a23 */ /* 0x002fe20000010802 */
[----:B------:R-:W-:Y:S02]  /*1e0a0*/  MOV R108, R105 ;  /* 0x00000069006c7202 */ /* 0x000fe40000000f00 */
[----:B------:R-:W-:Y:S06]  /*1e0b0*/  MOV R105, R174 ;  /* 0x000000ae00697202 */ /* 0x000fec0000000f00 */
[----:B------:R1:W-:Y:S01]  /*1e0c0*/  MUFU.EX2 R156, R84 ;  /* 0x00000054009c7308 */ /* 0x0003e20000000800 */
[----:B------:R-:W-:Y:S02]  /*1e0d0*/  MOV R113, R108 ;  /* 0x0000006c00717202 */ /* 0x000fe40000000f00 */
[----:B------:R-:W-:Y:S01]  /*1e0e0*/  MOV R112, R105 ;  /* 0x0000006900707202 */ /* 0x000fe20000000f00 */
[----:B--2---:R-:W-:Y:S06]  /*1e0f0*/  FFMA.FTZ R88, R177, c[0x0][0x2d0], -R96 ;  /* 0x0000b400b1587a23 */ /* 0x004fec0000010860 */
[----:B------:R2:W-:Y:S10]  /*1e100*/  MUFU.EX2 R174, R92 ;  /* 0x0000005c00ae7308 */ /* 0x0005f40000000800 */
[----:B------:R3:W-:Y:S01]  /*1e110*/  MUFU.EX2 R177, R88 ;  /* 0x0000005800b17308 */ /* 0x0007e20000000800 */
[----:B-1----:R-:W1:Y:S01]  /*1e120*/  LDSM.16.MT88.4 R84, [R211+0x1900] ;  /* 0x00190000d354783b */ /* 0x002e620000004200 */
[----:B--2---:R-:W-:Y:S01]  /*1e130*/  FFMA.FTZ R92, R111, c[0x0][0x2d0], -R100 ;  /* 0x0000b4006f5c7a23 */ /* 0x004fe20000010864 */
[----:B------:R-:W-:Y:S04]  /*1e140*/  MOV R111, R171 ;  /* 0x000000ab006f7202 */ /* 0x000fe80000000f00 */
[----:B------:R-:W-:Y:S01]  /*1e150*/  MOV R124, R111 ;  /* 0x0000006f007c7202 */ /* 0x000fe20000000f00 */
[--C-:B---3--:R-:W-:Y:S04]  /*1e160*/  FFMA.FTZ R88, R176, c[0x0][0x2d0], -R96.reuse ;  /* 0x0000b400b0587a23 */ /* 0x108fe80000010860 */
[----:B------:R2:W3:Y:S01]  /*1e170*/  MUFU.EX2 R175, R88 ;  /* 0x0000005800af7308 */ /* 0x0004e20000000800 */
[-C--:B-1----:R-:W-:Y:S08]  /*1e180*/  HMMA.16816.F32 R52, R76, R84.reuse, R52 ;  /* 0x000000544c34723c */ /* 0x082ff00000001834 */
[C---:B------:R-:W-:Y:S04]  /*1e190*/  HMMA.16816.F32 R56, R80.reuse, R84, R56 ;  /* 0x000000545038723c */ /* 0x040fe80000001838 */
[----:B--2---:R-:W-:Y:S01]  /*1e1a0*/  FFMA.FTZ R88, R173, c[0x0][0x2d0], -R96 ;  /* 0x0000b400ad587a23 */ /* 0x004fe20000010860 */
[----:B---3--:R-:W-:Y:S01]  /*1e1b0*/  F2FP.PACK_AB R164, R175, R177 ;  /* 0x000000b1afa4723e */ /* 0x008fe200000000ff */
[----:B------:R-:W-:Y:S01]  /*1e1c0*/  MUFU.EX2 R173, R92 ;  /* 0x0000005c00ad7308 */ /* 0x000fe20000000800 */
[--C-:B------:R-:W-:Y:S01]  /*1e1d0*/  FFMA.FTZ R84, R99, c[0x0][0x2d0], -R100.reuse ;  /* 0x0000b40063547a23 */ /* 0x100fe20000010864 */
[-C--:B------:R-:W-:Y:S01]  /*1e1e0*/  HMMA.16816.F32 R60, R80, R86.reuse, R60 ;  /* 0x00000056503c723c */ /* 0x080fe2000000183c */
[----:B------:R-:W-:Y:S06]  /*1e1f0*/  LDSM.16.MT88.4 R96, [R210+0x2100] ;  /* 0x00210000d260783b */ /* 0x000fec0000004200 */
[--C-:B------:R-:W-:Y:S01]  /*1e200*/  FFMA.FTZ R80, R110, c[0x0][0x2d0], -R100.reuse ;  /* 0x0000b4006e507a23 */ /* 0x100fe20000010864 */
[----:B------:R-:W-:Y:S01]  /*1e210*/  HMMA.16816.F32 R64, R76, R86, R64 ;  /* 0x000000564c40723c */ /* 0x000fe20000001840 */
[----:B------:R-:W1:Y:S03]  /*1e220*/  MUFU.EX2 R176, R88 ;  /* 0x0000005800b07308 */ /* 0x000e660000000800 */
[----:B------:R-:W-:Y:S01]  /*1e230*/  FFMA.FTZ R81, R170, c[0x0][0x2d0], -R100 ;  /* 0x0000b400aa517a23 */ /* 0x000fe20000010864 */
[----:B------:R-:W-:Y:S01]  /*1e240*/  MOV R110, R106 ;  /* 0x0000006a006e7202 */ /* 0x000fe20000000f00 */
[--C-:B------:R-:W-:Y:S01]  /*1e250*/  FFMA.FTZ R100, R109, c[0x0][0x2d0], -R103.reuse ;  /* 0x0000b4006d647a23 */ /* 0x100fe20000010867 */
[----:B------:R-:W-:Y:S01]  /*1e260*/  F2FP.PACK_AB R76, R195, R194 ;  /* 0x000000c2c34c723e */ /* 0x000fe200000000ff */
[----:B------:R-:W2:Y:S01]  /*1e270*/  LDL R109, [R1+0x38] ;  /* 0x00003800016d7983 */ /* 0x000ea20000100800 */
[----:B------:R-:W-:Y:S02]  /*1e280*/  FFMA.FTZ R103, R107, c[0x0][0x2d0], -R103 ;  /* 0x0000b4006b677a23 */ /* 0x000fe40000010867 */
[----:B------:R3:W-:Y:S01]  /*1e290*/  MUFU.EX2 R171, R81 ;  /* 0x0000005100ab7308 */ /* 0x0007e20000000800 */
[----:B------:R-:W4:Y:S01]  /*1e2a0*/  LDL.LU R108, [R1+0x1c] ;  /* 0x00001c00016c7983 */ /* 0x000f220000300800 */
[----:B------:R-:W-:Y:S02]  /*1e2b0*/  F2FP.PACK_AB R78, R192, R193 ;  /* 0x000000c1c04e723e */ /* 0x000fe400000000ff */
[----:B------:R-:W-:Y:S01]  /*1e2c0*/  F2FP.PACK_AB R77, R189, R191 ;  /* 0x000000bfbd4d723e */ /* 0x000fe200000000ff */
[----:B------:R-:W4:Y:S01]  /*1e2d0*/  LDL.LU R107, [R1+0x20] ;  /* 0x00002000016b7983 */ /* 0x000f220000300800 */
[----:B------:R-:W-:Y:S02]  /*1e2e0*/  F2FP.PACK_AB R79, R185, R187 ;  /* 0x000000bbb94f723e */ /* 0x000fe400000000ff */
[----:B------:R-:W-:Y:S01]  /*1e2f0*/  F2FP.PACK_AB R82, R178, R182 ;  /* 0x000000b6b252723e */ /* 0x000fe200000000ff */
[----:B------:R-:W4:Y:S01]  /*1e300*/  LDL.LU R106, [R1+0x24] ;  /* 0x00002400016a7983 */ /* 0x000f220000300800 */
[----:B------:R3:W3:Y:S01]  /*1e310*/  MUFU.EX2 R170, R80 ;  /* 0x0000005000aa7308 */ /* 0x0006e20000000800 */
[----:B------:R-:W-:Y:S02]  /*1e320*/  F2FP.PACK_AB R83, R169, R168 ;  /* 0x000000a8a953723e */ /* 0x000fe400000000ff */
[----:B------:R-:W4:Y:S01]  /*1e330*/  LDL.LU R105, [R1+0x28] ;  /* 0x0000280001697983 */ /* 0x000f220000300800 */
[----:B-1----:R-:W-:Y:S02]  /*1e340*/  F2FP.PACK_AB R166, R174, R176 ;  /* 0x000000b0aea6723e */ /* 0x002fe400000000ff */
[----:B------:R-:W-:Y:S01]  /*1e350*/  MOV R125, R110 ;  /* 0x0000006e007d7202 */ /* 0x000fe20000000f00 */
[----:B------:R-:W1:Y:S03]  /*1e360*/  LDSM.16.MT88.4 R88, [R209+0x2100] ;  /* 0x00210000d158783b */ /* 0x000e660000004200 */
[----:B------:R3:W3:Y:S02]  /*1e370*/  MUFU.EX2 R172, R84 ;  /* 0x0000005400ac7308 */ /* 0x0006e40000000800 */
[----:B---3--:R-:W-:Y:S03]  /*1e380*/  F2FP.PACK_AB R81, R156, R157 ;  /* 0x0000009d9c51723e */ /* 0x008fe600000000ff */
[----:B------:R-:W3:Y:S05]  /*1e390*/  LDSM.16.MT88.4 R92, [R212+0x2100] ;  /* 0x00210000d45c783b */ /* 0x000eea0000004200 */
[----:B------:R-:W1:Y:S01]  /*1e3a0*/  MUFU.EX2 R103, R103 ;  /* 0x0000006700677308 */ /* 0x000e620000000800 */
[----:B------:R-:W-:Y:S02]  /*1e3b0*/  F2FP.PACK_AB R80, R158, R159 ;  /* 0x0000009f9e50723e */ /* 0x000fe400000000ff */
[----:B------:R-:W-:Y:S07]  /*1e3c0*/  F2FP.PACK_AB R167, R171, R170 ;  /* 0x000000aaaba7723e */ /* 0x000fee00000000ff */
[----:B------:R-:W3:Y:S01]  /*1e3d0*/  MUFU.EX2 R100, R100 ;  /* 0x0000006400647308 */ /* 0x000ee20000000800 */
[----:B------:R-:W3:Y:S01]  /*1e3e0*/  LDSM.16.MT88.4 R84, [R211+0x2100] ;  /* 0x00210000d354783b */ /* 0x000ee20000004200 */
[----:B------:R-:W-:Y:S02]  /*1e3f0*/  F2FP.PACK_AB R165, R172, R173 ;  /* 0x000000adaca5723e */ /* 0x000fe400000000ff */
[----:B-1----:R-:W-:Y:S01]  /*1e400*/  F2FP.PACK_AB R162, R103, R102 ;  /* 0x0000006667a2723e */ /* 0x002fe200000000ff */
[-C--:B------:R-:W-:Y:S03]  /*1e410*/  HMMA.16816.F32 R4, R76, R88.reuse, R4 ;  /* 0x000000584c04723c */ /* 0x080fe60000001804 */
[----:B---3--:R-:W-:Y:S05]  /*1e420*/  F2FP.PACK_AB R160, R101, R100 ;  /* 0x0000006465a0723e */ /* 0x008fea00000000ff */
[C---:B------:R-:W-:Y:S07]  /*1e430*/  HMMA.16816.F32 R8, R80.reuse, R88, R8 ;  /* 0x000000585008723c */ /* 0x040fee0000001808 */
[--C-:B------:R-:W-:Y:S01]  /*1e440*/  FFMA.FTZ R88, R113, c[0x0][0x2d0], -R2.reuse ;  /* 0x0000b40071587a23 */ /* 0x100fe20000010802 */
[-C--:B------:R-:W-:Y:S03]  /*1e450*/  HMMA.16816.F32 R12, R80, R90.reuse, R12 ;  /* 0x0000005a500c723c */ /* 0x080fe6000000180c */
[----:B------:R1:W-:Y:S05]  /*1e460*/  MUFU.EX2 R89, R88 ;  /* 0x0000005800597308 */ /* 0x0003ea0000000800 */
[C---:B------:R-:W-:Y:S08]  /*1e470*/  HMMA.16816.F32 R16, R76.reuse, R90, R16 ;  /* 0x0000005a4c10723c */ /* 0x040ff00000001810 */
[-C--:B------:R-:W-:Y:S08]  /*1e480*/  HMMA.16816.F32 R20, R76, R92.reuse, R20 ;  /* 0x0000005c4c14723c */ /* 0x080ff00000001814 */
[C---:B------:R-:W-:Y:S04]  /*1e490*/  HMMA.16816.F32 R24, R80.reuse, R92, R24 ;  /* 0x0000005c5018723c */ /* 0x040fe80000001818 */
[--C-:B-1----:R-:W-:Y:S02]  /*1e4a0*/  FFMA.FTZ R88, R112, c[0x0][0x2d0], -R2.reuse ;  /* 0x0000b40070587a23 */ /* 0x102fe40000010802 */
[----:B------:R-:W-:Y:S02]  /*1e4b0*/  FFMA.FTZ R2, R75, c[0x0][0x2d0], -R2 ;  /* 0x0000b4004b027a23 */ /* 0x000fe40000010802 */
[-C--:B------:R-:W-:Y:S01]  /*1e4c0*/  HMMA.16816.F32 R28, R80, R94.reuse, R28 ;  /* 0x0000005e501c723c */ /* 0x080fe2000000181c */
[----:B------:R-:W1:Y:S07]  /*1e4d0*/  MUFU.EX2 R90, R88 ;  /* 0x00000058005a7308 */ /* 0x000e6e0000000800 */
[C---:B------:R-:W-:Y:S03]  /*1e4e0*/  HMMA.16816.F32 R32, R76.reuse, R94, R32 ;  /* 0x0000005e4c20723c */ /* 0x040fe60000001820 */
[----:B------:R-:W-:Y:S05]  /*1e4f0*/  MUFU.EX2 R88, R74 ;  /* 0x0000004a00587308 */ /* 0x000fea0000000800 */
[-C--:B------:R-:W-:Y:S05]  /*1e500*/  HMMA.16816.F32 R36, R76, R96.reuse, R36 ;  /* 0x000000604c24723c */ /* 0x080fea0000001824 */
[----:B------:R-:W3:Y:S03]  /*1e510*/  MUFU.EX2 R74, R2 ;  /* 0x00000002004a7308 */ /* 0x000ee60000000800 */
[C---:B------:R-:W-:Y:S04]  /*1e520*/  HMMA.16816.F32 R40, R80.reuse, R96, R40 ;  /* 0x000000605028723c */ /* 0x040fe80000001828 */
[----:B-1----:R-:W-:Y:S04]  /*1e530*/  F2FP.PACK_AB R161, R90, R89 ;  /* 0x000000595aa1723e */ /* 0x002fe800000000ff */
[-C--:B------:R-:W-:Y:S08]  /*1e540*/  HMMA.16816.F32 R44, R80, R98.reuse, R44 ;  /* 0x00000062502c723c */ /* 0x080ff0000000182c */
[C---:B------:R-:W-:Y:S04]  /*1e550*/  HMMA.16816.F32 R48, R76.reuse, R98, R48 ;  /* 0x000000624c30723c */ /* 0x040fe80000001830 */
[----:B---3--:R-:W-:Y:S04]  /*1e560*/  F2FP.PACK_AB R163, R74, R88 ;  /* 0x000000584aa3723e */ /* 0x008fe800000000ff */
[-C--:B------:R-:W-:Y:S08]  /*1e570*/  HMMA.16816.F32 R52, R76, R84.reuse, R52 ;  /* 0x000000544c34723c */ /* 0x080ff00000001834 */
[C---:B------:R-:W-:Y:S08]  /*1e580*/  HMMA.16816.F32 R56, R80.reuse, R84, R56 ;  /* 0x000000545038723c */ /* 0x040ff00000001838 */
[-C--:B------:R-:W-:Y:S08]  /*1e590*/  HMMA.16816.F32 R60, R80, R86.reuse, R60 ;  /* 0x00000056503c723c */ /* 0x080ff0000000183c */
[----:B------:R-:W-:Y:S04]  /*1e5a0*/  HMMA.16816.F32 R64, R76, R86, R64 ;  /* 0x000000564c40723c */ /* 0x000fe80000001840 */
[----:B--2---:R-:W-:Y:S02]  /*1e5b0*/  ISETP.GT.AND P0, PT, R225, R109, PT ;  /* 0x0000006de100720c */ /* 0x004fe40003f04270 */
[----:B------:R-:W-:Y:S01]  /*1e5c0*/  MOV R225, R226 ;  /* 0x000000e200e17202 */ /* 0x000fe20000000f00 */
[----:B----4-:R-:W-:Y:S05]  /*1e5d0*/  FFMA.FTZ R73, R73, R108, R249 ;  /* 0x0000006c49497223 */ /* 0x010fea00000100f9 */
[----:B------:R-:W-:Y:S02]  /*1e5e0*/  FADD.FTZ R73, R251, R73 ;  /* 0x00000049fb497221 */ /* 0x000fe40000010000 */
[----:B------:R-:W-:Y:S02]  /*1e5f0*/  FFMA.FTZ R69, R69, R107, R246 ;  /* 0x0000006b45457223 */ /* 0x000fe400000100f6 */
[----:B------:R-:W-:Y:S02]  /*1e600*/  FFMA.FTZ R68, R68, R106, R240 ;  /* 0x0000006a44447223 */ /* 0x000fe400000100f0 */
[----:B------:R-:W-:Y:S02]  /*1e610*/  FADD.FTZ R73, R104, R73 ;  /* 0x0000004968497221 */ /* 0x000fe40000010000 */
[----:B------:R-:W-:Y:S02]  /*1e620*/  FFMA.FTZ R0, R0, R105, R184 ;  /* 0x0000006900007223 */ /* 0x000fe400000100b8 */
[----:B------:R-:W-:Y:S01]  /*1e630*/  FADD.FTZ R69, R247, R69 ;  /* 0x00000045f7457221 */ /* 0x000fe20000010000 */
        /* <DEDUP_REMOVED lines=93> */
[----:B------:R-:W-:Y:S01]  /*1ec10*/  FADD.FTZ R8, R100, R8 ;  /* 0x0000000864087221 */ /* 0x000fe20000010000 */
[----:B------:R-:W-:Y:S01]  /*1ec20*/  MOV R100, R71 ;  /* 0x0000004700647202 */ /* 0x000fe20000000f00 */
[----:B------:R-:W-:Y:S02]  /*1ec30*/  FADD.FTZ R4, R89, R4 ;  /* 0x0000000459047221 */ /* 0x000fe40000010000 */
[----:B------:R-:W-:Y:S02]  /*1ec40*/  FADD.FTZ R5, R172, R0 ;  /* 0x00000000ac057221 */ /* 0x000fe40000010000 */
[----:B------:R-:W-:Y:S02]  /*1ec50*/  FADD.FTZ R6, R176, R2 ;  /* 0x00000002b0067221 */ /* 0x000fe40000010000 */
[----:B------:R-:W-:Y:S01]  /*1ec60*/  FADD.FTZ R0, R101, R8 ;  /* 0x0000000865007221 */ /* 0x000fe20000010000 */
[----:B------:R-:W-:Y:S01]  /*1ec70*/  MOV R101, R70 ;  /* 0x0000004600657202 */ /* 0x000fe20000000f00 */
        /* <DEDUP_REMOVED lines=8> */
[----:B------:R-:W-:Y:S02]  /*1ed00*/  FADD.FTZ R2, R103, R2 ;  /* 0x0000000267027221 */ /* 0x000fe40000010000 */
[----:B------:R-:W-:Y:S01]  /*1ed10*/  FADD.FTZ R0, R74, R0 ;  /* 0x000000004a007221 */ /* 0x000fe20000010000 */
[----:B------:R-:W-:Y:S04]  /*1ed20*/  STL [R1+0x20], R4 ;  /* 0x0000200401007387 */ /* 0x000fe80000100800 */
[----:B------:R1:W-:Y:S04]  /*1ed30*/  STL [R1+0x24], R2 ;  /* 0x0000240201007387 */ /* 0x0003e80000100800 */
[----:B------:R2:W-:Y:S01]  /*1ed40*/  STL [R1+0x28], R0 ;  /* 0x0000280001007387 */ /* 0x0005e20000100800 */
[----:B-1----:R-:W-:Y:S01]  /*1ed50*/  MOV R2, R72 ;  /* 0x0000004800027202 */ /* 0x002fe20000000f00 */
[----:B------:R-:W-:-:S05]  /*1ed60*/  @P0 BRA `(.L_x_460) ;  /* 0xffffb7a000000947 */ /* 0x000fca000383ffff */
.L_x_459:
[----:B--2---:R-:W2:Y:S02]  /*1ed70*/  LDL R0, [R1+0x14] ;  /* 0x0000140001007983 */ /* 0x004ea40000100800 */
[----:B--2---:R-:W-:-:S13]  /*1ed80*/  ISETP.GE.AND P0, PT, R226, R0, PT ;  /* 0x00000000e200720c */ /* 0x004fda0003f06270 */
[----:B------:R-:W-:Y:S05]  /*1ed90*/  @!P0 BRA `(.L_x_461) ;  /* 0x0000677000008947 */ /* 0x000fea0003800000 */
[----:B------:R-:W2:Y:S01]  /*1eda0*/  LDL.LU.64 R6, [R1+0x50] ;  /* 0x0000500001067983 */ /* 0x000ea20000300a00 */
[----:B------:R-:W-:Y:S02]  /*1edb0*/  UMOV UR10, 0x60 ;  /* 0x00000060000a7882 */ /* 0x000fe40000000000 */
[----:B------:R-:W-:Y:S01]  /*1edc0*/  ULDC.64 UR4, c[0x0][0x208] ;  /* 0x0000820000047ab9 */ /* 0x000fe20000000a00 */
[----:B-1----:R-:W3:Y:S04]  /*1edd0*/  LDL.LU.64 R4, [R1+0x58] ;  /* 0x0000580001047983 */ /* 0x002ee80000300a00 */
[----:B------:R-:W4:Y:S01]  /*1ede0*/  LDL R0, [R1+0x60] ;  /* 0x0000600001007983 */ /* 0x000f220000100800 */
[----:B------:R-:W-:Y:S01]  /*1edf0*/  MOV R8, c[0x0][0x2c4] ;  /* 0x0000b10000087a02 */ /* 0x000fe20000000f00 */
[----:B------:R-:W-:Y:S01]  /*1ee00*/  UIMAD.WIDE.U32 UR12, UR10, UR4, URZ ;  /* 0x000000040a0c72a5 */ /* 0x000fe2000f8e003f */
[----:B------:R-:W-:Y:S01]  /*1ee10*/  MOV R103, R3 ;  /* 0x0000000300677202 */ /* 0x000fe20000000f00 */
[----:B------:R-:W-:Y:S01]  /*1ee20*/  UIMAD UR10, UR10, UR5, URZ ;  /* 0x000000050a0a72a4 */ /* 0x000fe2000f8e023f */
[----:B------:R-:W-:Y:S01]  /*1ee30*/  ISETP.NE.AND P1, PT, R8, 0x1, PT ;  /* 0x000000010800780c */ /* 0x000fe20003f25270 */
[----:B------:R-:W-:Y:S01]  /*1ee40*/  UMOV UR6, 0x5 ;  /* 0x0000000500067882 */ /* 0x000fe20000000000 */
[----:B------:R-:W-:Y:S01]  /*1ee50*/  MOV R101, R71 ;  /* 0x0000004700657202 */ /* 0x000fe20000000f00 */
[----:B------:R-:W-:Y:S01]  /*1ee60*/  ULDC.64 UR4, c[0x0][0x1e0] ;  /* 0x0000780000047ab9 */ /* 0x000fe20000000a00 */
[----:B------:R-:W-:Y:S01]  /*1ee70*/  IMAD.MOV.U32 R100, RZ, RZ, R72 ;  /* 0x000000ffff647224 */ /* 0x000fe200078e0048 */
[----:B------:R-:W-:Y:S01]  /*1ee80*/  USHF.L.U64.HI UR5, UR4, UR6, UR5 ;  /* 0x0000000604057299 */ /* 0x000fe20008010205 */
[----:B------:R-:W-:Y:S01]  /*1ee90*/  IMAD.MOV.U32 R102, RZ, RZ, R70 ;  /* 0x000000ffff667224 */ /* 0x000fe200078e0046 */
[----:B------:R-:W-:-:S02]  /*1eea0*/  USHF.L.U32 UR4, UR4, 0x5, URZ ;  /* 0x0000000504047899 */ /* 0x000fc4000800063f */
[----:B------:R-:W-:Y:S01]  /*1eeb0*/  UIADD3 UR10, UR13, UR10, URZ ;  /* 0x0000000a0d0a7290 */ /* 0x000fe2000fffe03f */
[----:B--2---:R-:W-:Y:S01]  /*1eec0*/  IMAD.MOV.U32 R3, RZ, RZ, R7 ;  /* 0x000000ffff037224 */ /* 0x004fe200078e0007 */
[----:B---3--:R-:W-:Y:S02]  /*1eed0*/  MOV R2, R4 ;  /* 0x0000000400027202 */ /* 0x008fe40000000f00 */
[----:B----4-:R-:W-:-:S03]  /*1eee0*/  @P1 IMAD.HI.U32 R0, R0, c[0x0][0x2c8], RZ ;  /* 0x0000b20000001a27 */ /* 0x010fc600078e00ff */
[----:B------:R1:W-:Y:S04]  /*1eef0*/  STL.64 [R1], R2 ;  /* 0x0000000201007387 */ /* 0x0003e80000100a00 */
[----:B------:R1:W-:Y:S02]  /*1ef00*/  @P1 STL [R1+0x8], R0 ;  /* 0x0000080001001387 */ /* 0x0003e40000100800 */
.L_x_478:
[----:B------:R-:W-:Y:S04]  /*1ef10*/  DEPBAR.LE SB0, 0x0 ;  /* 0x000080000000791a */ /* 0x000fe80000000000 */
[----:B------:R-:W-:Y:S01]  /*1ef20*/  BAR.SYNC.DEFER_BLOCKING 0x0 ;  /* 0x0000000000007b1d */ /* 0x000fe20000010000 */
[----:B-12---:R-:W-:Y:S01]  /*1ef30*/  SHF.R.S32.HI R2, RZ, 0x1f, R226 ;  /* 0x0000001fff027819 */ /* 0x006fe200000114e2 */
[----:B------:R-:W-:Y:S01]  /*1ef40*/  IMAD R0, R226, UR10, RZ ;  /* 0x0000000ae2007c24 */ /* 0x000fe2000f8e02ff */
[----:B------:R-:W-:Y:S02]  /*1ef50*/  MOV R198, c[0x0][0x208] ;  /* 0x0000820000c67a02 */ /* 0x000fe40000000f00 */
[----:B------:R-:W-:Y:S01]  /*1ef60*/  MOV R228, c[0x0][0x2c4] ;  /* 0x0000b10000e47a02 */ /* 0x000fe20000000f00 */
[----:B------:R-:W-:Y:S01]  /*1ef70*/  IMAD R0, R2, UR12, R0 ;  /* 0x0000000c02007c24 */ /* 0x000fe2000f8e0200 */
[----:B------:R-:W-:Y:S02]  /*1ef80*/  SHF.L.U32 R198, R198, 0x5, RZ ;  /* 0x00000005c6c67819 */ /* 0x000fe400000006ff */
[----:B------:R-:W-:Y:S01]  /*1ef90*/  ISETP.NE.AND P3, PT, R228, 0x1, PT ;  /* 0x00000001e400780c */ /* 0x000fe20003f65270 */
        /* <DEDUP_REMOVED lines=16> */
[----:B------:R-:W2:Y:S01]  /*1f0a0*/  LDL.64 R248, [R1+0x48] ;  /* 0x0000480001f87983 */ /* 0x000ea20000100a00 */
        /* <DEDUP_REMOVED lines=28> */
[-C--:B------:R-:W-:Y:S01]  /*1f270*/  HMMA.16816.F32 R12, R180, R178.reuse, R12 ;  /* 0x000000b2b40c723c */ /* 0x080fe2000000180c */
[----:B------:R-:W-:Y:S03]  /*1f280*/  MOV R197, 0x5 ;  /* 0x0000000500c57802 */ /* 0x000fe60000000f00 */
[C---:B------:R-:W-:Y:S02]  /*1f290*/  LEA R2, P0, R176.reuse, c[0x0][0x1f8], 0x1 ;  /* 0x00007e00b0027a11 */ /* 0x040fe400078008ff */
[----:B------:R-:W-:Y:S02]  /*1f2a0*/  IADD3 R0, R177, R0, RZ ;  /* 0x00000000b1007210 */ /* 0x000fe40007ffe0ff */
[C---:B------:R-:W-:Y:S01]  /*1f2b0*/  HMMA.16816.F32 R16, R172.reuse, R178, R16 ;  /* 0x000000b2ac10723c */ /* 0x040fe20000001810 */
[----:B------:R-:W-:Y:S03]  /*1f2c0*/  MOV R196, c[0x0][0x208] ;  /* 0x0000820000c47a02 */ /* 0x000fe60000000f00 */
[----:B------:R-:W-:Y:S02]  /*1f2d0*/  LEA.HI.X R3, R176, c[0x0][0x1fc], R0, 0x1, P0 ;  /* 0x00007f00b0037a11 */ /* 0x000fe400000f0c00 */
[----:B------:R-:W2:Y:S01]  /*1f2e0*/  LDSM.16.M88.4 R176, [R220] ;  /* 0x00000000dcb0783b */ /* 0x000ea20000000200 */
[----:B------:R-:W-:Y:S01]  /*1f2f0*/  SHF.L.U64.HI R196, R196, R197, c[0x0][0x20c] ;  /* 0x00008300c4c47619 */ /* 0x000fe200000102c5 */
        /* <DEDUP_REMOVED lines=10> */
[----:B------:R-:W-:Y:S01]  /*1f3a0*/  IADD3 R188, P1, R2, R198, RZ ;  /* 0x000000c602bc7210 */ /* 0x000fe20007f3e0ff */
[-C--:B------:R-:W-:Y:S04]  /*1f3b0*/  HMMA.16816.F32 R44, R180, R190.reuse, R44 ;  /* 0x000000beb42c723c */ /* 0x080fe8000000182c */
[----:B------:R-:W-:Y:S02]  /*1f3c0*/  IADD3.X R189, R3, R196, RZ, P1, !PT ;  /* 0x000000c403bd7210 */ /* 0x000fe40000ffe4ff */
[----:B------:R-:W-:Y:S02]  /*1f3d0*/  IADD3 R186, P0, R188, R198, RZ ;  /* 0x000000c6bcba7210 */ /* 0x000fe40007f1e0ff */
[C---:B------:R-:W-:Y:S01]  /*1f3e0*/  HMMA.16816.F32 R48, R172.reuse, R190, R48 ;  /* 0x000000beac30723c */ /* 0x040fe20000001830 */
[----:B------:R4:W-:Y:S03]  /*1f3f0*/  LDGSTS.E.BYPASS.LTC128B.128 [R227+0x900], [R188.64], !P5 ;  /* 0x00900000bce37fae */ /* 0x0009e6000e901d48 */
[----:B------:R-:W-:Y:S02]  /*1f400*/  IADD3.X R187, R189, R196, RZ, P0, !PT ;  /* 0x000000c4bdbb7210 */ /* 0x000fe400007fe4ff */
[----:B------:R-:W-:Y:S02]  /*1f410*/  IADD3 R184, P2, R186, R198, RZ ;  /* 0x000000c6bab87210 */ /* 0x000fe40007f5e0ff */
[-C--:B------:R-:W-:Y:S01]  /*1f420*/  HMMA.16816.F32 R52, R172, R192.reuse, R52 ;  /* 0x000000c0ac34723c */ /* 0x080fe20000001834 */
[----:B------:R1:W-:Y:S03]  /*1f430*/  LDGSTS.E.BYPASS.LTC128B.128 [R227+0x1100], [R186.64], !P5 ;  /* 0x01100000bae37fae */ /* 0x0003e6000e901d48 */
[----:B------:R-:W-:Y:S02]  /*1f440*/  IADD3.X R185, R187, R196, RZ, P2, !PT ;  /* 0x000000c4bbb97210 */ /* 0x000fe400017fe4ff */
[----:B---3--:R-:W-:Y:S02]  /*1f450*/  IADD3 R2, P1, R184, R198, RZ ;  /* 0x000000c6b8027210 */ /* 0x008fe40007f3e0ff */
[C---:B------:R-:W-:Y:S01]  /*1f460*/  HMMA.16816.F32 R56, R180.reuse, R192, R56 ;  /* 0x000000c0b438723c */ /* 0x040fe20000001838 */
[----:B------:R3:W-:Y:S03]  /*1f470*/  LDGSTS.E.BYPASS.LTC128B.128 [R227+0x1900], [R184.64], !P5 ;  /* 0x01900000b8e37fae */ /* 0x0007e6000e901d48 */
[----:B------:R-:W-:Y:S02]  /*1f480*/  IADD3.X R3, R185, R196, RZ, P1, !PT ;  /* 0x000000c4b9037210 */ /* 0x000fe40000ffe4ff */
[----:B------:R-:W-:Y:S02]  /*1f490*/  IADD3 R190, P0, R2, R198, RZ ;  /* 0x000000c602be7210 */ /* 0x000fe40007f1e0ff */
[-C--:B------:R-:W-:Y:S01]  /*1f4a0*/  HMMA.16816.F32 R60, R180, R194.reuse, R60 ;  /* 0x000000c2b43c723c */ /* 0x080fe2000000183c */
[----:B------:R2:W-:Y:S03]  /*1f4b0*/  LDGSTS.E.BYPASS.LTC128B.128 [R227+0x2100], [R2.64], !P5 ;  /* 0x0210000002e37fae */ /* 0x0005e6000e901d48 */
[----:B------:R-:W-:Y:S04]  /*1f4c0*/  IADD3.X R191, R3, R196, RZ, P0, !PT ;  /* 0x000000c403bf7210 */ /* 0x000fe800007fe4ff */
[C---:B------:R-:W-:Y:S01]  /*1f4d0*/  HMMA.16816.F32 R64, R172.reuse, R194, R64 ;  /* 0x000000c2ac40723c */ /* 0x040fe20000001840 */
[----:B------:R4:W-:Y:S07]  /*1f4e0*/  LDGSTS.E.BYPASS.LTC128B.128 [R227+0x2900], [R190.64], !P5 ;  /* 0x02900000bee37fae */ /* 0x0009ee000e901d48 */
[-C--:B-1----:R-:W-:Y:S01]  /*1f4f0*/  HMMA.16816.F32 R68, R172, R168.reuse, R68 ;  /* 0x000000a8ac44723c */ /* 0x082fe20000001844 */
[----:B------:R-:W-:Y:S07]  /*1f500*/  LDSM.16.M88.4 R192, [R216+0x8100] ;  /* 0x00810000d8c0783b */ /* 0x000fee0000000200 */
[C---:B------:R-:W-:Y:S01]  /*1f510*/  HMMA.16816.F32 R72, R180.reuse, R168, R72 ;  /* 0x000000a8b448723c */ /* 0x040fe20000001848 */
[----:B---3--:R-:W-:Y:S07]  /*1f520*/  LDSM.16.M88.4 R184, [R216+0x6100] ;  /* 0x00610000d8b8783b */ /* 0x008fee0000000200 */
[-C--:B------:R-:W-:Y:S01]  /*1f530*/  HMMA.16816.F32 R76, R180, R170.reuse, R76 ;  /* 0x000000aab44c723c */ /* 0x080fe2000000184c */
[----:B------:R-:W-:Y:S07]  /*1f540*/  LDSM.16.M88.4 R196, [R214+0x3900] ;  /* 0x00390000d6c4783b */ /* 0x000fee0000000200 */
[C---:B------:R-:W-:Y:S01]  /*1f550*/  HMMA.16816.F32 R80, R172.reuse, R170, R80 ;  /* 0x000000aaac50723c */ /* 0x040fe20000001850 */
[----:B----4-:R-:W1:Y:S07]  /*1f560*/  LDSM.16.M88.4 R188, [R214+0x3100] ;  /* 0x00310000d6bc783b */ /* 0x010e6e0000000200 */
[-C--:B--2---:R-:W-:Y:S01]  /*1f570*/  HMMA.16816.F32 R84, R172, R176.reuse, R84 ;  /* 0x000000b0ac54723c */ /* 0x084fe20000001854 */
[----:B------:R-:W2:Y:S07]  /*1f580*/  LDSM.16.M88.4 R200, [R214+0x4100] ;  /* 0x00410000d6c8783b */ /* 0x000eae0000000200 */
[C---:B------:R-:W-:Y:S01]  /*1f590*/  HMMA.16816.F32 R88, R180.reuse, R176, R88 ;  /* 0x000000b0b458723c */ /* 0x040fe20000001858 */
[----:B------:R-:W3:Y:S07]  /*1f5a0*/  LDSM.16.M88.4 R168, [R214+0x4900] ;  /* 0x00490000d6a8783b */ /* 0x000eee0000000200 */
[-C--:B------:R-:W-:Y:S01]  /*1f5b0*/  HMMA.16816.F32 R92, R180, R178.reuse, R92 ;  /* 0x000000b2b45c723c */ /* 0x080fe2000000185c */
[----:B------:R-:W4:Y:S07]  /*1f5c0*/  LDSM.16.M88.4 R180, [R214+0x5100] ;  /* 0x00510000d6b4783b */ /* 0x000f2e0000000200 */
[----:B------:R-:W-:Y:S01]  /*1f5d0*/  HMMA.16816.F32 R96, R172, R178, R96 ;  /* 0x000000b2ac60723c */ /* 0x000fe20000001860 */
[----:B------:R-:W2:Y:S07]  /*1f5e0*/  LDSM.16.M88.4 R204, [R214+0x5900] ;  /* 0x00590000d6cc783b */ /* 0x000eae0000000200 */
[-C--:B-1----:R-:W-:Y:S01]  /*1f5f0*/  HMMA.16816.F32 R4, R184, R188.reuse, R4 ;  /* 0x000000bcb804723c */ /* 0x082fe20000001804 */
[----:B------:R-:W-:Y:S07]  /*1f600*/  LDSM.16.M88.4 R172, [R217+0x6100] ;  /* 0x00610000d9ac783b */ /* 0x000fee0000000200 */
[C---:B------:R-:W-:Y:S01]  /*1f610*/  HMMA.16816.F32 R8, R192.reuse, R188, R8 ;  /* 0x000000bcc008723c */ /* 0x040fe20000001808 */
[----:B------:R-:W1:Y:S07]  /*1f620*/  LDSM.16.M88.4 R176, [R213] ;  /* 0x00000000d5b0783b */ /* 0x000e6e0000000200 */
[-C--:B------:R-:W-:Y:S01]  /*1f630*/  HMMA.16816.F32 R12, R192, R190.reuse, R12 ;  /* 0x000000bec00c723c */ /* 0x080fe2000000180c */
[----:B------:R-:W0:Y:S07]  /*1f640*/  LDGDEPBAR ;  /* 0x00000000000079af */ /* 0x000e2e0000000000 */
[C---:B------:R-:W-:Y:S01]  /*1f650*/  HMMA.16816.F32 R16, R184.reuse, R190, R16 ;  /* 0x000000beb810723c */ /* 0x040fe20000001810 */
[----:B------:R-:W1:Y:S07]  /*1f660*/  LDSM.16.M88.4 R188, [R217+0x8100] ;  /* 0x00810000d9bc783b */ /* 0x000e6e0000000200 */
[-C--:B------:R-:W-:Y:S08]  /*1f670*/  HMMA.16816.F32 R20, R184, R196.reuse, R20 ;  /* 0x000000c4b814723c */ /* 0x080ff00000001814 */
[C---:B------:R-:W-:Y:S08]  /*1f680*/  HMMA.16816.F32 R24, R192.reuse, R196, R24 ;  /* 0x000000c4c018723c */ /* 0x040ff00000001818 */
[-C--:B------:R-:W-:Y:S08]  /*1f690*/  HMMA.16816.F32 R28, R192, R198.reuse, R28 ;  /* 0x000000c6c01c723c */ /* 0x080ff0000000181c */
[C---:B------:R-:W-:Y:S08]  /*1f6a0*/  HMMA.16816.F32 R32, R184.reuse, R198, R32 ;  /* 0x000000c6b820723c */ /* 0x040ff00000001820 */
        /* <DEDUP_REMOVED lines=45> */
[----:B------:R-:W2:Y:S10]  /*1f980*/  MUFU.TANH R237, R12 ;  /* 0x0000000c00ed7308 */ /* 0x000eb40000002400 */
[----:B------:R-:W2:Y:S01]  /*1f990*/  MUFU.TANH R230, R13 ;  /* 0x0000000d00e67308 */ /* 0x000ea20000002400 */
[----:B-1----:R-:W1:Y:S01]  /*1f9a0*/  LDSM.16.M88.4 R8, [R213+0x1000] ;  /* 0x00100000d508783b */ /* 0x002e620000000200 */
[-C--:B----4-:R-:W-:Y:S08]  /*1f9b0*/  HMMA.16816.F32 R20, R172, R4.reuse, R20 ;  /* 0x00000004ac14723c */ /* 0x090ff00000001814 */
[----:B------:R-:W4:Y:S01]  /*1f9c0*/  MUFU.TANH R242, R14 ;  /* 0x0000000e00f27308 */ /* 0x000f220000002400 */
        /* <DEDUP_REMOVED lines=57> */
[----:B------:R-:W3:Y:S03]  /*1fd60*/  MUFU.TANH R178, R59 ;  /* 0x0000003b00b27308 */ /* 0x000ee60000002400 */
[----:B------:R-:W-:Y:S02]  /*1fd70*/  FMUL.FTZ R54, R54, c[0x0][0x320] ;  /* 0x0000c80036367a20 */ /* 0x000fe40000410000 */
[----:B------:R-:W-:Y:S02]  /*1fd80*/  FMUL.FTZ R55, R55, c[0x0][0x320] ;  /* 0x0000c80037377a20 */ /* 0x000fe40000410000 */
[C---:B------:R-:W-:Y:S01]  /*1fd90*/  HMMA.16816.F32 R80, R172.reuse, R10, R80 ;  /* 0x0000000aac50723c */ /* 0x040fe20000001850 */
[----:B------:R-:W3:Y:S02]  /*1fda0*/  LDL R11, [R1+0x8] ;  /* 0x00000800010b7983 */ /* 0x000ee40000100800 */
[----:B------:R4:W3:Y:S01]  /*1fdb0*/  MUFU.TANH R59, R62 ;  /* 0x0000003e003b7308 */ /* 0x0008e20000002400 */
[----:B------:R-:W-:Y:S01]  /*1fdc0*/  FMUL.FTZ R56, R56, c[0x0][0x320] ;  /* 0x0000c80038387a20 */ /* 0x000fe20000410000 */
[----:B------:R-:W3:Y:S01]  /*1fdd0*/  LDL R10, [R1+0x34] ;  /* 0x00003400010a7983 */ /* 0x000ee20000100800 */
[----:B------:R-:W-:Y:S02]  /*1fde0*/  FMUL.FTZ R57, R57, c[0x0][0x320] ;  /* 0x0000c80039397a20 */ /* 0x000fe40000410000 */
[-C--:B--2---:R-:W-:Y:S01]  /*1fdf0*/  HMMA.16816.F32 R84, R172, R4.reuse, R84 ;  /* 0x00000004ac54723c */ /* 0x084fe20000001854 */
[----:B-1----:R-:W2:Y:S03]  /*1fe00*/  LDL R58, [R1+0x14] ;  /* 0x00001400013a7983 */ /* 0x002ea60000100800 */
[----:B------:R-:W-:Y:S01]  /*1fe10*/  FMUL.FTZ R60, R60, c[0x0][0x320] ;  /* 0x0000c8003c3c7a20 */ /* 0x000fe20000410000 */
[----:B------:R-:W1:Y:S01]  /*1fe20*/  MUFU.TANH R21, R21 ;  /* 0x0000001500157308 */ /* 0x000e620000002400 */
[----:B------:R-:W-:Y:S02]  /*1fe30*/  FMUL.FTZ R61, R61, c[0x0][0x320] ;  /* 0x0000c8003d3d7a20 */ /* 0x000fe40000410000 */
[C---:B------:R-:W-:Y:S04]  /*1fe40*/  HMMA.16816.F32 R88, R188.reuse, R4, R88 ;  /* 0x00000004bc58723c */ /* 0x040fe80000001858 */
[----:B------:R-:W-:Y:S02]  /*1fe50*/  FMUL.FTZ R63, R63, c[0x0][0x320] ;  /* 0x0000c8003f3f7a20 */ /* 0x000fe40000410000 */
[----:B------:R-:W-:Y:S01]  /*1fe60*/  FMUL.FTZ R64, R64, c[0x0][0x320] ;  /* 0x0000c80040407a20 */ /* 0x000fe20000410000 */
[----:B------:R1:W1:Y:S01]  /*1fe70*/  MUFU.TANH R198, R22 ;  /* 0x0000001600c67308 */ /* 0x0002620000002400 */
[-C--:B------:R-:W-:Y:S01]  /*1fe80*/  HMMA.16816.F32 R92, R188, R6.reuse, R92 ;  /* 0x00000006bc5c723c */ /* 0x080fe2000000185c */
[----:B----4-:R-:W3:Y:S03]  /*1fe90*/  LDL R62, [R1+0x30] ;  /* 0x00003000013e7983 */ /* 0x010ee60000100800 */
[----:B------:R-:W-:Y:S02]  /*1fea0*/  FMUL.FTZ R65, R65, c[0x0][0x320] ;  /* 0x0000c80041417a20 */ /* 0x000fe40000410000 */
[----:B------:R-:W-:Y:S02]  /*1feb0*/  FMUL.FTZ R66, R66, c[0x0][0x320] ;  /* 0x0000c80042427a20 */ /* 0x000fe40000410000 */
[----:B------:R-:W-:Y:S01]  /*1fec0*/  HMMA.16816.F32 R96, R172, R6, R96 ;  /* 0x00000006ac60723c */ /* 0x000fe20000001860 */
[----:B------:R1:W1:Y:S03]  /*1fed0*/  MUFU.TANH R184, R23 ;  /* 0x0000001700b87308 */ /* 0x0002660000002400 */
[----:B------:R-:W-:Y:S02]  /*1fee0*/  FMUL.FTZ R67, R67, c[0x0][0x320] ;  /* 0x0000c80043437a20 */ /* 0x000fe40000410000 */
[----:B------:R-:W-:Y:S02]  /*1fef0*/  FMUL.FTZ R68, R68, c[0x0][0x320] ;  /* 0x0000c80044447a20 */ /* 0x000fe40000410000 */
[----:B------:R-:W-:Y:S03]  /*1ff00*/  FMUL.FTZ R69, R69, c[0x0][0x320] ;  /* 0x0000c80045457a20 */ /* 0x000fe60000410000 */
        /* <DEDUP_REMOVED lines=9> */
[----:B------:R-:W3:Y:S01]  /*1ffa0*/  LDL R96, [R1+0x2c] ;  /* 0x00002c0001607983 */ /* 0x000ee20000100800 */
        /* <DEDUP_REMOVED lines=21> */
[----:B------:R-:W-:Y:S01]  /*20100*/  FMUL.FTZ R27, R97, c[0x0][0x320] ;  /* 0x0000c800611b7a20 */ /* 0x000fe20000410000 */
[----:B------:R-:W-:Y:S01]  /*20110*/  MOV R97, c[0x0][0x32c] ;  /* 0x0000cb0000617a02 */ /* 0x000fe20000000f00 */
        /* <DEDUP_REMOVED lines=19> */
[----:B------:R1:W1:Y:S10]  /*20250*/  MUFU.TANH R170, R38 ;  /* 0x0000002600aa7308 */ /* 0x0002740000002400 */
        /* <DEDUP_REMOVED lines=12> */
[----:B------:R1:W1:Y:S10]  /*20320*/  MUFU.TANH R45, R51 ;  /* 0x00000033002d7308 */ /* 0x0002740000002400 */
[----:B------:R-:W1:Y:S10]  /*20330*/  MUFU.TANH R52, R52 ;  /* 0x0000003400347308 */ /* 0x000e740000002400 */
[----:B------:R-:W1:Y:S10]  /*20340*/  MUFU.TANH R53, R53 ;  /* 0x0000003500357308 */ /* 0x000e740000002400 */
[----:B------:R1:W1:Y:S01]  /*20350*/  MUFU.TANH R36, R54 ;  /* 0x0000003600247308 */ /* 0x0002620000002400 */
[C---:B--2---:R-:W-:Y:S09]  /*20360*/  ISETP.GT.AND P0, PT, R226.reuse, R58, PT ;  /* 0x0000003ae200720c */ /* 0x044ff20003f04270 */
[----:B------:R2:W1:Y:S04]  /*20370*/  MUFU.TANH R35, R55 ;  /* 0x0000003700237308 */ /* 0x0004680000002400 */
[----:B------:R-:W-:Y:S06]  /*20380*/  @P0 IADD3 R0, R226, -0x1, RZ ;  /* 0xffffffffe2000810 */ /* 0x000fec0007ffe0ff */
[----:B------:R2:W1:Y:S01]  /*20390*/  MUFU.TANH R168, R56 ;  /* 0x0000003800a87308 */ /* 0x0004620000002400 */
[----:B------:R-:W-:Y:S02]  /*203a0*/  @P0 MOV R3, R251 ;  /* 0x000000fb00030202 */ /* 0x000fe40000000f00 */
[----:B------:R-:W-:Y:S01]  /*203b0*/  @P0 SHF.R.S32.HI R2, RZ, 0x1f, R0 ;  /* 0x0000001fff020819 */ /* 0x000fe20000011400 */
[----:B------:R-:W-:Y:S04]  /*203c0*/  @P0 IMAD.WIDE.U32 R4, R0, c[0x0][0x1e0], RZ ;  /* 0x0000780000040a25 */ /* 0x000fe800078e00ff */
[----:B------:R-:W-:Y:S02]  /*203d0*/  @P0 IMAD R2, R2, c[0x0][0x1e0], RZ ;  /* 0x0000780002020a24 */ /* 0x000fe400078e02ff */
[----:B------:R2:W1:Y:S02]  /*203e0*/  MUFU.TANH R56, R57 ;  /* 0x0000003900387308 */ /* 0x0004640000002400 */
[----:B------:R-:W-:Y:S05]  /*203f0*/  @P0 IMAD R2, R0, c[0x0][0x1e4], R2 ;  /* 0x0000790000020a24 */ /* 0x000fea00078e0202 */
[----:B------:R-:W-:Y:S02]  /*20400*/  @P0 IADD3 R0, R5, R2, RZ ;  /* 0x0000000205000210 */ /* 0x000fe40007ffe0ff */
[----:B------:R-:W-:Y:S01]  /*20410*/  @P0 MOV R2, R248 ;  /* 0x000000f800020202 */ /* 0x000fe20000000f00 */
[----:B------:R-:W1:Y:S02]  /*20420*/  MUFU.TANH R60, R60 ;  /* 0x0000003c003c7308 */ /* 0x000e640000002400 */
[----:B------:R-:W-:Y:S02]  /*20430*/  @P0 IMAD R0, R0, 0x60, RZ ;  /* 0x0000006000000824 */ /* 0x000fe400078e02ff */
[----:B------:R-:W-:Y:S05]  /*20440*/  @P0 IMAD.WIDE.U32 R2, R4, 0x60, R2 ;  /* 0x0000006004020825 */ /* 0x000fea00078e0002 */
[C---:B------:R-:W-:Y:S01]  /*20450*/  @P0 LEA R4, P1, R2.reuse, c[0x0][0x1c8], 0x1 ;  /* 0x0000720002040a11 */ /* 0x040fe200078208ff */
[----:B------:R-:W1:Y:S01]  /*20460*/  MUFU.TANH R61, R61 ;  /* 0x0000003d003d7308 */ /* 0x000e620000002400 */
[----:B------:R-:W-:Y:S04]  /*20470*/  @P0 IADD3 R0, R3, R0, RZ ;  /* 0x0000000003000210 */ /* 0x000fe80007ffe0ff */
[----:B------:R-:W-:Y:S02]  /*20480*/  @P0 LEA.HI.X R5, R2, c[0x0][0x1cc], R0, 0x1, P1 ;  /* 0x0000730002050a11 */ /* 0x000fe400008f0c00 */
[----:B------:R-:W-:Y:S03]  /*20490*/  @P0 IADD3 R2, P1, R4, UR4, RZ ;  /* 0x0000000404020c10 */ /* 0x000fe6000ff3e0ff */
[----:B------:R-:W1:Y:S01]  /*204a0*/  MUFU.TANH R63, R63 ;  /* 0x0000003f003f7308 */ /* 0x000e620000002400 */
[----:B------:R-:W-:Y:S01]  /*204b0*/  @!PT LDS RZ, [RZ] ;  /* 0x00000000fffff984 */ /* 0x000fe20000000800 */
[----:B------:R-:W-:Y:S01]  /*204c0*/  @!PT LDS RZ, [RZ] ;  /* 0x00000000fffff984 */ /* 0x000fe20000000800 */
[----:B------:R-:W-:Y:S01]  /*204d0*/  @!PT LDS RZ, [RZ] ;  /* 0x00000000fffff984 */ /* 0x000fe20000000800 */
[----:B------:R1:W-:Y:S01]  /*204e0*/  @P0 LDGSTS.E.BYPASS.LTC128B.128 [R227+0x3100], [R4.64], !P5 ;  /* 0x0310000004e30fae */ /* 0x0003e2000e901d48 */
[----:B------:R-:W-:Y:S02]  /*204f0*/  @P0 IADD3.X R3, R5, UR5, RZ, P1, !PT ;  /* 0x0000000505030c10 */ /* 0x000fe40008ffe4ff */
[----:B------:R-:W-:Y:S04]  /*20500*/  @P0 IADD3 R8, P2, R2, UR4, RZ ;  /* 0x0000000402080c10 */ /* 0x000fe8000ff5e0ff */
[----:B------:R-:W-:Y:S01]  /*20510*/  @P0 IADD3.X R9, R3, UR5, RZ, P2, !PT ;  /* 0x0000000503090c10 */ /* 0x000fe200097fe4ff */
[----:B------:R2:W-:Y:S01]  /*20520*/  @P0 LDGSTS.E.BYPASS.LTC128B.128 [R227+0x3900], [R2.64], !P5 ;  /* 0x0390000002e30fae */ /* 0x0005e2000e901d48 */
[----:B------:R-:W2:Y:S01]  /*20530*/  MUFU.TANH R64, R64 ;  /* 0x0000004000407308 */ /* 0x000ea20000002400 */
[----:B------:R-:W-:Y:S04]  /*20540*/  @P0 IADD3 R6, P1, R8, UR4, RZ ;  /* 0x0000000408060c10 */ /* 0x000fe8000ff3e0ff */
[----:B------:R-:W-:Y:S02]  /*20550*/  @P0 IADD3.X R7, R9, UR5, RZ, P1, !PT ;  /* 0x0000000509070c10 */ /* 0x000fe40008ffe4ff */
[----:B------:R3:W-:Y:S03]  /*20560*/  @P0 LDGSTS.E.BYPASS.LTC128B.128 [R227+0x4100], [R8.64], !P5 ;  /* 0x0410000008e30fae */ /* 0x0007e6000e901d48 */
[----:B------:R-:W3:Y:S05]  /*20570*/  MUFU.TANH R65, R65 ;  /* 0x0000004100417308 */ /* 0x000eea0000002400 */
[----:B------:R3:W-:Y:S05]  /*20580*/  @P0 LDGSTS.E.BYPASS.LTC128B.128 [R227+0x4900], [R6.64], !P5 ;  /* 0x0490000006e30fae */ /* 0x0007ea000e901d48 */
[----:B------:R-:W3:Y:S03]  /*20590*/  MUFU.TANH R66, R66 ;  /* 0x0000004200427308 */ /* 0x000ee60000002400 */
[----:B-1----:R1:W4:Y:S01]  /*205a0*/  LDL R5, [R1+0x60] ;  /* 0x0000600001057983 */ /* 0x0023220000100800 */
[----:B--2---:R-:W-:Y:S06]  /*205b0*/  @P0 IADD3 R2, P2, R6, UR4, RZ ;  /* 0x0000000406020c10 */ /* 0x004fec000ff5e0ff */
[----:B------:R-:W2:Y:S01]  /*205c0*/  MUFU.TANH R67, R67 ;  /* 0x0000004300437308 */ /* 0x000ea20000002400 */
[----:B------:R-:W-:Y:S02]  /*205d0*/  @P0 IADD3.X R3, R7, UR5, RZ, P2, !PT ;  /* 0x0000000507030c10 */ /* 0x000fe400097fe4ff */
[----:B---3--:R-:W-:Y:S03]  /*205e0*/  @P0 IADD3 R8, P1, R2, UR4, RZ ;  /* 0x0000000402080c10 */ /* 0x008fe6000ff3e0ff */
[----:B------:R3:W-:Y:S01]  /*205f0*/  @P0 LDGSTS.E.BYPASS.LTC128B.128 [R227+0x5100], [R2.64], !P5 ;  /* 0x0510000002e30fae */ /* 0x0007e2000e901d48 */
[----:B------:R-:W-:Y:S03]  /*20600*/  @P0 IADD3.X R9, R3, UR5, RZ, P1, !PT ;  /* 0x0000000503090c10 */ /* 0x000fe60008ffe4ff */
[----:B------:R-:W1:Y:S04]  /*20610*/  MUFU.TANH R68, R68 ;  /* 0x0000004400447308 */ /* 0x000e680000002400 */
[----:B------:R1:W-:Y:S06]  /*20620*/  @P0 LDGSTS.E.BYPASS.LTC128B.128 [R227+0x5900], [R8.64], !P5 ;  /* 0x0590000008e30fae */ /* 0x0003ec000e901d48 */
[----:B------:R-:W2:Y:S02]  /*20630*/  MUFU.TANH R69, R69 ;  /* 0x0000004500457308 */ /* 0x000ea40000002400 */
[----:B------:R-:W0:Y:S08]  /*20640*/  LDGDEPBAR ;  /* 0x00000000000079af */ /* 0x000e300000000000 */
[----:B------:R-:W2:Y:S01]  /*20650*/  MUFU.TANH R70, R70 ;  /* 0x0000004600467308 */ /* 0x000ea20000002400 */
[----:B---3--:R-:W-:Y:S05]  /*20660*/  IMAD R2, R226, -0x60, RZ ;  /* 0xffffffa0e2027824 */ /* 0x008fea00078e02ff */
[C---:B------:R-:W-:Y:S04]  /*20670*/  IADD3 R7, -R10.reuse, 0x1, R2 ;  /* 0x000000010a077810 */ /* 0x040fe80007ffe102 */
[----:B------:R-:W3:Y:S01]  /*20680*/  MUFU.TANH R71, R71 ;  /* 0x0000004700477308 */ /* 0x000ee20000002400 */
[----:B-1----:R-:W-:Y:S02]  /*20690*/  IADD3 R8, -R10, R2, RZ ;  /* 0x000000020a087210 */ /* 0x002fe40007ffe1ff */
[----:B------:R-:W-:Y:S04]  /*206a0*/  IADD3 R7, -R62, R7, R96 ;  /* 0x000000073e077210 */ /* 0x000fe80007ffe160 */
[C---:B------:R-:W-:Y:S02]  /*206b0*/  IADD3 R6, R7.reuse, c[0x0][0x328], RZ ;  /* 0x0000ca0007067a10 */ /* 0x040fe40007ffe0ff */
[----:B------:R-:W-:Y:S01]  /*206c0*/  IADD3 R7, R7, UR7, RZ ;  /* 0x0000000707077c10 */ /* 0x000fe2000fffe0ff */
        /* <DEDUP_REMOVED lines=24> */
[----:B------:R-:W1:Y:S01]  /*20850*/  MUFU.TANH R30, R30 ;  /* 0x0000001e001e7308 */ /* 0x000e620000002400 */
[----:B----4-:R-:W-:Y:S02]  /*20860*/  @P3 SHF.R.U32.HI R5, RZ, c[0x0][0x2cc], R11 ;  /* 0x0000b300ff053a19 */ /* 0x010fe4000001160b */
[----:B------:R-:W-:Y:S03]  /*20870*/  ISETP.GE.AND P3, PT, R97, 0x1, PT ;  /* 0x000000016100780c */ /* 0x000fe60003f66270 */
[----:B------:R-:W4:Y:S04]  /*20880*/  SHFL.IDX PT, R4, R5, RZ, 0x1c1f ;  /* 0x001c1fff05047589 */ /* 0x000f2800000e0000 */
[----:B------:R-:W1:Y:S10]  /*20890*/  MUFU.TANH R27, R27 ;  /* 0x0000001b001b7308 */ /* 0x000e740000002400 */
[----:B------:R-:W1:Y:S10]  /*208a0*/  MUFU.TANH R29, R29 ;  /* 0x0000001d001d7308 */ /* 0x000e740000002400 */
[----:B------:R-:W1:Y:S01]  /*208b0*/  MUFU.TANH R28, R28 ;  /* 0x0000001c001c7308 */ /* 0x000e620000002400 */
[-C--:B----4-:R-:W-:Y:S02]  /*208c0*/  IADD3 R3, R6, R4.reuse, RZ ;  /* 0x0000000406037210 */ /* 0x090fe40007ffe0ff */
[----:B------:R-:W-:Y:S01]  /*208d0*/  IADD3 R0, R7, R4, RZ ;  /* 0x0000000407007210 */ /* 0x000fe20007ffe0ff */
[----:B------:R-:W-:-:S06]  /*208e0*/  @!P3 BRA `(.L_x_462) ;  /* 0x000001700000b947 */ /* 0x000fcc0003800000 */
[----:B--23--:R-:W-:Y:S01]  /*208f0*/  IADD3 R4, -R62, R96, R4 ;  /* 0x000000603e047210 */ /* 0x00cfe20007ffe104 */
        /* <DEDUP_REMOVED lines=12> */
.L_x_464:
[----:B------:R-:W-:Y:S04]  /*209c0*/  MOV R9, c[0x0][0x32c] ;  /* 0x0000cb0000097a02 */ /* 0x000fe80000000f00 */
[----:B------:R-:W-:Y:S11]  /*209d0*/  ISETP.NE.AND P0, PT, R9, 0x1, PT ;  /* 0x000000010900780c */ /* 0x000ff60003f05270 */
[----:B------:R-:W-:Y:S02]  /*209e0*/  @!UPT UIADD3 URZ, URZ, URZ, URZ ;  /* 0x0000003f3f3ff290 */ /* 0x000fe4000fffe03f */
[----:B------:R-:W-:Y:S05]  /*209f0*/  @P0 IMAD.HI.U32 R9, R4, c[0x0][0x330], RZ ;  /* 0x0000cc0004090a27 */ /* 0x000fea00078e00ff */
[----:B------:R-:W-:Y:S02]  /*20a00*/  @P0 SHF.R.U32.HI R4, RZ, c[0x0][0x334], R9 ;  /* 0x0000cd00ff040a19 */ /* 0x000fe40000011609 */
.L_x_465:
[----:B------:R-:W-:Y:S05]  /*20a10*/  BSYNC B0 ;  /* 0x0000000000007941 */ /* 0x000fea0003800000 */
.L_x_463:
[----:B------:R-:W-:Y:S05]  /*20a20*/  IMAD R4, R4, c[0x0][0x32c], R8 ;  /* 0x0000cb0004047a24 */ /* 0x000fea00078e0208 */
[----:B------:R-:W-:Y:S02]  /*20a30*/  IADD3 R9, R4, c[0x0][0x32c], RZ ;  /* 0x0000cb0004097a10 */ /* 0x000fe40007ffe0ff */
[----:B------:R-:W-:Y:S02]  /*20a40*/  IMNMX R0, R0, R4, !PT ;  /* 0x0000000400007217 */ /* 0x000fe40007800200 */
[----:B------:R-:W-:Y:S02]  /*20a50*/  IMNMX R3, R3, R9, PT ;  /* 0x0000000903037217 */ /* 0x000fe40003800200 */
.L_x_462:
[C---:B--23--:R-:W-:Y:S02]  /*20a60*/  ISETP.GE.AND P0, PT, R2.reuse, 0x9, PT ;  /* 0x000000090200780c */ /* 0x04cfe40003f06270 */
[----:B------:R-:W-:Y:S02]  /*20a70*/  ISETP.GE.AND P1, PT, R2, 0x2, PT ;  /* 0x000000020200780c */ /* 0x000fe40003f26270 */
[----:B------:R-:W-:Y:S02]  /*20a80*/  P2R R25, PR, RZ, 0x1 ;  /* 0x00000001ff197803 */ /* 0x000fe40000000000 */
[C---:B------:R-:W-:Y:S02]  /*20a90*/  ISETP.GT.AND P0, PT, R0.reuse, 0x8, !P0 ;  /* 0x000000080000780c */ /* 0x040fe40004704270 */
[----:B------:R-:W-:Y:S02]  /*20aa0*/  P2R R26, PR, RZ, 0x2 ;  /* 0x00000002ff1a7803 */ /* 0x000fe40000000000 */
[----:B------:R-:W-:Y:S02]  /*20ab0*/  ISETP.GT.AND P1, PT, R0, 0x1, !P1 ;  /* 0x000000010000780c */ /* 0x000fe40004f24270 */
[C---:B------:R-:W-:Y:S02]  /*20ac0*/  ISETP.LT.OR P0, PT, R3.reuse, 0x9, P0 ;  /* 0x000000090300780c */ /* 0x040fe40000701670 */
[----:B------:R-:W-:Y:S02]  /*20ad0*/  ISETP.GE.AND P2, PT, R2, 0xa, PT ;  /* 0x0000000a0200780c */ /* 0x000fe40003f46270 */
[C---:B------:R-:W-:Y:S02]  /*20ae0*/  ISETP.LT.OR P1, PT, R3.reuse, 0x2, P1 ;  /* 0x000000020300780c */ /* 0x040fe40000f21670 */
        /* <DEDUP_REMOVED lines=67> */
[C---:B------:R-:W-:Y:S02]  /*20f20*/  ISETP.GE.AND P6, PT, R2.reuse, 0x42, PT ;  /* 0x000000420200780c */ /* 0x040fe40003fc6270 */
        /* <DEDUP_REMOVED lines=18> */
[----:B------:R-:W-:Y:S04]  /*21050*/  ISETP.GT.AND P0, PT, R0, 0x50, !P2 ;  /* 0x000000500000780c */ /* 0x000fe80005704270 */
[C---:B------:R-:W-:Y:S04]  /*21060*/  ISETP.LT.OR P0, PT, R3.reuse, 0x51, P0 ;  /* 0x000000510300780c */ /* 0x040fe80000701670 */
        /* <DEDUP_REMOVED lines=36> */
.L_x_468:
[----:B------:R-:W-:Y:S04]  /*212b0*/  MOV R27, c[0x0][0x32c] ;  /* 0x0000cb00001b7a02 */ /* 0x000fe80000000f00 */
[----:B------:R-:W-:Y:S11]  /*212c0*/  ISETP.NE.AND P0, PT, R27, 0x1, PT ;  /* 0x000000011b00780c */ /* 0x000ff60003f05270 */
[----:B------:R-:W-:Y:S02]  /*212d0*/  @!UPT UIADD3 URZ, URZ, URZ, URZ ;  /* 0x0000003f3f3ff290 */ /* 0x000fe4000fffe03f */
[----:B------:R-:W-:Y:S05]  /*212e0*/  @P0 IMAD.HI.U32 R27, R3, c[0x0][0x330], RZ ;  /* 0x0000cc00031b0a27 */ /* 0x000fea00078e00ff */
[----:B------:R-:W-:Y:S02]  /*212f0*/  @P0 SHF.R.U32.HI R3, RZ, c[0x0][0x334], R27 ;  /* 0x0000cd00ff030a19 */ /* 0x000fe4000001161b */
.L_x_469:
[----:B------:R-:W-:Y:S05]  /*21300*/  BSYNC B0 ;  /* 0x0000000000007941 */ /* 0x000fea0003800000 */
.L_x_467:
[----:B------:R-:W-:Y:S05]  /*21310*/  IMAD R3, R3, c[0x0][0x32c], R8 ;  /* 0x0000cb0003037a24 */ /* 0x000fea00078e0208 */
[----:B------:R-:W-:Y:S02]  /*21320*/  IADD3 R27, R3, c[0x0][0x32c], RZ ;  /* 0x0000cb00031b7a10 */ /* 0x000fe40007ffe0ff */
[----:B------:R-:W-:Y:S02]  /*21330*/  IMNMX R0, R0, R3, !PT ;  /* 0x0000000300007217 */ /* 0x000fe40007800200 */
[----:B------:R-:W-:Y:S02]  /*21340*/  IMNMX R2, R2, R27, PT ;  /* 0x0000001b02027217 */ /* 0x000fe40003800200 */
.L_x_466:
        /* <DEDUP_REMOVED lines=110> */
.L_x_472:
[----:B------:R-:W-:Y:S04]  /*21a30*/  MOV R27, c[0x0][0x32c] ;  /* 0x0000cb00001b7a02 */ /* 0x000fe80000000f00 */
[----:B------:R-:W-:Y:S11]  /*21a40*/  ISETP.NE.AND P0, PT, R27, 0x1, PT ;  /* 0x000000011b00780c */ /* 0x000ff60003f05270 */
[----:B------:R-:W-:Y:S02]  /*21a50*/  @!UPT UIADD3 URZ, URZ, URZ, URZ ;  /* 0x0000003f3f3ff290 */ /* 0x000fe4000fffe03f */
[----:B------:R-:W-:Y:S05]  /*21a60*/  @P0 IMAD.HI.U32 R27, R3, c[0x0][0x330], RZ ;  /* 0x0000cc00031b0a27 */ /* 0x000fea00078e00ff */
[----:B------:R-:W-:Y:S02]  /*21a70*/  @P0 SHF.R.U32.HI R3, RZ, c[0x0][0x334], R27 ;  /* 0x0000cd00ff030a19 */ /* 0x000fe4000001161b */
.L_x_473:
[----:B------:R-:W-:Y:S05]  /*21a80*/  BSYNC B0 ;  /* 0x0000000000007941 */ /* 0x000fea0003800000 */
.L_x_471:
[----:B------:R-:W-:Y:S05]  /*21a90*/  IMAD R3, R3, c[0x0][0x32c], R8 ;  /* 0x0000cb0003037a24 */ /* 0x000fea00078e0208 */
[----:B------:R-:W-:Y:S02]  /*21aa0*/  IADD3 R27, R3, c[0x0][0x32c], RZ ;  /* 0x0000cb00031b7a10 */ /* 0x000fe40007ffe0ff */
[----:B------:R-:W-:Y:S02]  /*21ab0*/  IMNMX R0, R0, R3, !PT ;  /* 0x0000000300007217 */ /* 0x000fe40007800200 */
[----:B------:R-:W-:Y:S02]  /*21ac0*/  IMNMX R2, R2, R27, PT ;  /* 0x0000001b02027217 */ /* 0x000fe40003800200 */
.L_x_470:
        /* <DEDUP_REMOVED lines=110> */
.L_x_476:
[----:B------:R-:W-:Y:S04]  /*221b0*/  MOV R5, c[0x0][0x32c] ;  /* 0x0000cb0000057a02 */ /* 0x000fe80000000f00 */
[----:B------:R-:W-:Y:S11]  /*221c0*/  ISETP.NE.AND P0, PT, R5, 0x1, PT ;  /* 0x000000010500780c */ /* 0x000ff60003f05270 */
[----:B------:R-:W-:Y:S02]  /*221d0*/  @!UPT UIADD3 URZ, URZ, URZ, URZ ;  /* 0x0000003f3f3ff290 */ /* 0x000fe4000fffe03f */
[----:B------:R-:W-:Y:S05]  /*221e0*/  @P0 IMAD.HI.U32 R5, R3, c[0x0][0x330], RZ ;  /* 0x0000cc0003050a27 */ /* 0x000fea00078e00ff */
[----:B------:R-:W-:Y:S02]  /*221f0*/  @P0 SHF.R.U32.HI R3, RZ, c[0x0][0x334], R5 ;  /* 0x0000cd00ff030a19 */ /* 0x000fe40000011605 */
.L_x_477:
[----:B------:R-:W-:Y:S05]  /*22200*/  BSYNC B0 ;  /* 0x0000000000007941 */ /* 0x000fea0003800000 */
.L_x_475:
[----:B------:R-:W-:Y:S05]  /*22210*/  IMAD R8, R3, c[0x0][0x32c], R8 ;  /* 0x0000cb0003087a24 */ /* 0x000fea00078e0208 */
[----:B------:R-:W-:Y:S02]  /*22220*/  IADD3 R3, R8, c[0x0][0x32c], RZ ;  /* 0x0000cb0008037a10 */ /* 0x000fe40007ffe0ff */
[----:B------:R-:W-:Y:S02]  /*22230*/  IMNMX R0, R0, R8, !PT ;  /* 0x0000000800007217 */ /* 0x000fe40007800200 */
[----:B------:R-:W-:Y:S02]  /*22240*/  IMNMX R2, R2, R3, PT ;  /* 0x0000000302027217 */ /* 0x000fe40003800200 */
.L_x_474:
[----:B------:R-:W-:Y:S02]  /*22250*/  ISETP.GT.AND P0, PT, R0, RZ, !P1 ;  /* 0x000000ff0000720c */ /* 0x000fe40004f04270 */
[----:B------:R-:W-:Y:S02]  /*22260*/  ISETP.NE.AND P1, PT, R22, RZ, PT ;  /* 0x000000ff1600720c */ /* 0x000fe40003f25270 */
[----:B------:R-:W-:Y:S02]  /*22270*/  ISETP.LT.OR P0, PT, R2, 0x1, P0 ;  /* 0x000000010200780c */ /* 0x000fe40000701670 */
[----:B------:R-:W-:Y:S02]  /*22280*/  MOV R52, R58 ;  /* 0x0000003a00347202 */ /* 0x000fe40000000f00 */
[----:B------:R-:W-:Y:S02]  /*22290*/  FSEL R8, R247, -INF , !P0 ;  /* 0xff800000f7087808 */ /* 0x000fe40004000000 */
[----:B------:R-:W-:Y:S01]  /*222a0*/  ISETP.NE.AND P0, PT, R26, RZ, PT ;  /* 0x000000ff1a00720c */ /* 0x000fe20003f05270 */
[----:B------:R-:W-:Y:S01]  /*222b0*/  IMAD.MOV.U32 R82, RZ, RZ, R52 ;  /* 0x000000ffff527224 */ /* 0x000fe200078e0034 */
        /* <DEDUP_REMOVED lines=97> */
[----:B------:R-:W-:Y:S01]  /*228d0*/  ISETP.LT.OR P0, PT, R2, 0x39, P0 ;  /* 0x000000390200780c */ /* 0x000fe20000701670 */
[----:B------:R-:W1:Y:S01]  /*228e0*/  SHFL.BFLY PT, R5, R72, 0x2, 0x1f ;  /* 0x0c401f0048057f89 */ /* 0x000e6200000e0000 */
[----:B------:R-:W-:Y:S02]  /*228f0*/  FMNMX.FTZ R3, R244, R3, !PT ;  /* 0x00000003f4037209 */ /* 0x000fe40007810000 */
[----:B------:R-:W-:Y:S02]  /*22900*/  FSEL R183, R59, -INF , !P0 ;  /* 0xff8000003bb77808 */ /* 0x000fe40004000000 */
[----:B------:R-:W-:Y:S02]  /*22910*/  ISETP.NE.AND P0, PT, R12, RZ, PT ;  /* 0x000000ff0c00720c */ /* 0x000fe40003f05270 */
[----:B------:R-:W-:Y:S02]  /*22920*/  FMNMX.FTZ R3, R249, R3, !PT ;  /* 0x00000003f9037209 */ /* 0x000fe40007810000 */
[----:B------:R-:W-:Y:S02]  /*22930*/  ISETP.GT.AND P0, PT, R0, 0x39, !P0 ;  /* 0x000000390000780c */ /* 0x000fe40004704270 */
[----:B------:R-:W-:Y:S02]  /*22940*/  FMNMX.FTZ R3, R250, R3, !PT ;  /* 0x00000003fa037209 */ /* 0x000fe40007810000 */
[----:B------:R-:W-:Y:S02]  /*22950*/  ISETP.LT.OR P0, PT, R2, 0x3a, P0 ;  /* 0x0000003a0200780c */ /* 0x000fe40000701670 */
[----:B------:R-:W-:Y:S01]  /*22960*/  ISETP.NE.AND P1, PT, R11, RZ, PT ;  /* 0x000000ff0b00720c */ /* 0x000fe20003f25270 */
[----:B------:R-:W2:Y:S01]  /*22970*/  SHFL.BFLY PT, R6, R3, 0x2, 0x1f ;  /* 0x0c401f0003067f89 */ /* 0x000ea200000e0000 */
[----:B------:R-:W-:Y:S02]  /*22980*/  FSEL R186, R63, -INF , !P0 ;  /* 0xff8000003fba7808 */ /* 0x000fe40004000000 */
[----:B------:R-:W-:Y:S02]  /*22990*/  ISETP.GT.AND P0, PT, R0, 0x40, !P1 ;  /* 0x000000400000780c */ /* 0x000fe40004f04270 */
[----:B------:R-:W-:Y:S02]  /*229a0*/  ISETP.NE.AND P1, PT, R10, RZ, PT ;  /* 0x000000ff0a00720c */ /* 0x000fe40003f25270 */
[----:B------:R-:W-:Y:S04]  /*229b0*/  ISETP.LT.OR P0, PT, R2, 0x41, P0 ;  /* 0x000000410200780c */ /* 0x000fe80000701670 */
[----:B------:R-:W-:Y:S02]  /*229c0*/  FSEL R193, R74, -INF , !P0 ;  /* 0xff8000004ac17808 */ /* 0x000fe40004000000 */
[----:B------:R-:W-:Y:S02]  /*229d0*/  ISETP.GT.AND P0, PT, R0, 0x41, !P6 ;  /* 0x000000410000780c */ /* 0x000fe40007704270 */
[----:B------:R-:W-:Y:S02]  /*229e0*/  ISETP.NE.AND P6, PT, R4, RZ, PT ;  /* 0x000000ff0400720c */ /* 0x000fe40003fc5270 */
[----:B------:R-:W-:Y:S02]  /*229f0*/  FMNMX.FTZ R4, R27, R102, !PT ;  /* 0x000000661b047209 */ /* 0x000fe40007810000 */
[----:B------:R-:W-:Y:S02]  /*22a00*/  ISETP.LT.OR P0, PT, R2, 0x42, P0 ;  /* 0x000000420200780c */ /* 0x000fe40000701670 */
[----:B------:R-:W-:Y:S02]  /*22a10*/  FMNMX.FTZ R4, R28, R4, !PT ;  /* 0x000000041c047209 */ /* 0x000fe40007810000 */
[----:B------:R-:W-:Y:S02]  /*22a20*/  FSEL R197, R75, -INF , !P0 ;  /* 0xff8000004bc57808 */ /* 0x000fe40004000000 */
[----:B-1----:R-:W-:Y:S02]  /*22a30*/  FMNMX.FTZ R72, R72, R5, !PT ;  /* 0x0000000548487209 */ /* 0x002fe40007810000 */
[----:B------:R-:W-:Y:S02]  /*22a40*/  FMNMX.FTZ R4, R35, R4, !PT ;  /* 0x0000000423047209 */ /* 0x000fe40007810000 */
[----:B--2---:R-:W-:Y:S01]  /*22a50*/  FMNMX.FTZ R3, R3, R6, !PT ;  /* 0x0000000603037209 */ /* 0x004fe20007810000 */
        /* <DEDUP_REMOVED lines=14> */
[----:B-1----:R-:W-:Y:S02]  /*22b40*/  FMNMX.FTZ R72, R72, R7, !PT ;  /* 0x0000000748487209 */ /* 0x002fe40007810000 */
[----:B------:R-:W-:Y:S02]  /*22b50*/  FMNMX.FTZ R4, R169, R4, !PT ;  /* 0x00000004a9047209 */ /* 0x000fe40007810000 */
[----:B------:R-:W-:Y:S01]  /*22b60*/  ISETP.GT.AND P0, PT, R0, 0x50, !P2 ;  /* 0x000000500000780c */ /* 0x000fe20005704270 */
[C---:B------:R-:W-:Y:S01]  /*22b70*/  FMUL.FTZ R74, R72.reuse, c[0x0][0x2d0] ;  /* 0x0000b400484a7a20 */ /* 0x040fe20000410000 */
[----:B------:R-:W-:Y:S02]  /*22b80*/  FSETP.NEU.FTZ.AND P2, PT, R72, -INF , PT ;  /* 0xff8000004800780b */ /* 0x000fe40003f5d000 */
[----:B------:R-:W-:Y:S02]  /*22b90*/  FMNMX.FTZ R5, R8, R103, !PT ;  /* 0x0000006708057209 */ /* 0x000fe40007810000 */
[----:B------:R-:W-:Y:S02]  /*22ba0*/  FMNMX.FTZ R4, R173, R4, !PT ;  /* 0x00000004ad047209 */ /* 0x000fe40007810000 */
[----:B------:R-:W-:Y:S02]  /*22bb0*/  FSEL R74, R74, RZ, P2 ;  /* 0x000000ff4a4a7208 */ /* 0x000fe40001000000 */
[----:B------:R-:W-:Y:S02]  /*22bc0*/  FMNMX.FTZ R5, R22, R5, !PT ;  /* 0x0000000516057209 */ /* 0x000fe40007810000 */
[----:B------:R-:W-:Y:S01]  /*22bd0*/  FMNMX.FTZ R4, R175, R4, !PT ;  /* 0x00000004af047209 */ /* 0x000fe20007810000 */
[--C-:B------:R-:W-:Y:S01]  /*22be0*/  FFMA.FTZ R16, R43, c[0x0][0x2d0], -R74.reuse ;  /* 0x0000b4002b107a23 */ /* 0x100fe2000001084a */
[----:B------:R-:W-:Y:S02]  /*22bf0*/  FMNMX.FTZ R5, R25, R5, !PT ;  /* 0x0000000519057209 */ /* 0x000fe40007810000 */
[----:B--2---:R-:W-:Y:S01]  /*22c00*/  FMNMX.FTZ R71, R3, R71, !PT ;  /* 0x0000004703477209 */ /* 0x004fe20007810000 */
[--C-:B------:R-:W-:Y:S01]  /*22c10*/  FFMA.FTZ R3, R32, c[0x0][0x2d0], -R74.reuse ;  /* 0x0000b40020037a23 */ /* 0x100fe2000001084a */
[----:B------:R-:W-:Y:S02]  /*22c20*/  FMNMX.FTZ R4, R182, R4, !PT ;  /* 0x00000004b6047209 */ /* 0x000fe40007810000 */
        /* <DEDUP_REMOVED lines=21> */
[----:B------:R-:W-:Y:S02]  /*22d80*/  FSETP.NEU.FTZ.AND P1, PT, R71, -INF , PT ;  /* 0xff8000004700780b */ /* 0x000fe40003f3d000 */
[----:B------:R-:W-:Y:S02]  /*22d90*/  ISETP.LT.OR P0, PT, R2, 0x52, P0 ;  /* 0x000000520200780c */ /* 0x000fe40000701670 */
[----:B------:R-:W-:Y:S01]  /*22da0*/  FSEL R75, R75, RZ, P1 ;  /* 0x000000ff4b4b7208 */ /* 0x000fe20000800000 */
[----:B------:R2:W3:Y:S01]  /*22db0*/  MUFU.EX2 R80, R3 ;  /* 0x0000000300507308 */ /* 0x0004e20000000800 */
[----:B------:R-:W-:Y:S02]  /*22dc0*/  FMNMX.FTZ R4, R237, R4, !PT ;  /* 0x00000004ed047209 */ /* 0x000fe40007810000 */
[----:B------:R-:W-:Y:S01]  /*22dd0*/  FMNMX.FTZ R6, R168, R6, !PT ;  /* 0x00000006a8067209 */ /* 0x000fe20007810000 */
[--C-:B------:R-:W-:Y:S01]  /*22de0*/  FFMA.FTZ R12, R42, c[0x0][0x2d0], -R75.reuse ;  /* 0x0000b4002a0c7a23 */ /* 0x100fe2000001084b */
[----:B------:R-:W-:Y:S02]  /*22df0*/  FMNMX.FTZ R4, R238, R4, !PT ;  /* 0x00000004ee047209 */ /* 0x000fe40007810000 */
[----:B------:R-:W-:Y:S02]  /*22e00*/  ISETP.NE.AND P4, PT, R9, RZ, PT ;  /* 0x000000ff0900720c */ /* 0x000fe40003f85270 */
[----:B------:R-:W-:Y:S02]  /*22e10*/  FMNMX.FTZ R4, R239, R4, !PT ;  /* 0x00000004ef047209 */ /* 0x000fe40007810000 */
[----:B------:R-:W-:Y:S02]  /*22e20*/  FSEL R199, R91, -INF , !P0 ;  /* 0xff8000005bc77808 */ /* 0x000fe40004000000 */
[----:B------:R-:W-:Y:S02]  /*22e30*/  FMNMX.FTZ R4, R245, R4, !PT ;  /* 0x00000004f5047209 */ /* 0x000fe40007810000 */
[----:B-1----:R-:W-:Y:S01]  /*22e40*/  FMNMX.FTZ R5, R170, R6, !PT ;  /* 0x00000006aa057209 */ /* 0x002fe20007810000 */
[----:B------:R-:W-:Y:S01]  /*22e50*/  FFMA.FTZ R6, R31, c[0x0][0x2d0], -R74 ;  /* 0x0000b4001f067a23 */ /* 0x000fe2000001084a */
[----:B------:R-:W-:Y:S01]  /*22e60*/  ISETP.GT.AND P3, PT, R0, 0x58, !P4 ;  /* 0x000000580000780c */ /* 0x000fe20006764270 */
[----:B------:R-:W1:Y:S01]  /*22e70*/  SHFL.BFLY PT, R7, R4, 0x2, 0x1f ;  /* 0x0c401f0004077f89 */ /* 0x000e6200000e0000 */
[----:B------:R-:W-:Y:S01]  /*22e80*/  FMNMX.FTZ R5, R172, R5, !PT ;  /* 0x00000005ac057209 */ /* 0x000fe20007810000 */
[----:B------:R-:W4:Y:S01]  /*22e90*/  MUFU.EX2 R247, R6 ;  /* 0x0000000600f77308 */ /* 0x000f220000000800 */
[----:B------:R-:W-:Y:S02]  /*22ea0*/  ISETP.GT.AND P0, PT, R0, 0x59, !P6 ;  /* 0x000000590000780c */ /* 0x000fe40007704270 */
[----:B------:R-:W-:Y:S01]  /*22eb0*/  FMNMX.FTZ R5, R179, R5, !PT ;  /* 0x00000005b3057209 */ /* 0x000fe20007810000 */
[--C-:B--2---:R-:W-:Y:S01]  /*22ec0*/  FFMA.FTZ R3, R29, c[0x0][0x2d0], -R75.reuse ;  /* 0x0000b4001d037a23 */ /* 0x104fe2000001084b */
[----:B---3--:R-:W-:Y:S02]  /*22ed0*/  F2FP.PACK_AB R78, R80, R61 ;  /* 0x0000003d504e723e */ /* 0x008fe400000000ff */
[C---:B------:R-:W-:Y:S02]  /*22ee0*/  ISETP.LT.OR P0, PT, R2.reuse, 0x5a, P0 ;  /* 0x0000005a0200780c */ /* 0x040fe40000701670 */
[----:B------:R-:W-:Y:S01]  /*22ef0*/  ISETP.LT.OR P3, PT, R2, 0x59, P3 ;  /* 0x000000590200780c */ /* 0x000fe20001f61670 */
[----:B------:R2:W-:Y:S01]  /*22f00*/  MUFU.EX2 R92, R3 ;  /* 0x00000003005c7308 */ /* 0x0005e20000000800 */
[----:B------:R-:W-:Y:S01]  /*22f10*/  FMNMX.FTZ R5, R178, R5, !PT ;  /* 0x00000005b2057209 */ /* 0x000fe20007810000 */
[--C-:B------:R-:W-:Y:S01]  /*22f20*/  FFMA.FTZ R2, R37, c[0x0][0x2d0], -R75.reuse ;  /* 0x0000b40025027a23 */ /* 0x100fe2000001084b */
[----:B------:R-:W-:Y:S02]  /*22f30*/  FSEL R73, R54, -INF , !P0 ;  /* 0xff80000036497808 */ /* 0x000fe40004000000 */
[----:B------:R-:W-:Y:S02]  /*22f40*/  FMNMX.FTZ R5, R183, R5, !PT ;  /* 0x00000005b7057209 */ /* 0x000fe40007810000 */
[----:B------:R-:W-:Y:S02]  /*22f50*/  FSEL R192, R57, -INF , !P3 ;  /* 0xff80000039c07808 */ /* 0x000fe40005800000 */
[----:B------:R-:W-:Y:S01]  /*22f60*/  FMNMX.FTZ R5, R186, R5, !PT ;  /* 0x00000005ba057209 */ /* 0x000fe20007810000 */
[----:B------:R3:W-:Y:S01]  /*22f70*/  MUFU.EX2 R60, R2 ;  /* 0x00000002003c7308 */ /* 0x0007e20000000800 */
[----:B-1----:R-:W-:Y:S02]  /*22f80*/  FMNMX.FTZ R4, R4, R7, !PT ;  /* 0x0000000704047209 */ /* 0x002fe40007810000 */
[----:B------:R-:W-:Y:S02]  /*22f90*/  FMNMX.FTZ R5, R193, R5, !PT ;  /* 0x00000005c1057209 */ /* 0x000fe40007810000 */
[----:B----4-:R-:W-:Y:S01]  /*22fa0*/  F2FP.PACK_AB R76, R247, R89 ;  /* 0x00000059f74c723e */ /* 0x010fe200000000ff */
[----:B------:R-:W1:Y:S01]  /*22fb0*/  SHFL.BFLY PT, R70, R4, 0x1, 0x1f ;  /* 0x0c201f0004467f89 */ /* 0x000e6200000e0000 */
[----:B------:R-:W-:Y:S04]  /*22fc0*/  FMNMX.FTZ R5, R197, R5, !PT ;  /* 0x00000005c5057209 */ /* 0x000fe80007810000 */
[----:B--2---:R-:W-:Y:S01]  /*22fd0*/  FMNMX.FTZ R3, R200, R5, !PT ;  /* 0x00000005c8037209 */ /* 0x004fe20007810000 */
[--C-:B------:R-:W-:Y:S02]  /*22fe0*/  FFMA.FTZ R5, R33, c[0x0][0x2d0], -R75.reuse ;  /* 0x0000b40021057a23 */ /* 0x100fe4000001084b */
[----:B------:R-:W-:Y:S01]  /*22ff0*/  MUFU.EX2 R33, R16 ;  /* 0x0000001000217308 */ /* 0x000fe20000000800 */
[----:B------:R-:W-:Y:S04]  /*23000*/  FMNMX.FTZ R3, R204, R3, !PT ;  /* 0x00000003cc037209 */ /* 0x000fe80007810000 */
[----:B------:R-:W-:Y:S01]  /*23010*/  FMNMX.FTZ R0, R205, R3, !PT ;  /* 0x00000003cd007209 */ /* 0x000fe20007810000 */
[--C-:B------:R-:W-:Y:S03]  /*23020*/  FFMA.FTZ R3, R38, c[0x0][0x2d0], -R75.reuse ;  /* 0x0000b40026037a23 */ /* 0x100fe6000001084b */
[----:B------:R-:W-:Y:S01]  /*23030*/  FMNMX.FTZ R0, R199, R0, !PT ;  /* 0x00000000c7007209 */ /* 0x000fe20007810000 */
[----:B------:R-:W2:Y:S03]  /*23040*/  MUFU.EX2 R81, R3 ;  /* 0x0000000300517308 */ /* 0x000ea60000000800 */
[----:B------:R-:W-:Y:S02]  /*23050*/  FMNMX.FTZ R0, R192, R0, !PT ;  /* 0x00000000c0007209 */ /* 0x000fe40007810000 */
[----:B-1----:R-:W-:Y:S02]  /*23060*/  FMNMX.FTZ R70, R4, R70, !PT ;  /* 0x0000004604467209 */ /* 0x002fe40007810000 */
[----:B------:R-:W-:Y:S02]  /*23070*/  FMNMX.FTZ R0, R73, R0, !PT ;  /* 0x0000000049007209 */ /* 0x000fe40007810000 */
[C---:B------:R-:W-:Y:S01]  /*23080*/  FSETP.NEU.FTZ.AND P0, PT, R70.reuse, -INF , PT ;  /* 0xff8000004600780b */ /* 0x040fe20003f1d000 */
[----:B------:R-:W1:Y:S01]  /*23090*/  MUFU.EX2 R85, R5 ;  /* 0x0000000500557308 */ /* 0x000e620000000800 */
[----:B------:R-:W-:Y:S01]  /*230a0*/  FMUL.FTZ R96, R70, c[0x0][0x2d0] ;  /* 0x0000b40046607a20 */ /* 0x000fe20000410000 */
[----:B---3--:R-:W3:Y:S04]  /*230b0*/  SHFL.BFLY PT, R2, R0, 0x2, 0x1f ;  /* 0x0c401f0000027f89 */ /* 0x008ee800000e0000 */
[----:B------:R-:W-:Y:S05]  /*230c0*/  FSEL R96, R96, RZ, P0 ;  /* 0x000000ff60607208 */ /* 0x000fea0000000000 */
[--C-:B------:R-:W-:Y:S02]  /*230d0*/  FFMA.FTZ R4, R36, c[0x0][0x2d0], -R96.reuse ;  /* 0x0000b40024047a23 */ /* 0x100fe40000010860 */
[--C-:B------:R-:W-:Y:S01]  /*230e0*/  FFMA.FTZ R32, R45, c[0x0][0x2d0], -R96.reuse ;  /* 0x0000b4002d207a23 */ /* 0x100fe20000010860 */
[----:B--2---:R-:W-:Y:S01]  /*230f0*/  F2FP.PACK_AB R79, R81, R60 ;  /* 0x0000003c514f723e */ /* 0x004fe200000000ff */
[----:B------:R-:W-:Y:S01]  /*23100*/  MUFU.EX2 R83, R4 ;  /* 0x0000000400537308 */ /* 0x000fe20000000800 */
[--C-:B------:R-:W-:Y:S01]  /*23110*/  FFMA.FTZ R3, R27, c[0x0][0x2d0], -R96.reuse ;  /* 0x0000b4001b037a23 */ /* 0x100fe20000010860 */
[----:B-1----:R-:W-:Y:S08]  /*23120*/  F2FP.PACK_AB R77, R85, R92 ;  /* 0x0000005c554d723e */ /* 0x002ff000000000ff */
[----:B------:R1:W-:Y:S02]  /*23130*/  MUFU.EX2 R93, R3 ;  /* 0x00000003005d7308 */ /* 0x0003e40000000800 */
[--C-:B-1----:R-:W-:Y:S02]  /*23140*/  FFMA.FTZ R3, R28, c[0x0][0x2d0], -R96.reuse ;  /* 0x0000b4001c037a23 */ /* 0x102fe40000010860 */
[----:B------:R-:W-:Y:S06]  /*23150*/  FFMA.FTZ R28, R47, c[0x0][0x2d0], -R75 ;  /* 0x0000b4002f1c7a23 */ /* 0x000fec000001084b */
[----:B------:R1:W-:Y:S02]  /*23160*/  MUFU.EX2 R86, R3 ;  /* 0x0000000300567308 */ /* 0x0003e40000000800 */
[----:B-1----:R-:W-:Y:S08]  /*23170*/  FFMA.FTZ R3, R35, c[0x0][0x2d0], -R96 ;  /* 0x0000b40023037a23 */ /* 0x002ff00000010860 */
[----:B------:R3:W1:Y:S02]  /*23180*/  MUFU.EX2 R84, R3 ;  /* 0x0000000300547308 */ /* 0x0006640000000800 */
[----:B---3--:R-:W-:Y:S01]  /*23190*/  FMNMX.FTZ R3, R0, R2, !PT ;  /* 0x0000000200037209 */ /* 0x008fe20007810000 */
[----:B------:R-:W-:Y:S01]  /*231a0*/  FFMA.FTZ R2, R39, c[0x0][0x2d0], -R74 ;  /* 0x0000b40027027a23 */ /* 0x000fe2000001084a */
[----:B------:R-:W-:Y:S01]  /*231b0*/  FSEL R0, R72, RZ, P2 ;  /* 0x000000ff48007208 */ /* 0x000fe20001000000 */
[----:B------:R-:W-:Y:S01]  /*231c0*/  LDSM.16.MT88.4 R36, [R212+0x100] ;  /* 0x00010000d424783b */ /* 0x000fe20000004200 */
[----:B-1----:R-:W-:Y:S04]  /*231d0*/  F2FP.PACK_AB R66, R83, R84 ;  /* 0x000000545342723e */ /* 0x002fe800000000ff */
        /* <DEDUP_REMOVED lines=18> */
[----:B------:R-:W-:Y:S01]  /*23300*/  FMUL.FTZ R17, R69, R117 ;  /* 0x0000007545117220 */ /* 0x000fe20000410000 */
[----:B------:R-:W-:Y:S01]  /*23310*/  MUFU.EX2 R105, R12 ;  /* 0x0000000c00697308 */ /* 0x000fe20000000800 */
[--C-:B------:R-:W-:Y:S02]  /*23320*/  FFMA.FTZ R4, R25, c[0x0][0x2d0], -R97.reuse ;  /* 0x0000b40019047a23 */ /* 0x100fe40000010861 */
[--C-:B------:R-:W-:Y:S02]  /*23330*/  FFMA.FTZ R62, R62, c[0x0][0x2d0], -R97.reuse ;  /* 0x0000b4003e3e7a23 */ /* 0x100fe40000010861 */
[--C-:B------:R-:W-:Y:S05]  /*23340*/  FFMA.FTZ R58, R58, c[0x0][0x2d0], -R97.reuse ;  /* 0x0000b4003a3a7a23 */ /* 0x100fea0000010861 */
[----:B------:R2:W3:Y:S01]  /*23350*/  MUFU.EX2 R2, R0 ;  /* 0x0000000000027308 */ /* 0x0004e20000000800 */
[C---:B-1----:R-:W-:Y:S02]  /*23360*/  FMUL.FTZ R18, R68.reuse, R118 ;  /* 0x0000007644127220 */ /* 0x042fe40000410000 */
[C---:B------:R-:W-:Y:S02]  /*23370*/  FMUL.FTZ R19, R68.reuse, R119 ;  /* 0x0000007744137220 */ /* 0x040fe40000410000 */
[----:B------:R-:W-:Y:S01]  /*23380*/  LDSM.16.MT88.4 R116, [R209+0x2900] ;  /* 0x00290000d174783b */ /* 0x000fe20000004200 */
[C---:B------:R-:W-:Y:S04]  /*23390*/  FMUL.FTZ R34, R68.reuse, R134 ;  /* 0x0000008644227220 */ /* 0x040fe80000410000 */
[----:B------:R-:W1:Y:S01]  /*233a0*/  MUFU.EX2 R53, R4 ;  /* 0x0000000400357308 */ /* 0x000e620000000800 */
[C---:B------:R-:W-:Y:S02]  /*233b0*/  FMUL.FTZ R7, R68.reuse, R107 ;  /* 0x0000006b44077220 */ /* 0x040fe40000410000 */
[C---:B------:R-:W-:Y:S02]  /*233c0*/  FMUL.FTZ R6, R68.reuse, R106 ;  /* 0x0000006a44067220 */ /* 0x040fe40000410000 */
[----:B------:R-:W-:Y:S02]  /*233d0*/  FMUL.FTZ R35, R68, R135 ;  /* 0x0000008744237220 */ /* 0x000fe40000410000 */
[----:B--2---:R-:W-:Y:S02]  /*233e0*/  FFMA.FTZ R0, R8, c[0x0][0x2d0], -R97 ;  /* 0x0000b40008007a23 */ /* 0x004fe40000010861 */
[----:B---3--:R-:W-:Y:S02]  /*233f0*/  FMUL.FTZ R12, R2, R112 ;  /* 0x00000070020c7220 */ /* 0x008fe40000410000 */
[----:B------:R2:W-:Y:S01]  /*23400*/  MUFU.EX2 R196, R0 ;  /* 0x0000000000c47308 */ /* 0x0005e20000000800 */
[----:B------:R-:W-:Y:S02]  /*23410*/  FFMA.FTZ R8, R40, c[0x0][0x2d0], -R75 ;  /* 0x0000b40028087a23 */ /* 0x000fe4000001084b */
[C---:B------:R-:W-:Y:S01]  /*23420*/  FMUL.FTZ R13, R2.reuse, R113 ;  /* 0x00000071020d7220 */ /* 0x040fe20000410000 */
[----:B------:R-:W-:Y:S01]  /*23430*/  MOV R113, R83 ;  /* 0x0000005300717202 */ /* 0x000fe20000000f00 */
[----:B------:R-:W-:Y:S01]  /*23440*/  FMUL.FTZ R45, R2, R145 ;  /* 0x00000091022d7220 */ /* 0x000fe20000410000 */
[----:B-1----:R-:W-:Y:S01]  /*23450*/  MOV R107, R53 ;  /* 0x00000035006b7202 */ /* 0x002fe20000000f00 */
[----:B------:R-:W-:Y:S01]  /*23460*/  FFMA.FTZ R4, R24, c[0x0][0x2d0], -R97 ;  /* 0x0000b40018047a23 */ /* 0x000fe20000010861 */
[----:B------:R-:W-:Y:S01]  /*23470*/  LDSM.16.MT88.4 R52, [R210+0x100] ;  /* 0x00010000d234783b */ /* 0x000fe20000004200 */
[C---:B------:R-:W-:Y:S01]  /*23480*/  FMUL.FTZ R9, R2.reuse, R109 ;  /* 0x0000006d02097220 */ /* 0x040fe20000410000 */
[----:B------:R1:W3:Y:S01]  /*23490*/  MUFU.EX2 R31, R8 ;  /* 0x00000008001f7308 */ /* 0x0002e20000000800 */
[C---:B------:R-:W-:Y:S02]  /*234a0*/  FMUL.FTZ R25, R2.reuse, R125 ;  /* 0x0000007d02197220 */ /* 0x040fe40000410000 */
[----:B------:R-:W-:Y:S02]  /*234b0*/  FMUL.FTZ R29, R2, R129 ;  /* 0x00000081021d7220 */ /* 0x000fe40000410000 */
[----:B------:R-:W-:Y:S02]  /*234c0*/  FFMA.FTZ R40, R49, c[0x0][0x2d0], -R96 ;  /* 0x0000b40031287a23 */ /* 0x000fe40000010860 */
[----:B------:R-:W-:Y:S02]  /*234d0*/  FMUL.FTZ R49, R69, R149 ;  /* 0x0000009545317220 */ /* 0x000fe40000410000 */
[----:B------:R-:W-:Y:S01]  /*234e0*/  IMAD.MOV.U32 R149, RZ, RZ, R86 ;  /* 0x000000ffff957224 */ /* 0x000fe200078e0056 */
[----:B------:R4:W-:Y:S01]  /*234f0*/  MUFU.EX2 R64, R4 ;  /* 0x0000000400407308 */ /* 0x0009e20000000800 */
[----:B------:R-:W-:Y:S02]  /*23500*/  FFMA.FTZ R24, R44, c[0x0][0x2d0], -R75 ;  /* 0x0000b4002c187a23 */ /* 0x000fe4000001084b */
[----:B------:R-:W-:Y:S02]  /*23510*/  FFMA.FTZ R44, R50, c[0x0][0x2d0], -R96 ;  /* 0x0000b400322c7a23 */ /* 0x000fe40000010860 */
[----:B--2---:R-:W-:Y:S02]  /*23520*/  FFMA.FTZ R0, R22, c[0x0][0x2d0], -R97 ;  /* 0x0000b40016007a23 */ /* 0x004fe40000010861 */
[----:B------:R-:W2:Y:S01]  /*23530*/  LDSM.16.MT88.4 R20, [R209+0x100] ;  /* 0x00010000d114783b */ /* 0x000ea20000004200 */
[----:B------:R-:W-:Y:S01]  /*23540*/  FMUL.FTZ R50, R68, R150 ;  /* 0x0000009644327220 */ /* 0x000fe20000410000 */
[----:B------:R-:W-:Y:S01]  /*23550*/  MOV R150, R85 ;  /* 0x0000005500967202 */ /* 0x000fe20000000f00 */
[----:B------:R5:W5:Y:S01]  /*23560*/  MUFU.EX2 R87, R0 ;  /* 0x0000000000577308 */ /* 0x000b620000000800 */
[C---:B-1----:R-:W-:Y:S01]  /*23570*/  FMUL.FTZ R8, R2.reuse, R108 ;  /* 0x0000006c02087220 */ /* 0x042fe20000410000 */
[----:B---3--:R-:W-:Y:S08]  /*23580*/  MOV R125, R31 ;  /* 0x0000001f007d7202 */ /* 0x008ff00000000f00 */
[----:B------:R-:W1:Y:S01]  /*23590*/  MUFU.EX2 R30, R24 ;  /* 0x00000018001e7308 */ /* 0x000e620000000800 */
[----:B----4-:R-:W-:Y:S02]  /*235a0*/  FFMA.FTZ R4, R41, c[0x0][0x2d0], -R74 ;  /* 0x0000b40029047a23 */ /* 0x010fe4000001084a */
[----:B------:R-:W-:Y:S07]  /*235b0*/  FMUL.FTZ R41, R2, R141 ;  /* 0x0000008d02297220 */ /* 0x000fee0000410000 */
[----:B------:R3:W4:Y:S01]  /*235c0*/  MUFU.EX2 R246, R4 ;  /* 0x0000000400f67308 */ /* 0x0007220000000800 */
[----:B-----5:R-:W-:Y:S01]  /*235d0*/  FSEL R0, R3, RZ, P0 ;  /* 0x000000ff03007208 */ /* 0x020fe20000000000 */
[----:B------:R-:W-:Y:S01]  /*235e0*/  IMAD.MOV.U32 R112, RZ, RZ, R87 ;  /* 0x000000ffff707224 */ /* 0x000fe200078e0057 */
[----:B------:R-:W-:Y:S03]  /*235f0*/  F2FP.PACK_AB R65, R87, R196 ;  /* 0x000000c45741723e */ /* 0x000fe600000000ff */
[----:B------:R-:W-:Y:S04]  /*23600*/  FADD.FTZ R0, -R0, R103 ;  /* 0x0000006700007221 */ /* 0x000fe80000010100 */
[----:B------:R5:W-:Y:S01]  /*23610*/  MUFU.EX2 R108, R40 ;  /* 0x00000028006c7308 */ /* 0x000be20000000800 */
[----:B------:R-:W-:Y:S01]  /*23620*/  FMUL.FTZ R0, R0, c[0x0][0x2d0] ;  /* 0x0000b40000007a20 */ /* 0x000fe20000410000 */
[----:B-1----:R-:W-:Y:S01]  /*23630*/  MOV R129, R30 ;  /* 0x0000001e00817202 */ /* 0x002fe20000000f00 */
[----:B------:R-:W-:Y:S07]  /*23640*/  FMUL.FTZ R24, R2, R124 ;  /* 0x0000007c02187220 */ /* 0x000fee0000410000 */
[----:B------:R-:W1:Y:S01]  /*23650*/  MUFU.EX2 R0, R0 ;  /* 0x0000000000007308 */ /* 0x000e620000000800 */
[C---:B---3--:R-:W-:Y:S01]  /*23660*/  FMUL.FTZ R4, R69.reuse, R104 ;  /* 0x0000006845047220 */ /* 0x048fe20000410000 */
[----:B----4-:R-:W-:Y:S01]  /*23670*/  MOV R106, R246 ;  /* 0x000000f6006a7202 */ /* 0x010fe20000000f00 */
[----:B------:R-:W-:Y:S01]  /*23680*/  IMAD.MOV.U32 R104, RZ, RZ, R64 ;  /* 0x000000ffff687224 */ /* 0x000fe200078e0040 */
[----:B------:R-:W-:Y:S06]  /*23690*/  F2FP.PACK_AB R64, R86, R93 ;  /* 0x0000005d5640723e */ /* 0x000fec00000000ff */
[----:B------:R3:W-:Y:S01]  /*236a0*/  MUFU.EX2 R124, R32 ;  /* 0x00000020007c7308 */ /* 0x0007e20000000800 */
[-C--:B--2---:R-:W-:Y:S05]  /*236b0*/  HMMA.16816.F32 R4, R76, R20.reuse, R4 ;  /* 0x000000144c04723c */ /* 0x084fea0000001804 */
[----:B------:R-:W-:Y:S01]  /*236c0*/  F2FP.PACK_AB R67, R104, R107 ;  /* 0x0000006b6843723e */ /* 0x000fe200000000ff */
[----:B-----5:R-:W-:Y:S03]  /*236d0*/  FMUL.FTZ R40, R2, R140 ;  /* 0x0000008c02287220 */ /* 0x020fe60000410000 */
[----:B------:R-:W-:Y:S03]  /*236e0*/  MUFU.EX2 R59, R44 ;  /* 0x0000002c003b7308 */ /* 0x000fe60000000800 */
[C---:B-1----:R-:W-:Y:S02]  /*236f0*/  FMUL.FTZ R10, R0.reuse, R110 ;  /* 0x0000006e000a7220 */ /* 0x042fe40000410000 */
[C---:B------:R-:W-:Y:S02]  /*23700*/  FMUL.FTZ R11, R0.reuse, R111 ;  /* 0x0000006f000b7220 */ /* 0x040fe40000410000 */
[C---:B------:R-:W-:Y:S02]  /*23710*/  FMUL.FTZ R14, R0.reuse, R114 ;  /* 0x00000072000e7220 */ /* 0x040fe40000410000 */
[----:B------:R-:W-:Y:S01]  /*23720*/  IMAD.MOV.U32 R114, RZ, RZ, R82 ;  /* 0x000000ffff727224 */ /* 0x000fe200078e0052 */
[----:B------:R-:W-:Y:S01]  /*23730*/  MUFU.EX2 R103, R58 ;  /* 0x0000003a00677308 */ /* 0x000fe20000000800 */
[C---:B------:R-:W-:Y:S01]  /*23740*/  FMUL.FTZ R27, R0.reuse, R127 ;  /* 0x0000007f001b7220 */ /* 0x040fe20000410000 */
[C---:B------:R-:W-:Y:S04]  /*23750*/  HMMA.16816.F32 R8, R64.reuse, R20, R8 ;  /* 0x000000144008723c */ /* 0x040fe80000001808 */
[----:B------:R-:W-:Y:S01]  /*23760*/  FMUL.FTZ R15, R0, R115 ;  /* 0x00000073000f7220 */ /* 0x000fe20000410000 */
[----:B------:R-:W-:Y:S01]  /*23770*/  MOV R127, R81 ;  /* 0x00000051007f7202 */ /* 0x000fe20000000f00 */
[C---:B---3--:R-:W-:Y:S02]  /*23780*/  FMUL.FTZ R32, R69.reuse, R132 ;  /* 0x0000008445207220 */ /* 0x048fe40000410000 */
[----:B------:R-:W-:Y:S01]  /*23790*/  FFMA.FTZ R20, R46, c[0x0][0x2d0], -R74 ;  /* 0x0000b4002e147a23 */ /* 0x000fe2000001084a */
[----:B------:R1:W-:Y:S02]  /*237a0*/  MUFU.EX2 R111, R28 ;  /* 0x0000001c006f7308 */ /* 0x0003e40000000800 */
[-C--:B------:R-:W-:Y:S03]  /*237b0*/  HMMA.16816.F32 R12, R64, R22.reuse, R12 ;  /* 0x00000016400c723c */ /* 0x080fe6000000180c */
[C---:B------:R-:W-:Y:S02]  /*237c0*/  FMUL.FTZ R31, R0.reuse, R131 ;  /* 0x00000083001f7220 */ /* 0x040fe40000410000 */
[----:B------:R-:W-:Y:S02]  /*237d0*/  IMAD.MOV.U32 R131, RZ, RZ, R80 ;  /* 0x000000ffff837224 */ /* 0x000fe400078e0050 */
[----:B------:R-:W2:Y:S01]  /*237e0*/  LDSM.16.MT88.4 R80, [R211+0x100] ;  /* 0x00010000d350783b */ /* 0x000ea20000004200 */
[C---:B------:R-:W-:Y:S01]  /*237f0*/  HMMA.16816.F32 R16, R76.reuse, R22, R16 ;  /* 0x000000164c10723c */ /* 0x040fe20000001810 */
[----:B------:R3:W-:Y:S03]  /*23800*/  MUFU.EX2 R110, R20 ;  /* 0x00000014006e7308 */ /* 0x0007e60000000800 */
[C---:B------:R-:W-:Y:S02]  /*23810*/  FMUL.FTZ R21, R69.reuse, R121 ;  /* 0x0000007945157220 */ /* 0x040fe40000410000 */
[----:B------:R-:W-:Y:S02]  /*23820*/  FMUL.FTZ R26, R0, R126 ;  /* 0x0000007e001a7220 */ /* 0x000fe40000410000 */
[C---:B------:R-:W-:Y:S04]  /*23830*/  FMUL.FTZ R22, R68.reuse, R122 ;  /* 0x0000007a44167220 */ /* 0x040fe80000410000 */
[----:B------:R-:W-:Y:S01]  /*23840*/  FMUL.FTZ R23, R68, R123 ;  /* 0x0000007b44177220 */ /* 0x000fe20000410000 */
[----:B------:R-:W-:Y:S01]  /*23850*/  MOV R123, R60 ;  /* 0x0000003c007b7202 */ /* 0x000fe20000000f00 */
[----:B-1----:R-:W-:Y:S02]  /*23860*/  FMUL.FTZ R28, R2, R128 ;  /* 0x00000080021c7220 */ /* 0x002fe40000410000 */
[C---:B------:R-:W-:Y:S02]  /*23870*/  FMUL.FTZ R30, R0.reuse, R130 ;  /* 0x00000082001e7220 */ /* 0x040fe40000410000 */
[----:B------:R-:W-:Y:S02]  /*23880*/  IMAD.MOV.U32 R130, RZ, RZ, R33 ;  /* 0x000000ffff827224 */ /* 0x000fe400078e0021 */
[C---:B------:R-:W-:Y:S02]  /*23890*/  FMUL.FTZ R33, R69.reuse, R133 ;  /* 0x0000008545217220 */ /* 0x040fe40000410000 */
[C---:B------:R-:W-:Y:S01]  /*238a0*/  FMUL.FTZ R42, R0.reuse, R142 ;  /* 0x0000008e002a7220 */ /* 0x040fe20000410000 */
[----:B------:R-:W-:Y:S01]  /*238b0*/  LDSM.16.MT88.4 R132, [R212+0x2900] ;  /* 0x00290000d484783b */ /* 0x000fe20000004200 */
[C---:B------:R-:W-:Y:S02]  /*238c0*/  FMUL.FTZ R43, R0.reuse, R143 ;  /* 0x0000008f002b7220 */ /* 0x040fe40000410000 */
[C---:B---3--:R-:W-:Y:S02]  /*238d0*/  FMUL.FTZ R20, R69.reuse, R120 ;  /* 0x0000007845147220 */ /* 0x048fe40000410000 */
[----:B------:R-:W-:Y:S01]  /*238e0*/  IMAD.MOV.U32 R122, RZ, RZ, R84 ;  /* 0x000000ffff7a7224 */ /* 0x000fe200078e0054 */
[----:B------:R1:W-:Y:S01]  /*238f0*/  MUFU.EX2 R120, R62 ;  /* 0x0000003e00787308 */ /* 0x0003e20000000800 */
[----:B------:R-:W-:Y:S01]  /*23900*/  FMUL.FTZ R63, R0, R163 ;  /* 0x000000a3003f7220 */ /* 0x000fe20000410000 */
[----:B------:R-:W3:Y:S01]  /*23910*/  LDSM.16.MT88.4 R84, [R209+0x900] ;  /* 0x00090000d154783b */ /* 0x000ee20000004200 */
[----:B------:R-:W-:Y:S01]  /*23920*/  MOV R163, R93 ;  /* 0x0000005d00a37202 */ /* 0x000fe20000000f00 */
[-C--:B------:R-:W-:Y:S03]  /*23930*/  HMMA.16816.F32 R20, R76, R36.reuse, R20 ;  /* 0x000000244c14723c */ /* 0x080fe60000001814 */
[----:B------:R-:W-:Y:S02]  /*23940*/  FMUL.FTZ R44, R2, R144 ;  /* 0x00000090022c7220 */ /* 0x000fe40000410000 */
[C---:B------:R-:W-:Y:S02]  /*23950*/  FMUL.FTZ R46, R0.reuse, R146 ;  /* 0x00000092002e7220 */ /* 0x040fe40000410000 */
[C---:B------:R-:W-:Y:S01]  /*23960*/  FMUL.FTZ R47, R0.reuse, R147 ;  /* 0x00000093002f7220 */ /* 0x040fe20000410000 */
[C---:B------:R-:W-:Y:S04]  /*23970*/  HMMA.16816.F32 R24, R64.reuse, R36, R24 ;  /* 0x000000244018723c */ /* 0x040fe80000001818 */
[----:B------:R-:W-:Y:S02]  /*23980*/  FMUL.FTZ R58, R0, R158 ;  /* 0x0000009e003a7220 */ /* 0x000fe40000410000 */
[----:B------:R-:W-:Y:S02]  /*23990*/  FMUL.FTZ R60, R2, R160 ;  /* 0x000000a0023c7220 */ /* 0x000fe40000410000 */
[-C--:B------:R-:W-:Y:S04]  /*239a0*/  HMMA.16816.F32 R28, R64, R38.reuse, R28 ;  /* 0x00000026401c723c */ /* 0x080fe8000000181c */
[----:B------:R-:W-:Y:S02]  /*239b0*/  FFMA.FTZ R36, R48, c[0x0][0x2d0], -R96 ;  /* 0x0000b40030247a23 */ /* 0x000fe40000010860 */
[----:B-1----:R-:W-:Y:S02]  /*239c0*/  FMUL.FTZ R62, R0, R162 ;  /* 0x000000a2003e7220 */ /* 0x002fe40000410000 */
[C---:B------:R-:W-:Y:S01]  /*239d0*/  HMMA.16816.F32 R32, R76.reuse, R38, R32 ;  /* 0x000000264c20723c */ /* 0x040fe20000001820 */
[----:B------:R1:W-:Y:S01]  /*239e0*/  MUFU.EX2 R128, R36 ;  /* 0x0000002400807308 */ /* 0x0003e20000000800 */
[----:B------:R-:W4:Y:S02]  /*239f0*/  LDL.LU R162, [R1+0x24] ;  /* 0x0000240001a27983 */ /* 0x000f240000300800 */
[----:B------:R-:W-:Y:S02]  /*23a00*/  FMUL.FTZ R37, R69, R137 ;  /* 0x0000008945257220 */ /* 0x000fe40000410000 */
[----:B------:R-:W-:Y:S02]  /*23a10*/  FFMA.FTZ R48, R51, c[0x0][0x2d0], -R74 ;  /* 0x0000b40033307a23 */ /* 0x000fe4000001084a */
[C---:B------:R-:W-:Y:S03]  /*23a20*/  FMUL.FTZ R38, R68.reuse, R138 ;  /* 0x0000008a44267220 */ /* 0x040fe60000410000 */
[----:B------:R-:W5:Y:S01]  /*23a30*/  MUFU.EX2 R57, R48 ;  /* 0x0000003000397308 */ /* 0x000f620000000800 */
[C---:B------:R-:W-:Y:S02]  /*23a40*/  FMUL.FTZ R39, R68.reuse, R139 ;  /* 0x0000008b44277220 */ /* 0x040fe40000410000 */
[----:B------:R-:W-:Y:S02]  /*23a50*/  FMUL.FTZ R51, R68, R151 ;  /* 0x0000009744337220 */ /* 0x000fe40000410000 */
[----:B------:R-:W-:Y:S02]  /*23a60*/  IMAD.MOV.U32 R160, RZ, RZ, R61 ;  /* 0x000000ffffa07224 */ /* 0x000fe400078e003d */
[----:B------:R-:W-:Y:S01]  /*23a70*/  FMUL.FTZ R61, R2, R161 ;  /* 0x000000a1023d7220 */ /* 0x000fe20000410000 */
[----:B------:R-:W-:Y:S01]  /*23a80*/  MOV R161, R247 ;  /* 0x000000f700a17202 */ /* 0x000fe20000000f00 */
[----:B------:R-:W-:Y:S02]  /*23a90*/  IMAD.MOV.U32 R126, RZ, RZ, R242 ;  /* 0x000000ffff7e7224 */ /* 0x000fe400078e00f2 */
[C---:B-1----:R-:W-:Y:S07]  /*23aa0*/  FMUL.FTZ R36, R69.reuse, R136 ;  /* 0x0000008845247220 */ /* 0x042fee0000410000 */
[-C--:B------:R-:W-:Y:S03]  /*23ab0*/  HMMA.16816.F32 R36, R76, R52.reuse, R36 ;  /* 0x000000344c24723c */ /* 0x080fe60000001824 */
[----:B-----5:R-:W-:Y:S01]  /*23ac0*/  MOV R151, R57 ;  /* 0x0000003900977202 */ /* 0x020fe20000000f00 */
[C---:B------:R-:W-:Y:S01]  /*23ad0*/  FMUL.FTZ R48, R69.reuse, R148 ;  /* 0x0000009445307220 */ /* 0x040fe20000410000 */
[----:B------:R-:W-:Y:S01]  /*23ae0*/  MOV R148, R59 ;  /* 0x0000003b00947202 */ /* 0x000fe20000000f00 */
[----:B------:R-:W-:Y:S02]  /*23af0*/  FMUL.FTZ R59, R0, R159 ;  /* 0x0000009f003b7220 */ /* 0x000fe40000410000 */
[C---:B------:R-:W-:Y:S04]  /*23b00*/  HMMA.16816.F32 R40, R64.reuse, R52, R40 ;  /* 0x000000344028723c */ /* 0x040fe80000001828 */
[----:B------:R-:W-:Y:S03]  /*23b10*/  FMUL.FTZ R57, R2, R157 ;  /* 0x0000009d02397220 */ /* 0x000fe60000410000 */
[--C-:B------:R-:W-:Y:S01]  /*23b20*/  FFMA.FTZ R52, R56, c[0x0][0x2d0], -R97.reuse ;  /* 0x0000b40038347a23 */ /* 0x100fe20000010861 */
[-C--:B------:R-:W-:Y:S03]  /*23b30*/  HMMA.16816.F32 R44, R64, R54.reuse, R44 ;  /* 0x00000036402c723c */ /* 0x080fe6000000182c */
[----:B------:R1:W5:Y:S01]  /*23b40*/  MUFU.EX2 R109, R52 ;  /* 0x00000034006d7308 */ /* 0x0003620000000800 */
[C---:B------:R-:W-:Y:S02]  /*23b50*/  FMUL.FTZ R53, R69.reuse, R153 ;  /* 0x0000009945357220 */ /* 0x040fe40000410000 */
[----:B------:R-:W-:Y:S02]  /*23b60*/  FMUL.FTZ R56, R2, R156 ;  /* 0x0000009c02387220 */ /* 0x000fe40000410000 */
[C---:B------:R-:W-:Y:S07]  /*23b70*/  HMMA.16816.F32 R48, R76.reuse, R54, R48 ;  /* 0x000000364c30723c */ /* 0x040fee0000001830 */
[C---:B------:R-:W-:Y:S02]  /*23b80*/  FMUL.FTZ R54, R68.reuse, R154 ;  /* 0x0000009a44367220 */ /* 0x040fe40000410000 */
[----:B------:R-:W-:Y:S03]  /*23b90*/  FMUL.FTZ R55, R68, R155 ;  /* 0x0000009b44377220 */ /* 0x000fe60000410000 */
[----:B-1----:R-:W-:Y:S07]  /*23ba0*/  FMUL.FTZ R52, R69, R152 ;  /* 0x0000009845347220 */ /* 0x002fee0000410000 */
[-C--:B--2---:R-:W-:Y:S08]  /*23bb0*/  HMMA.16816.F32 R52, R76, R80.reuse, R52 ;  /* 0x000000504c34723c */ /* 0x084ff00000001834 */
[C---:B------:R-:W-:Y:S07]  /*23bc0*/  HMMA.16816.F32 R56, R64.reuse, R80, R56 ;  /* 0x000000504038723c */ /* 0x040fee0000001838 */
[----:B------:R-:W-:Y:S01]  /*23bd0*/  FFMA.FTZ R80, R88, c[0x0][0x2d0], -R97 ;  /* 0x0000b40058507a23 */ /* 0x000fe20000010861 */
[-C--:B------:R-:W-:Y:S03]  /*23be0*/  HMMA.16816.F32 R60, R64, R82.reuse, R60 ;  /* 0x00000052403c723c */ /* 0x080fe6000000183c */
[----:B------:R1:W2:Y:S01]  /*23bf0*/  MUFU.EX2 R115, R80 ;  /* 0x0000005000737308 */ /* 0x0002a20000000800 */
[----:B-----5:R-:W-:Y:S03]  /*23c00*/  F2FP.PACK_AB R81, R103, R109 ;  /* 0x0000006d6751723e */ /* 0x020fe600000000ff */
[C---:B------:R-:W-:Y:S02]  /*23c10*/  FMUL.FTZ R64, R69.reuse, R164 ;  /* 0x000000a445407220 */ /* 0x040fe40000410000 */
[C---:B------:R-:W-:Y:S01]  /*23c20*/  FMUL.FTZ R66, R68.reuse, R166 ;  /* 0x000000a644427220 */ /* 0x040fe20000410000 */
[----:B------:R-:W5:Y:S02]  /*23c30*/  LDL.LU R164, [R1+0x20] ;  /* 0x0000200001a47983 */ /* 0x000f640000300800 */
[----:B------:R-:W-:Y:S01]  /*23c40*/  FMUL.FTZ R67, R68, R167 ;  /* 0x000000a744437220 */ /* 0x000fe20000410000 */
[----:B------:R-:W-:Y:S01]  /*23c50*/  MOV R167, R89 ;  /* 0x0000005900a77202 */ /* 0x000fe20000000f00 */
[----:B------:R-:W-:Y:S01]  /*23c60*/  FMUL.FTZ R65, R69, R165 ;  /* 0x000000a545417220 */ /* 0x000fe20000410000 */
[----:B------:R-:W5:Y:S01]  /*23c70*/  LDL.LU R166, [R1+0x1c] ;  /* 0x00001c0001a67983 */ /* 0x000f620000300800 */
        /* <DEDUP_REMOVED lines=12> */
[----:B--2---:R-:W-:Y:S03]  /*23d40*/  F2FP.PACK_AB R83, R115, R120 ;  /* 0x000000787353723e */ /* 0x004fe600000000ff */
[-C--:B---3--:R-:W-:Y:S03]  /*23d50*/  HMMA.16816.F32 R4, R76, R84.reuse, R4 ;  /* 0x000000544c04723c */ /* 0x088fe60000001804 */
[--C-:B-1----:R-:W-:Y:S02]  /*23d60*/  FFMA.FTZ R80, R94, c[0x0][0x2d0], -R75.reuse ;  /* 0x0000b4005e507a23 */ /* 0x102fe4000001084b */
[----:B------:R-:W1:Y:S02]  /*23d70*/  LDSM.16.MT88.4 R92, [R210+0x900] ;  /* 0x00090000d25c783b */ /* 0x000e640000004200 */
[----:B------:R2:W-:Y:S02]  /*23d80*/  MUFU.EX2 R139, R80 ;  /* 0x00000050008b7308 */ /* 0x0005e40000000800 */
        /* <DEDUP_REMOVED lines=8> */
[----:B--2---:R-:W-:Y:S03]  /*23e10*/  FFMA.FTZ R84, R177, c[0x0][0x2d0], -R74 ;  /* 0x0000b400b1547a23 */ /* 0x004fe6000001084a */
[--C-:B------:R-:W-:Y:S01]  /*23e20*/  FFMA.FTZ R88, R169, c[0x0][0x2d0], -R96.reuse ;  /* 0x0000b400a9587a23 */ /* 0x100fe20000010860 */
        /* <DEDUP_REMOVED lines=17> */
[----:B------:R2:W2:Y:S01]  /*23f40*/  MUFU.EX2 R141, R88 ;  /* 0x00000058008d7308 */ /* 0x0004a20000000800 */
[----:B----4-:R-:W-:Y:S02]  /*23f50*/  FFMA.FTZ R2, R2, R162, R163 ;  /* 0x000000a202027223 */ /* 0x010fe400000100a3 */
[----:B---3--:R-:W-:Y:S07]  /*23f60*/  FFMA.FTZ R92, R170, c[0x0][0x2d0], -R97 ;  /* 0x0000b400aa5c7a23 */ /* 0x008fee0000010861 */
        /* <DEDUP_REMOVED lines=9> */
[----:B------:R2:W4:Y:S01]  /*24000*/  MUFU.EX2 R140, R88 ;  /* 0x00000058008c7308 */ /* 0x0005220000000800 */
        /* <DEDUP_REMOVED lines=9> */
[----:B------:R-:W-:Y:S01]  /*240a0*/  F2FP.PACK_AB R82, R141, R142 ;  /* 0x0000008e8d52723e */ /* 0x000fe200000000ff */
[----:B------:R2:W-:Y:S01]  /*240b0*/  MUFU.EX2 R147, R80 ;  /* 0x0000005000937308 */ /* 0x0005e20000000800 */
[----:B----4-:R-:W-:Y:S01]  /*240c0*/  F2FP.PACK_AB R81, R234, R140 ;  /* 0x0000008cea51723e */ /* 0x010fe200000000ff */
[----:B-----5:R-:W-:Y:S01]  /*240d0*/  FFMA.FTZ R69, R69, R166, R167 ;  /* 0x000000a645457223 */ /* 0x020fe200000100a7 */
[----:B------:R-:W-:Y:S01]  /*240e0*/  F2FP.PACK_AB R76, R121, R151 ;  /* 0x00000097794c723e */ /* 0x000fe200000000ff */
[----:B------:R-:W-:Y:S03]  /*240f0*/  FFMA.FTZ R68, R68, R164, R165 ;  /* 0x000000a444447223 */ /* 0x000fe600000100a5 */
[----:B------:R-:W-:Y:S02]  /*24100*/  F2FP.PACK_AB R77, R138, R139 ;  /* 0x0000008b8a4d723e */ /* 0x000fe400000000ff */
[----:B------:R-:W-:Y:S02]  /*24110*/  F2FP.PACK_AB R78, R246, R247 ;  /* 0x000000f7f64e723e */ /* 0x000fe400000000ff */
[----:B------:R-:W-:Y:S01]  /*24120*/  F2FP.PACK_AB R79, R143, R242 ;  /* 0x000000f28f4f723e */ /* 0x000fe200000000ff */
[----:B-1----:R-:W1:Y:S01]  /*24130*/  LDSM.16.MT88.4 R84, [R212+0x1100] ;  /* 0x00110000d454783b */ /* 0x002e620000004200 */
[----:B---3--:R-:W-:Y:S05]  /*24140*/  F2FP.PACK_AB R83, R207, R233 ;  /* 0x000000e9cf53723e */ /* 0x008fea00000000ff */
[-C--:B--2---:R-:W-:Y:S03]  /*24150*/  HMMA.16816.F32 R4, R76, R88.reuse, R4 ;  /* 0x000000584c04723c */ /* 0x084fe60000001804 */
[--C-:B------:R-:W-:Y:S04]  /*24160*/  FFMA.FTZ R80, R181, c[0x0][0x2d0], -R75.reuse ;  /* 0x0000b400b5507a23 */ /* 0x100fe8000001084b */
        /* <DEDUP_REMOVED lines=9> */
[----:B--2---:R-:W-:Y:S03]  /*24200*/  FFMA.FTZ R88, R195, c[0x0][0x2d0], -R74 ;  /* 0x0000b400c3587a23 */ /* 0x004fe6000001084a */
        /* <DEDUP_REMOVED lines=17> */
[--C-:B--2---:R-:W-:Y:S01]  /*24320*/  FFMA.FTZ R84, R188, c[0x0][0x2d0], -R96.reuse ;  /* 0x0000b400bc547a23 */ /* 0x104fe20000010860 */
[----:B------:R-:W-:Y:S04]  /*24330*/  MOV R188, R114 ;  /* 0x0000007200bc7202 */ /* 0x000fe80000000f00 */
[----:B------:R-:W-:Y:S04]  /*24340*/  ISETP.GT.AND P0, PT, R226, R188, PT ;  /* 0x000000bce200720c */ /* 0x000fe80003f04270 */
[----:B------:R2:W-:Y:S01]  /*24350*/  MUFU.EX2 R185, R84 ;  /* 0x0000005400b97308 */ /* 0x0005e20000000800 */
[----:B---3--:R-:W-:Y:S01]  /*24360*/  FFMA.FTZ R92, R183, c[0x0][0x2d0], -R97 ;  /* 0x0000b400b75c7a23 */ /* 0x008fe20000010861 */
[----:B------:R-:W-:Y:S08]  /*24370*/  MOV R183, R160 ;  /* 0x000000a000b77202 */ /* 0x000ff00000000f00 */
[----:B------:R3:W-:Y:S01]  /*24380*/  MUFU.EX2 R154, R92 ;  /* 0x0000005c009a7308 */ /* 0x0007e20000000800 */
[----:B-1----:R-:W1:Y:S01]  /*24390*/  LDSM.16.MT88.4 R88, [R211+0x1100] ;  /* 0x00110000d358783b */ /* 0x002e620000004200 */
[----:B--2---:R-:W-:Y:S01]  /*243a0*/  FFMA.FTZ R84, R190, c[0x0][0x2d0], -R96 ;  /* 0x0000b400be547a23 */ /* 0x004fe20000010860 */
[----:B------:R-:W-:Y:S07]  /*243b0*/  MOV R190, R115 ;  /* 0x0000007300be7202 */ /* 0x000fee0000000f00 */
[----:B------:R2:W4:Y:S01]  /*243c0*/  MUFU.EX2 R187, R84 ;  /* 0x0000005400bb7308 */ /* 0x0005220000000800 */
[----:B---3--:R-:W-:Y:S02]  /*243d0*/  FFMA.FTZ R92, R202, c[0x0][0x2d0], -R75 ;  /* 0x0000b400ca5c7a23 */ /* 0x008fe4000001084b */
[----:B------:R-:W-:Y:S07]  /*243e0*/  IMAD.MOV.U32 R202, RZ, RZ, R110 ;  /* 0x000000ffffca7224 */ /* 0x000fee00078e006e */
[----:B------:R3:W-:Y:S01]  /*243f0*/  MUFU.EX2 R159, R92 ;  /* 0x0000005c009f7308 */ /* 0x0007e20000000800 */
[--C-:B--2---:R-:W-:Y:S01]  /*24400*/  FFMA.FTZ R84, R201, c[0x0][0x2d0], -R74.reuse ;  /* 0x0000b400c9547a23 */ /* 0x104fe2000001084a */
[-C--:B-1----:R-:W-:Y:S08]  /*24410*/  HMMA.16816.F32 R52, R76, R88.reuse, R52 ;  /* 0x000000584c34723c */ /* 0x082ff00000001834 */
[----:B------:R1:W-:Y:S01]  /*24420*/  MUFU.EX2 R184, R84 ;  /* 0x0000005400b87308 */ /* 0x0003e20000000800 */
[----:B------:R-:W-:Y:S01]  /*24430*/  IMAD.MOV.U32 R201, RZ, RZ, R151 ;  /* 0x000000ffffc97224 */ /* 0x000fe200078e0097 */
[C---:B------:R-:W-:Y:S01]  /*24440*/  HMMA.16816.F32 R56, R80.reuse, R88, R56 ;  /* 0x000000585038723c */ /* 0x040fe20000001838 */
[----:B---3--:R-:W-:Y:S06]  /*24450*/  LDSM.16.MT88.4 R92, [R210+0x1900] ;  /* 0x00190000d25c783b */ /* 0x008fec0000004200 */
[--C-:B------:R-:W-:Y:S01]  /*24460*/  FFMA.FTZ R88, R186, c[0x0][0x2d0], -R97.reuse ;  /* 0x0000b400ba587a23 */ /* 0x100fe20000010861 */
[-C--:B------:R-:W-:Y:S03]  /*24470*/  HMMA.16816.F32 R60, R80, R90.reuse, R60 ;  /* 0x0000005a503c723c */ /* 0x080fe6000000183c */
[----:B------:R2:W3:Y:S01]  /*24480*/  MUFU.EX2 R102, R88 ;  /* 0x0000005800667308 */ /* 0x0004e20000000800 */
[----:B------:R-:W-:Y:S02]  /*24490*/  MOV R186, R201 ;  /* 0x000000c900ba7202 */ /* 0x000fe40000000f00 */
[----:B------:R-:W-:Y:S01]  /*244a0*/  MOV R201, R121 ;  /* 0x0000007900c97202 */ /* 0x000fe20000000f00 */
[--C-:B------:R-:W-:Y:S01]  /*244b0*/  FFMA.FTZ R80, R228, c[0x0][0x2d0], -R74.reuse ;  /* 0x0000b400e4507a23 */ /* 0x100fe2000001084a */
[----:B------:R-:W-:Y:S04]  /*244c0*/  HMMA.16816.F32 R64, R76, R90, R64 ;  /* 0x0000005a4c40723c */ /* 0x000fe80000001840 */
[----:B-1----:R-:W-:Y:S01]  /*244d0*/  FFMA.FTZ R84, R179, c[0x0][0x2d0], -R97 ;  /* 0x0000b400b3547a23 */ /* 0x002fe20000010861 */
[----:B------:R1:W-:Y:S01]  /*244e0*/  MUFU.EX2 R181, R80 ;  /* 0x0000005000b57308 */ /* 0x0003e20000000800 */
[----:B----4-:R-:W-:Y:S02]  /*244f0*/  F2FP.PACK_AB R82, R187, R185 ;  /* 0x000000b9bb52723e */ /* 0x010fe400000000ff */
        /* <DEDUP_REMOVED lines=25> */
[--C-:B------:R-:W-:Y:S01]  /*24690*/  FFMA.FTZ R88, R225, c[0x0][0x2d0], -R96.reuse ;  /* 0x0000b400e1587a23 */ /* 0x100fe20000010860 */
[-C--:B------:R-:W-:Y:S01]  /*246a0*/  HMMA.16816.F32 R28, R80, R90.reuse, R28 ;  /* 0x0000005a501c723c */ /* 0x080fe2000000181c */
[----:B------:R1:W-:Y:S03]  /*246b0*/  MUFU.EX2 R180, R84 ;  /* 0x0000005400b47308 */ /* 0x0003e60000000800 */
[----:B------:R-:W-:Y:S04]  /*246c0*/  IMAD.MOV.U32 R225, RZ, RZ, R113 ;  /* 0x000000ffffe17224 */ /* 0x000fe800078e0071 */
        /* <DEDUP_REMOVED lines=9> */
[--C-:B--2---:R-:W-:Y:S02]  /*24760*/  FFMA.FTZ R88, R229, c[0x0][0x2d0], -R96.reuse ;  /* 0x0000b400e5587a23 */ /* 0x104fe40000010860 */
[----:B------:R-:W-:Y:S01]  /*24770*/  IMAD.MOV.U32 R229, RZ, RZ, R127 ;  /* 0x000000ffffe57224 */ /* 0x000fe200078e007f */
        /* <DEDUP_REMOVED lines=8> */
[----:B------:R-:W-:Y:S01]  /*24800*/  MOV R230, R131 ;  /* 0x0000008300e67202 */ /* 0x000fe20000000f00 */
[----:B------:R-:W-:Y:S07]  /*24810*/  IMAD.MOV.U32 R131, RZ, RZ, R104 ;  /* 0x000000ffff837224 */ /* 0x000fee00078e0068 */
[----:B------:R2:W4:Y:S01]  /*24820*/  MUFU.EX2 R177, R88 ;  /* 0x0000005800b17308 */ /* 0x0005220000000800 */
[----:B---3--:R-:W-:Y:S09]  /*24830*/  FFMA.FTZ R92, R200, c[0x0][0x2d0], -R97 ;  /* 0x0000b400c85c7a23 */ /* 0x008ff20000010861 */
[----:B------:R3:W-:Y:S01]  /*24840*/  MUFU.EX2 R99, R92 ;  /* 0x0000005c00637308 */ /* 0x0007e20000000800 */
[----:B-1----:R-:W-:Y:S02]  /*24850*/  FFMA.FTZ R84, R203, c[0x0][0x2d0], -R96 ;  /* 0x0000b400cb547a23 */ /* 0x002fe40000010860 */
[----:B------:R-:W-:Y:S07]  /*24860*/  IMAD.MOV.U32 R203, RZ, RZ, R107 ;  /* 0x000000ffffcb7224 */ /* 0x000fee00078e006b */
        /* <DEDUP_REMOVED lines=36> */
[----:B------:R-:W-:Y:S04]  /*24ab0*/  FFMA.FTZ R74, R252, c[0x0][0x2d0], -R74 ;  /* 0x0000b400fc4a7a23 */ /* 0x000fe8000001084a */
[C---:B------:R-:W-:Y:S05]  /*24ac0*/  HMMA.16816.F32 R16, R76.reuse, R90, R16 ;  /* 0x0000005a4c10723c */ /* 0x040fea0000001810 */
[----:B------:R3:W4:Y:S03]  /*24ad0*/  MUFU.EX2 R171, R74 ;  /* 0x0000004a00ab7308 */ /* 0x0007260000000800 */
[-C--:B-1----:R-:W-:Y:S08]  /*24ae0*/  HMMA.16816.F32 R20, R76, R84.reuse, R20 ;  /* 0x000000544c14723c */ /* 0x082ff00000001814 */
        /* <DEDUP_REMOVED lines=13> */
[C---:B------:R-:W-:Y:S01]  /*24bc0*/  HMMA.16816.F32 R48, R76.reuse, R94, R48 ;  /* 0x0000005e4c30723c */ /* 0x040fe20000001830 */
[----:B------:R2:W-:Y:S03]  /*24bd0*/  MUFU.EX2 R168, R74 ;  /* 0x0000004a00a87308 */ /* 0x0005e60000000800 */
[----:B---3--:R-:W-:Y:S04]  /*24be0*/  F2FP.PACK_AB R167, R169, R170 ;  /* 0x000000aaa9a7723e */ /* 0x008fe800000000ff */
[-C--:B-1----:R-:W-:Y:S08]  /*24bf0*/  HMMA.16816.F32 R52, R76, R88.reuse, R52 ;  /* 0x000000584c34723c */ /* 0x082ff00000001834 */
[C---:B------:R-:W-:Y:S08]  /*24c00*/  HMMA.16816.F32 R56, R80.reuse, R88, R56 ;  /* 0x000000585038723c */ /* 0x040ff00000001838 */
[-C--:B------:R-:W-:Y:S04]  /*24c10*/  HMMA.16816.F32 R60, R80, R90.reuse, R60 ;  /* 0x0000005a503c723c */ /* 0x080fe8000000183c */
[--C-:B--2---:R-:W-:Y:S04]  /*24c20*/  FFMA.FTZ R74, R238, c[0x0][0x2d0], -R96.reuse ;  /* 0x0000b400ee4a7a23 */ /* 0x104fe80000010860 */
[----:B------:R-:W-:Y:S01]  /*24c30*/  HMMA.16816.F32 R64, R76, R90, R64 ;  /* 0x0000005a4c40723c */ /* 0x000fe20000001840 */
[----:B------:R-:W2:Y:S01]  /*24c40*/  LDL.LU R76, [R1+0x28] ;  /* 0x00002800014c7983 */ /* 0x000ea20000300800 */
[----:B------:R1:W3:Y:S06]  /*24c50*/  MUFU.EX2 R85, R74 ;  /* 0x0000004a00557308 */ /* 0x0002ec0000000800 */
[-C--:B------:R-:W-:Y:S05]  /*24c60*/  HMMA.16816.F32 R104, R164, R116.reuse, R4 ;  /* 0x00000074a468723c */ /* 0x080fea0000001804 */
[--C-:B-1----:R-:W-:Y:S01]  /*24c70*/  FFMA.FTZ R74, R239, c[0x0][0x2d0], -R96.reuse ;  /* 0x0000b400ef4a7a23 */ /* 0x102fe20000010860 */
[----:B---3--:R-:W-:Y:S01]  /*24c80*/  F2FP.PACK_AB R160, R85, R168 ;  /* 0x000000a855a0723e */ /* 0x008fe200000000ff */
[----:B------:R-:W-:Y:S02]  /*24c90*/  FFMA.FTZ R96, R245, c[0x0][0x2d0], -R96 ;  /* 0x0000b400f5607a23 */ /* 0x000fe40000010860 */
[----:B------:R1:W-:Y:S10]  /*24ca0*/  MUFU.EX2 R86, R74 ;  /* 0x0000004a00567308 */ /* 0x0003f40000000800 */
[----:B------:R-:W3:Y:S01]  /*24cb0*/  MUFU.EX2 R96, R96 ;  /* 0x0000006000607308 */ /* 0x000ee20000000800 */
[--C-:B-1----:R-:W-:Y:S09]  /*24cc0*/  FFMA.FTZ R74, R205, c[0x0][0x2d0], -R97.reuse ;  /* 0x0000b400cd4a7a23 */ /* 0x102ff20000010861 */
[----:B------:R1:W-:Y:S01]  /*24cd0*/  MUFU.EX2 R75, R74 ;  /* 0x0000004a004b7308 */ /* 0x0003e20000000800 */
[----:B---3--:R-:W-:Y:S01]  /*24ce0*/  F2FP.PACK_AB R162, R96, R86 ;  /* 0x0000005660a2723e */ /* 0x008fe200000000ff */
[--C-:B-1----:R-:W-:Y:S08]  /*24cf0*/  FFMA.FTZ R74, R199, c[0x0][0x2d0], -R97.reuse ;  /* 0x0000b400c74a7a23 */ /* 0x102ff00000010861 */
[----:B------:R1:W3:Y:S02]  /*24d00*/  MUFU.EX2 R84, R74 ;  /* 0x0000004a00547308 */ /* 0x0002e40000000800 */
[--C-:B-1----:R-:W-:Y:S02]  /*24d10*/  FFMA.FTZ R74, R192, c[0x0][0x2d0], -R97.reuse ;  /* 0x0000b400c04a7a23 */ /* 0x102fe40000010861 */
[----:B------:R-:W-:Y:S02]  /*24d20*/  FFMA.FTZ R97, R73, c[0x0][0x2d0], -R97 ;  /* 0x0000b40049617a23 */ /* 0x000fe40000010861 */
[----:B------:R-:W-:Y:S01]  /*24d30*/  FADD.FTZ R73, R161, R69 ;  /* 0x00000045a1497221 */ /* 0x000fe20000010000 */
[----:B---3--:R-:W-:Y:S01]  /*24d40*/  F2FP.PACK_AB R161, R84, R75 ;  /* 0x0000004b54a1723e */ /* 0x008fe200000000ff */
[----:B------:R-:W-:Y:S02]  /*24d50*/  FADD.FTZ R69, R150, R68 ;  /* 0x0000004496457221 */ /* 0x000fe40000010000 */
[----:B------:R-:W-:Y:S01]  /*24d60*/  MUFU.EX2 R74, R74 ;  /* 0x0000004a004a7308 */ /* 0x000fe20000000800 */
[----:B------:R-:W-:Y:S02]  /*24d70*/  FADD.FTZ R68, R149, R2 ;  /* 0x0000000295447221 */ /* 0x000fe40000010000 */
[----:B------:R-:W-:Y:S01]  /*24d80*/  FADD.FTZ R4, R183, R73 ;  /* 0x00000049b7047221 */ /* 0x000fe20000010000 */
[----:B------:R-:W1:Y:S01]  /*24d90*/  LDSM.16.MT88.4 R148, [R210+0x2900] ;  /* 0x00290000d294783b */ /* 0x000e620000004200 */
[----:B------:R-:W-:Y:S02]  /*24da0*/  FADD.FTZ R2, R123, R69 ;  /* 0x000000457b027221 */ /* 0x000fe40000010000 */
[----:B------:R-:W-:Y:S02]  /*24db0*/  FADD.FTZ R5, R122, R68 ;  /* 0x000000447a057221 */ /* 0x000fe40000010000 */
[----:B------:R-:W-:Y:S01]  /*24dc0*/  FADD.FTZ R4, R230, R4 ;  /* 0x00000004e6047221 */ /* 0x000fe20000010000 */
[----:B------:R-:W3:Y:S01]  /*24dd0*/  MUFU.EX2 R97, R97 ;  /* 0x0000006100617308 */ /* 0x000ee20000000800 */
[----:B------:R-:W-:Y:S02]  /*24de0*/  FADD.FTZ R2, R229, R2 ;  /* 0x00000002e5027221 */ /* 0x000fe40000010000 */
[----:B------:R-:W-:Y:S02]  /*24df0*/  FADD.FTZ R6, R126, R4 ;  /* 0x000000047e067221 */ /* 0x000fe40000010000 */
[----:B------:R-:W-:Y:S01]  /*24e00*/  IMAD.MOV.U32 R183, RZ, RZ, R120 ;  /* 0x000000ffffb77224 */ /* 0x000fe200078e0078 */
[----:B---3--:R-:W-:Y:S07]  /*24e10*/  F2FP.PACK_AB R163, R97, R74 ;  /* 0x0000004a61a3723e */ /* 0x008fee00000000ff */
[C---:B------:R-:W-:Y:S08]  /*24e20*/  HMMA.16816.F32 R108, R160.reuse, R116, R8 ;  /* 0x00000074a06c723c */ /* 0x040ff00000001808 */
[-C--:B------:R-:W-:Y:S08]  /*24e30*/  HMMA.16816.F32 R112, R160, R118.reuse, R12 ;  /* 0x00000076a070723c */ /* 0x080ff0000000180c */
[C---:B------:R-:W-:Y:S08]  /*24e40*/  HMMA.16816.F32 R116, R164.reuse, R118, R16 ;  /* 0x00000076a474723c */ /* 0x040ff00000001810 */
[-C--:B------:R-:W-:Y:S04]  /*24e50*/  HMMA.16816.F32 R120, R164, R132.reuse, R20 ;  /* 0x00000084a478723c */ /* 0x080fe80000001814 */
[----:B--2---:R-:W-:Y:S02]  /*24e60*/  FFMA.FTZ R8, R0, R76, R196 ;  /* 0x0000004c00087223 */ /* 0x004fe400000100c4 */
        /* <DEDUP_REMOVED lines=18> */
[----:B------:R-:W-:Y:S01]  /*24f90*/  FADD.FTZ R11, R103, R4 ;  /* 0x00000004670b7221 */ /* 0x000fe20000010000 */
[----:B------:R-:W-:Y:S01]  /*24fa0*/  MOV R103, R3 ;  /* 0x0000000300677202 */ /* 0x000fe20000000f00 */
[----:B------:R-:W-:Y:S01]  /*24fb0*/  FADD.FTZ R8, R228, R2 ;  /* 0x00000002e4087221 */ /* 0x000fe20000010000 */
[----:B------:R-:W2:Y:S01]  /*24fc0*/  LDSM.16.MT88.4 R4, [R211+0x2900] ;  /* 0x00290000d304783b */ /* 0x000ea20000004200 */
        /* <DEDUP_REMOVED lines=84> */
.L_x_461:
[----:B------:R-:W3:Y:S04]  /*25510*/  LDL.LU R0, [R1+0x1c] ;  /* 0x00001c0001007983 */ /* 0x000ee80000300800 */
[----:B-12---:R-:W2:Y:S04]  /*25520*/  LDL.LU R4, [R1+0x20] ;  /* 0x0000200001047983 */ /* 0x006ea80000300800 */
[----:B------:R-:W4:Y:S04]  /*25530*/  LDL.LU R9, [R1+0x24] ;  /* 0x0000240001097983 */ /* 0x000f280000300800 */
[----:B------:R-:W4:Y:S01]  /*25540*/  LDL.LU R2, [R1+0x28] ;  /* 0x0000280001027983 */ /* 0x000f220000300800 */
[----:B------:R-:W-:-:S02]  /*25550*/  MOV R37, 0xff800000 ;  /* 0xff80000000257802 */ /* 0x000fc40000000f00 */
[----:B------:R-:W-:Y:S02]  /*25560*/  MOV R38, 0xff800000 ;  /* 0xff80000000267802 */ /* 0x000fe40000000f00 */
[----:B------:R-:W-:Y:S02]  /*25570*/  MOV R39, 0xff800000 ;  /* 0xff80000000277802 */ /* 0x000fe40000000f00 */
[----:B------:R-:W-:Y:S02]  /*25580*/  MOV R40, 0xff800000 ;  /* 0xff80000000287802 */ /* 0x000fe40000000f00 */
[----:B------:R-:W-:Y:S01]  /*25590*/  PLOP3.LUT P4, PT, PT, PT, PT, 0x8, 0x0 ;  /* 0x000000000000781c */ /* 0x000fe20003f8e170 */
[----:B---3--:R-:W1:Y:S04]  /*255a0*/  SHFL.BFLY PT, R5, R0, 0x2, 0x1f ;  /* 0x0c401f0000057f89 */ /* 0x008e6800000e0000 */
[----:B--2---:R-:W2:Y:S04]  /*255b0*/  SHFL.BFLY PT, R6, R4, 0x2, 0x1f ;  /* 0x0c401f0004067f89 */ /* 0x004ea800000e0000 */
        /* <DEDUP_REMOVED lines=110> */
.L_x_367:
[----:B--2---:R-:W2:Y:S02]  /*25ca0*/  S2R R55, SR_CTAID.Y ;  /* 0x0000000000377919 */ /* 0x004ea40000002600 */
[----:B--2---:R-:W-:Y:S01]  /*25cb0*/  SHF.R.S32.HI R43, RZ, 0x1f, R55 ;  /* 0x0000001fff2b7819 */ /* 0x004fe20000011437 */
[----:B------:R-:W-:Y:S05]  /*25cc0*/  @P4 BRA `(.L_x_479) ;  /* 0x0000130000004947 */ /* 0x000fea0003800000 */
[----:B------:R-:W2:Y:S01]  /*25cd0*/  LDL R44, [R1+0x64] ;  /* 0x00006400012c7983 */ /* 0x000ea20000100800 */
[----:B------:R-:W-:Y:S01]  /*25ce0*/  IMAD.MOV.U32 R6, RZ, RZ, -0x10 ;  /* 0xfffffff0ff067424 */ /* 0x000fe200078e00ff */
[----:B------:R-:W-:Y:S02]  /*25cf0*/  F2FP.PACK_AB R5, R105, R104 ;  /* 0x000000686905723e */ /* 0x000fe400000000ff */
[----:B------:R-:W3:Y:S01]  /*25d00*/  S2R R41, SR_TID.X ;  /* 0x0000000000297919 */ /* 0x000ee20000002100 */
        /* <DEDUP_REMOVED lines=12> */
[----:B---3--:R-:W-:Y:S02]  /*25dd0*/  SHF.R.S32.HI R42, RZ, 0x1f, R41 ;  /* 0x0000001fff2a7819 */ /* 0x008fe40000011429 */
        /* <DEDUP_REMOVED lines=29> */
[----:B------:R-:W-:Y:S02]  /*25fb0*/  R2P PR, R3, 0x6 ;  /* 0x0000000603007804 */ /* 0x000fe40000000000 */
[----:B------:R-:W-:Y:S02]  /*25fc0*/  SEL R6, R6, 0x10, !P0 ;  /* 0x0000001006067807 */ /* 0x000fe40004000000 */
[C---:B------:R-:W-:Y:S02]  /*25fd0*/  IADD3 R4, R2.reuse, 0x80, RZ ;  /* 0x0000008002047810 */ /* 0x040fe40007ffe0ff */
[C---:B------:R-:W-:Y:S01]  /*25fe0*/  IADD3 R0, R2.reuse, 0xc0, RZ ;  /* 0x000000c002007810 */ /* 0x040fe20007ffe0ff */
[----:B------:R-:W-:Y:S01]  /*25ff0*/  IMAD.IADD R3, R2, 0x1, R6 ;  /* 0x0000000102037824 */ /* 0x000fe200078e0206 */
[----:B------:R-:W-:-:S02]  /*26000*/  F2FP.PACK_AB R26, R26, R146 ;  /* 0x000000921a1a723e */ /* 0x000fc400000000ff */
[----:B------:R-:W-:Y:S02]  /*26010*/  F2FP.PACK_AB R18, R18, R152 ;  /* 0x000000981212723e */ /* 0x000fe400000000ff */
[----:B------:R-:W-:Y:S02]  /*26020*/  F2FP.PACK_AB R16, R16, R154 ;  /* 0x0000009a1010723e */ /* 0x000fe400000000ff */
[----:B------:R-:W-:Y:S02]  /*26030*/  @P2 IADD3 R0, R4, -0x40, RZ ;  /* 0xffffffc004002810 */ /* 0x000fe40007ffe0ff */
[----:B------:R-:W-:Y:S02]  /*26040*/  F2FP.PACK_AB R12, R12, R164 ;  /* 0x000000a40c0c723e */ /* 0x000fe400000000ff */
[----:B------:R-:W-:Y:S02]  /*26050*/  F2FP.PACK_AB R11, R167, R166 ;  /* 0x000000a6a70b723e */ /* 0x000fe400000000ff */
[----:B------:R-:W-:-:S02]  /*26060*/  F2FP.PACK_AB R13, R13, R156 ;  /* 0x0000009c0d0d723e */ /* 0x000fc400000000ff */
[----:B------:R-:W-:Y:S01]  /*26070*/  F2FP.PACK_AB R15, R15, R158 ;  /* 0x0000009e0f0f723e */ /* 0x000fe200000000ff */
[----:B------:R3:W-:Y:S01]  /*26080*/  STS [R2+0x80], R5 ;  /* 0x0000800502007388 */ /* 0x0007e20000000800 */
[----:B------:R-:W-:Y:S02]  /*26090*/  F2FP.PACK_AB R10, R161, R160 ;  /* 0x000000a0a10a723e */ /* 0x000fe400000000ff */
[----:B-1----:R-:W-:Y:S01]  /*260a0*/  F2FP.PACK_AB R9, R163, R162 ;  /* 0x000000a2a309723e */ /* 0x002fe200000000ff */
[----:B------:R-:W-:Y:S01]  /*260b0*/  STS [R2+0x480], R7 ;  /* 0x0004800702007388 */ /* 0x000fe20000000800 */
[----:B------:R-:W-:-:S03]  /*260c0*/  ISETP.NE.U32.AND P0, PT, RZ, c[0x0][0x500], PT ;  /* 0x00014000ff007a0c */ /* 0x000fc60003f05070 */
[----:B------:R1:W-:Y:S04]  /*260d0*/  STS [R3+0x80], R8 ;  /* 0x0000800803007388 */ /* 0x0003e80000000800 */
[----:B------:R-:W-:Y:S04]  /*260e0*/  STS [R3+0x480], R30 ;  /* 0x0004801e03007388 */ /* 0x000fe80000000800 */
[----:B------:R-:W-:Y:S04]  /*260f0*/  STS [R2+0x2080], R34 ;  /* 0x0020802202007388 */ /* 0x000fe80000000800 */
[----:B------:R4:W-:Y:S04]  /*26100*/  STS [R2+0x2480], R110 ;  /* 0x0024806e02007388 */ /* 0x0009e80000000800 */
[----:B------:R-:W-:Y:S01]  /*26110*/  STS [R3+0x2080], R33 ;  /* 0x0020802103007388 */ /* 0x000fe20000000800 */
[----:B---3--:R-:W-:-:S03]  /*26120*/  IMAD.MOV.U32 R5, RZ, RZ, 0x20 ;  /* 0x00000020ff057424 */ /* 0x008fc600078e00ff */
[----:B------:R3:W-:Y:S02]  /*26130*/  STS [R3+0x2480], R114 ;  /* 0x0024807203007388 */ /* 0x0007e40000000800 */
[----:B-1----:R-:W-:Y:S02]  /*26140*/  SEL R8, R5, 0xffffffe0, !P1 ;  /* 0xffffffe005087807 */ /* 0x002fe40004800000 */
[----:B------:R-:W-:Y:S02]  /*26150*/  ISETP.NE.AND.EX P1, PT, RZ, c[0x0][0x504], PT, P0 ;  /* 0x00014100ff007a0c */ /* 0x000fe40003f25300 */
[----:B------:R-:W-:Y:S01]  /*26160*/  ISETP.NE.U32.AND P0, PT, RZ, c[0x0][0x508], PT ;  /* 0x00014200ff007a0c */ /* 0x000fe20003f05070 */
[----:B------:R-:W-:Y:S02]  /*26170*/  IMAD.IADD R5, R2, 0x1, R8 ;  /* 0x0000000102057824 */ /* 0x000fe400078e0208 */
[----:B------:R-:W-:Y:S01]  /*26180*/  IMAD.IADD R4, R8, 0x1, R3 ;  /* 0x0000000108047824 */ /* 0x000fe200078e0203 */
[----:B------:R-:W-:-:S02]  /*26190*/  ISETP.NE.AND.EX P0, PT, RZ, c[0x0][0x50c], PT, P0 ;  /* 0x00014300ff007a0c */ /* 0x000fc40003f05300 */
[----:B------:R-:W-:Y:S01]  /*261a0*/  STS [R5+0x80], R29 ;  /* 0x0000801d05007388 */ /* 0x000fe20000000800 */
[----:B----4-:R-:W-:-:S03]  /*261b0*/  IADD3 R2, R8, 0x400, R0 ;  /* 0x0000040008027810 */ /* 0x010fc60007ffe000 */
[----:B------:R-:W-:Y:S02]  /*261c0*/  STS [R5+0x480], R28 ;  /* 0x0004801c05007388 */ /* 0x000fe40000000800 */
[C---:B------:R-:W-:Y:S02]  /*261d0*/  IMAD.IADD R7, R6.reuse, 0x1, R2 ;  /* 0x0000000106077824 */ /* 0x040fe400078e0202 */
[----:B------:R-:W-:Y:S01]  /*261e0*/  STS [R4+0x80], R14 ;  /* 0x0000800e04007388 */ /* 0x000fe20000000800 */
[----:B------:R-:W-:-:S03]  /*261f0*/  IMAD.IADD R2, R6, 0x1, R0 ;  /* 0x0000000106027824 */ /* 0x000fc600078e0200 */
[----:B------:R-:W-:Y:S01]  /*26200*/  STS [R4+0x480], R25 ;  /* 0x0004801904007388 */ /* 0x000fe20000000800 */
[----:B---3--:R-:W-:-:S03]  /*26210*/  IMAD.IADD R3, R8, 0x1, R2 ;  /* 0x0000000108037824 */ /* 0x008fc600078e0202 */
        /* <DEDUP_REMOVED lines=36> */
.L_x_480:
        /* <DEDUP_REMOVED lines=11> */
[C---:B------:R-:W-:Y:S01]  /*26510*/  LOP3.LUT R6, R4.reuse, 0x1ffffffe, RZ, 0xc0, !PT ;  /* 0x1ffffffe04067812 */ /* 0x040fe200078ec0ff */
[----:B------:R-:W-:Y:S01]  /*26520*/  IMAD.SHL.U32 R4, R4, 0x20, RZ ;  /* 0x0000002004047824 */ /* 0x000fe200078e00ff */
        /* <DEDUP_REMOVED lines=19> */
[----:B------:R-:W-:Y:S02]  /*26660*/  IMAD R6, R55, c[0x0][0x494], R6 ;  /* 0x0001250037067a24 */ /* 0x000fe400078e0206 */
[----:B------:R-:W-:Y:S02]  /*26670*/  IMAD.IADD R3, R3, 0x1, R0 ;  /* 0x0000000103037824 */ /* 0x000fe400078e0200 */
[----:B------:R-:W-:Y:S02]  /*26680*/  IMAD.IADD R8, R16, 0x1, R7 ;  /* 0x0000000110087824 */ /* 0x000fe400078e0207 */
[----:B------:R-:W-:Y:S02]  /*26690*/  IMAD.IADD R9, R41, 0x1, -R9 ;  /* 0x0000000129097824 */ /* 0x000fe400078e0a09 */
[----:B------:R-:W-:Y:S02]  /*266a0*/  IMAD.SHL.U32 R0, R21, 0x40, RZ ;  /* 0x0000004015007824 */ /* 0x000fe400078e00ff */
[----:B------:R-:W-:-:S02]  /*266b0*/  IMAD.IADD R5, R5, 0x1, R6 ;  /* 0x0000000105057824 */ /* 0x000fc400078e0206 */
[----:B-1----:R-:W-:Y:S01]  /*266c0*/  IMAD R8, R24, 0x80, R8 ;  /* 0x0000008018087824 */ /* 0x002fe200078e0208 */
[----:B------:R-:W-:Y:S01]  /*266d0*/  LOP3.LUT R0, R0, 0x1c0, RZ, 0xc0, !PT ;  /* 0x000001c000007812 */ /* 0x000fe200078ec0ff */
[----:B------:R-:W-:Y:S02]  /*266e0*/  IMAD.SHL.U32 R6, R9, 0x8, RZ ;  /* 0x0000000809067824 */ /* 0x000fe400078e00ff */
[----:B------:R-:W-:-:S03]  /*266f0*/  @P2 IMAD.HI.U32 R10, R8, c[0x0][0x4ec], RZ ;  /* 0x00013b00080a2a27 */ /* 0x000fc600078e00ff */
[----:B------:R-:W-:Y:S01]  /*26700*/  LOP3.LUT R11, R0, 0x38, R6, 0xf8, !PT ;  /* 0x00000038000b7812 */ /* 0x000fe200078ef806 */
[----:B------:R-:W-:Y:S01]  /*26710*/  IMAD.MOV.U32 R7, RZ, RZ, R8 ;  /* 0x000000ffff077224 */ /* 0x000fe200078e0008 */
[----:B------:R-:W-:Y:S01]  /*26720*/  SHF.R.U32.HI R0, RZ, 0x3, R0 ;  /* 0x00000003ff007819 */ /* 0x000fe20000011600 */
[----:B------:R-:W-:Y:S01]  /*26730*/  IMAD R9, R9, 0x10, R21 ;  /* 0x0000001009097824 */ /* 0x000fe200078e0215 */
[----:B------:R-:W-:Y:S01]  /*26740*/  @P2 SHF.R.U32.HI R7, RZ, c[0x0][0x4f0], R10 ;  /* 0x00013c00ff072a19 */ /* 0x000fe2000001160a */
[----:B------:R-:W-:Y:S01]  /*26750*/  IMAD.WIDE.U32 R2, R55, c[0x0][0x3e8], R2 ;  /* 0x0000fa0037027a25 */ /* 0x000fe200078e0002 */
[----:B------:R-:W-:Y:S02]  /*26760*/  LOP3.LUT R22, R11, R0, RZ, 0x3c, !PT ;  /* 0x000000000b167212 */ /* 0x000fe400078e3cff */
[----:B------:R-:W-:Y:S01]  /*26770*/  SEL R11, R12, RZ, !P1 ;  /* 0x000000ff0c0b7207 */ /* 0x000fe20004800000 */
[----:B------:R-:W-:Y:S01]  /*26780*/  IMAD R12, R24, 0x80, R9 ;  /* 0x00000080180c7824 */ /* 0x000fe200078e0209 */
[----:B------:R-:W-:Y:S01]  /*26790*/  SEL R10, R44, RZ, !P1 ;  /* 0x000000ff2c0a7207 */ /* 0x000fe20004800000 */
[----:B------:R-:W-:Y:S01]  /*267a0*/  IMAD.MOV R0, RZ, RZ, -R7 ;  /* 0x000000ffff007224 */ /* 0x000fe200078e0a07 */
[----:B------:R-:W-:Y:S01]  /*267b0*/  SHF.R.S32.HI R53, RZ, 0x1f, R6 ;  /* 0x0000001fff357819 */ /* 0x000fe20000011406 */
[----:B------:R-:W-:-:S02]  /*267c0*/  IMAD.IADD R3, R3, 0x1, R13 ;  /* 0x0000000103037824 */ /* 0x000fc400078e020d */
        /* <DEDUP_REMOVED lines=11> */
[C---:B------:R-:W-:Y:S01]  /*26880*/  IMAD.WIDE.U32 R2, R10.reuse, c[0x0][0x3f0], R2 ;  /* 0x0000fc000a027a25 */ /* 0x040fe200078e0002 */
        /* <DEDUP_REMOVED lines=9> */
[----:B------:R-:W-:Y:S01]  /*26920*/  IMAD R18, R10, c[0x0][0x4e8], R12 ;  /* 0x00013a000a127a24 */ /* 0x000fe200078e020c */
[----:B------:R-:W-:Y:S01]  /*26930*/  SHFL.IDX PT, R14, R7, 0x1, 0x1c1f ;  /* 0x003c1f00070e7f89 */ /* 0x000fe200000e0000 */
[----:B------:R-:W-:Y:S01]  /*26940*/  IMAD.IADD R3, R3, 0x1, R11 ;  /* 0x0000000103037824 */ /* 0x000fe200078e020b */
[----:B------:R-:W-:Y:S01]  /*26950*/  LEA.HI.X R4, R4, c[0x0][0x454], R9, 0x2, P1 ;  /* 0x0001150004047a11 */ /* 0x000fe200008f1409 */
[----:B------:R-:W-:Y:S01]  /*26960*/  IMAD R8, R13, c[0x0][0x3e0], RZ ;  /* 0x0000f8000d087a24 */ /* 0x000fe200078e02ff */
[----:B------:R-:W-:Y:S01]  /*26970*/  SHF.R.S32.HI R9, RZ, 0x1f, R18 ;  /* 0x0000001fff097819 */ /* 0x000fe20000011412 */
[C---:B------:R-:W-:Y:S01]  /*26980*/  IMAD.WIDE.U32 R2, R0.reuse, c[0x0][0x3e0], R2 ;  /* 0x0000f80000027a25 */ /* 0x040fe200078e0002 */
[----:B------:R-:W-:Y:S03]  /*26990*/  SHFL.IDX PT, R12, R7, 0x2, 0x1c1f ;  /* 0x005c1f00070c7f89 */ /* 0x000fe600000e0000 */
[----:B------:R-:W-:Y:S01]  /*269a0*/  IMAD R8, R0, c[0x0][0x3e4], R8 ;  /* 0x0000f90000087a24 */ /* 0x000fe200078e0208 */
[----:B------:R-:W-:Y:S01]  /*269b0*/  SHFL.IDX PT, R17, R4, RZ, 0x1c1f ;  /* 0x001c1fff04117589 */ /* 0x000fe200000e0000 */
[----:B------:R-:W-:-:S02]  /*269c0*/  IMAD R5, R24, 0x80, R16 ;  /* 0x0000008018057824 */ /* 0x000fc400078e0210 */
[----:B-----5:R-:W-:Y:S01]  /*269d0*/  IMAD R0, R15, c[0x0][0x4e8], RZ ;  /* 0x00013a000f007a24 */ /* 0x020fe200078e02ff */
[----:B------:R-:W1:Y:S01]  /*269e0*/  SHFL.IDX PT, R16, R7, RZ, 0x1c1f ;  /* 0x001c1fff07107589 */ /* 0x000e6200000e0000 */
[----:B------:R-:W-:Y:S01]  /*269f0*/  IMAD.IADD R3, R3, 0x1, R8 ;  /* 0x0000000103037824 */ /* 0x000fe200078e0208 */
[----:B------:R-:W-:Y:S01]  /*26a00*/  IADD3 R20, R5, 0x8, RZ ;  /* 0x0000000805147810 */ /* 0x000fe20007ffe0ff */
[----:B------:R-:W-:Y:S01]  /*26a10*/  IMAD R8, R9, c[0x0][0x3d8], RZ ;  /* 0x0000f60009087a24 */ /* 0x000fe200078e02ff */
[----:B------:R-:W2:Y:S01]  /*26a20*/  SHFL.IDX PT, R15, R4, 0x1, 0x1c1f ;  /* 0x003c1f00040f7f89 */ /* 0x000ea200000e0000 */
[C---:B------:R-:W-:Y:S02]  /*26a30*/  ISETP.GE.OR P4, PT, R5.reuse, R0, P0 ;  /* 0x000000000500720c */ /* 0x040fe40000786670 */
[C---:B------:R-:W-:Y:S01]  /*26a40*/  IMAD R19, R18.reuse, c[0x0][0x3dc], R8 ;  /* 0x0000f70012137a24 */ /* 0x040fe200078e0208 */
[----:B------:R-:W3:Y:S01]  /*26a50*/  SHFL.IDX PT, R13, R4, 0x2, 0x1c1f ;  /* 0x005c1f00040d7f89 */ /* 0x000ee200000e0000 */
[----:B------:R-:W-:Y:S01]  /*26a60*/  IMAD.WIDE.U32 R8, R18, c[0x0][0x3d8], R2 ;  /* 0x0000f60012087a25 */ /* 0x000fe200078e0002 */
[----:B------:R-:W-:-:S02]  /*26a70*/  IADD3 R18, R5, 0x48, RZ ;  /* 0x0000004805127810 */ /* 0x000fc40007ffe0ff */
[----:B------:R4:W-:Y:S01]  /*26a80*/  SHFL.IDX PT, R10, R7, 0x3, 0x1c1f ;  /* 0x007c1f00070a7f89 */ /* 0x0009e200000e0000 */
[----:B------:R-:W-:Y:S01]  /*26a90*/  ISETP.GE.OR P3, PT, R20, R0, P0 ;  /* 0x000000001400720c */ /* 0x000fe20000766670 */
[----:B------:R-:W-:Y:S02]  /*26aa0*/  IMAD.IADD R3, R9, 0x1, R19 ;  /* 0x0000000109037824 */ /* 0x000fe400078e0213 */
[----:B------:R3:W3:Y:S01]  /*26ab0*/  SHFL.IDX PT, R11, R4, 0x3, 0x1c1f ;  /* 0x007c1f00040b7f89 */ /* 0x0006e200000e0000 */
[----:B------:R-:W-:-:S05]  /*26ac0*/  IMAD R2, R24, 0x80, R21 ;  /* 0x0000008018027824 */ /* 0x000fca00078e0215 */
[C---:B------:R-:W-:Y:S01]  /*26ad0*/  IADD3 R32, R2.reuse, 0x40, RZ ;  /* 0x0000004002207810 */ /* 0x040fe20007ffe0ff */
[----:B-1----:R-:W-:Y:S01]  /*26ae0*/  @!P4 ST.E [R16.64], R37 ;  /* 0x000000251000c985 */ /* 0x002fe2000c101908 */
[----:B------:R-:W-:-:S03]  /*26af0*/  IADD3 R54, R2, 0x60, RZ ;  /* 0x0000006002367810 */ /* 0x000fc60007ffe0ff */
[----:B--2---:R-:W-:Y:S01]  /*26b00*/  @!P3 ST.E [R14.64], R38 ;  /* 0x000000260e00b985 */ /* 0x004fe2000c101908 */
[----:B----4-:R-:W-:Y:S01]  /*26b10*/  IMAD.SHL.U32 R7, R23, 0x8, RZ ;  /* 0x0000000817077824 */ /* 0x010fe200078e00ff */
[----:B---3--:R-:W-:-:S04]  /*26b20*/  IADD3 R4, R5, 0x40, RZ ;  /* 0x0000004005047810 */ /* 0x008fc80007ffe0ff */
[----:B------:R-:W-:Y:S02]  /*26b30*/  LOP3.LUT R5, R22, 0x7ffffe00, R7, 0xf8, !PT ;  /* 0x7ffffe0016057812 */ /* 0x000fe400078ef807 */
[-C--:B------:R-:W-:Y:S02]  /*26b40*/  ISETP.GE.OR P2, PT, R4, R0.reuse, P0 ;  /* 0x000000000400720c */ /* 0x080fe40000746670 */
[----:B------:R-:W-:Y:S01]  /*26b50*/  ISETP.GE.OR P0, PT, R18, R0, P0 ;  /* 0x000000001200720c */ /* 0x000fe20000706670 */
[----:B------:R-:W-:Y:S01]  /*26b60*/  IMAD.SHL.U32 R5, R5, 0x2, RZ ;  /* 0x0000000205057824 */ /* 0x000fe200078e00ff */
[----:B------:R-:W-:Y:S02]  /*26b70*/  LEA R4, P1, R8, c[0x0][0x380], 0x1 ;  /* 0x0000e00008047a11 */ /* 0x000fe400078208ff */
[----:B------:R-:W-:Y:S02]  /*26b80*/  IADD3 R7, R2, 0x10, RZ ;  /* 0x0000001002077810 */ /* 0x000fe40007ffe0ff */
[----:B------:R-:W-:Y:S01]  /*26b90*/  LEA.HI.X R3, R8, c[0x0][0x384], R3, 0x1, P1 ;  /* 0x0000e10008037a11 */ /* 0x000fe200008f0c03 */
[----:B------:R-:W-:Y:S04]  /*26ba0*/  SHFL.IDX PT, R14, R4, 0x2, 0x181f ;  /* 0x00581f00040e7f89 */ /* 0x000fe800000e0000 */
[----:B------:R-:W1:Y:S04]  /*26bb0*/  SHFL.IDX PT, R8, R4, 0x1, 0x181f ;  /* 0x00381f0004087f89 */ /* 0x000e6800000e0000 */
[----:B------:R-:W-:Y:S04]  /*26bc0*/  @!P2 ST.E [R12.64], R39 ;  /* 0x000000270c00a985 */ /* 0x000fe8000c101908 */
[----:B------:R1:W-:Y:S01]  /*26bd0*/  @!P0 ST.E [R10.64], R40 ;  /* 0x000000280a008985 */ /* 0x0003e2000c101908 */
[----:B------:R-:W-:-:S03]  /*26be0*/  ISETP.GE.AND P0, PT, R6, c[0x0][0x3c8], PT ;  /* 0x0000f20006007a0c */ /* 0x000fc60003f06270 */
[----:B------:R-:W2:Y:S01]  /*26bf0*/  SHFL.IDX PT, R12, R4, RZ, 0x181f ;  /* 0x00181fff040c7589 */ /* 0x000ea200000e0000 */
[-C--:B------:R-:W-:Y:S02]  /*26c00*/  ISETP.GE.OR P4, PT, R7, R0.reuse, P0 ;  /* 0x000000000700720c */ /* 0x080fe40000786670 */
[C---:B------:R-:W-:Y:S01]  /*26c10*/  ISETP.GE.OR P1, PT, R2.reuse, R0, P0 ;  /* 0x000000000200720c */ /* 0x040fe20000726670 */
[----:B------:R-:W3:Y:S01]  /*26c20*/  SHFL.IDX PT, R9, R3, RZ, 0x181f ;  /* 0x00181fff03097589 */ /* 0x000ee200000e0000 */
[----:B------:R-:W-:-:S03]  /*26c30*/  IADD3 R7, R2, 0x20, RZ ;  /* 0x0000002002077810 */ /* 0x000fc60007ffe0ff */
[----:B------:R-:W-:Y:S01]  /*26c40*/  LDS.128 R24, [R5+0x80] ;  /* 0x0000800005187984 */ /* 0x000fe20000000c00 */
[-C--:B------:R-:W-:Y:S02]  /*26c50*/  ISETP.GE.OR P3, PT, R7, R0.reuse, P0 ;  /* 0x000000000700720c */ /* 0x080fe40000766670 */
[----:B------:R-:W-:Y:S01]  /*26c60*/  IADD3 R7, R2, 0x30, RZ ;  /* 0x0000003002077810 */ /* 0x000fe20007ffe0ff */
[----:B------:R-:W4:Y:S03]  /*26c70*/  SHFL.IDX PT, R11, R3, 0x1, 0x181f ;  /* 0x00381f00030b7f89 */ /* 0x000f2600000e0000 */
[----:B------:R-:W-:Y:S01]  /*26c80*/  ISETP.GE.OR P2, PT, R7, R0, P0 ;  /* 0x000000000700720c */ /* 0x000fe20000746670 */
[----:B------:R-:W4:Y:S04]  /*26c90*/  SHFL.IDX PT, R44, R3, 0x2, 0x181f ;  /* 0x00581f00032c7f89 */ /* 0x000f2800000e0000 */
[----:B------:R-:W4:Y:S01]  /*26ca0*/  SHFL.IDX PT, R15, R4, 0x3, 0x181f ;  /* 0x00781f00040f7f89 */ /* 0x000f2200000e0000 */
[----:B-1----:R-:W-:-:S03]  /*26cb0*/  @!P4 LEA R10, P6, R6, R8, 0x1 ;  /* 0x00000008060ac211 */ /* 0x002fc600078c08ff */
[----:B------:R-:W-:Y:S01]  /*26cc0*/  LDS.128 R20, [R5+0x880] ;  /* 0x0008800005147984 */ /* 0x000fe20000000c00 */
[----:B--2---:R-:W-:-:S03]  /*26cd0*/  @!P1 LEA R12, P5, R6, R12, 0x1 ;  /* 0x0000000c060c9211 */ /* 0x004fc600078a08ff */
[----:B------:R-:W-:Y:S01]  /*26ce0*/  LDS.128 R16, [R5+0x1080] ;  /* 0x0010800005107984 */ /* 0x000fe20000000c00 */
[----:B---3--:R-:W-:-:S03]  /*26cf0*/  @!P1 LEA.HI.X R13, R6, R9, R53, 0x1, P5 ;  /* 0x00000009060d9211 */ /* 0x008fc600028f0c35 */
[----:B------:R-:W1:Y:S04]  /*26d00*/  SHFL.IDX PT, R45, R3, 0x3, 0x181f ;  /* 0x00781f00032d7f89 */ /* 0x000e6800000e0000 */
[----:B------:R-:W2:Y:S01]  /*26d10*/  LDS.128 R28, [R5+0x1880] ;  /* 0x00188000051c7984 */ /* 0x000ea20000000c00 */
[----:B------:R-:W-:Y:S02]  /*26d20*/  P2R R7, PR, RZ, 0x40 ;  /* 0x00000040ff077803 */ /* 0x000fe40000000000 */
[----:B------:R-:W-:Y:S01]  /*26d30*/  ISETP.GE.OR P6, PT, R32, R0, P0 ;  /* 0x000000002000720c */ /* 0x000fe200007c6670 */
[----:B------:R-:W-:Y:S01]  /*26d40*/  LDS.128 R36, [R5+0x2880] ;  /* 0x0028800005247984 */ /* 0x000fe20000000c00 */
[----:B------:R-:W-:-:S03]  /*26d50*/  ISETP.NE.AND P5, PT, R7, RZ, PT ;  /* 0x000000ff0700720c */ /* 0x000fc60003fa5270 */
[----:B------:R-:W-:Y:S01]  /*26d60*/  LDS.128 R32, [R5+0x2080] ;  /* 0x0020800005207984 */ /* 0x000fe20000000c00 */
[C-C-:B----4-:R-:W-:Y:S02]  /*26d70*/  @!P4 LEA.HI.X R11, R6.reuse, R11, R53.reuse, 0x1, P5 ;  /* 0x0000000b060bc211 */ /* 0x150fe400028f0c35 */
[C---:B------:R-:W-:Y:S01]  /*26d80*/  @!P3 LEA R8, P5, R6.reuse, R14, 0x1 ;  /* 0x0000000e0608b211 */ /* 0x040fe200078a08ff */
[----:B------:R-:W-:Y:S03]  /*26d90*/  LDS.128 R40, [R5+0x3080] ;  /* 0x0030800005287984 */ /* 0x000fe60000000c00 */
[C-C-:B------:R-:W-:Y:S01]  /*26da0*/  @!P3 LEA.HI.X R9, R6.reuse, R44, R53.reuse, 0x1, P5 ;  /* 0x0000002c0609b211 */ /* 0x140fe200028f0c35 */
[----:B------:R-:W3:Y:S01]  /*26db0*/  SHFL.IDX PT, R48, R4, 0x4, 0x181f ;  /* 0x00981f0004307f89 */ /* 0x000ee200000e0000 */
[----:B------:R-:W-:Y:S02]  /*26dc0*/  @!P2 LEA R14, P5, R6, R15, 0x1 ;  /* 0x0000000f060ea211 */ /* 0x000fe400078a08ff */
[----:B------:R-:W-:Y:S01]  /*26dd0*/  IADD3 R44, R2, 0x50, RZ ;  /* 0x00000050022c7810 */ /* 0x000fe20007ffe0ff */
[----:B------:R-:W4:Y:S01]  /*26de0*/  SHFL.IDX PT, R7, R4, 0x5, 0x181f ;  /* 0x00b81f0004077f89 */ /* 0x000f2200000e0000 */
[----:B-1----:R-:W-:-:S02]  /*26df0*/  @!P2 LEA.HI.X R15, R6, R45, R53, 0x1, P5 ;  /* 0x0000002d060fa211 */ /* 0x002fc400028f0c35 */
[----:B------:R-:W-:Y:S01]  /*26e00*/  ISETP.GE.OR P5, PT, R44, R0, P0 ;  /* 0x000000002c00720c */ /* 0x000fe200007a6670 */
[----:B------:R-:W-:Y:S01]  /*26e10*/  SHFL.IDX PT, R49, R4, 0x6, 0x181f ;  /* 0x00d81f0004317f89 */ /* 0x000fe200000e0000 */
[----:B------:R-:W-:-:S03]  /*26e20*/  IADD3 R2, R2, 0x70, RZ ;  /* 0x0000007002027810 */ /* 0x000fc60007ffe0ff */
        /* <DEDUP_REMOVED lines=26> */
.L_x_479:
        /* <DEDUP_REMOVED lines=15> */
[----:B---3--:R-:W-:Y:S05]  /*270c0*/  @!P0 BRA `(.L_x_481) ;  /* 0x0000003000008947 */ /* 0x008fea0003800000 */
[----:B------:R2:W3:Y:S04]  /*270d0*/  LDG.E R0, [R6.64] ;  /* 0x0000000806007981 */ /* 0x0004e8000c1e1900 */
[----:B--2---:R-:W3:Y:S02]  /*270e0*/  LDG.E R6, [R6.64+0x4] ;  /* 0x0000040806067981 */ /* 0x004ee4000c1e1900 */
[----:B---3-5:R-:W-:-:S02]  /*270f0*/  IADD3 R19, -R0, R6, RZ ;  /* 0x0000000600137210 */ /* 0x028fc40007ffe1ff */
.L_x_481:
[----:B---3--:R-:W2:Y:S01]  /*27100*/  S2R R10, SR_TID.X ;  /* 0x00000000000a7919 */ /* 0x008ea20000002100 */
[----:B------:R-:W-:Y:S01]  /*27110*/  SHF.R.S32.HI R0, RZ, 0x1f, R8 ;  /* 0x0000001fff007819 */ /* 0x000fe20000011408 */
[----:B------:R-:W-:Y:S01]  /*27120*/  BSSY B0, `(.L_x_482) ;  /* 0x0000026000007945 */ /* 0x000fe20003800000 */
[----:B-1----:R-:W-:-:S02]  /*27130*/  SEL R9, R8, RZ, !P0 ;  /* 0x000000ff08097207 */ /* 0x002fc40004000000 */
[----:B------:R-:W-:Y:S02]  /*27140*/  SEL R11, R0, RZ, !P0 ;  /* 0x000000ff000b7207 */ /* 0x000fe40004000000 */
[----:B--2---:R-:W-:-:S13]  /*27150*/  ISETP.GT.AND P1, PT, R10, 0x7f, PT ;  /* 0x0000007f0a00780c */ /* 0x004fda0003f24270 */
        /* <DEDUP_REMOVED lines=34> */
.L_x_483:
[----:B------:R-:W-:Y:S05]  /*27380*/  BSYNC B0 ;  /* 0x0000000000007941 */ /* 0x000fea0003800000 */
.L_x_482:
        /* <DEDUP_REMOVED lines=103> */
.L_x_484:
        /* <DEDUP_REMOVED lines=16> */
.L_x_1475:


//--------------------- .text._ZN7cutlass13device_kernelIN5flash19enable_sm80_to_sm89INS1_16FlashAttnFwdSm80INS1_25CollectiveMainloopFwdSm80ILi4ELi1ELb0EN4cute5tupleIJNS5_1CILi128EEENS7_ILi112EEENS7_ILi64EEEEEELi64ENS_6half_tEfNS_4arch4Sm80ELb1ELb0ELb1ELb0ELb0ELb0ELb1ELb0EEENS1_21CollectiveEpilogueFwdINS6_IJS8_SA_S9_EEENS6_IJNS7_ILi1EEESI_SI_EEESC_SE_Li128ELb0ELb1ELb0ELb0EEENS1_30DynamicPersistentTileSchedulerILi128ELi128ELb0ELb1ELb0EEEEEEEEEvNT_6ParamsE --------------------------
	.section	.text._ZN7cutlass13device_kernelIN5flash19enable_sm80_to_sm89INS1_16FlashAttnFwdSm80INS1_25CollectiveMainloopFwdSm80ILi4ELi1ELb0EN4cute5tupleIJNS5_1CILi128EEENS7_ILi112EEENS7_ILi64EEEEEELi64ENS_6half_tEfNS_4arch4Sm80ELb1ELb0ELb1ELb0ELb0ELb0ELb1ELb0EEENS1_21CollectiveEpilogueFwdINS6_IJS8_SA_S9_EEENS6_IJNS7_ILi1EEESI_SI_EEESC_SE_Li128ELb0ELb1ELb0ELb0EEENS1_30DynamicPersistentTileSchedulerILi128ELi128ELb0ELb1ELb0EEEEEEEEEvNT_6ParamsE,"ax",@progbits
	.sectioninfo	@"SHI_REGISTERS=255"
	.align	128
.text._ZN7cutlass13device_kernelIN5flash19enable_sm80_to_sm89INS1_16FlashAttnFwdSm80INS1_25CollectiveMainloopFwdSm80ILi4ELi1ELb0EN4cute5tupleIJNS5_1CILi128EEENS7_ILi112EEENS7_ILi64EEEEEELi64ENS_6half_tEfNS_4arch4Sm80ELb1ELb0ELb1ELb0ELb0ELb0ELb1ELb0EEENS1_21CollectiveEpilogueFwdINS6_IJS8_SA_S9_EEENS6_IJNS7_ILi1EEESI_SI_EEESC_SE_Li128ELb0ELb1ELb0ELb0EEENS1_30DynamicPersistentTileSchedulerILi128ELi128ELb0ELb1ELb0EEEEEEEEEvNT_6ParamsE:
        .type           _ZN7cutlass13device_kernelIN5flash19enable_sm80_to_sm89INS1_16FlashAttnFwdSm80INS1_25CollectiveMainloopFwdSm80ILi4ELi1ELb0EN4cute5tupleIJNS5_1CILi128EEENS7_ILi112EEENS7_ILi64EEEEEELi64ENS_6half_tEfNS_4arch4Sm80ELb1ELb0ELb1ELb0ELb0ELb0ELb1ELb0EEENS1_21CollectiveEpilogueFwdINS6_IJS8_SA_S9_EEENS6_IJNS7_ILi1EEESI_SI_EEESC_SE_Li128ELb0ELb1ELb0ELb0EEENS1_30DynamicPersistentTileSchedulerILi128ELi128ELb0ELb1ELb0EEEEEEEEEvNT_6ParamsE,@function
        .size           _ZN7cutlass13device_kernelIN5flash19enable_sm80_to_sm89INS1_16FlashAttnFwdSm80INS1_25CollectiveMainloopFwdSm80ILi4ELi1ELb0EN4cute5tupleIJNS5_1CILi128EEENS7_ILi112EEENS7_ILi64EEEEEELi64ENS_6half_tEfNS_4arch4Sm80ELb1ELb0ELb1ELb0ELb0ELb0ELb1ELb0EEENS1_21CollectiveEpilogueFwdINS6_IJS8_SA_S9_EEENS6_IJNS7_ILi1EEESI_SI_EEESC_SE_Li128ELb0ELb1ELb0ELb0EEENS1_30DynamicPersistentTileSchedulerILi128ELi128ELb0ELb1ELb0EEEEEEEEEvNT_6ParamsE,(.L_x_1476 - _ZN7cutlass13device_kernelIN5flash19enable_sm80_to_sm89INS1_16FlashAttnFwdSm80INS1_25CollectiveMainloopFwdSm80ILi4ELi1ELb0EN4cute5tupleIJNS5_1CILi128EEENS7_ILi112EEENS7_ILi64EEEEEELi64ENS_6half_tEfNS_4arch4Sm80ELb1ELb0ELb1ELb0ELb0ELb0ELb1ELb0EEENS1_21CollectiveEpilogueFwdINS6_IJS8_SA_S9_EEENS6_IJNS7_ILi1EEESI_SI_EEESC_SE_Li128ELb0ELb1ELb0ELb0EEENS1_30DynamicPersistentTileSchedulerILi128ELi128ELb0ELb1ELb0EEEEEEEEEvNT_6ParamsE)
        .other          _ZN7cutlass13device_kernelIN5flash19enable_sm80_to_sm89INS1_16FlashAttnFwdSm80INS1_25CollectiveMainloopFwdSm80ILi4ELi1ELb0EN4cute5tupleIJNS5_1CILi128EEENS7_ILi112EEENS7_ILi64EEEEEELi64ENS_6half_tEfNS_4arch4Sm80ELb1ELb0ELb1ELb0ELb0ELb0ELb1ELb0EEENS1_21CollectiveEpilogueFwdINS6_IJS8_SA_S9_EEENS6_IJNS7_ILi1EEESI_SI_EEESC_SE_Li128ELb0ELb1ELb0ELb0EEENS1_30DynamicPersistentTileSchedulerILi128ELi128ELb0ELb1ELb0EEEEEEEEEvNT_6ParamsE,@"STO_CUDA_ENTRY STV_DEFAULT"
_ZN7cutlass13device_kernelIN5flash19enable_sm80_to_sm89INS1_16FlashAttnFwdSm80INS1_25CollectiveMainloopFwdSm80ILi4ELi1ELb0EN4cute5tupleIJNS5_1CILi128EEENS7_ILi112EEENS7_ILi64EEEEEELi64ENS_6half_tEfNS_4arch4Sm80ELb1ELb0ELb1ELb0ELb0ELb0ELb1ELb0EEENS1_21CollectiveEpilogueFwdINS6_IJS8_SA_S9_EEENS6_IJNS7_ILi1EEESI_SI_EEESC_SE_Li128ELb0ELb1ELb0ELb0EEENS1_30DynamicPersistentTileSchedulerILi128ELi128ELb0ELb1ELb0EEEEEEEEEvNT_6ParamsE:
[----:B------:R-:W-:-:S03]  /*0000*/  MOV R1, c[0x0][0x28] ;  /* 0x00000a0000017a02 */ /* 0x000fc60000000f00 */
[----:B------:R-:W1:Y:S01]  /*0010*/  S2R R16, SR_TID.X ;  /* 0x0000000000107919 */ /* 0x000e620000002100 */
[----:B------:R-:W-:-:S03]  /*0020*/  IADD3 R1, R1, -0xb0, RZ ;  /* 0xffffff5001017810 */ /* 0x000fc60007ffe0ff */
[----:B------:R-:W2:Y:S01]  /*0030*/  S2R R15, SR_CTAID.X ;  /* 0x00000000000f7919 */ /* 0x000ea20000002500 */
[----:B-1----:R-:W-:-:S05]  /*0040*/  SHF.R.U32.HI R2, RZ, 0x5, R16 ;  /* 0x00000005ff027819 */ /* 0x002fca0000011610 */
[----:B------:R-:W1:Y:S02]  /*0050*/  SHFL.IDX PT, R0, R2, RZ, 0x1f ;  /* 0x00001fff02007589 */ /* 0x000e6400000e0000 */
[----:B-1----:R-:W-:Y:S02]  /*0060*/  ISETP.GE.AND P0, PT, R0, 0x1, PT ;  /* 0x000000010000780c */ /* 0x002fe40003f06270 */
[----:B------:R1:W-:Y:S11]  /*0070*/  STL [R1+0x84], R0 ;  /* 0x0000840001007387 */ /* 0x0003f60000100800 */
[----:B------:R-:W-:Y:S06]  /*0080*/  @P0 BAR.ARV 0x4, 0x80 ;  /* 0x0102000000000b1d */ /* 0x000fec0000002000 */
[----:B--2---:R-:W-:-:S13]  /*0090*/  ISETP.GE.AND P0, PT, R15, c[0x0][0x538], PT ;  /* 0x00014e000f007a0c */ /* 0x004fda0003f06270 */
[----:B------:R-:W-:Y:S05]  /*00a0*/  @P0 EXIT ;  /* 0x000000000000094d */ /* 0x000fea0003800000 */
[----:B-1----:R-:W-:Y:S01]  /*00b0*/  SHF.R.S32.HI R14, RZ, 0x1f, R16 ;  /* 0x0000001fff0e7819 */ /* 0x002fe20000011410 */
[----:B------:R-:W-:Y:S01]  /*00c0*/  IMAD.MOV.U32 R227, RZ, RZ, 0x20 ;  /* 0x00000020ffe37424 */ /* 0x000fe200078e00ff */
[----:B------:R-:W-:Y:S01]  /*00d0*/  ULDC.64 UR8, c[0x0][0x118] ;  /* 0x0000460000087ab9 */ /* 0x000fe20000000a00 */
[----:B------:R-:W-:Y:S01]  /*00e0*/  IMAD.MOV.U32 R225, RZ, RZ, 0x40 ;  /* 0x00000040ffe17424 */ /* 0x000fe200078e00ff */
[CC--:B------:R-:W-:Y:S02]  /*00f0*/  LEA.HI R2, R14.reuse, R16.reuse, RZ, 0x4 ;  /* 0x000000100e027211 */ /* 0x0c0fe400078f20ff */
[CC--:B------:R-:W-:Y:S02]  /*0100*/  LEA.HI R10, R14.reuse, R16.reuse, RZ, 0x3 ;  /* 0x000000100e0a7211 */ /* 0x0c0fe400078f18ff */
[----:B------:R-:W-:Y:S02]  /*0110*/  SHF.R.S32.HI R3, RZ, 0x4, R2 ;  /* 0x00000004ff037819 */ /* 0x000fe40000011402 */
[----:B------:R-:W-:-:S02]  /*0120*/  LEA.HI R12, R14, R16, RZ, 0x2 ;  /* 0x000000100e0c7211 */ /* 0x000fc400078f10ff */
[----:B------:R-:W-:Y:S02]  /*0130*/  LEA.HI R0, R2, R3, RZ, 0x1 ;  /* 0x0000000302007211 */ /* 0x000fe400078f08ff */
[----:B------:R-:W-:Y:S02]  /*0140*/  LOP3.LUT R5, R10, 0xfffffff8, RZ, 0xc0, !PT ;  /* 0xfffffff80a057812 */ /* 0x000fe400078ec0ff */
[----:B------:R-:W-:Y:S02]  /*0150*/  LOP3.LUT R0, R0, 0xfffffffe, RZ, 0xc0, !PT ;  /* 0xfffffffe00007812 */ /* 0x000fe400078ec0ff */
[----:B------:R-:W-:Y:S01]  /*0160*/  SHF.R.S32.HI R20, RZ, 0x3, R10 ;  /* 0x00000003ff147819 */ /* 0x000fe2000001140a */
[----:B------:R-:W-:Y:S01]  /*0170*/  IMAD.IADD R8, R16, 0x1, -R5 ;  /* 0x0000000110087824 */ /* 0x000fe200078e0a05 */
[----:B------:R-:W-:Y:S01]  /*0180*/  SHF.R.S32.HI R7, RZ, 0x2, R12 ;  /* 0x00000002ff077819 */ /* 0x000fe2000001140c */
[----:B------:R-:W-:Y:S01]  /*0190*/  IMAD.IADD R13, R3, 0x1, -R0 ;  /* 0x00000001030d7824 */ /* 0x000fe200078e0a00 */
[----:B------:R-:W-:Y:S01]  /*01a0*/  LOP3.LUT R0, R2, 0xfffffff0, RZ, 0xc0, !PT ;  /* 0xfffffff002007812 */ /* 0x000fe200078ec0ff */
[----:B------:R-:W-:Y:S01]  /*01b0*/  IMAD.SHL.U32 R4, R20, 0x40, RZ ;  /* 0x0000004014047824 */ /* 0x000fe200078e00ff */
[----:B------:R-:W-:Y:S01]  /*01c0*/  SHF.R.S32.HI R3, RZ, 0x1f, R12 ;  /* 0x0000001fff037819 */ /* 0x000fe2000001140c */
[----:B------:R-:W-:-:S02]  /*01d0*/  IMAD.SHL.U32 R18, R8, 0x8, RZ ;  /* 0x0000000808127824 */ /* 0x000fc400078e00ff */
[----:B------:R-:W-:Y:S01]  /*01e0*/  IMAD.IADD R2, R16, 0x1, -R0 ;  /* 0x0000000110027824 */ /* 0x000fe200078e0a00 */
[----:B------:R-:W-:Y:S01]  /*01f0*/  LEA.HI R3, R3, R7, RZ, 0x3 ;  /* 0x0000000703037211 */ /* 0x000fe200078f18ff */
[----:B------:R-:W-:Y:S01]  /*0200*/  IMAD.SHL.U32 R9, R8, 0x40, RZ ;  /* 0x0000004008097824 */ /* 0x000fe200078e00ff */
[----:B------:R-:W-:Y:S02]  /*0210*/  LOP3.LUT R0, R4, 0x1c0, RZ, 0xc0, !PT ;  /* 0x000001c004007812 */ /* 0x000fe400078ec0ff */
[----:B------:R-:W-:Y:S02]  /*0220*/  SHF.R.S32.HI R6, RZ, 0x1f, R2 ;  /* 0x0000001fff067819 */ /* 0x000fe40000011402 */
[----:B------:R-:W-:Y:S02]  /*0230*/  LOP3.LUT R3, R3, 0xfffffff8, RZ, 0xc0, !PT ;  /* 0xfffffff803037812 */ /* 0x000fe400078ec0ff */
[----:B------:R-:W-:Y:S02]  /*0240*/  LEA.HI R11, R6, R2, RZ, 0x3 ;  /* 0x00000002060b7211 */ /* 0x000fe400078f18ff */
[----:B------:R-:W-:Y:S01]  /*0250*/  LOP3.LUT R5, R0, 0x38, R18, 0xf8, !PT ;  /* 0x0000003800057812 */ /* 0x000fe200078ef812 */
[----:B------:R-:W-:Y:S01]  /*0260*/  IMAD.IADD R7, R7, 0x1, -R3 ;  /* 0x0000000107077824 */ /* 0x000fe200078e0a03 */
[----:B------:R-:W-:-:S02]  /*0270*/  SHF.R.U32.HI R4, RZ, 0x3, R0 ;  /* 0x00000003ff047819 */ /* 0x000fc40000011600 */
[----:B------:R-:W-:Y:S02]  /*0280*/  LOP3.LUT R0, R9, 0x1c0, RZ, 0xc0, !PT ;  /* 0x000001c009007812 */ /* 0x000fe400078ec0ff */
[----:B------:R-:W-:Y:S02]  /*0290*/  LOP3.LUT R3, R11, 0xfffffff8, RZ, 0xc0, !PT ;  /* 0xfffffff80b037812 */ /* 0x000fe400078ec0ff */
[----:B------:R-:W-:Y:S02]  /*02a0*/  LEA.HI R6, R14, R16, RZ, 0x6 ;  /* 0x000000100e067211 */ /* 0x000fe400078f30ff */
[----:B------:R-:W-:Y:S01]  /*02b0*/  LOP3.LUT R5, R5, R4, RZ, 0x3c, !PT ;  /* 0x0000000405057212 */ /* 0x000fe200078e3cff */
[----:B------:R-:W-:Y:S01]  /*02c0*/  IMAD.IADD R9, R2, 0x1, -R3 ;  /* 0x0000000102097824 */ /* 0x000fe200078e0a03 */
[----:B------:R-:W-:Y:S01]  /*02d0*/  LOP3.LUT R4, R0, 0x8, R10, 0xf8, !PT ;  /* 0x0000000800047812 */ /* 0x000fe200078ef80a */
[----:B------:R-:W-:Y:S01]  /*02e0*/  IMAD.SHL.U32 R3, R6, 0x8, RZ ;  /* 0x0000000806037824 */ /* 0x000fe200078e00ff */
[----:B------:R-:W-:-:S02]  /*02f0*/  SHF.R.U32.HI R0, RZ, 0x3, R0 ;  /* 0x00000003ff007819 */ /* 0x000fc40000011600 */
[----:B------:R-:W-:Y:S02]  /*0300*/  LEA.HI R10, R14, R16, RZ, 0x5 ;  /* 0x000000100e0a7211 */ /* 0x000fe400078f28ff */
[----:B------:R-:W-:Y:S02]  /*0310*/  LOP3.LUT R2, R12, 0xfffffffc, RZ, 0xc0, !PT ;  /* 0xfffffffc0c027812 */ /* 0x000fe400078ec0ff */
[----:B------:R-:W-:Y:S02]  /*0320*/  LOP3.LUT R14, R4, R0, RZ, 0x3c, !PT ;  /* 0x00000000040e7212 */ /* 0x000fe400078e3cff */
[----:B------:R-:W-:Y:S01]  /*0330*/  LOP3.LUT R0, R10, 0xffffffe0, RZ, 0xc0, !PT ;  /* 0xffffffe00a007812 */ /* 0x000fe200078ec0ff */
[C---:B------:R-:W-:Y:S01]  /*0340*/  IMAD.IADD R6, R16.reuse, 0x1, -R2 ;  /* 0x0000000110067824 */ /* 0x040fe200078e0a02 */
[----:B------:R-:W-:Y:S02]  /*0350*/  LOP3.LUT R241, R5, 0x7ffffe00, R3, 0xf8, !PT ;  /* 0x7ffffe0005f17812 */ /* 0x000fe400078ef803 */
[----:B------:R-:W-:Y:S01]  /*0360*/  LOP3.LUT R3, R7, 0x1, RZ, 0xc0, !PT ;  /* 0x0000000107037812 */ /* 0x000fe200078ec0ff */
[----:B------:R-:W-:Y:S01]  /*0370*/  IMAD.IADD R17, R16, 0x1, -R0 ;  /* 0x0000000110117824 */ /* 0x000fe200078e0a00 */
[--C-:B------:R-:W-:Y:S01]  /*0380*/  SHF.R.S32.HI R230, RZ, 0x5, R10.reuse ;  /* 0x00000005ffe67819 */ /* 0x100fe2000001140a */
[----:B------:R-:W-:Y:S01]  /*0390*/  IMAD.SHL.U32 R241, R241, 0x2, RZ ;  /* 0x00000002f1f17824 */ /* 0x000fe200078e00ff */
[----:B------:R-:W-:-:S02]  /*03a0*/  SHF.R.S32.HI R2, RZ, 0x1f, R10 ;  /* 0x0000001fff027819 */ /* 0x000fc4000001140a */
[----:B------:R-:W-:Y:S02]  /*03b0*/  LEA.HI R0, R6, R6, RZ, 0x1 ;  /* 0x0000000606007211 */ /* 0x000fe400078f08ff */
[----:B------:R-:W-:Y:S02]  /*03c0*/  ISETP.NE.U32.AND P0, PT, R3, 0x1, PT ;  /* 0x000000010300780c */ /* 0x000fe40003f05070 */
[----:B------:R-:W-:Y:S02]  /*03d0*/  LEA.HI R3, R2, R230, RZ, 0x2 ;  /* 0x000000e602037211 */ /* 0x000fe400078f10ff */
[C---:B------:R-:W-:Y:S01]  /*03e0*/  LOP3.LUT R2, R0.reuse, 0x1ffffffe, RZ, 0xc0, !PT ;  /* 0x1ffffffe00027812 */ /* 0x040fe200078ec0ff */
[----:B------:R-:W-:Y:S01]  /*03f0*/  IMAD.SHL.U32 R0, R0, 0x20, RZ ;  /* 0x0000002000007824 */ /* 0x000fe200078e00ff */
[----:B------:R-:W-:Y:S02]  /*0400*/  LOP3.LUT R3, R3, 0xffffffc, RZ, 0xc0, !PT ;  /* 0x0ffffffc03037812 */ /* 0x000fe400078ec0ff */
[----:B------:R-:W-:Y:S01]  /*0410*/  SHF.R.S32.HI R10, RZ, 0x1f, R17 ;  /* 0x0000001fff0a7819 */ /* 0x000fe20000011411 */
[----:B------:R-:W-:Y:S01]  /*0420*/  IMAD.IADD R2, R6, 0x1, -R2 ;  /* 0x0000000106027824 */ /* 0x000fe200078e0a02 */
[----:B------:R-:W-:Y:S01]  /*0430*/  LOP3.LUT R0, R0, 0xffffffc0, RZ, 0xc0, !PT ;  /* 0xffffffc000007812 */ /* 0x000fe200078ec0ff */
[----:B------:R-:W-:Y:S01]  /*0440*/  IMAD.IADD R5, R230, 0x1, -R3 ;  /* 0x00000001e6057824 */ /* 0x000fe200078e0a03 */
[----:B------:R-:W-:Y:S01]  /*0450*/  LEA.HI R10, R10, R17, RZ, 0x2 ;  /* 0x000000110a0a7211 */ /* 0x000fe200078f10ff */
[----:B------:R-:W-:Y:S01]  /*0460*/  IMAD.SHL.U32 R3, R9, 0x40, RZ ;  /* 0x0000004009037824 */ /* 0x000fe200078e00ff */
[----:B------:R-:W-:Y:S01]  /*0470*/  R2P PR, R7, 0x6 ;  /* 0x0000000607007804 */ /* 0x000fe20000000000 */
[----:B------:R-:W-:Y:S01]  /*0480*/  IMAD R12, R2, 0x8, R0 ;  /* 0x00000008020c7824 */ /* 0x000fe200078e0200 */
[----:B------:R-:W-:Y:S01]  /*0490*/  SHF.R.S32.HI R4, RZ, 0x2, R10 ;  /* 0x00000002ff047819 */ /* 0x000fe2000001140a */
[----:B------:R-:W-:Y:S01]  /*04a0*/  IMAD.SHL.U32 R2, R13, 0x8, RZ ;  /* 0x000000080d027824 */ /* 0x000fe200078e00ff */
[----:B------:R-:W-:Y:S01]  /*04b0*/  LOP3.LUT R0, R3, 0x1c0, RZ, 0xc0, !PT ;  /* 0x000001c003007812 */ /* 0x000fe200078ec0ff */
[----:B------:R-:W-:Y:S01]  /*04c0*/  IMAD.SHL.U32 R3, R7, 0x40, RZ ;  /* 0x0000004007037824 */ /* 0x000fe200078e00ff */
[----:B------:R-:W-:Y:S01]  /*04d0*/  SHF.R.S32.HI R19, RZ, 0x1f, R18 ;  /* 0x0000001fff137819 */ /* 0x000fe20000011412 */
[----:B------:R-:W-:Y:S01]  /*04e0*/  IMAD R16, R5, 0x10, R4 ;  /* 0x0000001005107824 */ /* 0x000fe200078e0204 */
[----:B------:R-:W-:Y:S01]  /*04f0*/  LOP3.LUT R2, R0, 0x8, R2, 0xf8, !PT ;  /* 0x0000000800027812 */ /* 0x000fe200078ef802 */
[----:B------:R-:W-:Y:S01]  /*0500*/  IMAD.SHL.U32 R5, R11, 0x40, RZ ;  /* 0x000000400b057824 */ /* 0x000fe200078e00ff */
[----:B------:R-:W-:Y:S01]  /*0510*/  SHF.R.U32.HI R0, RZ, 0x3, R0 ;  /* 0x00000003ff007819 */ /* 0x000fe20000011600 */
[----:B------:R-:W-:Y:S01]  /*0520*/  IMAD.SHL.U32 R230, R230, 0x400, RZ ;  /* 0x00000400e6e67824 */ /* 0x000fe200078e00ff */
[----:B------:R-:W-:Y:S01]  /*0530*/  LOP3.LUT R3, R3, 0x1c0, RZ, 0xc0, !PT ;  /* 0x000001c003037812 */ /* 0x000fe200078ec0ff */
[----:B------:R-:W-:Y:S01]  /*0540*/  STL [R1+0x88], R16 ;  /* 0x0000881001007387 */ /* 0x000fe20000100800 */
[----:B------:R-:W-:Y:S01]  /*0550*/  LOP3.LUT R224, R2, R0, RZ, 0x3c, !PT ;  /* 0x0000000002e07212 */ /* 0x000fe200078e3cff */
[----:B------:R-:W-:Y:S01]  /*0560*/  IMAD R4, R6, 0x2, R230 ;  /* 0x0000000206047824 */ /* 0x000fe200078e02e6 */
[----:B------:R-:W-:Y:S01]  /*0570*/  LOP3.LUT R2, R5, 0xfffffe00, RZ, 0xc0, !PT ;  /* 0xfffffe0005027812 */ /* 0x000fe200078ec0ff */
[----:B------:R-:W-:Y:S01]  /*0580*/  IMAD R0, R13, 0x200, R14 ;  /* 0x000002000d007824 */ /* 0x000fe200078e020e */
[----:B------:R-:W-:Y:S01]  /*0590*/  LEA.HI R3, R3, R3, RZ, 0x1d ;  /* 0x0000000303037211 */ /* 0x000fe200078fe8ff */
[----:B------:R-:W-:Y:S01]  /*05a0*/  IMAD.MOV.U32 R5, RZ, RZ, -0x10 ;  /* 0xfffffff0ff057424 */ /* 0x000fe200078e00ff */
[CC--:B------:R-:W-:Y:S01]  /*05b0*/  IADD3 R230, R224.reuse, R2.reuse, R230 ;  /* 0x00000002e0e67210 */ /* 0x0c0fe20007ffe0e6 */
[----:B------:R-:W-:Y:S01]  /*05c0*/  STL [R1+0x54], R15 ;  /* 0x0000540f01007387 */ /* 0x000fe20000100800 */
[----:B------:R-:W-:Y:S01]  /*05d0*/  LOP3.LUT R224, R224, R2, RZ, 0xfc, !PT ;  /* 0x00000002e0e07212 */ /* 0x000fe200078efcff */
[----:B------:R-:W-:Y:S01]  /*05e0*/  IMAD.IADD R4, R4, 0x1, R3 ;  /* 0x0000000104047824 */ /* 0x000fe200078e0203 */
[----:B------:R-:W-:Y:S01]  /*05f0*/  LOP3.LUT R2, R10, 0x7ffffffc, RZ, 0xc0, !PT ;  /* 0x7ffffffc0a027812 */ /* 0x000fe200078ec0ff */
[----:B------:R-:W-:Y:S01]  /*0600*/  IMAD R3, R8, 0x10, R20 ;  /* 0x0000001008037824 */ /* 0x000fe200078e0214 */
[----:B------:R-:W-:Y:S01]  /*0610*/  LEA R119, R0, 0x3900, 0x1 ;  /* 0x0000390000777811 */ /* 0x000fe200078e08ff */
[----:B------:R-:W-:Y:S01]  /*0620*/  IMAD.IADD R6, R16, 0x1, R12 ;  /* 0x0000000110067824 */ /* 0x000fe200078e020c */
[----:B------:R-:W-:Y:S01]  /*0630*/  LEA R4, R4, 0x80, 0x1 ;  /* 0x0000008004047811 */ /* 0x000fe200078e08ff */
[----:B------:R-:W-:Y:S01]  /*0640*/  IMAD.IADD R2, R17, 0x1, -R2 ;  /* 0x0000000111027824 */ /* 0x000fe200078e0a02 */
[----:B------:R1:W-:Y:S01]  /*0650*/  STL [R1+0x78], R3 ;  /* 0x0000780301007387 */ /* 0x0003e20000100800 */
[----:B------:R-:W-:-:S02]  /*0660*/  SEL R0, R5, 0x10, !P0 ;  /* 0x0000001005007807 */ /* 0x000fc40004000000 */
[----:B------:R-:W-:Y:S01]  /*0670*/  IMAD.SHL.U32 R2, R2, 0x2, RZ ;  /* 0x0000000202027824 */ /* 0x000fe200078e00ff */
[----:B------:R-:W-:Y:S01]  /*0680*/  STL.64 [R1+0x28], R18 ;  /* 0x0000281201007387 */ /* 0x000fe20000100a00 */
[----:B------:R-:W-:Y:S01]  /*0690*/  LOP3.LUT P4, RZ, R8, 0x2, RZ, 0xc0, !PT ;  /* 0x0000000208ff7812 */ /* 0x000fe2000788c0ff */
[----:B------:R-:W-:Y:S01]  /*06a0*/  IMAD.IADD R7, R4, 0x1, R0 ;  /* 0x0000000104077824 */ /* 0x000fe200078e0200 */
[----:B------:R-:W-:Y:S01]  /*06b0*/  LOP3.LUT P3, RZ, R8, 0x4, RZ, 0xc0, !PT ;  /* 0x0000000408ff7812 */ /* 0x000fe2000786c0ff */
[----:B------:R2:W-:Y:S01]  /*06c0*/  STL [R1+0x74], R6 ;  /* 0x0000740601007387 */ /* 0x0005e20000100800 */
[----:B------:R-:W-:Y:S02]  /*06d0*/  LOP3.LUT P5, RZ, R9, 0x4, RZ, 0xc0, !PT ;  /* 0x0000000409ff7812 */ /* 0x000fe400078ac0ff */
[----:B------:R-:W-:Y:S01]  /*06e0*/  SEL R226, R225, 0xffffffc0, !P3 ;  /* 0xffffffc0e1e27807 */ /* 0x000fe20005800000 */
[----:B------:R3:W-:Y:S01]  /*06f0*/  STL [R1+0x4c], R2 ;  /* 0x00004c0201007387 */ /* 0x0007e20000100800 */
[----:B------:R-:W-:-:S02]  /*0700*/  LOP3.LUT P6, RZ, R9, 0x2, RZ, 0xc0, !PT ;  /* 0x0000000209ff7812 */ /* 0x000fc400078cc0ff */
[----:B------:R-:W-:Y:S01]  /*0710*/  SEL R225, R225, 0xffffffc0, !P5 ;  /* 0xffffffc0e1e17807 */ /* 0x000fe20006800000 */
[----:B------:R4:W-:Y:S01]  /*0720*/  STL [R1+0x58], R4 ;  /* 0x0000580401007387 */ /* 0x0009e20000100800 */
[----:B------:R-:W-:Y:S01]  /*0730*/  LEA R230, R230, 0x7100, 0x1 ;  /* 0x00007100e6e67811 */ /* 0x000fe200078e08ff */
[C---:B------:R-:W-:Y:S01]  /*0740*/  IMAD.IADD R229, R119.reuse, 0x1, R226 ;  /* 0x0000000177e57824 */ /* 0x040fe200078e02e2 */
[----:B------:R-:W-:Y:S02]  /*0750*/  LEA R224, R224, 0x100, 0x1 ;  /* 0x00000100e0e07811 */ /* 0x000fe400078e08ff */
[C---:B------:R-:W-:Y:S01]  /*0760*/  IADD3 R234, R119.reuse, 0x20, RZ ;  /* 0x0000002077ea7810 */ /* 0x040fe20007ffe0ff */
[----:B------:R-:W-:Y:S01]  /*0770*/  IMAD.IADD R231, R230, 0x1, R225 ;  /* 0x00000001e6e77824 */ /* 0x000fe200078e02e1 */
[----:B------:R-:W-:Y:S01]  /*0780*/  @P4 IADD3 R234, R119, -0x20, RZ ;  /* 0xffffffe077ea4810 */ /* 0x000fe20007ffe0ff */
[----:B------:R-:W-:Y:S01]  /*0790*/  IMAD.IADD R225, R225, 0x1, R224 ;  /* 0x00000001e1e17824 */ /* 0x000fe200078e02e0 */
[----:B-1----:R-:W-:-:S02]  /*07a0*/  SEL R3, R227, 0xffffffe0, !P1 ;  /* 0xffffffe0e3037807 */ /* 0x002fc40004800000 */
[----:B------:R-:W-:Y:S01]  /*07b0*/  SEL R227, R227, 0xffffffe0, !P6 ;  /* 0xffffffe0e3e37807 */ /* 0x000fe20007000000 */
[----:B------:R-:W-:Y:S01]  /*07c0*/  IMAD.IADD R226, R226, 0x1, R234 ;  /* 0x00000001e2e27824 */ /* 0x000fe200078e02ea */
[C---:B------:R-:W-:Y:S02]  /*07d0*/  IADD3 R240, R234.reuse, 0x800, RZ ;  /* 0x00000800eaf07810 */ /* 0x040fe40007ffe0ff */
[----:B------:R-:W-:Y:S01]  /*07e0*/  IADD3 R239, R234, 0x1000, RZ ;  /* 0x00001000eaef7810 */ /* 0x000fe20007ffe0ff */
[----:B------:R-:W-:Y:S01]  /*07f0*/  IMAD.IADD R233, R230, 0x1, R227 ;  /* 0x00000001e6e97824 */ /* 0x000fe200078e02e3 */
[C---:B--2---:R-:W-:Y:S01]  /*0800*/  IADD3 R6, R4.reuse, 0x40, RZ ;  /* 0x0000004004067810 */ /* 0x044fe20007ffe0ff */
[C---:B------:R-:W-:Y:S01]  /*0810*/  IMAD.IADD R228, R227.reuse, 0x1, R224 ;  /* 0x00000001e3e47824 */ /* 0x040fe200078e02e0 */
[----:B------:R-:W-:Y:S01]  /*0820*/  @P2 IADD3 R6, R4, -0x40, RZ ;  /* 0xffffffc004062810 */ /* 0x000fe20007ffe0ff */
[C---:B------:R-:W-:Y:S01]  /*0830*/  IMAD.IADD R232, R227.reuse, 0x1, R231 ;  /* 0x00000001e3e87824 */ /* 0x040fe200078e02e7 */
[----:B------:R-:W-:Y:S01]  /*0840*/  IADD3 R238, R234, 0x1800, RZ ;  /* 0x00001800eaee7810 */ /* 0x000fe20007ffe0ff */
[----:B---3--:R-:W-:Y:S01]  /*0850*/  IMAD.IADD R2, R4, 0x1, R3 ;  /* 0x0000000104027824 */ /* 0x008fe200078e0203 */
[C---:B------:R-:W-:Y:S01]  /*0860*/  IADD3 R237, R234.reuse, 0x2000, RZ ;  /* 0x00002000eaed7810 */ /* 0x040fe20007ffe0ff */
[----:B------:R-:W-:Y:S01]  /*0870*/  IMAD.IADD R227, R227, 0x1, R225 ;  /* 0x00000001e3e37824 */ /* 0x000fe200078e02e1 */
[C---:B------:R-:W-:Y:S01]  /*0880*/  IADD3 R236, R234.reuse, 0x2800, RZ ;  /* 0x00002800eaec7810 */ /* 0x040fe20007ffe0ff */
[----:B----4-:R-:W-:Y:S01]  /*0890*/  IMAD.IADD R4, R3, 0x1, R6 ;  /* 0x0000000103047824 */ /* 0x010fe200078e0206 */
[----:B------:R1:W-:Y:S01]  /*08a0*/  STL [R1+0x70], R2 ;  /* 0x0000700201007387 */ /* 0x0003e20000100800 */
[----:B------:R-:W-:-:S03]  /*08b0*/  IADD3 R235, R234, 0x3000, RZ ;  /* 0x00003000eaeb7810 */ /* 0x000fc60007ffe0ff */
[----:B------:R-:W-:Y:S01]  /*08c0*/  STL [R1+0x68], R7 ;  /* 0x0000680701007387 */ /* 0x000fe20000100800 */
[----:B-1----:R-:W-:-:S05]  /*08d0*/  IMAD.IADD R2, R7, 0x1, R3 ;  /* 0x0000000107027824 */ /* 0x002fca00078e0203 */
[----:B------:R1:W-:Y:S04]  /*08e0*/  STL [R1+0x6c], R2 ;  /* 0x00006c0201007387 */ /* 0x0003e80000100800 */
[----:B------:R-:W-:Y:S04]  /*08f0*/  STL [R1+0x5c], R6 ;  /* 0x00005c0601007387 */ /* 0x000fe80000100800 */
[----:B------:R2:W-:Y:S01]  /*0900*/  STL [R1+0x60], R4 ;  /* 0x0000600401007387 */ /* 0x0005e20000100800 */
[----:B-1----:R-:W-:-:S05]  /*0910*/  IMAD.IADD R2, R0, 0x1, R6 ;  /* 0x0000000100027824 */ /* 0x002fca00078e0206 */
[----:B------:R1:W-:Y:S01]  /*0920*/  STL [R1+0x64], R2 ;  /* 0x0000640201007387 */ /* 0x0003e20000100800 */
[----:B--2---:R-:W-:Y:S02]  /*0930*/  IMAD.IADD R4, R0, 0x1, R4 ;  /* 0x0000000100047824 */ /* 0x004fe400078e0204 */
[----:B------:R-:W-:-:S03]  /*0940*/  IMAD.IADD R0, R3, 0x1, R2 ;  /* 0x0000000103007824 */ /* 0x000fc600078e0202 */
[----:B------:R1:W-:Y:S04]  /*0950*/  STL [R1+0x80], R4 ;  /* 0x0000800401007387 */ /* 0x0003e80000100800 */
[----:B------:R1:W-:Y:S02]  /*0960*/  STL [R1+0x7c], R0 ;  /* 0x00007c0001007387 */ /* 0x0003e40000100800 */
.L_x_546:
[----:B-1----:R-:W2:Y:S01]  /*0970*/  LDL R4, [R1+0x54] ;  /* 0x0000540001047983 */ /* 0x002ea20000100800 */
[----:B------:R-:W-:Y:S01]  /*0980*/  IMAD.MOV.U32 R0, RZ, RZ, c[0x0][0x560] ;  /* 0x00015800ff007624 */ /* 0x000fe200078e00ff */
[----:B------:R-:W-:Y:S01]  /*0990*/  YIELD ;  /* 0x0000000000007946 */ /* 0x000fe20003800000 */
[----:B------:R-:W-:Y:S03]  /*09a0*/  BSSY B0, `(.L_x_485) ;  /* 0x0000016000007945 */ /* 0x000fe60003800000 */
[----:B------:R-:W-:-:S13]  /*09b0*/  ISETP.NE.AND P0, PT, R0, 0x1, PT ;  /* 0x000000010000780c */ /* 0x000fda0003f05270 */
[----:B--2---:R-:W-:Y:S01]  /*09c0*/  @P0 IMAD.HI.U32 R0, R4, c[0x0][0x564], RZ ;  /* 0x0001590004000a27 */ /* 0x004fe200078e00ff */
[----:B------:R-:W-:-:S04]  /*09d0*/  MOV R3, R4 ;  /* 0x0000000400037202 */ /* 0x000fc80000000f00 */
[----:B------:R-:W-:-:S04]  /*09e0*/  @P0 SHF.R.U32.HI R3, RZ, c[0x0][0x568], R0 ;  /* 0x00015a00ff030a19 */ /* 0x000fc80000011600 */
[----:B------:R-:W-:Y:S01]  /*09f0*/  ISETP.GE.AND P0, PT, R3, c[0x0][0x578], PT ;  /* 0x00015e0003007a0c */ /* 0x000fe20003f06270 */
[----:B------:R-:W-:-:S04]  /*0a00*/  IMAD.MOV R2, RZ, RZ, -R3 ;  /* 0x000000ffff027224 */ /* 0x000fc800078e0a03 */
[----:B------:R-:W-:-:S08]  /*0a10*/  IMAD R2, R2, c[0x0][0x560], R4 ;  /* 0x0001580002027a24 */ /* 0x000fd000078e0204 */
[----:B------:R-:W-:Y:S05]  /*0a20*/  @!P0 BRA `(.L_x_486) ;  /* 0x0000007000008947 */ /* 0x000fea0003800000 */
[----:B------:R-:W-:-:S04]  /*0a30*/  MOV R0, c[0x0][0x56c] ;  /* 0x00015b0000007a02 */ /* 0x000fc80000000f00 */
[----:B------:R-:W-:Y:S02]  /*0a40*/  ISETP.NE.AND P0, PT, R0, 0x1, PT ;  /* 0x000000010000780c */ /* 0x000fe40003f05270 */
[----:B------:R-:W-:-:S11]  /*0a50*/  MOV R0, R2 ;  /* 0x0000000200007202 */ /* 0x000fd60000000f00 */
[----:B------:R-:W-:-:S05]  /*0a60*/  @P0 IMAD.HI.U32 R4, R2, c[0x0][0x570], RZ ;  /* 0x00015c0002040a27 */ /* 0x000fca00078e00ff */
[----:B------:R-:W-:-:S05]  /*0a70*/  @P0 SHF.R.U32.HI R0, RZ, c[0x0][0x574], R4 ;  /* 0x00015d00ff000a19 */ /* 0x000fca0000011604 */
[----:B------:R-:W-:Y:S01]  /*0a80*/  IMAD R4, R0, c[0x0][0x56c], RZ ;  /* 0x00015b0000047a24 */ /* 0x000fe200078e02ff */
[----:B------:R-:W-:Y:S05]  /*0a90*/  BRA `(.L_x_487) ;  /* 0x0000006000007947 */ /* 0x000fea0003800000 */
.L_x_486:
[----:B------:R-:W-:-:S04]  /*0aa0*/  MOV R0, c[0x0][0x554] ;  /* 0x0001550000007a02 */ /* 0x000fc80000000f00 */
[----:B------:R-:W-:Y:S02]  /*0ab0*/  ISETP.NE.AND P0, PT, R0, 0x1, PT ;  /* 0x000000010000780c */ /* 0x000fe40003f05270 */
[----:B------:R-:W-:-:S11]  /*0ac0*/  MOV R0, R2 ;  /* 0x0000000200007202 */ /* 0x000fd60000000f00 */
[----:B------:R-:W-:-:S05]  /*0ad0*/  @P0 IMAD.HI.U32 R4, R2, c[0x0][0x558], RZ ;  /* 0x0001560002040a27 */ /* 0x000fca00078e00ff */
[----:B------:R-:W-:-:S05]  /*0ae0*/  @P0 SHF.R.U32.HI R0, RZ, c[0x0][0x55c], R4 ;  /* 0x00015700ff000a19 */ /* 0x000fca0000011604 */
[----:B------:R-:W-:Y:S02]  /*0af0*/  IMAD R4, R0, c[0x0][0x554], RZ ;  /* 0x0001550000047a24 */ /* 0x000fe400078e02ff */
.L_x_487:
[----:B------:R-:W-:Y:S05]  /*0b00*/  BSYNC B0 ;  /* 0x0000000000007941 */ /* 0x000fea0003800000 */
.L_x_485:
[----:B------:R-:W-:Y:S01]  /*0b10*/  LOP3.LUT R0, RZ, R0, RZ, 0x33, !PT ;  /* 0x00000000ff007212 */ /* 0x000fe200078e33ff */
[----:B------:R-:W-:Y:S01]  /*0b20*/  IMAD.MOV.U32 R5, RZ, RZ, c[0x0][0x2c4] ;  /* 0x0000b100ff057624 */ /* 0x000fe200078e00ff */
[----:B------:R-:W-:Y:S01]  /*0b30*/  MOV R6, c[0x0][0x168] ;  /* 0x00005a0000067a02 */ /* 0x000fe20000000f00 */
[----:B------:R-:W-:Y:S01]  /*0b40*/  IMAD.IADD R4, R2, 0x1, -R4 ;  /* 0x0000000102047824 */ /* 0x000fe200078e0a04 */
[----:B------:R-:W-:Y:S01]  /*0b50*/  IADD3 R0, R0, c[0x0][0x53c], RZ ;  /* 0x00014f0000007a10 */ /* 0x000fe20007ffe0ff */
[----:B------:R-:W-:Y:S01]  /*0b60*/  ULDC UR4, c[0x0][0x1d0] ;  /* 0x0000740000047ab9 */ /* 0x000fe20000000800 */
[----:B------:R-:W-:Y:S01]  /*0b70*/  ISETP.NE.AND P4, PT, R5, 0x1, PT ;  /* 0x000000010500780c */ /* 0x000fe20003f85270 */
[----:B------:R-:W-:Y:S01]  /*0b80*/  UIADD3 UR5, UR4, 0x6f, URZ ;  /* 0x0000006f04057890 */ /* 0x000fe2000fffe03f */
[----:B------:R-:W-:Y:S01]  /*0b90*/  MOV R5, c[0x0][0x548] ;  /* 0x0001520000057a02 */ /* 0x000fe20000000f00 */
[----:B------:R-:W-:Y:S01]  /*0ba0*/  IMAD.SHL.U32 R36, R0, 0x80, RZ ;  /* 0x0000008000247824 */ /* 0x000fe200078e00ff */
[----:B------:R-:W-:Y:S01]  /*0bb0*/  UMOV UR4, URZ ;  /* 0x0000003f00047c82 */ /* 0x000fe20008000000 */
[----:B------:R-:W-:Y:S01]  /*0bc0*/  CS2R R178, SRZ ;  /* 0x0000000000b27805 */ /* 0x000fe2000001ff00 */
[----:B------:R-:W-:Y:S01]  /*0bd0*/  ISETP.NE.AND P0, PT, R5, 0x1, PT ;  /* 0x000000010500780c */ /* 0x000fe20003f05270 */
[----:B------:R-:W-:Y:S01]  /*0be0*/  UIMAD.WIDE UR4, UR5, -0x6db6db6d, UR4 ;  /* 0x92492493050478a5 */ /* 0x000fe2000f8e0204 */
[----:B------:R-:W-:Y:S01]  /*0bf0*/  IADD3 R0, R36, 0x7f, RZ ;  /* 0x0000007f24007810 */ /* 0x000fe20007ffe0ff */
[----:B------:R-:W-:Y:S01]  /*0c00*/  STL [R1+0x50], R36 ;  /* 0x0000502401007387 */ /* 0x000fe20000100800 */
[----:B------:R-:W-:Y:S01]  /*0c10*/  CS2R R176, SRZ ;  /* 0x0000000000b07805 */ /* 0x000fe2000001ff00 */
[----:B------:R-:W-:Y:S01]  /*0c20*/  USHF.R.U32.HI UR4, URZ, 0x1f, UR5 ;  /* 0x0000001f3f047899 */ /* 0x000fe20008011605 */
[----:B------:R-:W-:Y:S01]  /*0c30*/  CS2R R182, SRZ ;  /* 0x0000000000b67805 */ /* 0x000fe2000001ff00 */
[----:B------:R-:W-:Y:S01]  /*0c40*/  @P4 IMAD.HI.U32 R5, R0, c[0x0][0x2c8], RZ ;  /* 0x0000b20000054a27 */ /* 0x000fe200078e00ff */
[----:B------:R-:W-:Y:S01]  /*0c50*/  CS2R R180, SRZ ;  /* 0x0000000000b47805 */ /* 0x000fe2000001ff00 */
[----:B------:R-:W-:Y:S01]  /*0c60*/  ULEA.HI.SX32 UR4, UR5, UR4, 0x1a ;  /* 0x0000000405047291 */ /* 0x000fe2000f8fd23f */
[----:B------:R-:W-:Y:S01]  /*0c70*/  CS2R R172, SRZ ;  /* 0x0000000000ac7805 */ /* 0x000fe2000001ff00 */
[----:B------:R-:W-:Y:S01]  /*0c80*/  IMAD.MOV.U32 R2, RZ, RZ, R0 ;  /* 0x000000ffff027224 */ /* 0x000fe200078e0000 */
[----:B------:R-:W-:Y:S01]  /*0c90*/  @P4 SHF.R.U32.HI R2, RZ, c[0x0][0x2cc], R5 ;  /* 0x0000b300ff024a19 */ /* 0x000fe20000011605 */
[----:B------:R-:W-:Y:S01]  /*0ca0*/  IMAD R0, R3, c[0x0][0x554], R4 ;  /* 0x0001550003007a24 */ /* 0x000fe200078e0204 */
[----:B------:R-:W-:Y:S01]  /*0cb0*/  IADD3 R3, -R6, 0x70, RZ ;  /* 0x0000007006037810 */ /* 0x000fe20007ffe1ff */
[----:B------:R-:W-:Y:S01]  /*0cc0*/  IMAD.MOV.U32 R5, RZ, RZ, RZ ;  /* 0x000000ffff057224 */ /* 0x000fe200078e00ff */
[----:B------:R-:W-:Y:S01]  /*0cd0*/  MOV R7, RZ ;  /* 0x000000ff00077202 */ /* 0x000fe20000000f00 */
[----:B------:R-:W-:Y:S01]  /*0ce0*/  @P0 IMAD.HI.U32 R4, R0, c[0x0][0x54c], RZ ;  /* 0x0001530000040a27 */ /* 0x000fe200078e00ff */
[----:B------:R-:W-:Y:S01]  /*0cf0*/  IADD3 R3, R2, c[0x0][0x1d0], R3 ;  /* 0x0000740002037a10 */ /* 0x000fe20007ffe003 */
[----:B------:R-:W-:Y:S01]  /*0d00*/  CS2R R8, SRZ ;  /* 0x0000000000087805 */ /* 0x000fe2000001ff00 */
[----:B------:R-:W-:Y:S01]  /*0d10*/  MOV R162, RZ ;  /* 0x000000ff00a27202 */ /* 0x000fe20000000f00 */
[----:B------:R-:W-:Y:S01]  /*0d20*/  IMAD.MOV.U32 R2, RZ, RZ, RZ ;  /* 0x000000ffff027224 */ /* 0x000fe200078e00ff */
[----:B------:R-:W-:Y:S01]  /*0d30*/  CS2R R10, SRZ ;  /* 0x00000000000a7805 */ /* 0x000fe2000001ff00 */
[----:B------:R-:W-:Y:S01]  /*0d40*/  IMAD.MOV.U32 R37, RZ, RZ, R0 ;  /* 0x000000ffff257224 */ /* 0x000fe200078e0000 */
[----:B------:R-:W-:Y:S01]  /*0d50*/  @P0 SHF.R.U32.HI R37, RZ, c[0x0][0x550], R4 ;  /* 0x00015400ff250a19 */ /* 0x000fe20000011604 */
[----:B------:R-:W-:Y:S01]  /*0d60*/  IMAD.HI R2, R3, -0x6db6db6d, R2 ;  /* 0x9249249303027827 */ /* 0x000fe200078e0202 */
[----:B------:R-:W-:Y:S01]  /*0d70*/  CS2R R12, SRZ ;  /* 0x00000000000c7805 */ /* 0x000fe2000001ff00 */
[----:B------:R-:W-:Y:S01]  /*0d80*/  MOV R164, RZ ;  /* 0x000000ff00a47202 */ /* 0x000fe20000000f00 */
[----:B------:R-:W-:Y:S01]  /*0d90*/  CS2R R14, SRZ ;  /* 0x00000000000e7805 */ /* 0x000fe2000001ff00 */
[----:B------:R-:W-:Y:S01]  /*0da0*/  IADD3 R3, -R37, RZ, RZ ;  /* 0x000000ff25037210 */ /* 0x000fe20007ffe1ff */
[----:B------:R-:W-:Y:S01]  /*0db0*/  STL [R1+0x48], R37 ;  /* 0x0000482501007387 */ /* 0x000fe20000100800 */
[----:B------:R-:W-:Y:S01]  /*0dc0*/  SHF.R.U32.HI R4, RZ, 0x1f, R2 ;  /* 0x0000001fff047819 */ /* 0x000fe20000011602 */
[----:B------:R-:W-:Y:S01]  /*0dd0*/  IMAD.MOV.U32 R174, RZ, RZ, RZ ;  /* 0x000000ffffae7224 */ /* 0x000fe200078e00ff */
[----:B------:R-:W-:Y:S01]  /*0de0*/  MOV R154, RZ ;  /* 0x000000ff009a7202 */ /* 0x000fe20000000f00 */
[--C-:B------:R-:W-:Y:S01]  /*0df0*/  IMAD R40, R3, c[0x0][0x548], R0.reuse ;  /* 0x0001520003287a24 */ /* 0x100fe200078e0200 */
[----:B------:R-:W-:Y:S01]  /*0e00*/  LEA.HI.SX32 R2, R2, R4, 0x1a ;  /* 0x0000000402027211 */ /* 0x000fe200078fd2ff */
[----:B------:R-:W-:Y:S01]  /*0e10*/  IMAD.MOV.U32 R170, RZ, RZ, RZ ;  /* 0x000000ffffaa7224 */ /* 0x000fe200078e00ff */
[----:B------:R-:W-:Y:S01]  /*0e20*/  PRMT R0, RZ, 0x7610, R0 ;  /* 0x00007610ff007816 */ /* 0x000fe20000000000 */
[----:B------:R-:W-:Y:S01]  /*0e30*/  IMAD.MOV.U32 R168, RZ, RZ, RZ ;  /* 0x000000ffffa87224 */ /* 0x000fe200078e00ff */
[----:B------:R-:W-:Y:S01]  /*0e40*/  IMNMX R31, R2, UR4, PT ;  /* 0x00000004021f7c17 */ /* 0x000fe2000b800200 */
[----:B------:R-:W-:Y:S01]  /*0e50*/  STL [R1+0x44], R40 ;  /* 0x0000442801007387 */ /* 0x000fe20000100800 */
[----:B------:R-:W-:Y:S01]  /*0e60*/  IMAD.MOV.U32 R160, RZ, RZ, RZ ;  /* 0x000000ffffa07224 */ /* 0x000fe200078e00ff */
[----:B------:R-:W-:Y:S01]  /*0e70*/  CS2R R16, SRZ ;  /* 0x0000000000107805 */ /* 0x000fe2000001ff00 */
[----:B------:R-:W-:Y:S01]  /*0e80*/  ISETP.GE.AND P0, PT, R31, 0x1, PT ;  /* 0x000000011f00780c */ /* 0x000fe20003f06270 */
[----:B------:R1:W-:Y:S01]  /*0e90*/  STL [R1], R31 ;  /* 0x0000001f01007387 */ /* 0x0003e20000100800 */
[----:B------:R-:W-:Y:S01]  /*0ea0*/  IMAD.MOV.U32 R166, RZ, RZ, RZ ;  /* 0x000000ffffa67224 */ /* 0x000fe200078e00ff */
[----:B------:R-:W-:Y:S01]  /*0eb0*/  MOV R146, RZ ;  /* 0x000000ff00927202 */ /* 0x000fe20000000f00 */
[----:B------:R-:W-:Y:S01]  /*0ec0*/  IMAD.MOV.U32 R158, RZ, RZ, RZ ;  /* 0x000000ffff9e7224 */ /* 0x000fe200078e00ff */
[----:B------:R-:W-:Y:S01]  /*0ed0*/  CS2R R18, SRZ ;  /* 0x0000000000127805 */ /* 0x000fe2000001ff00 */
        /* <DEDUP_REMOVED lines=10> */
[----:B------:R-:W-:Y:S01]  /*0f80*/  CS2R R24, SRZ ;  /* 0x0000000000187805 */ /* 0x000fe2000001ff00 */
[----:B------:R-:W-:Y:S01]  /*0f90*/  IMAD.MOV.U32 R136, RZ, RZ, RZ ;  /* 0x000000ffff887224 */ /* 0x000fe200078e00ff */
[----:B------:R-:W-:Y:S01]  /*0fa0*/  CS2R R130, SRZ ;  /* 0x0000000000827805 */ /* 0x000fe2000001ff00 */
        /* <DEDUP_REMOVED lines=9> */
[----:B-1----:R-:W-:Y:S01]  /*1040*/  CS2R R30, SRZ ;  /* 0x00000000001e7805 */ /* 0x002fe2000001ff00 */
[----:B------:R-:W-:Y:S01]  /*1050*/  MOV R34, RZ ;  /* 0x000000ff00227202 */ /* 0x000fe20000000f00 */
[----:B------:R-:W-:Y:S01]  /*1060*/  CS2R R32, SRZ ;  /* 0x0000000000207805 */ /* 0x000fe2000001ff00 */
[----:B------:R-:W-:Y:S05]  /*1070*/  @!P0 BRA `(.L_x_488) ;  /* 0x0001321000008947 */ /* 0x000fea0003800000 */
[----:B------:R-:W2:Y:S01]  /*1080*/  LDL R35, [R1+0x78] ;  /* 0x0000780001237983 */ /* 0x000ea20000100800 */
[----:B------:R-:W-:-:S03]  /*1090*/  ISETP.NE.U32.AND P0, PT, RZ, c[0x0][0x340], PT ;  /* 0x0000d000ff007a0c */ /* 0x000fc60003f05070 */
[----:B------:R-:W3:Y:S01]  /*10a0*/  LDL.64 R38, [R1+0x28] ;  /* 0x0000280001267983 */ /* 0x000ee20000100a00 */
[----:B------:R-:W-:-:S13]  /*10b0*/  ISETP.NE.AND.EX P0, PT, RZ, c[0x0][0x344], PT, P0 ;  /* 0x0000d100ff007a0c */ /* 0x000fda0003f05300 */
[----:B------:R-:W-:-:S05]  /*10c0*/  @P0 MOV R2, 0x4 ;  /* 0x0000000400020802 */ /* 0x000fca0000000f00 */
[----:B------:R-:W-:-:S05]  /*10d0*/  @P0 IMAD.WIDE R2, R37, R2, c[0x0][0x340] ;  /* 0x0000d00025020625 */ /* 0x000fca00078e0202 */
[----:B------:R1:W4:Y:S01]  /*10e0*/  @P0 LDG.E R14, [R2.64] ;  /* 0x00000008020e0981 */ /* 0x000322000c1e1900 */
[----:B------:R-:W-:Y:S02]  /*10f0*/  SHF.R.S32.HI R12, RZ, 0x1f, R40 ;  /* 0x0000001fff0c7819 */ /* 0x000fe40000011428 */
[----:B------:R-:W-:Y:S01]  /*1100*/  SHF.R.S32.HI R13, RZ, 0x1f, R37 ;  /* 0x0000001fff0d7819 */ /* 0x000fe20000011425 */
[----:B------:R-:W5:Y:S02]  /*1110*/  S2R R41, SR_TID.X ;  /* 0x0000000000297919 */ /* 0x000f640000002100 */
[----:B------:R-:W-:Y:S02]  /*1120*/  IMAD R4, R12, c[0x0][0x1b8], RZ ;  /* 0x00006e000c047a24 */ /* 0x000fe400078e02ff */
[----:B------:R-:W-:Y:S02]  /*1130*/  IMAD R10, R13, c[0x0][0x1c0], RZ ;  /* 0x000070000d0a7a24 */ /* 0x000fe400078e02ff */
[----:B------:R-:W-:Y:S01]  /*1140*/  IMAD R4, R40, c[0x0][0x1bc], R4 ;  /* 0x00006f0028047a24 */ /* 0x000fe200078e0204 */
[----:B--2---:R-:W-:-:S02]  /*1150*/  IADD3 R8, R35, R36, RZ ;  /* 0x0000002423087210 */ /* 0x004fc40007ffe0ff */
[----:B-----5:R-:W-:Y:S02]  /*1160*/  SHF.R.S32.HI R35, RZ, 0x1f, R41 ;  /* 0x0000001fff237819 */ /* 0x020fe40000011429 */
[----:B------:R-:W-:Y:S01]  /*1170*/  MOV R0, R8 ;  /* 0x0000000800007202 */ /* 0x000fe20000000f00 */
[----:B-1----:R-:W-:Y:S01]  /*1180*/  @P4 IMAD.HI.U32 R2, R8, c[0x0][0x2c8], RZ ;  /* 0x0000b20008024a27 */ /* 0x002fe200078e00ff */
[----:B------:R-:W-:Y:S02]  /*1190*/  LEA.HI R35, R35, R41, RZ, 0x3 ;  /* 0x0000002923237211 */ /* 0x000fe400078f18ff */
[----:B---3--:R-:W-:Y:S02]  /*11a0*/  ISETP.GE.AND P2, PT, R38, c[0x0][0x198], PT ;  /* 0x0000660026007a0c */ /* 0x008fe40003f46270 */
[----:B------:R-:W-:Y:S02]  /*11b0*/  SHF.R.S32.HI R35, RZ, 0x3, R35 ;  /* 0x00000003ff237819 */ /* 0x000fe40000011423 */
[----:B------:R-:W-:Y:S01]  /*11c0*/  @P4 SHF.R.U32.HI R0, RZ, c[0x0][0x2cc], R2 ;  /* 0x0000b300ff004a19 */ /* 0x000fe20000011602 */
[----:B------:R-:W-:Y:S01]  /*11d0*/  IMAD.WIDE.U32 R2, R40, c[0x0][0x1b8], RZ ;  /* 0x00006e0028027a25 */ /* 0x000fe200078e00ff */
[----:B------:R-:W-:-:S03]  /*11e0*/  SHF.R.S32.HI R11, RZ, 0x1f, R35 ;  /* 0x0000001fff0b7819 */ /* 0x000fc60000011423 */
[----:B------:R-:W-:Y:S01]  /*11f0*/  IMAD.WIDE.U32 R6, R35, c[0x0][0x1e0], R38 ;  /* 0x0000780023067a25 */ /* 0x000fe200078e0026 */
[----:B------:R-:W-:-:S03]  /*1200*/  IADD3 R3, R3, R4, RZ ;  /* 0x0000000403037210 */ /* 0x000fc60007ffe0ff */
[C---:B------:R-:W-:Y:S02]  /*1210*/  IMAD R5, R11.reuse, c[0x0][0x1e0], RZ ;  /* 0x000078000b057a24 */ /* 0x040fe400078e02ff */
[----:B------:R-:W-:Y:S02]  /*1220*/  IMAD R11, R11, c[0x0][0x208], RZ ;  /* 0x000082000b0b7a24 */ /* 0x000fe400078e02ff */
[----:B------:R-:W-:Y:S02]  /*1230*/  IMAD R9, R35, c[0x0][0x1e4], R5 ;  /* 0x0000790023097a24 */ /* 0x000fe400078e0205 */
[----:B------:R-:W-:-:S03]  /*1240*/  IMAD.WIDE.U32 R2, R37, c[0x0][0x1c0], R2 ;  /* 0x0000700025027a25 */ /* 0x000fc600078e0002 */
[----:B------:R-:W-:Y:S01]  /*1250*/  IADD3 R7, R7, R9, RZ ;  /* 0x0000000907077210 */ /* 0x000fe20007ffe0ff */
[----:B------:R-:W-:Y:S01]  /*1260*/  IMAD R9, R37, c[0x0][0x1c4], R10 ;  /* 0x0000710025097a24 */ /* 0x000fe200078e020a */
[----:B------:R-:W-:Y:S01]  /*1270*/  IADD3 R10, -R0, RZ, RZ ;  /* 0x000000ff000a7210 */ /* 0x000fe20007ffe1ff */
[----:B------:R-:W-:-:S03]  /*1280*/  IMAD.WIDE.U32 R4, R35, c[0x0][0x208], R38 ;  /* 0x0000820023047a25 */ /* 0x000fc600078e0026 */
[----:B------:R-:W-:Y:S01]  /*1290*/  IADD3 R3, R3, R9, RZ ;  /* 0x0000000903037210 */ /* 0x000fe20007ffe0ff */
[----:B------:R-:W-:Y:S01]  /*12a0*/  IMAD R11, R35, c[0x0][0x20c], R11 ;  /* 0x00008300230b7a24 */ /* 0x000fe200078e020b */
[----:B------:R-:W-:Y:S01]  /*12b0*/  SHF.R.S32.HI R9, RZ, 0x1f, R0 ;  /* 0x0000001fff097819 */ /* 0x000fe20000011400 */
[----:B------:R-:W-:-:S03]  /*12c0*/  IMAD.WIDE.U32 R6, R40, c[0x0][0x1e8], R6 ;  /* 0x00007a0028067a25 */ /* 0x000fc600078e0006 */
[----:B------:R-:W-:Y:S01]  /*12d0*/  IADD3 R5, R5, R11, RZ ;  /* 0x0000000b05057210 */ /* 0x000fe20007ffe0ff */
[C---:B------:R-:W-:Y:S02]  /*12e0*/  IMAD R11, R12.reuse, c[0x0][0x1e8], RZ ;  /* 0x00007a000c0b7a24 */ /* 0x040fe400078e02ff */
[----:B------:R-:W-:Y:S02]  /*12f0*/  IMAD R12, R12, c[0x0][0x210], RZ ;  /* 0x000084000c0c7a24 */ /* 0x000fe400078e02ff */
[----:B------:R-:W-:Y:S02]  /*1300*/  IMAD R9, R9, c[0x0][0x1b0], RZ ;  /* 0x00006c0009097a24 */ /* 0x000fe400078e02ff */
[----:B------:R-:W-:Y:S02]  /*1310*/  IMAD R11, R40, c[0x0][0x1ec], R11 ;  /* 0x00007b00280b7a24 */ /* 0x000fe400078e020b */
[----:B------:R-:W-:Y:S02]  /*1320*/  IMAD R10, R10, c[0x0][0x2c4], R8 ;  /* 0x0000b1000a0a7a24 */ /* 0x000fe400078e0208 */
[----:B------:R-:W-:-:S02]  /*1330*/  IMAD R12, R40, c[0x0][0x214], R12 ;  /* 0x00008500280c7a24 */ /* 0x000fc400078e020c */
[----:B------:R-:W-:-:S04]  /*1340*/  IMAD.WIDE.U32 R4, R40, c[0x0][0x210], R4 ;  /* 0x0000840028047a25 */ /* 0x000fc800078e0004 */
[C---:B------:R-:W-:Y:S01]  /*1350*/  IMAD R8, R0.reuse, c[0x0][0x1b4], R9 ;  /* 0x00006d0000087a24 */ /* 0x040fe200078e0209 */
[----:B------:R-:W-:Y:S01]  /*1360*/  IADD3 R9, R7, R11, RZ ;  /* 0x0000000b07097210 */ /* 0x000fe20007ffe0ff */
[----:B------:R-:W-:Y:S01]  /*1370*/  IMAD.WIDE.U32 R2, R0, c[0x0][0x1b0], R2 ;  /* 0x00006c0000027a25 */ /* 0x000fe200078e0002 */
[----:B------:R-:W-:Y:S02]  /*1380*/  SHF.R.S32.HI R11, RZ, 0x1f, R10 ;  /* 0x0000001fff0b7819 */ /* 0x000fe4000001140a */
[----:B------:R-:W-:Y:S02]  /*1390*/  IADD3 R7, R5, R12, RZ ;  /* 0x0000000c05077210 */ /* 0x000fe40007ffe0ff */
[----:B------:R-:W-:Y:S01]  /*13a0*/  IADD3 R5, R3, R8, RZ ;  /* 0x0000000803057210 */ /* 0x000fe20007ffe0ff */
[----:B------:R-:W-:Y:S01]  /*13b0*/  IMAD R11, R11, c[0x0][0x1a8], RZ ;  /* 0x00006a000b0b7a24 */ /* 0x000fe200078e02ff */
[----:B------:R-:W-:Y:S02]  /*13c0*/  MOV R8, R6 ;  /* 0x0000000600087202 */ /* 0x000fe40000000f00 */
[----:B------:R-:W-:Y:S01]  /*13d0*/  MOV R6, R4 ;  /* 0x0000000400067202 */ /* 0x000fe20000000f00 */
[----:B------:R-:W-:Y:S01]  /*13e0*/  IMAD R11, R10, c[0x0][0x1ac], R11 ;  /* 0x00006b000a0b7a24 */ /* 0x000fe200078e020b */
[----:B------:R-:W-:-:S02]  /*13f0*/  MOV R4, R2 ;  /* 0x0000000200047202 */ /* 0x000fc40000000f00 */
[----:B----4-:R-:W-:Y:S02]  /*1400*/  @P0 SHF.R.S32.HI R3, RZ, 0x1f, R14 ;  /* 0x0000001fff030819 */ /* 0x010fe4000001140e */
[----:B------:R-:W-:Y:S01]  /*1410*/  @P0 MOV R2, R14 ;  /* 0x0000000e00020202 */ /* 0x000fe20000000f00 */
[----:B------:R-:W-:Y:S01]  /*1420*/  IMAD.WIDE.U32 R4, R10, c[0x0][0x1a8], R4 ;  /* 0x00006a000a047a25 */ /* 0x000fe200078e0004 */
[----:B------:R-:W-:Y:S02]  /*1430*/  @!P0 MOV R2, R37 ;  /* 0x0000002500028202 */ /* 0x000fe40000000f00 */
[----:B------:R-:W-:-:S03]  /*1440*/  @!P0 MOV R3, R13 ;  /* 0x0000000d00038202 */ /* 0x000fc60000000f00 */
[----:B------:R-:W-:Y:S01]  /*1450*/  IMAD.WIDE.U32 R12, R2, c[0x0][0x218], R6 ;  /* 0x00008600020c7a25 */ /* 0x000fe200078e0006 */
[----:B------:R-:W-:-:S03]  /*1460*/  IADD3 R7, R5, R11, RZ ;  /* 0x0000000b05077210 */ /* 0x000fc60007ffe0ff */
[C---:B------:R-:W-:Y:S02]  /*1470*/  IMAD R0, R3.reuse, c[0x0][0x218], RZ ;  /* 0x0000860003007a24 */ /* 0x040fe400078e02ff */
[----:B------:R-:W-:Y:S01]  /*1480*/  IMAD R6, R3, c[0x0][0x1f0], RZ ;  /* 0x00007c0003067a24 */ /* 0x000fe200078e02ff */
[----:B------:R-:W-:Y:S01]  /*1490*/  LEA R3, P0, R4, c[0x0][0x160], 0x1 ;  /* 0x0000580004037a11 */ /* 0x000fe200078008ff */
[C---:B------:R-:W-:Y:S01]  /*14a0*/  IMAD R5, R2.reuse, c[0x0][0x21c], R0 ;  /* 0x0000870002057a24 */ /* 0x040fe200078e0200 */
[----:B------:R-:W-:Y:S01]  /*14b0*/  IADD3 R0, R35, R36, RZ ;  /* 0x0000002423007210 */ /* 0x000fe20007ffe0ff */
[----:B------:R-:W-:-:S04]  /*14c0*/  IMAD.WIDE.U32 R8, R2, c[0x0][0x1f0], R8 ;  /* 0x00007c0002087a25 */ /* 0x000fc800078e0008 */
[----:B------:R-:W-:Y:S01]  /*14d0*/  IMAD R6, R2, c[0x0][0x1f4], R6 ;  /* 0x00007d0002067a24 */ /* 0x000fe200078e0206 */
[----:B------:R-:W-:Y:S01]  /*14e0*/  LEA.HI.X R2, R4, c[0x0][0x164], R7, 0x1, P0 ;  /* 0x0000590004027a11 */ /* 0x000fe200000f0c07 */
[----:B------:R1:W-:Y:S01]  /*14f0*/  STL.64 [R1+0x30], R8 ;  /* 0x0000300801007387 */ /* 0x0003e20000100a00 */
[----:B------:R-:W-:Y:S02]  /*1500*/  IADD3 R4, R13, R5, RZ ;  /* 0x000000050d047210 */ /* 0x000fe40007ffe0ff */
[----:B------:R-:W-:Y:S01]  /*1510*/  IADD3 R6, R9, R6, RZ ;  /* 0x0000000609067210 */ /* 0x000fe20007ffe0ff */
[----:B------:R1:W-:Y:S04]  /*1520*/  STL.64 [R1+0x38], R12 ;  /* 0x0000380c01007387 */ /* 0x0003e80000100a00 */
[----:B------:R1:W-:Y:S04]  /*1530*/  STL [R1+0x40], R4 ;  /* 0x0000400401007387 */ /* 0x0003e80000100800 */
[----:B------:R1:W-:Y:S01]  /*1540*/  STL [R1+0x20], R6 ;  /* 0x0000200601007387 */ /* 0x0003e20000100800 */
[----:B------:R-:W-:Y:S05]  /*1550*/  BRA.DIV ~URZ, `(.L_x_489) ;  /* 0x000149027f007947 */ /* 0x000fea000b800000 */
[----:B------:R2:W3:Y:S02]  /*1560*/  SHFL.IDX PT, R5, R2, RZ, 0x181f ;  /* 0x00181fff02057589 */ /* 0x0004e400000e0000 */
.L_x_547:
[----:B------:R-:W-:Y:S05]  /*1570*/  BRA.DIV ~URZ, `(.L_x_490) ;  /* 0x000149527f007947 */ /* 0x000fea000b800000 */
[----:B-1----:R1:W4:Y:S02]  /*1580*/  SHFL.IDX PT, R4, R3, RZ, 0x181f ;  /* 0x00181fff03047589 */ /* 0x00232400000e0000 */
.L_x_548:
[----:B------:R-:W-:Y:S01]  /*1590*/  MOV R11, c[0x0][0x168] ;  /* 0x00005a00000b7a02 */ /* 0x000fe20000000f00 */
[----:B------:R-:W-:Y:S04]  /*15a0*/  BSSY B0, `(.L_x_491) ;  /* 0x000000b000007945 */ /* 0x000fe80003800000 */
[----:B------:R-:W-:-:S05]  /*15b0*/  IMAD R11, R11, c[0x0][0x2c4], RZ ;  /* 0x0000b1000b0b7a24 */ /* 0x000fca00078e02ff */
[----:B------:R-:W-:-:S13]  /*15c0*/  ISETP.GE.AND P0, PT, R0, R11, PT ;  /* 0x0000000b0000720c */ /* 0x000fda0003f06270 */
[----:B------:R-:W-:Y:S05]  /*15d0*/  @P0 BRA `(.L_x_492) ;  /* 0x0000007000000947 */ /* 0x000fea0003800000 */
[----:B------:R-:W5:Y:S02]  /*15e0*/  LDL.64 R6, [R1+0x28] ;  /* 0x0000280001067983 */ /* 0x000f640000100a00 */
[----:B----45:R-:W-:-:S04]  /*15f0*/  LEA R4, P0, R6, R4, 0x1 ;  /* 0x0000000406047211 */ /* 0x030fc800078008ff */
[----:B---3--:R-:W-:-:S05]  /*1600*/  LEA.HI.X R5, R6, R5, R7, 0x1, P0 ;  /* 0x0000000506057211 */ /* 0x008fca00000f0c07 */
[----:B------:R-:W-:Y:S01]  /*1610*/  @!PT LDS RZ, [RZ] ;  /* 0x00000000fffff984 */ /* 0x000fe20000000800 */
[----:B------:R-:W-:Y:S01]  /*1620*/  @!PT LDS RZ, [RZ] ;  /* 0x00000000fffff984 */ /* 0x000fe20000000800 */
[----:B------:R-:W-:Y:S01]  /*1630*/  @!PT LDS RZ, [RZ] ;  /* 0x00000000fffff984 */ /* 0x000fe20000000800 */
[----:B------:R3:W-:Y:S04]  /*1640*/  LDGSTS.E.BYPASS.LTC128B.128 [R241+0x7100], [R4.64], !P2 ;  /* 0x0710000004f17fae */ /* 0x0007e8000d101d48 */
.L_x_492:
[----:B------:R-:W-:Y:S05]  /*1650*/  BSYNC B0 ;  /* 0x0000000000007941 */ /* 0x000fea0003800000 */
.L_x_491:
[----:B------:R-:W-:Y:S05]  /*1660*/  BRA.DIV ~URZ, `(.L_x_493) ;  /* 0x000148d27f007947 */ /* 0x000fea000b800000 */
[----:B------:R1:W2:Y:S04]  /*1670*/  SHFL.IDX PT, R6, R2, 0x1, 0x181f ;  /* 0x00381f0002067f89 */ /* 0x0002a800000e0000 */
[----:B---34-:R1:W3:Y:S02]  /*1680*/  SHFL.IDX PT, R4, R3, 0x1, 0x181f ;  /* 0x00381f0003047f89 */ /* 0x0182e400000e0000 */
.L_x_549:
[----:B------:R-:W-:Y:S01]  /*1690*/  IADD3 R5, R0, 0x10, RZ ;  /* 0x0000001000057810 */ /* 0x000fe20007ffe0ff */
[----:B------:R-:W-:Y:S03]  /*16a0*/  BSSY B0, `(.L_x_494) ;  /* 0x000000a000007945 */ /* 0x000fe60003800000 */
[----:B------:R-:W-:-:S13]  /*16b0*/  ISETP.GE.AND P0, PT, R5, R11, PT ;  /* 0x0000000b0500720c */ /* 0x000fda0003f06270 */
[----:B------:R-:W-:Y:S05]  /*16c0*/  @P0 BRA `(.L_x_495) ;  /* 0x0000007000000947 */ /* 0x000fea0003800000 */
[----:B------:R-:W4:Y:S02]  /*16d0*/  LDL.64 R8, [R1+0x28] ;  /* 0x0000280001087983 */ /* 0x000f240000100a00 */
[----:B---34-:R-:W-:-:S04]  /*16e0*/  LEA R4, P0, R8, R4, 0x1 ;  /* 0x0000000408047211 */ /* 0x018fc800078008ff */
[----:B--2---:R-:W-:-:S05]  /*16f0*/  LEA.HI.X R5, R8, R6, R9, 0x1, P0 ;  /* 0x0000000608057211 */ /* 0x004fca00000f0c09 */
[----:B------:R-:W-:Y:S01]  /*1700*/  @!PT LDS RZ, [RZ] ;  /* 0x00000000fffff984 */ /* 0x000fe20000000800 */
[----:B------:R-:W-:Y:S01]  /*1710*/  @!PT LDS RZ, [RZ] ;  /* 0x00000000fffff984 */ /* 0x000fe20000000800 */
[----:B------:R-:W-:Y:S01]  /*1720*/  @!PT LDS RZ, [RZ] ;  /* 0x00000000fffff984 */ /* 0x000fe20000000800 */
[----:B------:R2:W-:Y:S04]  /*1730*/  LDGSTS.E.BYPASS.LTC128B.128 [R241+0x7900], [R4.64], !P2 ;  /* 0x0790000004f17fae */ /* 0x0005e8000d101d48 */
.L_x_495:
[----:B------:R-:W-:Y:S05]  /*1740*/  BSYNC B0 ;  /* 0x0000000000007941 */ /* 0x000fea0003800000 */
.L_x_494:
[----:B------:R-:W-:Y:S05]  /*1750*/  BRA.DIV ~URZ, `(.L_x_496) ;  /* 0x000148b27f007947 */ /* 0x000fea000b800000 */
[----:B--2---:R2:W4:Y:S02]  /*1760*/  SHFL.IDX PT, R6, R2, 0x2, 0x181f ;  /* 0x00581f0002067f89 */ /* 0x00452400000e0000 */
.L_x_550:
[----:B------:R-:W-:Y:S05]  /*1770*/  BRA.DIV ~URZ, `(.L_x_497) ;  /* 0x000149027f007947 */ /* 0x000fea000b800000 */
[----:B---3--:R3:W1:Y:S02]  /*1780*/  SHFL.IDX PT, R4, R3, 0x2, 0x181f ;  /* 0x00581f0003047f89 */ /* 0x00866400000e0000 */
.L_x_551:
[----:B------:R-:W-:Y:S01]  /*1790*/  IADD3 R5, R0, 0x20, RZ ;  /* 0x0000002000057810 */ /* 0x000fe20007ffe0ff */
[----:B------:R-:W-:Y:S03]  /*17a0*/  BSSY B0, `(.L_x_498) ;  /* 0x000000a000007945 */ /* 0x000fe60003800000 */
[----:B------:R-:W-:-:S13]  /*17b0*/  ISETP.GE.AND P0, PT, R5, R11, PT ;  /* 0x0000000b0500720c */ /* 0x000fda0003f06270 */
[----:B------:R-:W-:Y:S05]  /*17c0*/  @P0 BRA `(.L_x_499) ;  /* 0x0000007000000947 */ /* 0x000fea0003800000 */
[----:B------:R-:W5:Y:S02]  /*17d0*/  LDL.64 R8, [R1+0x28] ;  /* 0x0000280001087983 */ /* 0x000f640000100a00 */
[----:B-1---5:R-:W-:-:S04]  /*17e0*/  LEA R4, P0, R8, R4, 0x1 ;  /* 0x0000000408047211 */ /* 0x022fc800078008ff */
[----:B----4-:R-:W-:-:S05]  /*17f0*/  LEA.HI.X R5, R8, R6, R9, 0x1, P0 ;  /* 0x0000000608057211 */ /* 0x010fca00000f0c09 */
[----:B------:R-:W-:Y:S01]  /*1800*/  @!PT LDS RZ, [RZ] ;  /* 0x00000000fffff984 */ /* 0x000fe20000000800 */
[----:B------:R-:W-:Y:S01]  /*1810*/  @!PT LDS RZ, [RZ] ;  /* 0x00000000fffff984 */ /* 0x000fe20000000800 */
[----:B------:R-:W-:Y:S01]  /*1820*/  @!PT LDS RZ, [RZ] ;  /* 0x00000000fffff984 */ /* 0x000fe20000000800 */
[----:B------:R1:W-:Y:S04]  /*1830*/  LDGSTS.E.BYPASS.LTC128B.128 [R241+0x8100], [R4.64], !P2 ;  /* 0x0810000004f17fae */ /* 0x0003e8000d101d48 */
.L_x_499:
[----:B------:R-:W-:Y:S05]  /*1840*/  BSYNC B0 ;  /* 0x0000000000007941 */ /* 0x000fea0003800000 */
.L_x_498:
[----:B------:R-:W-:Y:S05]  /*1850*/  BRA.DIV ~URZ, `(.L_x_500) ;  /* 0x000148927f007947 */ /* 0x000fea000b800000 */
[----:B----4-:R4:W2:Y:S04]  /*1860*/  SHFL.IDX PT, R6, R2, 0x3, 0x181f ;  /* 0x00781f0002067f89 */ /* 0x0108a800000e0000 */
[----:B-1----:R4:W1:Y:S02]  /*1870*/  SHFL.IDX PT, R4, R3, 0x3, 0x181f ;  /* 0x00781f0003047f89 */ /* 0x00286400000e0000 */
.L_x_552:
[----:B------:R-:W-:Y:S01]  /*1880*/  IADD3 R5, R0, 0x30, RZ ;  /* 0x0000003000057810 */ /* 0x000fe20007ffe0ff */
[----:B------:R-:W-:Y:S03]  /*1890*/  BSSY B0, `(.L_x_501) ;  /* 0x000000a000007945 */ /* 0x000fe60003800000 */
[----:B------:R-:W-:-:S13]  /*18a0*/  ISETP.GE.AND P0, PT, R5, R11, PT ;  /* 0x0000000b0500720c */ /* 0x000fda0003f06270 */
[----:B------:R-:W-:Y:S05]  /*18b0*/  @P0 BRA `(.L_x_502) ;  /* 0x0000007000000947 */ /* 0x000fea0003800000 */
[----:B------:R-:W5:Y:S02]  /*18c0*/  LDL.64 R8, [R1+0x28] ;  /* 0x0000280001087983 */ /* 0x000f640000100a00 */
[----:B-1---5:R-:W-:-:S04]  /*18d0*/  LEA R4, P0, R8, R4, 0x1 ;  /* 0x0000000408047211 */ /* 0x022fc800078008ff */
[----:B--2---:R-:W-:-:S05]  /*18e0*/  LEA.HI.X R5, R8, R6, R9, 0x1, P0 ;  /* 0x0000000608057211 */ /* 0x004fca00000f0c09 */
[----:B------:R-:W-:Y:S01]  /*18f0*/  @!PT LDS RZ, [RZ] ;  /* 0x00000000fffff984 */ /* 0x000fe20000000800 */
[----:B------:R-:W-:Y:S01]  /*1900*/  @!PT LDS RZ, [RZ] ;  /* 0x00000000fffff984 */ /* 0x000fe20000000800 */
[----:B------:R-:W-:Y:S01]  /*1910*/  @!PT LDS RZ, [RZ] ;  /* 0x00000000fffff984 */ /* 0x000fe20000000800 */
[----:B------:R1:W-:Y:S04]  /*1920*/  LDGSTS.E.BYPASS.LTC128B.128 [R241+0x8900], [R4.64], !P2 ;  /* 0x0890000004f17fae */ /* 0x0003e8000d101d48 */
.L_x_502:
[----:B------:R-:W-:Y:S05]  /*1930*/  BSYNC B0 ;  /* 0x0000000000007941 */ /* 0x000fea0003800000 */
.L_x_501:
[----:B------:R-:W-:Y:S05]  /*1940*/  BRA.DIV ~URZ, `(.L_x_503) ;  /* 0x000148727f007947 */ /* 0x000fea000b800000 */
[----:B--2---:R2:W3:Y:S02]  /*1950*/  SHFL.IDX PT, R6, R2, 0x4, 0x181f ;  /* 0x00981f0002067f89 */ /* 0x0044e400000e0000 */
.L_x_553:
[----:B------:R-:W-:Y:S05]  /*1960*/  BRA.DIV ~URZ, `(.L_x_504) ;  /* 0x000148c27f007947 */ /* 0x000fea000b800000 */
[----:B-1----:R1:W2:Y:S02]  /*1970*/  SHFL.IDX PT, R4, R3, 0x4, 0x181f ;  /* 0x00981f0003047f89 */ /* 0x0022a400000e0000 */
.L_x_554:
[----:B------:R-:W-:Y:S01]  /*1980*/  IADD3 R5, R0, 0x40, RZ ;  /* 0x0000004000057810 */ /* 0x000fe20007ffe0ff */
[----:B------:R-:W-:Y:S03]  /*1990*/  BSSY B0, `(.L_x_505) ;  /* 0x000000a000007945 */ /* 0x000fe60003800000 */
[----:B------:R-:W-:-:S13]  /*19a0*/  ISETP.GE.AND P0, PT, R5, R11, PT ;  /* 0x0000000b0500720c */ /* 0x000fda0003f06270 */
[----:B------:R-:W-:Y:S05]  /*19b0*/  @P0 BRA `(.L_x_506) ;  /* 0x0000007000000947 */ /* 0x000fea0003800000 */
[----:B------:R-:W5:Y:S02]  /*19c0*/  LDL.64 R8, [R1+0x28] ;  /* 0x0000280001087983 */ /* 0x000f640000100a00 */
[----:B--2--5:R-:W-:-:S04]  /*19d0*/  LEA R4, P0, R8, R4, 0x1 ;  /* 0x0000000408047211 */ /* 0x024fc800078008ff */
[----:B---3--:R-:W-:-:S05]  /*19e0*/  LEA.HI.X R5, R8, R6, R9, 0x1, P0 ;  /* 0x0000000608057211 */ /* 0x008fca00000f0c09 */
[----:B------:R-:W-:Y:S01]  /*19f0*/  @!PT LDS RZ, [RZ] ;  /* 0x00000000fffff984 */ /* 0x000fe20000000800 */
[----:B------:R-:W-:Y:S01]  /*1a00*/  @!PT LDS RZ, [RZ] ;  /* 0x00000000fffff984 */ /* 0x000fe20000000800 */
[----:B------:R-:W-:Y:S01]  /*1a10*/  @!PT LDS RZ, [RZ] ;  /* 0x00000000fffff984 */ /* 0x000fe20000000800 */
[----:B------:R2:W-:Y:S04]  /*1a20*/  LDGSTS.E.BYPASS.LTC128B.128 [R241+0x9100], [R4.64], !P2 ;  /* 0x0910000004f17fae */ /* 0x0005e8000d101d48 */
.L_x_506:
[----:B------:R-:W-:Y:S05]  /*1a30*/  BSYNC B0 ;  /* 0x0000000000007941 */ /* 0x000fea0003800000 */
.L_x_505:
[----:B------:R-:W-:Y:S05]  /*1a40*/  BRA.DIV ~URZ, `(.L_x_507) ;  /* 0x000148527f007947 */ /* 0x000fea000b800000 */
[----:B---3--:R3:W1:Y:S04]  /*1a50*/  SHFL.IDX PT, R6, R2, 0x5, 0x181f ;  /* 0x00b81f0002067f89 */ /* 0x00866800000e0000 */
[----:B--2---:R3:W2:Y:S02]  /*1a60*/  SHFL.IDX PT, R4, R3, 0x5, 0x181f ;  /* 0x00b81f0003047f89 */ /* 0x0046a400000e0000 */
.L_x_555:
[----:B------:R-:W-:Y:S01]  /*1a70*/  IADD3 R5, R0, 0x50, RZ ;  /* 0x0000005000057810 */ /* 0x000fe20007ffe0ff */
[----:B------:R-:W-:Y:S03]  /*1a80*/  BSSY B0, `(.L_x_508) ;  /* 0x000000a000007945 */ /* 0x000fe60003800000 */
[----:B------:R-:W-:-:S13]  /*1a90*/  ISETP.GE.AND P0, PT, R5, R11, PT ;  /* 0x0000000b0500720c */ /* 0x000fda0003f06270 */
[----:B------:R-:W-:Y:S05]  /*1aa0*/  @P0 BRA `(.L_x_509) ;  /* 0x0000007000000947 */ /* 0x000fea0003800000 */
[----:B------:R-:W5:Y:S02]  /*1ab0*/  LDL.64 R8, [R1+0x28] ;  /* 0x0000280001087983 */ /* 0x000f640000100a00 */
[----:B--2--5:R-:W-:-:S04]  /*1ac0*/  LEA R4, P0, R8, R4, 0x1 ;  /* 0x0000000408047211 */ /* 0x024fc800078008ff */
[----:B-1----:R-:W-:-:S05]  /*1ad0*/  LEA.HI.X R5, R8, R6, R9, 0x1, P0 ;  /* 0x0000000608057211 */ /* 0x002fca00000f0c09 */
[----:B------:R-:W-:Y:S01]  /*1ae0*/  @!PT LDS RZ, [RZ] ;  /* 0x00000000fffff984 */ /* 0x000fe20000000800 */
[----:B------:R-:W-:Y:S01]  /*1af0*/  @!PT LDS RZ, [RZ] ;  /* 0x00000000fffff984 */ /* 0x000fe20000000800 */
[----:B------:R-:W-:Y:S01]  /*1b00*/  @!PT LDS RZ, [RZ] ;  /* 0x00000000fffff984 */ /* 0x000fe20000000800 */
[----:B------:R1:W-:Y:S04]  /*1b10*/  LDGSTS.E.BYPASS.LTC128B.128 [R241+0x9900], [R4.64], !P2 ;  /* 0x0990000004f17fae */ /* 0x0003e8000d101d48 */
.L_x_509:
[----:B------:R-:W-:Y:S05]  /*1b20*/  BSYNC B0 ;  /* 0x0000000000007941 */ /* 0x000fea0003800000 */
.L_x_508:
[----:B------:R-:W-:Y:S05]  /*1b30*/  BRA.DIV ~URZ, `(.L_x_510) ;  /* 0x000148327f007947 */ /* 0x000fea000b800000 */
[----:B-1----:R1:W3:Y:S02]  /*1b40*/  SHFL.IDX PT, R6, R2, 0x6, 0x181f ;  /* 0x00d81f0002067f89 */ /* 0x0022e400000e0000 */
.L_x_556:
[----:B------:R-:W-:Y:S05]  /*1b50*/  BRA.DIV ~URZ, `(.L_x_511) ;  /* 0x000148827f007947 */ /* 0x000fea000b800000 */
[----:B--2---:R2:W1:Y:S02]  /*1b60*/  SHFL.IDX PT, R4, R3, 0x6, 0x181f ;  /* 0x00d81f0003047f89 */ /* 0x00446400000e0000 */
.L_x_557:
[----:B------:R-:W-:Y:S01]  /*1b70*/  IADD3 R5, R0, 0x60, RZ ;  /* 0x0000006000057810 */ /* 0x000fe20007ffe0ff */
[----:B------:R-:W-:Y:S03]  /*1b80*/  BSSY B0, `(.L_x_512) ;  /* 0x000000a000007945 */ /* 0x000fe60003800000 */
[----:B------:R-:W-:-:S13]  /*1b90*/  ISETP.GE.AND P0, PT, R5, R11, PT ;  /* 0x0000000b0500720c */ /* 0x000fda0003f06270 */
[----:B------:R-:W-:Y:S05]  /*1ba0*/  @P0 BRA `(.L_x_513) ;  /* 0x0000007000000947 */ /* 0x000fea0003800000 */
[----:B------:R-:W5:Y:S02]  /*1bb0*/  LDL.64 R8, [R1+0x28] ;  /* 0x0000280001087983 */ /* 0x000f640000100a00 */
[----:B-1---5:R-:W-:-:S04]  /*1bc0*/  LEA R4, P0, R8, R4, 0x1 ;  /* 0x0000000408047211 */ /* 0x022fc800078008ff */
[----:B---3--:R-:W-:-:S05]  /*1bd0*/  LEA.HI.X R5, R8, R6, R9, 0x1, P0 ;  /* 0x0000000608057211 */ /* 0x008fca00000f0c09 */
[----:B------:R-:W-:Y:S01]  /*1be0*/  @!PT LDS RZ, [RZ] ;  /* 0x00000000fffff984 */ /* 0x000fe20000000800 */
[----:B------:R-:W-:Y:S01]  /*1bf0*/  @!PT LDS RZ, [RZ] ;  /* 0x00000000fffff984 */ /* 0x000fe20000000800 */
[----:B------:R-:W-:Y:S01]  /*1c00*/  @!PT LDS RZ, [RZ] ;  /* 0x00000000fffff984 */ /* 0x000fe20000000800 */
[----:B------:R1:W-:Y:S04]  /*1c10*/  LDGSTS.E.BYPASS.LTC128B.128 [R241+0xa100], [R4.64], !P2 ;  /* 0x0a10000004f17fae */ /* 0x0003e8000d101d48 */
.L_x_513:
[----:B------:R-:W-:Y:S05]  /*1c20*/  BSYNC B0 ;  /* 0x0000000000007941 */ /* 0x000fea0003800000 */
.L_x_512:
[----:B------:R-:W-:Y:S05]  /*1c30*/  BRA.DIV ~URZ, `(.L_x_514) ;  /* 0x000148127f007947 */ /* 0x000fea000b800000 */
[----:B-1----:R1:W2:Y:S04]  /*1c40*/  SHFL.IDX PT, R4, R2, 0x7, 0x181f ;  /* 0x00f81f0002047f89 */ /* 0x0022a800000e0000 */
[----:B--234-:R-:W2:Y:S02]  /*1c50*/  SHFL.IDX PT, R3, R3, 0x7, 0x181f ;  /* 0x00f81f0003037f89 */ /* 0x01cea400000e0000 */
.L_x_558:
[----:B------:R-:W3:Y:S04]  /*1c60*/  LDL.64 R18, [R1+0x28] ;  /* 0x0000280001127983 */ /* 0x000ee80000100a00 */
[----:B------:R-:W4:Y:S01]  /*1c70*/  LDL R217, [R1] ;  /* 0x0000000001d97983 */ /* 0x000f220000100800 */
[----:B------:R-:W-:-:S04]  /*1c80*/  IADD3 R0, R0, 0x70, RZ ;  /* 0x0000007000007810 */ /* 0x000fc80007ffe0ff */
[----:B------:R-:W-:-:S13]  /*1c90*/  ISETP.GE.AND P1, PT, R0, R11, PT ;  /* 0x0000000b0000720c */ /* 0x000fda0003f26270 */
[C---:B-123--:R-:W-:Y:S02]  /*1ca0*/  @!P1 LEA R2, P0, R18.reuse, R3, 0x1 ;  /* 0x0000000312029211 */ /* 0x04efe400078008ff */
[C---:B------:R-:W-:Y:S02]  /*1cb0*/  ISETP.GE.AND P6, PT, R18.reuse, c[0x0][0x1d4], PT ;  /* 0x0000750012007a0c */ /* 0x040fe40003fc6270 */
[----:B------:R-:W-:Y:S02]  /*1cc0*/  @!P1 LEA.HI.X R3, R18, R4, R19, 0x1, P0 ;  /* 0x0000000412039211 */ /* 0x000fe400000f0c13 */
[----:B----4-:R-:W-:-:S03]  /*1cd0*/  IADD3 R15, R217, -0x1, RZ ;  /* 0xffffffffd90f7810 */ /* 0x010fc60007ffe0ff */
[----:B------:R-:W-:Y:S01]  /*1ce0*/  @!PT LDS RZ, [RZ] ;  /* 0x00000000fffff984 */ /* 0x000fe20000000800 */
[----:B------:R-:W-:Y:S01]  /*1cf0*/  @!PT LDS RZ, [RZ] ;  /* 0x00000000fffff984 */ /* 0x000fe20000000800 */
[----:B------:R-:W-:Y:S01]  /*1d00*/  @!PT LDS RZ, [RZ] ;  /* 0x00000000fffff984 */ /* 0x000fe20000000800 */
[----:B------:R1:W-:Y:S04]  /*1d10*/  @!P1 LDGSTS.E.BYPASS.LTC128B.128 [R241+0xa900], [R2.64], !P2 ;  /* 0x0a90000002f19fae */ /* 0x0003e8000d101d48 */
[----:B------:R-:W0:Y:S01]  /*1d20*/  LDGDEPBAR ;  /* 0x00000000000079af */ /* 0x000e220000000000 */
[----:B------:R-:W-:Y:S02]  /*1d30*/  WARPSYNC 0xffffffff ;  /* 0xffffffff00007948 */ /* 0x000fe40003800000 */
[----:B------:R-:W2:Y:S04]  /*1d40*/  LDL R5, [R1+0x20] ;  /* 0x0000200001057983 */ /* 0x000ea80000100800 */
[----:B------:R-:W3:Y:S04]  /*1d50*/  LDL.64 R6, [R1+0x30] ;  /* 0x0000300001067983 */ /* 0x000ee80000100a00 */
[----:B------:R-:W4:Y:S04]  /*1d60*/  LDL R22, [R1+0x40] ;  /* 0x0000400001167983 */ /* 0x000f280000100800 */
[----:B------:R-:W5:Y:S04]  /*1d70*/  LDL.64 R20, [R1+0x38] ;  /* 0x0000380001147983 */ /* 0x000f680000100a00 */
[----:B------:R-:W1:Y:S01]  /*1d80*/  S2R R9, SR_TID.X ;  /* 0x0000000000097919 */ /* 0x000e620000002100 */
[----:B------:R-:W-:-:S02]  /*1d90*/  MOV R116, 0xffffff90 ;  /* 0xffffff9000747802 */ /* 0x000fc40000000f00 */
[----:B------:R-:W-:Y:S01]  /*1da0*/  SHF.R.S32.HI R16, RZ, 0x1f, R15 ;  /* 0x0000001fff107819 */ /* 0x000fe2000001140f */
[----:B-1----:R-:W-:Y:S01]  /*1db0*/  IMAD.WIDE.U32 R2, R15, c[0x0][0x1e0], RZ ;  /* 0x000078000f027a25 */ /* 0x002fe200078e00ff */
[----:B------:R-:W-:Y:S01]  /*1dc0*/  MOV R164, c[0x0][0x1e0] ;  /* 0x0000780000a47a02 */ /* 0x000fe20000000f00 */
[----:B------:R-:W-:Y:S02]  /*1dd0*/  ULDC.64 UR4, c[0x0][0x208] ;  /* 0x0000820000047ab9 */ /* 0x000fe40000000a00 */
[----:B------:R-:W-:Y:S02]  /*1de0*/  IMAD R116, R217, R116, 0x70 ;  /* 0x00000070d9747424 */ /* 0x000fe400078e0274 */
[----:B------:R-:W-:Y:S01]  /*1df0*/  IMAD R0, R16, c[0x0][0x1e0], RZ ;  /* 0x0000780010007a24 */ /* 0x000fe200078e02ff */
[----:B------:R-:W-:-:S04]  /*1e00*/  SHF.R.S32.HI R8, RZ, 0x1f, R9 ;  /* 0x0000001fff087819 */ /* 0x000fc80000011409 */
[----:B------:R-:W-:-:S04]  /*1e10*/  LEA.HI R8, R8, R9, RZ, 0x3 ;  /* 0x0000000908087211 */ /* 0x000fc800078f18ff */
[----:B------:R-:W-:Y:S01]  /*1e20*/  SHF.R.S32.HI R8, RZ, 0x3, R8 ;  /* 0x00000003ff087819 */ /* 0x000fe20000011408 */
[----:B------:R-:W-:-:S03]  /*1e30*/  IMAD R0, R15, c[0x0][0x1e4], R0 ;  /* 0x000079000f007a24 */ /* 0x000fc600078e0200 */
[----:B------:R-:W-:-:S04]  /*1e40*/  IADD3 R14, R116, c[0x0][0x1d0], -R8 ;  /* 0x00007400740e7a10 */ /* 0x000fc80007ffe808 */
[C---:B------:R-:W-:Y:S02]  /*1e50*/  ISETP.GE.AND P3, PT, R14.reuse, 0x1, PT ;  /* 0x000000010e00780c */ /* 0x040fe40003f66270 */
[----:B------:R-:W-:Y:S02]  /*1e60*/  ISETP.GE.AND P2, PT, R14, 0x11, PT ;  /* 0x000000110e00780c */ /* 0x000fe40003f46270 */
[----:B------:R-:W-:-:S05]  /*1e70*/  IADD3 R0, R3, R0, RZ ;  /* 0x0000000003007210 */ /* 0x000fca0007ffe0ff */
[----:B------:R-:W-:Y:S01]  /*1e80*/  IMAD R0, R0, 0x70, RZ ;  /* 0x0000007000007824 */ /* 0x000fe200078e02ff */
[----:B------:R-:W-:Y:S02]  /*1e90*/  ISETP.GE.AND P0, PT, R14, 0x21, PT ;  /* 0x000000210e00780c */ /* 0x000fe40003f06270 */
[----:B------:R-:W-:Y:S01]  /*1ea0*/  MOV R165, c[0x0][0x1e4] ;  /* 0x0000790000a57a02 */ /* 0x000fe20000000f00 */
[----:B------:R-:W-:-:S03]  /*1eb0*/  IMAD.WIDE.U32 R10, R164, 0x20, RZ ;  /* 0x00000020a40a7825 */ /* 0x000fc600078e00ff */
[----:B------:R-:W-:Y:S01]  /*1ec0*/  SHF.L.U32 R8, R165, 0x5, RZ ;  /* 0x00000005a5087819 */ /* 0x000fe200000006ff */
[----:B------:R-:W-:Y:S02]  /*1ed0*/  USHF.L.U32 UR7, UR4, 0x5, URZ ;  /* 0x0000000504077899 */ /* 0x000fe4000800063f */
[----:B------:R-:W-:Y:S02]  /*1ee0*/  UMOV UR6, 0x5 ;  /* 0x0000000500067882 */ /* 0x000fe40000000000 */
[----:B------:R-:W-:Y:S01]  /*1ef0*/  USHF.L.U64.HI UR5, UR4, UR6, UR5 ;  /* 0x0000000604057299 */ /* 0x000fe20008010205 */
[----:B------:R-:W-:Y:S01]  /*1f00*/  BAR.SYNC.DEFER_BLOCKING 0x0 ;  /* 0x0000000000007b1d */ /* 0x000fe20000010000 */
[----:B--2---:R-:W-:Y:S02]  /*1f10*/  MOV R129, R5 ;  /* 0x0000000500817202 */ /* 0x004fe40000000f00 */
[----:B---3--:R-:W-:-:S05]  /*1f20*/  MOV R128, R6 ;  /* 0x0000000600807202 */ /* 0x008fca0000000f00 */
[----:B------:R-:W-:-:S05]  /*1f30*/  IMAD.WIDE.U32 R2, R2, 0x70, R128 ;  /* 0x0000007002027825 */ /* 0x000fca00078e0080 */
[----:B------:R-:W-:Y:S02]  /*1f40*/  @P3 LEA R6, P5, R2, c[0x0][0x1c8], 0x1 ;  /* 0x0000720002063a11 */ /* 0x000fe400078a08ff */
[----:B------:R-:W-:Y:S02]  /*1f50*/  IADD3 R3, R3, R0, RZ ;  /* 0x0000000003037210 */ /* 0x000fe40007ffe0ff */
[----:B------:R-:W-:Y:S02]  /*1f60*/  @P2 LEA R0, P1, R164, R2, 0x4 ;  /* 0x00000002a4002211 */ /* 0x000fe400078220ff */
[----:B------:R-:W-:Y:S02]  /*1f70*/  @P3 LEA.HI.X R7, R2, c[0x0][0x1cc], R3, 0x1, P5 ;  /* 0x0000730002073a11 */ /* 0x000fe400028f0c03 */
[----:B------:R-:W-:Y:S02]  /*1f80*/  @P2 LEA R4, P5, R0, c[0x0][0x1c8], 0x1 ;  /* 0x0000720000042a11 */ /* 0x000fe400078a08ff */
[----:B------:R-:W-:Y:S01]  /*1f90*/  @P2 LEA.HI.X R5, R164, R3, R165, 0x4, P1 ;  /* 0x00000003a4052211 */ /* 0x000fe200008f24a5 */
[----:B------:R-:W-:Y:S01]  /*1fa0*/  @!PT LDS RZ, [RZ] ;  /* 0x00000000fffff984 */ /* 0x000fe20000000800 */
[----:B------:R-:W-:Y:S01]  /*1fb0*/  @!PT LDS RZ, [RZ] ;  /* 0x00000000fffff984 */ /* 0x000fe20000000800 */
[----:B------:R-:W-:Y:S01]  /*1fc0*/  @!PT LDS RZ, [RZ] ;  /* 0x00000000fffff984 */ /* 0x000fe20000000800 */
[----:B------:R1:W-:Y:S03]  /*1fd0*/  @P3 LDGSTS.E.BYPASS.LTC128B.128 [R241+0x3900], [R6.64], !P6 ;  /* 0x0390000006f13fae */ /* 0x0003e6000f101d48 */
[----:B------:R-:W-:-:S02]  /*1fe0*/  @P2 LEA.HI.X R5, R0, c[0x0][0x1cc], R5, 0x1, P5 ;  /* 0x0000730000052a11 */ /* 0x000fc400028f0c05 */
[----:B------:R-:W-:Y:S02]  /*1ff0*/  ISETP.GE.AND P5, PT, R14, 0x31, PT ;  /* 0x000000310e00780c */ /* 0x000fe40003fa6270 */
[----:B------:R-:W-:Y:S01]  /*2000*/  @P0 IADD3 R9, P1, R2, R10, RZ ;  /* 0x0000000a02090210 */ /* 0x000fe20007f3e0ff */
[----:B------:R2:W-:Y:S03]  /*2010*/  @P2 LDGSTS.E.BYPASS.LTC128B.128 [R241+0x4100], [R4.64], !P6 ;  /* 0x0410000004f12fae */ /* 0x0005e6000f101d48 */
[----:B------:R-:W-:Y:S02]  /*2020*/  @P0 IADD3.X R0, R3, R11, R8, P1, !PT ;  /* 0x0000000b03000210 */ /* 0x000fe40000ffe408 */
[----:B------:R-:W-:Y:S02]  /*2030*/  @P0 LEA R8, P1, R9, c[0x0][0x1c8], 0x1 ;  /* 0x0000720009080a11 */ /* 0x000fe400078208ff */
[----:B------:R-:W-:-:S02]  /*2040*/  ISETP.GE.AND P3, PT, R14, 0x41, PT ;  /* 0x000000410e00780c */ /* 0x000fc40003f66270 */
[----:B------:R-:W-:Y:S01]  /*2050*/  @P0 LEA.HI.X R9, R9, c[0x0][0x1cc], R0, 0x1, P1 ;  /* 0x0000730009090a11 */ /* 0x000fe200008f0c00 */
[----:B------:R-:W-:Y:S01]  /*2060*/  @P5 IMAD R0, R165, 0x30, RZ ;  /* 0x00000030a5005824 */ /* 0x000fe200078e02ff */
[C---:B------:R-:W-:Y:S02]  /*2070*/  ISETP.GE.AND P1, PT, R14.reuse, 0x61, PT ;  /* 0x000000610e00780c */ /* 0x040fe40003f26270 */
[----:B------:R-:W-:Y:S01]  /*2080*/  ISETP.GE.AND P2, PT, R14, 0x51, PT ;  /* 0x000000510e00780c */ /* 0x000fe20003f46270 */
[----:B------:R3:W-:Y:S01]  /*2090*/  @P0 LDGSTS.E.BYPASS.LTC128B.128 [R241+0x4900], [R8.64], !P6 ;  /* 0x0490000008f10fae */ /* 0x0007e2000f101d48 */
[----:B--2---:R-:W-:-:S05]  /*20a0*/  @P5 IMAD.WIDE.U32 R4, R164, 0x30, R2 ;  /* 0x00000030a4045825 */ /* 0x004fca00078e0002 */
[----:B------:R-:W-:Y:S02]  /*20b0*/  @P5 IADD3 R0, R5, R0, RZ ;  /* 0x0000000005005210 */ /* 0x000fe40007ffe0ff */
[----:B------:R-:W-:-:S04]  /*20c0*/  @P5 LEA R12, P0, R4, c[0x0][0x1c8], 0x1 ;  /* 0x00007200040c5a11 */ /* 0x000fc800078008ff */
[----:B------:R-:W-:Y:S02]  /*20d0*/  @P5 LEA.HI.X R13, R4, c[0x0][0x1cc], R0, 0x1, P0 ;  /* 0x00007300040d5a11 */ /* 0x000fe400000f0c00 */
[-C--:B------:R-:W-:Y:S01]  /*20e0*/  @P3 LEA R0, P0, R164, R2.reuse, 0x6 ;  /* 0x00000002a4003211 */ /* 0x080fe200078030ff */
[----:B-1----:R-:W-:Y:S01]  /*20f0*/  @P2 IMAD R7, R165, 0x50, RZ ;  /* 0x00000050a5072824 */ /* 0x002fe200078e02ff */
[----:B------:R-:W-:Y:S01]  /*2100*/  @P1 MOV R4, R2 ;  /* 0x0000000200041202 */ /* 0x000fe20000000f00 */
[----:B---3--:R-:W-:Y:S01]  /*2110*/  IMAD R9, R16, c[0x0][0x208], RZ ;  /* 0x0000820010097a24 */ /* 0x008fe200078e02ff */
[-C--:B------:R-:W-:Y:S01]  /*2120*/  @P3 LEA.HI.X R6, R164, R3.reuse, R165, 0x6, P0 ;  /* 0x00000003a4063211 */ /* 0x080fe200000f34a5 */
[----:B------:R1:W-:Y:S01]  /*2130*/  @P5 LDGSTS.E.BYPASS.LTC128B.128 [R241+0x5100], [R12.64], !P6 ;  /* 0x051000000cf15fae */ /* 0x0003e2000f101d48 */
[----:B------:R-:W-:Y:S02]  /*2140*/  @P3 LEA R10, P0, R0, c[0x0][0x1c8], 0x1 ;  /* 0x00007200000a3a11 */ /* 0x000fe400078008ff */
[----:B------:R-:W-:Y:S01]  /*2150*/  @P1 MOV R5, R3 ;  /* 0x0000000300051202 */ /* 0x000fe20000000f00 */
[----:B------:R-:W-:Y:S01]  /*2160*/  @P2 IMAD.WIDE.U32 R2, R164, 0x50, R2 ;  /* 0x00000050a4022825 */ /* 0x000fe200078e0002 */
[----:B------:R-:W-:-:S03]  /*2170*/  @P3 LEA.HI.X R11, R0, c[0x0][0x1cc], R6, 0x1, P0 ;  /* 0x00007300000b3a11 */ /* 0x000fc600000f0c06 */
[----:B------:R-:W-:Y:S01]  /*2180*/  @P1 IMAD R6, R165, 0x60, RZ ;  /* 0x00000060a5061824 */ /* 0x000fe200078e02ff */
[----:B------:R-:W-:Y:S01]  /*2190*/  @P2 IADD3 R0, R3, R7, RZ ;  /* 0x0000000703002210 */ /* 0x000fe20007ffe0ff */
[----:B------:R-:W-:Y:S01]  /*21a0*/  @P1 IMAD.WIDE.U32 R4, R164, 0x60, R4 ;  /* 0x00000060a4041825 */ /* 0x000fe200078e0004 */
[----:B------:R-:W-:Y:S01]  /*21b0*/  @P2 LEA R8, P0, R2, c[0x0][0x1c8], 0x1 ;  /* 0x0000720002082a11 */ /* 0x000fe200078008ff */
[----:B------:R2:W-:Y:S02]  /*21c0*/  @P3 LDGSTS.E.BYPASS.LTC128B.128 [R241+0x5900], [R10.64], !P6 ;  /* 0x059000000af13fae */ /* 0x0005e4000f101d48 */
[----:B------:R-:W-:Y:S01]  /*21d0*/  IMAD.WIDE.U32 R16, R15, c[0x0][0x208], RZ ;  /* 0x000082000f107a25 */ /* 0x000fe200078e00ff */
[----:B------:R-:W-:-:S03]  /*21e0*/  @P1 IADD3 R5, R5, R6, RZ ;  /* 0x0000000605051210 */ /* 0x000fc60007ffe0ff */
[----:B------:R-:W-:Y:S01]  /*21f0*/  IMAD R7, R15, c[0x0][0x20c], R9 ;  /* 0x000083000f077a24 */ /* 0x000fe200078e0209 */
[----:B------:R-:W-:Y:S02]  /*2200*/  @P2 LEA.HI.X R9, R2, c[0x0][0x1cc], R0, 0x1, P0 ;  /* 0x0000730002092a11 */ /* 0x000fe400000f0c00 */
[C---:B------:R-:W-:Y:S02]  /*2210*/  @P1 LEA R6, P0, R4.reuse, c[0x0][0x1c8], 0x1 ;  /* 0x0000720004061a11 */ /* 0x040fe400078008ff */
[----:B------:R-:W-:Y:S01]  /*2220*/  IADD3 R0, R17, R7, RZ ;  /* 0x0000000711007210 */ /* 0x000fe20007ffe0ff */
[----:B------:R3:W-:Y:S01]  /*2230*/  @P2 LDGSTS.E.BYPASS.LTC128B.128 [R241+0x6100], [R8.64], !P6 ;  /* 0x0610000008f12fae */ /* 0x0007e2000f101d48 */
[----:B------:R-:W-:-:S05]  /*2240*/  @P1 LEA.HI.X R7, R4, c[0x0][0x1cc], R5, 0x1, P0 ;  /* 0x0000730004071a11 */ /* 0x000fca00000f0c05 */
[----:B------:R1:W-:Y:S04]  /*2250*/  @P1 LDGSTS.E.BYPASS.LTC128B.128 [R241+0x6900], [R6.64], !P6 ;  /* 0x0690000006f11fae */ /* 0x0003e8000f101d48 */
[----:B------:R-:W0:Y:S01]  /*2260*/  LDGDEPBAR ;  /* 0x00000000000079af */ /* 0x000e220000000000 */
[----:B-----5:R-:W-:Y:S02]  /*2270*/  MOV R2, R20 ;  /* 0x0000001400027202 */ /* 0x020fe40000000f00 */
[----:B----4-:R-:W-:Y:S01]  /*2280*/  MOV R3, R22 ;  /* 0x0000001600037202 */ /* 0x010fe20000000f00 */
[----:B------:R-:W-:Y:S01]  /*2290*/  IMAD R0, R0, 0x70, RZ ;  /* 0x0000007000007824 */ /* 0x000fe200078e02ff */
[----:B------:R-:W-:-:S04]  /*22a0*/  DEPBAR.LE SB0, 0x1 ;  /* 0x000080400000791a */ /* 0x000fc80000000000 */
[----:B------:R-:W-:-:S04]  /*22b0*/  DEPBAR.LE SB0, 0x0 ;  /* 0x000080000000791a */ /* 0x000fc80000000000 */
[----:B------:R-:W-:Y:S01]  /*22c0*/  BAR.SYNC.DEFER_BLOCKING 0x0 ;  /* 0x0000000000007b1d */ /* 0x000fe20000010000 */
[----:B------:R-:W-:-:S05]  /*22d0*/  IMAD.WIDE.U32 R2, R16, 0x70, R2 ;  /* 0x0000007010027825 */ /* 0x000fca00078e0002 */
[----:B-1----:R-:W-:Y:S02]  /*22e0*/  LEA R12, P1, R2, c[0x0][0x1f8], 0x1 ;  /* 0x00007e00020c7a11 */ /* 0x002fe400078208ff */
[----:B------:R-:W-:Y:S02]  /*22f0*/  IADD3 R0, R3, R0, RZ ;  /* 0x0000000003007210 */ /* 0x000fe40007ffe0ff */
[----:B--2---:R-:W-:Y:S02]  /*2300*/  IADD3 R10, P0, R12, UR7, RZ ;  /* 0x000000070c0a7c10 */ /* 0x004fe4000ff1e0ff */
[----:B------:R-:W-:Y:S02]  /*2310*/  LEA.HI.X R13, R2, c[0x0][0x1fc], R0, 0x1, P1 ;  /* 0x00007f00020d7a11 */ /* 0x000fe400008f0c00 */
[----:B---3--:R-:W-:Y:S02]  /*2320*/  IADD3 R8, P2, R10, UR7, RZ ;  /* 0x000000070a087c10 */ /* 0x008fe4000ff5e0ff */
[----:B------:R-:W-:Y:S01]  /*2330*/  IADD3.X R11, R13, UR5, RZ, P0, !PT ;  /* 0x000000050d0b7c10 */ /* 0x000fe200087fe4ff */
[----:B------:R-:W-:Y:S04]  /*2340*/  LDSM.16.M88.4 R32, [R230] ;  /* 0x00000000e620783b */ /* 0x000fe80000000200 */
[----:B------:R-:W1:Y:S01]  /*2350*/  LDSM.16.M88.4 R44, [R119] ;  /* 0x00000000772c783b */ /* 0x000e620000000200 */
[----:B------:R-:W-:-:S02]  /*2360*/  IADD3 R6, P1, R8, UR7, RZ ;  /* 0x0000000708067c10 */ /* 0x000fc4000ff3e0ff */
[----:B------:R-:W-:Y:S01]  /*2370*/  IADD3.X R9, R11, UR5, RZ, P2, !PT ;  /* 0x000000050b097c10 */ /* 0x000fe200097fe4ff */
[----:B------:R-:W2:Y:S03]  /*2380*/  LDSM.16.M88.4 R28, [R230+0x2000] ;  /* 0x00200000e61c783b */ /* 0x000ea60000000200 */
[----:B------:R-:W-:Y:S01]  /*2390*/  IADD3.X R7, R9, UR5, RZ, P1, !PT ;  /* 0x0000000509077c10 */ /* 0x000fe20008ffe4ff */
[----:B------:R-:W-:Y:S01]  /*23a0*/  LDSM.16.M88.4 R24, [R233] ;  /* 0x00000000e918783b */ /* 0x000fe20000000200 */
[----:B------:R-:W-:Y:S02]  /*23b0*/  ISETP.GE.AND P1, PT, R18, c[0x0][0x1d4], PT ;  /* 0x0000750012007a0c */ /* 0x000fe40003f26270 */
[----:B------:R-:W-:Y:S01]  /*23c0*/  IADD3 R4, P0, R6, UR7, RZ ;  /* 0x0000000706047c10 */ /* 0x000fe2000ff1e0ff */
[----:B------:R-:W3:Y:S01]  /*23d0*/  LDSM.16.M88.4 R48, [R234] ;  /* 0x00000000ea30783b */ /* 0x000ee20000000200 */
[----:B------:R-:W-:-:S02]  /*23e0*/  ISETP.LT.OR P3, PT, R14, 0x1, P1 ;  /* 0x000000010e00780c */ /* 0x000fc40000f61670 */
[C---:B------:R-:W-:Y:S01]  /*23f0*/  ISETP.LT.OR P2, PT, R14.reuse, 0x11, P1 ;  /* 0x000000110e00780c */ /* 0x040fe20000f41670 */
[----:B------:R-:W-:Y:S01]  /*2400*/  LDSM.16.M88.4 R72, [R119+0x800] ;  /* 0x000800007748783b */ /* 0x000fe20000000200 */
[----:B------:R-:W-:Y:S02]  /*2410*/  IADD3.X R5, R7, UR5, RZ, P0, !PT ;  /* 0x0000000507057c10 */ /* 0x000fe400087fe4ff */
[----:B------:R-:W-:Y:S01]  /*2420*/  ISETP.LT.OR P0, PT, R14, 0x21, P1 ;  /* 0x000000210e00780c */ /* 0x000fe20000f01670 */
[----:B------:R-:W-:Y:S01]  /*2430*/  LDSM.16.M88.4 R84, [R119+0x1000] ;  /* 0x001000007754783b */ /* 0x000fe20000000200 */
[----:B------:R-:W-:-:S03]  /*2440*/  IADD3 R2, P5, R4, UR7, RZ ;  /* 0x0000000704027c10 */ /* 0x000fc6000ffbe0ff */
[----:B------:R-:W-:Y:S01]  /*2450*/  LDSM.16.M88.4 R92, [R119+0x1800] ;  /* 0x00180000775c783b */ /* 0x000fe20000000200 */
[----:B------:R-:W-:Y:S02]  /*2460*/  IADD3.X R3, R5, UR5, RZ, P5, !PT ;  /* 0x0000000505037c10 */ /* 0x000fe4000affe4ff */
[C---:B------:R-:W-:Y:S01]  /*2470*/  ISETP.LT.OR P5, PT, R14.reuse, 0x31, P1 ;  /* 0x000000310e00780c */ /* 0x040fe20000fa1670 */
[----:B------:R-:W-:Y:S04]  /*2480*/  LDSM.16.M88.4 R100, [R119+0x2000] ;  /* 0x002000007764783b */ /* 0x000fe80000000200 */
[----:B------:R-:W-:Y:S04]  /*2490*/  LDSM.16.M88.4 R108, [R119+0x2800] ;  /* 0x00280000776c783b */ /* 0x000fe80000000200 */
[----:B------:R-:W-:Y:S04]  /*24a0*/  LDSM.16.M88.4 R120, [R119+0x3000] ;  /* 0x003000007778783b */ /* 0x000fe80000000200 */
[----:B------:R-:W4:Y:S04]  /*24b0*/  LDSM.16.M88.4 R20, [R233+0x2000] ;  /* 0x00200000e914783b */ /* 0x000f280000000200 */
[----:B------:R-:W-:Y:S04]  /*24c0*/  LDSM.16.M88.4 R80, [R240] ;  /* 0x00000000f050783b */ /* 0x000fe80000000200 */
[----:B------:R-:W-:Y:S04]  /*24d0*/  LDSM.16.M88.4 R88, [R239] ;  /* 0x00000000ef58783b */ /* 0x000fe80000000200 */
[----:B------:R-:W-:Y:S04]  /*24e0*/  LDSM.16.M88.4 R96, [R238] ;  /* 0x00000000ee60783b */ /* 0x000fe80000000200 */
[----:B------:R-:W-:Y:S04]  /*24f0*/  LDSM.16.M88.4 R104, [R237] ;  /* 0x00000000ed68783b */ /* 0x000fe80000000200 */
[----:B------:R-:W-:Y:S04]  /*2500*/  LDSM.16.M88.4 R112, [R236] ;  /* 0x00000000ec70783b */ /* 0x000fe80000000200 */
[----:B------:R-:W-:Y:S04]  /*2510*/  LDSM.16.M88.4 R124, [R235] ;  /* 0x00000000eb7c783b */ /* 0x000fe80000000200 */
        /* <DEDUP_REMOVED lines=8> */
[----:B------:R2:W-:Y:S04]  /*25a0*/  LDGSTS.E.BYPASS.LTC128B.128 [R241+0x1100], [R8.64], !P0 ;  /* 0x0110000008f17fae */ /* 0x0005e8000c101d48 */
[----:B------:R3:W-:Y:S04]  /*25b0*/  LDGSTS.E.BYPASS.LTC128B.128 [R241+0x1900], [R6.64], !P5 ;  /* 0x0190000006f17fae */ /* 0x0007e8000e901d48 */
[----:B------:R3:W-:Y:S04]  /*25c0*/  LDGSTS.E.BYPASS.LTC128B.128 [R241+0x2100], [R4.64], !P3 ;  /* 0x0210000004f17fae */ /* 0x0007e8000d901d48 */
[----:B------:R3:W-:Y:S01]  /*25d0*/  LDGSTS.E.BYPASS.LTC128B.128 [R241+0x2900], [R2.64], !P2 ;  /* 0x0290000002f17fae */ /* 0x0007e2000d101d48 */
[----:B-1----:R-:W-:Y:S01]  /*25e0*/  HMMA.16816.F32 R12, R32, R44, RZ ;  /* 0x0000002c200c723c */ /* 0x002fe200000018ff */
[----:B--2---:R-:W-:-:S04]  /*25f0*/  IADD3 R8, P0, R2, UR7, RZ ;  /* 0x0000000702087c10 */ /* 0x004fc8000ff1e0ff */
[----:B------:R-:W-:-:S05]  /*2600*/  IADD3.X R9, R3, UR5, RZ, P0, !PT ;  /* 0x0000000503097c10 */ /* 0x000fca00087fe4ff */
[----:B------:R5:W-:Y:S04]  /*2610*/  LDGSTS.E.BYPASS.LTC128B.128 [R241+0x3100], [R8.64], !P1 ;  /* 0x0310000008f17fae */ /* 0x000be8000c901d48 */
[----:B------:R-:W-:Y:S04]  /*2620*/  LDSM.16.M88.4 R36, [R229] ;  /* 0x00000000e524783b */ /* 0x000fe80000000200 */
[----:B------:R-:W1:Y:S01]  /*2630*/  LDSM.16.M88.4 R16, [R231] ;  /* 0x00000000e710783b */ /* 0x000e620000000200 */
[----:B------:R-:W-:Y:S03]  /*2640*/  HMMA.16816.F32 R52, R28, R44, RZ ;  /* 0x0000002c1c34723c */ /* 0x000fe600000018ff */
[----:B------:R-:W-:Y:S04]  /*2650*/  LDSM.16.M88.4 R40, [R226] ;  /* 0x00000000e228783b */ /* 0x000fe80000000200 */
[----:B---3--:R-:W-:Y:S01]  /*2660*/  LDSM.16.M88.4 R4, [R232+0x2000] ;  /* 0x00200000e804783b */ /* 0x008fe20000000200 */
[----:B------:R-:W-:Y:S03]  /*2670*/  HMMA.16816.F32 R56, R24, R48, R12 ;  /* 0x000000301838723c */ /* 0x000fe6000000180c */
[----:B------:R-:W2:Y:S04]  /*2680*/  LDSM.16.M88.4 R12, [R231+0x2000] ;  /* 0x00200000e70c783b */ /* 0x000ea80000000200 */
[----:B------:R-:W0:Y:S04]  /*2690*/  LDGDEPBAR ;  /* 0x00000000000079af */ /* 0x000e280000000000 */
[----:B-----5:R-:W3:Y:S01]  /*26a0*/  LDSM.16.M88.4 R8, [R232] ;  /* 0x00000000e808783b */ /* 0x020ee20000000200 */
[----:B------:R-:W-:Y:S08]  /*26b0*/  HMMA.16816.F32 R64, R32, R46, RZ ;  /* 0x0000002e2040723c */ /* 0x000ff000000018ff */
[----:B----4-:R-:W-:Y:S08]  /*26c0*/  HMMA.16816.F32 R52, R20, R48, R52 ;  /* 0x000000301434723c */ /* 0x010ff00000001834 */
[----:B-1----:R-:W-:Y:S08]  /*26d0*/  HMMA.16816.F32 R60, R16, R36, R56 ;  /* 0x00000024103c723c */ /* 0x002ff00000001838 */
[----:B------:R-:W-:Y:S08]  /*26e0*/  HMMA.16816.F32 R56, R28, R46, RZ ;  /* 0x0000002e1c38723c */ /* 0x000ff000000018ff */
[----:B--2---:R-:W-:Y:S08]  /*26f0*/  HMMA.16816.F32 R44, R12, R36, R52 ;  /* 0x000000240c2c723c */ /* 0x004ff00000001834 */
[----:B------:R-:W-:Y:S08]  /*2700*/  HMMA.16816.F32 R52, R24, R50, R64 ;  /* 0x000000321834723c */ /* 0x000ff00000001840 */
[----:B---3--:R-:W-:Y:S08]  /*2710*/  HMMA.16816.F32 R64, R8, R40, R60 ;  /* 0x000000280840723c */ /* 0x008ff0000000183c */
[----:B------:R-:W-:Y:S08]  /*2720*/  HMMA.16816.F32 R60, R20, R50, R56 ;  /* 0x00000032143c723c */ /* 0x000ff00000001838 */
[----:B------:R-:W-:Y:S08]  /*2730*/  HMMA.16816.F32 R56, R32, R72, RZ ;  /* 0x000000482038723c */ /* 0x000ff000000018ff */
[----:B------:R-:W-:Y:S01]  /*2740*/  HMMA.16816.F32 R76, R4, R40, R44 ;  /* 0x00000028044c723c */ /* 0x000fe2000000182c */
[----:B------:R-:W1:Y:S07]  /*2750*/  LDSM.16.M88.4 R44, [R229+0x800] ;  /* 0x00080000e52c783b */ /* 0x000e6e0000000200 */
[----:B------:R-:W-:Y:S01]  /*2760*/  HMMA.16816.F32 R48, R16, R38, R52 ;  /* 0x000000261030723c */ /* 0x000fe20000001834 */
[----:B------:R-:W-:-:S07]  /*2770*/  FMUL.FTZ R0, R64, c[0x0][0x320] ;  /* 0x0000c80040007a20 */ /* 0x000fce0000410000 */
[----:B------:R-:W-:Y:S01]  /*2780*/  HMMA.16816.F32 R52, R28, R72, RZ ;  /* 0x000000481c34723c */ /* 0x000fe200000018ff */
[----:B------:R2:W3:Y:S07]  /*2790*/  MUFU.TANH R214, R0 ;  /* 0x0000000000d67308 */ /* 0x0004ee0000002400 */
[----:B------:R-:W-:Y:S01]  /*27a0*/  HMMA.16816.F32 R56, R24, R80, R56 ;  /* 0x000000501838723c */ /* 0x000fe20000001838 */
[----:B--2---:R-:W-:-:S07]  /*27b0*/  FMUL.FTZ R0, R65, c[0x0][0x320] ;  /* 0x0000c80041007a20 */ /* 0x004fce0000410000 */
[----:B------:R-:W-:Y:S01]  /*27c0*/  HMMA.16816.F32 R60, R12, R38, R60 ;  /* 0x000000260c3c723c */ /* 0x000fe2000000183c */
[----:B------:R-:W2:Y:S01]  /*27d0*/  LDSM.16.M88.4 R36, [R226+0x800] ;  /* 0x00080000e224783b */ /* 0x000ea20000000200 */
[----:B------:R4:W1:Y:S02]  /*27e0*/  MUFU.TANH R213, R0 ;  /* 0x0000000000d57308 */ /* 0x0008640000002400 */
[----:B----4-:R-:W-:-:S06]  /*27f0*/  FMUL.FTZ R0, R66, c[0x0][0x320] ;  /* 0x0000c80042007a20 */ /* 0x010fcc0000410000 */
[----:B------:R4:W1:Y:S02]  /*2800*/  MUFU.TANH R216, R0 ;  /* 0x0000000000d87308 */ /* 0x0008640000002400 */
[----:B----4-:R-:W-:Y:S02]  /*2810*/  FMUL.FTZ R0, R67, c[0x0][0x320] ;  /* 0x0000c80043007a20 */ /* 0x010fe40000410000 */
[----:B------:R-:W-:Y:S04]  /*2820*/  HMMA.16816.F32 R64, R8, R42, R48 ;  /* 0x0000002a0840723c */ /* 0x000fe80000001830 */
[----:B------:R4:W1:Y:S04]  /*2830*/  MUFU.TANH R215, R0 ;  /* 0x0000000000d77308 */ /* 0x0008680000002400 */
[----:B------:R-:W-:Y:S01]  /*2840*/  HMMA.16816.F32 R48, R20, R80, R52 ;  /* 0x000000501430723c */ /* 0x000fe20000001834 */
[----:B----4-:R-:W-:-:S07]  /*2850*/  FMUL.FTZ R0, R76, c[0x0][0x320] ;  /* 0x0000c8004c007a20 */ /* 0x010fce0000410000 */
[----:B------:R-:W-:Y:S01]  /*2860*/  HMMA.16816.F32 R52, R32, R74, RZ ;  /* 0x0000004a2034723c */ /* 0x000fe200000018ff */
[----:B------:R4:W2:Y:S07]  /*2870*/  MUFU.TANH R157, R0 ;  /* 0x00000000009d7308 */ /* 0x0008ae0000002400 */
[----:B-1----:R-:W-:Y:S01]  /*2880*/  HMMA.16816.F32 R56, R16, R44, R56 ;  /* 0x0000002c1038723c */ /* 0x002fe20000001838 */
[----:B----4-:R-:W-:-:S04]  /*2890*/  FMUL.FTZ R0, R77, c[0x0][0x320] ;  /* 0x0000c8004d007a20 */ /* 0x010fc80000410000 */
[----:B------:R1:W4:Y:S03]  /*28a0*/  MUFU.TANH R139, R0 ;  /* 0x00000000008b7308 */ /* 0x0003260000002400 */
[----:B------:R-:W-:Y:S01]  /*28b0*/  HMMA.16816.F32 R68, R4, R42, R60 ;  /* 0x0000002a0444723c */ /* 0x000fe2000000183c */
[----:B-1----:R-:W-:-:S04]  /*28c0*/  FMUL.FTZ R0, R78, c[0x0][0x320] ;  /* 0x0000c8004e007a20 */ /* 0x002fc80000410000 */
[----:B------:R1:W1:Y:S03]  /*28d0*/  MUFU.TANH R162, R0 ;  /* 0x0000000000a27308 */ /* 0x0002660000002400 */
[----:B------:R-:W-:Y:S01]  /*28e0*/  HMMA.16816.F32 R60, R28, R74, RZ ;  /* 0x0000004a1c3c723c */ /* 0x000fe200000018ff */
[----:B-1----:R-:W-:-:S04]  /*28f0*/  FMUL.FTZ R0, R79, c[0x0][0x320] ;  /* 0x0000c8004f007a20 */ /* 0x002fc80000410000 */
[----:B------:R1:W1:Y:S03]  /*2900*/  MUFU.TANH R161, R0 ;  /* 0x0000000000a17308 */ /* 0x0002660000002400 */
[----:B------:R-:W-:Y:S01]  /*2910*/  HMMA.16816.F32 R40, R12, R44, R48 ;  /* 0x0000002c0c28723c */ /* 0x000fe20000001830 */
[----:B-1----:R-:W-:-:S04]  /*2920*/  FMUL.FTZ R0, R64, c[0x0][0x320] ;  /* 0x0000c80040007a20 */ /* 0x002fc80000410000 */
[----:B------:R1:W1:Y:S03]  /*2930*/  MUFU.TANH R210, R0 ;  /* 0x0000000000d27308 */ /* 0x0002660000002400 */
[----:B------:R-:W-:Y:S01]  /*2940*/  HMMA.16816.F32 R48, R24, R82, R52 ;  /* 0x000000521830723c */ /* 0x000fe20000001834 */
[----:B-1----:R-:W-:-:S04]  /*2950*/  FMUL.FTZ R0, R65, c[0x0][0x320] ;  /* 0x0000c80041007a20 */ /* 0x002fc80000410000 */
[----:B------:R1:W1:Y:S03]  /*2960*/  MUFU.TANH R209, R0 ;  /* 0x0000000000d17308 */ /* 0x0002660000002400 */
[----:B------:R-:W-:Y:S01]  /*2970*/  HMMA.16816.F32 R60, R20, R82, R60 ;  /* 0x00000052143c723c */ /* 0x000fe2000000183c */
[----:B-1----:R-:W-:-:S04]  /*2980*/  FMUL.FTZ R0, R66, c[0x0][0x320] ;  /* 0x0000c80042007a20 */ /* 0x002fc80000410000 */
[----:B------:R1:W1:Y:S02]  /*2990*/  MUFU.TANH R212, R0 ;  /* 0x0000000000d47308 */ /* 0x0002640000002400 */
[----:B-1----:R-:W-:Y:S02]  /*29a0*/  FMUL.FTZ R0, R67, c[0x0][0x320] ;  /* 0x0000c80043007a20 */ /* 0x002fe40000410000 */
[----:B--2---:R-:W-:Y:S04]  /*29b0*/  HMMA.16816.F32 R64, R8, R36, R56 ;  /* 0x000000240840723c */ /* 0x004fe80000001838 */
[----:B------:R1:W2:Y:S04]  /*29c0*/  MUFU.TANH R211, R0 ;  /* 0x0000000000d37308 */ /* 0x0002a80000002400 */
[----:B------:R-:W-:Y:S01]  /*29d0*/  HMMA.16816.F32 R56, R32, R84, RZ ;  /* 0x000000542038723c */ /* 0x000fe200000018ff */
[----:B-1----:R-:W-:-:S04]  /*29e0*/  FMUL.FTZ R0, R68, c[0x0][0x320] ;  /* 0x0000c80044007a20 */ /* 0x002fc80000410000 */
[----:B------:R1:W1:Y:S03]  /*29f0*/  MUFU.TANH R138, R0 ;  /* 0x00000000008a7308 */ /* 0x0002660000002400 */
[----:B------:R-:W-:Y:S01]  /*2a00*/  HMMA.16816.F32 R72, R4, R36, R40 ;  /* 0x000000240448723c */ /* 0x000fe20000001828 */
[----:B------:R-:W5:Y:S07]  /*2a10*/  LDSM.16.M88.4 R40, [R229+0x1000] ;  /* 0x00100000e528783b */ /* 0x000f6e0000000200 */
[----:B------:R-:W-:Y:S01]  /*2a20*/  HMMA.16816.F32 R48, R16, R46, R48 ;  /* 0x0000002e1030723c */ /* 0x000fe20000001830 */
[----:B-1----:R-:W-:-:S04]  /*2a30*/  FMUL.FTZ R0, R69, c[0x0][0x320] ;  /* 0x0000c80045007a20 */ /* 0x002fc80000410000 */
[----:B------:R1:W1:Y:S03]  /*2a40*/  MUFU.TANH R137, R0 ;  /* 0x0000000000897308 */ /* 0x0002660000002400 */
[----:B------:R-:W-:Y:S01]  /*2a50*/  HMMA.16816.F32 R52, R28, R84, RZ ;  /* 0x000000541c34723c */ /* 0x000fe200000018ff */
[----:B-1----:R-:W-:-:S04]  /*2a60*/  FMUL.FTZ R0, R70, c[0x0][0x320] ;  /* 0x0000c80046007a20 */ /* 0x002fc80000410000 */
[----:B------:R1:W1:Y:S03]  /*2a70*/  MUFU.TANH R142, R0 ;  /* 0x00000000008e7308 */ /* 0x0002660000002400 */
[----:B------:R-:W-:Y:S01]  /*2a80*/  HMMA.16816.F32 R60, R12, R46, R60 ;  /* 0x0000002e0c3c723c */ /* 0x000fe2000000183c */
[----:B------:R-:W2:Y:S01]  /*2a90*/  LDSM.16.M88.4 R44, [R226+0x1000] ;  /* 0x00100000e22c783b */ /* 0x000ea20000000200 */
[----:B-1----:R-:W-:-:S04]  /*2aa0*/  FMUL.FTZ R0, R71, c[0x0][0x320] ;  /* 0x0000c80047007a20 */ /* 0x002fc80000410000 */
[----:B------:R1:W1:Y:S02]  /*2ab0*/  MUFU.TANH R143, R0 ;  /* 0x00000000008f7308 */ /* 0x0002640000002400 */
[----:B------:R-:W-:Y:S01]  /*2ac0*/  HMMA.16816.F32 R56, R24, R88, R56 ;  /* 0x000000581838723c */ /* 0x000fe20000001838 */
[----:B-1----:R-:W-:-:S05]  /*2ad0*/  FMUL.FTZ R0, R64, c[0x0][0x320] ;  /* 0x0000c80040007a20 */ /* 0x002fca0000410000 */
[----:B------:R1:W1:Y:S02]  /*2ae0*/  MUFU.TANH R206, R0 ;  /* 0x0000000000ce7308 */ /* 0x0002640000002400 */
[----:B-1----:R-:W-:-:S06]  /*2af0*/  FMUL.FTZ R0, R65, c[0x0][0x320] ;  /* 0x0000c80041007a20 */ /* 0x002fcc0000410000 */
[----:B------:R1:W1:Y:S02]  /*2b00*/  MUFU.TANH R205, R0 ;  /* 0x0000000000cd7308 */ /* 0x0002640000002400 */
[----:B-1----:R-:W-:-:S06]  /*2b10*/  FMUL.FTZ R0, R66, c[0x0][0x320] ;  /* 0x0000c80042007a20 */ /* 0x002fcc0000410000 */
[----:B------:R1:W1:Y:S02]  /*2b20*/  MUFU.TANH R208, R0 ;  /* 0x0000000000d07308 */ /* 0x0002640000002400 */
[----:B-1----:R-:W-:Y:S02]  /*2b30*/  FMUL.FTZ R0, R67, c[0x0][0x320] ;  /* 0x0000c80043007a20 */ /* 0x002fe40000410000 */
[----:B------:R-:W-:Y:S04]  /*2b40*/  HMMA.16816.F32 R64, R8, R38, R48 ;  /* 0x000000260840723c */ /* 0x000fe80000001830 */
[----:B------:R1:W1:Y:S04]  /*2b50*/  MUFU.TANH R207, R0 ;  /* 0x0000000000cf7308 */ /* 0x0002680000002400 */
[----:B------:R-:W-:Y:S01]  /*2b60*/  HMMA.16816.F32 R48, R20, R88, R52 ;  /* 0x000000581430723c */ /* 0x000fe20000001834 */
[----:B-1----:R-:W-:-:S07]  /*2b70*/  FMUL.FTZ R0, R72, c[0x0][0x320] ;  /* 0x0000c80048007a20 */ /* 0x002fce0000410000 */
[----:B------:R-:W-:Y:S01]  /*2b80*/  HMMA.16816.F32 R52, R32, R86, RZ ;  /* 0x000000562034723c */ /* 0x000fe200000018ff */
[----:B------:R1:W1:Y:S07]  /*2b90*/  MUFU.TANH R136, R0 ;  /* 0x0000000000887308 */ /* 0x00026e0000002400 */
[----:B------:R-:W-:Y:S01]  /*2ba0*/  HMMA.16816.F32 R68, R4, R38, R60 ;  /* 0x000000260444723c */ /* 0x000fe2000000183c */
[----:B-1----:R-:W-:-:S07]  /*2bb0*/  FMUL.FTZ R0, R73, c[0x0][0x320] ;  /* 0x0000c80049007a20 */ /* 0x002fce0000410000 */
[----:B-----5:R-:W-:Y:S01]  /*2bc0*/  HMMA.16816.F32 R56, R16, R40, R56 ;  /* 0x000000281038723c */ /* 0x020fe20000001838 */
[----:B------:R1:W1:Y:S07]  /*2bd0*/  MUFU.TANH R135, R0 ;  /* 0x0000000000877308 */ /* 0x00026e0000002400 */
        /* <DEDUP_REMOVED lines=12> */
[----:B-1----:R-:W-:-:S06]  /*2ca0*/  FMUL.FTZ R0, R66, c[0x0][0x320] ;  /* 0x0000c80042007a20 */ /* 0x002fcc0000410000 */
[----:B------:R1:W1:Y:S02]  /*2cb0*/  MUFU.TANH R204, R0 ;  /* 0x0000000000cc7308 */ /* 0x0002640000002400 */
[----:B-1----:R-:W-:Y:S02]  /*2cc0*/  FMUL.FTZ R0, R67, c[0x0][0x320] ;  /* 0x0000c80043007a20 */ /* 0x002fe40000410000 */
[----:B--2---:R-:W-:Y:S04]  /*2cd0*/  HMMA.16816.F32 R64, R8, R44, R56 ;  /* 0x0000002c0840723c */ /* 0x004fe80000001838 */
[----:B------:R1:W2:Y:S04]  /*2ce0*/  MUFU.TANH R203, R0 ;  /* 0x0000000000cb7308 */ /* 0x0002a80000002400 */
[----:B------:R-:W-:Y:S01]  /*2cf0*/  HMMA.16816.F32 R56, R32, R92, RZ ;  /* 0x0000005c2038723c */ /* 0x000fe200000018ff */
[----:B-1----:R-:W-:-:S04]  /*2d00*/  FMUL.FTZ R0, R68, c[0x0][0x320] ;  /* 0x0000c80044007a20 */ /* 0x002fc80000410000 */
[----:B------:R1:W1:Y:S03]  /*2d10*/  MUFU.TANH R132, R0 ;  /* 0x0000000000847308 */ /* 0x0002660000002400 */
[----:B------:R-:W-:Y:S08]  /*2d20*/  HMMA.16816.F32 R72, R4, R44, R36 ;  /* 0x0000002c0448723c */ /* 0x000ff00000001824 */
[----:B------:R-:W-:Y:S01]  /*2d30*/  HMMA.16816.F32 R36, R16, R42, R48 ;  /* 0x0000002a1024723c */ /* 0x000fe20000001830 */
[----:B------:R-:W5:Y:S01]  /*2d40*/  LDSM.16.M88.4 R48, [R229+0x1800] ;  /* 0x00180000e530783b */ /* 0x000f620000000200 */
[----:B-1----:R-:W-:-:S04]  /*2d50*/  FMUL.FTZ R0, R69, c[0x0][0x320] ;  /* 0x0000c80045007a20 */ /* 0x002fc80000410000 */
[----:B------:R1:W1:Y:S02]  /*2d60*/  MUFU.TANH R118, R0 ;  /* 0x0000000000767308 */ /* 0x0002640000002400 */
[----:B------:R-:W-:Y:S01]  /*2d70*/  HMMA.16816.F32 R60, R12, R42, R60 ;  /* 0x0000002a0c3c723c */ /* 0x000fe2000000183c */
[----:B-1----:R-:W-:-:S05]  /*2d80*/  FMUL.FTZ R0, R70, c[0x0][0x320] ;  /* 0x0000c80046007a20 */ /* 0x002fca0000410000 */
[----:B------:R1:W1:Y:S02]  /*2d90*/  MUFU.TANH R133, R0 ;  /* 0x0000000000857308 */ /* 0x0002640000002400 */
[----:B------:R-:W-:Y:S01]  /*2da0*/  HMMA.16816.F32 R52, R28, R92, RZ ;  /* 0x0000005c1c34723c */ /* 0x000fe200000018ff */
[----:B-1----:R-:W-:-:S05]  /*2db0*/  FMUL.FTZ R0, R71, c[0x0][0x320] ;  /* 0x0000c80047007a20 */ /* 0x002fca0000410000 */
[----:B------:R1:W1:Y:S02]  /*2dc0*/  MUFU.TANH R134, R0 ;  /* 0x0000000000867308 */ /* 0x0002640000002400 */
[----:B------:R-:W-:Y:S01]  /*2dd0*/  HMMA.16816.F32 R56, R24, R96, R56 ;  /* 0x000000601838723c */ /* 0x000fe20000001838 */
[----:B-1----:R-:W-:-:S05]  /*2de0*/  FMUL.FTZ R0, R64, c[0x0][0x320] ;  /* 0x0000c80040007a20 */ /* 0x002fca0000410000 */
[----:B------:R1:W1:Y:S02]  /*2df0*/  MUFU.TANH R198, R0 ;  /* 0x0000000000c67308 */ /* 0x0002640000002400 */
[----:B-1----:R-:W-:-:S06]  /*2e00*/  FMUL.FTZ R0, R65, c[0x0][0x320] ;  /* 0x0000c80041007a20 */ /* 0x002fcc0000410000 */
[----:B------:R1:W1:Y:S01]  /*2e10*/  MUFU.TANH R197, R0 ;  /* 0x0000000000c57308 */ /* 0x0002620000002400 */
[----:B------:R-:W-:Y:S01]  /*2e20*/  HMMA.16816.F32 R68, R4, R46, R60 ;  /* 0x0000002e0444723c */ /* 0x000fe2000000183c */
[----:B-1----:R-:W-:-:S06]  /*2e30*/  FMUL.FTZ R0, R66, c[0x0][0x320] ;  /* 0x0000c80042007a20 */ /* 0x002fcc0000410000 */
[----:B------:R1:W1:Y:S01]  /*2e40*/  MUFU.TANH R200, R0 ;  /* 0x0000000000c87308 */ /* 0x0002620000002400 */
[----:B------:R-:W-:Y:S01]  /*2e50*/  HMMA.16816.F32 R40, R20, R96, R52 ;  /* 0x000000601428723c */ /* 0x000fe20000001834 */
[----:B-1----:R-:W-:-:S07]  /*2e60*/  FMUL.FTZ R0, R67, c[0x0][0x320] ;  /* 0x0000c80043007a20 */ /* 0x002fce0000410000 */
[----:B------:R-:W-:Y:S01]  /*2e70*/  HMMA.16816.F32 R64, R8, R46, R36 ;  /* 0x0000002e0840723c */ /* 0x000fe20000001824 */
[----:B------:R-:W1:Y:S01]  /*2e80*/  LDSM.16.M88.4 R36, [R226+0x1800] ;  /* 0x00180000e224783b */ /* 0x000e620000000200 */
[----:B------:R2:W1:Y:S06]  /*2e90*/  MUFU.TANH R199, R0 ;  /* 0x0000000000c77308 */ /* 0x00046c0000002400 */
[----:B------:R-:W-:Y:S01]  /*2ea0*/  HMMA.16816.F32 R44, R32, R94, RZ ;  /* 0x0000005e202c723c */ /* 0x000fe200000018ff */
[----:B--2---:R-:W-:-:S04]  /*2eb0*/  FMUL.FTZ R0, R72, c[0x0][0x320] ;  /* 0x0000c80048007a20 */ /* 0x004fc80000410000 */
[----:B------:R2:W1:Y:S03]  /*2ec0*/  MUFU.TANH R117, R0 ;  /* 0x0000000000757308 */ /* 0x0004660000002400 */
[----:B-----5:R-:W-:Y:S01]  /*2ed0*/  HMMA.16816.F32 R52, R16, R48, R56 ;  /* 0x000000301034723c */ /* 0x020fe20000001838 */
[----:B--2---:R-:W-:-:S04]  /*2ee0*/  FMUL.FTZ R0, R73, c[0x0][0x320] ;  /* 0x0000c80049007a20 */ /* 0x004fc80000410000 */
[----:B------:R2:W1:Y:S03]  /*2ef0*/  MUFU.TANH R93, R0 ;  /* 0x00000000005d7308 */ /* 0x0004660000002400 */
[----:B------:R-:W-:Y:S01]  /*2f00*/  HMMA.16816.F32 R56, R28, R94, RZ ;  /* 0x0000005e1c38723c */ /* 0x000fe200000018ff */
[----:B--2---:R-:W-:-:S04]  /*2f10*/  FMUL.FTZ R0, R74, c[0x0][0x320] ;  /* 0x0000c8004a007a20 */ /* 0x004fc80000410000 */
[----:B------:R2:W1:Y:S03]  /*2f20*/  MUFU.TANH R96, R0 ;  /* 0x0000000000607308 */ /* 0x0004660000002400 */
[----:B------:R-:W-:Y:S01]  /*2f30*/  HMMA.16816.F32 R40, R12, R48, R40 ;  /* 0x000000300c28723c */ /* 0x000fe20000001828 */
[----:B--2---:R-:W-:-:S04]  /*2f40*/  FMUL.FTZ R0, R75, c[0x0][0x320] ;  /* 0x0000c8004b007a20 */ /* 0x004fc80000410000 */
[----:B------:R2:W1:Y:S03]  /*2f50*/  MUFU.TANH R97, R0 ;  /* 0x0000000000617308 */ /* 0x0004660000002400 */
[----:B------:R-:W-:Y:S01]  /*2f60*/  HMMA.16816.F32 R44, R24, R98, R44 ;  /* 0x00000062182c723c */ /* 0x000fe2000000182c */
[----:B--2---:R-:W-:-:S04]  /*2f70*/  FMUL.FTZ R0, R64, c[0x0][0x320] ;  /* 0x0000c80040007a20 */ /* 0x004fc80000410000 */
[----:B------:R2:W1:Y:S02]  /*2f80*/  MUFU.TANH R194, R0 ;  /* 0x0000000000c27308 */ /* 0x0004640000002400 */
[----:B--2---:R-:W-:-:S06]  /*2f90*/  FMUL.FTZ R0, R65, c[0x0][0x320] ;  /* 0x0000c80041007a20 */ /* 0x004fcc0000410000 */
[----:B------:R2:W1:Y:S01]  /*2fa0*/  MUFU.TANH R192, R0 ;  /* 0x0000000000c07308 */ /* 0x0004620000002400 */
[----:B------:R-:W-:Y:S01]  /*2fb0*/  HMMA.16816.F32 R60, R20, R98, R56 ;  /* 0x00000062143c723c */ /* 0x000fe20000001838 */
[----:B--2---:R-:W-:-:S06]  /*2fc0*/  FMUL.FTZ R0, R66, c[0x0][0x320] ;  /* 0x0000c80042007a20 */ /* 0x004fcc0000410000 */
[----:B------:R2:W1:Y:S01]  /*2fd0*/  MUFU.TANH R196, R0 ;  /* 0x0000000000c47308 */ /* 0x0004620000002400 */
[----:B------:R-:W-:Y:S01]  /*2fe0*/  HMMA.16816.F32 R56, R32, R100, RZ ;  /* 0x000000642038723c */ /* 0x000fe200000018ff */
[----:B--2---:R-:W-:-:S07]  /*2ff0*/  FMUL.FTZ R0, R67, c[0x0][0x320] ;  /* 0x0000c80043007a20 */ /* 0x004fce0000410000 */
[----:B-1----:R-:W-:Y:S01]  /*3000*/  HMMA.16816.F32 R64, R8, R36, R52 ;  /* 0x000000240840723c */ /* 0x002fe20000001834 */
[----:B------:R1:W2:Y:S02]  /*3010*/  MUFU.TANH R195, R0 ;  /* 0x0000000000c37308 */ /* 0x0002a40000002400 */
[----:B-1----:R-:W-:-:S06]  /*3020*/  FMUL.FTZ R0, R68, c[0x0][0x320] ;  /* 0x0000c80044007a20 */ /* 0x002fcc0000410000 */
[----:B------:R1:W1:Y:S01]  /*3030*/  MUFU.TANH R89, R0 ;  /* 0x0000000000597308 */ /* 0x0002620000002400 */
[----:B------:R-:W-:Y:S01]  /*3040*/  HMMA.16816.F32 R72, R4, R36, R40 ;  /* 0x000000240448723c */ /* 0x000fe20000001828 */
[----:B------:R-:W5:Y:S07]  /*3050*/  LDSM.16.M88.4 R40, [R229+0x2000] ;  /* 0x00200000e528783b */ /* 0x000f6e0000000200 */
[----:B------:R-:W-:Y:S01]  /*3060*/  HMMA.16816.F32 R44, R16, R50, R44 ;  /* 0x00000032102c723c */ /* 0x000fe2000000182c */
[----:B-1----:R-:W-:-:S07]  /*3070*/  FMUL.FTZ R0, R69, c[0x0][0x320] ;  /* 0x0000c80045007a20 */ /* 0x002fce0000410000 */
[----:B------:R-:W-:Y:S01]  /*3080*/  HMMA.16816.F32 R52, R28, R100, RZ ;  /* 0x000000641c34723c */ /* 0x000fe200000018ff */
[----:B------:R1:W1:Y:S02]  /*3090*/  MUFU.TANH R88, R0 ;  /* 0x0000000000587308 */ /* 0x0002640000002400 */
[----:B-1----:R-:W-:-:S06]  /*30a0*/  FMUL.FTZ R0, R70, c[0x0][0x320] ;  /* 0x0000c80046007a20 */ /* 0x002fcc0000410000 */
[----:B------:R1:W1:Y:S01]  /*30b0*/  MUFU.TANH R90, R0 ;  /* 0x00000000005a7308 */ /* 0x0002620000002400 */
[----:B------:R-:W-:Y:S01]  /*30c0*/  HMMA.16816.F32 R60, R12, R50, R60 ;  /* 0x000000320c3c723c */ /* 0x000fe2000000183c */
        /* <DEDUP_REMOVED lines=8> */
[----:B------:R-:W-:Y:S01]  /*3150*/  HMMA.16816.F32 R52, R32, R102, RZ ;  /* 0x000000662034723c */ /* 0x000fe200000018ff */
[----:B-1----:R-:W-:-:S06]  /*3160*/  FMUL.FTZ R0, R66, c[0x0][0x320] ;  /* 0x0000c80042007a20 */ /* 0x002fcc0000410000 */
[----:B------:R1:W1:Y:S02]  /*3170*/  MUFU.TANH R193, R0 ;  /* 0x0000000000c17308 */ /* 0x0002640000002400 */
[----:B-1----:R-:W-:Y:S02]  /*3180*/  FMUL.FTZ R0, R67, c[0x0][0x320] ;  /* 0x0000c80043007a20 */ /* 0x002fe40000410000 */
[----:B------:R-:W-:Y:S01]  /*3190*/  HMMA.16816.F32 R64, R8, R38, R44 ;  /* 0x000000260840723c */ /* 0x000fe2000000182c */
[----:B------:R-:W1:Y:S03]  /*31a0*/  LDSM.16.M88.4 R44, [R226+0x2000] ;  /* 0x00200000e22c783b */ /* 0x000e660000000200 */
[----:B------:R2:W1:Y:S02]  /*31b0*/  MUFU.TANH R191, R0 ;  /* 0x0000000000bf7308 */ /* 0x0004640000002400 */
[----:B--2---:R-:W-:-:S06]  /*31c0*/  FMUL.FTZ R0, R72, c[0x0][0x320] ;  /* 0x0000c80048007a20 */ /* 0x004fcc0000410000 */
[----:B------:R2:W1:Y:S01]  /*31d0*/  MUFU.TANH R87, R0 ;  /* 0x0000000000577308 */ /* 0x0004620000002400 */
[----:B------:R-:W-:Y:S08]  /*31e0*/  HMMA.16816.F32 R68, R4, R38, R60 ;  /* 0x000000260444723c */ /* 0x000ff0000000183c */
[----:B-----5:R-:W-:Y:S01]  /*31f0*/  HMMA.16816.F32 R56, R16, R40, R56 ;  /* 0x000000281038723c */ /* 0x020fe20000001838 */
[----:B--2---:R-:W-:-:S07]  /*3200*/  FMUL.FTZ R0, R73, c[0x0][0x320] ;  /* 0x0000c80049007a20 */ /* 0x004fce0000410000 */
[----:B------:R-:W-:Y:S01]  /*3210*/  HMMA.16816.F32 R60, R28, R102, RZ ;  /* 0x000000661c3c723c */ /* 0x000fe200000018ff */
[----:B------:R2:W1:Y:S07]  /*3220*/  MUFU.TANH R86, R0 ;  /* 0x0000000000567308 */ /* 0x00046e0000002400 */
        /* <DEDUP_REMOVED lines=10> */
[----:B------:R2:W2:Y:S01]  /*32d0*/  MUFU.TANH R152, R0 ;  /* 0x0000000000987308 */ /* 0x0004a20000002400 */
[----:B-1----:R-:W-:Y:S01]  /*32e0*/  HMMA.16816.F32 R72, R4, R44, R36 ;  /* 0x0000002c0448723c */ /* 0x002fe20000001824 */
[----:B--2---:R-:W-:-:S06]  /*32f0*/  FMUL.FTZ R0, R66, c[0x0][0x320] ;  /* 0x0000c80042007a20 */ /* 0x004fcc0000410000 */
[----:B------:R1:W2:Y:S01]  /*3300*/  MUFU.TANH R163, R0 ;  /* 0x0000000000a37308 */ /* 0x0002a20000002400 */
[----:B------:R-:W-:Y:S01]  /*3310*/  HMMA.16816.F32 R36, R16, R42, R48 ;  /* 0x0000002a1024723c */ /* 0x000fe20000001830 */
[----:B------:R-:W5:Y:S01]  /*3320*/  LDSM.16.M88.4 R48, [R229+0x2800] ;  /* 0x00280000e530783b */ /* 0x000f620000000200 */
[----:B-1----:R-:W-:-:S06]  /*3330*/  FMUL.FTZ R0, R67, c[0x0][0x320] ;  /* 0x0000c80043007a20 */ /* 0x002fcc0000410000 */
[----:B------:R-:W-:Y:S08]  /*3340*/  HMMA.16816.F32 R64, R8, R44, R56 ;  /* 0x0000002c0840723c */ /* 0x000ff00000001838 */
[----:B------:R-:W-:Y:S01]  /*3350*/  HMMA.16816.F32 R56, R32, R108, RZ ;  /* 0x0000006c2038723c */ /* 0x000fe200000018ff */
[----:B------:R1:W1:Y:S02]  /*3360*/  MUFU.TANH R160, R0 ;  /* 0x0000000000a07308 */ /* 0x0002640000002400 */
[----:B-1----:R-:W-:-:S06]  /*3370*/  FMUL.FTZ R0, R68, c[0x0][0x320] ;  /* 0x0000c80044007a20 */ /* 0x002fcc0000410000 */
[----:B------:R1:W1:Y:S01]  /*3380*/  MUFU.TANH R83, R0 ;  /* 0x0000000000537308 */ /* 0x0002620000002400 */
[----:B------:R-:W-:Y:S08]  /*3390*/  HMMA.16816.F32 R52, R28, R108, RZ ;  /* 0x0000006c1c34723c */ /* 0x000ff000000018ff */
        /* <DEDUP_REMOVED lines=8> */
[----:B-1----:R-:W-:-:S06]  /*3420*/  FMUL.FTZ R0, R64, c[0x0][0x320] ;  /* 0x0000c80040007a20 */ /* 0x002fcc0000410000 */
[----:B------:R1:W1:Y:S01]  /*3430*/  MUFU.TANH R99, R0 ;  /* 0x0000000000637308 */ /* 0x0002620000002400 */
[----:B------:R-:W-:Y:S01]  /*3440*/  HMMA.16816.F32 R40, R20, R112, R52 ;  /* 0x000000701428723c */ /* 0x000fe20000001834 */
[----:B-1----:R-:W-:-:S06]  /*3450*/  FMUL.FTZ R0, R65, c[0x0][0x320] ;  /* 0x0000c80041007a20 */ /* 0x002fcc0000410000 */
[----:B------:R1:W1:Y:S01]  /*3460*/  MUFU.TANH R98, R0 ;  /* 0x0000000000627308 */ /* 0x0002620000002400 */
[----:B------:R-:W-:Y:S08]  /*3470*/  HMMA.16816.F32 R68, R4, R46, R60 ;  /* 0x0000002e0444723c */ /* 0x000ff0000000183c */
[----:B-----5:R-:W-:Y:S01]  /*3480*/  HMMA.16816.F32 R52, R16, R48, R56 ;  /* 0x000000301034723c */ /* 0x020fe20000001838 */
[----:B-1----:R-:W-:-:S04]  /*3490*/  FMUL.FTZ R0, R66, c[0x0][0x320] ;  /* 0x0000c80042007a20 */ /* 0x002fc80000410000 */
[----:B------:R1:W1:Y:S03]  /*34a0*/  MUFU.TANH R156, R0 ;  /* 0x00000000009c7308 */ /* 0x0002660000002400 */
[----:B------:R-:W-:Y:S01]  /*34b0*/  HMMA.16816.F32 R56, R28, R110, RZ ;  /* 0x0000006e1c38723c */ /* 0x000fe200000018ff */
[----:B-1----:R-:W-:-:S07]  /*34c0*/  FMUL.FTZ R0, R67, c[0x0][0x320] ;  /* 0x0000c80043007a20 */ /* 0x002fce0000410000 */
[----:B------:R-:W-:Y:S01]  /*34d0*/  HMMA.16816.F32 R64, R8, R46, R36 ;  /* 0x0000002e0840723c */ /* 0x000fe20000001824 */
[----:B------:R-:W1:Y:S07]  /*34e0*/  LDSM.16.M88.4 R36, [R226+0x2800] ;  /* 0x00280000e224783b */ /* 0x000e6e0000000200 */
[----:B------:R-:W-:Y:S01]  /*34f0*/  HMMA.16816.F32 R44, R32, R110, RZ ;  /* 0x0000006e202c723c */ /* 0x000fe200000018ff */
[----:B------:R5:W1:Y:S07]  /*3500*/  MUFU.TANH R155, R0 ;  /* 0x00000000009b7308 */ /* 0x000a6e0000002400 */
[-C--:B------:R-:W-:Y:S01]  /*3510*/  HMMA.16816.F32 R60, R20, R114.reuse, R56 ;  /* 0x00000072143c723c */ /* 0x080fe20000001838 */
[----:B-----5:R-:W-:Y:S11]  /*3520*/  FMUL.FTZ R0, R72, c[0x0][0x320] ;  /* 0x0000c80048007a20 */ /* 0x020ff60000410000 */
[----:B------:R-:W-:Y:S04]  /*3530*/  @!UPT UIADD3 URZ, URZ, URZ, URZ ;  /* 0x0000003f3f3ff290 */ /* 0x000fe8000fffe03f */
[----:B------:R-:W-:Y:S01]  /*3540*/  HMMA.16816.F32 R44, R24, R114, R44 ;  /* 0x00000072182c723c */ /* 0x000fe2000000182c */
[----:B------:R5:W1:Y:S02]  /*3550*/  MUFU.TANH R79, R0 ;  /* 0x00000000004f7308 */ /* 0x000a640000002400 */
[----:B-----5:R-:W-:-:S06]  /*3560*/  FMUL.FTZ R0, R73, c[0x0][0x320] ;  /* 0x0000c80049007a20 */ /* 0x020fcc0000410000 */
[----:B------:R5:W1:Y:S01]  /*3570*/  MUFU.TANH R78, R0 ;  /* 0x00000000004e7308 */ /* 0x000a620000002400 */
[----:B------:R-:W-:Y:S01]  /*3580*/  HMMA.16816.F32 R40, R12, R48, R40 ;  /* 0x000000300c28723c */ /* 0x000fe20000001828 */
[----:B-----5:R-:W-:-:S06]  /*3590*/  FMUL.FTZ R0, R74, c[0x0][0x320] ;  /* 0x0000c8004a007a20 */ /* 0x020fcc0000410000 */
[----:B------:R5:W1:Y:S07]  /*35a0*/  MUFU.TANH R81, R0 ;  /* 0x0000000000517308 */ /* 0x000a6e0000002400 */
[-C--:B------:R-:W-:Y:S08]  /*35b0*/  HMMA.16816.F32 R44, R16, R50.reuse, R44 ;  /* 0x00000032102c723c */ /* 0x080ff0000000182c */
[----:B------:R-:W-:Y:S01]  /*35c0*/  HMMA.16816.F32 R48, R12, R50, R60 ;  /* 0x000000320c30723c */ /* 0x000fe2000000183c */
[----:B-----5:R-:W-:-:S04]  /*35d0*/  FMUL.FTZ R0, R75, c[0x0][0x320] ;  /* 0x0000c8004b007a20 */ /* 0x020fc80000410000 */
[----:B------:R5:W1:Y:S02]  /*35e0*/  MUFU.TANH R80, R0 ;  /* 0x0000000000507308 */ /* 0x000a640000002400 */
[----:B-----5:R-:W-:-:S06]  /*35f0*/  FMUL.FTZ R0, R64, c[0x0][0x320] ;  /* 0x0000c80040007a20 */ /* 0x020fcc0000410000 */
[----:B------:R5:W1:Y:S02]  /*3600*/  MUFU.TANH R95, R0 ;  /* 0x00000000005f7308 */ /* 0x000a640000002400 */
[----:B-----5:R-:W-:-:S06]  /*3610*/  FMUL.FTZ R0, R65, c[0x0][0x320] ;  /* 0x0000c80041007a20 */ /* 0x020fcc0000410000 */
[----:B------:R5:W1:Y:S01]  /*3620*/  MUFU.TANH R94, R0 ;  /* 0x00000000005e7308 */ /* 0x000a620000002400 */
[----:B------:R-:W-:Y:S01]  /*3630*/  HMMA.16816.F32 R56, R32, R120, RZ ;  /* 0x000000782038723c */ /* 0x000fe200000018ff */
[----:B-----5:R-:W-:-:S06]  /*3640*/  FMUL.FTZ R0, R66, c[0x0][0x320] ;  /* 0x0000c80042007a20 */ /* 0x020fcc0000410000 */
[----:B------:R5:W1:Y:S01]  /*3650*/  MUFU.TANH R150, R0 ;  /* 0x0000000000967308 */ /* 0x000a620000002400 */
[----:B------:R-:W-:Y:S01]  /*3660*/  HMMA.16816.F32 R32, R32, R122, RZ ;  /* 0x0000007a2020723c */ /* 0x000fe200000018ff */
[----:B-----5:R-:W-:-:S07]  /*3670*/  FMUL.FTZ R0, R67, c[0x0][0x320] ;  /* 0x0000c80043007a20 */ /* 0x020fce0000410000 */
[----:B-1----:R-:W-:Y:S01]  /*3680*/  HMMA.16816.F32 R64, R8, R36, R52 ;  /* 0x000000240840723c */ /* 0x002fe20000001834 */
[----:B------:R1:W1:Y:S07]  /*3690*/  MUFU.TANH R149, R0 ;  /* 0x0000000000957308 */ /* 0x00026e0000002400 */
[----:B------:R-:W-:Y:S01]  /*36a0*/  HMMA.16816.F32 R52, R28, R120, RZ ;  /* 0x000000781c34723c */ /* 0x000fe200000018ff */
[----:B-1----:R-:W-:-:S07]  /*36b0*/  FMUL.FTZ R0, R68, c[0x0][0x320] ;  /* 0x0000c80044007a20 */ /* 0x002fce0000410000 */
[----:B------:R-:W-:Y:S01]  /*36c0*/  HMMA.16816.F32 R60, R4, R38, R48 ;  /* 0x00000026043c723c */ /* 0x000fe20000001830 */
[----:B------:R1:W1:Y:S07]  /*36d0*/  MUFU.TANH R76, R0 ;  /* 0x00000000004c7308 */ /* 0x00026e0000002400 */
[----:B------:R-:W-:Y:S01]  /*36e0*/  HMMA.16816.F32 R48, R28, R122, RZ ;  /* 0x0000007a1c30723c */ /* 0x000fe200000018ff */
[----:B-1----:R-:W-:-:S07]  /*36f0*/  FMUL.FTZ R0, R69, c[0x0][0x320] ;  /* 0x0000c80045007a20 */ /* 0x002fce0000410000 */
[----:B------:R-:W-:Y:S01]  /*3700*/  HMMA.16816.F32 R72, R4, R36, R40 ;  /* 0x000000240448723c */ /* 0x000fe20000001828 */
[----:B------:R-:W1:Y:S01]  /*3710*/  LDSM.16.M88.4 R40, [R229+0x3000] ;  /* 0x00300000e528783b */ /* 0x000e620000000200 */
[----:B------:R5:W1:Y:S02]  /*3720*/  MUFU.TANH R69, R0 ;  /* 0x0000000000457308 */ /* 0x000a640000002400 */
[----:B-----5:R-:W-:-:S06]  /*3730*/  FMUL.FTZ R0, R70, c[0x0][0x320] ;  /* 0x0000c80046007a20 */ /* 0x020fcc0000410000 */
[----:B------:R5:W1:Y:S01]  /*3740*/  MUFU.TANH R77, R0 ;  /* 0x00000000004d7308 */ /* 0x000a620000002400 */
[----:B------:R-:W-:Y:S01]  /*3750*/  HMMA.16816.F32 R56, R24, R124, R56 ;  /* 0x0000007c1838723c */ /* 0x000fe20000001838 */
[----:B-----5:R-:W-:-:S06]  /*3760*/  FMUL.FTZ R0, R71, c[0x0][0x320] ;  /* 0x0000c80047007a20 */ /* 0x020fcc0000410000 */
[----:B------:R5:W1:Y:S01]  /*3770*/  MUFU.TANH R70, R0 ;  /* 0x0000000000467308 */ /* 0x000a620000002400 */
[----:B------:R-:W-:Y:S01]  /*3780*/  HMMA.16816.F32 R52, R20, R124, R52 ;  /* 0x0000007c1434723c */ /* 0x000fe20000001834 */
[----:B-----5:R-:W-:-:S06]  /*3790*/  FMUL.FTZ R0, R64, c[0x0][0x320] ;  /* 0x0000c80040007a20 */ /* 0x020fcc0000410000 */
[----:B------:R5:W1:Y:S01]  /*37a0*/  MUFU.TANH R144, R0 ;  /* 0x0000000000907308 */ /* 0x000a620000002400 */
[-C--:B------:R-:W-:Y:S08]  /*37b0*/  HMMA.16816.F32 R24, R24, R126.reuse, R32 ;  /* 0x0000007e1818723c */ /* 0x080ff00000001820 */
[----:B------:R-:W-:Y:S01]  /*37c0*/  HMMA.16816.F32 R32, R20, R126, R48 ;  /* 0x0000007e1420723c */ /* 0x000fe20000001830 */
[----:B-----5:R-:W-:-:S04]  /*37d0*/  FMUL.FTZ R0, R65, c[0x0][0x320] ;  /* 0x0000c80041007a20 */ /* 0x020fc80000410000 */
[----:B------:R5:W1:Y:S02]  /*37e0*/  MUFU.TANH R92, R0 ;  /* 0x00000000005c7308 */ /* 0x000a640000002400 */
[----:B-----5:R-:W-:-:S06]  /*37f0*/  FMUL.FTZ R0, R66, c[0x0][0x320] ;  /* 0x0000c80042007a20 */ /* 0x020fcc0000410000 */
[----:B------:R5:W1:Y:S02]  /*3800*/  MUFU.TANH R148, R0 ;  /* 0x0000000000947308 */ /* 0x000a640000002400 */
[----:B-----5:R-:W-:Y:S02]  /*3810*/  FMUL.FTZ R0, R67, c[0x0][0x320] ;  /* 0x0000c80043007a20 */ /* 0x020fe40000410000 */
[----:B------:R-:W-:Y:S01]  /*3820*/  HMMA.16816.F32 R64, R8, R38, R44 ;  /* 0x000000260840723c */ /* 0x000fe2000000182c */
[----:B------:R-:W5:Y:S07]  /*3830*/  LDSM.16.M88.4 R44, [R226+0x3000] ;  /* 0x00300000e22c783b */ /* 0x000f6e0000000200 */
[----:B-1----:R-:W-:Y:S01]  /*3840*/  HMMA.16816.F32 R28, R12, R40, R52 ;  /* 0x000000280c1c723c */ /* 0x002fe20000001834 */
[----:B------:R-:W-:Y:S01]  /*3850*/  FMUL.FTZ R73, R73, c[0x0][0x320] ;  /* 0x0000c80049497a20 */ /* 0x000fe20000410000 */
[----:B------:R1:W1:Y:S01]  /*3860*/  MUFU.TANH R154, R0 ;  /* 0x00000000009a7308 */ /* 0x0002620000002400 */
[----:B------:R-:W-:Y:S01]  /*3870*/  FMUL.FTZ R74, R74, c[0x0][0x320] ;  /* 0x0000c8004a4a7a20 */ /* 0x000fe20000410000 */
[----:B------:R-:W-:Y:S01]  /*3880*/  ISETP.GE.AND P0, PT, R217, 0x2, PT ;  /* 0x00000002d900780c */ /* 0x000fe20003f06270 */
[----:B------:R-:W-:Y:S01]  /*3890*/  FMUL.FTZ R75, R75, c[0x0][0x320] ;  /* 0x0000c8004b4b7a20 */ /* 0x000fe20000410000 */
[----:B------:R-:W-:-:S04]  /*38a0*/  DEPBAR.LE SB0, 0x0 ;  /* 0x000080000000791a */ /* 0x000fc80000000000 */
[C---:B------:R-:W-:Y:S08]  /*38b0*/  HMMA.16816.F32 R36, R16.reuse, R40, R56 ;  /* 0x000000281024723c */ /* 0x040ff00000001838 */
[-C--:B------:R-:W-:Y:S08]  /*38c0*/  HMMA.16816.F32 R16, R16, R42.reuse, R24 ;  /* 0x0000002a1010723c */ /* 0x080ff00000001818 */
[----:B------:R-:W-:Y:S08]  /*38d0*/  HMMA.16816.F32 R12, R12, R42, R32 ;  /* 0x0000002a0c0c723c */ /* 0x000ff00000001820 */
[-C--:B-----5:R-:W-:Y:S08]  /*38e0*/  HMMA.16816.F32 R20, R4, R44.reuse, R28 ;  /* 0x0000002c0414723c */ /* 0x0a0ff0000000181c */
[C---:B------:R-:W-:Y:S08]  /*38f0*/  HMMA.16816.F32 R36, R8.reuse, R44, R36 ;  /* 0x0000002c0824723c */ /* 0x040ff00000001824 */
[-C--:B------:R-:W-:Y:S08]  /*3900*/  HMMA.16816.F32 R8, R8, R46.reuse, R16 ;  /* 0x0000002e0808723c */ /* 0x080ff00000001810 */
[----:B------:R-:W-:Y:S01]  /*3910*/  HMMA.16816.F32 R4, R4, R46, R12 ;  /* 0x0000002e0404723c */ /* 0x000fe2000000180c */
[----:B------:R-:W-:-:S02]  /*3920*/  FMUL.FTZ R64, R64, c[0x0][0x320] ;  /* 0x0000c80040407a20 */ /* 0x000fc40000410000 */
[----:B------:R-:W-:Y:S02]  /*3930*/  FMUL.FTZ R65, R65, c[0x0][0x320] ;  /* 0x0000c80041417a20 */ /* 0x000fe40000410000 */
[----:B------:R-:W-:Y:S02]  /*3940*/  FMUL.FTZ R66, R66, c[0x0][0x320] ;  /* 0x0000c80042427a20 */ /* 0x000fe40000410000 */
[----:B------:R-:W-:Y:S02]  /*3950*/  FMUL.FTZ R67, R67, c[0x0][0x320] ;  /* 0x0000c80043437a20 */ /* 0x000fe40000410000 */
[----:B------:R-:W-:Y:S02]  /*3960*/  FMUL.FTZ R60, R60, c[0x0][0x320] ;  /* 0x0000c8003c3c7a20 */ /* 0x000fe40000410000 */
[----:B------:R-:W-:Y:S02]  /*3970*/  FMUL.FTZ R61, R61, c[0x0][0x320] ;  /* 0x0000c8003d3d7a20 */ /* 0x000fe40000410000 */
[----:B------:R-:W-:-:S02]  /*3980*/  FMUL.FTZ R62, R62, c[0x0][0x320] ;  /* 0x0000c8003e3e7a20 */ /* 0x000fc40000410000 */
[----:B------:R-:W-:Y:S02]  /*3990*/  FMUL.FTZ R63, R63, c[0x0][0x320] ;  /* 0x0000c8003f3f7a20 */ /* 0x000fe40000410000 */
[----:B------:R-:W-:Y:S02]  /*39a0*/  FMUL.FTZ R20, R20, c[0x0][0x320] ;  /* 0x0000c80014147a20 */ /* 0x000fe40000410000 */
[----:B------:R-:W-:Y:S02]  /*39b0*/  FMUL.FTZ R23, R23, c[0x0][0x320] ;  /* 0x0000c80017177a20 */ /* 0x000fe40000410000 */
[----:B-1----:R-:W-:Y:S02]  /*39c0*/  FMUL.FTZ R0, R72, c[0x0][0x320] ;  /* 0x0000c80048007a20 */ /* 0x002fe40000410000 */
[----:B------:R-:W-:Y:S02]  /*39d0*/  FMUL.FTZ R36, R36, c[0x0][0x320] ;  /* 0x0000c80024247a20 */ /* 0x000fe40000410000 */
        /* <DEDUP_REMOVED lines=10> */
[----:B------:R-:W-:Y:S02]  /*3a80*/  FMUL.FTZ R5, R5, c[0x0][0x320] ;  /* 0x0000c80005057a20 */ /* 0x000fe40000410000 */
[----:B------:R-:W-:Y:S02]  /*3a90*/  FMUL.FTZ R6, R6, c[0x0][0x320] ;  /* 0x0000c80006067a20 */ /* 0x000fe40000410000 */
[----:B------:R-:W-:Y:S01]  /*3aa0*/  FMUL.FTZ R7, R7, c[0x0][0x320] ;  /* 0x0000c80007077a20 */ /* 0x000fe20000410000 */
[----:B------:R1:W1:Y:S08]  /*3ab0*/  MUFU.TANH R71, R64 ;  /* 0x0000004000477308 */ /* 0x0002700000002400 */
[----:B------:R1:W1:Y:S08]  /*3ac0*/  MUFU.TANH R125, R65 ;  /* 0x00000041007d7308 */ /* 0x0002700000002400 */
[----:B------:R1:W1:Y:S08]  /*3ad0*/  MUFU.TANH R24, R20 ;  /* 0x0000001400187308 */ /* 0x0002700000002400 */
[----:B------:R1:W1:Y:S08]  /*3ae0*/  MUFU.TANH R27, R23 ;  /* 0x00000017001b7308 */ /* 0x0002700000002400 */
[----:B------:R1:W1:Y:S08]  /*3af0*/  MUFU.TANH R68, R0 ;  /* 0x0000000000447308 */ /* 0x0002700000002400 */
        /* <DEDUP_REMOVED lines=23> */
[----:B------:R-:W-:Y:S01]  /*3c70*/  BSSY B0, `(.L_x_515) ;  /* 0x0000026000007945 */ /* 0x000fe20003800000 */
[----:B------:R-:W-:Y:S06]  /*3c80*/  BAR.SYNC.DEFER_BLOCKING 0x0 ;  /* 0x0000000000007b1d */ /* 0x000fec0000010000 */
[----:B------:R-:W-:Y:S05]  /*3c90*/  @!P0 BRA `(.L_x_516) ;  /* 0x0000023000008947 */ /* 0x000fea0003800000 */
[----:B-1234-:R-:W-:Y:S01]  /*3ca0*/  IADD3 R0, R217, -0x2, RZ ;  /* 0xfffffffed9007810 */ /* 0x01efe20007ffe0ff */
[C---:B------:R-:W-:Y:S01]  /*3cb0*/  IMAD.SHL.U32 R15, R164.reuse, 0x20, RZ ;  /* 0x00000020a40f7824 */ /* 0x040fe200078e00ff */
[----:B------:R-:W-:-:S02]  /*3cc0*/  SHF.L.U64.HI R14, R164, 0x5, R165 ;  /* 0x00000005a40e7819 */ /* 0x000fc400000102a5 */
[----:B------:R-:W-:-:S05]  /*3cd0*/  SHF.R.S32.HI R2, RZ, 0x1f, R0 ;  /* 0x0000001fff027819 */ /* 0x000fca0000011400 */
[----:B------:R-:W-:Y:S02]  /*3ce0*/  IMAD R4, R2, c[0x0][0x1e0], RZ ;  /* 0x0000780002047a24 */ /* 0x000fe400078e02ff */
[----:B------:R-:W-:-:S04]  /*3cf0*/  IMAD.WIDE.U32 R2, R0, c[0x0][0x1e0], RZ ;  /* 0x0000780000027a25 */ /* 0x000fc800078e00ff */
[----:B------:R-:W-:-:S04]  /*3d00*/  IMAD R0, R0, c[0x0][0x1e4], R4 ;  /* 0x0000790000007a24 */ /* 0x000fc800078e0204 */
[----:B------:R-:W-:Y:S02]  /*3d10*/  IMAD.IADD R0, R3, 0x1, R0 ;  /* 0x0000000103007824 */ /* 0x000fe400078e0200 */
[----:B------:R-:W-:-:S04]  /*3d20*/  IMAD.WIDE.U32 R2, R2, 0x70, R128 ;  /* 0x0000007002027825 */ /* 0x000fc800078e0080 */
[----:B------:R-:W-:Y:S01]  /*3d30*/  IMAD R0, R0, 0x70, RZ ;  /* 0x0000007000007824 */ /* 0x000fe200078e02ff */
[----:B------:R-:W-:-:S03]  /*3d40*/  LEA R12, P0, R2, c[0x0][0x1c8], 0x1 ;  /* 0x00007200020c7a11 */ /* 0x000fc600078008ff */
[----:B------:R-:W-:Y:S01]  /*3d50*/  IMAD.IADD R0, R3, 0x1, R0 ;  /* 0x0000000103007824 */ /* 0x000fe200078e0200 */
[----:B------:R-:W-:-:S04]  /*3d60*/  IADD3 R10, P1, R15, R12, RZ ;  /* 0x0000000c0f0a7210 */ /* 0x000fc80007f3e0ff */
[----:B------:R-:W-:Y:S02]  /*3d70*/  LEA.HI.X R13, R2, c[0x0][0x1cc], R0, 0x1, P0 ;  /* 0x00007300020d7a11 */ /* 0x000fe400000f0c00 */
[----:B------:R-:W-:Y:S02]  /*3d80*/  IADD3 R8, P0, R10, R15, RZ ;  /* 0x0000000f0a087210 */ /* 0x000fe40007f1e0ff */
[----:B------:R-:W-:Y:S01]  /*3d90*/  IADD3.X R11, R14, R13, RZ, P1, !PT ;  /* 0x0000000d0e0b7210 */ /* 0x000fe20000ffe4ff */
[----:B------:R-:W-:Y:S01]  /*3da0*/  @!PT LDS RZ, [RZ] ;  /* 0x00000000fffff984 */ /* 0x000fe20000000800 */
[----:B------:R-:W-:Y:S01]  /*3db0*/  @!PT LDS RZ, [RZ] ;  /* 0x00000000fffff984 */ /* 0x000fe20000000800 */
[----:B------:R-:W-:Y:S01]  /*3dc0*/  @!PT LDS RZ, [RZ] ;  /* 0x00000000fffff984 */ /* 0x000fe20000000800 */
[----:B------:R1:W-:Y:S01]  /*3dd0*/  LDGSTS.E.BYPASS.LTC128B.128 [R241+0x3900], [R12.64], !P6 ;  /* 0x039000000cf17fae */ /* 0x0003e2000f101d48 */
[----:B------:R-:W-:-:S03]  /*3de0*/  IADD3 R6, P1, R8, R15, RZ ;  /* 0x0000000f08067210 */ /* 0x000fc60007f3e0ff */
[--C-:B------:R-:W-:Y:S01]  /*3df0*/  IMAD.X R9, R11, 0x1, R14.reuse, P0 ;  /* 0x000000010b097824 */ /* 0x100fe200000e060e */
[-C--:B------:R-:W-:Y:S01]  /*3e00*/  IADD3 R4, P0, R6, R15.reuse, RZ ;  /* 0x0000000f06047210 */ /* 0x080fe20007f1e0ff */
[----:B------:R2:W-:Y:S02]  /*3e10*/  LDGSTS.E.BYPASS.LTC128B.128 [R241+0x4100], [R10.64], !P6 ;  /* 0x041000000af17fae */ /* 0x0005e4000f101d48 */
[--C-:B------:R-:W-:Y:S01]  /*3e20*/  IMAD.X R7, R9, 0x1, R14.reuse, P1 ;  /* 0x0000000109077824 */ /* 0x100fe200008e060e */
[-C--:B------:R-:W-:Y:S01]  /*3e30*/  IADD3 R2, P1, R4, R15.reuse, RZ ;  /* 0x0000000f04027210 */ /* 0x080fe20007f3e0ff */
[----:B------:R2:W-:Y:S03]  /*3e40*/  LDGSTS.E.BYPASS.LTC128B.128 [R241+0x4900], [R8.64], !P6 ;  /* 0x0490000008f17fae */ /* 0x0005e6000f101d48 */
[----:B------:R-:W-:Y:S01]  /*3e50*/  IADD3.X R5, R7, R14, RZ, P0, !PT ;  /* 0x0000000e07057210 */ /* 0x000fe200007fe4ff */
[----:B------:R2:W-:Y:S04]  /*3e60*/  LDGSTS.E.BYPASS.LTC128B.128 [R241+0x5100], [R6.64], !P6 ;  /* 0x0510000006f17fae */ /* 0x0005e8000f101d48 */
[----:B------:R-:W-:Y:S01]  /*3e70*/  IMAD.X R3, R5, 0x1, R14, P1 ;  /* 0x0000000105037824 */ /* 0x000fe200008e060e */
[----:B------:R2:W-:Y:S04]  /*3e80*/  LDGSTS.E.BYPASS.LTC128B.128 [R241+0x5900], [R4.64], !P6 ;  /* 0x0590000004f17fae */ /* 0x0005e8000f101d48 */
[----:B------:R2:W-:Y:S01]  /*3e90*/  LDGSTS.E.BYPASS.LTC128B.128 [R241+0x6100], [R2.64], !P6 ;  /* 0x0610000002f17fae */ /* 0x0005e2000f101d48 */
[----:B-1----:R-:W-:-:S04]  /*3ea0*/  IADD3 R12, P0, R2, R15, RZ ;  /* 0x0000000f020c7210 */ /* 0x002fc80007f1e0ff */
[----:B------:R-:W-:-:S05]  /*3eb0*/  IADD3.X R13, R3, R14, RZ, P0, !PT ;  /* 0x0000000e030d7210 */ /* 0x000fca00007fe4ff */
[----:B------:R2:W-:Y:S04]  /*3ec0*/  LDGSTS.E.BYPASS.LTC128B.128 [R241+0x6900], [R12.64], !P6 ;  /* 0x069000000cf17fae */ /* 0x0005e8000f101d48 */
.L_x_516:
[----:B--234-:R-:W-:Y:S05]  /*3ed0*/  BSYNC B0 ;  /* 0x0000000000007941 */ /* 0x01cfea0003800000 */
.L_x_515:
[----:B------:R-:W2:Y:S04]  /*3ee0*/  LDL R2, [R1+0x50] ;  /* 0x0000500001027983 */ /* 0x000ea80000100800 */
[----:B-1----:R-:W2:Y:S04]  /*3ef0*/  LDL R0, [R1+0x74] ;  /* 0x0000740001007983 */ /* 0x002ea80000100800 */
[----:B------:R-:W3:Y:S04]  /*3f00*/  LDL R7, [R1+0x4c] ;  /* 0x00004c0001077983 */ /* 0x000ee80000100800 */
        /* <DEDUP_REMOVED lines=8> */
[----:B------:R-:W-:Y:S04]  /*3f90*/  LDSM.16.MT88.4 R48, [R224] ;  /* 0x00000000e030783b */ /* 0x000fe80000004200 */
[----:B------:R-:W-:Y:S04]  /*3fa0*/  LDSM.16.MT88.4 R52, [R228] ;  /* 0x00000000e434783b */ /* 0x000fe80000004200 */
[----:B------:R-:W-:Y:S04]  /*3fb0*/  LDSM.16.MT88.4 R56, [R224+0x800] ;  /* 0x00080000e038783b */ /* 0x000fe80000004200 */
[----:B------:R-:W0:Y:S01]  /*3fc0*/  LDGDEPBAR ;  /* 0x00000000000079af */ /* 0x000e220000000000 */
[----:B--2---:R-:W-:-:S04]  /*3fd0*/  IMAD.IADD R0, R0, 0x1, R2 ;  /* 0x0000000100007824 */ /* 0x004fc800078e0202 */
[----:B------:R-:W-:-:S04]  /*3fe0*/  @P4 IMAD.HI.U32 R2, R0, c[0x0][0x2c8], RZ ;  /* 0x0000b20000024a27 */ /* 0x000fc800078e00ff */
[----:B------:R-:W-:Y:S01]  /*3ff0*/  IMAD.MOV.U32 R5, RZ, RZ, R0 ;  /* 0x000000ffff057224 */ /* 0x000fe200078e0000 */
[----:B------:R-:W-:Y:S02]  /*4000*/  @P4 SHF.R.U32.HI R5, RZ, c[0x0][0x2cc], R2 ;  /* 0x0000b300ff054a19 */ /* 0x000fe40000011602 */
[----:B------:R-:W-:-:S03]  /*4010*/  IADD3 R0, R116, c[0x0][0x1d0], RZ ;  /* 0x0000740074007a10 */ /* 0x000fc60007ffe0ff */
[----:B------:R-:W1:Y:S01]  /*4020*/  SHFL.IDX PT, R2, R5, 0x2, 0x1c1f ;  /* 0x005c1f0005027f89 */ /* 0x000e6200000e0000 */
[----:B---3--:R-:W-:Y:S01]  /*4030*/  IADD3 R3, -R7, 0x1, R0 ;  /* 0x0000000107037810 */ /* 0x008fe20007ffe100 */
[----:B------:R-:W-:Y:S02]  /*4040*/  IMAD.IADD R7, R0, 0x1, -R7 ;  /* 0x0000000100077824 */ /* 0x000fe400078e0a07 */
[----:B------:R-:W2:Y:S01]  /*4050*/  SHFL.IDX PT, R4, R5, 0x3, 0x1c1f ;  /* 0x007c1f0005047f89 */ /* 0x000ea200000e0000 */
[----:B------:R-:W-:-:S05]  /*4060*/  IADD3 R6, R3, -c[0x0][0x168], RZ ;  /* 0x80005a0003067a10 */ /* 0x000fca0007ffe0ff */
[C---:B-1----:R-:W-:Y:S02]  /*4070*/  IMAD.IADD R2, R6.reuse, 0x1, R2 ;  /* 0x0000000106027824 */ /* 0x042fe400078e0202 */
[----:B--2---:R-:W-:-:S03]  /*4080*/  IMAD.IADD R0, R6, 0x1, R4 ;  /* 0x0000000106007824 */ /* 0x004fc600078e0204 */
[----:B------:R-:W-:-:S04]  /*4090*/  IMNMX R2, R7, R2, PT ;  /* 0x0000000207027217 */ /* 0x000fc80003800200 */
[C---:B------:R-:W-:Y:S02]  /*40a0*/  ISETP.GT.AND P1, PT, R2.reuse, RZ, PT ;  /* 0x000000ff0200720c */ /* 0x040fe40003f24270 */
[C---:B------:R-:W-:Y:S02]  /*40b0*/  ISETP.GT.AND P3, PT, R2.reuse, 0x9, PT ;  /* 0x000000090200780c */ /* 0x040fe40003f64270 */
[C---:B------:R-:W-:Y:S02]  /*40c0*/  ISETP.GT.AND P2, PT, R2.reuse, 0x10, PT ;  /* 0x000000100200780c */ /* 0x040fe40003f44270 */
[C---:B------:R-:W-:Y:S02]  /*40d0*/  ISETP.GT.AND P0, PT, R2.reuse, 0x1, PT ;  /* 0x000000010200780c */ /* 0x040fe40003f04270 */
[----:B------:R-:W-:Y:S02]  /*40e0*/  FSEL R8, R157, -INF , P1 ;  /* 0xff8000009d087808 */ /* 0x000fe40000800000 */
[----:B------:R-:W-:-:S02]  /*40f0*/  ISETP.GT.AND P1, PT, R2, 0x11, PT ;  /* 0x000000110200780c */ /* 0x000fc40003f24270 */
[----:B------:R-:W-:Y:S02]  /*4100*/  FSEL R15, R137, -INF , P3 ;  /* 0xff800000890f7808 */ /* 0x000fe40001800000 */
[----:B------:R-:W-:Y:S02]  /*4110*/  FSEL R16, R136, -INF , P2 ;  /* 0xff80000088107808 */ /* 0x000fe40001000000 */
[C---:B------:R-:W-:Y:S02]  /*4120*/  ISETP.GT.AND P3, PT, R2.reuse, 0x20, PT ;  /* 0x000000200200780c */ /* 0x040fe40003f64270 */
[C---:B------:R-:W-:Y:S02]  /*4130*/  ISETP.GT.AND P2, PT, R2.reuse, 0x21, PT ;  /* 0x000000210200780c */ /* 0x040fe40003f44270 */
[----:B------:R-:W-:Y:S02]  /*4140*/  ISETP.GT.AND P5, PT, R2, 0x8, PT ;  /* 0x000000080200780c */ /* 0x000fe40003fa4270 */
[----:B------:R-:W-:-:S02]  /*4150*/  FSEL R9, R139, -INF , P0 ;  /* 0xff8000008b097808 */ /* 0x000fc40000000000 */
[C---:B------:R-:W-:Y:S02]  /*4160*/  ISETP.GT.AND P0, PT, R2.reuse, 0x18, PT ;  /* 0x000000180200780c */ /* 0x040fe40003f04270 */
[----:B------:R-:W-:Y:S02]  /*4170*/  FSEL R18, R135, -INF , P1 ;  /* 0xff80000087127808 */ /* 0x000fe40000800000 */
[C---:B------:R-:W-:Y:S02]  /*4180*/  ISETP.GT.AND P1, PT, R2.reuse, 0x28, PT ;  /* 0x000000280200780c */ /* 0x040fe40003f24270 */
[----:B------:R-:W-:Y:S02]  /*4190*/  FSEL R104, R117, -INF , P3 ;  /* 0xff80000075687808 */ /* 0x000fe40001800000 */
[----:B------:R-:W-:Y:S02]  /*41a0*/  FSEL R105, R93, -INF , P2 ;  /* 0xff8000005d697808 */ /* 0x000fe40001000000 */
[----:B------:R-:W-:-:S02]  /*41b0*/  ISETP.GT.AND P3, PT, R2, 0x31, PT ;  /* 0x000000310200780c */ /* 0x000fc40003f64270 */
[----:B------:R-:W-:Y:S02]  /*41c0*/  ISETP.GT.AND P2, PT, R2, 0x38, PT ;  /* 0x000000380200780c */ /* 0x000fe40003f44270 */
[----:B------:R-:W-:Y:S02]  /*41d0*/  FSEL R14, R138, -INF , P5 ;  /* 0xff8000008a0e7808 */ /* 0x000fe40002800000 */
[----:B------:R-:W-:Y:S02]  /*41e0*/  ISETP.GT.AND P5, PT, R2, 0x19, PT ;  /* 0x000000190200780c */ /* 0x000fe40003fa4270 */
[----:B------:R-:W-:Y:S02]  /*41f0*/  FSEL R19, R132, -INF , P0 ;  /* 0xff80000084137808 */ /* 0x000fe40000000000 */
[----:B------:R-:W-:Y:S02]  /*4200*/  ISETP.GT.AND P0, PT, R2, 0x29, PT ;  /* 0x000000290200780c */ /* 0x000fe40003f04270 */
[----:B------:R-:W-:-:S02]  /*4210*/  FSEL R106, R89, -INF , P1 ;  /* 0xff800000596a7808 */ /* 0x000fc40000800000 */
[----:B------:R-:W-:Y:S02]  /*4220*/  ISETP.GT.AND P1, PT, R2, 0x39, PT ;  /* 0x000000390200780c */ /* 0x000fe40003f24270 */
[----:B------:R-:W-:Y:S02]  /*4230*/  FSEL R137, R86, -INF , P3 ;  /* 0xff80000056897808 */ /* 0x000fe40001800000 */
[----:B------:R-:W-:Y:S02]  /*4240*/  FSEL R139, R83, -INF , P2 ;  /* 0xff800000538b7808 */ /* 0x000fe40001000000 */
[C---:B------:R-:W-:Y:S02]  /*4250*/  ISETP.GT.AND P3, PT, R2.reuse, 0x48, PT ;  /* 0x000000480200780c */ /* 0x040fe40003f64270 */
[----:B------:R-:W-:Y:S02]  /*4260*/  ISETP.GT.AND P2, PT, R2, 0x49, PT ;  /* 0x000000490200780c */ /* 0x000fe40003f44270 */
[----:B------:R-:W-:-:S02]  /*4270*/  FSEL R21, R118, -INF , P5 ;  /* 0xff80000076157808 */ /* 0x000fc40002800000 */
[----:B------:R-:W-:Y:S02]  /*4280*/  ISETP.GT.AND P5, PT, R2, 0x30, PT ;  /* 0x000000300200780c */ /* 0x000fe40003fa4270 */
[----:B------:R-:W-:Y:S02]  /*4290*/  FSEL R107, R88, -INF , P0 ;  /* 0xff800000586b7808 */ /* 0x000fe40000000000 */
[----:B------:R-:W-:Y:S02]  /*42a0*/  ISETP.GT.AND P0, PT, R2, 0x40, PT ;  /* 0x000000400200780c */ /* 0x000fe40003f04270 */
[----:B------:R-:W-:Y:S02]  /*42b0*/  FSEL R138, R82, -INF , P1 ;  /* 0xff800000528a7808 */ /* 0x000fe40000800000 */
[----:B------:R-:W-:Y:S02]  /*42c0*/  ISETP.GT.AND P1, PT, R2, 0x50, PT ;  /* 0x000000500200780c */ /* 0x000fe40003f24270 */
[----:B------:R-:W-:-:S02]  /*42d0*/  FSEL R189, R76, -INF , P3 ;  /* 0xff8000004cbd7808 */ /* 0x000fc40001800000 */
[----:B------:R-:W-:Y:S02]  /*42e0*/  FSEL R190, R69, -INF , P2 ;  /* 0xff80000045be7808 */ /* 0x000fe40001000000 */
[----:B------:R-:W-:Y:S02]  /*42f0*/  FMNMX.FTZ R72, R8, R9, !PT ;  /* 0x0000000908487209 */ /* 0x000fe40007810000 */
[C---:B------:R-:W-:Y:S02]  /*4300*/  ISETP.GT.AND P3, PT, R2.reuse, 0x59, PT ;  /* 0x000000590200780c */ /* 0x040fe40003f64270 */
[----:B------:R-:W-:Y:S02]  /*4310*/  ISETP.GT.AND P2, PT, R2, 0x60, PT ;  /* 0x000000600200780c */ /* 0x000fe40003f44270 */
[----:B------:R-:W-:Y:S02]  /*4320*/  IMNMX R0, R7, R0, PT ;  /* 0x0000000007007217 */ /* 0x000fe40003800200 */
[----:B------:R-:W-:-:S02]  /*4330*/  FSEL R136, R87, -INF , P5 ;  /* 0xff80000057887808 */ /* 0x000fc40002800000 */
[C---:B------:R-:W-:Y:S02]  /*4340*/  ISETP.GT.AND P5, PT, R2.reuse, 0x41, PT ;  /* 0x000000410200780c */ /* 0x040fe40003fa4270 */
[----:B------:R-:W-:Y:S02]  /*4350*/  FSEL R187, R79, -INF , P0 ;  /* 0xff8000004fbb7808 */ /* 0x000fe40000000000 */
[----:B------:R-:W-:Y:S02]  /*4360*/  ISETP.GT.AND P0, PT, R2, 0x51, PT ;  /* 0x000000510200780c */ /* 0x000fe40003f04270 */
[----:B------:R-:W-:Y:S02]  /*4370*/  FSEL R223, R68, -INF , P1 ;  /* 0xff80000044df7808 */ /* 0x000fe40000800000 */
[----:B------:R-:W-:Y:S02]  /*4380*/  FMNMX.FTZ R72, R14, R72, !PT ;  /* 0x000000480e487209 */ /* 0x000fe40007810000 */
[----:B------:R-:W-:-:S02]  /*4390*/  ISETP.GT.AND P1, PT, R2, 0x61, PT ;  /* 0x000000610200780c */ /* 0x000fc40003f24270 */
[----:B------:R-:W-:Y:S02]  /*43a0*/  FSEL R232, R61, -INF , P3 ;  /* 0xff8000003de87808 */ /* 0x000fe40001800000 */
[----:B------:R-:W-:Y:S02]  /*43b0*/  FSEL R231, R24, -INF , P2 ;  /* 0xff80000018e77808 */ /* 0x000fe40001000000 */
[C---:B------:R-:W-:Y:S02]  /*43c0*/  ISETP.GT.AND P3, PT, R0.reuse, RZ, PT ;  /* 0x000000ff0000720c */ /* 0x040fe40003f64270 */
[----:B------:R-:W-:Y:S02]  /*43d0*/  ISETP.GT.AND P2, PT, R0, 0x1, PT ;  /* 0x000000010000780c */ /* 0x000fe40003f44270 */
[----:B------:R-:W-:Y:S02]  /*43e0*/  FSEL R188, R78, -INF , P5 ;  /* 0xff8000004ebc7808 */ /* 0x000fe40002800000 */
[----:B------:R-:W-:-:S02]  /*43f0*/  ISETP.GT.AND P5, PT, R2, 0x58, PT ;  /* 0x000000580200780c */ /* 0x000fc40003fa4270 */
[----:B------:R-:W-:Y:S02]  /*4400*/  FSEL R234, R73, -INF , P0 ;  /* 0xff80000049ea7808 */ /* 0x000fe40000000000 */
[----:B------:R-:W-:Y:S02]  /*4410*/  FMNMX.FTZ R72, R15, R72, !PT ;  /* 0x000000480f487209 */ /* 0x000fe40007810000 */
[----:B------:R-:W-:Y:S02]  /*4420*/  ISETP.GT.AND P0, PT, R2, 0x68, PT ;  /* 0x000000680200780c */ /* 0x000fe40003f04270 */
[----:B------:R-:W-:Y:S02]  /*4430*/  FSEL R249, R20, -INF , P1 ;  /* 0xff80000014f97808 */ /* 0x000fe40000800000 */
[----:B------:R-:W-:Y:S02]  /*4440*/  ISETP.GT.AND P1, PT, R0, 0x8, PT ;  /* 0x000000080000780c */ /* 0x000fe40003f24270 */
[----:B------:R-:W-:-:S02]  /*4450*/  FSEL R10, R162, -INF , P3 ;  /* 0xff800000a20a7808 */ /* 0x000fc40001800000 */
[----:B------:R-:W-:Y:S02]  /*4460*/  FSEL R13, R161, -INF , P2 ;  /* 0xff800000a10d7808 */ /* 0x000fe40001000000 */
[----:B------:R-:W-:Y:S02]  /*4470*/  FSEL R233, R60, -INF , P5 ;  /* 0xff8000003ce97808 */ /* 0x000fe40002800000 */
[----:B------:R-:W-:Y:S02]  /*4480*/  FMNMX.FTZ R72, R16, R72, !PT ;  /* 0x0000004810487209 */ /* 0x000fe40007810000 */
[----:B------:R-:W-:Y:S02]  /*4490*/  ISETP.GT.AND P5, PT, R2, 0x69, PT ;  /* 0x000000690200780c */ /* 0x000fe40003fa4270 */
[----:B------:R-:W-:Y:S02]  /*44a0*/  FSEL R229, R17, -INF , P0 ;  /* 0xff80000011e57808 */ /* 0x000fe40000000000 */
[----:B------:R-:W-:-:S02]  /*44b0*/  ISETP.GT.AND P0, PT, R0, 0x9, PT ;  /* 0x000000090000780c */ /* 0x000fc40003f04270 */
[----:B------:R-:W-:Y:S02]  /*44c0*/  FSEL R12, R142, -INF , P1 ;  /* 0xff8000008e0c7808 */ /* 0x000fe40000800000 */
[----:B------:R-:W-:Y:S02]  /*44d0*/  FMNMX.FTZ R2, R10, R13, !PT ;  /* 0x0000000d0a027209 */ /* 0x000fe40007810000 */
[----:B------:R-:W-:Y:S02]  /*44e0*/  FMNMX.FTZ R72, R18, R72, !PT ;  /* 0x0000004812487209 */ /* 0x000fe40007810000 */
[----:B------:R-:W-:Y:S02]  /*44f0*/  ISETP.GT.AND P2, PT, R0, 0x10, PT ;  /* 0x000000100000780c */ /* 0x000fe40003f44270 */
[----:B------:R-:W-:Y:S02]  /*4500*/  FSEL R11, R143, -INF , P0 ;  /* 0xff8000008f0b7808 */ /* 0x000fe40000000000 */
[----:B------:R-:W-:-:S02]  /*4510*/  FMNMX.FTZ R2, R12, R2, !PT ;  /* 0x000000020c027209 */ /* 0x000fc40007810000 */
[----:B------:R-:W-:Y:S02]  /*4520*/  FMNMX.FTZ R72, R19, R72, !PT ;  /* 0x0000004813487209 */ /* 0x000fe40007810000 */
[----:B------:R-:W-:Y:S02]  /*4530*/  ISETP.GT.AND P1, PT, R0, 0x11, PT ;  /* 0x000000110000780c */ /* 0x000fe40003f24270 */
[----:B------:R-:W-:Y:S02]  /*4540*/  FSEL R17, R140, -INF , P2 ;  /* 0xff8000008c117808 */ /* 0x000fe40001000000 */
[----:B------:R-:W-:Y:S02]  /*4550*/  FMNMX.FTZ R2, R11, R2, !PT ;  /* 0x000000020b027209 */ /* 0x000fe40007810000 */
[----:B------:R-:W-:Y:S02]  /*4560*/  FMNMX.FTZ R72, R21, R72, !PT ;  /* 0x0000004815487209 */ /* 0x000fe40007810000 */
        /* <DEDUP_REMOVED lines=26> */
[----:B------:R-:W-:Y:S01]  /*4710*/  FMNMX.FTZ R2, R101, R2, !PT ;  /* 0x0000000265027209 */ /* 0x000fe20007810000 */
[----:B------:R-:W-:Y:S01]  /*4720*/  LDSM.16.MT88.4 R88, [R227+0x800] ;  /* 0x00080000e358783b */ /* 0x000fe20000004200 */
        /* <DEDUP_REMOVED lines=15> */
[----:B------:R-:W-:Y:S01]  /*4820*/  FMNMX.FTZ R2, R129, R2, !PT ;  /* 0x0000000281027209 */ /* 0x000fe20007810000 */
[----:B------:R-:W-:Y:S01]  /*4830*/  LDSM.16.MT88.4 R84, [R227] ;  /* 0x00000000e354783b */ /* 0x000fe20000004200 */
[----:B------:R-:W-:-:S02]  /*4840*/  FMNMX.FTZ R72, R189, R72, !PT ;  /* 0x00000048bd487209 */ /* 0x000fc40007810000 */
[----:B------:R-:W-:Y:S02]  /*4850*/  ISETP.GT.AND P1, PT, R0, 0x41, PT ;  /* 0x000000410000780c */ /* 0x000fe40003f24270 */
[----:B------:R-:W-:Y:S02]  /*4860*/  FSEL R185, R81, -INF , P2 ;  /* 0xff80000051b97808 */ /* 0x000fe40001000000 */
[----:B------:R-:W-:Y:S02]  /*4870*/  FMNMX.FTZ R2, R128, R2, !PT ;  /* 0x0000000280027209 */ /* 0x000fe40007810000 */
[----:B------:R-:W-:Y:S02]  /*4880*/  FMNMX.FTZ R72, R190, R72, !PT ;  /* 0x00000048be487209 */ /* 0x000fe40007810000 */
[----:B------:R-:W-:Y:S02]  /*4890*/  ISETP.GT.AND P0, PT, R0, 0x48, PT ;  /* 0x000000480000780c */ /* 0x000fe40003f04270 */
[----:B------:R-:W-:-:S02]  /*48a0*/  FSEL R184, R80, -INF , P1 ;  /* 0xff80000050b87808 */ /* 0x000fc40000800000 */
[----:B------:R-:W-:Y:S01]  /*48b0*/  FMNMX.FTZ R2, R185, R2, !PT ;  /* 0x00000002b9027209 */ /* 0x000fe20007810000 */
[----:B------:R-:W-:Y:S01]  /*48c0*/  LDSM.16.MT88.4 R80, [R225+0x800] ;  /* 0x00080000e150783b */ /* 0x000fe20000004200 */
[----:B------:R-:W-:Y:S02]  /*48d0*/  FMNMX.FTZ R72, R223, R72, !PT ;  /* 0x00000048df487209 */ /* 0x000fe40007810000 */
[----:B------:R-:W-:Y:S02]  /*48e0*/  ISETP.GT.AND P2, PT, R0, 0x49, PT ;  /* 0x000000490000780c */ /* 0x000fe40003f44270 */
[----:B------:R-:W-:Y:S02]  /*48f0*/  FSEL R162, R77, -INF , P0 ;  /* 0xff8000004da27808 */ /* 0x000fe40000000000 */
[----:B------:R-:W-:Y:S01]  /*4900*/  FMNMX.FTZ R2, R184, R2, !PT ;  /* 0x00000002b8027209 */ /* 0x000fe20007810000 */
[----:B------:R-:W-:Y:S01]  /*4910*/  LDSM.16.MT88.4 R76, [R228+0x800] ;  /* 0x00080000e44c783b */ /* 0x000fe20000004200 */
[----:B------:R-:W-:-:S02]  /*4920*/  FMNMX.FTZ R72, R234, R72, !PT ;  /* 0x00000048ea487209 */ /* 0x000fc40007810000 */
[----:B------:R-:W-:Y:S02]  /*4930*/  ISETP.GT.AND P1, PT, R0, 0x50, PT ;  /* 0x000000500000780c */ /* 0x000fe40003f24270 */
[----:B------:R-:W-:Y:S02]  /*4940*/  FSEL R186, R70, -INF , P2 ;  /* 0xff80000046ba7808 */ /* 0x000fe40001000000 */
[----:B------:R-:W-:Y:S02]  /*4950*/  FMNMX.FTZ R2, R162, R2, !PT ;  /* 0x00000002a2027209 */ /* 0x000fe40007810000 */
[----:B------:R-:W-:Y:S02]  /*4960*/  FMNMX.FTZ R72, R233, R72, !PT ;  /* 0x00000048e9487209 */ /* 0x000fe40007810000 */
[----:B------:R-:W-:Y:S02]  /*4970*/  ISETP.GT.AND P0, PT, R0, 0x51, PT ;  /* 0x000000510000780c */ /* 0x000fe40003f04270 */
[----:B------:R-:W-:-:S02]  /*4980*/  FSEL R119, R74, -INF , P1 ;  /* 0xff8000004a777808 */ /* 0x000fc40000800000 */
[----:B------:R-:W-:Y:S02]  /*4990*/  FMNMX.FTZ R2, R186, R2, !PT ;  /* 0x00000002ba027209 */ /* 0x000fe40007810000 */
[----:B------:R-:W-:Y:S02]  /*49a0*/  FMNMX.FTZ R72, R232, R72, !PT ;  /* 0x00000048e8487209 */ /* 0x000fe40007810000 */
[----:B------:R-:W-:Y:S02]  /*49b0*/  ISETP.GT.AND P2, PT, R0, 0x58, PT ;  /* 0x000000580000780c */ /* 0x000fe40003f44270 */
[----:B------:R-:W-:Y:S02]  /*49c0*/  FSEL R251, R75, -INF , P0 ;  /* 0xff8000004bfb7808 */ /* 0x000fe40000000000 */
[----:B------:R-:W-:Y:S02]  /*49d0*/  FMNMX.FTZ R2, R119, R2, !PT ;  /* 0x0000000277027209 */ /* 0x000fe40007810000 */
        /* <DEDUP_REMOVED lines=8> */
[----:B------:R-:W-:Y:S01]  /*4a60*/  LDSM.16.MT88.4 R60, [R225] ;  /* 0x00000000e13c783b */ /* 0x000fe20000004200 */
[----:B------:R-:W-:Y:S02]  /*4a70*/  FSEL R226, R23, -INF , P5 ;  /* 0xff80000017e27808 */ /* 0x000fe40002800000 */
[----:B------:R-:W-:Y:S02]  /*4a80*/  FMNMX.FTZ R72, R229, R72, !PT ;  /* 0x00000048e5487209 */ /* 0x000fe40007810000 */
[----:B------:R-:W-:Y:S02]  /*4a90*/  ISETP.GT.AND P1, PT, R0, 0x61, PT ;  /* 0x000000610000780c */ /* 0x000fe40003f24270 */
[----:B------:R-:W-:Y:S02]  /*4aa0*/  FSEL R157, R28, -INF , P0 ;  /* 0xff8000001c9d7808 */ /* 0x000fe40000000000 */
[----:B------:R-:W-:-:S02]  /*4ab0*/  FMNMX.FTZ R2, R69, R2, !PT ;  /* 0x0000000245027209 */ /* 0x000fc40007810000 */
[----:B------:R-:W-:Y:S02]  /*4ac0*/  FMNMX.FTZ R72, R226, R72, !PT ;  /* 0x00000048e2487209 */ /* 0x000fe40007810000 */
[C---:B------:R-:W-:Y:S02]  /*4ad0*/  ISETP.GT.AND P0, PT, R0.reuse, 0x68, PT ;  /* 0x000000680000780c */ /* 0x040fe40003f04270 */
[----:B------:R-:W-:Y:S01]  /*4ae0*/  FSEL R244, R27, -INF , P1 ;  /* 0xff8000001bf47808 */ /* 0x000fe20000800000 */
[----:B------:R-:W1:Y:S01]  /*4af0*/  SHFL.BFLY PT, R3, R72, 0x2, 0x1f ;  /* 0x0c401f0048037f89 */ /* 0x000e6200000e0000 */
[----:B------:R-:W-:Y:S02]  /*4b00*/  FMNMX.FTZ R2, R157, R2, !PT ;  /* 0x000000029d027209 */ /* 0x000fe40007810000 */
[----:B------:R-:W-:Y:S02]  /*4b10*/  ISETP.GT.AND P1, PT, R0, 0x69, PT ;  /* 0x000000690000780c */ /* 0x000fe40003f24270 */
[----:B------:R-:W-:-:S02]  /*4b20*/  FSEL R252, R26, -INF , P0 ;  /* 0xff8000001afc7808 */ /* 0x000fc40000000000 */
[----:B------:R-:W-:Y:S02]  /*4b30*/  FMNMX.FTZ R0, R244, R2, !PT ;  /* 0x00000002f4007209 */ /* 0x000fe40007810000 */
[----:B------:R-:W-:Y:S02]  /*4b40*/  FSEL R250, R25, -INF , P1 ;  /* 0xff80000019fa7808 */ /* 0x000fe40000800000 */
[----:B------:R-:W-:-:S04]  /*4b50*/  FMNMX.FTZ R0, R252, R0, !PT ;  /* 0x00000000fc007209 */ /* 0x000fc80007810000 */
[----:B------:R-:W-:-:S05]  /*4b60*/  FMNMX.FTZ R0, R250, R0, !PT ;  /* 0x00000000fa007209 */ /* 0x000fca0007810000 */
[----:B------:R-:W2:Y:S01]  /*4b70*/  SHFL.BFLY PT, R2, R0, 0x2, 0x1f ;  /* 0x0c401f0000027f89 */ /* 0x000ea200000e0000 */
[----:B-1----:R-:W-:-:S05]  /*4b80*/  FMNMX.FTZ R72, R72, R3, !PT ;  /* 0x0000000348487209 */ /* 0x002fca0007810000 */
[----:B------:R-:W1:Y:S01]  /*4b90*/  SHFL.BFLY PT, R3, R72, 0x1, 0x1f ;  /* 0x0c201f0048037f89 */ /* 0x000e6200000e0000 */
[----:B--2---:R-:W-:-:S05]  /*4ba0*/  FMNMX.FTZ R0, R0, R2, !PT ;  /* 0x0000000200007209 */ /* 0x004fca0007810000 */
[----:B------:R-:W2:Y:S01]  /*4bb0*/  SHFL.BFLY PT, R70, R0, 0x1, 0x1f ;  /* 0x0c201f0000467f89 */ /* 0x000ea200000e0000 */
[----:B-1----:R-:W-:-:S04]  /*4bc0*/  FMNMX.FTZ R72, R72, R3, !PT ;  /* 0x0000000348487209 */ /* 0x002fc80007810000 */
[C---:B------:R-:W-:Y:S01]  /*4bd0*/  FSETP.NEU.FTZ.AND P0, PT, R72.reuse, -INF , PT ;  /* 0xff8000004800780b */ /* 0x040fe20003f1d000 */
[----:B------:R-:W-:-:S05]  /*4be0*/  FMUL.FTZ R4, R72, c[0x0][0x2d0] ;  /* 0x0000b40048047a20 */ /* 0x000fca0000410000 */
[----:B------:R-:W-:-:S05]  /*4bf0*/  FSEL R4, R4, RZ, P0 ;  /* 0x000000ff04047208 */ /* 0x000fca0000000000 */
[----:B------:R-:W-:-:S04]  /*4c00*/  FFMA.FTZ R2, R8, c[0x0][0x2d0], -R4 ;  /* 0x0000b40008027a23 */ /* 0x000fc80000010804 */
[----:B------:R1:W-:Y:S01]  /*4c10*/  MUFU.EX2 R243, R2 ;  /* 0x0000000200f37308 */ /* 0x0003e20000000800 */
[----:B--2---:R-:W-:Y:S01]  /*4c20*/  FMNMX.FTZ R70, R0, R70, !PT ;  /* 0x0000004600467209 */ /* 0x004fe20007810000 */
[----:B------:R-:W-:-:S03]  /*4c30*/  FFMA.FTZ R0, R9, c[0x0][0x2d0], -R4 ;  /* 0x0000b40009007a23 */ /* 0x000fc60000010804 */
[C---:B------:R-:W-:Y:S01]  /*4c40*/  FSETP.NEU.FTZ.AND P0, PT, R70.reuse, -INF , PT ;  /* 0xff8000004600780b */ /* 0x040fe20003f1d000 */
[----:B------:R-:W-:Y:S02]  /*4c50*/  FMUL.FTZ R3, R70, c[0x0][0x2d0] ;  /* 0x0000b40046037a20 */ /* 0x000fe40000410000 */
[----:B------:R2:W3:Y:S03]  /*4c60*/  MUFU.EX2 R47, R0 ;  /* 0x00000000002f7308 */ /* 0x0004e60000000800 */
[----:B------:R-:W-:Y:S01]  /*4c70*/  FSEL R3, R3, RZ, P0 ;  /* 0x000000ff03037208 */ /* 0x000fe20000000000 */
[----:B-1----:R-:W1:Y:S01]  /*4c80*/  SHFL.IDX PT, R2, R5, RZ, 0x1c1f ;  /* 0x001c1fff05027589 */ /* 0x002e6200000e0000 */
[----:B--2---:R-:W-:Y:S01]  /*4c90*/  FFMA.FTZ R0, R14, c[0x0][0x2d0], -R4 ;  /* 0x0000b4000e007a23 */ /* 0x004fe20000010804 */
[----:B---3--:R-:W-:-:S03]  /*4ca0*/  F2FP.PACK_AB R8, R47, R243 ;  /* 0x000000f32f08723e */ /* 0x008fc600000000ff */
[----:B------:R2:W-:Y:S01]  /*4cb0*/  MUFU.EX2 R248, R0 ;  /* 0x0000000000f87308 */ /* 0x0005e20000000800 */
[----:B-1----:R-:W-:Y:S02]  /*4cc0*/  IMAD.IADD R2, R6, 0x1, R2 ;  /* 0x0000000106027824 */ /* 0x002fe400078e0202 */
[----:B--2---:R-:W-:-:S03]  /*4cd0*/  FFMA.FTZ R0, R15, c[0x0][0x2d0], -R4 ;  /* 0x0000b4000f007a23 */ /* 0x004fc60000010804 */
[----:B------:R-:W-:Y:S02]  /*4ce0*/  IMNMX R2, R7, R2, PT ;  /* 0x0000000207027217 */ /* 0x000fe40003800200 */
[----:B------:R1:W2:Y:S02]  /*4cf0*/  MUFU.EX2 R247, R0 ;  /* 0x0000000000f77308 */ /* 0x0002a40000000800 */
[C---:B------:R-:W-:Y:S02]  /*4d00*/  ISETP.GT.AND P1, PT, R2.reuse, RZ, PT ;  /* 0x000000ff0200720c */ /* 0x040fe40003f24270 */
[C---:B------:R-:W-:Y:S02]  /*4d10*/  ISETP.GT.AND P0, PT, R2.reuse, 0x1, PT ;  /* 0x000000010200780c */ /* 0x040fe40003f04270 */
[C---:B------:R-:W-:Y:S02]  /*4d20*/  ISETP.GT.AND P5, PT, R2.reuse, 0x8, PT ;  /* 0x000000080200780c */ /* 0x040fe40003fa4270 */
[----:B------:R-:W-:-:S02]  /*4d30*/  ISETP.GT.AND P3, PT, R2, 0x9, PT ;  /* 0x000000090200780c */ /* 0x000fc40003f64270 */
[----:B------:R-:W-:Y:S01]  /*4d40*/  ISETP.GT.AND P2, PT, R2, 0x10, PT ;  /* 0x000000100200780c */ /* 0x000fe20003f44270 */
[----:B-1----:R-:W-:Y:S01]  /*4d50*/  FFMA.FTZ R0, R10, c[0x0][0x2d0], -R3 ;  /* 0x0000b4000a007a23 */ /* 0x002fe20000010803 */
[----:B--2---:R-:W-:-:S03]  /*4d60*/  F2FP.PACK_AB R10, R247, R248 ;  /* 0x000000f8f70a723e */ /* 0x004fc600000000ff */
        /* <DEDUP_REMOVED lines=11> */
[C---:B------:R-:W-:Y:S08]  /*4e20*/  HMMA.16816.F32 R40, R8.reuse, R48, RZ ;  /* 0x000000300828723c */ /* 0x040ff000000018ff */
[----:B------:R-:W-:Y:S01]  /*4e30*/  HMMA.16816.F32 R36, R8, R52, RZ ;  /* 0x000000340824723c */ /* 0x000fe200000018ff */
[----:B-1----:R-:W-:-:S04]  /*4e40*/  FFMA.FTZ R0, R18, c[0x0][0x2d0], -R4 ;  /* 0x0000b40012007a23 */ /* 0x002fc80000010804 */
[----:B------:R1:W2:Y:S03]  /*4e50*/  MUFU.EX2 R97, R0 ;  /* 0x0000000000617308 */ /* 0x0002a60000000800 */
[C---:B------:R-:W-:Y:S08]  /*4e60*/  HMMA.16816.F32 R32, R8.reuse, R60, RZ ;  /* 0x0000003c0820723c */ /* 0x040ff000000018ff */
[----:B------:R-:W-:Y:S01]  /*4e70*/  HMMA.16816.F32 R28, R8, R84, RZ ;  /* 0x00000054081c723c */ /* 0x000fe200000018ff */
[----:B-1----:R-:W-:-:S07]  /*4e80*/  FFMA.FTZ R0, R19, c[0x0][0x2d0], -R4 ;  /* 0x0000b40013007a23 */ /* 0x002fce0000010804 */
[C---:B------:R-:W-:Y:S01]  /*4e90*/  HMMA.16816.F32 R24, R8.reuse, R50, RZ ;  /* 0x000000320818723c */ /* 0x040fe200000018ff */
[----:B------:R1:W-:Y:S07]  /*4ea0*/  MUFU.EX2 R220, R0 ;  /* 0x0000000000dc7308 */ /* 0x0003ee0000000800 */
[----:B------:R-:W-:Y:S01]  /*4eb0*/  HMMA.16816.F32 R12, R8, R86, RZ ;  /* 0x00000056080c723c */ /* 0x000fe200000018ff */
[----:B-1----:R-:W-:-:S04]  /*4ec0*/  FFMA.FTZ R0, R21, c[0x0][0x2d0], -R4 ;  /* 0x0000b40015007a23 */ /* 0x002fc80000010804 */
[----:B------:R1:W-:Y:S02]  /*4ed0*/  MUFU.EX2 R219, R0 ;  /* 0x0000000000db7308 */ /* 0x0003e40000000800 */
[--C-:B-1----:R-:W-:Y:S02]  /*4ee0*/  FFMA.FTZ R0, R17, c[0x0][0x2d0], -R3.reuse ;  /* 0x0000b40011007a23 */ /* 0x102fe40000010803 */
[----:B------:R-:W-:Y:S04]  /*4ef0*/  HMMA.16816.F32 R16, R8, R62, RZ ;  /* 0x0000003e0810723c */ /* 0x000fe800000018ff */
[----:B------:R1:W-:Y:S02]  /*4f00*/  MUFU.EX2 R242, R0 ;  /* 0x0000000000f27308 */ /* 0x0003e40000000800 */
[----:B-1----:R-:W-:-:S06]  /*4f10*/  FFMA.FTZ R0, R20, c[0x0][0x2d0], -R3 ;  /* 0x0000b40014007a23 */ /* 0x002fcc0000010803 */
[----:B------:R1:W3:Y:S02]  /*4f20*/  MUFU.EX2 R96, R0 ;  /* 0x0000000000607308 */ /* 0x0002e40000000800 */
[----:B-1----:R-:W-:Y:S02]  /*4f30*/  FFMA.FTZ R0, R22, c[0x0][0x2d0], -R3 ;  /* 0x0000b40016007a23 */ /* 0x002fe40000010803 */
[----:B------:R-:W-:Y:S04]  /*4f40*/  HMMA.16816.F32 R20, R8, R54, RZ ;  /* 0x000000360814723c */ /* 0x000fe800000018ff */
[----:B------:R1:W-:Y:S03]  /*4f50*/  MUFU.EX2 R221, R0 ;  /* 0x0000000000dd7308 */ /* 0x0003e60000000800 */
[----:B--2---:R-:W-:-:S02]  /*4f60*/  F2FP.PACK_AB R8, R97, R245 ;  /* 0x000000f56108723e */ /* 0x004fc400000000ff */
[----:B---3--:R-:W-:Y:S02]  /*4f70*/  F2FP.PACK_AB R9, R96, R242 ;  /* 0x000000f26009723e */ /* 0x008fe400000000ff */
[----:B------:R-:W-:Y:S01]  /*4f80*/  F2FP.PACK_AB R10, R219, R220 ;  /* 0x000000dcdb0a723e */ /* 0x000fe200000000ff */
[----:B-1----:R-:W-:-:S04]  /*4f90*/  FFMA.FTZ R0, R44, c[0x0][0x2d0], -R3 ;  /* 0x0000b4002c007a23 */ /* 0x002fc80000010803 */
[----:B------:R1:W2:Y:S02]  /*4fa0*/  MUFU.EX2 R218, R0 ;  /* 0x0000000000da7308 */ /* 0x0002a40000000800 */
[----:B-1----:R-:W1:Y:S01]  /*4fb0*/  SHFL.IDX PT, R0, R5, 0x1, 0x1c1f ;  /* 0x003c1f0005007f89 */ /* 0x002e6200000e0000 */
[----:B--2---:R-:W-:-:S07]  /*4fc0*/  F2FP.PACK_AB R11, R218, R221 ;  /* 0x000000ddda0b723e */ /* 0x004fce00000000ff */
[C---:B------:R-:W-:Y:S08]  /*4fd0*/  HMMA.16816.F32 R132, R8.reuse, R56, R40 ;  /* 0x000000380884723c */ /* 0x040ff00000001828 */
[----:B------:R-:W-:Y:S01]  /*4fe0*/  HMMA.16816.F32 R164, R8, R76, R36 ;  /* 0x0000004c08a4723c */ /* 0x000fe20000001824 */
[----:B-1----:R-:W-:-:S07]  /*4ff0*/  IMAD.IADD R0, R6, 0x1, R0 ;  /* 0x0000000106007824 */ /* 0x002fce00078e0200 */
[----:B------:R-:W-:Y:S01]  /*5000*/  HMMA.16816.F32 R180, R8, R80, R32 ;  /* 0x0000005008b4723c */ /* 0x000fe20000001820 */
[----:B------:R-:W-:Y:S02]  /*5010*/  IMNMX R0, R7, R0, PT ;  /* 0x0000000007007217 */ /* 0x000fe40003800200 */
[----:B------:R-:W-:-:S04]  /*5020*/  FSEL R7, R214, -INF , P1 ;  /* 0xff800000d6077808 */ /* 0x000fc80000800000 */
[----:B------:R-:W-:Y:S01]  /*5030*/  IMAD.MOV.U32 R32, RZ, RZ, R116 ;  /* 0x000000ffff207224 */ /* 0x000fe200078e0074 */
[C---:B------:R-:W-:Y:S01]  /*5040*/  HMMA.16816.F32 R176, R8.reuse, R88, R28 ;  /* 0x0000005808b0723c */ /* 0x040fe2000000181c */
[----:B------:R-:W-:Y:S01]  /*5050*/  ISETP.GT.AND P1, PT, R2, 0x11, PT ;  /* 0x000000110200780c */ /* 0x000fe20003f24270 */
[----:B------:R-:W-:Y:S02]  /*5060*/  IMAD.MOV.U32 R34, RZ, RZ, R219 ;  /* 0x000000ffff227224 */ /* 0x000fe400078e00db */
[----:B------:R-:W-:Y:S02]  /*5070*/  IMAD.MOV.U32 R33, RZ, RZ, R218 ;  /* 0x000000ffff217224 */ /* 0x000fe400078e00da */
[----:B------:R-:W-:Y:S02]  /*5080*/  IMAD.MOV.U32 R35, RZ, RZ, R243 ;  /* 0x000000ffff237224 */ /* 0x000fe400078e00f3 */
[----:B------:R-:W-:Y:S01]  /*5090*/  HMMA.16816.F32 R108, R8, R58, R24 ;  /* 0x0000003a086c723c */ /* 0x000fe20000001818 */
[----:B------:R-:W-:-:S02]  /*50a0*/  IMAD.MOV.U32 R31, RZ, RZ, R217 ;  /* 0x000000ffff1f7224 */ /* 0x000fc400078e00d9 */
[----:B------:R-:W-:Y:S02]  /*50b0*/  IMAD.MOV.U32 R30, RZ, RZ, R47 ;  /* 0x000000ffff1e7224 */ /* 0x000fe400078e002f */
[----:B------:R-:W-:-:S03]  /*50c0*/  IMAD.MOV.U32 R214, RZ, RZ, R32 ;  /* 0x000000ffffd67224 */ /* 0x000fc600078e0020 */
[C---:B------:R-:W-:Y:S08]  /*50d0*/  HMMA.16816.F32 R172, R8.reuse, R78, R20 ;  /* 0x0000004e08ac723c */ /* 0x040ff00000001814 */
[C---:B------:R-:W-:Y:S07]  /*50e0*/  HMMA.16816.F32 R168, R8.reuse, R82, R16 ;  /* 0x0000005208a8723c */ /* 0x040fee0000001810 */
[----:B------:R-:W-:Y:S01]  /*50f0*/  FSEL R17, R209, -INF , P3 ;  /* 0xff800000d1117808 */ /* 0x000fe20001800000 */
[----:B------:R-:W-:Y:S01]  /*5100*/  HMMA.16816.F32 R140, R8, R90, R12 ;  /* 0x0000005a088c723c */ /* 0x000fe2000000180c */
[----:B------:R-:W-:-:S02]  /*5110*/  FSEL R18, R206, -INF , P2 ;  /* 0xff800000ce127808 */ /* 0x000fc40001000000 */
[----:B------:R-:W-:Y:S01]  /*5120*/  FSEL R19, R205, -INF , P1 ;  /* 0xff800000cd137808 */ /* 0x000fe20000800000 */
[----:B------:R-:W-:Y:S01]  /*5130*/  IMAD.MOV.U32 R205, RZ, RZ, R97 ;  /* 0x000000ffffcd7224 */ /* 0x000fe200078e0061 */
[----:B------:R-:W-:Y:S02]  /*5140*/  ISETP.GT.AND P3, PT, R2, 0x20, PT ;  /* 0x000000200200780c */ /* 0x000fe40003f64270 */
[----:B------:R-:W-:Y:S01]  /*5150*/  FSEL R11, R213, -INF , P0 ;  /* 0xff800000d50b7808 */ /* 0x000fe20000000000 */
[----:B------:R-:W-:Y:S01]  /*5160*/  IMAD.MOV.U32 R213, RZ, RZ, R33 ;  /* 0x000000ffffd57224 */ /* 0x000fe200078e0021 */
[----:B------:R-:W-:Y:S01]  /*5170*/  FSEL R15, R210, -INF , P5 ;  /* 0xff800000d20f7808 */ /* 0x000fe20002800000 */
[----:B------:R-:W-:Y:S01]  /*5180*/  IMAD.MOV.U32 R210, RZ, RZ, R34 ;  /* 0x000000ffffd27224 */ /* 0x000fe200078e0022 */
[----:B------:R-:W-:Y:S02]  /*5190*/  FMNMX.FTZ R5, R7, R11, !PT ;  /* 0x0000000b07057209 */ /* 0x000fe40007810000 */
[----:B------:R-:W-:-:S02]  /*51a0*/  ISETP.GT.AND P0, PT, R2, 0x18, PT ;  /* 0x000000180200780c */ /* 0x000fc40003f04270 */
[----:B------:R-:W-:Y:S02]  /*51b0*/  FMNMX.FTZ R5, R15, R5, !PT ;  /* 0x000000050f057209 */ /* 0x000fe40007810000 */
[----:B------:R-:W-:Y:S02]  /*51c0*/  ISETP.GT.AND P5, PT, R2, 0x19, PT ;  /* 0x000000190200780c */ /* 0x000fe40003fa4270 */
[----:B------:R-:W-:Y:S02]  /*51d0*/  FMNMX.FTZ R5, R17, R5, !PT ;  /* 0x0000000511057209 */ /* 0x000fe40007810000 */
[----:B------:R-:W-:Y:S01]  /*51e0*/  FSEL R21, R202, -INF , P0 ;  /* 0xff800000ca157808 */ /* 0x000fe20000000000 */
[----:B------:R-:W-:Y:S01]  /*51f0*/  IMAD.MOV.U32 R202, RZ, RZ, R96 ;  /* 0x000000ffffca7224 */ /* 0x000fe200078e0060 */
[----:B------:R-:W-:Y:S01]  /*5200*/  FSEL R22, R201, -INF , P5 ;  /* 0xff800000c9167808 */ /* 0x000fe20002800000 */
[----:B------:R-:W-:Y:S01]  /*5210*/  IMAD.MOV.U32 R201, RZ, RZ, R93 ;  /* 0x000000ffffc97224 */ /* 0x000fe200078e005d */
[----:B------:R-:W-:-:S02]  /*5220*/  ISETP.GT.AND P2, PT, R2, 0x21, PT ;  /* 0x000000210200780c */ /* 0x000fc40003f44270 */
[C---:B------:R-:W-:Y:S02]  /*5230*/  ISETP.GT.AND P1, PT, R2.reuse, 0x28, PT ;  /* 0x000000280200780c */ /* 0x040fe40003f24270 */
[C---:B------:R-:W-:Y:S02]  /*5240*/  ISETP.GT.AND P0, PT, R2.reuse, 0x29, PT ;  /* 0x000000290200780c */ /* 0x040fe40003f04270 */
[----:B------:R-:W-:Y:S02]  /*5250*/  ISETP.GT.AND P5, PT, R2, 0x30, PT ;  /* 0x000000300200780c */ /* 0x000fe40003fa4270 */
[----:B------:R-:W-:Y:S02]  /*5260*/  FMNMX.FTZ R5, R18, R5, !PT ;  /* 0x0000000512057209 */ /* 0x000fe40007810000 */
[----:B------:R-:W-:Y:S01]  /*5270*/  FSEL R40, R198, -INF , P3 ;  /* 0xff800000c6287808 */ /* 0x000fe20001800000 */
[----:B------:R-:W-:Y:S01]  /*5280*/  IMAD.MOV.U32 R198, RZ, RZ, R242 ;  /* 0x000000ffffc67224 */ /* 0x000fe200078e00f2 */
[----:B------:R-:W-:Y:S01]  /*5290*/  FSEL R41, R197, -INF , P2 ;  /* 0xff800000c5297808 */ /* 0x000fe20001000000 */
[----:B------:R-:W-:Y:S01]  /*52a0*/  IMAD.MOV.U32 R197, RZ, RZ, R245 ;  /* 0x000000ffffc57224 */ /* 0x000fe200078e00f5 */
[----:B------:R-:W-:-:S02]  /*52b0*/  FSEL R42, R194, -INF , P1 ;  /* 0xff800000c22a7808 */ /* 0x000fc40000800000 */
[----:B------:R-:W-:Y:S02]  /*52c0*/  FSEL R43, R192, -INF , P0 ;  /* 0xff800000c02b7808 */ /* 0x000fe40000000000 */
[----:B------:R-:W-:Y:S02]  /*52d0*/  FSEL R112, R159, -INF , P5 ;  /* 0xff8000009f707808 */ /* 0x000fe40002800000 */
[----:B------:R-:W-:Y:S02]  /*52e0*/  FMNMX.FTZ R5, R19, R5, !PT ;  /* 0x0000000513057209 */ /* 0x000fe40007810000 */
[C---:B------:R-:W-:Y:S02]  /*52f0*/  ISETP.GT.AND P3, PT, R2.reuse, 0x31, PT ;  /* 0x000000310200780c */ /* 0x040fe40003f64270 */
[C---:B------:R-:W-:Y:S02]  /*5300*/  ISETP.GT.AND P2, PT, R2.reuse, 0x38, PT ;  /* 0x000000380200780c */ /* 0x040fe40003f44270 */
[----:B------:R-:W-:-:S02]  /*5310*/  ISETP.GT.AND P1, PT, R2, 0x39, PT ;  /* 0x000000390200780c */ /* 0x000fc40003f24270 */
[C---:B------:R-:W-:Y:S02]  /*5320*/  ISETP.GT.AND P0, PT, R2.reuse, 0x40, PT ;  /* 0x000000400200780c */ /* 0x040fe40003f04270 */
[----:B------:R-:W-:Y:S02]  /*5330*/  ISETP.GT.AND P5, PT, R2, 0x41, PT ;  /* 0x000000410200780c */ /* 0x000fe40003fa4270 */
[----:B------:R-:W-:Y:S02]  /*5340*/  FMNMX.FTZ R5, R21, R5, !PT ;  /* 0x0000000515057209 */ /* 0x000fe40007810000 */
[----:B------:R-:W-:Y:S02]  /*5350*/  FSEL R113, R158, -INF , P3 ;  /* 0xff8000009e717808 */ /* 0x000fe40001800000 */
[----:B------:R-:W-:Y:S02]  /*5360*/  FSEL R115, R153, -INF , P2 ;  /* 0xff80000099737808 */ /* 0x000fe40001000000 */
[----:B------:R-:W-:-:S02]  /*5370*/  FSEL R114, R152, -INF , P1 ;  /* 0xff80000098727808 */ /* 0x000fc40000800000 */
[----:B------:R-:W-:Y:S02]  /*5380*/  FSEL R118, R99, -INF , P0 ;  /* 0xff80000063767808 */ /* 0x000fe40000000000 */
[----:B------:R-:W-:Y:S02]  /*5390*/  FSEL R123, R98, -INF , P5 ;  /* 0xff800000627b7808 */ /* 0x000fe40002800000 */
[C---:B------:R-:W-:Y:S02]  /*53a0*/  ISETP.GT.AND P3, PT, R2.reuse, 0x48, PT ;  /* 0x000000480200780c */ /* 0x040fe40003f64270 */
[C---:B------:R-:W-:Y:S02]  /*53b0*/  ISETP.GT.AND P2, PT, R2.reuse, 0x49, PT ;  /* 0x000000490200780c */ /* 0x040fe40003f44270 */
[C---:B------:R-:W-:Y:S02]  /*53c0*/  ISETP.GT.AND P1, PT, R2.reuse, 0x50, PT ;  /* 0x000000500200780c */ /* 0x040fe40003f24270 */
[----:B------:R-:W-:-:S02]  /*53d0*/  ISETP.GT.AND P0, PT, R2, 0x51, PT ;  /* 0x000000510200780c */ /* 0x000fc40003f04270 */
[----:B------:R-:W-:Y:S02]  /*53e0*/  ISETP.GT.AND P5, PT, R2, 0x58, PT ;  /* 0x000000580200780c */ /* 0x000fe40003fa4270 */
[----:B------:R-:W-:Y:S02]  /*53f0*/  FMNMX.FTZ R5, R22, R5, !PT ;  /* 0x0000000516057209 */ /* 0x000fe40007810000 */
        /* <DEDUP_REMOVED lines=10> */
[----:B------:R-:W-:Y:S02]  /*54a0*/  FMNMX.FTZ R2, R40, R5, !PT ;  /* 0x0000000528027209 */ /* 0x000fe40007810000 */
[----:B------:R-:W-:Y:S02]  /*54b0*/  FSEL R125, R125, -INF , P3 ;  /* 0xff8000007d7d7808 */ /* 0x000fe40001800000 */
[----:B------:R-:W-:Y:S02]  /*54c0*/  FSEL R124, R65, -INF , P2 ;  /* 0xff800000417c7808 */ /* 0x000fe40001000000 */
[C---:B------:R-:W-:Y:S02]  /*54d0*/  ISETP.GT.AND P3, PT, R0.reuse, RZ, PT ;  /* 0x000000ff0000720c */ /* 0x040fe40003f64270 */
[----:B------:R-:W-:Y:S02]  /*54e0*/  ISETP.GT.AND P2, PT, R0, 0x1, PT ;  /* 0x000000010000780c */ /* 0x000fe40003f44270 */
[----:B------:R-:W-:-:S02]  /*54f0*/  FMNMX.FTZ R2, R41, R2, !PT ;  /* 0x0000000229027209 */ /* 0x000fc40007810000 */
[----:B------:R-:W-:Y:S02]  /*5500*/  FSEL R120, R64, -INF , P1 ;  /* 0xff80000040787808 */ /* 0x000fe40000800000 */
[----:B------:R-:W-:Y:S02]  /*5510*/  ISETP.GT.AND P1, PT, R0, 0x8, PT ;  /* 0x000000080000780c */ /* 0x000fe40003f24270 */
[----:B------:R-:W-:Y:S02]  /*5520*/  FMNMX.FTZ R2, R42, R2, !PT ;  /* 0x000000022a027209 */ /* 0x000fe40007810000 */
[----:B------:R-:W-:Y:S02]  /*5530*/  FSEL R10, R216, -INF , P3 ;  /* 0xff800000d80a7808 */ /* 0x000fe40001800000 */
[----:B------:R-:W-:Y:S01]  /*5540*/  FSEL R14, R215, -INF , P2 ;  /* 0xff800000d70e7808 */ /* 0x000fe20001000000 */
[----:B------:R-:W-:Y:S01]  /*5550*/  IMAD.MOV.U32 R215, RZ, RZ, R251 ;  /* 0x000000ffffd77224 */ /* 0x000fe200078e00fb */
[----:B------:R-:W-:-:S02]  /*5560*/  FSEL R117, R45, -INF , P0 ;  /* 0xff8000002d757808 */ /* 0x000fc40000000000 */
[----:B------:R-:W-:Y:S02]  /*5570*/  ISETP.GT.AND P0, PT, R0, 0x9, PT ;  /* 0x000000090000780c */ /* 0x000fe40003f04270 */
[----:B------:R-:W-:Y:S02]  /*5580*/  FMNMX.FTZ R2, R43, R2, !PT ;  /* 0x000000022b027209 */ /* 0x000fe40007810000 */
[----:B------:R-:W-:Y:S01]  /*5590*/  FSEL R13, R212, -INF , P1 ;  /* 0xff800000d40d7808 */ /* 0x000fe20000800000 */
[----:B------:R-:W-:Y:S01]  /*55a0*/  IMAD.MOV.U32 R212, RZ, RZ, R249 ;  /* 0x000000ffffd47224 */ /* 0x000fe200078e00f9 */
[----:B------:R-:W-:Y:S02]  /*55b0*/  FMNMX.FTZ R5, R10, R14, !PT ;  /* 0x0000000e0a057209 */ /* 0x000fe40007810000 */
[----:B------:R-:W-:Y:S02]  /*55c0*/  ISETP.GT.AND P2, PT, R0, 0x10, PT ;  /* 0x000000100000780c */ /* 0x000fe40003f44270 */
[----:B------:R-:W-:-:S02]  /*55d0*/  FMNMX.FTZ R2, R112, R2, !PT ;  /* 0x0000000270027209 */ /* 0x000fc40007810000 */
[----:B------:R-:W-:Y:S01]  /*55e0*/  FSEL R12, R211, -INF , P0 ;  /* 0xff800000d30c7808 */ /* 0x000fe20000000000 */
[----:B------:R-:W-:Y:S01]  /*55f0*/  IMAD.MOV.U32 R211, RZ, RZ, R248 ;  /* 0x000000ffffd37224 */ /* 0x000fe200078e00f8 */
[----:B------:R-:W-:Y:S02]  /*5600*/  FMNMX.FTZ R5, R13, R5, !PT ;  /* 0x000000050d057209 */ /* 0x000fe40007810000 */
[----:B------:R-:W-:Y:S02]  /*5610*/  ISETP.GT.AND P1, PT, R0, 0x11, PT ;  /* 0x000000110000780c */ /* 0x000fe40003f24270 */
[----:B------:R-:W-:Y:S02]  /*5620*/  FMNMX.FTZ R2, R113, R2, !PT ;  /* 0x0000000271027209 */ /* 0x000fe40007810000 */
[----:B------:R-:W-:Y:S01]  /*5630*/  FSEL R9, R208, -INF , P2 ;  /* 0xff800000d0097808 */ /* 0x000fe20001000000 */
[----:B------:R-:W-:Y:S01]  /*5640*/  IMAD.MOV.U32 R208, RZ, RZ, R223 ;  /* 0x000000ffffd07224 */ /* 0x000fe200078e00df */
[----:B------:R-:W-:-:S02]  /*5650*/  FMNMX.FTZ R5, R12, R5, !PT ;  /* 0x000000050c057209 */ /* 0x000fc40007810000 */
[C---:B------:R-:W-:Y:S02]  /*5660*/  ISETP.GT.AND P0, PT, R0.reuse, 0x18, PT ;  /* 0x000000180000780c */ /* 0x040fe40003f04270 */
        /* <DEDUP_REMOVED lines=14> */
[----:B------:R-:W-:Y:S02]  /*5750*/  ISETP.GT.AND P0, PT, R0, 0x21, PT ;  /* 0x000000210000780c */ /* 0x000fe40003f04270 */
[----:B------:R-:W-:Y:S02]  /*5760*/  FMNMX.FTZ R2, R123, R2, !PT ;  /* 0x000000027b027209 */ /* 0x000fe40007810000 */
[----:B------:R-:W-:Y:S01]  /*5770*/  FSEL R39, R200, -INF , P1 ;  /* 0xff800000c8277808 */ /* 0x000fe20000800000 */
[----:B------:R-:W-:Y:S01]  /*5780*/  IMAD.MOV.U32 R200, RZ, RZ, R244 ;  /* 0x000000ffffc87224 */ /* 0x000fe200078e00f4 */
[----:B------:R-:W-:Y:S02]  /*5790*/  FMNMX.FTZ R5, R20, R5, !PT ;  /* 0x0000000514057209 */ /* 0x000fe40007810000 */
[----:B------:R-:W-:Y:S02]  /*57a0*/  ISETP.GT.AND P2, PT, R0, 0x28, PT ;  /* 0x000000280000780c */ /* 0x000fe40003f44270 */
[----:B------:R-:W-:-:S02]  /*57b0*/  FMNMX.FTZ R2, R122, R2, !PT ;  /* 0x000000027a027209 */ /* 0x000fc40007810000 */
[----:B------:R-:W-:Y:S02]  /*57c0*/  FSEL R38, R199, -INF , P0 ;  /* 0xff800000c7267808 */ /* 0x000fe40000000000 */
[----:B------:R-:W-:Y:S02]  /*57d0*/  FMNMX.FTZ R5, R39, R5, !PT ;  /* 0x0000000527057209 */ /* 0x000fe40007810000 */
[----:B------:R-:W-:Y:S02]  /*57e0*/  ISETP.GT.AND P1, PT, R0, 0x29, PT ;  /* 0x000000290000780c */ /* 0x000fe40003f24270 */
[----:B------:R-:W-:Y:S02]  /*57f0*/  FMNMX.FTZ R2, R121, R2, !PT ;  /* 0x0000000279027209 */ /* 0x000fe40007810000 */
[----:B------:R-:W-:Y:S02]  /*5800*/  FSEL R37, R196, -INF , P2 ;  /* 0xff800000c4257808 */ /* 0x000fe40001000000 */
        /* <DEDUP_REMOVED lines=17> */
[----:B------:R-:W-:Y:S02]  /*5920*/  FSEL R69, R163, -INF , P1 ;  /* 0xff800000a3457808 */ /* 0x000fe40000800000 */
        /* <DEDUP_REMOVED lines=9> */
[----:B------:R-:W-:Y:S02]  /*59c0*/  FSEL R116, R46, -INF , P5 ;  /* 0xff8000002e747808 */ /* 0x000fe40002800000 */
[----:B------:R-:W-:Y:S02]  /*59d0*/  FMNMX.FTZ R2, R117, R2, !PT ;  /* 0x0000000275027209 */ /* 0x000fe40007810000 */
[----:B------:R-:W-:Y:S02]  /*59e0*/  ISETP.GT.AND P0, PT, R0, 0x48, PT ;  /* 0x000000480000780c */ /* 0x000fe40003f04270 */
[----:B------:R-:W-:Y:S02]  /*59f0*/  FSEL R155, R155, -INF , P1 ;  /* 0xff8000009b9b7808 */ /* 0x000fe40000800000 */
[----:B------:R-:W-:Y:S02]  /*5a00*/  FMNMX.FTZ R5, R156, R5, !PT ;  /* 0x000000059c057209 */ /* 0x000fe40007810000 */
[----:B------:R-:W-:-:S02]  /*5a10*/  FMNMX.FTZ R2, R116, R2, !PT ;  /* 0x0000000274027209 */ /* 0x000fc40007810000 */
[----:B------:R-:W-:Y:S02]  /*5a20*/  ISETP.GT.AND P1, PT, R0, 0x49, PT ;  /* 0x000000490000780c */ /* 0x000fe40003f24270 */
[----:B------:R-:W-:Y:S01]  /*5a30*/  FSEL R150, R150, -INF , P0 ;  /* 0xff80000096967808 */ /* 0x000fe20000000000 */
[----:B------:R-:W1:Y:S01]  /*5a40*/  SHFL.BFLY PT, R6, R2, 0x2, 0x1f ;  /* 0x0c401f0002067f89 */ /* 0x000e6200000e0000 */
[----:B------:R-:W-:Y:S02]  /*5a50*/  FMNMX.FTZ R5, R155, R5, !PT ;  /* 0x000000059b057209 */ /* 0x000fe40007810000 */
[----:B------:R-:W-:Y:S02]  /*5a60*/  ISETP.GT.AND P0, PT, R0, 0x50, PT ;  /* 0x000000500000780c */ /* 0x000fe40003f04270 */
[----:B------:R-:W-:Y:S02]  /*5a70*/  FSEL R149, R149, -INF , P1 ;  /* 0xff80000095957808 */ /* 0x000fe40000800000 */
[----:B------:R-:W-:-:S02]  /*5a80*/  FMNMX.FTZ R5, R150, R5, !PT ;  /* 0x0000000596057209 */ /* 0x000fc40007810000 */
[----:B------:R-:W-:Y:S02]  /*5a90*/  ISETP.GT.AND P1, PT, R0, 0x51, PT ;  /* 0x000000510000780c */ /* 0x000fe40003f24270 */
[----:B------:R-:W-:Y:S02]  /*5aa0*/  FSEL R148, R148, -INF , P0 ;  /* 0xff80000094947808 */ /* 0x000fe40000000000 */
        /* <DEDUP_REMOVED lines=16> */
[----:B-1----:R-:W-:Y:S02]  /*5bb0*/  FMNMX.FTZ R2, R2, R6, !PT ;  /* 0x0000000602027209 */ /* 0x002fe40007810000 */
[----:B------:R-:W-:Y:S02]  /*5bc0*/  ISETP.GT.AND P1, PT, R0, 0x69, PT ;  /* 0x000000690000780c */ /* 0x000fe40003f24270 */
[----:B------:R-:W-:Y:S01]  /*5bd0*/  FSEL R146, R146, -INF , P0 ;  /* 0xff80000092927808 */ /* 0x000fe20000000000 */
[----:B------:R-:W1:Y:S01]  /*5be0*/  SHFL.BFLY PT, R6, R2, 0x1, 0x1f ;  /* 0x0c201f0002067f89 */ /* 0x000e6200000e0000 */
[----:B------:R-:W-:Y:S02]  /*5bf0*/  FMNMX.FTZ R0, R147, R5, !PT ;  /* 0x0000000593007209 */ /* 0x000fe40007810000 */
[----:B------:R-:W-:Y:S02]  /*5c00*/  FSEL R145, R145, -INF , P1 ;  /* 0xff80000091917808 */ /* 0x000fe40000800000 */
[----:B------:R-:W-:-:S04]  /*5c10*/  FMNMX.FTZ R0, R146, R0, !PT ;  /* 0x0000000092007209 */ /* 0x000fc80007810000 */
[----:B------:R-:W-:-:S05]  /*5c20*/  FMNMX.FTZ R0, R145, R0, !PT ;  /* 0x0000000091007209 */ /* 0x000fca0007810000 */
[----:B------:R-:W2:Y:S01]  /*5c30*/  SHFL.BFLY PT, R5, R0, 0x2, 0x1f ;  /* 0x0c401f0000057f89 */ /* 0x000ea200000e0000 */
[----:B-1----:R-:W-:-:S04]  /*5c40*/  FMNMX.FTZ R74, R2, R6, !PT ;  /* 0x00000006024a7209 */ /* 0x002fc80007810000 */
[C---:B------:R-:W-:Y:S01]  /*5c50*/  FSETP.NEU.FTZ.AND P0, PT, R74.reuse, -INF , PT ;  /* 0xff8000004a00780b */ /* 0x040fe20003f1d000 */
[----:B------:R-:W-:-:S05]  /*5c60*/  FMUL.FTZ R2, R74, c[0x0][0x2d0] ;  /* 0x0000b4004a027a20 */ /* 0x000fca0000410000 */
[----:B------:R-:W-:Y:S02]  /*5c70*/  FSEL R2, R2, RZ, P0 ;  /* 0x000000ff02027208 */ /* 0x000fe40000000000 */
[----:B--2---:R-:W-:-:S03]  /*5c80*/  FMNMX.FTZ R0, R0, R5, !PT ;  /* 0x0000000500007209 */ /* 0x004fc60007810000 */
[--C-:B------:R-:W-:Y:S02]  /*5c90*/  FFMA.FTZ R5, R7, c[0x0][0x2d0], -R2.reuse ;  /* 0x0000b40007057a23 */ /* 0x100fe40000010802 */
[----:B------:R-:W-:Y:S01]  /*5ca0*/  IMAD.MOV.U32 R7, RZ, RZ, R35 ;  /* 0x000000ffff077224 */ /* 0x000fe200078e0023 */
[----:B------:R-:W1:Y:S01]  /*5cb0*/  SHFL.BFLY PT, R6, R0, 0x1, 0x1f ;  /* 0x0c201f0000067f89 */ /* 0x000e6200000e0000 */
[----:B------:R2:W-:Y:S02]  /*5cc0*/  MUFU.EX2 R158, R5 ;  /* 0x00000005009e7308 */ /* 0x0005e40000000800 */
[----:B--2---:R-:W-:-:S06]  /*5cd0*/  FFMA.FTZ R5, R11, c[0x0][0x2d0], -R2 ;  /* 0x0000b4000b057a23 */ /* 0x004fcc0000010802 */
[----:B------:R2:W-:Y:S01]  /*5ce0*/  MUFU.EX2 R157, R5 ;  /* 0x00000005009d7308 */ /* 0x0005e20000000800 */
[----:B-1----:R-:W-:Y:S01]  /*5cf0*/  FMNMX.FTZ R73, R0, R6, !PT ;  /* 0x0000000600497209 */ /* 0x002fe20007810000 */
[----:B------:R-:W-:-:S03]  /*5d00*/  IMAD.MOV.U32 R6, RZ, RZ, R31 ;  /* 0x000000ffff067224 */ /* 0x000fc600078e001f */
[C---:B------:R-:W-:Y:S01]  /*5d10*/  FSETP.NEU.FTZ.AND P0, PT, R73.reuse, -INF , PT ;  /* 0xff8000004900780b */ /* 0x040fe20003f1d000 */
[----:B------:R-:W-:-:S05]  /*5d20*/  FMUL.FTZ R0, R73, c[0x0][0x2d0] ;  /* 0x0000b40049007a20 */ /* 0x000fca0000410000 */
[----:B------:R-:W-:Y:S01]  /*5d30*/  FSEL R0, R0, RZ, P0 ;  /* 0x000000ff00007208 */ /* 0x000fe20000000000 */
[----:B--2---:R-:W-:-:S04]  /*5d40*/  FFMA.FTZ R5, R15, c[0x0][0x2d0], -R2 ;  /* 0x0000b4000f057a23 */ /* 0x004fc80000010802 */
[----:B------:R1:W-:Y:S02]  /*5d50*/  MUFU.EX2 R163, R5 ;  /* 0x0000000500a37308 */ /* 0x0003e40000000800 */
[----:B-1----:R-:W-:-:S06]  /*5d60*/  FFMA.FTZ R5, R17, c[0x0][0x2d0], -R2 ;  /* 0x0000b40011057a23 */ /* 0x002fcc0000010802 */
        /* <DEDUP_REMOVED lines=8> */
[----:B------:R1:W2:Y:S02]  /*5df0*/  MUFU.EX2 R29, R5 ;  /* 0x00000005001d7308 */ /* 0x0002a40000000800 */
[----:B-1----:R-:W-:Y:S01]  /*5e00*/  FFMA.FTZ R5, R10, c[0x0][0x2d0], -R0 ;  /* 0x0000b4000a057a23 */ /* 0x002fe20000010800 */
[----:B--2---:R-:W-:-:S05]  /*5e10*/  F2FP.PACK_AB R10, R29, R28 ;  /* 0x0000001c1d0a723e */ /* 0x004fca00000000ff */
[----:B------:R1:W-:Y:S02]  /*5e20*/  MUFU.EX2 R160, R5 ;  /* 0x0000000500a07308 */ /* 0x0003e40000000800 */
[----:B-1----:R-:W-:Y:S01]  /*5e30*/  FFMA.FTZ R5, R14, c[0x0][0x2d0], -R0 ;  /* 0x0000b4000e057a23 */ /* 0x002fe20000010800 */
[----:B------:R-:W-:-:S05]  /*5e40*/  F2FP.PACK_AB R14, R209, R163 ;  /* 0x000000a3d10e723e */ /* 0x000fca00000000ff */
        /* <DEDUP_REMOVED lines=10> */
[----:B------:R-:W-:Y:S01]  /*5ef0*/  HMMA.16816.F32 R24, R12, R48, RZ ;  /* 0x000000300c18723c */ /* 0x000fe200000018ff */
[----:B-1----:R-:W-:Y:S01]  /*5f00*/  FFMA.FTZ R5, R8, c[0x0][0x2d0], -R0 ;  /* 0x0000b40008057a23 */ /* 0x002fe20000010800 */
[----:B------:R-:W-:-:S04]  /*5f10*/  F2FP.PACK_AB R8, R218, R219 ;  /* 0x000000dbda08723e */ /* 0x000fc800000000ff */
[----:B------:R1:W2:Y:S02]  /*5f20*/  MUFU.EX2 R243, R5 ;  /* 0x0000000500f37308 */ /* 0x0002a40000000800 */
[--C-:B-1----:R-:W-:Y:S01]  /*5f30*/  FFMA.FTZ R5, R16, c[0x0][0x2d0], -R0.reuse ;  /* 0x0000b40010057a23 */ /* 0x102fe20000010800 */
[----:B--2---:R-:W-:Y:S01]  /*5f40*/  F2FP.PACK_AB R9, R243, R217 ;  /* 0x000000d9f309723e */ /* 0x004fe200000000ff */
[----:B------:R-:W-:Y:S04]  /*5f50*/  HMMA.16816.F32 R16, R12, R60, RZ ;  /* 0x0000003c0c10723c */ /* 0x000fe800000018ff */
[----:B------:R1:W-:Y:S02]  /*5f60*/  MUFU.EX2 R244, R5 ;  /* 0x0000000500f47308 */ /* 0x0003e40000000800 */
[----:B-1----:R-:W-:-:S02]  /*5f70*/  FFMA.FTZ R5, R20, c[0x0][0x2d0], -R0 ;  /* 0x0000b40014057a23 */ /* 0x002fc40000010800 */
[----:B------:R-:W-:Y:S04]  /*5f80*/  HMMA.16816.F32 R20, R12, R52, RZ ;  /* 0x000000340c14723c */ /* 0x000fe800000018ff */
[----:B------:R1:W2:Y:S02]  /*5f90*/  MUFU.EX2 R206, R5 ;  /* 0x0000000500ce7308 */ /* 0x0002a40000000800 */
[----:B-1----:R-:W-:Y:S01]  /*5fa0*/  FFMA.FTZ R5, R40, c[0x0][0x2d0], -R2 ;  /* 0x0000b40028057a23 */ /* 0x002fe20000010802 */
[----:B--2---:R-:W-:-:S05]  /*5fb0*/  F2FP.PACK_AB R11, R206, R244 ;  /* 0x000000f4ce0b723e */ /* 0x004fca00000000ff */
[----:B------:R1:W-:Y:S04]  /*5fc0*/  MUFU.EX2 R223, R5 ;  /* 0x0000000500df7308 */ /* 0x0003e80000000800 */
[----:B------:R-:W-:Y:S07]  /*5fd0*/  HMMA.16816.F32 R92, R8, R80, R16 ;  /* 0x00000050085c723c */ /* 0x000fee0000001810 */
[----:B------:R-:W-:Y:S01]  /*5fe0*/  IMAD.MOV.U32 R80, RZ, RZ, R221 ;  /* 0x000000ffff507224 */ /* 0x000fe200078e00dd */
[----:B------:R-:W-:Y:S01]  /*5ff0*/  HMMA.16816.F32 R16, R12, R84, RZ ;  /* 0x000000540c10723c */ /* 0x000fe200000018ff */
[----:B------:R-:W-:-:S02]  /*6000*/  IMAD.MOV.U32 R81, RZ, RZ, R28 ;  /* 0x000000ffff517224 */ /* 0x000fc400078e001c */
[----:B-1----:R-:W-:-:S04]  /*6010*/  FFMA.FTZ R5, R41, c[0x0][0x2d0], -R2 ;  /* 0x0000b40029057a23 */ /* 0x002fc80000010802 */
[----:B------:R-:W-:Y:S01]  /*6020*/  IMAD.MOV.U32 R85, RZ, RZ, R220 ;  /* 0x000000ffff557224 */ /* 0x000fe200078e00dc */
[----:B------:R1:W2:Y:S01]  /*6030*/  MUFU.EX2 R242, R5 ;  /* 0x0000000500f27308 */ /* 0x0002a20000000800 */
[C---:B------:R-:W-:Y:S07]  /*6040*/  HMMA.16816.F32 R64, R8.reuse, R76, R20 ;  /* 0x0000004c0840723c */ /* 0x040fee0000001814 */
[----:B------:R-:W-:Y:S01]  /*6050*/  IMAD.MOV.U32 R77, RZ, RZ, R29 ;  /* 0x000000ffff4d7224 */ /* 0x000fe200078e001d */
[----:B------:R-:W-:Y:S01]  /*6060*/  HMMA.16816.F32 R44, R8, R56, R24 ;  /* 0x00000038082c723c */ /* 0x000fe20000001818 */
[----:B------:R-:W-:-:S02]  /*6070*/  IMAD.MOV.U32 R76, RZ, RZ, R30 ;  /* 0x000000ffff4c7224 */ /* 0x000fc400078e001e */
[----:B-1----:R-:W-:-:S05]  /*6080*/  FFMA.FTZ R5, R42, c[0x0][0x2d0], -R2 ;  /* 0x0000b4002a057a23 */ /* 0x002fca0000010802 */
[----:B------:R-:W-:Y:S01]  /*6090*/  HMMA.16816.F32 R28, R12, R50, RZ ;  /* 0x000000320c1c723c */ /* 0x000fe200000018ff */
[----:B------:R1:W-:Y:S07]  /*60a0*/  MUFU.EX2 R193, R5 ;  /* 0x0000000500c17308 */ /* 0x0003ee0000000800 */
[----:B------:R-:W-:Y:S01]  /*60b0*/  HMMA.16816.F32 R96, R8, R88, R16 ;  /* 0x000000580860723c */ /* 0x000fe20000001810 */
[----:B------:R-:W3:Y:S07]  /*60c0*/  LDSM.16.MT88.4 R16, [R224+0x1000] ;  /* 0x00100000e010783b */ /* 0x000eee0000004200 */
[----:B------:R-:W-:Y:S01]  /*60d0*/  HMMA.16816.F32 R24, R12, R54, RZ ;  /* 0x000000360c18723c */ /* 0x000fe200000018ff */
[----:B-1----:R-:W-:-:S04]  /*60e0*/  FFMA.FTZ R5, R43, c[0x0][0x2d0], -R2 ;  /* 0x0000b4002b057a23 */ /* 0x002fc80000010802 */
[----:B------:R1:W4:Y:S03]  /*60f0*/  MUFU.EX2 R194, R5 ;  /* 0x0000000500c27308 */ /* 0x0003260000000800 */
[C---:B------:R-:W-:Y:S08]  /*6100*/  HMMA.16816.F32 R20, R12.reuse, R62, RZ ;  /* 0x0000003e0c14723c */ /* 0x040ff000000018ff */
[----:B------:R-:W-:Y:S01]  /*6110*/  HMMA.16816.F32 R12, R12, R86, RZ ;  /* 0x000000560c0c723c */ /* 0x000fe200000018ff */
[----:B-1----:R-:W-:-:S07]  /*6120*/  FFMA.FTZ R5, R39, c[0x0][0x2d0], -R0 ;  /* 0x0000b40027057a23 */ /* 0x002fce0000010800 */
[C---:B------:R-:W-:Y:S01]  /*6130*/  HMMA.16816.F32 R32, R8.reuse, R58, R28 ;  /* 0x0000003a0820723c */ /* 0x040fe2000000181c */
[----:B------:R1:W-:Y:S07]  /*6140*/  MUFU.EX2 R222, R5 ;  /* 0x0000000500de7308 */ /* 0x0003ee0000000800 */
[C---:B------:R-:W-:Y:S01]  /*6150*/  HMMA.16816.F32 R60, R8.reuse, R78, R24 ;  /* 0x0000004e083c723c */ /* 0x040fe20000001818 */
[----:B------:R-:W3:Y:S07]  /*6160*/  LDSM.16.MT88.4 R24, [R228+0x1000] ;  /* 0x00100000e418783b */ /* 0x000eee0000004200 */
[----:B------:R-:W-:Y:S01]  /*6170*/  HMMA.16816.F32 R56, R8, R82, R20 ;  /* 0x000000520838723c */ /* 0x000fe20000001814 */
[----:B------:R-:W3:Y:S01]  /*6180*/  LDSM.16.MT88.4 R20, [R225+0x1000] ;  /* 0x00100000e114783b */ /* 0x000ee20000004200 */
[----:B-1----:R-:W-:-:S04]  /*6190*/  FFMA.FTZ R5, R38, c[0x0][0x2d0], -R0 ;  /* 0x0000b40026057a23 */ /* 0x002fc80000010800 */
[----:B------:R1:W1:Y:S02]  /*61a0*/  MUFU.EX2 R192, R5 ;  /* 0x0000000500c07308 */ /* 0x0002640000000800 */
[----:B------:R-:W-:Y:S07]  /*61b0*/  HMMA.16816.F32 R28, R8, R90, R12 ;  /* 0x0000005a081c723c */ /* 0x000fee000000180c */
[----:B--2---:R-:W-:Y:S02]  /*61c0*/  F2FP.PACK_AB R12, R242, R223 ;  /* 0x000000dff20c723e */ /* 0x004fe400000000ff */
[----:B----4-:R-:W-:Y:S01]  /*61d0*/  F2FP.PACK_AB R14, R194, R193 ;  /* 0x000000c1c20e723e */ /* 0x010fe200000000ff */
[----:B-1----:R-:W-:Y:S01]  /*61e0*/  FFMA.FTZ R5, R37, c[0x0][0x2d0], -R0 ;  /* 0x0000b40025057a23 */ /* 0x002fe20000010800 */
[----:B------:R-:W-:-:S03]  /*61f0*/  F2FP.PACK_AB R13, R192, R222 ;  /* 0x000000dec00d723e */ /* 0x000fc600000000ff */
[----:B------:R1:W-:Y:S02]  /*6200*/  MUFU.EX2 R199, R5 ;  /* 0x0000000500c77308 */ /* 0x0003e40000000800 */
[----:B-1----:R-:W-:-:S06]  /*6210*/  FFMA.FTZ R5, R36, c[0x0][0x2d0], -R0 ;  /* 0x0000b40024057a23 */ /* 0x002fcc0000010800 */
[----:B------:R1:W2:Y:S02]  /*6220*/  MUFU.EX2 R196, R5 ;  /* 0x0000000500c47308 */ /* 0x0002a40000000800 */
[----:B-1----:R-:W-:Y:S01]  /*6230*/  FFMA.FTZ R5, R104, c[0x0][0x2d0], -R4 ;  /* 0x0000b40068057a23 */ /* 0x002fe20000010804 */
[----:B--2---:R-:W-:-:S05]  /*6240*/  F2FP.PACK_AB R15, R196, R199 ;  /* 0x000000c7c40f723e */ /* 0x004fca00000000ff */
[----:B------:R1:W-:Y:S02]  /*6250*/  MUFU.EX2 R221, R5 ;  /* 0x0000000500dd7308 */ /* 0x0003e40000000800 */
[C---:B---3--:R-:W-:Y:S08]  /*6260*/  HMMA.16816.F32 R44, R12.reuse, R16, R44 ;  /* 0x000000100c2c723c */ /* 0x048ff0000000182c */
[----:B------:R-:W-:Y:S01]  /*6270*/  HMMA.16816.F32 R40, R12, R18, R32 ;  /* 0x000000120c28723c */ /* 0x000fe20000001820 */
[----:B-1----:R-:W-:-:S04]  /*6280*/  FFMA.FTZ R5, R105, c[0x0][0x2d0], -R4 ;  /* 0x0000b40069057a23 */ /* 0x002fc80000010804 */
[----:B------:R1:W2:Y:S03]  /*6290*/  MUFU.EX2 R248, R5 ;  /* 0x0000000500f87308 */ /* 0x0002a60000000800 */
[C---:B------:R-:W-:Y:S08]  /*62a0*/  HMMA.16816.F32 R36, R12.reuse, R24, R64 ;  /* 0x000000180c24723c */ /* 0x040ff00000001840 */
[----:B------:R-:W-:Y:S01]  /*62b0*/  HMMA.16816.F32 R92, R12, R20, R92 ;  /* 0x000000140c5c723c */ /* 0x000fe2000000185c */
        /* <DEDUP_REMOVED lines=13> */
[----:B-1----:R-:W-:Y:S02]  /*6390*/  FFMA.FTZ R5, R100, c[0x0][0x2d0], -R3 ;  /* 0x0000b40064057a23 */ /* 0x002fe40000010803 */
[----:B------:R-:W-:Y:S04]  /*63a0*/  HMMA.16816.F32 R100, R12, R26, R60 ;  /* 0x0000001a0c64723c */ /* 0x000fe8000000183c */
[----:B------:R-:W1:Y:S02]  /*63b0*/  MUFU.EX2 R247, R5 ;  /* 0x0000000500f77308 */ /* 0x000e640000000800 */
[----:B-1----:R-:W-:Y:S01]  /*63c0*/  F2FP.PACK_AB R11, R247, R246 ;  /* 0x000000f6f70b723e */ /* 0x002fe200000000ff */
[----:B------:R-:W-:-:S06]  /*63d0*/  FFMA.FTZ R5, R112, c[0x0][0x2d0], -R2 ;  /* 0x0000b40070057a23 */ /* 0x000fcc0000010802 */
[C---:B------:R-:W-:Y:S08]  /*63e0*/  HMMA.16816.F32 R48, R8.reuse, R16, R132 ;  /* 0x000000100830723c */ /* 0x040ff00000001884 */
[C---:B------:R-:W-:Y:S01]  /*63f0*/  HMMA.16816.F32 R52, R8.reuse, R18, R108 ;  /* 0x000000120834723c */ /* 0x040fe2000000186c */
[----:B------:R-:W1:Y:S07]  /*6400*/  LDSM.16.MT88.4 R16, [R227+0x1000] ;  /* 0x00100000e310783b */ /* 0x000e6e0000004200 */
[C---:B------:R-:W-:Y:S07]  /*6410*/  HMMA.16816.F32 R88, R8.reuse, R22, R168 ;  /* 0x000000160858723c */ /* 0x040fee00000018a8 */
[----:B------:R-:W-:Y:S01]  /*6420*/  IMAD.MOV.U32 R170, RZ, RZ, R212 ;  /* 0x000000ffffaa7224 */ /* 0x000fe200078e00d4 */
[----:B------:R-:W-:Y:S01]  /*6430*/  HMMA.16816.F32 R32, R8, R24, R164 ;  /* 0x000000180820723c */ /* 0x000fe200000018a4 */
[----:B------:R2:W-:Y:S01]  /*6440*/  MUFU.EX2 R212, R5 ;  /* 0x0000000500d47308 */ /* 0x0005e20000000800 */
[----:B------:R-:W-:-:S02]  /*6450*/  IMAD.MOV.U32 R171, RZ, RZ, R215 ;  /* 0x000000ffffab7224 */ /* 0x000fc400078e00d7 */
[----:B------:R-:W-:Y:S02]  /*6460*/  IMAD.MOV.U32 R169, RZ, RZ, R207 ;  /* 0x000000ffffa97224 */ /* 0x000fe400078e00cf */
[----:B------:R-:W-:Y:S02]  /*6470*/  IMAD.MOV.U32 R168, RZ, RZ, R208 ;  /* 0x000000ffffa87224 */ /* 0x000fe400078e00d0 */
[----:B------:R-:W-:Y:S02]  /*6480*/  IMAD.MOV.U32 R167, RZ, RZ, R85 ;  /* 0x000000ffffa77224 */ /* 0x000fe400078e0055 */
[----:B------:R-:W-:Y:S01]  /*6490*/  HMMA.16816.F32 R84, R8, R20, R180 ;  /* 0x000000140854723c */ /* 0x000fe200000018b4 */
[----:B------:R-:W-:Y:S02]  /*64a0*/  IMAD.MOV.U32 R164, RZ, RZ, R202 ;  /* 0x000000ffffa47224 */ /* 0x000fe400078e00ca */
[----:B------:R-:W-:Y:S02]  /*64b0*/  IMAD.MOV.U32 R166, RZ, RZ, R80 ;  /* 0x000000ffffa67224 */ /* 0x000fe400078e0050 */
[----:B------:R-:W-:-:S02]  /*64c0*/  IMAD.MOV.U32 R165, RZ, RZ, R81 ;  /* 0x000000ffffa57224 */ /* 0x000fc400078e0051 */
[----:B--2---:R-:W-:Y:S01]  /*64d0*/  FFMA.FTZ R5, R113, c[0x0][0x2d0], -R2 ;  /* 0x0000b40071057a23 */ /* 0x004fe20000010802 */
[----:B------:R-:W-:Y:S01]  /*64e0*/  HMMA.16816.F32 R80, R12, R22, R56 ;  /* 0x000000160c50723c */ /* 0x000fe20000001838 */
[----:B------:R-:W-:Y:S01]  /*64f0*/  IMAD.MOV.U32 R181, RZ, RZ, R76 ;  /* 0x000000ffffb57224 */ /* 0x000fe200078e004c */
[----:B------:R-:W-:Y:S01]  /*6500*/  LDSM.16.MT88.4 R20, [R225+0x1800] ;  /* 0x00180000e114783b */ /* 0x000fe20000004200 */
[----:B------:R-:W-:Y:S02]  /*6510*/  IMAD.MOV.U32 R180, RZ, RZ, R77 ;  /* 0x000000ffffb47224 */ /* 0x000fe400078e004d */
[----:B------:R-:W-:Y:S02]  /*6520*/  IMAD.MOV.U32 R182, RZ, RZ, R199 ;  /* 0x000000ffffb67224 */ /* 0x000fe400078e00c7 */
[----:B------:R-:W-:Y:S01]  /*6530*/  IMAD.MOV.U32 R183, RZ, RZ, R193 ;  /* 0x000000ffffb77224 */ /* 0x000fe200078e00c1 */
[-C--:B-1----:R-:W-:Y:S07]  /*6540*/  HMMA.16816.F32 R108, R8, R16.reuse, R176 ;  /* 0x00000010086c723c */ /* 0x082fee00000018b0 */
[----:B------:R-:W-:Y:S01]  /*6550*/  IMAD.MOV.U32 R176, RZ, RZ, R213 ;  /* 0x000000ffffb07224 */ /* 0x000fe200078e00d5 */
[----:B------:R-:W-:Y:S01]  /*6560*/  HMMA.16816.F32 R64, R12, R16, R96 ;  /* 0x000000100c40723c */ /* 0x000fe20000001860 */
[----:B------:R1:W2:Y:S01]  /*6570*/  MUFU.EX2 R213, R5 ;  /* 0x0000000500d57308 */ /* 0x0002a20000000800 */
[----:B------:R-:W-:-:S02]  /*6580*/  IMAD.MOV.U32 R178, RZ, RZ, R203 ;  /* 0x000000ffffb27224 */ /* 0x000fc400078e00cb */
[----:B------:R-:W-:Y:S02]  /*6590*/  IMAD.MOV.U32 R177, RZ, RZ, R204 ;  /* 0x000000ffffb17224 */ /* 0x000fe400078e00cc */
[----:B------:R-:W-:Y:S02]  /*65a0*/  IMAD.MOV.U32 R179, RZ, RZ, R200 ;  /* 0x000000ffffb37224 */ /* 0x000fe400078e00c8 */
[----:B------:R-:W-:Y:S01]  /*65b0*/  IMAD.MOV.U32 R98, RZ, RZ, R214 ;  /* 0x000000ffff627224 */ /* 0x000fe200078e00d6 */
[----:B------:R-:W-:Y:S01]  /*65c0*/  HMMA.16816.F32 R76, R8, R26, R172 ;  /* 0x0000001a084c723c */ /* 0x000fe200000018ac */
[----:B------:R-:W-:Y:S01]  /*65d0*/  IMAD.MOV.U32 R99, RZ, RZ, R211 ;  /* 0x000000ffff637224 */ /* 0x000fe200078e00d3 */
[----:B------:R-:W-:Y:S01]  /*65e0*/  LDSM.16.MT88.4 R24, [R228+0x1800] ;  /* 0x00180000e418783b */ /* 0x000fe20000004200 */
[----:B------:R-:W-:Y:S02]  /*65f0*/  IMAD.MOV.U32 R97, RZ, RZ, R169 ;  /* 0x000000ffff617224 */ /* 0x000fe400078e00a9 */
[----:B------:R-:W-:-:S02]  /*6600*/  IMAD.MOV.U32 R169, RZ, RZ, R198 ;  /* 0x000000ffffa97224 */ /* 0x000fc400078e00c6 */
[----:B------:R-:W-:Y:S01]  /*6610*/  IMAD.MOV.U32 R175, RZ, RZ, R210 ;  /* 0x000000ffffaf7224 */ /* 0x000fe200078e00d2 */
[-C--:B------:R-:W-:Y:S01]  /*6620*/  HMMA.16816.F32 R104, R8, R18.reuse, R140 ;  /* 0x000000120868723c */ /* 0x080fe2000000188c */
[----:B-1----:R-:W-:Y:S02]  /*6630*/  FFMA.FTZ R5, R115, c[0x0][0x2d0], -R2 ;  /* 0x0000b40073057a23 */ /* 0x002fe40000010802 */
[----:B------:R-:W-:Y:S02]  /*6640*/  IMAD.MOV.U32 R173, RZ, RZ, R205 ;  /* 0x000000ffffad7224 */ /* 0x000fe400078e00cd */
[----:B------:R1:W-:Y:S01]  /*6650*/  MUFU.EX2 R214, R5 ;  /* 0x0000000500d67308 */ /* 0x0003e20000000800 */
[----:B------:R-:W-:Y:S02]  /*6660*/  IMAD.MOV.U32 R174, RZ, RZ, R206 ;  /* 0x000000ffffae7224 */ /* 0x000fe400078e00ce */
[----:B------:R-:W-:Y:S01]  /*6670*/  HMMA.16816.F32 R28, R12, R18, R28 ;  /* 0x000000120c1c723c */ /* 0x000fe2000000181c */
[----:B------:R-:W3:Y:S01]  /*6680*/  LDSM.16.MT88.4 R16, [R224+0x1800] ;  /* 0x00180000e010783b */ /* 0x000ee20000004200 */
[----:B------:R-:W-:-:S02]  /*6690*/  IMAD.MOV.U32 R172, RZ, RZ, R201 ;  /* 0x000000ffffac7224 */ /* 0x000fc400078e00c9 */
[----:B------:R-:W-:Y:S02]  /*66a0*/  IMAD.MOV.U32 R96, RZ, RZ, R177 ;  /* 0x000000ffff607224 */ /* 0x000fe400078e00b1 */
[----:B------:R-:W-:Y:S01]  /*66b0*/  IMAD.MOV.U32 R177, RZ, RZ, R6 ;  /* 0x000000ffffb17224 */ /* 0x000fe200078e0006 */
[----:B--2---:R-:W-:Y:S01]  /*66c0*/  F2FP.PACK_AB R12, R213, R212 ;  /* 0x000000d4d50c723e */ /* 0x004fe200000000ff */
[--C-:B------:R-:W-:Y:S02]  /*66d0*/  FFMA.FTZ R6, R122, c[0x0][0x2d0], -R2.reuse ;  /* 0x0000b4007a067a23 */ /* 0x100fe40000010802 */
[----:B-1----:R-:W-:-:S04]  /*66e0*/  FFMA.FTZ R5, R114, c[0x0][0x2d0], -R2 ;  /* 0x0000b40072057a23 */ /* 0x002fc80000010802 */
[----:B------:R1:W2:Y:S02]  /*66f0*/  MUFU.EX2 R215, R5 ;  /* 0x0000000500d77308 */ /* 0x0002a40000000800 */
[----:B-1----:R-:W-:Y:S01]  /*6700*/  FFMA.FTZ R5, R75, c[0x0][0x2d0], -R0 ;  /* 0x0000b4004b057a23 */ /* 0x002fe20000010800 */
[----:B--2---:R-:W-:Y:S01]  /*6710*/  F2FP.PACK_AB R14, R215, R214 ;  /* 0x000000d6d70e723e */ /* 0x004fe200000000ff */
[----:B------:R-:W-:-:S04]  /*6720*/  IMAD.MOV.U32 R75, RZ, RZ, R178 ;  /* 0x000000ffff4b7224 */ /* 0x000fc800078e00b2 */
[----:B------:R1:W-:Y:S01]  /*6730*/  MUFU.EX2 R207, R5 ;  /* 0x0000000500cf7308 */ /* 0x0003e20000000800 */
[----:B------:R-:W-:Y:S02]  /*6740*/  IMAD.MOV.U32 R178, RZ, RZ, R196 ;  /* 0x000000ffffb27224 */ /* 0x000fe400078e00c4 */
[----:B-1----:R-:W-:Y:S02]  /*6750*/  FFMA.FTZ R5, R71, c[0x0][0x2d0], -R0 ;  /* 0x0000b40047057a23 */ /* 0x002fe40000010800 */
[----:B------:R-:W-:-:S03]  /*6760*/  IMAD.MOV.U32 R71, RZ, RZ, R195 ;  /* 0x000000ffff477224 */ /* 0x000fc600078e00c3 */
[----:B------:R1:W2:Y:S02]  /*6770*/  MUFU.EX2 R208, R5 ;  /* 0x0000000500d07308 */ /* 0x0002a40000000800 */
[----:B-1----:R-:W-:Y:S01]  /*6780*/  FFMA.FTZ R5, R69, c[0x0][0x2d0], -R0 ;  /* 0x0000b40045057a23 */ /* 0x002fe20000010800 */
[----:B--2---:R-:W-:Y:S01]  /*6790*/  F2FP.PACK_AB R13, R208, R207 ;  /* 0x000000cfd00d723e */ /* 0x004fe200000000ff */
[----:B------:R-:W-:-:S04]  /*67a0*/  IMAD.MOV.U32 R69, RZ, RZ, R179 ;  /* 0x000000ffff457224 */ /* 0x000fc800078e00b3 */
[----:B------:R1:W-:Y:S01]  /*67b0*/  MUFU.EX2 R210, R5 ;  /* 0x0000000500d27308 */ /* 0x0003e20000000800 */
[----:B------:R-:W-:Y:S02]  /*67c0*/  IMAD.MOV.U32 R179, RZ, RZ, R180 ;  /* 0x000000ffffb37224 */ /* 0x000fe400078e00b4 */
[----:B------:R-:W-:Y:S02]  /*67d0*/  IMAD.MOV.U32 R180, RZ, RZ, R192 ;  /* 0x000000ffffb47224 */ /* 0x000fe400078e00c0 */
[----:B-1----:R-:W-:Y:S02]  /*67e0*/  FFMA.FTZ R5, R68, c[0x0][0x2d0], -R0 ;  /* 0x0000b40044057a23 */ /* 0x002fe40000010800 */
[----:B------:R-:W-:Y:S02]  /*67f0*/  IMAD.MOV.U32 R68, RZ, RZ, R191 ;  /* 0x000000ffff447224 */ /* 0x000fe400078e00bf */
        /* <DEDUP_REMOVED lines=8> */
[----:B------:R-:W-:Y:S01]  /*6880*/  HMMA.16816.F32 R112, R12, R20, R92 ;  /* 0x000000140c70723c */ /* 0x000fe2000000185c */
[----:B-1----:R-:W-:Y:S01]  /*6890*/  FFMA.FTZ R5, R139, c[0x0][0x2d0], -R4 ;  /* 0x0000b4008b057a23 */ /* 0x002fe20000010804 */
[----:B--2---:R-:W-:-:S03]  /*68a0*/  F2FP.PACK_AB R8, R204, R203 ;  /* 0x000000cbcc08723e */ /* 0x004fc600000000ff */
[----:B------:R1:W-:Y:S02]  /*68b0*/  MUFU.EX2 R205, R5 ;  /* 0x0000000500cd7308 */ /* 0x0003e40000000800 */
[----:B-1----:R-:W-:Y:S02]  /*68c0*/  FFMA.FTZ R5, R138, c[0x0][0x2d0], -R4 ;  /* 0x0000b4008a057a23 */ /* 0x002fe40000010804 */
[----:B------:R-:W-:Y:S04]  /*68d0*/  HMMA.16816.F32 R136, R12, R18, R40 ;  /* 0x000000120c88723c */ /* 0x000fe80000001828 */
        /* <DEDUP_REMOVED lines=13> */
[----:B------:R-:W-:-:S05]  /*69b0*/  FFMA.FTZ R5, R187, c[0x0][0x2d0], -R4 ;  /* 0x0000b400bb057a23 */ /* 0x000fca0000010804 */
[----:B------:R1:W-:Y:S01]  /*69c0*/  MUFU.EX2 R193, R5 ;  /* 0x0000000500c17308 */ /* 0x0003e20000000800 */
[C---:B------:R-:W-:Y:S08]  /*69d0*/  HMMA.16816.F32 R60, R8.reuse, R16, R48 ;  /* 0x00000010083c723c */ /* 0x040ff00000001830 */
[----:B------:R-:W-:Y:S01]  /*69e0*/  HMMA.16816.F32 R56, R8, R18, R52 ;  /* 0x000000120838723c */ /* 0x000fe20000001834 */
[----:B------:R-:W2:Y:S01]  /*69f0*/  LDSM.16.MT88.4 R16, [R227+0x1800] ;  /* 0x00180000e310783b */ /* 0x000ea20000004200 */
[----:B-1----:R-:W-:-:S02]  /*6a00*/  FFMA.FTZ R5, R188, c[0x0][0x2d0], -R4 ;  /* 0x0000b400bc057a23 */ /* 0x002fc40000010804 */
[----:B------:R-:W-:-:S04]  /*6a10*/  IMAD.MOV.U32 R188, RZ, RZ, R98 ;  /* 0x000000ffffbc7224 */ /* 0x000fc800078e0062 */
[----:B------:R-:W-:Y:S01]  /*6a20*/  HMMA.16816.F32 R48, R8, R24, R32 ;  /* 0x000000180830723c */ /* 0x000fe20000001820 */
[----:B------:R1:W3:Y:S01]  /*6a30*/  MUFU.EX2 R195, R5 ;  /* 0x0000000500c37308 */ /* 0x0002e20000000800 */
[----:B------:R-:W-:Y:S02]  /*6a40*/  IMAD.MOV.U32 R98, RZ, RZ, R168 ;  /* 0x000000ffff627224 */ /* 0x000fe400078e00a8 */
[----:B------:R-:W-:-:S04]  /*6a50*/  IMAD.MOV.U32 R168, RZ, RZ, R197 ;  /* 0x000000ffffa87224 */ /* 0x000fc800078e00c5 */
[C---:B------:R-:W-:Y:S01]  /*6a60*/  HMMA.16816.F32 R44, R8.reuse, R26, R76 ;  /* 0x0000001a082c723c */ /* 0x040fe2000000184c */
[----:B------:R-:W4:Y:S06]  /*6a70*/  LDSM.16.MT88.4 R24, [R224+0x2000] ;  /* 0x00200000e018783b */ /* 0x000f2c0000004200 */
[----:B------:R-:W-:Y:S01]  /*6a80*/  IMAD.MOV.U32 R78, RZ, RZ, R181 ;  /* 0x000000ffff4e7224 */ /* 0x000fe200078e00b5 */
[----:B------:R-:W-:Y:S01]  /*6a90*/  HMMA.16816.F32 R36, R8, R22, R88 ;  /* 0x000000160824723c */ /* 0x000fe20000001858 */
[----:B-1----:R-:W-:Y:S02]  /*6aa0*/  FFMA.FTZ R5, R189, c[0x0][0x2d0], -R4 ;  /* 0x0000b400bd057a23 */ /* 0x002fe40000010804 */
[----:B------:R-:W-:Y:S01]  /*6ab0*/  IMAD.MOV.U32 R181, RZ, RZ, R194 ;  /* 0x000000ffffb57224 */ /* 0x000fe200078e00c2 */
[----:B------:R1:W-:Y:S01]  /*6ac0*/  MUFU.EX2 R189, R6 ;  /* 0x0000000600bd7308 */ /* 0x0003e20000000800 */
[----:B------:R-:W-:-:S02]  /*6ad0*/  IMAD.MOV.U32 R79, RZ, RZ, R7 ;  /* 0x000000ffff4f7224 */ /* 0x000fc400078e0007 */
[----:B------:R-:W-:Y:S01]  /*6ae0*/  FFMA.FTZ R7, R123, c[0x0][0x2d0], -R2 ;  /* 0x0000b4007b077a23 */ /* 0x000fe20000010802 */
[C---:B------:R-:W-:Y:S01]  /*6af0*/  HMMA.16816.F32 R40, R8.reuse, R20, R84 ;  /* 0x000000140828723c */ /* 0x040fe20000001854 */
[----:B------:R-:W-:Y:S02]  /*6b00*/  IMAD.MOV.U32 R77, RZ, RZ, R79 ;  /* 0x000000ffff4d7224 */ /* 0x000fe400078e004f */
[----:B------:R-:W-:Y:S01]  /*6b10*/  IMAD.MOV.U32 R79, RZ, RZ, R69 ;  /* 0x000000ffff4f7224 */ /* 0x000fe200078e0045 */
[----:B------:R3:W-:Y:S01]  /*6b20*/  MUFU.EX2 R197, R5 ;  /* 0x0000000500c57308 */ /* 0x0007e20000000800 */
[----:B------:R-:W-:Y:S02]  /*6b30*/  IMAD.MOV.U32 R69, RZ, RZ, R96 ;  /* 0x000000ffff457224 */ /* 0x000fe400078e0060 */
[----:B------:R-:W-:Y:S01]  /*6b40*/  IMAD.MOV.U32 R96, RZ, RZ, R98 ;  /* 0x000000ffff607224 */ /* 0x000fe200078e0062 */
[----:B--2---:R-:W-:Y:S01]  /*6b50*/  HMMA.16816.F32 R52, R8, R16, R108 ;  /* 0x000000100834723c */ /* 0x004fe2000000186c */
[----:B------:R-:W-:-:S02]  /*6b60*/  IMAD.MOV.U32 R98, RZ, RZ, R170 ;  /* 0x000000ffff627224 */ /* 0x000fc400078e00aa */
[----:B------:R-:W-:Y:S01]  /*6b70*/  IMAD.MOV.U32 R170, RZ, RZ, R172 ;  /* 0x000000ffffaa7224 */ /* 0x000fe200078e00ac */
[----:B------:R-:W-:Y:S01]  /*6b80*/  MUFU.EX2 R187, R7 ;  /* 0x0000000700bb7308 */ /* 0x000fe20000000800 */
[----:B------:R-:W-:Y:S02]  /*6b90*/  FFMA.FTZ R172, R120, c[0x0][0x2d0], -R2 ;  /* 0x0000b40078ac7a23 */ /* 0x000fe40000010802 */
[--C-:B-1----:R-:W-:Y:S01]  /*6ba0*/  FFMA.FTZ R6, R155, c[0x0][0x2d0], -R0.reuse ;  /* 0x0000b4009b067a23 */ /* 0x102fe20000010800 */
[----:B------:R-:W-:Y:S01]  /*6bb0*/  HMMA.16816.F32 R32, R8, R18, R104 ;  /* 0x000000120820723c */ /* 0x000fe20000001868 */
[----:B------:R-:W-:Y:S02]  /*6bc0*/  FFMA.FTZ R155, R145, c[0x0][0x2d0], -R0 ;  /* 0x0000b400919b7a23 */ /* 0x000fe40000010800 */
[----:B---3--:R-:W-:-:S04]  /*6bd0*/  FFMA.FTZ R5, R190, c[0x0][0x2d0], -R4 ;  /* 0x0000b400be057a23 */ /* 0x008fc80000010804 */
[----:B------:R-:W-:Y:S01]  /*6be0*/  F2FP.PACK_AB R8, R195, R193 ;  /* 0x000000c1c308723e */ /* 0x000fe200000000ff */
[----:B------:R1:W2:Y:S01]  /*6bf0*/  MUFU.EX2 R198, R5 ;  /* 0x0000000500c67308 */ /* 0x0002a20000000800 */
[C---:B------:R-:W-:Y:S01]  /*6c00*/  HMMA.16816.F32 R108, R12.reuse, R22, R80 ;  /* 0x000000160c6c723c */ /* 0x040fe20000001850 */
[----:B------:R-:W3:Y:S07]  /*6c10*/  LDSM.16.MT88.4 R20, [R228+0x2000] ;  /* 0x00200000e414783b */ /* 0x000eee0000004200 */
[----:B------:R-:W-:Y:S01]  /*6c20*/  HMMA.16816.F32 R100, R12, R16, R64 ;  /* 0x000000100c64723c */ /* 0x000fe20000001840 */
[----:B-1----:R-:W-:-:S07]  /*6c30*/  FFMA.FTZ R5, R185, c[0x0][0x2d0], -R3 ;  /* 0x0000b400b9057a23 */ /* 0x002fce0000010803 */
[----:B------:R-:W-:Y:S01]  /*6c40*/  HMMA.16816.F32 R88, R12, R18, R28 ;  /* 0x000000120c58723c */ /* 0x000fe2000000181c */
[----:B------:R-:W1:Y:S01]  /*6c50*/  LDSM.16.MT88.4 R16, [R225+0x2000] ;  /* 0x00200000e110783b */ /* 0x000e620000004200 */
[----:B------:R-:W-:Y:S01]  /*6c60*/  FFMA.FTZ R64, R144, c[0x0][0x2d0], -R2 ;  /* 0x0000b40090407a23 */ /* 0x000fe20000010802 */
[----:B------:R4:W-:Y:S01]  /*6c70*/  MUFU.EX2 R191, R5 ;  /* 0x0000000500bf7308 */ /* 0x0009e20000000800 */
[----:B------:R-:W-:Y:S01]  /*6c80*/  IMAD.MOV.U32 R144, RZ, RZ, R78 ;  /* 0x000000ffff907224 */ /* 0x000fe200078e004e */
[----:B------:R-:W1:Y:S01]  /*6c90*/  LDSM.16.MT88.4 R12, [R227+0x2000] ;  /* 0x00200000e30c783b */ /* 0x000e620000004200 */
[----:B------:R-:W-:Y:S01]  /*6ca0*/  IMAD.MOV.U32 R78, RZ, RZ, R68 ;  /* 0x000000ffff4e7224 */ /* 0x000fe200078e0044 */
[----:B--2---:R-:W-:Y:S01]  /*6cb0*/  F2FP.PACK_AB R10, R198, R197 ;  /* 0x000000c5c60a723e */ /* 0x004fe200000000ff */
[----:B------:R-:W-:Y:S02]  /*6cc0*/  IMAD.MOV.U32 R68, RZ, RZ, R75 ;  /* 0x000000ffff447224 */ /* 0x000fe400078e004b */
[----:B------:R-:W-:-:S02]  /*6cd0*/  IMAD.MOV.U32 R75, RZ, RZ, R97 ;  /* 0x000000ffff4b7224 */ /* 0x000fc400078e0061 */
[----:B------:R-:W-:Y:S02]  /*6ce0*/  IMAD.MOV.U32 R97, RZ, RZ, R99 ;  /* 0x000000ffff617224 */ /* 0x000fe400078e0063 */
[----:B------:R-:W-:Y:S02]  /*6cf0*/  IMAD.MOV.U32 R99, RZ, RZ, R171 ;  /* 0x000000ffff637224 */ /* 0x000fe400078e00ab */
[----:B------:R-:W-:Y:S02]  /*6d00*/  IMAD.MOV.U32 R171, RZ, RZ, R173 ;  /* 0x000000ffffab7224 */ /* 0x000fe400078e00ad */
[----:B------:R-:W-:Y:S02]  /*6d10*/  FFMA.FTZ R173, R117, c[0x0][0x2d0], -R2 ;  /* 0x0000b40075ad7a23 */ /* 0x000fe40000010802 */
[----:B----4-:R-:W-:Y:S02]  /*6d20*/  FFMA.FTZ R5, R184, c[0x0][0x2d0], -R3 ;  /* 0x0000b400b8057a23 */ /* 0x010fe40000010803 */
[----:B------:R-:W-:Y:S01]  /*6d30*/  IMAD.MOV.U32 R117, RZ, RZ, R77 ;  /* 0x000000ffff757224 */ /* 0x000fe200078e004d */
[----:B------:R-:W-:Y:S01]  /*6d40*/  MUFU.EX2 R184, R6 ;  /* 0x0000000600b87308 */ /* 0x000fe20000000800 */
[----:B------:R-:W-:-:S02]  /*6d50*/  IMAD.MOV.U32 R77, RZ, RZ, R78 ;  /* 0x000000ffff4d7224 */ /* 0x000fc400078e004e */
[----:B------:R-:W-:Y:S02]  /*6d60*/  IMAD.MOV.U32 R78, RZ, RZ, R79 ;  /* 0x000000ffff4e7224 */ /* 0x000fe400078e004f */
[----:B------:R-:W-:Y:S02]  /*6d70*/  IMAD.MOV.U32 R79, RZ, RZ, R69 ;  /* 0x000000ffff4f7224 */ /* 0x000fe400078e0045 */
[----:B------:R-:W-:Y:S01]  /*6d80*/  IMAD.MOV.U32 R69, RZ, RZ, R170 ;  /* 0x000000ffff457224 */ /* 0x000fe200078e00aa */
[----:B------:R-:W2:Y:S01]  /*6d90*/  MUFU.EX2 R192, R5 ;  /* 0x0000000500c07308 */ /* 0x000ea20000000800 */
[----:B------:R-:W-:Y:S02]  /*6da0*/  IMAD.MOV.U32 R170, RZ, RZ, R174 ;  /* 0x000000ffffaa7224 */ /* 0x000fe400078e00ae */
[----:B------:R-:W-:Y:S02]  /*6db0*/  FFMA.FTZ R174, R116, c[0x0][0x2d0], -R2 ;  /* 0x0000b40074ae7a23 */ /* 0x000fe40000010802 */
[----:B------:R-:W-:-:S02]  /*6dc0*/  IMAD.MOV.U32 R29, RZ, RZ, R75 ;  /* 0x000000ffff1d7224 */ /* 0x000fc400078e004b */
[--C-:B------:R-:W-:Y:S02]  /*6dd0*/  FFMA.FTZ R65, R127, c[0x0][0x2d0], -R2.reuse ;  /* 0x0000b4007f417a23 */ /* 0x100fe40000010802 */
[--C-:B------:R-:W-:Y:S02]  /*6de0*/  FFMA.FTZ R66, R126, c[0x0][0x2d0], -R2.reuse ;  /* 0x0000b4007e427a23 */ /* 0x100fe40000010802 */
[----:B------:R-:W-:Y:S02]  /*6df0*/  FFMA.FTZ R67, R125, c[0x0][0x2d0], -R2 ;  /* 0x0000b4007d437a23 */ /* 0x000fe40000010802 */
[----:B------:R-:W-:Y:S02]  /*6e00*/  IMAD.MOV.U32 R116, RZ, RZ, R78 ;  /* 0x000000ffff747224 */ /* 0x000fe400078e004e */
[----:B------:R-:W-:Y:S01]  /*6e10*/  IMAD.MOV.U32 R30, RZ, RZ, R79 ;  /* 0x000000ffff1e7224 */ /* 0x000fe200078e004f */
[----:B--2---:R-:W-:Y:S01]  /*6e20*/  F2FP.PACK_AB R9, R192, R191 ;  /* 0x000000bfc009723e */ /* 0x004fe200000000ff */
[----:B------:R-:W-:-:S02]  /*6e30*/  FFMA.FTZ R5, R162, c[0x0][0x2d0], -R3 ;  /* 0x0000b400a2057a23 */ /* 0x000fc40000010803 */
[--C-:B------:R-:W-:Y:S02]  /*6e40*/  FFMA.FTZ R162, R124, c[0x0][0x2d0], -R2.reuse ;  /* 0x0000b4007ca27a23 */ /* 0x100fe40000010802 */
[----:B------:R2:W-:Y:S01]  /*6e50*/  MUFU.EX2 R194, R5 ;  /* 0x0000000500c27308 */ /* 0x0005e20000000800 */
[----:B------:R-:W-:Y:S02]  /*6e60*/  IMAD.MOV.U32 R75, RZ, RZ, R97 ;  /* 0x000000ffff4b7224 */ /* 0x000fe400078e0061 */
[----:B------:R-:W-:Y:S02]  /*6e70*/  FFMA.FTZ R28, R118, c[0x0][0x2d0], -R2 ;  /* 0x0000b400761c7a23 */ /* 0x000fe40000010802 */
[--C-:B------:R-:W-:Y:S02]  /*6e80*/  FFMA.FTZ R31, R153, c[0x0][0x2d0], -R0.reuse ;  /* 0x0000b400991f7a23 */ /* 0x100fe40000010800 */
[----:B------:R-:W-:Y:S01]  /*6e90*/  FFMA.FTZ R153, R147, c[0x0][0x2d0], -R0 ;  /* 0x0000b40093997a23 */ /* 0x000fe20000010800 */
[----:B------:R-:W-:Y:S01]  /*6ea0*/  MUFU.EX2 R185, R28 ;  /* 0x0000001c00b97308 */ /* 0x000fe20000000800 */
[----:B--2---:R-:W-:-:S07]  /*6eb0*/  FFMA.FTZ R5, R186, c[0x0][0x2d0], -R3 ;  /* 0x0000b400ba057a23 */ /* 0x004fce0000010803 */
[----:B------:R-:W2:Y:S02]  /*6ec0*/  MUFU.EX2 R196, R5 ;  /* 0x0000000500c47308 */ /* 0x000ea40000000800 */
[----:B--2---:R-:W-:Y:S01]  /*6ed0*/  F2FP.PACK_AB R11, R196, R194 ;  /* 0x000000c2c40b723e */ /* 0x004fe200000000ff */
[----:B------:R-:W-:Y:S02]  /*6ee0*/  FFMA.FTZ R5, R121, c[0x0][0x2d0], -R2 ;  /* 0x0000b40079057a23 */ /* 0x000fe40000010802 */
[----:B------:R-:W-:-:S03]  /*6ef0*/  FFMA.FTZ R2, R156, c[0x0][0x2d0], -R0 ;  /* 0x0000b4009c027a23 */ /* 0x000fc60000010800 */
[----:B------:R2:W-:Y:S01]  /*6f00*/  MUFU.EX2 R190, R5 ;  /* 0x0000000500be7308 */ /* 0x0005e20000000800 */
[C---:B------:R-:W-:Y:S07]  /*6f10*/  HMMA.16816.F32 R120, R8.reuse, R24, R60 ;  /* 0x000000180878723c */ /* 0x040fee000000183c */
[----:B------:R4:W1:Y:S01]  /*6f20*/  MUFU.EX2 R118, R2 ;  /* 0x0000000200767308 */ /* 0x0008620000000800 */
[----:B------:R-:W-:Y:S01]  /*6f30*/  IMAD.MOV.U32 R60, RZ, RZ, R96 ;  /* 0x000000ffff3c7224 */ /* 0x000fe200078e0060 */
[----:B------:R-:W-:Y:S01]  /*6f40*/  HMMA.16816.F32 R124, R8, R26, R56 ;  /* 0x0000001a087c723c */ /* 0x000fe20000001838 */
[----:B------:R-:W-:-:S02]  /*6f50*/  IMAD.MOV.U32 R61, RZ, RZ, R98 ;  /* 0x000000ffff3d7224 */ /* 0x000fc400078e0062 */
[----:B------:R-:W-:Y:S02]  /*6f60*/  IMAD.MOV.U32 R62, RZ, RZ, R99 ;  /* 0x000000ffff3e7224 */ /* 0x000fe400078e0063 */
[----:B------:R-:W-:Y:S02]  /*6f70*/  IMAD.MOV.U32 R63, RZ, RZ, R77 ;  /* 0x000000ffff3f7224 */ /* 0x000fe400078e004d */
[----:B--2---:R-:W-:Y:S01]  /*6f80*/  FFMA.FTZ R5, R150, c[0x0][0x2d0], -R0 ;  /* 0x0000b40096057a23 */ /* 0x004fe20000010800 */
[C---:B---3--:R-:W-:Y:S01]  /*6f90*/  HMMA.16816.F32 R104, R8.reuse, R20, R48 ;  /* 0x000000140868723c */ /* 0x048fe20000001830 */
[----:B------:R-:W-:Y:S02]  /*6fa0*/  IMAD.MOV.U32 R59, RZ, RZ, R62 ;  /* 0x000000ffff3b7224 */ /* 0x000fe400078e003e */
[----:B----4-:R-:W-:Y:S01]  /*6fb0*/  FFMA.FTZ R2, R149, c[0x0][0x2d0], -R0 ;  /* 0x0000b40095027a23 */ /* 0x010fe20000010800 */
[----:B------:R-:W-:Y:S04]  /*6fc0*/  MUFU.EX2 R186, R5 ;  /* 0x0000000500ba7308 */ /* 0x000fe80000000800 */
[----:B------:R-:W-:Y:S01]  /*6fd0*/  HMMA.16816.F32 R96, R8, R22, R44 ;  /* 0x000000160860723c */ /* 0x000fe2000000182c */
[----:B------:R-:W-:-:S07]  /*6fe0*/  IMAD.MOV.U32 R58, RZ, RZ, R59 ;  /* 0x000000ffff3a7224 */ /* 0x000fce00078e003b */
[----:B-1----:R-:W-:Y:S01]  /*6ff0*/  HMMA.16816.F32 R92, R8, R16, R40 ;  /* 0x00000010085c723c */ /* 0x002fe20000001828 */
[----:B------:R-:W-:-:S07]  /*7000*/  IMAD.MOV.U32 R62, RZ, RZ, R63 ;  /* 0x000000ffff3e7224 */ /* 0x000fce00078e003f */
[C---:B------:R-:W-:Y:S08]  /*7010*/  HMMA.16816.F32 R84, R8.reuse, R18, R36 ;  /* 0x000000120854723c */ /* 0x040ff00000001824 */
[C---:B------:R-:W-:Y:S08]  /*7020*/  HMMA.16816.F32 R80, R8.reuse, R12, R52 ;  /* 0x0000000c0850723c */ /* 0x040ff00000001834 */
[----:B------:R-:W-:Y:S01]  /*7030*/  HMMA.16816.F32 R76, R8, R14, R32 ;  /* 0x0000000e084c723c */ /* 0x000fe20000001820 */
[----:B------:R-:W-:-:S02]  /*7040*/  FFMA.FTZ R45, R152, c[0x0][0x2d0], -R0 ;  /* 0x0000b400982d7a23 */ /* 0x000fc40000010800 */
[----:B------:R-:W-:Y:S02]  /*7050*/  IMAD.MOV.U32 R63, RZ, RZ, R144 ;  /* 0x000000ffff3f7224 */ /* 0x000fe400078e0090 */
[----:B------:R-:W-:Y:S02]  /*7060*/  FFMA.FTZ R46, R148, c[0x0][0x2d0], -R0 ;  /* 0x0000b400942e7a23 */ /* 0x000fe40000010800 */
[----:B------:R-:W-:Y:S02]  /*7070*/  FFMA.FTZ R11, R60, c[0x0][0x2d0], -R4 ;  /* 0x0000b4003c0b7a23 */ /* 0x000fe40000010804 */
[----:B------:R-:W-:Y:S02]  /*7080*/  IMAD.MOV.U32 R60, RZ, RZ, R61 ;  /* 0x000000ffff3c7224 */ /* 0x000fe400078e003d */
[----:B------:R-:W-:Y:S02]  /*7090*/  IMAD.MOV.U32 R61, RZ, RZ, R117 ;  /* 0x000000ffff3d7224 */ /* 0x000fe400078e0075 */
[----:B------:R-:W-:-:S02]  /*70a0*/  IMAD.MOV.U32 R57, RZ, RZ, R58 ;  /* 0x000000ffff397224 */ /* 0x000fc400078e003a */
[----:B------:R-:W-:Y:S02]  /*70b0*/  IMAD.MOV.U32 R59, RZ, RZ, R61 ;  /* 0x000000ffff3b7224 */ /* 0x000fe400078e003d */
[----:B------:R-:W-:Y:S02]  /*70c0*/  FFMA.FTZ R152, R151, c[0x0][0x2d0], -R0 ;  /* 0x0000b40097987a23 */ /* 0x000fe40000010800 */
[----:B------:R-:W-:Y:S02]  /*70d0*/  IMAD.MOV.U32 R58, RZ, RZ, R59 ;  /* 0x000000ffff3a7224 */ /* 0x000fe400078e003b */
[----:B------:R-:W-:Y:S02]  /*70e0*/  IMAD.MOV.U32 R59, RZ, RZ, R63 ;  /* 0x000000ffff3b7224 */ /* 0x000fe400078e003f */
[----:B------:R-:W-:Y:S02]  /*70f0*/  IMAD.MOV.U32 R117, RZ, RZ, R188 ;  /* 0x000000ffff757224 */ /* 0x000fe400078e00bc */
[----:B------:R-:W-:-:S02]  /*7100*/  IMAD.MOV.U32 R144, RZ, RZ, R230 ;  /* 0x000000ffff907224 */ /* 0x000fc400078e00e6 */
[----:B------:R-:W-:Y:S02]  /*7110*/  IMAD.MOV.U32 R148, RZ, RZ, R58 ;  /* 0x000000ffff947224 */ /* 0x000fe400078e003a */
[----:B------:R-:W-:Y:S01]  /*7120*/  IMAD.MOV.U32 R151, RZ, RZ, R59 ;  /* 0x000000ffff977224 */ /* 0x000fe200078e003b */
[----:B------:R1:W2:Y:S01]  /*7130*/  MUFU.EX2 R188, R2 ;  /* 0x0000000200bc7308 */ /* 0x0002a20000000800 */
[--C-:B------:R-:W-:Y:S02]  /*7140*/  FFMA.FTZ R44, R154, c[0x0][0x2d0], -R0.reuse ;  /* 0x0000b4009a2c7a23 */ /* 0x100fe40000010800 */
[----:B------:R-:W-:Y:S02]  /*7150*/  FFMA.FTZ R154, R146, c[0x0][0x2d0], -R0 ;  /* 0x0000b400929a7a23 */ /* 0x000fe40000010800 */
[----:B------:R-:W-:Y:S02]  /*7160*/  IMAD.MOV.U32 R149, RZ, RZ, R117 ;  /* 0x000000ffff957224 */ /* 0x000fe400078e0075 */
[----:B------:R-:W-:-:S02]  /*7170*/  IMAD.MOV.U32 R156, RZ, RZ, R144 ;  /* 0x000000ffff9c7224 */ /* 0x000fc400078e0090 */
[--C-:B------:R-:W-:Y:S02]  /*7180*/  FFMA.FTZ R0, R119, c[0x0][0x2d0], -R3.reuse ;  /* 0x0000b40077007a23 */ /* 0x100fe40000010803 */
[--C-:B------:R-:W-:Y:S02]  /*7190*/  FFMA.FTZ R29, R29, c[0x0][0x2d0], -R3.reuse ;  /* 0x0000b4001d1d7a23 */ /* 0x100fe40000010803 */
[--C-:B------:R-:W-:Y:S02]  /*71a0*/  FFMA.FTZ R30, R30, c[0x0][0x2d0], -R3.reuse ;  /* 0x0000b4001e1e7a23 */ /* 0x100fe40000010803 */
[--C-:B------:R-:W-:Y:S02]  /*71b0*/  FFMA.FTZ R68, R68, c[0x0][0x2d0], -R3.reuse ;  /* 0x0000b40044447a23 */ /* 0x100fe40000010803 */
[--C-:B-1----:R-:W-:Y:S02]  /*71c0*/  FFMA.FTZ R2, R57, c[0x0][0x2d0], -R3.reuse ;  /* 0x0000b40039027a23 */ /* 0x102fe40000010803 */
[----:B------:R-:W-:-:S02]  /*71d0*/  FFMA.FTZ R116, R116, c[0x0][0x2d0], -R3 ;  /* 0x0000b40074747a23 */ /* 0x000fc40000010803 */
[--C-:B------:R-:W-:Y:S02]  /*71e0*/  FFMA.FTZ R117, R252, c[0x0][0x2d0], -R3.reuse ;  /* 0x0000b400fc757a23 */ /* 0x100fe40000010803 */
[----:B------:R-:W-:Y:S02]  /*71f0*/  FFMA.FTZ R144, R250, c[0x0][0x2d0], -R3 ;  /* 0x0000b400fa907a23 */ /* 0x000fe40000010803 */
[----:B------:R-:W-:Y:S02]  /*7200*/  IMAD.MOV.U32 R150, RZ, RZ, R75 ;  /* 0x000000ffff967224 */ /* 0x000fe400078e004b */
[----:B------:R-:W-:Y:S02]  /*7210*/  FADD.FTZ R3, R148, R151 ;  /* 0x0000009794037221 */ /* 0x000fe40000010000 */
[----:B------:R-:W-:Y:S02]  /*7220*/  FFMA.FTZ R10, R234, c[0x0][0x2d0], -R4 ;  /* 0x0000b400ea0a7a23 */ /* 0x000fe40000010804 */
[----:B------:R-:W-:Y:S01]  /*7230*/  FADD.FTZ R3, R150, R3 ;  /* 0x0000000396037221 */ /* 0x000fe20000010000 */
[----:B------:R1:W5:Y:S01]  /*7240*/  LDL.LU R234, [R1+0xa8] ;  /* 0x0000a80001ea7983 */ /* 0x0003620000300800 */
[----:B------:R-:W-:-:S02]  /*7250*/  IMAD.MOV.U32 R150, RZ, RZ, R62 ;  /* 0x000000ffff967224 */ /* 0x000fc400078e003e */
[--C-:B------:R-:W-:Y:S02]  /*7260*/  FFMA.FTZ R9, R233, c[0x0][0x2d0], -R4.reuse ;  /* 0x0000b400e9097a23 */ /* 0x100fe40000010804 */
[----:B------:R-:W-:Y:S01]  /*7270*/  FADD.FTZ R3, R150, R3 ;  /* 0x0000000396037221 */ /* 0x000fe20000010000 */
[----:B------:R1:W5:Y:S01]  /*7280*/  LDL.LU R233, [R1+0xa4] ;  /* 0x0000a40001e97983 */ /* 0x0003620000300800 */
[--C-:B------:R-:W-:Y:S02]  /*7290*/  FFMA.FTZ R8, R232, c[0x0][0x2d0], -R4.reuse ;  /* 0x0000b400e8087a23 */ /* 0x100fe40000010804 */
[--C-:B------:R-:W-:Y:S01]  /*72a0*/  FFMA.FTZ R47, R231, c[0x0][0x2d0], -R4.reuse ;  /* 0x0000b400e72f7a23 */ /* 0x100fe20000010804 */
[----:B------:R1:W5:Y:S01]  /*72b0*/  LDL.LU R232, [R1+0xa0] ;  /* 0x0000a00001e87983 */ /* 0x0003620000300800 */
[----:B------:R-:W-:Y:S02]  /*72c0*/  IMAD.MOV.U32 R250, RZ, RZ, R171 ;  /* 0x000000fffffa7224 */ /* 0x000fe400078e00ab */
[----:B------:R-:W-:Y:S01]  /*72d0*/  FADD.FTZ R3, R168, R3 ;  /* 0x00000003a8037221 */ /* 0x000fe20000010000 */
[----:B------:R1:W5:Y:S01]  /*72e0*/  LDL.LU R231, [R1+0x9c] ;  /* 0x00009c0001e77983 */ /* 0x0003620000300800 */
[----:B------:R-:W-:-:S02]  /*72f0*/  FFMA.FTZ R61, R229, c[0x0][0x2d0], -R4 ;  /* 0x0000b400e53d7a23 */ /* 0x000fc40000010804 */
[--C-:B------:R-:W-:Y:S01]  /*7300*/  FFMA.FTZ R63, R226, c[0x0][0x2d0], -R4.reuse ;  /* 0x0000b400e23f7a23 */ /* 0x100fe20000010804 */
[----:B------:R1:W5:Y:S01]  /*7310*/  LDL.LU R230, [R1+0x98] ;  /* 0x0000980001e67983 */ /* 0x0003620000300800 */
[----:B------:R-:W-:Y:S01]  /*7320*/  FADD.FTZ R3, R250, R3 ;  /* 0x00000003fa037221 */ /* 0x000fe20000010000 */
[----:B------:R-:W-:Y:S01]  /*7330*/  F2FP.PACK_AB R5, R184, R118 ;  /* 0x00000076b805723e */ /* 0x000fe200000000ff */
[----:B------:R-:W-:Y:S01]  /*7340*/  FFMA.FTZ R60, R60, c[0x0][0x2d0], -R4 ;  /* 0x0000b4003c3c7a23 */ /* 0x000fe20000010804 */
[----:B------:R1:W5:Y:S04]  /*7350*/  LDL.LU R229, [R1+0x94] ;  /* 0x0000940001e57983 */ /* 0x0003680000300800 */
[----:B------:R1:W5:Y:S04]  /*7360*/  LDL.LU R226, [R1+0x90] ;  /* 0x0000900001e27983 */ /* 0x0003680000300800 */
[----:B------:R1:W5:Y:S01]  /*7370*/  LDL.LU R119, [R1+0x8c] ;  /* 0x00008c0001777983 */ /* 0x0003620000300800 */
[----:B------:R-:W-:Y:S01]  /*7380*/  F2FP.PACK_AB R4, R187, R185 ;  /* 0x000000b9bb04723e */ /* 0x000fe200000000ff */
[----:B------:R3:W-:Y:S01]  /*7390*/  MUFU.EX2 R75, R0 ;  /* 0x00000000004b7308 */ /* 0x0007e20000000800 */
[----:B------:R-:W-:Y:S01]  /*73a0*/  F2FP.PACK_AB R6, R190, R189 ;  /* 0x000000bdbe06723e */ /* 0x000fe200000000ff */
[----:B------:R-:W4:Y:S01]  /*73b0*/  LDL R250, [R1+0x50] ;  /* 0x0000500001fa7983 */ /* 0x000f220000100800 */
[----:B--2---:R-:W-:Y:S01]  /*73c0*/  F2FP.PACK_AB R7, R188, R186 ;  /* 0x000000babc07723e */ /* 0x004fe200000000ff */
[----:B------:R-:W-:-:S02]  /*73d0*/  FADD.FTZ R28, R158, R157 ;  /* 0x0000009d9e1c7221 */ /* 0x000fc40000010000 */
[----:B------:R-:W-:Y:S02]  /*73e0*/  IMAD.MOV.U32 R252, RZ, RZ, R164 ;  /* 0x000000fffffc7224 */ /* 0x000fe400078e00a4 */
[----:B------:R-:W-:Y:S01]  /*73f0*/  MUFU.EX2 R62, R46 ;  /* 0x0000002e003e7308 */ /* 0x000fe20000000800 */
[----:B------:R-:W-:Y:S01]  /*7400*/  IMAD.MOV.U32 R145, RZ, RZ, R165 ;  /* 0x000000ffff917224 */ /* 0x000fe200078e00a5 */
[C---:B------:R-:W-:Y:S01]  /*7410*/  HMMA.16816.F32 R32, R4.reuse, R16, R112 ;  /* 0x000000100420723c */ /* 0x040fe20000001870 */
[----:B------:R-:W-:Y:S02]  /*7420*/  IMAD.MOV.U32 R147, RZ, RZ, R166 ;  /* 0x000000ffff937224 */ /* 0x000fe400078e00a6 */
[----:B------:R-:W-:Y:S02]  /*7430*/  IMAD.MOV.U32 R146, RZ, RZ, R167 ;  /* 0x000000ffff927224 */ /* 0x000fe400078e00a7 */
[----:B------:R-:W-:Y:S01]  /*7440*/  LDSM.16.MT88.4 R164, [R225+0x3000] ;  /* 0x00300000e1a4783b */ /* 0x000fe20000004200 */
[----:B------:R-:W-:Y:S01]  /*7450*/  MUFU.EX2 R112, R8 ;  /* 0x0000000800707308 */ /* 0x000fe20000000800 */
[----:B---3--:R-:W-:Y:S01]  /*7460*/  FADD.FTZ R0, R160, R159 ;  /* 0x0000009fa0007221 */ /* 0x008fe20000010000 */
[----:B------:R-:W-:Y:S01]  /*7470*/  HMMA.16816.F32 R36, R4, R18, R108 ;  /* 0x000000120424723c */ /* 0x000fe2000000186c */
[----:B------:R-:W2:Y:S01]  /*7480*/  LDSM.16.MT88.4 R16, [R224+0x2800] ;  /* 0x00280000e010783b */ /* 0x000ea20000004200 */
[----:B------:R-:W-:-:S04]  /*7490*/  FADD.FTZ R3, R146, R3 ;  /* 0x0000000392037221 */ /* 0x000fc80000010000 */
[----:B------:R-:W-:Y:S02]  /*74a0*/  MUFU.EX2 R108, R11 ;  /* 0x0000000b006c7308 */ /* 0x000fe40000000800 */
[C---:B------:R-:W-:Y:S06]  /*74b0*/  HMMA.16816.F32 R48, R4.reuse, R20, R132 ;  /* 0x000000140430723c */ /* 0x040fec0000001884 */
[----:B------:R-:W-:Y:S02]  /*74c0*/  MUFU.EX2 R46, R44 ;  /* 0x0000002c002e7308 */ /* 0x000fe40000000800 */
[C---:B------:R-:W-:Y:S01]  /*74d0*/  HMMA.16816.F32 R40, R4.reuse, R22, R128 ;  /* 0x000000160428723c */ /* 0x040fe20000001880 */
[----:B------:R-:W-:Y:S05]  /*74e0*/  LDSM.16.MT88.4 R20, [R227+0x2800] ;  /* 0x00280000e314783b */ /* 0x000fea0000004200 */
[----:B------:R-:W-:Y:S02]  /*74f0*/  MUFU.EX2 R65, R65 ;  /* 0x0000004100417308 */ /* 0x000fe40000000800 */
[C---:B------:R-:W-:Y:S06]  /*7500*/  HMMA.16816.F32 R100, R4.reuse, R12, R100 ;  /* 0x0000000c0464723c */ /* 0x040fec0000001864 */
[----:B------:R-:W-:Y:S02]  /*7510*/  MUFU.EX2 R66, R66 ;  /* 0x0000004200427308 */ /* 0x000fe40000000800 */
[C---:B------:R-:W-:Y:S01]  /*7520*/  HMMA.16816.F32 R88, R4.reuse, R14, R88 ;  /* 0x0000000e0458723c */ /* 0x040fe20000001858 */
[----:B------:R-:W3:Y:S05]  /*7530*/  LDSM.16.MT88.4 R12, [R228+0x2800] ;  /* 0x00280000e40c783b */ /* 0x000eea0000004200 */
[----:B------:R-:W-:Y:S02]  /*7540*/  MUFU.EX2 R67, R67 ;  /* 0x0000004300437308 */ /* 0x000fe40000000800 */
[C---:B------:R-:W-:Y:S06]  /*7550*/  HMMA.16816.F32 R56, R4.reuse, R24, R140 ;  /* 0x000000180438723c */ /* 0x040fec000000188c */
[----:B------:R-:W-:Y:S01]  /*7560*/  MUFU.EX2 R45, R45 ;  /* 0x0000002d002d7308 */ /* 0x000fe20000000800 */
[----:B------:R-:W-:Y:S01]  /*7570*/  FADD.FTZ R24, R161, R0 ;  /* 0x00000000a1187221 */ /* 0x000fe20000010000 */
[----:B------:R-:W-:Y:S01]  /*7580*/  HMMA.16816.F32 R52, R4, R26, R136 ;  /* 0x0000001a0434723c */ /* 0x000fe20000001888 */
[----:B------:R-:W-:Y:S01]  /*7590*/  IMAD.MOV.U32 R113, RZ, RZ, R182 ;  /* 0x000000ffff717224 */ /* 0x000fe200078e00b6 */
[----:B------:R-:W-:Y:S01]  /*75a0*/  LDSM.16.MT88.4 R132, [R224+0x3000] ;  /* 0x00300000e084783b */ /* 0x000fe20000004200 */
[----:B------:R-:W-:-:S03]  /*75b0*/  FADD.FTZ R24, R216, R24 ;  /* 0x00000018d8187221 */ /* 0x000fc60000010000 */
[----:B------:R-:W1:Y:S01]  /*75c0*/  MUFU.EX2 R109, R10 ;  /* 0x0000000a006d7308 */ /* 0x000e620000000800 */
[----:B------:R-:W-:Y:S02]  /*75d0*/  FADD.FTZ R4, R163, R28 ;  /* 0x0000001ca3047221 */ /* 0x000fe40000010000 */
[----:B------:R-:W-:Y:S02]  /*75e0*/  FADD.FTZ R24, R217, R24 ;  /* 0x00000018d9187221 */ /* 0x000fe40000010000 */
[----:B------:R-:W-:Y:S02]  /*75f0*/  FADD.FTZ R0, R209, R4 ;  /* 0x00000004d1007221 */ /* 0x000fe40000010000 */
[----:B------:R-:W-:Y:S01]  /*7600*/  IMAD.MOV.U32 R138, RZ, RZ, R176 ;  /* 0x000000ffff8a7224 */ /* 0x000fe200078e00b0 */
[----:B------:R2:W2:Y:S01]  /*7610*/  MUFU.EX2 R111, R9 ;  /* 0x00000009006f7308 */ /* 0x0004a20000000800 */
[----:B------:R-:W-:Y:S02]  /*7620*/  FADD.FTZ R0, R219, R0 ;  /* 0x00000000db007221 */ /* 0x000fe40000010000 */
[----:B------:R-:W-:-:S02]  /*7630*/  IMAD.MOV.U32 R137, RZ, RZ, R175 ;  /* 0x000000ffff897224 */ /* 0x000fc400078e00af */
[----:B------:R-:W-:Y:S02]  /*7640*/  FADD.FTZ R0, R218, R0 ;  /* 0x00000000da007221 */ /* 0x000fe40000010000 */
[----:B------:R-:W-:Y:S01]  /*7650*/  IMAD.MOV.U32 R139, RZ, RZ, R178 ;  /* 0x000000ffff8b7224 */ /* 0x000fe200078e00b2 */
[----:B------:R-:W-:Y:S01]  /*7660*/  MUFU.EX2 R110, R64 ;  /* 0x00000040006e7308 */ /* 0x000fe20000000800 */
[----:B-1----:R-:W-:Y:S01]  /*7670*/  F2FP.PACK_AB R4, R109, R108 ;  /* 0x0000006c6d04723e */ /* 0x002fe200000000ff */
[----:B------:R-:W-:-:S04]  /*7680*/  FADD.FTZ R0, R145, R0 ;  /* 0x0000000091007221 */ /* 0x000fc80000010000 */
[----:B------:R-:W-:Y:S01]  /*7690*/  FADD.FTZ R0, R179, R0 ;  /* 0x00000000b3007221 */ /* 0x000fe20000010000 */
[----:B--2---:R-:W1:Y:S01]  /*76a0*/  LDSM.16.MT88.4 R8, [R225+0x2800] ;  /* 0x00280000e108783b */ /* 0x004e620000004200 */
[----:B------:R2:W2:Y:S01]  /*76b0*/  MUFU.EX2 R64, R2 ;  /* 0x0000000200407308 */ /* 0x0004a20000000800 */
[----:B------:R-:W-:-:S07]  /*76c0*/  F2FP.PACK_AB R6, R112, R111 ;  /* 0x0000006f7006723e */ /* 0x000fce00000000ff */
[----:B------:R-:W-:Y:S01]  /*76d0*/  MUFU.EX2 R44, R31 ;  /* 0x0000001f002c7308 */ /* 0x000fe20000000800 */
[----:B--2---:R-:W-:Y:S01]  /*76e0*/  FADD.FTZ R2, R69, R149 ;  /* 0x0000009545027221 */ /* 0x004fe20000010000 */
[----:B------:R-:W-:-:S06]  /*76f0*/  F2FP.PACK_AB R5, R64, R75 ;  /* 0x0000004b4005723e */ /* 0x000fcc00000000ff */
[----:B------:R-:W-:Y:S01]  /*7700*/  MUFU.EX2 R69, R29 ;  /* 0x0000001d00457308 */ /* 0x000fe20000000800 */
[----:B------:R-:W-:Y:S01]  /*7710*/  FADD.FTZ R0, R223, R0 ;  /* 0x00000000df007221 */ /* 0x000fe20000010000 */
[----:B------:R-:W2:Y:S01]  /*7720*/  LDSM.16.MT88.4 R148, [R228+0x3000] ;  /* 0x00300000e494783b */ /* 0x000ea20000004200 */
[----:B------:R-:W-:Y:S02]  /*7730*/  FADD.FTZ R2, R156, R2 ;  /* 0x000000029c027221 */ /* 0x000fe40000010000 */
[----:B------:R-:W-:-:S03]  /*7740*/  IMAD.MOV.U32 R156, RZ, RZ, R71 ;  /* 0x000000ffff9c7224 */ /* 0x000fc600078e0047 */
[----:B------:R-:W1:Y:S01]  /*7750*/  MUFU.EX2 R71, R30 ;  /* 0x0000001e00477308 */ /* 0x000e620000000800 */
[----:B------:R-:W-:Y:S02]  /*7760*/  FADD.FTZ R2, R156, R2 ;  /* 0x000000029c027221 */ /* 0x000fe40000010000 */
[----:B------:R-:W-:Y:S02]  /*7770*/  IMAD.MOV.U32 R156, RZ, RZ, R170 ;  /* 0x000000ffff9c7224 */ /* 0x000fe400078e00aa */
[----:B------:R-:W-:Y:S02]  /*7780*/  FADD.FTZ R2, R169, R2 ;  /* 0x00000002a9027221 */ /* 0x000fe40000010000 */
[----:B------:R-:W-:Y:S01]  /*7790*/  IMAD.MOV.U32 R136, RZ, RZ, R156 ;  /* 0x000000ffff887224 */ /* 0x000fe200078e009c */
[----:B------:R-:W-:Y:S01]  /*77a0*/  MUFU.EX2 R28, R68 ;  /* 0x00000044001c7308 */ /* 0x000fe20000000800 */
[----:B------:R-:W-:Y:S02]  /*77b0*/  FADD.FTZ R2, R252, R2 ;  /* 0x00000002fc027221 */ /* 0x000fe40000010000 */
[----:B------:R-:W-:-:S02]  /*77c0*/  FADD.FTZ R3, R137, R3 ;  /* 0x0000000389037221 */ /* 0x000fc40000010000 */
[----:B------:R-:W-:Y:S02]  /*77d0*/  FADD.FTZ R2, R147, R2 ;  /* 0x0000000293027221 */ /* 0x000fe40000010000 */
[----:B------:R-:W-:Y:S01]  /*77e0*/  IMAD.MOV.U32 R216, RZ, RZ, R180 ;  /* 0x000000ffffd87224 */ /* 0x000fe200078e00b4 */
[----:B-1----:R-:W-:Y:S01]  /*77f0*/  F2FP.PACK_AB R7, R71, R69 ;  /* 0x000000454707723e */ /* 0x002fe200000000ff */
[----:B------:R-:W-:Y:S01]  /*7800*/  IMAD.MOV.U32 R209, RZ, RZ, R183 ;  /* 0x000000ffffd17224 */ /* 0x000fe200078e00b7 */
[----:B------:R-:W-:Y:S01]  /*7810*/  MUFU.EX2 R47, R47 ;  /* 0x0000002f002f7308 */ /* 0x000fe20000000800 */
[----:B------:R-:W-:Y:S02]  /*7820*/  IMAD.MOV.U32 R115, RZ, RZ, R139 ;  /* 0x000000ffff737224 */ /* 0x000fe400078e008b */
[----:B------:R-:W-:Y:S02]  /*7830*/  IMAD.MOV.U32 R114, RZ, RZ, R181 ;  /* 0x000000ffff727224 */ /* 0x000fe400078e00b5 */
[----:B------:R-:W-:Y:S01]  /*7840*/  HMMA.16816.F32 R120, R4, R16, R120 ;  /* 0x000000100478723c */ /* 0x000fe20000001878 */
[----:B------:R-:W-:-:S02]  /*7850*/  IMAD.MOV.U32 R252, RZ, RZ, R177 ;  /* 0x000000fffffc7224 */ /* 0x000fc400078e00b1 */
[----:B------:R-:W-:Y:S05]  /*7860*/  MUFU.EX2 R27, R116 ;  /* 0x00000074001b7308 */ /* 0x000fea0000000800 */
[C---:B------:R-:W-:Y:S03]  /*7870*/  HMMA.16816.F32 R124, R4.reuse, R18, R124 ;  /* 0x00000012047c723c */ /* 0x040fe6000000187c */
[----:B------:R-:W-:Y:S05]  /*7880*/  MUFU.EX2 R31, R60 ;  /* 0x0000003c001f7308 */ /* 0x000fea0000000800 */
[C---:B---3--:R-:W-:Y:S03]  /*7890*/  HMMA.16816.F32 R104, R4.reuse, R12, R104 ;  /* 0x0000000c0468723c */ /* 0x048fe60000001868 */
[----:B------:R-:W-:Y:S05]  /*78a0*/  MUFU.EX2 R25, R117 ;  /* 0x0000007500197308 */ /* 0x000fea0000000800 */
[C---:B------:R-:W-:Y:S03]  /*78b0*/  HMMA.16816.F32 R96, R4.reuse, R14, R96 ;  /* 0x0000000e0460723c */ /* 0x040fe60000001860 */
[----:B------:R-:W-:Y:S05]  /*78c0*/  MUFU.EX2 R30, R61 ;  /* 0x0000003d001e7308 */ /* 0x000fea0000000800 */
[C---:B------:R-:W-:Y:S03]  /*78d0*/  HMMA.16816.F32 R92, R4.reuse, R8, R92 ;  /* 0x00000008045c723c */ /* 0x040fe6000000185c */
[----:B------:R-:W-:Y:S05]  /*78e0*/  MUFU.EX2 R26, R144 ;  /* 0x00000090001a7308 */ /* 0x000fea0000000800 */
[C---:B------:R-:W-:Y:S03]  /*78f0*/  HMMA.16816.F32 R84, R4.reuse, R10, R84 ;  /* 0x0000000a0454723c */ /* 0x040fe60000001854 */
[----:B------:R-:W-:Y:S05]  /*7900*/  MUFU.EX2 R29, R63 ;  /* 0x0000003f001d7308 */ /* 0x000fea0000000800 */
[C---:B------:R-:W-:Y:S08]  /*7910*/  HMMA.16816.F32 R80, R4.reuse, R20, R80 ;  /* 0x000000140450723c */ /* 0x040ff00000001850 */
[----:B------:R-:W-:Y:S07]  /*7920*/  HMMA.16816.F32 R76, R4, R22, R76 ;  /* 0x00000016044c723c */ /* 0x000fee000000184c */
[----:B------:R-:W-:-:S02]  /*7930*/  F2FP.PACK_AB R4, R65, R110 ;  /* 0x0000006e4104723e */ /* 0x000fc400000000ff */
[----:B------:R-:W-:Y:S02]  /*7940*/  F2FP.PACK_AB R5, R46, R62 ;  /* 0x0000003e2e05723e */ /* 0x000fe400000000ff */
[----:B------:R-:W-:Y:S02]  /*7950*/  F2FP.PACK_AB R6, R67, R66 ;  /* 0x000000424306723e */ /* 0x000fe400000000ff */
[----:B------:R-:W-:-:S07]  /*7960*/  F2FP.PACK_AB R7, R45, R44 ;  /* 0x0000002c2d07723e */ /* 0x000fce00000000ff */
[C---:B------:R-:W-:Y:S07]  /*7970*/  HMMA.16816.F32 R32, R4.reuse, R8, R32 ;  /* 0x000000080420723c */ /* 0x040fee0000001820 */
[----:B------:R-:W-:Y:S01]  /*7980*/  FADD.FTZ R8, R243, R24 ;  /* 0x00000018f3087221 */ /* 0x000fe20000010000 */
[----:B------:R-:W-:Y:S03]  /*7990*/  HMMA.16816.F32 R168, R4, R20, R100 ;  /* 0x0000001404a8723c */ /* 0x000fe60000001864 */
[----:B------:R-:W-:-:S02]  /*79a0*/  FADD.FTZ R8, R244, R8 ;  /* 0x00000008f4087221 */ /* 0x000fc40000010000 */
[----:B------:R-:W-:-:S03]  /*79b0*/  FADD.FTZ R2, R138, R2 ;  /* 0x000000028a027221 */ /* 0x000fc60000010000 */
[C---:B------:R-:W-:Y:S08]  /*79c0*/  HMMA.16816.F32 R56, R4.reuse, R16, R56 ;  /* 0x000000100438723c */ /* 0x040ff00000001838 */
[C---:B------:R-:W-:Y:S08]  /*79d0*/  HMMA.16816.F32 R52, R4.reuse, R18, R52 ;  /* 0x000000120434723c */ /* 0x040ff00000001834 */
[C---:B------:R-:W-:Y:S08]  /*79e0*/  HMMA.16816.F32 R48, R4.reuse, R12, R48 ;  /* 0x0000000c0430723c */ /* 0x040ff00000001830 */
[C---:B------:R-:W-:Y:S08]  /*79f0*/  HMMA.16816.F32 R40, R4.reuse, R14, R40 ;  /* 0x0000000e0428723c */ /* 0x040ff00000001828 */
[C---:B------:R-:W-:Y:S08]  /*7a00*/  HMMA.16816.F32 R36, R4.reuse, R10, R36 ;  /* 0x0000000a0424723c */ /* 0x040ff00000001824 */
[----:B------:R-:W-:Y:S01]  /*7a10*/  HMMA.16816.F32 R20, R4, R22, R88 ;  /* 0x000000160414723c */ /* 0x000fe20000001858 */
[----:B------:R-:W-:Y:S01]  /*7a20*/  MUFU.EX2 R9, R152 ;  /* 0x0000009800097308 */ /* 0x000fe20000000800 */
[----:B------:R-:W1:Y:S05]  /*7a30*/  LDSM.16.MT88.4 R12, [R227+0x3000] ;  /* 0x00300000e30c783b */ /* 0x000e6a0000004200 */
[----:B------:R-:W-:-:S04]  /*7a40*/  FADD.FTZ R4, R136, R8 ;  /* 0x0000000888047221 */ /* 0x000fc80000010000 */
[----:B------:R-:W-:Y:S02]  /*7a50*/  FADD.FTZ R7, R222, R4 ;  /* 0x00000004de077221 */ /* 0x000fe40000010000 */
[----:B------:R-:W-:Y:S02]  /*7a60*/  FADD.FTZ R4, R220, R2 ;  /* 0x00000002dc047221 */ /* 0x000fe40000010000 */
[----:B------:R-:W-:Y:S02]  /*7a70*/  FADD.FTZ R5, R242, R0 ;  /* 0x00000000f2057221 */ /* 0x000fe40000010000 */
[----:B----4-:R-:W-:-:S04]  /*7a80*/  @P4 IMAD.HI.U32 R2, R250, c[0x0][0x2c8], RZ ;  /* 0x0000b200fa024a27 */ /* 0x010fc800078e00ff */
[----:B------:R-:W-:Y:S01]  /*7a90*/  IMAD.MOV.U32 R0, RZ, RZ, R250 ;  /* 0x000000ffff007224 */ /* 0x000fe200078e00fa */
[----:B------:R-:W-:Y:S01]  /*7aa0*/  @P4 SHF.R.U32.HI R0, RZ, c[0x0][0x2cc], R2 ;  /* 0x0000b300ff004a19 */ /* 0x000fe20000011602 */
[----:B------:R-:W-:Y:S02]  /*7ab0*/  IMAD.MOV.U32 R2, RZ, RZ, c[0x0][0x168] ;  /* 0x00005a00ff027624 */ /* 0x000fe400078e00ff */
[----:B------:R-:W-:-:S03]  /*7ac0*/  FADD.FTZ R6, R221, R3 ;  /* 0x00000003dd067221 */ /* 0x000fc60000010000 */
[----:B------:R-:W-:Y:S01]  /*7ad0*/  IADD3 R3, R0, c[0x0][0x1d0], -R2 ;  /* 0x0000740000037a10 */ /* 0x000fe20007ffe802 */
[----:B------:R-:W-:-:S04]  /*7ae0*/  IMAD.MOV.U32 R2, RZ, RZ, RZ ;  /* 0x000000ffff027224 */ /* 0x000fc800078e00ff */
[----:B------:R-:W-:-:S05]  /*7af0*/  IMAD.HI R2, R3, -0x6db6db6d, R2 ;  /* 0x9249249303027827 */ /* 0x000fca00078e0202 */
[----:B------:R-:W-:Y:S01]  /*7b00*/  SHF.R.U32.HI R0, RZ, 0x1f, R2 ;  /* 0x0000001fff007819 */ /* 0x000fe20000011602 */
[----:B------:R-:W-:-:S03]  /*7b10*/  FADD.FTZ R3, R248, R6 ;  /* 0x00000006f8037221 */ /* 0x000fc60000010000 */
[----:B------:R-:W-:Y:S01]  /*7b20*/  LEA.HI.SX32 R8, R2, R0, 0x1a ;  /* 0x0000000002087211 */ /* 0x000fe200078fd2ff */
        /* <DEDUP_REMOVED lines=42> */
[----:B------:R-:W3:Y:S01]  /*7dd0*/  MUFU.EX2 R11, R162 ;  /* 0x000000a2000b7308 */ /* 0x000ee20000000800 */
[----:B------:R-:W-:-:S02]  /*7de0*/  FADD.FTZ R5, R110, R5 ;  /* 0x000000056e057221 */ /* 0x000fc40000010000 */
[----:B------:R-:W-:Y:S02]  /*7df0*/  FADD.FTZ R0, R62, R0 ;  /* 0x000000003e007221 */ /* 0x000fe40000010000 */
[----:B------:R-:W-:Y:S02]  /*7e00*/  FADD.FTZ R3, R108, R3 ;  /* 0x000000036c037221 */ /* 0x000fe40000010000 */
[----:B------:R-:W-:Y:S01]  /*7e10*/  FADD.FTZ R4, R75, R4 ;  /* 0x000000044b047221 */ /* 0x000fe20000010000 */
[----:B------:R-:W4:Y:S01]  /*7e20*/  MUFU.EX2 R10, R172 ;  /* 0x000000ac000a7308 */ /* 0x000f220000000800 */
[----:B------:R-:W-:Y:S02]  /*7e30*/  FADD.FTZ R5, R65, R5 ;  /* 0x0000000541057221 */ /* 0x000fe40000010000 */
[----:B------:R-:W-:Y:S02]  /*7e40*/  FADD.FTZ R2, R46, R0 ;  /* 0x000000002e027221 */ /* 0x000fe40000010000 */
[----:B------:R-:W-:-:S02]  /*7e50*/  FADD.FTZ R0, R109, R3 ;  /* 0x000000036d007221 */ /* 0x000fc40000010000 */
[----:B------:R-:W-:Y:S01]  /*7e60*/  FADD.FTZ R4, R64, R4 ;  /* 0x0000000440047221 */ /* 0x000fe20000010000 */
[----:B------:R-:W1:Y:S01]  /*7e70*/  MUFU.EX2 R16, R153 ;  /* 0x0000009900107308 */ /* 0x000e620000000800 */
[----:B------:R-:W-:Y:S02]  /*7e80*/  FADD.FTZ R5, R66, R5 ;  /* 0x0000000542057221 */ /* 0x000fe40000010000 */
[----:B------:R-:W-:Y:S02]  /*7e90*/  FADD.FTZ R3, R44, R2 ;  /* 0x000000022c037221 */ /* 0x000fe40000010000 */
[----:B------:R-:W-:-:S03]  /*7ea0*/  FADD.FTZ R2, R111, R0 ;  /* 0x000000006f027221 */ /* 0x000fc60000010000 */
[----:B------:R-:W1:Y:S01]  /*7eb0*/  MUFU.EX2 R17, R173 ;  /* 0x000000ad00117308 */ /* 0x000e620000000800 */
[----:B------:R-:W-:Y:S02]  /*7ec0*/  FADD.FTZ R0, R69, R4 ;  /* 0x0000000445007221 */ /* 0x000fe40000010000 */
[----:B------:R-:W-:Y:S02]  /*7ed0*/  FADD.FTZ R5, R67, R5 ;  /* 0x0000000543057221 */ /* 0x000fe40000010000 */
[----:B------:R-:W-:-:S03]  /*7ee0*/  FADD.FTZ R4, R45, R3 ;  /* 0x000000032d047221 */ /* 0x000fc60000010000 */
[----:B------:R-:W1:Y:S01]  /*7ef0*/  MUFU.EX2 R18, R154 ;  /* 0x0000009a00127308 */ /* 0x000e620000000800 */
[----:B------:R-:W-:Y:S02]  /*7f00*/  FADD.FTZ R3, R112, R2 ;  /* 0x0000000270037221 */ /* 0x000fe40000010000 */
[----:B------:R-:W-:-:S05]  /*7f10*/  FADD.FTZ R2, R71, R0 ;  /* 0x0000000047027221 */ /* 0x000fca0000010000 */
[----:B------:R-:W2:Y:S01]  /*7f20*/  MUFU.EX2 R19, R174 ;  /* 0x000000ae00137308 */ /* 0x000ea20000000800 */
[----:B---3--:R-:W-:Y:S02]  /*7f30*/  FADD.FTZ R0, R11, R5 ;  /* 0x000000050b007221 */ /* 0x008fe40000010000 */
[----:B------:R-:W-:-:S05]  /*7f40*/  FADD.FTZ R4, R9, R4 ;  /* 0x0000000409047221 */ /* 0x000fca0000010000 */
[----:B------:R-:W3:Y:S01]  /*7f50*/  MUFU.EX2 R24, R155 ;  /* 0x0000009b00187308 */ /* 0x000ee20000000800 */
[----:B------:R-:W-:Y:S02]  /*7f60*/  FADD.FTZ R6, R28, R2 ;  /* 0x000000021c067221 */ /* 0x000fe40000010000 */
[----:B------:R-:W-:Y:S02]  /*7f70*/  FADD.FTZ R3, R47, R3 ;  /* 0x000000032f037221 */ /* 0x000fe40000010000 */
[----:B----4-:R-:W-:Y:S02]  /*7f80*/  FADD.FTZ R2, R10, R0 ;  /* 0x000000000a027221 */ /* 0x010fe40000010000 */
[----:B-1----:R-:W-:Y:S02]  /*7f90*/  FADD.FTZ R0, R16, R4 ;  /* 0x0000000410007221 */ /* 0x002fe40000010000 */
[----:B------:R-:W-:Y:S02]  /*7fa0*/  FADD.FTZ R6, R27, R6 ;  /* 0x000000061b067221 */ /* 0x000fe40000010000 */
[----:B------:R-:W-:-:S02]  /*7fb0*/  FADD.FTZ R4, R31, R3 ;  /* 0x000000031f047221 */ /* 0x000fc40000010000 */
[----:B------:R-:W-:Y:S02]  /*7fc0*/  FADD.FTZ R5, R17, R2 ;  /* 0x0000000211057221 */ /* 0x000fe40000010000 */
[----:B------:R-:W-:Y:S01]  /*7fd0*/  FADD.FTZ R3, R18, R0 ;  /* 0x0000000012037221 */ /* 0x000fe20000010000 */
[----:B------:R-:W-:Y:S01]  /*7fe0*/  IMNMX R7, RZ, R8, !PT ;  /* 0x00000008ff077217 */ /* 0x000fe20007800200 */
[----:B------:R-:W-:Y:S02]  /*7ff0*/  FADD.FTZ R0, R25, R6 ;  /* 0x0000000619007221 */ /* 0x000fe40000010000 */
[----:B------:R-:W-:Y:S02]  /*8000*/  FADD.FTZ R2, R30, R4 ;  /* 0x000000041e027221 */ /* 0x000fe40000010000 */
[----:B--2---:R-:W-:Y:S02]  /*8010*/  FADD.FTZ R4, R19, R5 ;  /* 0x0000000513047221 */ /* 0x004fe40000010000 */
[----:B---3--:R-:W-:-:S02]  /*8020*/  FADD.FTZ R3, R24, R3 ;  /* 0x0000000318037221 */ /* 0x008fc40000010000 */
[----:B------:R-:W-:Y:S01]  /*8030*/  FADD.FTZ R0, R26, R0 ;  /* 0x000000001a007221 */ /* 0x000fe20000010000 */
[----:B------:R1:W-:Y:S01]  /*8040*/  STL [R1+0x8], R7 ;  /* 0x0000080701007387 */ /* 0x0003e20000100800 */
[----:B------:R-:W-:-:S03]  /*8050*/  FADD.FTZ R2, R29, R2 ;  /* 0x000000021d027221 */ /* 0x000fc60000010000 */
[----:B------:R1:W-:Y:S01]  /*8060*/  STL [R1+0x10], R4 ;  /* 0x0000100401007387 */ /* 0x0003e20000100800 */
[----:B------:R-:W-:-:S03]  /*8070*/  IADD3 R242, R252, -0x2, RZ ;  /* 0xfffffffefcf27810 */ /* 0x000fc60007ffe0ff */
[----:B------:R1:W-:Y:S04]  /*8080*/  STL [R1+0x18], R3 ;  /* 0x0000180301007387 */ /* 0x0003e80000100800 */
[----:B------:R1:W-:Y:S04]  /*8090*/  STL [R1+0x1c], R0 ;  /* 0x00001c0001007387 */ /* 0x0003e80000100800 */
[----:B------:R1:W-:Y:S01]  /*80a0*/  STL [R1+0x14], R2 ;  /* 0x0000140201007387 */ /* 0x0003e20000100800 */
[----:B------:R-:W-:Y:S02]  /*80b0*/  ISETP.GE.AND P0, PT, R242, R7, PT ;  /* 0x00000007f200720c */ /* 0x000fe40003f06270 */
        /* <DEDUP_REMOVED lines=25> */
[----:B-1----:R-:W2:Y:S01]  /*8250*/  LDL R252, [R1+0x74] ;  /* 0x0000740001fc7983 */ /* 0x002ea20000100800 */
[----:B------:R-:W-:Y:S01]  /*8260*/  IMAD.MOV.U32 R116, RZ, RZ, R73 ;  /* 0x000000ffff747224 */ /* 0x000fe200078e0049 */
[----:B------:R-:W-:Y:S01]  /*8270*/  MOV R3, R74 ;  /* 0x0000004a00037202 */ /* 0x000fe20000000f00 */
[----:B------:R-:W-:Y:S01]  /*8280*/  IMAD.MOV.U32 R118, RZ, RZ, R70 ;  /* 0x000000ffff767224 */ /* 0x000fe200078e0046 */
[----:B------:R-:W-:-:S02]  /*8290*/  MOV R117, R72 ;  /* 0x0000004800757202 */ /* 0x000fc40000000f00 */
[----:B------:R-:W-:Y:S01]  /*82a0*/  MOV R196, R242 ;  /* 0x000000f200c47202 */ /* 0x000fe20000000f00 */
[----:B--2---:R-:W-:-:S05]  /*82b0*/  IMAD.IADD R0, R252, 0x1, R250 ;  /* 0x00000001fc007824 */ /* 0x004fca00078e02fa */
[----:B------:R1:W-:Y:S02]  /*82c0*/  STL [R1+0x4], R0 ;  /* 0x0000040001007387 */ /* 0x0003e40000100800 */
[----:B-1----:R-:W-:-:S05]  /*82d0*/  @P4 IMAD.HI.U32 R0, R0, c[0x0][0x2c8], RZ ;  /* 0x0000b20000004a27 */ /* 0x002fca00078e00ff */
[----:B------:R-:W-:-:S05]  /*82e0*/  @P4 SHF.R.U32.HI R0, RZ, c[0x0][0x2cc], R0 ;  /* 0x0000b300ff004a19 */ /* 0x000fca0000011600 */
[----:B------:R1:W-:Y:S02]  /*82f0*/  @P4 STL [R1+0xc], R0 ;  /* 0x00000c0001004387 */ /* 0x0003e40000100800 */
.L_x_518:
[----:B------:R-:W-:Y:S04]  /*8300*/  DEPBAR.LE SB0, 0x0 ;  /* 0x000080000000791a */ /* 0x000fe80000000000 */
[----:B------:R-:W-:Y:S01]  /*8310*/  WARPSYNC 0xffffffff ;  /* 0xffffffff00007948 */ /* 0x000fe20003800000 */
[----:B------:R-:W-:Y:S01]  /*8320*/  BAR.SYNC.DEFER_BLOCKING 0x0 ;  /* 0x0000000000007b1d */ /* 0x000fe20000010000 */
[----:B------:R-:W-:Y:S11]  /*8330*/  ISETP.GE.AND P2, PT, R196, RZ, PT ;  /* 0x000000ffc400720c */ /* 0x000ff60003f46270 */
[----:B------:R-:W-:Y:S02]  /*8340*/  @!UPT UIADD3 URZ, URZ, URZ, URZ ;  /* 0x0000003f3f3ff290 */ /* 0x000fe4000fffe03f */
[----:B-12---:R-:W-:Y:S05]  /*8350*/  @P2 SHF.R.S32.HI R0, RZ, 0x1f, R196 ;  /* 0x0000001fff002819 */ /* 0x006fea00000114c4 */
[----:B------:R-:W-:Y:S04]  /*8360*/  @P2 IMAD R0, R0, c[0x0][0x208], RZ ;  /* 0x0000820000002a24 */ /* 0x000fe800078e02ff */
[C---:B------:R-:W-:Y:S01]  /*8370*/  @P2 IMAD R0, R196.reuse, c[0x0][0x20c], R0 ;  /* 0x00008300c4002a24 */ /* 0x040fe200078e0200 */
[----:B-----5:R-:W-:Y:S08]  /*8380*/  LDSM.16.M88.4 R112, [R230] ;  /* 0x00000000e670783b */ /* 0x020ff00000000200 */
[----:B------:R-:W1:Y:S08]  /*8390*/  LDSM.16.M88.4 R16, [R119] ;  /* 0x000000007710783b */ /* 0x000e700000000200 */
[----:B------:R-:W2:Y:S08]  /*83a0*/  LDSM.16.M88.4 R108, [R230+0x2000] ;  /* 0x00200000e66c783b */ /* 0x000eb00000000200 */
[----:B------:R-:W3:Y:S08]  /*83b0*/  LDSM.16.M88.4 R32, [R119+0x800] ;  /* 0x000800007720783b */ /* 0x000ef00000000200 */
[----:B------:R-:W2:Y:S08]  /*83c0*/  LDSM.16.M88.4 R48, [R119+0x1000] ;  /* 0x001000007730783b */ /* 0x000eb00000000200 */
[----:B------:R-:W1:Y:S08]  /*83d0*/  LDSM.16.M88.4 R64, [R119+0x1800] ;  /* 0x001800007740783b */ /* 0x000e700000000200 */
[----:B------:R-:W1:Y:S08]  /*83e0*/  LDSM.16.M88.4 R80, [R119+0x2000] ;  /* 0x002000007750783b */ /* 0x000e700000000200 */
[----:B------:R-:W1:Y:S08]  /*83f0*/  LDSM.16.M88.4 R96, [R119+0x2800] ;  /* 0x002800007760783b */ /* 0x000e700000000200 */
[----:B------:R-:W1:Y:S08]  /*8400*/  LDSM.16.M88.4 R184, [R119+0x3000] ;  /* 0x0030000077b8783b */ /* 0x000e700000000200 */
[----:B------:R-:W-:Y:S08]  /*8410*/  LDSM.16.M88.4 R188, [R233] ;  /* 0x00000000e9bc783b */ /* 0x000ff00000000200 */
[----:B------:R-:W1:Y:S08]  /*8420*/  LDSM.16.M88.4 R192, [R234] ;  /* 0x00000000eac0783b */ /* 0x000e700000000200 */
[----:B------:R-:W4:Y:S04]  /*8430*/  LDL R2, [R1+0x40] ;  /* 0x0000400001027983 */ /* 0x000f280000100800 */
[----:B------:R-:W4:Y:S06]  /*8440*/  LDL.64 R198, [R1+0x38] ;  /* 0x0000380001c67983 */ /* 0x000f2c0000100a00 */
[----:B------:R1:W-:Y:S04]  /*8450*/  STL [R1+0x8c], R230 ;  /* 0x00008ce601007387 */ /* 0x0003e80000100800 */
[----:B------:R2:W-:Y:S04]  /*8460*/  STL [R1+0x90], R119 ;  /* 0x0000907701007387 */ /* 0x0005e80000100800 */
[----:B------:R-:W-:Y:S04]  /*8470*/  STL [R1+0x94], R234 ;  /* 0x000094ea01007387 */ /* 0x000fe80000100800 */
[----:B------:R-:W-:Y:S04]  /*8480*/  STL [R1+0x98], R233 ;  /* 0x000098e901007387 */ /* 0x000fe80000100800 */
[----:B------:R-:W-:Y:S04]  /*8490*/  STL [R1+0x9c], R240 ;  /* 0x00009cf001007387 */ /* 0x000fe80000100800 */
[----:B------:R-:W-:Y:S04]  /*84a0*/  STL [R1+0xa0], R239 ;  /* 0x0000a0ef01007387 */ /* 0x000fe80000100800 */
[----:B-1----:R-:W4:Y:S04]  /*84b0*/  LDL R230, [R1+0xc] ;  /* 0x00000c0001e67983 */ /* 0x002f280000100800 */
[----:B--2---:R-:W2:Y:S01]  /*84c0*/  LDL R119, [R1+0x4c] ;  /* 0x00004c0001777983 */ /* 0x004ea20000100800 */
[-C--:B------:R-:W-:Y:S08]  /*84d0*/  HMMA.16816.F32 R4, R112, R16.reuse, RZ ;  /* 0x000000107004723c */ /* 0x080ff000000018ff */
[C---:B------:R-:W-:Y:S08]  /*84e0*/  HMMA.16816.F32 R8, R108.reuse, R16, RZ ;  /* 0x000000106c08723c */ /* 0x040ff000000018ff */
[-C--:B------:R-:W-:Y:S08]  /*84f0*/  HMMA.16816.F32 R12, R108, R18.reuse, RZ ;  /* 0x000000126c0c723c */ /* 0x080ff000000018ff */
[C---:B------:R-:W-:Y:S08]  /*8500*/  HMMA.16816.F32 R16, R112.reuse, R18, RZ ;  /* 0x000000127010723c */ /* 0x040ff000000018ff */
[-C--:B---3--:R-:W-:Y:S08]  /*8510*/  HMMA.16816.F32 R20, R112, R32.reuse, RZ ;  /* 0x000000207014723c */ /* 0x088ff000000018ff */
        /* <DEDUP_REMOVED lines=23> */
[----:B------:R-:W1:Y:S07]  /*8690*/  LDSM.16.M88.4 R184, [R233+0x2000] ;  /* 0x00200000e9b8783b */ /* 0x000e6e0000000200 */
[-C--:B------:R-:W-:Y:S08]  /*86a0*/  HMMA.16816.F32 R4, R188, R192.reuse, R4 ;  /* 0x000000c0bc04723c */ /* 0x080ff00000001804 */
[C---:B-1----:R-:W-:Y:S08]  /*86b0*/  HMMA.16816.F32 R8, R184.reuse, R192, R8 ;  /* 0x000000c0b808723c */ /* 0x042ff00000001808 */
[-C--:B------:R-:W-:Y:S08]  /*86c0*/  HMMA.16816.F32 R12, R184, R194.reuse, R12 ;  /* 0x000000c2b80c723c */ /* 0x080ff0000000180c */
[C---:B------:R-:W-:Y:S01]  /*86d0*/  HMMA.16816.F32 R16, R188.reuse, R194, R16 ;  /* 0x000000c2bc10723c */ /* 0x040fe20000001810 */
[----:B------:R-:W1:Y:S07]  /*86e0*/  LDSM.16.M88.4 R192, [R240] ;  /* 0x00000000f0c0783b */ /* 0x000e6e0000000200 */
[-C--:B-1----:R-:W-:Y:S08]  /*86f0*/  HMMA.16816.F32 R20, R188, R192.reuse, R20 ;  /* 0x000000c0bc14723c */ /* 0x082ff00000001814 */
[C---:B------:R-:W-:Y:S08]  /*8700*/  HMMA.16816.F32 R24, R184.reuse, R192, R24 ;  /* 0x000000c0b818723c */ /* 0x040ff00000001818 */
        /* <DEDUP_REMOVED lines=24> */
[C---:B------:R-:W-:Y:S07]  /*8890*/  HMMA.16816.F32 R104, R184.reuse, R192, R104 ;  /* 0x000000c0b868723c */ /* 0x040fee0000001868 */
[----:B------:R-:W-:Y:S01]  /*88a0*/  @P2 IMAD.MOV.U32 R192, RZ, RZ, c[0x0][0x208] ;  /* 0x00008200ffc02624 */ /* 0x000fe200078e00ff */
[-C--:B------:R-:W-:Y:S07]  /*88b0*/  HMMA.16816.F32 R108, R184, R194.reuse, R108 ;  /* 0x000000c2b86c723c */ /* 0x080fee000000186c */
[----:B------:R-:W-:Y:S01]  /*88c0*/  @P2 IMAD.WIDE.U32 R184, R196, c[0x0][0x208], RZ ;  /* 0x00008200c4b82a25 */ /* 0x000fe200078e00ff */
[----:B----4-:R-:W-:Y:S01]  /*88d0*/  @P2 MOV R187, R2 ;  /* 0x0000000200bb2202 */ /* 0x010fe20000000f00 */
[----:B------:R-:W-:Y:S04]  /*88e0*/  HMMA.16816.F32 R112, R188, R194, R112 ;  /* 0x000000c2bc70723c */ /* 0x000fe80000001870 */
[----:B------:R-:W-:Y:S02]  /*88f0*/  @P2 IMAD.IADD R0, R185, 0x1, R0 ;  /* 0x00000001b9002824 */ /* 0x000fe400078e0200 */
[----:B------:R-:W-:Y:S02]  /*8900*/  @P2 IMAD.MOV.U32 R186, RZ, RZ, R198 ;  /* 0x000000ffffba2224 */ /* 0x000fe400078e00c6 */
[----:B------:R-:W-:Y:S04]  /*8910*/  @P2 IMAD R2, R0, 0x70, RZ ;  /* 0x0000007000022824 */ /* 0x000fe800078e02ff */
[----:B------:R-:W-:Y:S04]  /*8920*/  @P2 IMAD.WIDE.U32 R186, R184, 0x70, R186 ;  /* 0x00000070b8ba2825 */ /* 0x000fe800078e00ba */
[----:B------:R-:W-:Y:S01]  /*8930*/  @P2 IMAD.MOV.U32 R184, RZ, RZ, 0x5 ;  /* 0x00000005ffb82424 */ /* 0x000fe200078e00ff */
[----:B------:R-:W-:Y:S01]  /*8940*/  @P2 IADD3 R185, R187, R2, RZ ;  /* 0x00000002bbb92210 */ /* 0x000fe20007ffe0ff */
[C---:B------:R-:W-:Y:S03]  /*8950*/  @P2 IMAD.SHL.U32 R2, R192.reuse, 0x20, RZ ;  /* 0x00000020c0022824 */ /* 0x040fe600078e00ff */
[----:B------:R-:W-:Y:S02]  /*8960*/  @P2 SHF.L.U64.HI R0, R192, R184, c[0x0][0x20c] ;  /* 0x00008300c0002619 */ /* 0x000fe400000102b8 */
[C---:B------:R-:W-:Y:S04]  /*8970*/  @P2 LEA R184, P0, R186.reuse, c[0x0][0x1f8], 0x1 ;  /* 0x00007e00bab82a11 */ /* 0x040fe800078008ff */
[----:B------:R-:W-:Y:S02]  /*8980*/  @P2 LEA.HI.X R185, R186, c[0x0][0x1fc], R185, 0x1, P0 ;  /* 0x00007f00bab92a11 */ /* 0x000fe400000f0cb9 */
[-C--:B------:R-:W-:Y:S03]  /*8990*/  @P2 IADD3 R186, P0, R184, R2.reuse, RZ ;  /* 0x00000002b8ba2210 */ /* 0x080fe60007f1e0ff */
[----:B------:R-:W-:Y:S01]  /*89a0*/  @!PT LDS RZ, [RZ] ;  /* 0x00000000fffff984 */ /* 0x000fe20000000800 */
[----:B------:R-:W-:Y:S01]  /*89b0*/  @!PT LDS RZ, [RZ] ;  /* 0x00000000fffff984 */ /* 0x000fe20000000800 */
[----:B------:R-:W-:Y:S01]  /*89c0*/  @!PT LDS RZ, [RZ] ;  /* 0x00000000fffff984 */ /* 0x000fe20000000800 */
[----:B------:R1:W-:Y:S02]  /*89d0*/  @P2 LDGSTS.E.BYPASS.LTC128B.128 [R241+0x100], [R184.64], !P6 ;  /* 0x00100000b8f12fae */ /* 0x0003e4000f101d48 */
[--C-:B------:R-:W-:Y:S06]  /*89e0*/  @P2 IMAD.X R187, R185, 0x1, R0.reuse, P0 ;  /* 0x00000001b9bb2824 */ /* 0x100fec00000e0600 */
[----:B------:R3:W-:Y:S01]  /*89f0*/  @P2 LDGSTS.E.BYPASS.LTC128B.128 [R241+0x900], [R186.64], !P6 ;  /* 0x00900000baf12fae */ /* 0x0007e2000f101d48 */
[----:B-1----:R-:W-:Y:S04]  /*8a00*/  @P2 IADD3 R184, P1, R186, R2, RZ ;  /* 0x00000002bab82210 */ /* 0x002fe80007f3e0ff */
[----:B------:R-:W-:Y:S02]  /*8a10*/  @P2 IADD3.X R185, R187, R0, RZ, P1, !PT ;  /* 0x00000000bbb92210 */ /* 0x000fe40000ffe4ff */
[-C--:B------:R-:W-:Y:S03]  /*8a20*/  @P2 IADD3 R192, P0, R184, R2.reuse, RZ ;  /* 0x00000002b8c02210 */ /* 0x080fe60007f1e0ff */
[----:B------:R1:W-:Y:S02]  /*8a30*/  @P2 LDGSTS.E.BYPASS.LTC128B.128 [R241+0x1100], [R184.64], !P6 ;  /* 0x01100000b8f12fae */ /* 0x0003e4000f101d48 */
[--C-:B------:R-:W-:Y:S01]  /*8a40*/  @P2 IMAD.X R193, R185, 0x1, R0.reuse, P0 ;  /* 0x00000001b9c12824 */ /* 0x100fe200000e0600 */
[-C--:B---3--:R-:W-:Y:S05]  /*8a50*/  @P2 IADD3 R186, P0, R192, R2.reuse, RZ ;  /* 0x00000002c0ba2210 */ /* 0x088fea0007f1e0ff */
[----:B------:R3:W-:Y:S01]  /*8a60*/  @P2 LDGSTS.E.BYPASS.LTC128B.128 [R241+0x1900], [R192.64], !P6 ;  /* 0x01900000c0f12fae */ /* 0x0007e2000f101d48 */
[--C-:B------:R-:W-:Y:S07]  /*8a70*/  @P2 IMAD.X R187, R193, 0x1, R0.reuse, P0 ;  /* 0x00000001c1bb2824 */ /* 0x100fee00000e0600 */
[----:B------:R4:W-:Y:S01]  /*8a80*/  @P2 LDGSTS.E.BYPASS.LTC128B.128 [R241+0x2100], [R186.64], !P6 ;  /* 0x02100000baf12fae */ /* 0x0009e2000f101d48 */
[----:B-1----:R-:W-:Y:S04]  /*8a90*/  @P2 IADD3 R184, P1, R186, R2, RZ ;  /* 0x00000002bab82210 */ /* 0x002fe80007f3e0ff */
[----:B------:R-:W-:Y:S02]  /*8aa0*/  @P2 IADD3.X R185, R187, R0, RZ, P1, !PT ;  /* 0x00000000bbb92210 */ /* 0x000fe40000ffe4ff */
[----:B---3--:R-:W-:Y:S03]  /*8ab0*/  @P2 IADD3 R192, P0, R184, R2, RZ ;  /* 0x00000002b8c02210 */ /* 0x008fe60007f1e0ff */
[----:B------:R4:W-:Y:S02]  /*8ac0*/  @P2 LDGSTS.E.BYPASS.LTC128B.128 [R241+0x2900], [R184.64], !P6 ;  /* 0x02900000b8f12fae */ /* 0x0009e4000f101d48 */
[----:B------:R-:W-:Y:S06]  /*8ad0*/  @P2 IMAD.X R193, R185, 0x1, R0, P0 ;  /* 0x00000001b9c12824 */ /* 0x000fec00000e0600 */
[----:B------:R1:W3:Y:S04]  /*8ae0*/  LDL R0, [R1+0x4] ;  /* 0x0000040001007983 */ /* 0x0002e80000100800 */
[----:B------:R1:W-:Y:S08]  /*8af0*/  @P2 LDGSTS.E.BYPASS.LTC128B.128 [R241+0x3100], [R192.64], !P6 ;  /* 0x03100000c0f12fae */ /* 0x0003f0000f101d48 */
[----:B------:R-:W-:Y:S08]  /*8b00*/  LDSM.16.M88.4 R188, [R229] ;  /* 0x00000000e5bc783b */ /* 0x000ff00000000200 */
[----:B----4-:R-:W4:Y:S08]  /*8b10*/  LDSM.16.M88.4 R184, [R231] ;  /* 0x00000000e7b8783b */ /* 0x010f300000000200 */
[----:B------:R-:W0:Y:S08]  /*8b20*/  LDGDEPBAR ;  /* 0x00000000000079af */ /* 0x000e300000000000 */
[----:B-1----:R-:W1:Y:S01]  /*8b30*/  LDSM.16.M88.4 R192, [R231+0x2000] ;  /* 0x00200000e7c0783b */ /* 0x002e620000000200 */
[-C--:B----4-:R-:W-:Y:S08]  /*8b40*/  HMMA.16816.F32 R4, R184, R188.reuse, R4 ;  /* 0x000000bcb804723c */ /* 0x090ff00000001804 */
[C---:B-1----:R-:W-:Y:S08]  /*8b50*/  HMMA.16816.F32 R8, R192.reuse, R188, R8 ;  /* 0x000000bcc008723c */ /* 0x042ff00000001808 */
[-C--:B------:R-:W-:Y:S08]  /*8b60*/  HMMA.16816.F32 R12, R192, R190.reuse, R12 ;  /* 0x000000bec00c723c */ /* 0x080ff0000000180c */
[C---:B------:R-:W-:Y:S01]  /*8b70*/  HMMA.16816.F32 R16, R184.reuse, R190, R16 ;  /* 0x000000beb810723c */ /* 0x040fe20000001810 */
[----:B------:R-:W1:Y:S07]  /*8b80*/  LDSM.16.M88.4 R188, [R229+0x800] ;  /* 0x00080000e5bc783b */ /* 0x000e6e0000000200 */
[-C--:B-1----:R-:W-:Y:S08]  /*8b90*/  HMMA.16816.F32 R20, R184, R188.reuse, R20 ;  /* 0x000000bcb814723c */ /* 0x082ff00000001814 */
[C---:B------:R-:W-:Y:S08]  /*8ba0*/  HMMA.16816.F32 R24, R192.reuse, R188, R24 ;  /* 0x000000bcc018723c */ /* 0x040ff00000001818 */
        /* <DEDUP_REMOVED lines=12> */
[----:B------:R-:W1:Y:S03]  /*8c70*/  LDSM.16.M88.4 R188, [R229+0x2000] ;  /* 0x00200000e5bc783b */ /* 0x000e660000000200 */
[----:B---3--:R-:W-:Y:S05]  /*8c80*/  @P4 IMAD.MOV.U32 R0, RZ, RZ, R230 ;  /* 0x000000ffff004224 */ /* 0x008fea00078e00e6 */
[----:B------:R-:W-:Y:S01]  /*8c90*/  SHFL.IDX PT, R2, R0, 0x2, 0x1c1f ;  /* 0x005c1f0000027f89 */ /* 0x000fe200000e0000 */
        /* <DEDUP_REMOVED lines=12> */
[-C--:B------:R-:W-:Y:S01]  /*8d60*/  HMMA.16816.F32 R108, R192, R190.reuse, R108 ;  /* 0x000000bec06c723c */ /* 0x080fe2000000186c */
[----:B------:R-:W-:Y:S07]  /*8d70*/  LDSM.16.M88.4 R192, [R232] ;  /* 0x00000000e8c0783b */ /* 0x000fee0000000200 */
[----:B------:R-:W-:Y:S01]  /*8d80*/  HMMA.16816.F32 R112, R184, R190, R112 ;  /* 0x000000beb870723c */ /* 0x000fe20000001870 */
[----:B------:R-:W1:Y:S08]  /*8d90*/  LDSM.16.M88.4 R184, [R226] ;  /* 0x00000000e2b8783b */ /* 0x000e700000000200 */
[----:B------:R-:W3:Y:S01]  /*8da0*/  LDSM.16.M88.4 R188, [R232+0x2000] ;  /* 0x00200000e8bc783b */ /* 0x000ee20000000200 */
[-C--:B-1----:R-:W-:Y:S08]  /*8db0*/  HMMA.16816.F32 R4, R192, R184.reuse, R4 ;  /* 0x000000b8c004723c */ /* 0x082ff00000001804 */
[C---:B---3--:R-:W-:Y:S08]  /*8dc0*/  HMMA.16816.F32 R8, R188.reuse, R184, R8 ;  /* 0x000000b8bc08723c */ /* 0x048ff00000001808 */
        /* <DEDUP_REMOVED lines=23> */
[----:B------:R4:W1:Y:S01]  /*8f40*/  MUFU.TANH R243, R8 ;  /* 0x0000000800f37308 */ /* 0x0008620000002400 */
[----:B---3--:R-:W3:Y:S09]  /*8f50*/  LDSM.16.M88.4 R4, [R226+0x800] ;  /* 0x00080000e204783b */ /* 0x008ef20000000200 */
[----:B------:R-:W-:Y:S10]  /*8f60*/  MUFU.TANH R220, R14 ;  /* 0x0000000e00dc7308 */ /* 0x000ff40000002400 */
[----:B------:R-:W-:Y:S01]  /*8f70*/  MUFU.TANH R14, R16 ;  /* 0x00000010000e7308 */ /* 0x000fe20000002400 */
[----:B----4-:R-:W-:Y:S09]  /*8f80*/  SHFL.IDX PT, R8, R0, 0x3, 0x1c1f ;  /* 0x007c1f0000087f89 */ /* 0x010ff200000e0000 */
[----:B------:R-:W4:Y:S10]  /*8f90*/  MUFU.TANH R222, R11 ;  /* 0x0000000b00de7308 */ /* 0x000f340000002400 */
[----:B------:R-:W-:Y:S01]  /*8fa0*/  MUFU.TANH R218, R15 ;  /* 0x0000000f00da7308 */ /* 0x000fe20000002400 */
[-C--:B---3--:R-:W-:Y:S09]  /*8fb0*/  HMMA.16816.F32 R20, R192, R4.reuse, R20 ;  /* 0x00000004c014723c */ /* 0x088ff20000001814 */
[----:B------:R-:W-:Y:S01]  /*8fc0*/  MUFU.TANH R15, R17 ;  /* 0x00000011000f7308 */ /* 0x000fe20000002400 */
[C---:B------:R-:W-:Y:S09]  /*8fd0*/  HMMA.16816.F32 R24, R188.reuse, R4, R24 ;  /* 0x00000004bc18723c */ /* 0x040ff20000001818 */
[----:B------:R-:W3:Y:S01]  /*8fe0*/  MUFU.TANH R221, R12 ;  /* 0x0000000c00dd7308 */ /* 0x000ee20000002400 */
[-C--:B------:R-:W-:Y:S04]  /*8ff0*/  HMMA.16816.F32 R28, R188, R6.reuse, R28 ;  /* 0x00000006bc1c723c */ /* 0x080fe8000000181c */
[----:B------:R-:W-:Y:S04]  /*9000*/  FMUL.FTZ R20, R20, c[0x0][0x320] ;  /* 0x0000c80014147a20 */ /* 0x000fe80000410000 */
[C---:B------:R-:W-:Y:S01]  /*9010*/  HMMA.16816.F32 R32, R192.reuse, R6, R32 ;  /* 0x00000006c020723c */ /* 0x040fe20000001820 */
[----:B------:R1:W-:Y:S01]  /*9020*/  MUFU.TANH R242, R10 ;  /* 0x0000000a00f27308 */ /* 0x0003e20000002400 */
[----:B------:R-:W1:Y:S02]  /*9030*/  LDSM.16.M88.4 R4, [R226+0x1000] ;  /* 0x00100000e204783b */ /* 0x000e640000000200 */
        /* <DEDUP_REMOVED lines=17> */
[----:B------:R-:W-:Y:S07]  /*9150*/  FMUL.FTZ R30, R30, c[0x0][0x320] ;  /* 0x0000c8001e1e7a20 */ /* 0x000fee0000410000 */
[----:B------:R-:W-:Y:S01]  /*9160*/  MUFU.TANH R215, R22 ;  /* 0x0000001600d77308 */ /* 0x000fe20000002400 */
[-C--:B-1----:R-:W-:Y:S08]  /*9170*/  HMMA.16816.F32 R36, R192, R4.reuse, R36 ;  /* 0x00000004c024723c */ /* 0x082ff00000001824 */
[C---:B------:R-:W-:Y:S01]  /*9180*/  HMMA.16816.F32 R40, R188.reuse, R4, R40 ;  /* 0x00000004bc28723c */ /* 0x040fe20000001828 */
[----:B------:R-:W1:Y:S07]  /*9190*/  MUFU.TANH R214, R23 ;  /* 0x0000001700d67308 */ /* 0x000e6e0000002400 */
[-C--:B------:R-:W-:Y:S03]  /*91a0*/  HMMA.16816.F32 R44, R188, R6.reuse, R44 ;  /* 0x00000006bc2c723c */ /* 0x080fe6000000182c */
[----:B------:R-:W-:Y:S05]  /*91b0*/  MUFU.TANH R199, R31 ;  /* 0x0000001f00c77308 */ /* 0x000fea0000002400 */
[C---:B------:R-:W-:Y:S01]  /*91c0*/  HMMA.16816.F32 R48, R192.reuse, R6, R48 ;  /* 0x00000006c030723c */ /* 0x040fe20000001830 */
[----:B------:R-:W1:Y:S03]  /*91d0*/  LDSM.16.M88.4 R4, [R226+0x1800] ;  /* 0x00180000e204783b */ /* 0x000e660000000200 */
[----:B------:R-:W-:Y:S01]  /*91e0*/  FMUL.FTZ R36, R36, c[0x0][0x320] ;  /* 0x0000c80024247a20 */ /* 0x000fe20000410000 */
[----:B------:R-:W1:Y:S01]  /*91f0*/  MUFU.TANH R210, R25 ;  /* 0x0000001900d27308 */ /* 0x000e620000002400 */
[----:B------:R-:W-:Y:S02]  /*9200*/  FMUL.FTZ R38, R38, c[0x0][0x320] ;  /* 0x0000c80026267a20 */ /* 0x000fe40000410000 */
[----:B------:R-:W-:Y:S04]  /*9210*/  FMUL.FTZ R43, R43, c[0x0][0x320] ;  /* 0x0000c8002b2b7a20 */ /* 0x000fe80000410000 */
        /* <DEDUP_REMOVED lines=15> */
[----:B------:R-:W-:Y:S01]  /*9310*/  FMUL.FTZ R40, R40, c[0x0][0x320] ;  /* 0x0000c80028287a20 */ /* 0x000fe20000410000 */
[-C--:B-1----:R-:W-:Y:S08]  /*9320*/  HMMA.16816.F32 R52, R192, R4.reuse, R52 ;  /* 0x00000004c034723c */ /* 0x082ff00000001834 */
[----:B------:R-:W1:Y:S01]  /*9330*/  MUFU.TANH R203, R33 ;  /* 0x0000002100cb7308 */ /* 0x000e620000002400 */
[C---:B------:R-:W-:Y:S09]  /*9340*/  HMMA.16816.F32 R56, R188.reuse, R4, R56 ;  /* 0x00000004bc38723c */ /* 0x040ff20000001838 */
[----:B------:R-:W-:Y:S01]  /*9350*/  MUFU.TANH R202, R34 ;  /* 0x0000002200ca7308 */ /* 0x000fe20000002400 */
[-C--:B------:R-:W-:Y:S09]  /*9360*/  HMMA.16816.F32 R60, R188, R6.reuse, R60 ;  /* 0x00000006bc3c723c */ /* 0x080ff2000000183c */
[----:B------:R1:W-:Y:S01]  /*9370*/  MUFU.TANH R212, R24 ;  /* 0x0000001800d47308 */ /* 0x0003e20000002400 */
[C---:B------:R-:W-:Y:S01]  /*9380*/  HMMA.16816.F32 R64, R192.reuse, R6, R64 ;  /* 0x00000006c040723c */ /* 0x040fe20000001840 */
[----:B------:R-:W1:Y:S03]  /*9390*/  LDSM.16.M88.4 R4, [R226+0x2000] ;  /* 0x00200000e204783b */ /* 0x000e660000000200 */
[----:B------:R-:W-:Y:S02]  /*93a0*/  FMUL.FTZ R52, R52, c[0x0][0x320] ;  /* 0x0000c80034347a20 */ /* 0x000fe40000410000 */
[----:B------:R-:W-:Y:S02]  /*93b0*/  FMUL.FTZ R53, R53, c[0x0][0x320] ;  /* 0x0000c80035357a20 */ /* 0x000fe40000410000 */
[----:B------:R-:W-:Y:S01]  /*93c0*/  FMUL.FTZ R56, R56, c[0x0][0x320] ;  /* 0x0000c80038387a20 */ /* 0x000fe20000410000 */
[----:B------:R-:W-:Y:S03]  /*93d0*/  MUFU.TANH R34, R52 ;  /* 0x0000003400227308 */ /* 0x000fe60000002400 */
        /* <DEDUP_REMOVED lines=14> */
[----:B------:R-:W-:Y:S03]  /*94c0*/  FMUL.FTZ R59, R59, c[0x0][0x320] ;  /* 0x0000c8003b3b7a20 */ /* 0x000fe60000410000 */
[----:B------:R2:W2:Y:S01]  /*94d0*/  MUFU.TANH R197, R27 ;  /* 0x0000001b00c57308 */ /* 0x0004a20000002400 */
[-C--:B-1----:R-:W-:Y:S09]  /*94e0*/  HMMA.16816.F32 R68, R192, R4.reuse, R68 ;  /* 0x00000004c044723c */ /* 0x082ff20000001844 */
[----:B------:R-:W1:Y:S01]  /*94f0*/  MUFU.TANH R208, R38 ;  /* 0x0000002600d07308 */ /* 0x000e620000002400 */
[C---:B------:R-:W-:Y:S08]  /*9500*/  HMMA.16816.F32 R72, R188.reuse, R4, R72 ;  /* 0x00000004bc48723c */ /* 0x040ff00000001848 */
[-C--:B------:R-:W-:Y:S01]  /*9510*/  HMMA.16816.F32 R76, R188, R6.reuse, R76 ;  /* 0x00000006bc4c723c */ /* 0x080fe2000000184c */
[----:B------:R-:W-:Y:S05]  /*9520*/  MUFU.TANH R248, R44 ;  /* 0x0000002c00f87308 */ /* 0x000fea0000002400 */
[----:B------:R-:W-:Y:S02]  /*9530*/  FMUL.FTZ R69, R69, c[0x0][0x320] ;  /* 0x0000c80045457a20 */ /* 0x000fe40000410000 */
[C---:B------:R-:W-:Y:S01]  /*9540*/  HMMA.16816.F32 R80, R192.reuse, R6, R80 ;  /* 0x00000006c050723c */ /* 0x040fe20000001850 */
[----:B------:R-:W1:Y:S02]  /*9550*/  LDSM.16.M88.4 R4, [R226+0x2800] ;  /* 0x00280000e204783b */ /* 0x000e640000000200 */
        /* <DEDUP_REMOVED lines=18> */
[-C--:B-1----:R-:W-:Y:S09]  /*9680*/  HMMA.16816.F32 R84, R192, R4.reuse, R84 ;  /* 0x00000004c054723c */ /* 0x082ff20000001854 */
[----:B------:R-:W-:Y:S01]  /*9690*/  MUFU.TANH R187, R37 ;  /* 0x0000002500bb7308 */ /* 0x000fe20000002400 */
[C---:B------:R-:W-:Y:S09]  /*96a0*/  HMMA.16816.F32 R88, R188.reuse, R4, R88 ;  /* 0x00000004bc58723c */ /* 0x040ff20000001858 */
[----:B------:R-:W-:Y:S01]  /*96b0*/  MUFU.TANH R250, R42 ;  /* 0x0000002a00fa7308 */ /* 0x000fe20000002400 */
[-C--:B------:R-:W-:Y:S09]  /*96c0*/  HMMA.16816.F32 R92, R188, R6.reuse, R92 ;  /* 0x00000006bc5c723c */ /* 0x080ff2000000185c */
[----:B------:R1:W1:Y:S01]  /*96d0*/  MUFU.TANH R185, R46 ;  /* 0x0000002e00b97308 */ /* 0x0002620000002400 */
[C---:B------:R-:W-:Y:S01]  /*96e0*/  HMMA.16816.F32 R96, R192.reuse, R6, R96 ;  /* 0x00000006c060723c */ /* 0x040fe20000001860 */
[----:B------:R-:W3:Y:S01]  /*96f0*/  LDSM.16.M88.4 R4, [R226+0x3000] ;  /* 0x00300000e204783b */ /* 0x000ee20000000200 */
[----:B------:R-:W-:Y:S04]  /*9700*/  DEPBAR.LE SB0, 0x0 ;  /* 0x000080000000791a */ /* 0x000fe80000000000 */
[----:B------:R-:W-:Y:S03]  /*9710*/  FMUL.FTZ R10, R86, c[0x0][0x320] ;  /* 0x0000c800560a7a20 */ /* 0x000fe60000410000 */
[----:B------:R-:W3:Y:S01]  /*9720*/  MUFU.TANH R42, R48 ;  /* 0x00000030002a7308 */ /* 0x000ee20000002400 */
[----:B------:R-:W-:Y:S02]  /*9730*/  BAR.SYNC.DEFER_BLOCKING 0x0 ;  /* 0x0000000000007b1d */ /* 0x000fe40000010000 */
[----:B------:R-:W-:Y:S02]  /*9740*/  FMUL.FTZ R24, R90, c[0x0][0x320] ;  /* 0x0000c8005a187a20 */ /* 0x000fe40000410000 */
[----:B--2---:R-:W-:Y:S02]  /*9750*/  FMUL.FTZ R27, R91, c[0x0][0x320] ;  /* 0x0000c8005b1b7a20 */ /* 0x004fe40000410000 */
[----:B------:R-:W-:Y:S03]  /*9760*/  FMUL.FTZ R11, R89, c[0x0][0x320] ;  /* 0x0000c800590b7a20 */ /* 0x000fe60000410000 */
        /* <DEDUP_REMOVED lines=8> */
[----:B-1----:R-:W-:Y:S02]  /*97f0*/  FMUL.FTZ R46, R85, c[0x0][0x320] ;  /* 0x0000c800552e7a20 */ /* 0x002fe40000410000 */
[----:B------:R-:W-:Y:S02]  /*9800*/  FMUL.FTZ R92, R92, c[0x0][0x320] ;  /* 0x0000c8005c5c7a20 */ /* 0x000fe40000410000 */
[----:B------:R-:W-:Y:S03]  /*9810*/  FMUL.FTZ R94, R94, c[0x0][0x320] ;  /* 0x0000c8005e5e7a20 */ /* 0x000fe60000410000 */
[----:B------:R-:W-:Y:S01]  /*9820*/  MUFU.TANH R11, R11 ;  /* 0x0000000b000b7308 */ /* 0x000fe20000002400 */
[-C--:B---3--:R-:W-:Y:S09]  /*9830*/  HMMA.16816.F32 R100, R192, R4.reuse, R100 ;  /* 0x00000004c064723c */ /* 0x088ff20000001864 */
[----:B------:R1:W-:Y:S01]  /*9840*/  MUFU.TANH R184, R47 ;  /* 0x0000002f00b87308 */ /* 0x0003e20000002400 */
[C---:B------:R-:W-:Y:S01]  /*9850*/  HMMA.16816.F32 R104, R188.reuse, R4, R104 ;  /* 0x00000004bc68723c */ /* 0x040fe20000001868 */
[----:B------:R-:W3:Y:S07]  /*9860*/  SHFL.IDX PT, R5, R0, RZ, 0x1c1f ;  /* 0x001c1fff00057589 */ /* 0x000eee00000e0000 */
[-C--:B------:R-:W-:Y:S01]  /*9870*/  HMMA.16816.F32 R108, R188, R6.reuse, R108 ;  /* 0x00000006bc6c723c */ /* 0x080fe2000000186c */
[----:B------:R-:W-:Y:S01]  /*9880*/  MUFU.TANH R95, R95 ;  /* 0x0000005f005f7308 */ /* 0x000fe20000002400 */
[----:B------:R2:W2:Y:S04]  /*9890*/  SHFL.IDX PT, R4, R0, 0x1, 0x1c1f ;  /* 0x003c1f0000047f89 */ /* 0x0004a800000e0000 */
[----:B------:R-:W-:Y:S02]  /*98a0*/  FMUL.FTZ R52, R100, c[0x0][0x320] ;  /* 0x0000c80064347a20 */ /* 0x000fe40000410000 */
[----:B------:R-:W-:Y:S03]  /*98b0*/  HMMA.16816.F32 R112, R192, R6, R112 ;  /* 0x00000006c070723c */ /* 0x000fe60000001870 */
[----:B------:R-:W3:Y:S01]  /*98c0*/  MUFU.TANH R56, R56 ;  /* 0x0000003800387308 */ /* 0x000ee20000002400 */
[----:B------:R-:W-:Y:S02]  /*98d0*/  FMUL.FTZ R102, R102, c[0x0][0x320] ;  /* 0x0000c80066667a20 */ /* 0x000fe40000410000 */
[----:B-1----:R-:W-:Y:S02]  /*98e0*/  FMUL.FTZ R47, R84, c[0x0][0x320] ;  /* 0x0000c800542f7a20 */ /* 0x002fe40000410000 */
[----:B------:R-:W-:Y:S05]  /*98f0*/  FMUL.FTZ R103, R103, c[0x0][0x320] ;  /* 0x0000c80067677a20 */ /* 0x000fea0000410000 */
[----:B------:R-:W-:Y:S01]  /*9900*/  MUFU.TANH R58, R58 ;  /* 0x0000003a003a7308 */ /* 0x000fe20000002400 */
[----:B------:R-:W-:Y:S02]  /*9910*/  FMUL.FTZ R104, R104, c[0x0][0x320] ;  /* 0x0000c80068687a20 */ /* 0x000fe40000410000 */
[----:B------:R-:W-:Y:S02]  /*9920*/  FMUL.FTZ R105, R105, c[0x0][0x320] ;  /* 0x0000c80069697a20 */ /* 0x000fe40000410000 */
[----:B--2---:R-:W-:Y:S02]  /*9930*/  IMAD R0, R196, -0x70, RZ ;  /* 0xffffff90c4007824 */ /* 0x004fe400078e02ff */
[----:B------:R-:W-:Y:S02]  /*9940*/  FMUL.FTZ R106, R106, c[0x0][0x320] ;  /* 0x0000c8006a6a7a20 */ /* 0x000fe40000410000 */
[----:B------:R-:W-:Y:S01]  /*9950*/  FMUL.FTZ R108, R108, c[0x0][0x320] ;  /* 0x0000c8006c6c7a20 */ /* 0x000fe20000410000 */
[----:B------:R-:W1:Y:S01]  /*9960*/  MUFU.TANH R61, R61 ;  /* 0x0000003d003d7308 */ /* 0x000e620000002400 */
[----:B------:R-:W-:Y:S01]  /*9970*/  IADD3 R0, -R119, 0x1, R0 ;  /* 0x0000000177007810 */ /* 0x000fe20007ffe100 */
[----:B------:R-:W-:Y:S02]  /*9980*/  FMUL.FTZ R112, R112, c[0x0][0x320] ;  /* 0x0000c80070707a20 */ /* 0x000fe40000410000 */
[----:B------:R-:W-:Y:S01]  /*9990*/  FMUL.FTZ R114, R114, c[0x0][0x320] ;  /* 0x0000c80072727a20 */ /* 0x000fe20000410000 */
[----:B------:R-:W-:Y:S01]  /*99a0*/  IADD3 R0, R0, c[0x0][0x1d0], RZ ;  /* 0x0000740000007a10 */ /* 0x000fe20007ffe0ff */
[----:B------:R-:W-:Y:S02]  /*99b0*/  FMUL.FTZ R113, R113, c[0x0][0x320] ;  /* 0x0000c80071717a20 */ /* 0x000fe40000410000 */
[----:B------:R-:W-:Y:S01]  /*99c0*/  FMUL.FTZ R110, R110, c[0x0][0x320] ;  /* 0x0000c8006e6e7a20 */ /* 0x000fe20000410000 */
[----:B------:R-:W-:Y:S01]  /*99d0*/  IADD3 R0, R0, -c[0x0][0x168], RZ ;  /* 0x80005a0000007a10 */ /* 0x000fe20007ffe0ff */
[----:B------:R-:W-:Y:S03]  /*99e0*/  MUFU.TANH R63, R63 ;  /* 0x0000003f003f7308 */ /* 0x000fe60000002400 */
[C---:B---3--:R-:W-:Y:S01]  /*99f0*/  IADD3 R5, R0.reuse, R5, RZ ;  /* 0x0000000500057210 */ /* 0x048fe20007ffe0ff */
[C---:B------:R-:W-:Y:S02]  /*9a00*/  IMAD.IADD R4, R0.reuse, 0x1, R4 ;  /* 0x0000000100047824 */ /* 0x040fe400078e0204 */
[C---:B------:R-:W-:Y:S01]  /*9a10*/  IMAD.IADD R2, R0.reuse, 0x1, R2 ;  /* 0x0000000100027824 */ /* 0x040fe200078e0202 */
[----:B------:R-:W-:Y:S01]  /*9a20*/  IADD3 R0, R0, R8, RZ ;  /* 0x0000000800007210 */ /* 0x000fe20007ffe0ff */
[----:B------:R-:W-:Y:S01]  /*9a30*/  FMUL.FTZ R8, R82, c[0x0][0x320] ;  /* 0x0000c80052087a20 */ /* 0x000fe20000410000 */
[----:B------:R-:W-:Y:S01]  /*9a40*/  ISETP.GT.AND P1, PT, R4, RZ, PT ;  /* 0x000000ff0400720c */ /* 0x000fe20003f24270 */
[----:B------:R-:W-:Y:S01]  /*9a50*/  MUFU.TANH R213, R39 ;  /* 0x0000002700d57308 */ /* 0x000fe20000002400 */
[----:B------:R-:W-:Y:S02]  /*9a60*/  ISETP.GT.AND P3, PT, R2, RZ, PT ;  /* 0x000000ff0200720c */ /* 0x000fe40003f64270 */
[----:B------:R-:W-:Y:S02]  /*9a70*/  FSEL R16, R246, -INF , P1 ;  /* 0xff800000f6107808 */ /* 0x000fe40000800000 */
[----:B------:R-:W-:Y:S02]  /*9a80*/  FSEL R20, R243, -INF , P3 ;  /* 0xff800000f3147808 */ /* 0x000fe40001800000 */
[C---:B------:R-:W-:Y:S02]  /*9a90*/  ISETP.GT.AND P1, PT, R0.reuse, 0x1, PT ;  /* 0x000000010000780c */ /* 0x040fe40003f24270 */
[----:B------:R-:W-:Y:S01]  /*9aa0*/  ISETP.GT.AND P3, PT, R0, 0x8, PT ;  /* 0x000000080000780c */ /* 0x000fe20003f64270 */
[----:B------:R-:W-:Y:S01]  /*9ab0*/  MUFU.TANH R57, R57 ;  /* 0x0000003900397308 */ /* 0x000fe20000002400 */
[----:B----4-:R-:W-:Y:S02]  /*9ac0*/  FSEL R29, R222, -INF , P1 ;  /* 0xff800000de1d7808 */ /* 0x010fe40000800000 */
[----:B------:R-:W-:Y:S02]  /*9ad0*/  FSEL R50, R220, -INF , P3 ;  /* 0xff800000dc327808 */ /* 0x000fe40001800000 */
[C---:B------:R-:W-:Y:S02]  /*9ae0*/  ISETP.GT.AND P5, PT, R4.reuse, 0x1, PT ;  /* 0x000000010400780c */ /* 0x040fe40003fa4270 */
[C---:B------:R-:W-:Y:S02]  /*9af0*/  ISETP.GT.AND P1, PT, R5.reuse, 0x8, PT ;  /* 0x000000080500780c */ /* 0x040fe40003f24270 */
[----:B------:R-:W-:Y:S01]  /*9b00*/  ISETP.GT.AND P3, PT, R4, 0x8, PT ;  /* 0x000000080400780c */ /* 0x000fe20003f64270 */
[----:B------:R-:W2:Y:S01]  /*9b10*/  MUFU.TANH R66, R66 ;  /* 0x0000004200427308 */ /* 0x000ea20000002400 */
[----:B------:R-:W-:Y:S02]  /*9b20*/  FSEL R17, R244, -INF , P5 ;  /* 0xff800000f4117808 */ /* 0x000fe40002800000 */
[----:B------:R-:W-:Y:S02]  /*9b30*/  ISETP.GT.AND P5, PT, R2, 0x8, PT ;  /* 0x000000080200780c */ /* 0x000fe40003fa4270 */
[----:B------:R-:W-:Y:S02]  /*9b40*/  FSEL R18, R18, -INF , P3 ;  /* 0xff80000012127808 */ /* 0x000fe40001800000 */
[----:B------:R-:W-:Y:S02]  /*9b50*/  FSEL R14, R14, -INF , P1 ;  /* 0xff8000000e0e7808 */ /* 0x000fe40000800000 */
[----:B------:R-:W-:Y:S01]  /*9b60*/  ISETP.GT.AND P1, PT, R5, 0x11, PT ;  /* 0x000000110500780c */ /* 0x000fe20003f24270 */
[----:B------:R-:W-:Y:S01]  /*9b70*/  MUFU.TANH R39, R68 ;  /* 0x0000004400277308 */ /* 0x000fe20000002400 */
[----:B------:R-:W-:Y:S02]  /*9b80*/  ISETP.GT.AND P3, PT, R4, 0x11, PT ;  /* 0x000000110400780c */ /* 0x000fe40003f64270 */
[----:B------:R-:W-:Y:S02]  /*9b90*/  FSEL R22, R221, -INF , P5 ;  /* 0xff800000dd167808 */ /* 0x000fe40002800000 */
[----:B------:R-:W-:Y:S02]  /*9ba0*/  FSEL R36, R216, -INF , P1 ;  /* 0xff800000d8247808 */ /* 0x000fe40000800000 */
[----:B------:R-:W-:Y:S02]  /*9bb0*/  FSEL R96, R214, -INF , P3 ;  /* 0xff800000d6607808 */ /* 0x000fe40001800000 */
[C---:B------:R-:W-:Y:S01]  /*9bc0*/  ISETP.GT.AND P1, PT, R2.reuse, 0x11, PT ;  /* 0x000000110200780c */ /* 0x040fe20003f24270 */
[----:B------:R-:W-:Y:S01]  /*9bd0*/  MUFU.TANH R48, R81 ;  /* 0x0000005100307308 */ /* 0x000fe20000002400 */
[----:B------:R-:W-:Y:S02]  /*9be0*/  ISETP.GT.AND P3, PT, R2, 0x18, PT ;  /* 0x000000180200780c */ /* 0x000fe40003f64270 */
[----:B------:R-:W-:Y:S02]  /*9bf0*/  ISETP.GT.AND P5, PT, R5, 0x9, PT ;  /* 0x000000090500780c */ /* 0x000fe40003fa4270 */
[----:B------:R-:W-:Y:S02]  /*9c00*/  FSEL R99, R210, -INF , P1 ;  /* 0xff800000d2637808 */ /* 0x000fe40000800000 */
[----:B------:R-:W-:Y:S02]  /*9c10*/  FSEL R15, R15, -INF , P5 ;  /* 0xff8000000f0f7808 */ /* 0x000fe40002800000 */
[----:B------:R-:W-:Y:S01]  /*9c20*/  ISETP.GT.AND P5, PT, R4, 0x10, PT ;  /* 0x000000100400780c */ /* 0x000fe20003fa4270 */
[----:B------:R-:W-:Y:S01]  /*9c30*/  MUFU.TANH R211, R26 ;  /* 0x0000001a00d37308 */ /* 0x000fe20000002400 */
[----:B------:R-:W-:Y:S02]  /*9c40*/  ISETP.GT.AND P1, PT, R0, 0x19, PT ;  /* 0x000000190000780c */ /* 0x000fe40003f24270 */
[----:B------:R-:W-:Y:S02]  /*9c50*/  FSEL R100, R206, -INF , P3 ;  /* 0xff800000ce647808 */ /* 0x000fe40001800000 */
[----:B------:R-:W-:Y:S02]  /*9c60*/  ISETP.GT.AND P3, PT, R5, 0x19, PT ;  /* 0x000000190500780c */ /* 0x000fe40003f64270 */
[----:B------:R-:W-:Y:S02]  /*9c70*/  FSEL R90, R215, -INF , P5 ;  /* 0xff800000d75a7808 */ /* 0x000fe40002800000 */
[----:B------:R-:W-:Y:S01]  /*9c80*/  FSEL R199, R199, -INF , P1 ;  /* 0xff800000c7c77808 */ /* 0x000fe20000800000 */
[----:B------:R-:W-:Y:S01]  /*9c90*/  MUFU.TANH R62, R62 ;  /* 0x0000003e003e7308 */ /* 0x000fe20000002400 */
[----:B------:R-:W-:Y:S02]  /*9ca0*/  FSEL R45, R203, -INF , P3 ;  /* 0xff800000cb2d7808 */ /* 0x000fe40001800000 */
[----:B------:R-:W-:Y:S02]  /*9cb0*/  ISETP.GT.AND P5, PT, R0, 0x11, PT ;  /* 0x000000110000780c */ /* 0x000fe40003fa4270 */
[----:B------:R-:W-:Y:S02]  /*9cc0*/  ISETP.GT.AND P1, PT, R5, 0x20, PT ;  /* 0x000000200500780c */ /* 0x000fe40003f24270 */
[----:B------:R-:W-:Y:S02]  /*9cd0*/  ISETP.GT.AND P3, PT, R4, 0x20, PT ;  /* 0x000000200400780c */ /* 0x000fe40003f64270 */
[----:B------:R-:W-:Y:S01]  /*9ce0*/  FSEL R197, R197, -INF , P5 ;  /* 0xff800000c5c57808 */ /* 0x000fe20002800000 */
[----:B------:R-:W-:Y:S01]  /*9cf0*/  MUFU.TANH R32, R64 ;  /* 0x0000004000207308 */ /* 0x000fe20000002400 */
[----:B------:R-:W-:Y:S02]  /*9d00*/  FSEL R44, R200, -INF , P1 ;  /* 0xff800000c82c7808 */ /* 0x000fe40000800000 */
[----:B------:R-:W-:Y:S02]  /*9d10*/  FSEL R208, R208, -INF , P3 ;  /* 0xff800000d0d07808 */ /* 0x000fe40001800000 */
[----:B------:R-:W-:Y:S02]  /*9d20*/  ISETP.GT.AND P3, PT, R0, 0x21, PT ;  /* 0x000000210000780c */ /* 0x000fe40003f64270 */
[----:B------:R-:W-:Y:S02]  /*9d30*/  ISETP.GT.AND P1, PT, R2, 0x21, PT ;  /* 0x000000210200780c */ /* 0x000fe40003f24270 */
[----:B------:R-:W-:Y:S01]  /*9d40*/  ISETP.GT.AND P5, PT, R5, 0x18, PT ;  /* 0x000000180500780c */ /* 0x000fe20003fa4270 */
[----:B------:R-:W3:Y:S01]  /*9d50*/  MUFU.TANH R71, R71 ;  /* 0x0000004700477308 */ /* 0x000ee20000002400 */
[----:B------:R-:W-:Y:S02]  /*9d60*/  FSEL R82, R186, -INF , P3 ;  /* 0xff800000ba527808 */ /* 0x000fe40001800000 */
[----:B------:R-:W-:Y:S02]  /*9d70*/  FSEL R35, R204, -INF , P5 ;  /* 0xff800000cc237808 */ /* 0x000fe40002800000 */
[----:B------:R-:W-:Y:S02]  /*9d80*/  FSEL R247, R247, -INF , P1 ;  /* 0xff800000f7f77808 */ /* 0x000fe40000800000 */
[C---:B------:R-:W-:Y:S02]  /*9d90*/  ISETP.GT.AND P1, PT, R0.reuse, 0x28, PT ;  /* 0x000000280000780c */ /* 0x040fe40003f24270 */
[C---:B------:R-:W-:Y:S01]  /*9da0*/  ISETP.GT.AND P2, PT, R5.reuse, 0x1, PT ;  /* 0x000000010500780c */ /* 0x040fe20003f44270 */
[----:B------:R-:W-:Y:S01]  /*9db0*/  MUFU.TANH R73, R73 ;  /* 0x0000004900497308 */ /* 0x000fe20000002400 */
[C---:B------:R-:W-:Y:S02]  /*9dc0*/  ISETP.GT.AND P5, PT, R5.reuse, 0x21, PT ;  /* 0x000000210500780c */ /* 0x040fe40003fa4270 */
[----:B------:R-:W-:Y:S02]  /*9dd0*/  ISETP.GT.AND P3, PT, R5, 0x28, PT ;  /* 0x000000280500780c */ /* 0x000fe40003f64270 */
[----:B------:R-:W-:Y:S02]  /*9de0*/  FSEL R239, R185, -INF , P1 ;  /* 0xff800000b9ef7808 */ /* 0x000fe40000800000 */
[----:B------:R-:W-:Y:S02]  /*9df0*/  FSEL R43, R187, -INF , P5 ;  /* 0xff800000bb2b7808 */ /* 0x000fe40002800000 */
[----:B------:R-:W-:Y:S01]  /*9e00*/  ISETP.GT.AND P5, PT, R0, 0x20, PT ;  /* 0x000000200000780c */ /* 0x000fe20003fa4270 */
[----:B------:R4:W-:Y:S01]  /*9e10*/  MUFU.TANH R219, R13 ;  /* 0x0000000d00db7308 */ /* 0x0009e20000002400 */
[----:B------:R-:W-:Y:S02]  /*9e20*/  ISETP.GT.AND P1, PT, R4, 0x29, PT ;  /* 0x000000290400780c */ /* 0x000fe40003f24270 */
[----:B------:R-:W-:Y:S02]  /*9e30*/  FSEL R250, R250, -INF , P5 ;  /* 0xff800000fafa7808 */ /* 0x000fe40002800000 */
[----:B------:R-:W-:Y:S02]  /*9e40*/  FSEL R42, R42, -INF , P3 ;  /* 0xff8000002a2a7808 */ /* 0x000fe40001800000 */
[----:B------:R-:W-:Y:S02]  /*9e50*/  FSEL R209, R209, -INF , P1 ;  /* 0xff800000d1d17808 */ /* 0x000fe40000800000 */
[----:B------:R-:W-:Y:S01]  /*9e60*/  ISETP.GT.AND P1, PT, R2, 0x30, PT ;  /* 0x000000300200780c */ /* 0x000fe20003f24270 */
[----:B------:R-:W-:Y:S01]  /*9e70*/  MUFU.TANH R67, R67 ;  /* 0x0000004300437308 */ /* 0x000fe20000002400 */
[----:B------:R-:W-:Y:S02]  /*9e80*/  ISETP.GT.AND P3, PT, R5, 0x31, PT ;  /* 0x000000310500780c */ /* 0x000fe40003f64270 */
[----:B------:R-:W-:Y:S02]  /*9e90*/  FSEL R234, R56, -INF , P1 ;  /* 0xff80000038ea7808 */ /* 0x000fe40000800000 */
[----:B------:R-:W-:Y:S02]  /*9ea0*/  FSEL R33, R33, -INF , P3 ;  /* 0xff80000021217808 */ /* 0x000fe40001800000 */
[----:B------:R-:W-:Y:S02]  /*9eb0*/  ISETP.GT.AND P1, PT, R2, 0x39, PT ;  /* 0x000000390200780c */ /* 0x000fe40003f24270 */
[----:B------:R-:W-:Y:S01]  /*9ec0*/  ISETP.GT.AND P5, PT, R0, 0x29, PT ;  /* 0x000000290000780c */ /* 0x000fe20003fa4270 */
[----:B------:R-:W-:Y:S01]  /*9ed0*/  MUFU.TANH R38, R69 ;  /* 0x0000004500267308 */ /* 0x000fe20000002400 */
[----:B-1----:R-:W-:Y:S02]  /*9ee0*/  FSEL R61, R61, -INF , P1 ;  /* 0xff8000003d3d7808 */ /* 0x002fe40000800000 */
[----:B------:R-:W-:Y:S02]  /*9ef0*/  ISETP.GT.AND P1, PT, R4, 0x38, PT ;  /* 0x000000380400780c */ /* 0x000fe40003f24270 */
[----:B----4-:R-:W-:Y:S02]  /*9f00*/  FSEL R13, R251, -INF , P2 ;  /* 0xff800000fb0d7808 */ /* 0x010fe40001000000 */
[----:B--2---:R-:W-:Y:S02]  /*9f10*/  FSEL R81, R66, -INF , P1 ;  /* 0xff80000042517808 */ /* 0x004fe40000800000 */
[----:B------:R-:W-:Y:S01]  /*9f20*/  ISETP.GT.AND P2, PT, R2, 0x1, PT ;  /* 0x000000010200780c */ /* 0x000fe20003f44270 */
[----:B------:R-:W1:Y:S01]  /*9f30*/  MUFU.TANH R76, R76 ;  /* 0x0000004c004c7308 */ /* 0x000e620000002400 */
[----:B------:R-:W-:Y:S02]  /*9f40*/  FSEL R184, R184, -INF , P5 ;  /* 0xff800000b8b87808 */ /* 0x000fe40002800000 */
[----:B------:R-:W-:Y:S02]  /*9f50*/  ISETP.GT.AND P5, PT, R5, 0x30, PT ;  /* 0x000000300500780c */ /* 0x000fe40003fa4270 */
[----:B------:R-:W-:Y:S02]  /*9f60*/  ISETP.GT.AND P1, PT, R4, 0x41, PT ;  /* 0x000000410400780c */ /* 0x000fe40003f24270 */
[----:B------:R-:W-:Y:S02]  /*9f70*/  FSEL R34, R34, -INF , P5 ;  /* 0xff80000022227808 */ /* 0x000fe40002800000 */
[C---:B------:R-:W-:Y:S01]  /*9f80*/  ISETP.GT.AND P5, PT, R2.reuse, 0x31, PT ;  /* 0x000000310200780c */ /* 0x040fe20003fa4270 */
[----:B------:R-:W-:Y:S01]  /*9f90*/  MUFU.TANH R78, R78 ;  /* 0x0000004e004e7308 */ /* 0x000fe20000002400 */
[----:B---3--:R-:W-:Y:S01]  /*9fa0*/  FSEL R64, R71, -INF , P1 ;  /* 0xff80000047407808 */ /* 0x008fe20000800000 */
[----:B------:R-:W-:Y:S01]  /*9fb0*/  FMUL.FTZ R71, R111, c[0x0][0x320] ;  /* 0x0000c8006f477a20 */ /* 0x000fe20000410000 */
[----:B------:R-:W-:Y:S02]  /*9fc0*/  FSEL R119, R57, -INF , P5 ;  /* 0xff80000039777808 */ /* 0x000fe40002800000 */
[----:B------:R-:W-:Y:S02]  /*9fd0*/  ISETP.GT.AND P1, PT, R2, 0x48, PT ;  /* 0x000000480200780c */ /* 0x000fe40003f24270 */
[----:B------:R-:W-:Y:S02]  /*9fe0*/  ISETP.GT.AND P3, PT, R0, 0x30, PT ;  /* 0x000000300000780c */ /* 0x000fe40003f64270 */
[----:B------:R-:W-:Y:S01]  /*9ff0*/  ISETP.GT.AND P0, PT, R5, RZ, PT ;  /* 0x000000ff0500720c */ /* 0x000fe20003f04270 */
[----:B------:R-:W-:Y:S01]  /*a000*/  MUFU.TANH R71, R71 ;  /* 0x0000004700477308 */ /* 0x000fe20000002400 */
[----:B------:R-:W-:Y:S02]  /*a010*/  FSEL R58, R58, -INF , P3 ;  /* 0xff8000003a3a7808 */ /* 0x000fe40001800000 */
[----:B------:R-:W-:Y:S02]  /*a020*/  ISETP.GT.AND P3, PT, R0, 0x39, PT ;  /* 0x000000390000780c */ /* 0x000fe40003f64270 */
[----:B-1----:R-:W-:Y:S02]  /*a030*/  FSEL R69, R76, -INF , P1 ;  /* 0xff8000004c457808 */ /* 0x002fe40000800000 */
[----:B------:R-:W-:Y:S02]  /*a040*/  FSEL R63, R63, -INF , P3 ;  /* 0xff8000003f3f7808 */ /* 0x000fe40001800000 */
[----:B------:R-:W-:Y:S01]  /*a050*/  ISETP.GT.AND P3, PT, R5, 0x40, PT ;  /* 0x000000400500780c */ /* 0x000fe20003f64270 */
[----:B------:R-:W1:Y:S01]  /*a060*/  MUFU.TANH R19, R19 ;  /* 0x0000001300137308 */ /* 0x000e620000002400 */
[----:B------:R-:W-:Y:S02]  /*a070*/  FSEL R7, R252, -INF , P0 ;  /* 0xff800000fc077808 */ /* 0x000fe40000000000 */
[----:B------:R-:W-:Y:S02]  /*a080*/  FSEL R39, R39, -INF , P3 ;  /* 0xff80000027277808 */ /* 0x000fe40001800000 */
[----:B------:R-:W-:Y:S02]  /*a090*/  ISETP.GT.AND P0, PT, R0, RZ, PT ;  /* 0x000000ff0000720c */ /* 0x000fe40003f04270 */
[----:B------:R-:W-:Y:S02]  /*a0a0*/  ISETP.GT.AND P3, PT, R2, 0x41, PT ;  /* 0x000000410200780c */ /* 0x000fe40003f64270 */
[----:B------:R-:W-:Y:S01]  /*a0b0*/  FSEL R26, R242, -INF , P0 ;  /* 0xff800000f21a7808 */ /* 0x000fe20000000000 */
[----:B------:R-:W2:Y:S01]  /*a0c0*/  MUFU.TANH R6, R83 ;  /* 0x0000005300067308 */ /* 0x000ea20000002400 */
[----:B------:R-:W-:Y:S02]  /*a0d0*/  ISETP.GT.AND P0, PT, R2, 0x9, PT ;  /* 0x000000090200780c */ /* 0x000fe40003f04270 */
[----:B------:R-:W-:Y:S02]  /*a0e0*/  IADD3 R242, R196, -0x1, RZ ;  /* 0xffffffffc4f27810 */ /* 0x000fe40007ffe0ff */
[----:B------:R-:W-:Y:S02]  /*a0f0*/  FSEL R23, R219, -INF , P0 ;  /* 0xff800000db177808 */ /* 0x000fe40000000000 */
[----:B------:R-:W-:Y:S02]  /*a100*/  ISETP.GT.AND P5, PT, R0, 0x38, PT ;  /* 0x000000380000780c */ /* 0x000fe40003fa4270 */
[----:B------:R-:W-:Y:S01]  /*a110*/  ISETP.GT.AND P0, PT, R4, 0x9, PT ;  /* 0x000000090400780c */ /* 0x000fe20003f04270 */
[----:B------:R-:W3:Y:S01]  /*a120*/  MUFU.TANH R12, R12 ;  /* 0x0000000c000c7308 */ /* 0x000ee20000002400 */
[----:B------:R-:W-:Y:S02]  /*a130*/  FSEL R62, R62, -INF , P5 ;  /* 0xff8000003e3e7808 */ /* 0x000fe40002800000 */
[----:B------:R-:W-:Y:S02]  /*a140*/  ISETP.GT.AND P5, PT, R4, 0x39, PT ;  /* 0x000000390400780c */ /* 0x000fe40003fa4270 */
[----:B-1----:R-:W-:Y:S02]  /*a150*/  FSEL R19, R19, -INF , P0 ;  /* 0xff80000013137808 */ /* 0x002fe40000000000 */
        /* <DEDUP_REMOVED lines=12> */
[C---:B------:R-:W-:Y:S02]  /*a220*/  ISETP.GT.AND P3, PT, R0.reuse, 0x48, PT ;  /* 0x000000480000780c */ /* 0x040fe40003f64270 */
[----:B------:R-:W-:Y:S01]  /*a230*/  ISETP.GT.AND P1, PT, R0, 0x51, PT ;  /* 0x000000510000780c */ /* 0x000fe20003f24270 */
[----:B------:R-:W1:Y:S01]  /*a240*/  MUFU.TANH R27, R27 ;  /* 0x0000001b001b7308 */ /* 0x000e620000002400 */
[----:B------:R-:W-:Y:S02]  /*a250*/  FSEL R67, R78, -INF , P3 ;  /* 0xff8000004e437808 */ /* 0x000fe40001800000 */
[----:B------:R-:W-:Y:S04]  /*a260*/  ISETP.GT.AND P3, PT, R4, 0x49, PT ;  /* 0x000000490400780c */ /* 0x000fe80003f64270 */
[----:B--2---:R-:W-:Y:S02]  /*a270*/  FSEL R216, R6, -INF , P3 ;  /* 0xff80000006d87808 */ /* 0x004fe40001800000 */
[----:B------:R-:W-:Y:S01]  /*a280*/  ISETP.GT.AND P3, PT, R2, 0x50, PT ;  /* 0x000000500200780c */ /* 0x000fe20003f64270 */
[----:B------:R-:W2:Y:S03]  /*a290*/  MUFU.TANH R93, R93 ;  /* 0x0000005d005d7308 */ /* 0x000ea60000002400 */
[----:B---3--:R-:W-:Y:S01]  /*a2a0*/  FSEL R252, R12, -INF , P3 ;  /* 0xff8000000cfc7808 */ /* 0x008fe20001800000 */
[----:B------:R-:W-:Y:S01]  /*a2b0*/  FMUL.FTZ R12, R107, c[0x0][0x320] ;  /* 0x0000c8006b0c7a20 */ /* 0x000fe20000410000 */
[----:B------:R-:W-:Y:S05]  /*a2c0*/  ISETP.GT.AND P3, PT, R2, 0x59, PT ;  /* 0x000000590200780c */ /* 0x000fea0003f64270 */
[----:B------:R-:W3:Y:S01]  /*a2d0*/  MUFU.TANH R72, R72 ;  /* 0x0000004800487308 */ /* 0x000ee20000002400 */
[----:B-1----:R-:W-:Y:S02]  /*a2e0*/  FSEL R65, R27, -INF , P1 ;  /* 0xff8000001b417808 */ /* 0x002fe40000800000 */
[----:B------:R-:W-:Y:S07]  /*a2f0*/  ISETP.GT.AND P1, PT, R4, 0x58, PT ;  /* 0x000000580400780c */ /* 0x000fee0003f24270 */
[----:B------:R-:W1:Y:S01]  /*a300*/  MUFU.TANH R28, R28 ;  /* 0x0000001c001c7308 */ /* 0x000e620000002400 */
[----:B--2---:R-:W-:Y:S02]  /*a310*/  FSEL R244, R93, -INF , P3 ;  /* 0xff8000005df47808 */ /* 0x004fe40001800000 */
[C---:B------:R-:W-:Y:S07]  /*a320*/  ISETP.GT.AND P3, PT, R5.reuse, 0x60, PT ;  /* 0x000000600500780c */ /* 0x040fee0003f64270 */
[----:B------:R-:W2:Y:S01]  /*a330*/  MUFU.TANH R52, R52 ;  /* 0x0000003400347308 */ /* 0x000ea20000002400 */
[----:B---3--:R-:W-:Y:S02]  /*a340*/  FSEL R83, R72, -INF , P5 ;  /* 0xff80000048537808 */ /* 0x008fe40002800000 */
[----:B------:R-:W-:Y:S07]  /*a350*/  ISETP.GT.AND P5, PT, R2, 0x49, PT ;  /* 0x000000490200780c */ /* 0x000fee0003fa4270 */
[----:B------:R-:W3:Y:S01]  /*a360*/  MUFU.TANH R77, R77 ;  /* 0x0000004d004d7308 */ /* 0x000ee20000002400 */
[----:B-1----:R-:W-:Y:S02]  /*a370*/  FSEL R206, R28, -INF , P1 ;  /* 0xff8000001cce7808 */ /* 0x002fe40000800000 */
[----:B------:R-:W-:Y:S07]  /*a380*/  ISETP.GT.AND P1, PT, R5, 0x69, PT ;  /* 0x000000690500780c */ /* 0x000fee0003f24270 */
[----:B------:R-:W1:Y:S01]  /*a390*/  MUFU.TANH R198, R30 ;  /* 0x0000001e00c67308 */ /* 0x000e620000002400 */
[----:B--2---:R-:W-:Y:S02]  /*a3a0*/  FSEL R28, R52, -INF , P3 ;  /* 0xff800000341c7808 */ /* 0x004fe40001800000 */
[----:B------:R-:W2:Y:S01]  /*a3b0*/  LDL R52, [R1+0x20] ;  /* 0x0000200001347983 */ /* 0x000ea20000100800 */
[C---:B------:R-:W-:Y:S06]  /*a3c0*/  ISETP.GT.AND P3, PT, R4.reuse, 0x61, PT ;  /* 0x000000610400780c */ /* 0x040fec0003f64270 */
[----:B------:R4:W4:Y:S01]  /*a3d0*/  MUFU.TANH R223, R9 ;  /* 0x0000000900df7308 */ /* 0x0009220000002400 */
[----:B---3--:R-:W-:Y:S02]  /*a3e0*/  FSEL R66, R77, -INF , P5 ;  /* 0xff8000004d427808 */ /* 0x008fe40002800000 */
[----:B------:R-:W3:Y:S01]  /*a3f0*/  LDL.64 R76, [R1+0x30] ;  /* 0x00003000014c7983 */ /* 0x000ee20000100a00 */
[----:B------:R-:W-:Y:S06]  /*a400*/  ISETP.GT.AND P5, PT, R4, 0x48, PT ;  /* 0x000000480400780c */ /* 0x000fec0003fa4270 */
[----:B------:R-:W4:Y:S01]  /*a410*/  MUFU.TANH R41, R49 ;  /* 0x0000003100297308 */ /* 0x000f220000002400 */
[----:B-1----:R-:W-:Y:S01]  /*a420*/  FSEL R198, R198, -INF , P0 ;  /* 0xff800000c6c67808 */ /* 0x002fe20000000000 */
[----:B------:R-:W-:Y:S01]  /*a430*/  FMUL.FTZ R30, R97, c[0x0][0x320] ;  /* 0x0000c800611e7a20 */ /* 0x000fe20000410000 */
[----:B------:R-:W-:Y:S07]  /*a440*/  ISETP.GT.AND P0, PT, R4, 0x18, PT ;  /* 0x000000180400780c */ /* 0x000fee0003f04270 */
[----:B------:R1:W1:Y:S01]  /*a450*/  MUFU.TANH R25, R54 ;  /* 0x0000003600197308 */ /* 0x0002620000002400 */
[----:B------:R-:W-:Y:S02]  /*a460*/  FSEL R91, R202, -INF , P0 ;  /* 0xff800000ca5b7808 */ /* 0x000fe40000000000 */
[----:B------:R-:W-:Y:S01]  /*a470*/  ISETP.GT.AND P0, PT, R4, 0x21, PT ;  /* 0x000000210400780c */ /* 0x000fe20003f04270 */
[----:B----4-:R-:W-:Y:S01]  /*a480*/  FMUL.FTZ R9, R87, c[0x0][0x320] ;  /* 0x0000c80057097a20 */ /* 0x010fe20000410000 */
[----:B------:R-:W-:Y:S02]  /*a490*/  FSEL R21, R223, -INF , P2 ;  /* 0xff800000df157808 */ /* 0x000fe40001000000 */
[----:B------:R-:W-:Y:S02]  /*a4a0*/  ISETP.GT.AND P2, PT, R0, 0x9, PT ;  /* 0x000000090000780c */ /* 0x000fe40003f44270 */
[----:B------:R-:W-:Y:S01]  /*a4b0*/  FSEL R213, R213, -INF , P0 ;  /* 0xff800000d5d57808 */ /* 0x000fe20000000000 */
[----:B------:R-:W4:Y:S01]  /*a4c0*/  MUFU.TANH R59, R59 ;  /* 0x0000003b003b7308 */ /* 0x000f220000002400 */
[----:B------:R-:W-:Y:S02]  /*a4d0*/  FSEL R51, R218, -INF , P2 ;  /* 0xff800000da337808 */ /* 0x000fe40001000000 */
[----:B------:R-:W-:Y:S02]  /*a4e0*/  ISETP.GT.AND P2, PT, R5, 0x10, PT ;  /* 0x000000100500780c */ /* 0x000fe40003f44270 */
[----:B------:R-:W-:Y:S02]  /*a4f0*/  ISETP.GT.AND P0, PT, R2, 0x28, PT ;  /* 0x000000280200780c */ /* 0x000fe40003f04270 */
[----:B------:R-:W-:Y:S02]  /*a500*/  FSEL R37, R217, -INF , P2 ;  /* 0xff800000d9257808 */ /* 0x000fe40001000000 */
[----:B------:R-:W-:Y:S01]  /*a510*/  ISETP.GT.AND P2, PT, R0, 0x10, PT ;  /* 0x000000100000780c */ /* 0x000fe20003f44270 */
[----:B------:R-:W4:Y:S01]  /*a520*/  MUFU.TANH R74, R74 ;  /* 0x0000004a004a7308 */ /* 0x000f220000002400 */
[----:B------:R-:W-:Y:S02]  /*a530*/  FSEL R248, R248, -INF , P0 ;  /* 0xff800000f8f87808 */ /* 0x000fe40000000000 */
[----:B------:R-:W-:Y:S01]  /*a540*/  ISETP.GT.AND P0, PT, R5, 0x29, PT ;  /* 0x000000290500780c */ /* 0x000fe20003f04270 */
[----:B-1----:R-:W-:Y:S01]  /*a550*/  FMUL.FTZ R54, R101, c[0x0][0x320] ;  /* 0x0000c80065367a20 */ /* 0x002fe20000410000 */
[----:B------:R-:W-:Y:S02]  /*a560*/  FSEL R195, R211, -INF , P2 ;  /* 0xff800000d3c37808 */ /* 0x000fe40001000000 */
[----:B------:R-:W-:Y:S02]  /*a570*/  FSEL R41, R41, -INF , P0 ;  /* 0xff80000029297808 */ /* 0x000fe40000000000 */
[----:B------:R-:W-:Y:S01]  /*a580*/  ISETP.GT.AND P0, PT, R4, 0x30, PT ;  /* 0x000000300400780c */ /* 0x000fe20003f04270 */
[----:B------:R-:W1:Y:S01]  /*a590*/  MUFU.TANH R55, R55 ;  /* 0x0000003700377308 */ /* 0x000e620000002400 */
[----:B------:R-:W-:Y:S02]  /*a5a0*/  ISETP.GT.AND P2, PT, R2, 0x19, PT ;  /* 0x000000190200780c */ /* 0x000fe40003f44270 */
[----:B------:R-:W-:Y:S02]  /*a5b0*/  FSEL R240, R25, -INF , P0 ;  /* 0xff80000019f07808 */ /* 0x000fe40000000000 */
[----:B------:R-:W-:Y:S02]  /*a5c0*/  FSEL R101, R205, -INF , P2 ;  /* 0xff800000cd657808 */ /* 0x000fe40001000000 */
[----:B------:R-:W-:Y:S02]  /*a5d0*/  ISETP.GT.AND P2, PT, R4, 0x19, PT ;  /* 0x000000190400780c */ /* 0x000fe40003f44270 */
[----:B------:R-:W-:Y:S01]  /*a5e0*/  ISETP.GT.AND P0, PT, R0, 0x31, PT ;  /* 0x000000310000780c */ /* 0x000fe20003f04270 */
[----:B------:R-:W1:Y:S01]  /*a5f0*/  MUFU.TANH R60, R60 ;  /* 0x0000003c003c7308 */ /* 0x000e620000002400 */
[----:B------:R-:W-:Y:S02]  /*a600*/  FSEL R97, R201, -INF , P2 ;  /* 0xff800000c9617808 */ /* 0x000fe40001000000 */
[C---:B------:R-:W-:Y:S02]  /*a610*/  ISETP.GT.AND P2, PT, R2.reuse, 0x20, PT ;  /* 0x000000200200780c */ /* 0x040fe40003f44270 */
[----:B----4-:R-:W-:Y:S02]  /*a620*/  FSEL R59, R59, -INF , P0 ;  /* 0xff8000003b3b7808 */ /* 0x010fe40000000000 */
[----:B------:R-:W-:Y:S02]  /*a630*/  ISETP.GT.AND P0, PT, R5, 0x38, PT ;  /* 0x000000380500780c */ /* 0x000fe40003f04270 */
[----:B------:R-:W-:Y:S01]  /*a640*/  FSEL R245, R245, -INF , P2 ;  /* 0xff800000f5f57808 */ /* 0x000fe20001000000 */
[----:B------:R-:W4:Y:S01]  /*a650*/  MUFU.TANH R70, R70 ;  /* 0x0000004600467308 */ /* 0x000f220000002400 */
[----:B------:R-:W-:Y:S02]  /*a660*/  ISETP.GT.AND P2, PT, R2, 0x29, PT ;  /* 0x000000290200780c */ /* 0x000fe40003f44270 */
[----:B------:R-:W-:Y:S02]  /*a670*/  FSEL R32, R32, -INF , P0 ;  /* 0xff80000020207808 */ /* 0x000fe40000000000 */
[----:B------:R-:W-:Y:S02]  /*a680*/  ISETP.GT.AND P0, PT, R5, 0x41, PT ;  /* 0x000000410500780c */ /* 0x000fe40003f04270 */
[----:B------:R-:W-:Y:S02]  /*a690*/  FSEL R249, R249, -INF , P2 ;  /* 0xff800000f9f97808 */ /* 0x000fe40001000000 */
[----:B------:R-:W-:Y:S01]  /*a6a0*/  FSEL R38, R38, -INF , P0 ;  /* 0xff80000026267808 */ /* 0x000fe20000000000 */
[----:B------:R4:W-:Y:S01]  /*a6b0*/  MUFU.TANH R49, R80 ;  /* 0x0000005000317308 */ /* 0x0009e20000002400 */
[----:B------:R-:W-:Y:S02]  /*a6c0*/  ISETP.GT.AND P2, PT, R4, 0x28, PT ;  /* 0x000000280400780c */ /* 0x000fe40003f44270 */
[----:B------:R-:W-:Y:S02]  /*a6d0*/  ISETP.GT.AND P0, PT, R0, 0x40, PT ;  /* 0x000000400000780c */ /* 0x000fe40003f04270 */
[----:B------:R-:W-:Y:S02]  /*a6e0*/  FSEL R207, R207, -INF , P2 ;  /* 0xff800000cfcf7808 */ /* 0x000fe40001000000 */
[----:B------:R-:W-:Y:S02]  /*a6f0*/  ISETP.GT.AND P2, PT, R4, 0x31, PT ;  /* 0x000000310400780c */ /* 0x000fe40003f44270 */
[----:B------:R-:W-:Y:S01]  /*a700*/  FSEL R56, R74, -INF , P0 ;  /* 0xff8000004a387808 */ /* 0x000fe20000000000 */
[----:B------:R-:W4:Y:S01]  /*a710*/  MUFU.TANH R75, R75 ;  /* 0x0000004b004b7308 */ /* 0x000f220000002400 */
[----:B-1----:R-:W-:Y:S02]  /*a720*/  FSEL R233, R55, -INF , P2 ;  /* 0xff80000037e97808 */ /* 0x002fe40001000000 */
[----:B------:R-:W-:Y:S02]  /*a730*/  ISETP.GT.AND P2, PT, R2, 0x38, PT ;  /* 0x000000380200780c */ /* 0x000fe40003f44270 */
[----:B------:R-:W-:Y:S02]  /*a740*/  FMNMX.FTZ R74, R7, R3, !PT ;  /* 0x00000003074a7209 */ /* 0x000fe40007810000 */
[----:B------:R-:W-:Y:S01]  /*a750*/  FSEL R230, R60, -INF , P2 ;  /* 0xff8000003ce67808 */ /* 0x000fe20001000000 */
[----:B------:R-:W-:Y:S01]  /*a760*/  IMAD.MOV.U32 R60, RZ, RZ, R58 ;  /* 0x000000ffff3c7224 */ /* 0x000fe200078e003a */
[----:B------:R-:W-:Y:S01]  /*a770*/  FMNMX.FTZ R74, R13, R74, !PT ;  /* 0x0000004a0d4a7209 */ /* 0x000fe20007810000 */
[----:B------:R-:W1:Y:S01]  /*a780*/  MUFU.TANH R8, R8 ;  /* 0x0000000800087308 */ /* 0x000e620000002400 */
[----:B------:R-:W-:Y:S02]  /*a790*/  ISETP.GT.AND P2, PT, R5, 0x39, PT ;  /* 0x000000390500780c */ /* 0x000fe40003f44270 */
[----:B------:R-:W-:Y:S02]  /*a7a0*/  FMNMX.FTZ R74, R14, R74, !PT ;  /* 0x0000004a0e4a7209 */ /* 0x000fe40007810000 */
[----:B------:R-:W-:Y:S02]  /*a7b0*/  FSEL R40, R40, -INF , P2 ;  /* 0xff80000028287808 */ /* 0x000fe40001000000 */
[----:B------:R-:W-:Y:S02]  /*a7c0*/  ISETP.GT.AND P2, PT, R4, 0x40, PT ;  /* 0x000000400400780c */ /* 0x000fe40003f44270 */
[----:B------:R-:W-:Y:S01]  /*a7d0*/  FMNMX.FTZ R74, R15, R74, !PT ;  /* 0x0000004a0f4a7209 */ /* 0x000fe20007810000 */
[----:B------:R-:W1:Y:S01]  /*a7e0*/  MUFU.TANH R46, R46 ;  /* 0x0000002e002e7308 */ /* 0x000e620000002400 */
[----:B----4-:R-:W-:Y:S02]  /*a7f0*/  FSEL R80, R70, -INF , P2 ;  /* 0xff80000046507808 */ /* 0x010fe40001000000 */
[----:B------:R-:W-:Y:S02]  /*a800*/  ISETP.GT.AND P2, PT, R0, 0x41, PT ;  /* 0x000000410000780c */ /* 0x000fe40003f44270 */
[----:B------:R-:W-:Y:S02]  /*a810*/  FMNMX.FTZ R74, R37, R74, !PT ;  /* 0x0000004a254a7209 */ /* 0x000fe40007810000 */
[----:B------:R-:W-:Y:S02]  /*a820*/  FSEL R55, R75, -INF , P2 ;  /* 0xff8000004b377808 */ /* 0x000fe40001000000 */
[----:B------:R-:W-:Y:S01]  /*a830*/  FMNMX.FTZ R74, R36, R74, !PT ;  /* 0x0000004a244a7209 */ /* 0x000fe20007810000 */
[----:B------:R-:W4:Y:S01]  /*a840*/  MUFU.TANH R79, R79 ;  /* 0x0000004f004f7308 */ /* 0x000f220000002400 */
[----:B------:R-:W-:Y:S02]  /*a850*/  ISETP.GT.AND P0, PT, R0, 0x49, PT ;  /* 0x000000490000780c */ /* 0x000fe40003f04270 */
[----:B------:R-:W-:Y:S02]  /*a860*/  FMNMX.FTZ R74, R35, R74, !PT ;  /* 0x0000004a234a7209 */ /* 0x000fe40007810000 */
[----:B-1----:R-:W-:Y:S02]  /*a870*/  FSEL R217, R8, -INF , P5 ;  /* 0xff80000008d97808 */ /* 0x002fe40002800000 */
[----:B------:R-:W-:Y:S02]  /*a880*/  FMNMX.FTZ R74, R45, R74, !PT ;  /* 0x0000004a2d4a7209 */ /* 0x000fe40007810000 */
[----:B------:R-:W-:Y:S01]  /*a890*/  ISETP.GT.AND P5, PT, R4, 0x51, PT ;  /* 0x000000510400780c */ /* 0x000fe20003fa4270 */
[----:B------:R-:W1:Y:S01]  /*a8a0*/  MUFU.TANH R24, R24 ;  /* 0x0000001800187308 */ /* 0x000e620000002400 */
[----:B------:R-:W-:Y:S02]  /*a8b0*/  FMNMX.FTZ R74, R44, R74, !PT ;  /* 0x0000004a2c4a7209 */ /* 0x000fe40007810000 */
[----:B------:R-:W-:Y:S02]  /*a8c0*/  ISETP.GT.AND P2, PT, R5, 0x48, PT ;  /* 0x000000480500780c */ /* 0x000fe40003f44270 */
[----:B------:R-:W-:Y:S02]  /*a8d0*/  FMNMX.FTZ R74, R43, R74, !PT ;  /* 0x0000004a2b4a7209 */ /* 0x000fe40007810000 */
[----:B------:R-:W-:Y:S02]  /*a8e0*/  FSEL R49, R49, -INF , P2 ;  /* 0xff80000031317808 */ /* 0x000fe40001000000 */
[----:B------:R-:W-:Y:S01]  /*a8f0*/  FMNMX.FTZ R74, R42, R74, !PT ;  /* 0x0000004a2a4a7209 */ /* 0x000fe20007810000 */
[----:B------:R1:W1:Y:S01]  /*a900*/  MUFU.TANH R6, R103 ;  /* 0x0000006700067308 */ /* 0x0002620000002400 */
[----:B------:R-:W-:Y:S02]  /*a910*/  ISETP.GT.AND P2, PT, R5, 0x51, PT ;  /* 0x000000510500780c */ /* 0x000fe40003f44270 */
[----:B------:R-:W-:Y:S02]  /*a920*/  FMNMX.FTZ R74, R41, R74, !PT ;  /* 0x0000004a294a7209 */ /* 0x000fe40007810000 */
[----:B------:R-:W-:Y:S02]  /*a930*/  FSEL R46, R46, -INF , P2 ;  /* 0xff8000002e2e7808 */ /* 0x000fe40001000000 */
[----:B------:R-:W-:Y:S02]  /*a940*/  ISETP.GT.AND P2, PT, R0, 0x50, PT ;  /* 0x000000500000780c */ /* 0x000fe40003f44270 */
[----:B----4-:R-:W-:Y:S01]  /*a950*/  FSEL R79, R79, -INF , P0 ;  /* 0xff8000004f4f7808 */ /* 0x010fe20000000000 */
[----:B------:R-:W4:Y:S01]  /*a960*/  MUFU.TANH R47, R47 ;  /* 0x0000002f002f7308 */ /* 0x000f220000002400 */
[----:B------:R-:W-:Y:S02]  /*a970*/  FMNMX.FTZ R74, R34, R74, !PT ;  /* 0x0000004a224a7209 */ /* 0x000fe40007810000 */
[----:B------:R-:W-:Y:S02]  /*a980*/  ISETP.GT.AND P0, PT, R5, 0x50, PT ;  /* 0x000000500500780c */ /* 0x000fe40003f04270 */
[----:B------:R-:W-:Y:S04]  /*a990*/  FMNMX.FTZ R74, R33, R74, !PT ;  /* 0x0000004a214a7209 */ /* 0x000fe80007810000 */
[----:B------:R-:W-:Y:S01]  /*a9a0*/  FMNMX.FTZ R74, R32, R74, !PT ;  /* 0x0000004a204a7209 */ /* 0x000fe20007810000 */
[----:B------:R-:W4:Y:S03]  /*a9b0*/  MUFU.TANH R9, R9 ;  /* 0x0000000900097308 */ /* 0x000f260000002400 */
[----:B------:R-:W-:Y:S01]  /*a9c0*/  FMNMX.FTZ R74, R40, R74, !PT ;  /* 0x0000004a284a7209 */ /* 0x000fe20007810000 */
[----:B-1----:R-:W-:Y:S01]  /*a9d0*/  IMAD.MOV.U32 R103, RZ, RZ, R64 ;  /* 0x000000ffff677224 */ /* 0x002fe200078e0040 */
[----:B------:R-:W-:Y:S02]  /*a9e0*/  FSEL R64, R24, -INF , P2 ;  /* 0xff80000018407808 */ /* 0x000fe40001000000 */
[----:B------:R-:W-:Y:S02]  /*a9f0*/  FMNMX.FTZ R74, R39, R74, !PT ;  /* 0x0000004a274a7209 */ /* 0x000fe40007810000 */
[----:B------:R-:W-:Y:S01]  /*aa00*/  FSEL R202, R6, -INF , P3 ;  /* 0xff80000006ca7808 */ /* 0x000fe20001800000 */
[----:B------:R-:W1:Y:S01]  /*aa10*/  MUFU.TANH R92, R92 ;  /* 0x0000005c005c7308 */ /* 0x000e620000002400 */
[----:B------:R-:W-:Y:S02]  /*aa20*/  FMNMX.FTZ R74, R38, R74, !PT ;  /* 0x0000004a264a7209 */ /* 0x000fe40007810000 */
[C---:B------:R-:W-:Y:S02]  /*aa30*/  ISETP.GT.AND P3, PT, R2.reuse, 0x60, PT ;  /* 0x000000600200780c */ /* 0x040fe40003f64270 */
[----:B----4-:R-:W-:Y:S02]  /*aa40*/  FSEL R47, R47, -INF , P0 ;  /* 0xff8000002f2f7808 */ /* 0x010fe40000000000 */
[C---:B------:R-:W-:Y:S02]  /*aa50*/  ISETP.GT.AND P0, PT, R2.reuse, 0x51, PT ;  /* 0x000000510200780c */ /* 0x040fe40003f04270 */
[----:B------:R-:W-:Y:S01]  /*aa60*/  ISETP.GT.AND P2, PT, R5, 0x59, PT ;  /* 0x000000590500780c */ /* 0x000fe20003f44270 */
[----:B------:R-:W4:Y:S01]  /*aa70*/  MUFU.TANH R31, R31 ;  /* 0x0000001f001f7308 */ /* 0x000f220000002400 */
[----:B------:R-:W-:Y:S02]  /*aa80*/  FSEL R251, R11, -INF , P0 ;  /* 0xff8000000bfb7808 */ /* 0x000fe40000000000 */
[----:B------:R-:W-:Y:S02]  /*aa90*/  ISETP.GT.AND P0, PT, R5, 0x58, PT ;  /* 0x000000580500780c */ /* 0x000fe40003f04270 */
[----:B------:R-:W-:Y:S01]  /*aaa0*/  FSEL R210, R9, -INF , P5 ;  /* 0xff80000009d27808 */ /* 0x000fe20002800000 */
[----:B------:R-:W-:Y:S01]  /*aab0*/  FMUL.FTZ R9, R115, c[0x0][0x320] ;  /* 0x0000c80073097a20 */ /* 0x000fe20000410000 */
[----:B------:R-:W-:Y:S01]  /*aac0*/  ISETP.GT.AND P5, PT, R2, 0x58, PT ;  /* 0x000000580200780c */ /* 0x000fe20003fa4270 */
[----:B------:R-:W-:Y:S01]  /*aad0*/  IMAD.MOV.U32 R115, RZ, RZ, R69 ;  /* 0x000000ffff737224 */ /* 0x000fe200078e0045 */
[----:B------:R-:W-:Y:S01]  /*aae0*/  FMNMX.FTZ R74, R49, R74, !PT ;  /* 0x0000004a314a7209 */ /* 0x000fe20007810000 */
[----:B------:R-:W4:Y:S03]  /*aaf0*/  MUFU.TANH R53, R53 ;  /* 0x0000003500357308 */ /* 0x000f260000002400 */
[----:B------:R-:W-:Y:S02]  /*ab00*/  FMNMX.FTZ R74, R48, R74, !PT ;  /* 0x0000004a304a7209 */ /* 0x000fe40007810000 */
[----:B-1----:R-:W-:Y:S02]  /*ab10*/  FSEL R246, R92, -INF , P5 ;  /* 0xff8000005cf67808 */ /* 0x002fe40002800000 */
[----:B------:R-:W-:Y:S02]  /*ab20*/  ISETP.GT.AND P5, PT, R4, 0x59, PT ;  /* 0x000000590400780c */ /* 0x000fe40003fa4270 */
[----:B------:R-:W-:Y:S01]  /*ab30*/  FMNMX.FTZ R74, R47, R74, !PT ;  /* 0x0000004a2f4a7209 */ /* 0x000fe20007810000 */
[----:B------:R-:W1:Y:S03]  /*ab40*/  MUFU.TANH R54, R54 ;  /* 0x0000003600367308 */ /* 0x000e660000002400 */
[----:B------:R-:W-:Y:S02]  /*ab50*/  FMNMX.FTZ R74, R46, R74, !PT ;  /* 0x0000004a2e4a7209 */ /* 0x000fe40007810000 */
[----:B----4-:R-:W-:Y:S02]  /*ab60*/  FSEL R31, R31, -INF , P0 ;  /* 0xff8000001f1f7808 */ /* 0x010fe40000000000 */
[----:B------:R-:W-:Y:S02]  /*ab70*/  ISETP.GT.AND P0, PT, R5, 0x61, PT ;  /* 0x000000610500780c */ /* 0x000fe40003f04270 */
[----:B------:R-:W-:Y:S01]  /*ab80*/  FMNMX.FTZ R74, R31, R74, !PT ;  /* 0x0000004a1f4a7209 */ /* 0x000fe20007810000 */
[----:B------:R-:W4:Y:S01]  /*ab90*/  MUFU.TANH R8, R102 ;  /* 0x0000006600087308 */ /* 0x000f220000002400 */
[----:B------:R-:W-:Y:S02]  /*aba0*/  FSEL R204, R53, -INF , P5 ;  /* 0xff80000035cc7808 */ /* 0x000fe40002800000 */
[----:B------:R-:W-:Y:S02]  /*abb0*/  MOV R53, R61 ;  /* 0x0000003d00357202 */ /* 0x000fe40000000f00 */
[----:B------:R-:W-:Y:S05]  /*abc0*/  ISETP.GT.AND P5, PT, R4, 0x60, PT ;  /* 0x000000600400780c */ /* 0x000fea0003fa4270 */
[----:B------:R-:W4:Y:S01]  /*abd0*/  MUFU.TANH R30, R30 ;  /* 0x0000001e001e7308 */ /* 0x000f220000002400 */
[----:B-1----:R-:W-:Y:S02]  /*abe0*/  FSEL R27, R54, -INF , P0 ;  /* 0xff800000361b7808 */ /* 0x002fe40000000000 */
[----:B------:R-:W-:Y:S07]  /*abf0*/  ISETP.GT.AND P0, PT, R4, 0x68, PT ;  /* 0x000000680400780c */ /* 0x000fee0003f04270 */
[----:B------:R-:W1:Y:S01]  /*ac00*/  MUFU.TANH R25, R112 ;  /* 0x0000007000197308 */ /* 0x000e620000002400 */
[----:B----4-:R-:W-:Y:S01]  /*ac10*/  FSEL R203, R8, -INF , P5 ;  /* 0xff80000008cb7808 */ /* 0x010fe20002800000 */
[----:B------:R-:W-:Y:S01]  /*ac20*/  FMUL.FTZ R8, R109, c[0x0][0x320] ;  /* 0x0000c8006d087a20 */ /* 0x000fe20000410000 */
[----:B------:R-:W-:Y:S02]  /*ac30*/  ISETP.GT.AND P5, PT, R4, 0x69, PT ;  /* 0x000000690400780c */ /* 0x000fe40003fa4270 */
[----:B------:R-:W-:Y:S05]  /*ac40*/  FMNMX.FTZ R4, R16, R116, !PT ;  /* 0x0000007410047209 */ /* 0x000fea0007810000 */
[----:B------:R-:W4:Y:S01]  /*ac50*/  MUFU.TANH R24, R113 ;  /* 0x0000007100187308 */ /* 0x000f220000002400 */
[----:B------:R-:W-:Y:S02]  /*ac60*/  FMNMX.FTZ R4, R17, R4, !PT ;  /* 0x0000000411047209 */ /* 0x000fe40007810000 */
[----:B------:R-:W-:Y:S02]  /*ac70*/  FSEL R30, R30, -INF , P2 ;  /* 0xff8000001e1e7808 */ /* 0x000fe40001000000 */
[----:B------:R-:W-:Y:S02]  /*ac80*/  FMNMX.FTZ R4, R18, R4, !PT ;  /* 0x0000000412047209 */ /* 0x000fe40007810000 */
[----:B------:R-:W-:Y:S03]  /*ac90*/  ISETP.GT.AND P2, PT, R5, 0x68, PT ;  /* 0x000000680500780c */ /* 0x000fe60003f44270 */
[----:B------:R-:W-:Y:S01]  /*aca0*/  MUFU.TANH R8, R8 ;  /* 0x0000000800087308 */ /* 0x000fe20000002400 */
[----:B------:R-:W-:Y:S02]  /*acb0*/  FMNMX.FTZ R74, R30, R74, !PT ;  /* 0x0000004a1e4a7209 */ /* 0x000fe40007810000 */
[----:B------:R-:W-:Y:S02]  /*acc0*/  FMNMX.FTZ R5, R26, R118, !PT ;  /* 0x000000761a057209 */ /* 0x000fe40007810000 */
[----:B-1----:R-:W-:Y:S02]  /*acd0*/  FSEL R25, R25, -INF , P2 ;  /* 0xff80000019197808 */ /* 0x002fe40001000000 */
[----:B------:R-:W-:Y:S02]  /*ace0*/  FMNMX.FTZ R74, R28, R74, !PT ;  /* 0x0000004a1c4a7209 */ /* 0x000fe40007810000 */
[----:B------:R-:W-:Y:S01]  /*acf0*/  ISETP.GT.AND P2, PT, R2, 0x61, PT ;  /* 0x000000610200780c */ /* 0x000fe20003f44270 */
[----:B------:R-:W1:Y:S01]  /*ad00*/  MUFU.TANH R114, R114 ;  /* 0x0000007200727308 */ /* 0x000e620000002400 */
[----:B------:R-:W-:Y:S02]  /*ad10*/  FMNMX.FTZ R74, R27, R74, !PT ;  /* 0x0000004a1b4a7209 */ /* 0x000fe40007810000 */
[----:B------:R-:W-:Y:S02]  /*ad20*/  FMNMX.FTZ R5, R29, R5, !PT ;  /* 0x000000051d057209 */ /* 0x000fe40007810000 */
[----:B----4-:R-:W-:Y:S02]  /*ad30*/  FSEL R24, R24, -INF , P1 ;  /* 0xff80000018187808 */ /* 0x010fe40000800000 */
[----:B------:R-:W-:Y:S02]  /*ad40*/  ISETP.GT.AND P1, PT, R2, 0x68, PT ;  /* 0x000000680200780c */ /* 0x000fe40003f24270 */
[----:B------:R-:W-:Y:S01]  /*ad50*/  FMNMX.FTZ R74, R25, R74, !PT ;  /* 0x0000004a194a7209 */ /* 0x000fe20007810000 */
[----:B------:R-:W4:Y:S01]  /*ad60*/  MUFU.TANH R9, R9 ;  /* 0x0000000900097308 */ /* 0x000f220000002400 */
[----:B------:R-:W-:Y:S02]  /*ad70*/  FMNMX.FTZ R5, R50, R5, !PT ;  /* 0x0000000532057209 */ /* 0x000fe40007810000 */
[----:B------:R-:W-:Y:S02]  /*ad80*/  FMNMX.FTZ R74, R24, R74, !PT ;  /* 0x0000004a184a7209 */ /* 0x000fe40007810000 */
[----:B------:R-:W-:Y:S02]  /*ad90*/  FMNMX.FTZ R5, R51, R5, !PT ;  /* 0x0000000533057209 */ /* 0x000fe40007810000 */
[----:B------:R-:W-:Y:S01]  /*ada0*/  MOV R113, R184 ;  /* 0x000000b800717202 */ /* 0x000fe20000000f00 */
[----:B------:R-:W2:Y:S01]  /*adb0*/  SHFL.BFLY PT, R6, R74, 0x2, 0x1f ;  /* 0x0c401f004a067f89 */ /* 0x000ea200000e0000 */
[----:B------:R-:W-:Y:S01]  /*adc0*/  FMNMX.FTZ R5, R195, R5, !PT ;  /* 0x00000005c3057209 */ /* 0x000fe20007810000 */
[----:B------:R-:W2:Y:S03]  /*add0*/  MUFU.TANH R104, R104 ;  /* 0x0000006800687308 */ /* 0x000ea60000002400 */
[----:B------:R-:W-:Y:S02]  /*ade0*/  FMNMX.FTZ R5, R197, R5, !PT ;  /* 0x00000005c5057209 */ /* 0x000fe40007810000 */
[----:B-1----:R-:W-:Y:S01]  /*adf0*/  FSEL R112, R114, -INF , P0 ;  /* 0xff80000072707808 */ /* 0x002fe20000000000 */
[----:B------:R-:W-:Y:S01]  /*ae00*/  IMAD.MOV.U32 R114, RZ, RZ, R73 ;  /* 0x000000ffff727224 */ /* 0x000fe200078e0049 */
[----:B------:R-:W-:Y:S02]  /*ae10*/  ISETP.GT.AND P0, PT, R2, 0x69, PT ;  /* 0x000000690200780c */ /* 0x000fe40003f04270 */
[----:B------:R-:W-:Y:S01]  /*ae20*/  FMNMX.FTZ R2, R19, R4, !PT ;  /* 0x0000000413027209 */ /* 0x000fe20007810000 */
[----:B------:R-:W1:Y:S01]  /*ae30*/  MUFU.TANH R105, R105 ;  /* 0x0000006900697308 */ /* 0x000e620000002400 */
[----:B------:R-:W-:Y:S02]  /*ae40*/  FMNMX.FTZ R4, R20, R117, !PT ;  /* 0x0000007514047209 */ /* 0x000fe40007810000 */
[----:B------:R-:W-:Y:S02]  /*ae50*/  FMNMX.FTZ R2, R90, R2, !PT ;  /* 0x000000025a027209 */ /* 0x000fe40007810000 */
[----:B------:R-:W-:Y:S02]  /*ae60*/  FMNMX.FTZ R4, R21, R4, !PT ;  /* 0x0000000415047209 */ /* 0x000fe40007810000 */
[----:B------:R-:W-:Y:S02]  /*ae70*/  FMNMX.FTZ R2, R96, R2, !PT ;  /* 0x0000000260027209 */ /* 0x000fe40007810000 */
        /* <DEDUP_REMOVED lines=41> */
[----:B--2---:R-:W-:Y:S02]  /*b110*/  FMNMX.FTZ R74, R74, R6, !PT ;  /* 0x000000064a4a7209 */ /* 0x004fe40007810000 */
[----:B------:R-:W-:Y:S02]  /*b120*/  FMNMX.FTZ R2, R203, R2, !PT ;  /* 0x00000002cb027209 */ /* 0x000fe40007810000 */
[----:B------:R-:W-:Y:S01]  /*b130*/  FMNMX.FTZ R5, R239, R5, !PT ;  /* 0x00000005ef057209 */ /* 0x000fe20007810000 */
[----:B------:R-:W2:Y:S01]  /*b140*/  SHFL.BFLY PT, R6, R74, 0x1, 0x1f ;  /* 0x0c201f004a067f89 */ /* 0x000ea200000e0000 */
[----:B------:R-:W-:Y:S02]  /*b150*/  FMNMX.FTZ R4, R114, R4, !PT ;  /* 0x0000000472047209 */ /* 0x000fe40007810000 */
[----:B------:R-:W-:Y:S02]  /*b160*/  FMNMX.FTZ R2, R202, R2, !PT ;  /* 0x00000002ca027209 */ /* 0x000fe40007810000 */
[----:B------:R-:W-:Y:S02]  /*b170*/  FMNMX.FTZ R4, R115, R4, !PT ;  /* 0x0000000473047209 */ /* 0x000fe40007810000 */
[----:B------:R-:W-:Y:S02]  /*b180*/  FMNMX.FTZ R5, R113, R5, !PT ;  /* 0x0000000571057209 */ /* 0x000fe40007810000 */
[----:B----4-:R-:W-:Y:S02]  /*b190*/  FSEL R89, R9, -INF , P5 ;  /* 0xff80000009597808 */ /* 0x010fe40002800000 */
[----:B------:R-:W4:Y:S01]  /*b1a0*/  MUFU.TANH R9, R110 ;  /* 0x0000006e00097308 */ /* 0x000f220000002400 */
[----:B------:R-:W-:Y:S02]  /*b1b0*/  FMNMX.FTZ R2, R112, R2, !PT ;  /* 0x0000000270027209 */ /* 0x000fe40007810000 */
[----:B------:R-:W-:Y:S02]  /*b1c0*/  FMNMX.FTZ R5, R60, R5, !PT ;  /* 0x000000053c057209 */ /* 0x000fe40007810000 */
[----:B------:R-:W-:Y:S02]  /*b1d0*/  FMNMX.FTZ R4, R66, R4, !PT ;  /* 0x0000000442047209 */ /* 0x000fe40007810000 */
[----:B------:R-:W-:Y:S02]  /*b1e0*/  FMNMX.FTZ R2, R89, R2, !PT ;  /* 0x0000000259027209 */ /* 0x000fe40007810000 */
[----:B------:R-:W-:Y:S02]  /*b1f0*/  FMNMX.FTZ R5, R59, R5, !PT ;  /* 0x000000053b057209 */ /* 0x000fe40007810000 */
[----:B------:R-:W-:Y:S01]  /*b200*/  FMNMX.FTZ R4, R252, R4, !PT ;  /* 0x00000004fc047209 */ /* 0x000fe20007810000 */
[----:B------:R-:W3:Y:S01]  /*b210*/  SHFL.BFLY PT, R73, R2, 0x2, 0x1f ;  /* 0x0c401f0002497f89 */ /* 0x000ee200000e0000 */
[----:B------:R-:W-:Y:S02]  /*b220*/  FMNMX.FTZ R5, R62, R5, !PT ;  /* 0x000000053e057209 */ /* 0x000fe40007810000 */
[----:B------:R-:W-:Y:S02]  /*b230*/  FMNMX.FTZ R4, R251, R4, !PT ;  /* 0x00000004fb047209 */ /* 0x000fe40007810000 */
[----:B------:R-:W-:Y:S02]  /*b240*/  FMNMX.FTZ R5, R63, R5, !PT ;  /* 0x000000053f057209 */ /* 0x000fe40007810000 */
[----:B------:R-:W-:Y:S02]  /*b250*/  FMNMX.FTZ R4, R246, R4, !PT ;  /* 0x00000004f6047209 */ /* 0x000fe40007810000 */
[----:B------:R-:W-:Y:S02]  /*b260*/  FMNMX.FTZ R5, R56, R5, !PT ;  /* 0x0000000538057209 */ /* 0x000fe40007810000 */
[----:B------:R-:W-:Y:S02]  /*b270*/  FSEL R192, R104, -INF , P3 ;  /* 0xff80000068c07808 */ /* 0x000fe40001800000 */
[----:B------:R-:W-:Y:S02]  /*b280*/  FMNMX.FTZ R4, R244, R4, !PT ;  /* 0x00000004f4047209 */ /* 0x000fe40007810000 */
[----:B--2---:R-:W-:Y:S02]  /*b290*/  FMNMX.FTZ R74, R74, R6, !PT ;  /* 0x000000064a4a7209 */ /* 0x004fe40007810000 */
[C---:B------:R-:W-:Y:S02]  /*b2a0*/  ISETP.GT.AND P5, PT, R0.reuse, 0x58, PT ;  /* 0x000000580000780c */ /* 0x040fe40003fa4270 */
[----:B------:R-:W-:Y:S01]  /*b2b0*/  ISETP.GT.AND P3, PT, R0, 0x60, PT ;  /* 0x000000600000780c */ /* 0x000fe20003f64270 */
[----:B------:R-:W-:Y:S01]  /*b2c0*/  FMUL.FTZ R6, R74, c[0x0][0x2d0] ;  /* 0x0000b4004a067a20 */ /* 0x000fe20000410000 */
[----:B------:R-:W-:Y:S02]  /*b2d0*/  FMNMX.FTZ R5, R55, R5, !PT ;  /* 0x0000000537057209 */ /* 0x000fe40007810000 */
[----:B-1----:R-:W-:Y:S02]  /*b2e0*/  FSEL R191, R105, -INF , P2 ;  /* 0xff80000069bf7808 */ /* 0x002fe40001000000 */
[----:B------:R-:W-:Y:S02]  /*b2f0*/  FMNMX.FTZ R4, R192, R4, !PT ;  /* 0x00000004c0047209 */ /* 0x000fe40007810000 */
[----:B------:R-:W-:Y:S02]  /*b300*/  FSEL R243, R94, -INF , P5 ;  /* 0xff8000005ef37808 */ /* 0x000fe40002800000 */
[----:B------:R-:W-:Y:S02]  /*b310*/  ISETP.GT.AND P5, PT, R0, 0x59, PT ;  /* 0x000000590000780c */ /* 0x000fe40003fa4270 */
[----:B------:R-:W-:Y:S02]  /*b320*/  FSEL R220, R106, -INF , P3 ;  /* 0xff8000006adc7808 */ /* 0x000fe40001800000 */
[----:B------:R-:W-:Y:S02]  /*b330*/  FSETP.NEU.FTZ.AND P3, PT, R74, -INF , PT ;  /* 0xff8000004a00780b */ /* 0x000fe40003f7d000 */
[----:B------:R-:W-:Y:S02]  /*b340*/  FSEL R190, R108, -INF , P1 ;  /* 0xff8000006cbe7808 */ /* 0x000fe40000800000 */
[----:B------:R-:W-:Y:S02]  /*b350*/  FMNMX.FTZ R5, R67, R5, !PT ;  /* 0x0000000543057209 */ /* 0x000fe40007810000 */
[----:B------:R-:W-:Y:S02]  /*b360*/  FMNMX.FTZ R4, R191, R4, !PT ;  /* 0x00000004bf047209 */ /* 0x000fe40007810000 */
[----:B------:R-:W-:Y:S02]  /*b370*/  FSEL R223, R95, -INF , P5 ;  /* 0xff8000005fdf7808 */ /* 0x000fe40002800000 */
[----:B------:R-:W-:Y:S02]  /*b380*/  ISETP.GE.AND P5, PT, R196, 0x1, PT ;  /* 0x00000001c400780c */ /* 0x000fe40003fa6270 */
[----:B------:R-:W-:Y:S02]  /*b390*/  FSEL R6, R6, RZ, P3 ;  /* 0x000000ff06067208 */ /* 0x000fe40001800000 */
[----:B------:R-:W-:Y:S02]  /*b3a0*/  FMNMX.FTZ R5, R79, R5, !PT ;  /* 0x000000054f057209 */ /* 0x000fe40007810000 */
[----:B------:R-:W-:Y:S01]  /*b3b0*/  FSEL R189, R8, -INF , P0 ;  /* 0xff80000008bd7808 */ /* 0x000fe20000000000 */
[--C-:B------:R-:W-:Y:S01]  /*b3c0*/  FFMA.FTZ R86, R36, c[0x0][0x2d0], -R6.reuse ;  /* 0x0000b40024567a23 */ /* 0x100fe20000010806 */
[----:B------:R-:W-:Y:S01]  /*b3d0*/  FMNMX.FTZ R4, R190, R4, !PT ;  /* 0x00000004be047209 */ /* 0x000fe20007810000 */
[--C-:B------:R-:W-:Y:S01]  /*b3e0*/  FFMA.FTZ R54, R38, c[0x0][0x2d0], -R6.reuse ;  /* 0x0000b40026367a23 */ /* 0x100fe20000010806 */
[----:B------:R-:W-:Y:S01]  /*b3f0*/  FMNMX.FTZ R5, R64, R5, !PT ;  /* 0x0000000540057209 */ /* 0x000fe20007810000 */
[--C-:B------:R-:W-:Y:S01]  /*b400*/  FFMA.FTZ R87, R37, c[0x0][0x2d0], -R6.reuse ;  /* 0x0000b40025577a23 */ /* 0x100fe20000010806 */
[----:B------:R-:W-:Y:S01]  /*b410*/  FMNMX.FTZ R4, R189, R4, !PT ;  /* 0x00000004bd047209 */ /* 0x000fe20007810000 */
[----:B------:R-:W-:Y:S01]  /*b420*/  @P5 IMAD.WIDE.U32 R10, R242, c[0x0][0x1e0], RZ ;  /* 0x00007800f20a5a25 */ /* 0x000fe200078e00ff */
[----:B---3--:R-:W-:Y:S02]  /*b430*/  FMNMX.FTZ R73, R2, R73, !PT ;  /* 0x0000004902497209 */ /* 0x008fe40007810000 */
[C---:B------:R-:W-:Y:S01]  /*b440*/  ISETP.GT.AND P0, PT, R0.reuse, 0x69, PT ;  /* 0x000000690000780c */ /* 0x040fe20003f04270 */
[--C-:B------:R-:W-:Y:S01]  /*b450*/  FFMA.FTZ R2, R7, c[0x0][0x2d0], -R6.reuse ;  /* 0x0000b40007027a23 */ /* 0x100fe20000010806 */
[----:B------:R-:W-:Y:S01]  /*b460*/  ISETP.GT.AND P2, PT, R0, 0x61, PT ;  /* 0x000000610000780c */ /* 0x000fe20003f44270 */
[--C-:B------:R-:W-:Y:S01]  /*b470*/  FFMA.FTZ R7, R13, c[0x0][0x2d0], -R6.reuse ;  /* 0x0000b4000d077a23 */ /* 0x100fe20000010806 */
[----:B------:R-:W-:Y:S01]  /*b480*/  MOV R37, R64 ;  /* 0x0000004000257202 */ /* 0x000fe20000000f00 */
[----:B------:R-:W-:Y:S01]  /*b490*/  MUFU.EX2 R186, R2 ;  /* 0x0000000200ba7308 */ /* 0x000fe20000000800 */
[----:B------:R-:W1:Y:S01]  /*b4a0*/  SHFL.BFLY PT, R72, R4, 0x2, 0x1f ;  /* 0x0c401f0004487f89 */ /* 0x000e6200000e0000 */
[----:B------:R-:W-:Y:S01]  /*b4b0*/  FSEL R71, R71, -INF , P0 ;  /* 0xff80000047477808 */ /* 0x000fe20000000000 */
[--C-:B------:R-:W-:Y:S01]  /*b4c0*/  FFMA.FTZ R84, R45, c[0x0][0x2d0], -R6.reuse ;  /* 0x0000b4002d547a23 */ /* 0x100fe20000010806 */
[----:B------:R-:W-:Y:S01]  /*b4d0*/  FSEL R219, R12, -INF , P2 ;  /* 0xff8000000cdb7808 */ /* 0x000fe20001000000 */
[--C-:B------:R-:W-:Y:S01]  /*b4e0*/  FFMA.FTZ R102, R44, c[0x0][0x2d0], -R6.reuse ;  /* 0x0000b4002c667a23 */ /* 0x100fe20000010806 */
[----:B------:R-:W-:Y:S01]  /*b4f0*/  ISETP.GT.AND P1, PT, R0, 0x68, PT ;  /* 0x000000680000780c */ /* 0x000fe20003f24270 */
[----:B------:R-:W-:Y:S01]  /*b500*/  FFMA.FTZ R95, R43, c[0x0][0x2d0], -R6 ;  /* 0x0000b4002b5f7a23 */ /* 0x000fe20000010806 */
[----:B------:R-:W-:Y:S01]  /*b510*/  FMNMX.FTZ R0, R65, R5, !PT ;  /* 0x0000000541007209 */ /* 0x000fe20007810000 */
[----:B------:R-:W2:Y:S01]  /*b520*/  SHFL.BFLY PT, R12, R73, 0x1, 0x1f ;  /* 0x0c201f00490c7f89 */ /* 0x000ea200000e0000 */
[----:B------:R3:W2:Y:S01]  /*b530*/  MUFU.EX2 R205, R7 ;  /* 0x0000000700cd7308 */ /* 0x0006a20000000800 */
[----:B------:R-:W-:Y:S01]  /*b540*/  @P5 SHF.R.S32.HI R5, RZ, 0x1f, R242 ;  /* 0x0000001fff055819 */ /* 0x000fe200000114f2 */
[----:B------:R-:W-:Y:S01]  /*b550*/  @P5 IMAD.MOV.U32 R8, RZ, RZ, R76 ;  /* 0x000000ffff085224 */ /* 0x000fe200078e004c */
[----:B------:R-:W-:Y:S01]  /*b560*/  FMNMX.FTZ R0, R243, R0, !PT ;  /* 0x00000000f3007209 */ /* 0x000fe20007810000 */
[--C-:B------:R-:W-:Y:S01]  /*b570*/  FFMA.FTZ R94, R42, c[0x0][0x2d0], -R6.reuse ;  /* 0x0000b4002a5e7a23 */ /* 0x100fe20000010806 */
[----:B----4-:R-:W-:Y:S01]  /*b580*/  FSEL R218, R9, -INF , P1 ;  /* 0xff80000009da7808 */ /* 0x010fe20000800000 */
[----:B------:R-:W-:Y:S01]  /*b590*/  @P5 IMAD R5, R5, c[0x0][0x1e0], RZ ;  /* 0x0000780005055a24 */ /* 0x000fe200078e02ff */
[----:B------:R-:W-:Y:S01]  /*b5a0*/  FMNMX.FTZ R0, R223, R0, !PT ;  /* 0x00000000df007209 */ /* 0x000fe20007810000 */
[--C-:B------:R-:W-:Y:S01]  /*b5b0*/  FFMA.FTZ R93, R41, c[0x0][0x2d0], -R6.reuse ;  /* 0x0000b400295d7a23 */ /* 0x100fe20000010806 */
[----:B------:R-:W-:Y:S01]  /*b5c0*/  @P5 MOV R9, R52 ;  /* 0x0000003400095202 */ /* 0x000fe20000000f00 */
[----:B------:R-:W-:Y:S01]  /*b5d0*/  @P5 IMAD R5, R242, c[0x0][0x1e4], R5 ;  /* 0x00007900f2055a24 */ /* 0x000fe200078e0205 */
[----:B------:R-:W-:Y:S01]  /*b5e0*/  FMNMX.FTZ R0, R220, R0, !PT ;  /* 0x00000000dc007209 */ /* 0x000fe20007810000 */
[----:B------:R-:W-:Y:S02]  /*b5f0*/  FFMA.FTZ R52, R39, c[0x0][0x2d0], -R6 ;  /* 0x0000b40027347a23 */ /* 0x000fe40000010806 */
[----:B------:R-:W-:Y:S01]  /*b600*/  @P5 IMAD.IADD R5, R11, 0x1, R5 ;  /* 0x000000010b055824 */ /* 0x000fe200078e0205 */
[----:B------:R-:W-:Y:S01]  /*b610*/  FMNMX.FTZ R0, R219, R0, !PT ;  /* 0x00000000db007209 */ /* 0x000fe20007810000 */
[----:B------:R-:W-:Y:S01]  /*b620*/  @P5 IMAD.WIDE.U32 R8, R10, 0x70, R8 ;  /* 0x000000700a085825 */ /* 0x000fe200078e0008 */
[----:B-1----:R-:W-:Y:S02]  /*b630*/  FMNMX.FTZ R72, R4, R72, !PT ;  /* 0x0000004804487209 */ /* 0x002fe40007810000 */
[----:B------:R-:W-:Y:S01]  /*b640*/  FMNMX.FTZ R0, R218, R0, !PT ;  /* 0x00000000da007209 */ /* 0x000fe20007810000 */
[----:B------:R-:W-:Y:S01]  /*b650*/  @P5 IMAD R5, R5, 0x70, RZ ;  /* 0x0000007005055824 */ /* 0x000fe200078e02ff */
[----:B------:R-:W-:Y:S01]  /*b660*/  @P5 LEA R4, P0, R8, c[0x0][0x1c8], 0x1 ;  /* 0x0000720008045a11 */ /* 0x000fe200078008ff */
[----:B------:R-:W-:Y:S01]  /*b670*/  IMAD.MOV.U32 R10, RZ, RZ, R68 ;  /* 0x000000ffff0a7224 */ /* 0x000fe200078e0044 */
[----:B------:R-:W-:Y:S01]  /*b680*/  FMNMX.FTZ R0, R71, R0, !PT ;  /* 0x0000000047007209 */ /* 0x000fe20007810000 */
[--C-:B---3--:R-:W-:Y:S01]  /*b690*/  FFMA.FTZ R7, R14, c[0x0][0x2d0], -R6.reuse ;  /* 0x0000b4000e077a23 */ /* 0x108fe20000010806 */
[----:B------:R-:W-:Y:S01]  /*b6a0*/  @P5 IADD3 R5, R9, R5, RZ ;  /* 0x0000000509055210 */ /* 0x000fe20007ffe0ff */
[--C-:B------:R-:W-:Y:S01]  /*b6b0*/  FFMA.FTZ R106, R40, c[0x0][0x2d0], -R6.reuse ;  /* 0x0000b400286a7a23 */ /* 0x100fe20000010806 */
[----:B--2---:R-:W-:Y:S01]  /*b6c0*/  FMNMX.FTZ R73, R73, R12, !PT ;  /* 0x0000000c49497209 */ /* 0x004fe20007810000 */
[----:B------:R1:W-:Y:S01]  /*b6d0*/  MUFU.EX2 R222, R7 ;  /* 0x0000000700de7308 */ /* 0x0003e20000000800 */
[----:B------:R-:W-:Y:S01]  /*b6e0*/  @P5 LEA.HI.X R5, R8, c[0x0][0x1cc], R5, 0x1, P0 ;  /* 0x0000730008055a11 */ /* 0x000fe200000f0c05 */
[----:B------:R-:W2:Y:S01]  /*b6f0*/  SHFL.BFLY PT, R2, R0, 0x2, 0x1f ;  /* 0x0c401f0000027f89 */ /* 0x000ea200000e0000 */
[----:B------:R-:W-:Y:S01]  /*b700*/  @P5 IMAD.MOV.U32 R8, RZ, RZ, c[0x0][0x1e0] ;  /* 0x00007800ff085624 */ /* 0x000fe200078e00ff */
[C---:B------:R-:W-:Y:S01]  /*b710*/  FSETP.NEU.FTZ.AND P2, PT, R73.reuse, -INF , PT ;  /* 0xff8000004900780b */ /* 0x040fe20003f5d000 */
[----:B------:R-:W-:Y:S01]  /*b720*/  FMUL.FTZ R88, R73, c[0x0][0x2d0] ;  /* 0x0000b40049587a20 */ /* 0x000fe20000410000 */
[----:B------:R-:W-:Y:S01]  /*b730*/  F2FP.PACK_AB R76, R205, R186 ;  /* 0x000000bacd4c723e */ /* 0x000fe200000000ff */
[--C-:B------:R-:W-:Y:S02]  /*b740*/  FFMA.FTZ R104, R30, c[0x0][0x2d0], -R6.reuse ;  /* 0x0000b4001e687a23 */ /* 0x100fe40000010806 */
[--C-:B------:R-:W-:Y:S01]  /*b750*/  FFMA.FTZ R57, R28, c[0x0][0x2d0], -R6.reuse ;  /* 0x0000b4001c397a23 */ /* 0x100fe20000010806 */
[----:B------:R3:W-:Y:S01]  /*b760*/  @P5 LDGSTS.E.BYPASS.LTC128B.128 [R241+0x3900], [R4.64], !P6 ;  /* 0x0390000004f15fae */ /* 0x0007e2000f101d48 */
[----:B------:R-:W-:Y:S01]  /*b770*/  FSEL R88, R88, RZ, P2 ;  /* 0x000000ff58587208 */ /* 0x000fe20001000000 */
[--C-:B------:R-:W-:Y:S02]  /*b780*/  FFMA.FTZ R61, R25, c[0x0][0x2d0], -R6.reuse ;  /* 0x0000b400193d7a23 */ /* 0x100fe40000010806 */
[----:B------:R-:W-:Y:S02]  /*b790*/  IMAD.MOV.U32 R11, RZ, RZ, R63 ;  /* 0x000000ffff0b7224 */ /* 0x000fe400078e003f */
[--C-:B------:R-:W-:Y:S02]  /*b7a0*/  FFMA.FTZ R63, R24, c[0x0][0x2d0], -R6.reuse ;  /* 0x0000b400183f7a23 */ /* 0x100fe40000010806 */
[----:B------:R-:W4:Y:S01]  /*b7b0*/  SHFL.BFLY PT, R9, R72, 0x1, 0x1f ;  /* 0x0c201f0048097f89 */ /* 0x000f2200000e0000 */
[--C-:B------:R-:W-:Y:S02]  /*b7c0*/  FFMA.FTZ R85, R35, c[0x0][0x2d0], -R6.reuse ;  /* 0x0000b40023557a23 */ /* 0x100fe40000010806 */
[--C-:B------:R-:W-:Y:S02]  /*b7d0*/  FFMA.FTZ R109, R34, c[0x0][0x2d0], -R6.reuse ;  /* 0x0000b400226d7a23 */ /* 0x100fe40000010806 */
[--C-:B------:R-:W-:Y:S02]  /*b7e0*/  FFMA.FTZ R108, R33, c[0x0][0x2d0], -R6.reuse ;  /* 0x0000b400216c7a23 */ /* 0x100fe40000010806 */
[----:B-1----:R-:W-:Y:S01]  /*b7f0*/  @P5 IMAD.MOV.U32 R7, RZ, RZ, 0x5 ;  /* 0x00000005ff075424 */ /* 0x002fe200078e00ff */
[----:B--2---:R-:W-:Y:S01]  /*b800*/  FMNMX.FTZ R0, R0, R2, !PT ;  /* 0x0000000200007209 */ /* 0x004fe20007810000 */
[----:B------:R-:W-:Y:S02]  /*b810*/  FFMA.FTZ R2, R15, c[0x0][0x2d0], -R6 ;  /* 0x0000b4000f027a23 */ /* 0x000fe40000010806 */
[----:B------:R-:W-:Y:S01]  /*b820*/  FFMA.FTZ R103, R103, c[0x0][0x2d0], -R88 ;  /* 0x0000b40067677a23 */ /* 0x000fe20000010858 */
[C---:B------:R-:W-:Y:S01]  /*b830*/  @P5 SHF.L.U64.HI R7, R8.reuse, R7, c[0x0][0x1e4] ;  /* 0x0000790008075619 */ /* 0x040fe20000010207 */
[----:B------:R1:W2:Y:S01]  /*b840*/  MUFU.EX2 R221, R2 ;  /* 0x0000000200dd7308 */ /* 0x0002a20000000800 */
[----:B------:R-:W-:Y:S01]  /*b850*/  @P5 SHF.L.U32 R8, R8, 0x5, RZ ;  /* 0x0000000508085819 */ /* 0x000fe200000006ff */
[--C-:B------:R-:W-:Y:S02]  /*b860*/  FFMA.FTZ R107, R32, c[0x0][0x2d0], -R6.reuse ;  /* 0x0000b400206b7a23 */ /* 0x100fe40000010806 */
[--C-:B------:R-:W-:Y:S01]  /*b870*/  FFMA.FTZ R49, R49, c[0x0][0x2d0], -R6.reuse ;  /* 0x0000b40031317a23 */ /* 0x100fe20000010806 */
[----:B---3--:R-:W-:Y:S01]  /*b880*/  @P5 IADD3 R4, P0, R4, R8, RZ ;  /* 0x0000000804045210 */ /* 0x008fe20007f1e0ff */
[--C-:B------:R-:W-:Y:S02]  /*b890*/  FFMA.FTZ R110, R48, c[0x0][0x2d0], -R6.reuse ;  /* 0x0000b400306e7a23 */ /* 0x100fe40000010806 */
[----:B------:R-:W-:Y:S02]  /*b8a0*/  FFMA.FTZ R47, R47, c[0x0][0x2d0], -R6 ;  /* 0x0000b4002f2f7a23 */ /* 0x000fe40000010806 */
[----:B------:R-:W-:Y:S01]  /*b8b0*/  @P5 IMAD.X R5, R7, 0x1, R5, P0 ;  /* 0x0000000107055824 */ /* 0x000fe200000e0605 */
[----:B----4-:R-:W-:Y:S01]  /*b8c0*/  FMNMX.FTZ R72, R72, R9, !PT ;  /* 0x0000000948487209 */ /* 0x010fe20007810000 */
[----:B------:R-:W-:Y:S02]  /*b8d0*/  FFMA.FTZ R9, R16, c[0x0][0x2d0], -R88 ;  /* 0x0000b40010097a23 */ /* 0x000fe40000010858 */
[--C-:B------:R-:W-:Y:S01]  /*b8e0*/  FFMA.FTZ R111, R46, c[0x0][0x2d0], -R6.reuse ;  /* 0x0000b4002e6f7a23 */ /* 0x100fe20000010806 */
[----:B------:R3:W-:Y:S01]  /*b8f0*/  @P5 LDGSTS.E.BYPASS.LTC128B.128 [R241+0x4100], [R4.64], !P6 ;  /* 0x0410000004f15fae */ /* 0x0007e2000f101d48 */
[----:B------:R4:W-:Y:S01]  /*b900*/  MUFU.EX2 R105, R9 ;  /* 0x0000000900697308 */ /* 0x0009e20000000800 */
[C---:B------:R-:W-:Y:S01]  /*b910*/  FMUL.FTZ R75, R72.reuse, c[0x0][0x2d0] ;  /* 0x0000b400484b7a20 */ /* 0x040fe20000410000 */
[----:B------:R-:W-:Y:S01]  /*b920*/  FSETP.NEU.FTZ.AND P1, PT, R72, -INF , PT ;  /* 0xff8000004800780b */ /* 0x000fe20003f3d000 */
[--C-:B------:R-:W-:Y:S02]  /*b930*/  FFMA.FTZ R35, R31, c[0x0][0x2d0], -R6.reuse ;  /* 0x0000b4001f237a23 */ /* 0x100fe40000010806 */
[----:B------:R-:W-:Y:S01]  /*b940*/  FFMA.FTZ R58, R27, c[0x0][0x2d0], -R6 ;  /* 0x0000b4001b3a7a23 */ /* 0x000fe20000010806 */
[----:B------:R-:W-:Y:S01]  /*b950*/  FSEL R75, R75, RZ, P1 ;  /* 0x000000ff4b4b7208 */ /* 0x000fe20000800000 */
[----:B-1----:R-:W1:Y:S01]  /*b960*/  SHFL.BFLY PT, R2, R0, 0x1, 0x1f ;  /* 0x0c201f0000027f89 */ /* 0x002e6200000e0000 */
[----:B--2---:R-:W-:Y:S01]  /*b970*/  F2FP.PACK_AB R78, R221, R222 ;  /* 0x000000dedd4e723e */ /* 0x004fe200000000ff */
[--C-:B----4-:R-:W-:Y:S01]  /*b980*/  FFMA.FTZ R9, R17, c[0x0][0x2d0], -R88.reuse ;  /* 0x0000b40011097a23 */ /* 0x110fe20000010858 */
[----:B---3--:R-:W-:Y:S03]  /*b990*/  @P5 IADD3 R4, P0, R4, R8, RZ ;  /* 0x0000000804045210 */ /* 0x008fe60007f1e0ff */
[----:B------:R2:W3:Y:S02]  /*b9a0*/  MUFU.EX2 R201, R9 ;  /* 0x0000000900c97308 */ /* 0x0004e40000000800 */
[----:B------:R-:W-:Y:S01]  /*b9b0*/  @P5 IMAD.X R5, R5, 0x1, R7, P0 ;  /* 0x0000000105055824 */ /* 0x000fe200000e0607 */
[----:B-1----:R-:W-:Y:S01]  /*b9c0*/  FMNMX.FTZ R70, R0, R2, !PT ;  /* 0x0000000200467209 */ /* 0x002fe20007810000 */
[--C-:B------:R-:W-:Y:S03]  /*b9d0*/  FFMA.FTZ R0, R19, c[0x0][0x2d0], -R88.reuse ;  /* 0x0000b40013007a23 */ /* 0x100fe60000010858 */
[----:B------:R1:W-:Y:S01]  /*b9e0*/  @P5 LDGSTS.E.BYPASS.LTC128B.128 [R241+0x4900], [R4.64], !P6 ;  /* 0x0490000004f15fae */ /* 0x0003e2000f101d48 */
[----:B------:R-:W-:Y:S02]  /*b9f0*/  FMUL.FTZ R92, R70, c[0x0][0x2d0] ;  /* 0x0000b400465c7a20 */ /* 0x000fe40000410000 */
[----:B------:R4:W-:Y:S01]  /*ba00*/  MUFU.EX2 R215, R0 ;  /* 0x0000000000d77308 */ /* 0x0009e20000000800 */
[----:B--2---:R-:W-:Y:S01]  /*ba10*/  FFMA.FTZ R9, R18, c[0x0][0x2d0], -R88 ;  /* 0x0000b40012097a23 */ /* 0x004fe20000010858 */
[----:B---3--:R-:W-:Y:S08]  /*ba20*/  F2FP.PACK_AB R77, R201, R105 ;  /* 0x00000069c94d723e */ /* 0x008ff000000000ff */
[----:B------:R-:W-:Y:S01]  /*ba30*/  MUFU.EX2 R214, R9 ;  /* 0x0000000900d67308 */ /* 0x000fe20000000800 */
[--C-:B----4-:R-:W-:Y:S01]  /*ba40*/  FFMA.FTZ R0, R20, c[0x0][0x2d0], -R75.reuse ;  /* 0x0000b40014007a23 */ /* 0x110fe2000001084b */
[-C--:B-1----:R-:W-:Y:S08]  /*ba50*/  @P5 IADD3 R4, P0, R4, R8.reuse, RZ ;  /* 0x0000000804045210 */ /* 0x082ff00007f1e0ff */
[----:B------:R1:W-:Y:S01]  /*ba60*/  MUFU.EX2 R184, R0 ;  /* 0x0000000000b87308 */ /* 0x0003e20000000800 */
[----:B------:R-:W-:Y:S05]  /*ba70*/  @P5 IADD3.X R5, R5, R7, RZ, P0, !PT ;  /* 0x0000000705055210 */ /* 0x000fea00007fe4ff */
[----:B------:R2:W-:Y:S01]  /*ba80*/  @P5 LDGSTS.E.BYPASS.LTC128B.128 [R241+0x5100], [R4.64], !P6 ;  /* 0x0510000004f15fae */ /* 0x0005e2000f101d48 */
[----:B-1----:R-:W-:Y:S04]  /*ba90*/  FFMA.FTZ R0, R21, c[0x0][0x2d0], -R75 ;  /* 0x0000b40015007a23 */ /* 0x002fe8000001084b */
[----:B------:R1:W3:Y:S01]  /*baa0*/  MUFU.EX2 R194, R0 ;  /* 0x0000000000c27308 */ /* 0x0002e20000000800 */
[----:B--2---:R-:W-:Y:S05]  /*bab0*/  @P5 IADD3 R4, P0, R4, R8, RZ ;  /* 0x0000000804045210 */ /* 0x004fea0007f1e0ff */
[----:B------:R-:W-:Y:S05]  /*bac0*/  @P5 IMAD.X R5, R5, 0x1, R7, P0 ;  /* 0x0000000105055824 */ /* 0x000fea00000e0607 */
[----:B------:R2:W-:Y:S01]  /*bad0*/  @P5 LDGSTS.E.BYPASS.LTC128B.128 [R241+0x5900], [R4.64], !P6 ;  /* 0x0590000004f15fae */ /* 0x0005e2000f101d48 */
[----:B-1----:R-:W-:Y:S01]  /*bae0*/  FFMA.FTZ R0, R22, c[0x0][0x2d0], -R75 ;  /* 0x0000b40016007a23 */ /* 0x002fe2000001084b */
[----:B---3--:R-:W-:Y:S03]  /*baf0*/  F2FP.PACK_AB R64, R194, R184 ;  /* 0x000000b8c240723e */ /* 0x008fe600000000ff */
[----:B------:R1:W-:Y:S01]  /*bb00*/  MUFU.EX2 R200, R0 ;  /* 0x0000000000c87308 */ /* 0x0003e20000000800 */
[----:B--2---:R-:W-:Y:S05]  /*bb10*/  @P5 IADD3 R4, P0, R4, R8, RZ ;  /* 0x0000000804045210 */ /* 0x004fea0007f1e0ff */
[----:B------:R-:W-:Y:S01]  /*bb20*/  @P5 IMAD.X R5, R5, 0x1, R7, P0 ;  /* 0x0000000105055824 */ /* 0x000fe200000e0607 */
[----:B------:R-:W-:Y:S01]  /*bb30*/  FSETP.NEU.FTZ.AND P0, PT, R70, -INF , PT ;  /* 0xff8000004600780b */ /* 0x000fe20003f1d000 */
[----:B-1----:R-:W-:Y:S03]  /*bb40*/  FFMA.FTZ R0, R23, c[0x0][0x2d0], -R75 ;  /* 0x0000b40017007a23 */ /* 0x002fe6000001084b */
[----:B------:R-:W-:Y:S01]  /*bb50*/  FSEL R92, R92, RZ, P0 ;  /* 0x000000ff5c5c7208 */ /* 0x000fe20000000000 */
[----:B------:R1:W-:Y:S01]  /*bb60*/  @P5 LDGSTS.E.BYPASS.LTC128B.128 [R241+0x6100], [R4.64], !P6 ;  /* 0x0610000004f15fae */ /* 0x0003e2000f101d48 */
[----:B------:R2:W3:Y:S03]  /*bb70*/  MUFU.EX2 R211, R0 ;  /* 0x0000000000d37308 */ /* 0x0004e60000000800 */
[--C-:B------:R-:W-:Y:S01]  /*bb80*/  FFMA.FTZ R2, R26, c[0x0][0x2d0], -R92.reuse ;  /* 0x0000b4001a027a23 */ /* 0x100fe2000001085c */
[----:B------:R-:W-:Y:S01]  /*bb90*/  MOV R26, R79 ;  /* 0x0000004f001a7202 */ /* 0x000fe20000000f00 */
[--C-:B------:R-:W-:Y:S01]  /*bba0*/  FFMA.FTZ R220, R220, c[0x0][0x2d0], -R92.reuse ;  /* 0x0000b400dcdc7a23 */ /* 0x100fe2000001085c */
[----:B------:R-:W-:Y:S01]  /*bbb0*/  F2FP.PACK_AB R79, R215, R214 ;  /* 0x000000d6d74f723e */ /* 0x000fe200000000ff */
[--C-:B------:R-:W-:Y:S02]  /*bbc0*/  FFMA.FTZ R219, R219, c[0x0][0x2d0], -R92.reuse ;  /* 0x0000b400dbdb7a23 */ /* 0x100fe4000001085c */
[--C-:B------:R-:W-:Y:S01]  /*bbd0*/  FFMA.FTZ R218, R218, c[0x0][0x2d0], -R92.reuse ;  /* 0x0000b400dada7a23 */ /* 0x100fe2000001085c */
[----:B------:R4:W-:Y:S01]  /*bbe0*/  MUFU.EX2 R185, R2 ;  /* 0x0000000200b97308 */ /* 0x0009e20000000800 */
[----:B--2---:R-:W-:Y:S02]  /*bbf0*/  FSEL R0, R74, RZ, P3 ;  /* 0x000000ff4a007208 */ /* 0x004fe40001800000 */
[----:B------:R-:W-:Y:S04]  /*bc00*/  @P5 IADD3 R8, P3, R4, R8, RZ ;  /* 0x0000000804085210 */ /* 0x000fe80007f7e0ff */
[----:B------:R-:W-:Y:S01]  /*bc10*/  @P5 IADD3.X R9, R5, R7, RZ, P3, !PT ;  /* 0x0000000705095210 */ /* 0x000fe20001ffe4ff */
[----:B-1----:R-:W-:Y:S01]  /*bc20*/  FADD.FTZ R5, -R0, R3 ;  /* 0x0000000300057221 */ /* 0x002fe20000010100 */
[----:B------:R-:W-:Y:S01]  /*bc30*/  FSEL R3, R73, RZ, P2 ;  /* 0x000000ff49037208 */ /* 0x000fe20001000000 */
[----:B------:R-:W-:Y:S01]  /*bc40*/  FFMA.FTZ R7, R29, c[0x0][0x2d0], -R92 ;  /* 0x0000b4001d077a23 */ /* 0x000fe2000001085c */
[----:B----4-:R-:W-:Y:S01]  /*bc50*/  FSEL R2, R72, RZ, P1 ;  /* 0x000000ff48027208 */ /* 0x010fe20000800000 */
[----:B------:R1:W-:Y:S01]  /*bc60*/  @P5 LDGSTS.E.BYPASS.LTC128B.128 [R241+0x6900], [R8.64], !P6 ;  /* 0x0690000008f15fae */ /* 0x0003e2000f101d48 */
[----:B------:R-:W-:Y:S01]  /*bc70*/  FSEL R0, R70, RZ, P0 ;  /* 0x000000ff46007208 */ /* 0x000fe20000000000 */
[----:B------:R-:W2:Y:S01]  /*bc80*/  MUFU.EX2 R193, R7 ;  /* 0x0000000700c17308 */ /* 0x000ea20000000800 */
[----:B------:R-:W-:Y:S01]  /*bc90*/  FADD.FTZ R4, -R3, R116 ;  /* 0x0000007403047221 */ /* 0x000fe20000010100 */
[----:B------:R-:W-:Y:S01]  /*bca0*/  MOV R116, R66 ;  /* 0x0000004200747202 */ /* 0x000fe20000000f00 */
[----:B------:R-:W-:Y:S01]  /*bcb0*/  FADD.FTZ R3, -R2, R117 ;  /* 0x0000007502037221 */ /* 0x000fe20000010100 */
[----:B---3--:R-:W-:Y:S01]  /*bcc0*/  F2FP.PACK_AB R66, R211, R200 ;  /* 0x000000c8d342723e */ /* 0x008fe200000000ff */
[----:B------:R-:W-:Y:S01]  /*bcd0*/  FADD.FTZ R2, -R0, R118 ;  /* 0x0000007600027221 */ /* 0x000fe20000010100 */
[----:B------:R-:W3:Y:S01]  /*bce0*/  LDSM.16.MT88.4 R20, [R224] ;  /* 0x00000000e014783b */ /* 0x000ee20000004200 */
[----:B------:R-:W-:Y:S02]  /*bcf0*/  FMUL.FTZ R0, R5, c[0x0][0x2d0] ;  /* 0x0000b40005007a20 */ /* 0x000fe40000410000 */
[----:B------:R-:W-:Y:S02]  /*bd00*/  IMAD.MOV.U32 R29, RZ, RZ, R67 ;  /* 0x000000ffff1d7224 */ /* 0x000fe400078e0043 */
[----:B------:R4:W1:Y:S01]  /*bd10*/  MUFU.EX2 R69, R0 ;  /* 0x0000000000457308 */ /* 0x0008620000000800 */
[----:B------:R-:W-:Y:S02]  /*bd20*/  IMAD.MOV.U32 R118, RZ, RZ, R11 ;  /* 0x000000ffff767224 */ /* 0x000fe400078e000b */
[----:B------:R-:W-:Y:S01]  /*bd30*/  IMAD.MOV.U32 R117, RZ, RZ, R65 ;  /* 0x000000ffff757224 */ /* 0x000fe200078e0041 */
[----:B------:R-:W0:Y:S01]  /*bd40*/  LDGDEPBAR ;  /* 0x00000000000079af */ /* 0x000e220000000000 */
[----:B--2---:R-:W-:Y:S01]  /*bd50*/  F2FP.PACK_AB R65, R193, R185 ;  /* 0x000000b9c141723e */ /* 0x004fe200000000ff */
[----:B----4-:R-:W-:Y:S02]  /*bd60*/  FMUL.FTZ R0, R4, c[0x0][0x2d0] ;  /* 0x0000b40004007a20 */ /* 0x010fe40000410000 */
[C---:B-1----:R-:W-:Y:S02]  /*bd70*/  FMUL.FTZ R4, R69.reuse, R124 ;  /* 0x0000007c45047220 */ /* 0x042fe40000410000 */
[----:B------:R1:W2:Y:S01]  /*bd80*/  MUFU.EX2 R68, R0 ;  /* 0x0000000000447308 */ /* 0x0002a20000000800 */
[C---:B------:R-:W-:Y:S02]  /*bd90*/  FMUL.FTZ R5, R69.reuse, R125 ;  /* 0x0000007d45057220 */ /* 0x040fe40000410000 */
[C---:B------:R-:W-:Y:S02]  /*bda0*/  FMUL.FTZ R16, R69.reuse, R132 ;  /* 0x0000008445107220 */ /* 0x040fe40000410000 */
[C---:B------:R-:W-:Y:S02]  /*bdb0*/  FMUL.FTZ R17, R69.reuse, R133 ;  /* 0x0000008545117220 */ /* 0x040fe40000410000 */
[C---:B------:R-:W-:Y:S01]  /*bdc0*/  FMUL.FTZ R32, R69.reuse, R148 ;  /* 0x0000009445207220 */ /* 0x040fe20000410000 */
[----:B------:R-:W-:Y:S01]  /*bdd0*/  MOV R148, R35 ;  /* 0x0000002300947202 */ /* 0x000fe20000000f00 */
[C---:B------:R-:W-:Y:S02]  /*bde0*/  FMUL.FTZ R33, R69.reuse, R149 ;  /* 0x0000009545217220 */ /* 0x040fe40000410000 */
[----:B------:R-:W-:Y:S02]  /*bdf0*/  FMUL.FTZ R48, R69, R164 ;  /* 0x000000a445307220 */ /* 0x000fe40000410000 */
[----:B------:R-:W-:Y:S02]  /*be00*/  IMAD.MOV.U32 R164, RZ, RZ, R115 ;  /* 0x000000ffffa47224 */ /* 0x000fe400078e0073 */
[----:B------:R-:W-:Y:S02]  /*be10*/  IMAD.MOV.U32 R149, RZ, RZ, R118 ;  /* 0x000000ffff957224 */ /* 0x000fe400078e0076 */
[----:B------:R-:W-:Y:S01]  /*be20*/  MUFU.EX2 R118, R86 ;  /* 0x0000005600767308 */ /* 0x000fe20000000800 */
[----:B-1----:R-:W-:Y:S02]  /*be30*/  FMUL.FTZ R0, R3, c[0x0][0x2d0] ;  /* 0x0000b40003007a20 */ /* 0x002fe40000410000 */
[C---:B--2---:R-:W-:Y:S07]  /*be40*/  FMUL.FTZ R6, R68.reuse, R126 ;  /* 0x0000007e44067220 */ /* 0x044fee0000410000 */
[----:B------:R1:W2:Y:S01]  /*be50*/  MUFU.EX2 R3, R0 ;  /* 0x0000000000037308 */ /* 0x0002a20000000800 */
[C---:B------:R-:W-:Y:S02]  /*be60*/  FMUL.FTZ R7, R68.reuse, R127 ;  /* 0x0000007f44077220 */ /* 0x040fe40000410000 */
[----:B------:R-:W-:Y:S02]  /*be70*/  IMAD.MOV.U32 R126, RZ, RZ, R10 ;  /* 0x000000ffff7e7224 */ /* 0x000fe400078e000a */
[C---:B------:R-:W-:Y:S02]  /*be80*/  FMUL.FTZ R18, R68.reuse, R134 ;  /* 0x0000008644127220 */ /* 0x040fe40000410000 */
[C---:B------:R-:W-:Y:S01]  /*be90*/  FMUL.FTZ R19, R68.reuse, R135 ;  /* 0x0000008744137220 */ /* 0x040fe20000410000 */
[-C--:B---3--:R-:W-:Y:S02]  /*bea0*/  HMMA.16816.F32 R4, R76, R20.reuse, R4 ;  /* 0x000000144c04723c */ /* 0x088fe40000001804 */
[----:B------:R-:W-:Y:S03]  /*beb0*/  MUFU.EX2 R135, R84 ;  /* 0x0000005400877308 */ /* 0x000fe60000000800 */
[C---:B------:R-:W-:Y:S01]  /*bec0*/  FMUL.FTZ R34, R68.reuse, R150 ;  /* 0x0000009644227220 */ /* 0x040fe20000410000 */
[----:B------:R-:W-:Y:S01]  /*bed0*/  MOV R150, R54 ;  /* 0x0000003600967202 */ /* 0x000fe20000000f00 */
[----:B------:R-:W-:Y:S02]  /*bee0*/  FMUL.FTZ R35, R68, R151 ;  /* 0x0000009744237220 */ /* 0x000fe40000410000 */
[----:B------:R-:W-:Y:S03]  /*bef0*/  IMAD.MOV.U32 R151, RZ, RZ, R53 ;  /* 0x000000ffff977224 */ /* 0x000fe600078e0035 */
[----:B------:R-:W-:Y:S02]  /*bf00*/  IMAD.MOV.U32 R134, RZ, RZ, R56 ;  /* 0x000000ffff867224 */ /* 0x000fe400078e0038 */
[----:B-1----:R-:W-:Y:S02]  /*bf10*/  FMUL.FTZ R0, R2, c[0x0][0x2d0] ;  /* 0x0000b40002007a20 */ /* 0x002fe40000410000 */
[--C-:B------:R-:W-:Y:S02]  /*bf20*/  FFMA.FTZ R2, R50, c[0x0][0x2d0], -R92.reuse ;  /* 0x0000b40032027a23 */ /* 0x100fe4000001085c */
[C---:B--2---:R-:W-:Y:S02]  /*bf30*/  FMUL.FTZ R8, R3.reuse, R120 ;  /* 0x0000007803087220 */ /* 0x044fe40000410000 */
[----:B------:R1:W-:Y:S01]  /*bf40*/  MUFU.EX2 R187, R2 ;  /* 0x0000000200bb7308 */ /* 0x0003e20000000800 */
[C---:B------:R-:W-:Y:S02]  /*bf50*/  FMUL.FTZ R9, R3.reuse, R121 ;  /* 0x0000007903097220 */ /* 0x040fe40000410000 */
[C---:B------:R-:W-:Y:S02]  /*bf60*/  FMUL.FTZ R12, R3.reuse, R128 ;  /* 0x00000080030c7220 */ /* 0x040fe40000410000 */
[C---:B------:R-:W-:Y:S02]  /*bf70*/  FMUL.FTZ R13, R3.reuse, R129 ;  /* 0x00000081030d7220 */ /* 0x040fe40000410000 */
[C---:B------:R-:W-:Y:S02]  /*bf80*/  FMUL.FTZ R24, R3.reuse, R140 ;  /* 0x0000008c03187220 */ /* 0x040fe40000410000 */
[C---:B------:R-:W-:Y:S01]  /*bf90*/  FMUL.FTZ R25, R3.reuse, R141 ;  /* 0x0000008d03197220 */ /* 0x040fe20000410000 */
[----:B------:R-:W2:Y:S01]  /*bfa0*/  MUFU.EX2 R0, R0 ;  /* 0x0000000000007308 */ /* 0x000ea20000000800 */
[C---:B------:R-:W-:Y:S02]  /*bfb0*/  FMUL.FTZ R28, R3.reuse, R144 ;  /* 0x00000090031c7220 */ /* 0x040fe40000410000 */
[C---:B------:R-:W-:Y:S01]  /*bfc0*/  FMUL.FTZ R40, R3.reuse, R156 ;  /* 0x0000009c03287220 */ /* 0x040fe20000410000 */
[----:B------:R-:W-:Y:S01]  /*bfd0*/  MOV R156, R59 ;  /* 0x0000003b009c7202 */ /* 0x000fe20000000f00 */
[C---:B------:R-:W-:Y:S02]  /*bfe0*/  FMUL.FTZ R41, R3.reuse, R157 ;  /* 0x0000009d03297220 */ /* 0x040fe40000410000 */
[C---:B------:R-:W-:Y:S02]  /*bff0*/  FMUL.FTZ R45, R3.reuse, R161 ;  /* 0x000000a1032d7220 */ /* 0x040fe40000410000 */
[----:B------:R-:W-:Y:S01]  /*c000*/  FMUL.FTZ R44, R3, R160 ;  /* 0x000000a0032c7220 */ /* 0x000fe20000410000 */
[----:B------:R-:W-:Y:S01]  /*c010*/  MUFU.EX2 R129, R85 ;  /* 0x0000005500817308 */ /* 0x000fe20000000800 */
[----:B------:R-:W-:Y:S01]  /*c020*/  MOV R160, R111 ;  /* 0x0000006f00a07202 */ /* 0x000fe20000000f00 */
[C---:B------:R-:W-:Y:S02]  /*c030*/  FMUL.FTZ R50, R68.reuse, R166 ;  /* 0x000000a644327220 */ /* 0x040fe40000410000 */
[----:B-1----:R-:W-:Y:S02]  /*c040*/  FFMA.FTZ R2, R51, c[0x0][0x2d0], -R92 ;  /* 0x0000b40033027a23 */ /* 0x002fe4000001085c */
[C---:B------:R-:W-:Y:S01]  /*c050*/  FMUL.FTZ R56, R3.reuse, R172 ;  /* 0x000000ac03387220 */ /* 0x040fe20000410000 */
[----:B------:R-:W-:Y:S01]  /*c060*/  MOV R172, R107 ;  /* 0x0000006b00ac7202 */ /* 0x000fe20000000f00 */
[----:B------:R-:W-:Y:S01]  /*c070*/  FMUL.FTZ R51, R68, R167 ;  /* 0x000000a744337220 */ /* 0x000fe20000410000 */
[----:B------:R-:W-:Y:S01]  /*c080*/  MOV R167, R63 ;  /* 0x0000003f00a77202 */ /* 0x000fe20000000f00 */
[----:B------:R-:W1:Y:S01]  /*c090*/  MUFU.EX2 R188, R2 ;  /* 0x0000000200bc7308 */ /* 0x000e620000000800 */
[----:B------:R-:W-:Y:S02]  /*c0a0*/  IMAD.MOV.U32 R157, RZ, RZ, R57 ;  /* 0x000000ffff9d7224 */ /* 0x000fe400078e0039 */
[----:B------:R-:W-:Y:S02]  /*c0b0*/  FMUL.FTZ R57, R3, R173 ;  /* 0x000000ad03397220 */ /* 0x000fe40000410000 */
[C---:B--2---:R-:W-:Y:S02]  /*c0c0*/  FMUL.FTZ R10, R0.reuse, R122 ;  /* 0x0000007a000a7220 */ /* 0x044fe40000410000 */
[C---:B------:R-:W-:Y:S02]  /*c0d0*/  FMUL.FTZ R11, R0.reuse, R123 ;  /* 0x0000007b000b7220 */ /* 0x040fe40000410000 */
[C---:B------:R-:W-:Y:S01]  /*c0e0*/  FMUL.FTZ R14, R0.reuse, R130 ;  /* 0x00000082000e7220 */ /* 0x040fe20000410000 */
[----:B------:R-:W-:Y:S01]  /*c0f0*/  MUFU.EX2 R128, R102 ;  /* 0x0000006600807308 */ /* 0x000fe20000000800 */
[C---:B------:R-:W-:Y:S02]  /*c100*/  FMUL.FTZ R15, R0.reuse, R131 ;  /* 0x00000083000f7220 */ /* 0x040fe40000410000 */
[C---:B------:R-:W-:Y:S01]  /*c110*/  FMUL.FTZ R27, R0.reuse, R143 ;  /* 0x0000008f001b7220 */ /* 0x040fe20000410000 */
[----:B------:R-:W-:Y:S01]  /*c120*/  MOV R143, R83 ;  /* 0x00000053008f7202 */ /* 0x000fe20000000f00 */
[C---:B------:R-:W-:Y:S02]  /*c130*/  FMUL.FTZ R30, R0.reuse, R146 ;  /* 0x00000092001e7220 */ /* 0x040fe40000410000 */
[C---:B------:R-:W-:Y:S02]  /*c140*/  FMUL.FTZ R31, R0.reuse, R147 ;  /* 0x00000093001f7220 */ /* 0x040fe40000410000 */
[C---:B------:R-:W-:Y:S01]  /*c150*/  FMUL.FTZ R43, R0.reuse, R159 ;  /* 0x0000009f002b7220 */ /* 0x040fe20000410000 */
[----:B------:R2:W-:Y:S01]  /*c160*/  MUFU.EX2 R146, R94 ;  /* 0x0000005e00927308 */ /* 0x0005e20000000800 */
[----:B------:R-:W-:Y:S01]  /*c170*/  MOV R159, R52 ;  /* 0x00000034009f7202 */ /* 0x000fe20000000f00 */
[----:B------:R-:W-:Y:S01]  /*c180*/  FMUL.FTZ R42, R0, R158 ;  /* 0x0000009e002a7220 */ /* 0x000fe20000410000 */
[----:B-1----:R-:W-:Y:S01]  /*c190*/  F2FP.PACK_AB R67, R188, R187 ;  /* 0x000000bbbc43723e */ /* 0x002fe200000000ff */
[----:B------:R-:W-:Y:S02]  /*c1a0*/  FFMA.FTZ R2, R90, c[0x0][0x2d0], -R88 ;  /* 0x0000b4005a027a23 */ /* 0x000fe40000010858 */
[C---:B------:R-:W-:Y:S02]  /*c1b0*/  FMUL.FTZ R46, R0.reuse, R162 ;  /* 0x000000a2002e7220 */ /* 0x040fe40000410000 */
[----:B------:R-:W-:Y:S02]  /*c1c0*/  IMAD.MOV.U32 R158, RZ, RZ, R47 ;  /* 0x000000ffff9e7224 */ /* 0x000fe400078e002f */
[----:B------:R1:W-:Y:S01]  /*c1d0*/  MUFU.EX2 R131, R95 ;  /* 0x0000005f00837308 */ /* 0x0003e20000000800 */
[C---:B------:R-:W-:Y:S04]  /*c1e0*/  HMMA.16816.F32 R8, R64.reuse, R20, R8 ;  /* 0x000000144008723c */ /* 0x040fe80000001808 */
[----:B------:R-:W-:Y:S01]  /*c1f0*/  FMUL.FTZ R47, R0, R163 ;  /* 0x000000a3002f7220 */ /* 0x000fe20000410000 */
[----:B------:R-:W-:Y:S01]  /*c200*/  MOV R163, R116 ;  /* 0x0000007400a37202 */ /* 0x000fe20000000f00 */
[----:B------:R-:W-:Y:S01]  /*c210*/  IMAD.MOV.U32 R162, RZ, RZ, R104 ;  /* 0x000000ffffa27224 */ /* 0x000fe200078e0068 */
[----:B------:R-:W-:Y:S01]  /*c220*/  MOV R104, R80 ;  /* 0x0000005000687202 */ /* 0x000fe20000000f00 */
[-C--:B------:R-:W-:Y:S01]  /*c230*/  HMMA.16816.F32 R12, R64, R22.reuse, R12 ;  /* 0x00000016400c723c */ /* 0x080fe2000000180c */
[----:B------:R-:W-:Y:S03]  /*c240*/  MUFU.EX2 R116, R87 ;  /* 0x0000005700747308 */ /* 0x000fe60000000800 */
[C---:B------:R-:W-:Y:S01]  /*c250*/  FMUL.FTZ R20, R69.reuse, R136 ;  /* 0x0000008845147220 */ /* 0x040fe20000410000 */
[----:B------:R-:W-:Y:S01]  /*c260*/  MOV R136, R62 ;  /* 0x0000003e00887202 */ /* 0x000fe20000000f00 */
[----:B------:R-:W-:Y:S01]  /*c270*/  FMUL.FTZ R21, R69, R137 ;  /* 0x0000008945157220 */ /* 0x000fe20000410000 */
[----:B------:R-:W-:Y:S01]  /*c280*/  MOV R137, R117 ;  /* 0x0000007500897202 */ /* 0x000fe20000000f00 */
[C---:B------:R-:W-:Y:S04]  /*c290*/  HMMA.16816.F32 R16, R76.reuse, R22, R16 ;  /* 0x000000164c10723c */ /* 0x040fe80000001810 */
[----:B------:R-:W-:Y:S01]  /*c2a0*/  IMAD.MOV.U32 R117, RZ, RZ, R29 ;  /* 0x000000ffff757224 */ /* 0x000fe200078e001d */
[----:B------:R-:W-:Y:S01]  /*c2b0*/  MOV R173, R158 ;  /* 0x0000009e00ad7202 */ /* 0x000fe20000000f00 */
[----:B------:R-:W-:Y:S02]  /*c2c0*/  FMUL.FTZ R29, R3, R145 ;  /* 0x00000091031d7220 */ /* 0x000fe40000410000 */
[C---:B------:R-:W-:Y:S04]  /*c2d0*/  FMUL.FTZ R22, R68.reuse, R138 ;  /* 0x0000008a44167220 */ /* 0x040fe80000410000 */
[----:B------:R-:W-:Y:S02]  /*c2e0*/  IMAD.MOV.U32 R138, RZ, RZ, R37 ;  /* 0x000000ffff8a7224 */ /* 0x000fe400078e0025 */
[----:B------:R-:W3:Y:S01]  /*c2f0*/  LDSM.16.MT88.4 R36, [R228] ;  /* 0x00000000e424783b */ /* 0x000ee20000004200 */
[----:B------:R-:W-:Y:S02]  /*c300*/  FMUL.FTZ R23, R68, R139 ;  /* 0x0000008b44177220 */ /* 0x000fe40000410000 */
[----:B------:R-:W-:Y:S02]  /*c310*/  IMAD.MOV.U32 R139, RZ, RZ, R26 ;  /* 0x000000ffff8b7224 */ /* 0x000fe400078e001a */
[C---:B------:R-:W-:Y:S01]  /*c320*/  FMUL.FTZ R26, R0.reuse, R142 ;  /* 0x0000008e001a7220 */ /* 0x040fe20000410000 */
[----:B------:R-:W-:Y:S01]  /*c330*/  MOV R142, R49 ;  /* 0x00000031008e7202 */ /* 0x000fe20000000f00 */
[----:B------:R-:W-:Y:S02]  /*c340*/  IMAD.MOV.U32 R161, RZ, RZ, R117 ;  /* 0x000000ffffa17224 */ /* 0x000fe400078e0075 */
[----:B------:R-:W-:Y:S01]  /*c350*/  FMUL.FTZ R49, R69, R165 ;  /* 0x000000a545317220 */ /* 0x000fe20000410000 */
[----:B------:R-:W-:Y:S01]  /*c360*/  MOV R158, R142 ;  /* 0x0000008e009e7202 */ /* 0x000fe20000000f00 */
[----:B------:R-:W-:Y:S02]  /*c370*/  IMAD.MOV.U32 R165, RZ, RZ, R58 ;  /* 0x000000ffffa57224 */ /* 0x000fe400078e003a */
[C---:B------:R-:W-:Y:S02]  /*c380*/  FMUL.FTZ R58, R0.reuse, R174 ;  /* 0x000000ae003a7220 */ /* 0x040fe40000410000 */
[C---:B------:R-:W-:Y:S01]  /*c390*/  FMUL.FTZ R59, R0.reuse, R175 ;  /* 0x000000af003b7220 */ /* 0x040fe20000410000 */
[----:B------:R-:W-:Y:S01]  /*c3a0*/  MOV R175, R164 ;  /* 0x000000a400af7202 */ /* 0x000fe20000000f00 */
[----:B------:R-:W-:Y:S02]  /*c3b0*/  IMAD.MOV.U32 R166, RZ, RZ, R61 ;  /* 0x000000ffffa67224 */ /* 0x000fe400078e003d */
[----:B------:R-:W-:Y:S01]  /*c3c0*/  FMUL.FTZ R61, R3, R177 ;  /* 0x000000b1033d7220 */ /* 0x000fe20000410000 */
[----:B------:R-:W-:Y:S01]  /*c3d0*/  MOV R177, R151 ;  /* 0x0000009700b17202 */ /* 0x000fe20000000f00 */
[C---:B------:R-:W-:Y:S02]  /*c3e0*/  FMUL.FTZ R62, R0.reuse, R178 ;  /* 0x000000b2003e7220 */ /* 0x040fe40000410000 */
[----:B------:R-:W-:Y:S02]  /*c3f0*/  FMUL.FTZ R63, R0, R179 ;  /* 0x000000b3003f7220 */ /* 0x000fe40000410000 */
[--C-:B--2---:R-:W-:Y:S02]  /*c400*/  FFMA.FTZ R94, R240, c[0x0][0x2d0], -R88.reuse ;  /* 0x0000b400f05e7a23 */ /* 0x104fe40000010858 */
[--C-:B------:R-:W-:Y:S02]  /*c410*/  FFMA.FTZ R151, R89, c[0x0][0x2d0], -R88.reuse ;  /* 0x0000b40059977a23 */ /* 0x100fe40000010858 */
[----:B------:R-:W-:Y:S02]  /*c420*/  FFMA.FTZ R89, R234, c[0x0][0x2d0], -R75 ;  /* 0x0000b400ea597a23 */ /* 0x000fe4000001084b */
[--C-:B------:R-:W-:Y:S02]  /*c430*/  FFMA.FTZ R90, R126, c[0x0][0x2d0], -R88.reuse ;  /* 0x0000b4007e5a7a23 */ /* 0x100fe40000010858 */
[----:B------:R-:W-:Y:S02]  /*c440*/  FFMA.FTZ R104, R104, c[0x0][0x2d0], -R88 ;  /* 0x0000b40068687a23 */ /* 0x000fe40000010858 */
[----:B------:R-:W-:Y:S02]  /*c450*/  IMAD.MOV.U32 R174, RZ, RZ, R163 ;  /* 0x000000ffffae7224 */ /* 0x000fe400078e00a3 */
[----:B------:R-:W-:Y:S02]  /*c460*/  IMAD.MOV.U32 R164, RZ, RZ, R148 ;  /* 0x000000ffffa47224 */ /* 0x000fe400078e0094 */
[--C-:B------:R-:W-:Y:S01]  /*c470*/  FFMA.FTZ R148, R203, c[0x0][0x2d0], -R88.reuse ;  /* 0x0000b400cb947a23 */ /* 0x100fe20000010858 */
[-C--:B---3--:R-:W-:Y:S03]  /*c480*/  HMMA.16816.F32 R20, R76, R36.reuse, R20 ;  /* 0x000000244c14723c */ /* 0x088fe60000001814 */
[--C-:B------:R-:W-:Y:S02]  /*c490*/  FFMA.FTZ R102, R217, c[0x0][0x2d0], -R88.reuse ;  /* 0x0000b400d9667a23 */ /* 0x100fe40000010858 */
[--C-:B------:R-:W-:Y:S02]  /*c4a0*/  FFMA.FTZ R107, R210, c[0x0][0x2d0], -R88.reuse ;  /* 0x0000b400d26b7a23 */ /* 0x100fe40000010858 */
[----:B------:R-:W-:Y:S01]  /*c4b0*/  MUFU.EX2 R203, R102 ;  /* 0x0000006600cb7308 */ /* 0x000fe20000000800 */
[C---:B------:R-:W-:Y:S04]  /*c4c0*/  HMMA.16816.F32 R24, R64.reuse, R36, R24 ;  /* 0x000000244018723c */ /* 0x040fe80000001818 */
[----:B------:R-:W-:Y:S02]  /*c4d0*/  IMAD.MOV.U32 R163, RZ, RZ, R159 ;  /* 0x000000ffffa37224 */ /* 0x000fe400078e009f */
[----:B------:R-:W-:Y:S01]  /*c4e0*/  IMAD.MOV.U32 R159, RZ, RZ, R139 ;  /* 0x000000ffff9f7224 */ /* 0x000fe200078e008b */
[----:B------:R-:W-:Y:S01]  /*c4f0*/  MOV R139, R109 ;  /* 0x0000006d008b7202 */ /* 0x000fe20000000f00 */
[-C--:B------:R-:W-:Y:S02]  /*c500*/  HMMA.16816.F32 R28, R64, R38.reuse, R28 ;  /* 0x00000026401c723c */ /* 0x080fe4000000181c */
[----:B------:R-:W-:Y:S02]  /*c510*/  MUFU.EX2 R163, R163 ;  /* 0x000000a300a37308 */ /* 0x000fe40000000800 */
[C---:B------:R-:W-:Y:S01]  /*c520*/  FMUL.FTZ R36, R69.reuse, R152 ;  /* 0x0000009845247220 */ /* 0x040fe20000410000 */
[----:B------:R-:W-:Y:S01]  /*c530*/  MOV R152, R60 ;  /* 0x0000003c00987202 */ /* 0x000fe20000000f00 */
[----:B------:R-:W-:Y:S02]  /*c540*/  FMUL.FTZ R37, R69, R153 ;  /* 0x0000009945257220 */ /* 0x000fe40000410000 */
[C---:B------:R-:W-:Y:S04]  /*c550*/  HMMA.16816.F32 R32, R76.reuse, R38, R32 ;  /* 0x000000264c20723c */ /* 0x040fe80000001820 */
[----:B------:R-:W-:Y:S01]  /*c560*/  MUFU.EX2 R139, R139 ;  /* 0x0000008b008b7308 */ /* 0x000fe20000000800 */
[----:B------:R-:W-:Y:S02]  /*c570*/  FMUL.FTZ R60, R3, R176 ;  /* 0x000000b0033c7220 */ /* 0x000fe40000410000 */
[C---:B------:R-:W-:Y:S01]  /*c580*/  FMUL.FTZ R39, R68.reuse, R155 ;  /* 0x0000009b44277220 */ /* 0x040fe20000410000 */
[----:B------:R-:W-:Y:S01]  /*c590*/  MOV R155, R55 ;  /* 0x00000037009b7202 */ /* 0x000fe20000000f00 */
[----:B------:R-:W-:Y:S01]  /*c5a0*/  FMUL.FTZ R38, R68, R154 ;  /* 0x0000009a44267220 */ /* 0x000fe20000410000 */
[----:B------:R-:W2:Y:S02]  /*c5b0*/  LDSM.16.MT88.4 R52, [R225] ;  /* 0x00000000e134783b */ /* 0x000ea40000004200 */
[--C-:B-1----:R-:W-:Y:S02]  /*c5c0*/  FFMA.FTZ R95, R230, c[0x0][0x2d0], -R75.reuse ;  /* 0x0000b400e65f7a23 */ /* 0x102fe4000001084b */
[----:B------:R1:W-:Y:S01]  /*c5d0*/  MUFU.EX2 R154, R93 ;  /* 0x0000005d009a7308 */ /* 0x0003e20000000800 */
[----:B------:R-:W-:Y:S02]  /*c5e0*/  FFMA.FTZ R109, R204, c[0x0][0x2d0], -R88 ;  /* 0x0000b400cc6d7a23 */ /* 0x000fe40000010858 */
[----:B------:R-:W-:Y:S01]  /*c5f0*/  IMAD.MOV.U32 R179, RZ, RZ, R172 ;  /* 0x000000ffffb37224 */ /* 0x000fe200078e00ac */
[----:B------:R-:W-:Y:S02]  /*c600*/  MOV R172, R157 ;  /* 0x0000009d00ac7202 */ /* 0x000fe40000000f00 */
[----:B------:R-:W-:Y:S01]  /*c610*/  MOV R157, R134 ;  /* 0x00000086009d7202 */ /* 0x000fe20000000f00 */
[----:B------:R-:W-:Y:S02]  /*c620*/  FFMA.FTZ R134, R246, c[0x0][0x2d0], -R75 ;  /* 0x0000b400f6867a23 */ /* 0x000fe4000001084b */
[----:B-1----:R-:W-:Y:S01]  /*c630*/  FFMA.FTZ R93, R233, c[0x0][0x2d0], -R88 ;  /* 0x0000b400e95d7a23 */ /* 0x002fe20000010858 */
[-C--:B--2---:R-:W-:Y:S08]  /*c640*/  HMMA.16816.F32 R36, R76, R52.reuse, R36 ;  /* 0x000000344c24723c */ /* 0x084ff00000001824 */
[C---:B------:R-:W-:Y:S07]  /*c650*/  HMMA.16816.F32 R40, R64.reuse, R52, R40 ;  /* 0x000000344028723c */ /* 0x040fee0000001828 */
[C---:B------:R-:W-:Y:S01]  /*c660*/  FMUL.FTZ R52, R69.reuse, R168 ;  /* 0x000000a845347220 */ /* 0x040fe20000410000 */
[----:B------:R-:W-:Y:S01]  /*c670*/  MOV R168, R114 ;  /* 0x0000007200a87202 */ /* 0x000fe20000000f00 */
[----:B------:R-:W-:Y:S01]  /*c680*/  FMUL.FTZ R53, R69, R169 ;  /* 0x000000a945357220 */ /* 0x000fe20000410000 */
[----:B------:R1:W-:Y:S01]  /*c690*/  MUFU.EX2 R114, R2 ;  /* 0x0000000200727308 */ /* 0x0003e20000000800 */
[-C--:B------:R-:W-:Y:S03]  /*c6a0*/  HMMA.16816.F32 R44, R64, R54.reuse, R44 ;  /* 0x00000036402c723c */ /* 0x080fe6000000182c */
[----:B------:R-:W-:Y:S02]  /*c6b0*/  IMAD.MOV.U32 R169, RZ, RZ, R113 ;  /* 0x000000ffffa97224 */ /* 0x000fe400078e0071 */
[----:B------:R-:W-:Y:S01]  /*c6c0*/  IMAD.MOV.U32 R176, RZ, RZ, R168 ;  /* 0x000000ffffb07224 */ /* 0x000fe200078e00a8 */
[----:B------:R-:W-:Y:S01]  /*c6d0*/  MOV R168, R149 ;  /* 0x0000009500a87202 */ /* 0x000fe20000000f00 */
[----:B------:R-:W-:Y:S01]  /*c6e0*/  FFMA.FTZ R149, R202, c[0x0][0x2d0], -R88 ;  /* 0x0000b400ca957a23 */ /* 0x000fe20000010858 */
[C---:B------:R-:W-:Y:S04]  /*c6f0*/  HMMA.16816.F32 R48, R76.reuse, R54, R48 ;  /* 0x000000364c30723c */ /* 0x040fe80000001830 */
[----:B------:R-:W-:Y:S01]  /*c700*/  MOV R178, R169 ;  /* 0x000000a900b27202 */ /* 0x000fe20000000f00 */
[----:B------:R-:W-:Y:S02]  /*c710*/  IMAD.MOV.U32 R169, RZ, RZ, R106 ;  /* 0x000000ffffa97224 */ /* 0x000fe400078e006a */
[C---:B------:R-:W-:Y:S02]  /*c720*/  FMUL.FTZ R54, R68.reuse, R170 ;  /* 0x000000aa44367220 */ /* 0x040fe40000410000 */
[----:B------:R-:W-:Y:S03]  /*c730*/  IMAD.MOV.U32 R170, RZ, RZ, R81 ;  /* 0x000000ffffaa7224 */ /* 0x000fe600078e0051 */
[----:B------:R-:W-:Y:S02]  /*c740*/  FMUL.FTZ R55, R68, R171 ;  /* 0x000000ab44377220 */ /* 0x000fe40000410000 */
[----:B------:R-:W-:Y:S02]  /*c750*/  IMAD.MOV.U32 R171, RZ, RZ, R82 ;  /* 0x000000ffffab7224 */ /* 0x000fe400078e0052 */
[--C-:B-1----:R-:W-:Y:S01]  /*c760*/  FFMA.FTZ R2, R96, c[0x0][0x2d0], -R88.reuse ;  /* 0x0000b40060027a23 */ /* 0x102fe20000010858 */
[----:B------:R-:W1:Y:S01]  /*c770*/  LDSM.16.MT88.4 R80, [R227] ;  /* 0x00000000e350783b */ /* 0x000e620000004200 */
[----:B------:R-:W-:Y:S01]  /*c780*/  FFMA.FTZ R96, R177, c[0x0][0x2d0], -R75 ;  /* 0x0000b400b1607a23 */ /* 0x000fe2000001084b */
[----:B------:R-:W-:Y:S01]  /*c790*/  MOV R177, R173 ;  /* 0x000000ad00b17202 */ /* 0x000fe20000000f00 */
[----:B------:R2:W-:Y:S01]  /*c7a0*/  MUFU.EX2 R120, R2 ;  /* 0x0000000200787308 */ /* 0x0005e20000000800 */
[--C-:B------:R-:W-:Y:S02]  /*c7b0*/  FFMA.FTZ R106, R212, c[0x0][0x2d0], -R88.reuse ;  /* 0x0000b400d46a7a23 */ /* 0x100fe40000010858 */
[----:B------:R-:W-:Y:S02]  /*c7c0*/  IMAD.MOV.U32 R173, RZ, RZ, R165 ;  /* 0x000000ffffad7224 */ /* 0x000fe400078e00a5 */
[----:B------:R-:W-:Y:S02]  /*c7d0*/  FFMA.FTZ R165, R192, c[0x0][0x2d0], -R75 ;  /* 0x0000b400c0a57a23 */ /* 0x000fe4000001084b */
[--C-:B--2---:R-:W-:Y:S02]  /*c7e0*/  FFMA.FTZ R2, R91, c[0x0][0x2d0], -R88.reuse ;  /* 0x0000b4005b027a23 */ /* 0x104fe40000010858 */
[----:B------:R-:W-:Y:S01]  /*c7f0*/  FFMA.FTZ R91, R170, c[0x0][0x2d0], -R88 ;  /* 0x0000b400aa5b7a23 */ /* 0x000fe20000010858 */
[----:B------:R-:W-:Y:S01]  /*c800*/  MOV R170, R161 ;  /* 0x000000a100aa7202 */ /* 0x000fe20000000f00 */
[----:B------:R2:W-:Y:S01]  /*c810*/  MUFU.EX2 R125, R2 ;  /* 0x00000002007d7308 */ /* 0x0005e20000000800 */
[----:B------:R-:W-:Y:S02]  /*c820*/  IMAD.MOV.U32 R161, RZ, RZ, R155 ;  /* 0x000000ffffa17224 */ /* 0x000fe400078e009b */
[----:B------:R-:W-:Y:S02]  /*c830*/  IMAD.MOV.U32 R155, RZ, RZ, R108 ;  /* 0x000000ffff9b7224 */ /* 0x000fe400078e006c */
[--C-:B------:R-:W-:Y:S01]  /*c840*/  FFMA.FTZ R108, R206, c[0x0][0x2d0], -R88.reuse ;  /* 0x0000b400ce6c7a23 */ /* 0x100fe20000010858 */
[-C--:B-1----:R-:W-:Y:S04]  /*c850*/  HMMA.16816.F32 R52, R76, R80.reuse, R52 ;  /* 0x000000504c34723c */ /* 0x082fe80000001834 */
[----:B------:R-:W-:Y:S04]  /*c860*/  MUFU.EX2 R210, R91 ;  /* 0x0000005b00d27308 */ /* 0x000fe80000000800 */
[C---:B------:R-:W-:Y:S06]  /*c870*/  HMMA.16816.F32 R56, R64.reuse, R80, R56 ;  /* 0x000000504038723c */ /* 0x040fec0000001838 */
[----:B------:R-:W-:Y:S01]  /*c880*/  MUFU.EX2 R155, R155 ;  /* 0x0000009b009b7308 */ /* 0x000fe20000000800 */
[----:B--2---:R-:W-:Y:S01]  /*c890*/  FFMA.FTZ R2, R97, c[0x0][0x2d0], -R88 ;  /* 0x0000b40061027a23 */ /* 0x004fe20000010858 */
[-C--:B------:R-:W-:Y:S04]  /*c8a0*/  HMMA.16816.F32 R60, R64, R82.reuse, R60 ;  /* 0x00000052403c723c */ /* 0x080fe8000000183c */
[--C-:B------:R-:W-:Y:S04]  /*c8b0*/  FFMA.FTZ R97, R174, c[0x0][0x2d0], -R75.reuse ;  /* 0x0000b400ae617a23 */ /* 0x100fe8000001084b */
[----:B------:R1:W2:Y:S01]  /*c8c0*/  MUFU.EX2 R133, R2 ;  /* 0x0000000200857308 */ /* 0x0002a20000000800 */
[----:B------:R-:W-:Y:S03]  /*c8d0*/  MOV R174, R166 ;  /* 0x000000a600ae7202 */ /* 0x000fe60000000f00 */
[C---:B------:R-:W-:Y:S01]  /*c8e0*/  FMUL.FTZ R64, R69.reuse, R180 ;  /* 0x000000b445407220 */ /* 0x040fe20000410000 */
[----:B------:R-:W-:Y:S01]  /*c8f0*/  MOV R180, R158 ;  /* 0x0000009e00b47202 */ /* 0x000fe20000000f00 */
[----:B------:R-:W-:Y:S02]  /*c900*/  FMUL.FTZ R65, R69, R181 ;  /* 0x000000b545417220 */ /* 0x000fe40000410000 */
[C---:B------:R-:W-:Y:S02]  /*c910*/  FMUL.FTZ R66, R68.reuse, R182 ;  /* 0x000000b644427220 */ /* 0x040fe40000410000 */
[----:B------:R-:W-:Y:S01]  /*c920*/  FMUL.FTZ R67, R68, R183 ;  /* 0x000000b744437220 */ /* 0x000fe20000410000 */
[----:B------:R-:W-:Y:S01]  /*c930*/  MUFU.EX2 R206, R180 ;  /* 0x000000b400ce7308 */ /* 0x000fe20000000800 */
[--C-:B------:R-:W-:Y:S05]  /*c940*/  FFMA.FTZ R166, R191, c[0x0][0x2d0], -R75.reuse ;  /* 0x0000b400bfa67a23 */ /* 0x100fea000001084b */
[----:B------:R-:W-:Y:S01]  /*c950*/  HMMA.16816.F32 R64, R76, R82, R64 ;  /* 0x000000524c40723c */ /* 0x000fe20000001840 */
[----:B------:R-:W3:Y:S03]  /*c960*/  LDSM.16.MT88.4 R80, [R224+0x800] ;  /* 0x00080000e050783b */ /* 0x000ee60000004200 */
[----:B------:R-:W-:Y:S03]  /*c970*/  MUFU.EX2 R158, R95 ;  /* 0x0000005f009e7308 */ /* 0x000fe60000000800 */
[----:B------:R-:W-:Y:S01]  /*c980*/  F2FP.PACK_AB R78, R135, R129 ;  /* 0x00000081874e723e */ /* 0x000fe200000000ff */
[--C-:B-1----:R-:W-:Y:S01]  /*c990*/  FFMA.FTZ R2, R98, c[0x0][0x2d0], -R75.reuse ;  /* 0x0000b40062027a23 */ /* 0x102fe2000001084b */
[----:B--2---:R-:W-:Y:S03]  /*c9a0*/  F2FP.PACK_AB R79, R133, R125 ;  /* 0x0000007d854f723e */ /* 0x004fe600000000ff */
[----:B------:R-:W-:Y:S01]  /*c9b0*/  FFMA.FTZ R98, R175, c[0x0][0x2d0], -R75 ;  /* 0x0000b400af627a23 */ /* 0x000fe2000001084b */
[----:B------:R-:W-:Y:S01]  /*c9c0*/  F2FP.PACK_AB R76, R118, R116 ;  /* 0x00000074764c723e */ /* 0x000fe200000000ff */
[----:B------:R1:W-:Y:S01]  /*c9d0*/  MUFU.EX2 R117, R2 ;  /* 0x0000000200757308 */ /* 0x0003e20000000800 */
[----:B------:R-:W-:Y:S01]  /*c9e0*/  F2FP.PACK_AB R77, R120, R114 ;  /* 0x00000072784d723e */ /* 0x000fe200000000ff */
[----:B------:R-:W-:Y:S02]  /*c9f0*/  IMAD.MOV.U32 R175, RZ, RZ, R167 ;  /* 0x000000ffffaf7224 */ /* 0x000fe400078e00a7 */
[--C-:B------:R-:W-:Y:S06]  /*ca00*/  FFMA.FTZ R167, R190, c[0x0][0x2d0], -R75.reuse ;  /* 0x0000b400bea77a23 */ /* 0x100fec000001084b */
[----:B------:R-:W-:Y:S10]  /*ca10*/  MUFU.EX2 R204, R98 ;  /* 0x0000006200cc7308 */ /* 0x000ff40000000800 */
[----:B------:R-:W-:Y:S01]  /*ca20*/  MUFU.EX2 R190, R107 ;  /* 0x0000006b00be7308 */ /* 0x000fe20000000800 */
[--C-:B-1----:R-:W-:Y:S02]  /*ca30*/  FFMA.FTZ R2, R99, c[0x0][0x2d0], -R75.reuse ;  /* 0x0000b40063027a23 */ /* 0x102fe4000001084b */
[--C-:B------:R-:W-:Y:S01]  /*ca40*/  FFMA.FTZ R99, R176, c[0x0][0x2d0], -R75.reuse ;  /* 0x0000b400b0637a23 */ /* 0x100fe2000001084b */
[-C--:B---3--:R-:W-:Y:S06]  /*ca50*/  HMMA.16816.F32 R4, R76, R80.reuse, R4 ;  /* 0x000000504c04723c */ /* 0x088fec0000001804 */
[----:B------:R1:W2:Y:S01]  /*ca60*/  MUFU.EX2 R121, R2 ;  /* 0x0000000200797308 */ /* 0x0002a20000000800 */
[----:B------:R-:W-:Y:S02]  /*ca70*/  IMAD.MOV.U32 R176, RZ, RZ, R110 ;  /* 0x000000ffffb07224 */ /* 0x000fe400078e006e */
[--C-:B------:R-:W-:Y:S07]  /*ca80*/  FFMA.FTZ R110, R252, c[0x0][0x2d0], -R75.reuse ;  /* 0x0000b400fc6e7a23 */ /* 0x100fee000001084b */
[----:B------:R-:W-:Y:S10]  /*ca90*/  MUFU.EX2 R107, R149 ;  /* 0x00000095006b7308 */ /* 0x000ff40000000800 */
[----:B------:R3:W-:Y:S01]  /*caa0*/  MUFU.EX2 R212, R176 ;  /* 0x000000b000d47308 */ /* 0x0007e20000000800 */
[--C-:B-1----:R-:W-:Y:S01]  /*cab0*/  FFMA.FTZ R2, R100, c[0x0][0x2d0], -R75.reuse ;  /* 0x0000b40064027a23 */ /* 0x102fe2000001084b */
[----:B--2---:R-:W-:Y:S01]  /*cac0*/  F2FP.PACK_AB R84, R121, R117 ;  /* 0x000000757954723e */ /* 0x004fe200000000ff */
[--C-:B------:R-:W-:Y:S07]  /*cad0*/  FFMA.FTZ R100, R143, c[0x0][0x2d0], -R75.reuse ;  /* 0x0000b4008f647a23 */ /* 0x100fee000001084b */
[----:B------:R1:W-:Y:S10]  /*cae0*/  MUFU.EX2 R123, R2 ;  /* 0x00000002007b7308 */ /* 0x0003f40000000800 */
[----:B------:R-:W-:Y:S01]  /*caf0*/  MUFU.EX2 R191, R106 ;  /* 0x0000006a00bf7308 */ /* 0x000fe20000000800 */
[----:B---3--:R-:W-:Y:S09]  /*cb00*/  IMAD.MOV.U32 R176, RZ, RZ, R162 ;  /* 0x000000ffffb07224 */ /* 0x008ff200078e00a2 */
[----:B------:R2:W-:Y:S01]  /*cb10*/  MUFU.EX2 R162, R104 ;  /* 0x0000006800a27308 */ /* 0x0005e20000000800 */
[----:B-1----:R-:W-:Y:S02]  /*cb20*/  FFMA.FTZ R2, R101, c[0x0][0x2d0], -R75 ;  /* 0x0000b40065027a23 */ /* 0x002fe4000001084b */
[----:B------:R-:W-:Y:S07]  /*cb30*/  FFMA.FTZ R101, R216, c[0x0][0x2d0], -R88 ;  /* 0x0000b400d8657a23 */ /* 0x000fee0000010858 */
[----:B------:R1:W3:Y:S10]  /*cb40*/  MUFU.EX2 R141, R2 ;  /* 0x00000002008d7308 */ /* 0x0002f40000000800 */
[----:B------:R-:W-:Y:S01]  /*cb50*/  MUFU.EX2 R216, R90 ;  /* 0x0000005a00d87308 */ /* 0x000fe20000000800 */
[--C-:B--2---:R-:W-:Y:S02]  /*cb60*/  FFMA.FTZ R104, R223, c[0x0][0x2d0], -R92.reuse ;  /* 0x0000b400df687a23 */ /* 0x104fe4000001085c */
[----:B-1----:R-:W-:Y:S01]  /*cb70*/  FFMA.FTZ R2, R195, c[0x0][0x2d0], -R92 ;  /* 0x0000b400c3027a23 */ /* 0x002fe2000001085c */
[----:B---3--:R-:W-:Y:S06]  /*cb80*/  F2FP.PACK_AB R86, R141, R123 ;  /* 0x0000007b8d56723e */ /* 0x008fec00000000ff */
[----:B------:R1:W-:Y:S10]  /*cb90*/  MUFU.EX2 R195, R177 ;  /* 0x000000b100c37308 */ /* 0x0003f40000000800 */
[----:B------:R2:W-:Y:S01]  /*cba0*/  MUFU.EX2 R111, R2 ;  /* 0x00000002006f7308 */ /* 0x0005e20000000800 */
[----:B-1----:R-:W-:Y:S02]  /*cbb0*/  IMAD.MOV.U32 R177, RZ, RZ, R164 ;  /* 0x000000ffffb17224 */ /* 0x002fe400078e00a4 */
[--C-:B------:R-:W-:Y:S02]  /*cbc0*/  FFMA.FTZ R164, R71, c[0x0][0x2d0], -R92.reuse ;  /* 0x0000b40047a47a23 */ /* 0x100fe4000001085c */
[--C-:B--2---:R-:W-:Y:S05]  /*cbd0*/  FFMA.FTZ R2, R197, c[0x0][0x2d0], -R92.reuse ;  /* 0x0000b400c5027a23 */ /* 0x104fea000001085c */
[----:B------:R-:W-:Y:S10]  /*cbe0*/  MUFU.EX2 R197, R96 ;  /* 0x0000006000c57308 */ /* 0x000ff40000000800 */
[----:B------:R1:W2:Y:S02]  /*cbf0*/  MUFU.EX2 R113, R2 ;  /* 0x0000000200717308 */ /* 0x0002a40000000800 */
[--C-:B-1----:R-:W-:Y:S01]  /*cc00*/  FFMA.FTZ R2, R198, c[0x0][0x2d0], -R92.reuse ;  /* 0x0000b400c6027a23 */ /* 0x102fe2000001085c */
[----:B--2---:R-:W-:Y:S07]  /*cc10*/  F2FP.PACK_AB R85, R113, R111 ;  /* 0x0000006f7155723e */ /* 0x004fee00000000ff */
[----:B------:R-:W-:Y:S10]  /*cc20*/  MUFU.EX2 R198, R99 ;  /* 0x0000006300c67308 */ /* 0x000ff40000000800 */
[----:B------:R1:W-:Y:S02]  /*cc30*/  MUFU.EX2 R115, R2 ;  /* 0x0000000200737308 */ /* 0x0003e40000000800 */
[--C-:B-1----:R-:W-:Y:S08]  /*cc40*/  FFMA.FTZ R2, R199, c[0x0][0x2d0], -R92.reuse ;  /* 0x0000b400c7027a23 */ /* 0x102ff0000001085c */
[----:B------:R1:W-:Y:S10]  /*cc50*/  MUFU.EX2 R199, R103 ;  /* 0x0000006700c77308 */ /* 0x0003f40000000800 */
[----:B------:R2:W3:Y:S01]  /*cc60*/  MUFU.EX2 R140, R2 ;  /* 0x00000002008c7308 */ /* 0x0004e20000000800 */
[----:B-1----:R-:W-:Y:S02]  /*cc70*/  FFMA.FTZ R103, R243, c[0x0][0x2d0], -R92 ;  /* 0x0000b400f3677a23 */ /* 0x002fe4000001085c */
[--C-:B--2---:R-:W-:Y:S01]  /*cc80*/  FFMA.FTZ R2, R208, c[0x0][0x2d0], -R88.reuse ;  /* 0x0000b400d0027a23 */ /* 0x104fe20000010858 */
[----:B---3--:R-:W-:Y:S06]  /*cc90*/  F2FP.PACK_AB R87, R140, R115 ;  /* 0x000000738c57723e */ /* 0x008fec00000000ff */
[----:B------:R-:W-:Y:S01]  /*cca0*/  MUFU.EX2 R208, R93 ;  /* 0x0000005d00d07308 */ /* 0x000fe20000000800 */
[C---:B------:R-:W-:Y:S09]  /*ccb0*/  HMMA.16816.F32 R8, R84.reuse, R80, R8 ;  /* 0x000000505408723c */ /* 0x040ff20000001808 */
[----:B------:R1:W-:Y:S01]  /*ccc0*/  MUFU.EX2 R127, R2 ;  /* 0x00000002007f7308 */ /* 0x0003e20000000800 */
[-C--:B------:R-:W-:Y:S08]  /*ccd0*/  HMMA.16816.F32 R12, R84, R82.reuse, R12 ;  /* 0x00000052540c723c */ /* 0x080ff0000000180c */
[C---:B------:R-:W-:Y:S01]  /*cce0*/  HMMA.16816.F32 R16, R76.reuse, R82, R16 ;  /* 0x000000524c10723c */ /* 0x040fe20000001810 */
[----:B------:R-:W2:Y:S03]  /*ccf0*/  LDSM.16.MT88.4 R80, [R228+0x800] ;  /* 0x00080000e450783b */ /* 0x000ea60000004200 */
[----:B-1----:R-:W-:Y:S02]  /*cd00*/  FFMA.FTZ R2, R213, c[0x0][0x2d0], -R88 ;  /* 0x0000b400d5027a23 */ /* 0x002fe40000010858 */
[----:B------:R1:W-:Y:S10]  /*cd10*/  MUFU.EX2 R213, R179 ;  /* 0x000000b300d57308 */ /* 0x0003f40000000800 */
[----:B------:R3:W4:Y:S01]  /*cd20*/  MUFU.EX2 R130, R2 ;  /* 0x0000000200827308 */ /* 0x0007220000000800 */
[----:B-1----:R-:W-:Y:S09]  /*cd30*/  IMAD.MOV.U32 R179, RZ, RZ, R138 ;  /* 0x000000ffffb37224 */ /* 0x002ff200078e008a */
[----:B------:R-:W-:Y:S01]  /*cd40*/  MUFU.EX2 R138, R94 ;  /* 0x0000005e008a7308 */ /* 0x000fe20000000800 */
[-C--:B--2---:R-:W-:Y:S03]  /*cd50*/  HMMA.16816.F32 R20, R76, R80.reuse, R20 ;  /* 0x000000504c14723c */ /* 0x084fe60000001814 */
[----:B------:R-:W-:Y:S02]  /*cd60*/  IMAD.MOV.U32 R180, RZ, RZ, R179 ;  /* 0x000000ffffb47224 */ /* 0x000fe400078e00b3 */
[--C-:B---3--:R-:W-:Y:S03]  /*cd70*/  FFMA.FTZ R2, R207, c[0x0][0x2d0], -R88.reuse ;  /* 0x0000b400cf027a23 */ /* 0x108fe60000010858 */
[C---:B------:R-:W-:Y:S01]  /*cd80*/  HMMA.16816.F32 R24, R84.reuse, R80, R24 ;  /* 0x000000505418723c */ /* 0x040fe20000001818 */
[----:B------:R1:W-:Y:S07]  /*cd90*/  MUFU.EX2 R207, R97 ;  /* 0x0000006100cf7308 */ /* 0x0003ee0000000800 */
[-C--:B------:R-:W-:Y:S03]  /*cda0*/  HMMA.16816.F32 R28, R84, R82.reuse, R28 ;  /* 0x00000052541c723c */ /* 0x080fe6000000181c */
[----:B------:R2:W-:Y:S05]  /*cdb0*/  MUFU.EX2 R144, R2 ;  /* 0x0000000200907308 */ /* 0x0005ea0000000800 */
[C---:B------:R-:W-:Y:S01]  /*cdc0*/  HMMA.16816.F32 R32, R76.reuse, R82, R32 ;  /* 0x000000524c20723c */ /* 0x040fe20000001820 */
[----:B------:R-:W3:Y:S08]  /*cdd0*/  LDSM.16.MT88.4 R80, [R225+0x800] ;  /* 0x00080000e150783b */ /* 0x000ef00000004200 */
[----:B-1----:R-:W-:Y:S03]  /*cde0*/  LDSM.16.MT88.4 R96, [R225+0x1800] ;  /* 0x00180000e160783b */ /* 0x002fe60000004200 */
[----:B--2---:R-:W-:Y:S02]  /*cdf0*/  FFMA.FTZ R2, R209, c[0x0][0x2d0], -R88 ;  /* 0x0000b400d1027a23 */ /* 0x004fe40000010858 */
[----:B------:R1:W-:Y:S10]  /*ce00*/  MUFU.EX2 R209, R101 ;  /* 0x0000006500d17308 */ /* 0x0003f40000000800 */
[----:B------:R2:W2:Y:S01]  /*ce10*/  MUFU.EX2 R153, R2 ;  /* 0x0000000200997308 */ /* 0x0004a20000000800 */
[-C--:B---3--:R-:W-:Y:S03]  /*ce20*/  HMMA.16816.F32 R36, R76, R80.reuse, R36 ;  /* 0x000000504c24723c */ /* 0x088fe60000001824 */
[--C-:B-1----:R-:W-:Y:S05]  /*ce30*/  FFMA.FTZ R101, R180, c[0x0][0x2d0], -R92.reuse ;  /* 0x0000b400b4657a23 */ /* 0x102fea000001085c */
[C---:B------:R-:W-:Y:S04]  /*ce40*/  HMMA.16816.F32 R40, R84.reuse, R80, R40 ;  /* 0x000000505428723c */ /* 0x040fe80000001828 */
[--C-:B--2---:R-:W-:Y:S04]  /*ce50*/  FFMA.FTZ R2, R245, c[0x0][0x2d0], -R75.reuse ;  /* 0x0000b400f5027a23 */ /* 0x104fe8000001084b */
[-C--:B------:R-:W-:Y:S01]  /*ce60*/  HMMA.16816.F32 R44, R84, R82.reuse, R44 ;  /* 0x00000052542c723c */ /* 0x080fe2000000182c */
[----:B------:R1:W-:Y:S07]  /*ce70*/  MUFU.EX2 R124, R2 ;  /* 0x00000002007c7308 */ /* 0x0003ee0000000800 */
[C---:B------:R-:W-:Y:S01]  /*ce80*/  HMMA.16816.F32 R48, R76.reuse, R82, R48 ;  /* 0x000000524c30723c */ /* 0x040fe20000001830 */
[----:B------:R-:W2:Y:S03]  /*ce90*/  LDSM.16.MT88.4 R80, [R227+0x800] ;  /* 0x00080000e350783b */ /* 0x000ea60000004200 */
[--C-:B-1----:R-:W-:Y:S04]  /*cea0*/  FFMA.FTZ R2, R247, c[0x0][0x2d0], -R75.reuse ;  /* 0x0000b400f7027a23 */ /* 0x102fe8000001084b */
[----:B------:R1:W-:Y:S01]  /*ceb0*/  MUFU.EX2 R132, R2 ;  /* 0x0000000200847308 */ /* 0x0003e20000000800 */
[-C--:B--2---:R-:W-:Y:S03]  /*cec0*/  HMMA.16816.F32 R52, R76, R80.reuse, R52 ;  /* 0x000000504c34723c */ /* 0x084fe60000001834 */
[--C-:B-1----:R-:W-:Y:S05]  /*ced0*/  FFMA.FTZ R2, R248, c[0x0][0x2d0], -R75.reuse ;  /* 0x0000b400f8027a23 */ /* 0x102fea000001084b */
[C---:B------:R-:W-:Y:S01]  /*cee0*/  HMMA.16816.F32 R56, R84.reuse, R80, R56 ;  /* 0x000000505438723c */ /* 0x040fe20000001838 */
[----:B------:R1:W-:Y:S07]  /*cef0*/  MUFU.EX2 R145, R2 ;  /* 0x0000000200917308 */ /* 0x0003ee0000000800 */
[-C--:B------:R-:W-:Y:S08]  /*cf00*/  HMMA.16816.F32 R60, R84, R82.reuse, R60 ;  /* 0x00000052543c723c */ /* 0x080ff0000000183c */
[----:B------:R-:W-:Y:S01]  /*cf10*/  HMMA.16816.F32 R64, R76, R82, R64 ;  /* 0x000000524c40723c */ /* 0x000fe20000001840 */
[----:B------:R-:W2:Y:S06]  /*cf20*/  LDSM.16.MT88.4 R80, [R224+0x1000] ;  /* 0x00100000e050783b */ /* 0x000eac0000004200 */
[----:B------:R-:W-:Y:S01]  /*cf30*/  FFMA.FTZ R76, R171, c[0x0][0x2d0], -R92 ;  /* 0x0000b400ab4c7a23 */ /* 0x000fe2000001085c */
[----:B------:R-:W-:Y:S01]  /*cf40*/  F2FP.PACK_AB R78, R154, R146 ;  /* 0x000000929a4e723e */ /* 0x000fe200000000ff */
[--C-:B-1----:R-:W-:Y:S02]  /*cf50*/  FFMA.FTZ R2, R249, c[0x0][0x2d0], -R75.reuse ;  /* 0x0000b400f9027a23 */ /* 0x102fe4000001084b */
[----:B------:R1:W-:Y:S01]  /*cf60*/  MUFU.EX2 R126, R76 ;  /* 0x0000004c007e7308 */ /* 0x0003e20000000800 */
[----:B------:R-:W-:Y:S01]  /*cf70*/  IMAD.MOV.U32 R171, RZ, RZ, R150 ;  /* 0x000000ffffab7224 */ /* 0x000fe200078e0096 */
[----:B----4-:R-:W-:Y:S01]  /*cf80*/  F2FP.PACK_AB R77, R130, R127 ;  /* 0x0000007f824d723e */ /* 0x010fe200000000ff */
[----:B------:R-:W-:Y:S01]  /*cf90*/  FFMA.FTZ R150, R112, c[0x0][0x2d0], -R88 ;  /* 0x0000b40070967a23 */ /* 0x000fe20000010858 */
[----:B------:R-:W-:Y:S01]  /*cfa0*/  F2FP.PACK_AB R79, R153, R144 ;  /* 0x00000090994f723e */ /* 0x000fe200000000ff */
[----:B------:R-:W-:Y:S01]  /*cfb0*/  FFMA.FTZ R88, R119, c[0x0][0x2d0], -R75 ;  /* 0x0000b40077587a23 */ /* 0x000fe2000001084b */
[----:B------:R-:W-:Y:S01]  /*cfc0*/  MOV R181, R171 ;  /* 0x000000ab00b57202 */ /* 0x000fe20000000f00 */
[----:B------:R-:W-:Y:S02]  /*cfd0*/  IMAD.MOV.U32 R171, RZ, RZ, R159 ;  /* 0x000000ffffab7224 */ /* 0x000fe400078e009f */
[--C-:B------:R-:W-:Y:S01]  /*cfe0*/  FFMA.FTZ R112, R251, c[0x0][0x2d0], -R75.reuse ;  /* 0x0000b400fb707a23 */ /* 0x100fe2000001084b */
[----:B------:R3:W4:Y:S10]  /*cff0*/  MUFU.EX2 R147, R2 ;  /* 0x0000000200937308 */ /* 0x0007340000000800 */
[----:B------:R-:W-:Y:S01]  /*d000*/  MUFU.EX2 R159, R88 ;  /* 0x00000058009f7308 */ /* 0x000fe20000000800 */
[----:B-1----:R-:W-:Y:S09]  /*d010*/  F2FP.PACK_AB R76, R131, R128 ;  /* 0x00000080834c723e */ /* 0x002ff200000000ff */
[----:B------:R-:W-:Y:S01]  /*d020*/  MUFU.EX2 R202, R181 ;  /* 0x000000b500ca7308 */ /* 0x000fe20000000800 */
[-C--:B--2---:R-:W-:Y:S03]  /*d030*/  HMMA.16816.F32 R4, R76, R80.reuse, R4 ;  /* 0x000000504c04723c */ /* 0x084fe60000001804 */
[--C-:B---3--:R-:W-:Y:S01]  /*d040*/  FFMA.FTZ R2, R250, c[0x0][0x2d0], -R92.reuse ;  /* 0x0000b400fa027a23 */ /* 0x108fe2000001085c */
[----:B----4-:R-:W-:Y:S05]  /*d050*/  F2FP.PACK_AB R86, R147, R145 ;  /* 0x000000919356723e */ /* 0x010fea00000000ff */
[----:B------:R1:W2:Y:S03]  /*d060*/  MUFU.EX2 R122, R2 ;  /* 0x00000002007a7308 */ /* 0x0002a60000000800 */
[--C-:B-1----:R-:W-:Y:S01]  /*d070*/  FFMA.FTZ R2, R239, c[0x0][0x2d0], -R92.reuse ;  /* 0x0000b400ef027a23 */ /* 0x102fe2000001085c */
[----:B--2---:R-:W-:Y:S01]  /*d080*/  F2FP.PACK_AB R85, R126, R122 ;  /* 0x0000007a7e55723e */ /* 0x004fe200000000ff */
[----:B------:R1:W5:Y:S05]  /*d090*/  LDL.LU R239, [R1+0xa0] ;  /* 0x0000a00001ef7983 */ /* 0x00036a0000300800 */
[----:B------:R2:W-:Y:S01]  /*d0a0*/  MUFU.EX2 R142, R2 ;  /* 0x00000002008e7308 */ /* 0x0005e20000000800 */
[----:B------:R1:W5:Y:S04]  /*d0b0*/  LDL.LU R240, [R1+0x9c] ;  /* 0x00009c0001f07983 */ /* 0x0003680000300800 */
[----:B------:R1:W5:Y:S04]  /*d0c0*/  LDL.LU R233, [R1+0x98] ;  /* 0x0000980001e97983 */ /* 0x0003680000300800 */
[----:B------:R1:W5:Y:S04]  /*d0d0*/  LDL.LU R234, [R1+0x94] ;  /* 0x0000940001ea7983 */ /* 0x0003680000300800 */
[----:B------:R1:W5:Y:S04]  /*d0e0*/  LDL.LU R119, [R1+0x90] ;  /* 0x0000900001777983 */ /* 0x0003680000300800 */
[----:B------:R1:W5:Y:S01]  /*d0f0*/  LDL.LU R230, [R1+0x8c] ;  /* 0x00008c0001e67983 */ /* 0x0003620000300800 */
[----:B--2---:R-:W-:Y:S01]  /*d100*/  FFMA.FTZ R2, R178, c[0x0][0x2d0], -R92 ;  /* 0x0000b400b2027a23 */ /* 0x004fe2000001085c */
[----:B------:R-:W-:Y:S01]  /*d110*/  MOV R178, R169 ;  /* 0x000000a900b27202 */ /* 0x000fe20000000f00 */
[----:B------:R-:W-:Y:S02]  /*d120*/  IMAD.MOV.U32 R169, RZ, RZ, R136 ;  /* 0x000000ffffa97224 */ /* 0x000fe400078e0088 */
[----:B------:R2:W3:Y:S01]  /*d130*/  MUFU.EX2 R143, R2 ;  /* 0x00000002008f7308 */ /* 0x0004e20000000800 */
[--C-:B------:R-:W-:Y:S02]  /*d140*/  FFMA.FTZ R136, R244, c[0x0][0x2d0], -R75.reuse ;  /* 0x0000b400f4887a23 */ /* 0x100fe4000001084b */
[----:B------:R-:W-:Y:S07]  /*d150*/  FFMA.FTZ R75, R189, c[0x0][0x2d0], -R75 ;  /* 0x0000b400bd4b7a23 */ /* 0x000fee000001084b */
[----:B------:R4:W-:Y:S10]  /*d160*/  MUFU.EX2 R217, R178 ;  /* 0x000000b200d97308 */ /* 0x0009f40000000800 */
[----:B------:R-:W-:Y:S01]  /*d170*/  MUFU.EX2 R75, R75 ;  /* 0x0000004b004b7308 */ /* 0x000fe20000000800 */
[----:B--2---:R-:W2:Y:S01]  /*d180*/  LDL.LU R2, [R1+0x10] ;  /* 0x0000100001027983 */ /* 0x004ea20000300800 */
[----:B---3--:R-:W-:Y:S03]  /*d190*/  F2FP.PACK_AB R87, R143, R142 ;  /* 0x0000008e8f57723e */ /* 0x008fe600000000ff */
[----:B------:R-:W3:Y:S05]  /*d1a0*/  LDL.LU R84, [R1+0x18] ;  /* 0x0000180001547983 */ /* 0x000eea0000300800 */
[----:B------:R1:W-:Y:S01]  /*d1b0*/  MUFU.EX2 R189, R177 ;  /* 0x000000b100bd7308 */ /* 0x0003e20000000800 */
[----:B----4-:R-:W-:Y:S04]  /*d1c0*/  MOV R178, R137 ;  /* 0x0000008900b27202 */ /* 0x010fe80000000f00 */
[----:B------:R-:W-:Y:S05]  /*d1d0*/  MOV R179, R178 ;  /* 0x000000b200b37202 */ /* 0x000fea0000000f00 */
[----:B------:R4:W2:Y:S01]  /*d1e0*/  MUFU.EX2 R137, R89 ;  /* 0x0000005900897308 */ /* 0x0008a20000000800 */
[----:B------:R-:W-:Y:S01]  /*d1f0*/  MOV R178, R160 ;  /* 0x000000a000b27202 */ /* 0x000fe20000000f00 */
[----:B------:R-:W-:Y:S02]  /*d200*/  FFMA.FTZ R102, R179, c[0x0][0x2d0], -R92 ;  /* 0x0000b400b3667a23 */ /* 0x000fe4000001085c */
[----:B------:R-:W-:Y:S06]  /*d210*/  IMAD.MOV.U32 R179, RZ, RZ, R172 ;  /* 0x000000ffffb37224 */ /* 0x000fec00078e00ac */
[----:B------:R-:W-:Y:S01]  /*d220*/  MUFU.EX2 R172, R102 ;  /* 0x0000006600ac7308 */ /* 0x000fe20000000800 */
[----:B-1----:R-:W-:Y:S09]  /*d230*/  IMAD.MOV.U32 R177, RZ, RZ, R174 ;  /* 0x000000ffffb17224 */ /* 0x002ff200078e00ae */
[----:B------:R-:W-:Y:S01]  /*d240*/  MUFU.EX2 R102, R166 ;  /* 0x000000a600667308 */ /* 0x000fe20000000800 */
[----:B----4-:R-:W-:Y:S09]  /*d250*/  LDSM.16.MT88.4 R88, [R227+0x1000] ;  /* 0x00100000e358783b */ /* 0x010ff20000004200 */
[----:B------:R-:W-:Y:S10]  /*d260*/  MUFU.EX2 R160, R100 ;  /* 0x0000006400a07308 */ /* 0x000ff40000000800 */
[----:B------:R1:W-:Y:S10]  /*d270*/  MUFU.EX2 R192, R178 ;  /* 0x000000b200c07308 */ /* 0x0003f40000000800 */
[----:B------:R-:W-:Y:S10]  /*d280*/  MUFU.EX2 R174, R112 ;  /* 0x0000007000ae7308 */ /* 0x000ff40000000800 */
[----:B------:R-:W-:Y:S01]  /*d290*/  MUFU.EX2 R112, R104 ;  /* 0x0000006800707308 */ /* 0x000fe20000000800 */
[----:B-1----:R-:W-:Y:S09]  /*d2a0*/  MOV R178, R173 ;  /* 0x000000ad00b27202 */ /* 0x002ff20000000f00 */
[----:B------:R-:W-:Y:S10]  /*d2b0*/  MUFU.EX2 R104, R151 ;  /* 0x0000009700687308 */ /* 0x000ff40000000800 */
[----:B------:R-:W-:Y:S01]  /*d2c0*/  MUFU.EX2 R173, R101 ;  /* 0x0000006500ad7308 */ /* 0x000fe20000000800 */
[----:B--2---:R-:W-:Y:S02]  /*d2d0*/  FFMA.FTZ R69, R69, R2, R186 ;  /* 0x0000000245457223 */ /* 0x004fe400000100ba */
[----:B------:R-:W2:Y:S07]  /*d2e0*/  LDL.LU R2, [R1+0x14] ;  /* 0x0000140001027983 */ /* 0x000eae0000300800 */
[----:B------:R-:W-:Y:S01]  /*d2f0*/  MUFU.EX2 R186, R108 ;  /* 0x0000006c00ba7308 */ /* 0x000fe20000000800 */
[----:B---3--:R-:W-:Y:S01]  /*d300*/  FFMA.FTZ R105, R68, R84, R105 ;  /* 0x0000005444697223 */ /* 0x008fe20000010069 */
[----:B------:R-:W-:Y:S07]  /*d310*/  F2FP.PACK_AB R84, R132, R124 ;  /* 0x0000007c8454723e */ /* 0x000fee00000000ff */
[C---:B------:R-:W-:Y:S01]  /*d320*/  HMMA.16816.F32 R8, R84.reuse, R80, R8 ;  /* 0x000000505408723c */ /* 0x040fe20000001808 */
[----:B------:R-:W-:Y:S07]  /*d330*/  MUFU.EX2 R108, R177 ;  /* 0x000000b1006c7308 */ /* 0x000fee0000000800 */
[-C--:B------:R-:W-:Y:S08]  /*d340*/  HMMA.16816.F32 R12, R84, R82.reuse, R12 ;  /* 0x00000052540c723c */ /* 0x080ff0000000180c */
[C---:B------:R-:W-:Y:S01]  /*d350*/  HMMA.16816.F32 R16, R76.reuse, R82, R16 ;  /* 0x000000524c10723c */ /* 0x040fe20000001810 */
[----:B------:R-:W1:Y:S07]  /*d360*/  LDSM.16.MT88.4 R80, [R228+0x1000] ;  /* 0x00100000e450783b */ /* 0x000e6e0000004200 */
[-C--:B-1----:R-:W-:Y:S08]  /*d370*/  HMMA.16816.F32 R20, R76, R80.reuse, R20 ;  /* 0x000000504c14723c */ /* 0x082ff00000001814 */
[C---:B------:R-:W-:Y:S08]  /*d380*/  HMMA.16816.F32 R24, R84.reuse, R80, R24 ;  /* 0x000000505418723c */ /* 0x040ff00000001818 */
        /* <DEDUP_REMOVED lines=8> */
[-C--:B------:R-:W-:Y:S08]  /*d410*/  HMMA.16816.F32 R52, R76, R88.reuse, R52 ;  /* 0x000000584c34723c */ /* 0x080ff00000001834 */
[C---:B------:R-:W-:Y:S08]  /*d420*/  HMMA.16816.F32 R56, R84.reuse, R88, R56 ;  /* 0x000000585438723c */ /* 0x040ff00000001838 */
[-C--:B------:R-:W-:Y:S07]  /*d430*/  HMMA.16816.F32 R60, R84, R90.reuse, R60 ;  /* 0x0000005a543c723c */ /* 0x080fee000000183c */
[----:B------:R-:W-:Y:S01]  /*d440*/  F2FP.PACK_AB R84, R159, R137 ;  /* 0x000000899f54723e */ /* 0x000fe200000000ff */
[----:B------:R-:W-:Y:S01]  /*d450*/  HMMA.16816.F32 R64, R76, R90, R64 ;  /* 0x0000005a4c40723c */ /* 0x000fe20000001840 */
[----:B------:R-:W-:Y:S03]  /*d460*/  LDSM.16.MT88.4 R88, [R227+0x1800] ;  /* 0x00180000e358783b */ /* 0x000fe60000004200 */
[----:B------:R-:W-:Y:S03]  /*d470*/  F2FP.PACK_AB R86, R197, R158 ;  /* 0x0000009ec556723e */ /* 0x000fe600000000ff */
[----:B------:R-:W-:Y:S02]  /*d480*/  F2FP.PACK_AB R76, R155, R139 ;  /* 0x0000008b9b4c723e */ /* 0x000fe400000000ff */
[----:B------:R-:W-:Y:S03]  /*d490*/  F2FP.PACK_AB R78, R217, R213 ;  /* 0x000000d5d94e723e */ /* 0x000fe600000000ff */
[----:B------:R-:W-:Y:S02]  /*d4a0*/  F2FP.PACK_AB R77, R208, R138 ;  /* 0x0000008ad04d723e */ /* 0x000fe400000000ff */
[----:B------:R-:W-:Y:S07]  /*d4b0*/  F2FP.PACK_AB R79, R216, R210 ;  /* 0x000000d2d84f723e */ /* 0x000fee00000000ff */
[-C--:B-1----:R-:W-:Y:S03]  /*d4c0*/  HMMA.16816.F32 R4, R76, R80.reuse, R4 ;  /* 0x000000504c04723c */ /* 0x082fe60000001804 */
[----:B--2---:R-:W-:Y:S02]  /*d4d0*/  FFMA.FTZ R68, R3, R2, R184 ;  /* 0x0000000203447223 */ /* 0x004fe400000100b8 */
[----:B------:R-:W2:Y:S01]  /*d4e0*/  LDL.LU R3, [R1+0x1c] ;  /* 0x00001c0001037983 */ /* 0x000ea20000300800 */
[----:B------:R-:W-:Y:S01]  /*d4f0*/  FFMA.FTZ R2, R152, c[0x0][0x2d0], -R92 ;  /* 0x0000b40098027a23 */ /* 0x000fe2000001085c */
[----:B------:R-:W-:Y:S01]  /*d500*/  MUFU.EX2 R184, R134 ;  /* 0x0000008600b87308 */ /* 0x000fe20000000800 */
[----:B------:R-:W-:Y:S04]  /*d510*/  FADD.FTZ R68, R194, R68 ;  /* 0x00000044c2447221 */ /* 0x000fe80000010000 */
[----:B------:R-:W-:Y:S05]  /*d520*/  FADD.FTZ R68, R200, R68 ;  /* 0x00000044c8447221 */ /* 0x000fea0000010000 */
[----:B------:R1:W-:Y:S02]  /*d530*/  MUFU.EX2 R152, R2 ;  /* 0x0000000200987308 */ /* 0x0003e40000000800 */
[--C-:B-1----:R-:W-:Y:S08]  /*d540*/  FFMA.FTZ R2, R156, c[0x0][0x2d0], -R92.reuse ;  /* 0x0000b4009c027a23 */ /* 0x102ff0000001085c */
[----:B------:R1:W3:Y:S02]  /*d550*/  MUFU.EX2 R156, R2 ;  /* 0x00000002009c7308 */ /* 0x0002e40000000800 */
[--C-:B-1----:R-:W-:Y:S01]  /*d560*/  FFMA.FTZ R2, R169, c[0x0][0x2d0], -R92.reuse ;  /* 0x0000b400a9027a23 */ /* 0x102fe2000001085c */
[----:B---3--:R-:W-:Y:S01]  /*d570*/  F2FP.PACK_AB R85, R156, R152 ;  /* 0x000000989c55723e */ /* 0x008fe200000000ff */
[----:B------:R-:W-:Y:S06]  /*d580*/  IMAD.MOV.U32 R169, RZ, RZ, R157 ;  /* 0x000000ffffa97224 */ /* 0x000fec00078e009d */
[----:B------:R1:W-:Y:S02]  /*d590*/  MUFU.EX2 R157, R2 ;  /* 0x00000002009d7308 */ /* 0x0003e40000000800 */
[--C-:B-1----:R-:W-:Y:S01]  /*d5a0*/  FFMA.FTZ R2, R168, c[0x0][0x2d0], -R92.reuse ;  /* 0x0000b400a8027a23 */ /* 0x102fe2000001085c */
[----:B------:R-:W-:Y:S07]  /*d5b0*/  MOV R168, R161 ;  /* 0x000000a100a87202 */ /* 0x000fee0000000f00 */
[----:B------:R1:W3:Y:S02]  /*d5c0*/  MUFU.EX2 R161, R2 ;  /* 0x0000000200a17308 */ /* 0x0002e40000000800 */
[----:B-1----:R-:W-:Y:S01]  /*d5d0*/  FFMA.FTZ R2, R169, c[0x0][0x2d0], -R92 ;  /* 0x0000b400a9027a23 */ /* 0x002fe2000001085c */
[----:B---3--:R-:W-:Y:S07]  /*d5e0*/  F2FP.PACK_AB R87, R161, R157 ;  /* 0x0000009da157723e */ /* 0x008fee00000000ff */
[----:B------:R1:W-:Y:S01]  /*d5f0*/  MUFU.EX2 R169, R2 ;  /* 0x0000000200a97308 */ /* 0x0003e20000000800 */
[C---:B------:R-:W-:Y:S08]  /*d600*/  HMMA.16816.F32 R8, R84.reuse, R80, R8 ;  /* 0x000000505408723c */ /* 0x040ff00000001808 */
[-C--:B------:R-:W-:Y:S08]  /*d610*/  HMMA.16816.F32 R12, R84, R82.reuse, R12 ;  /* 0x00000052540c723c */ /* 0x080ff0000000180c */
[C---:B------:R-:W-:Y:S01]  /*d620*/  HMMA.16816.F32 R16, R76.reuse, R82, R16 ;  /* 0x000000524c10723c */ /* 0x040fe20000001810 */
[----:B------:R-:W-:Y:S03]  /*d630*/  LDSM.16.MT88.4 R80, [R224+0x2000] ;  /* 0x00200000e050783b */ /* 0x000fe60000004200 */
[----:B-1----:R-:W-:Y:S04]  /*d640*/  FADD.FTZ R2, R205, R69 ;  /* 0x00000045cd027221 */ /* 0x002fe80000010000 */
[----:B------:R-:W-:Y:S04]  /*d650*/  FADD.FTZ R2, R222, R2 ;  /* 0x00000002de027221 */ /* 0x000fe80000010000 */
[----:B------:R-:W-:Y:S02]  /*d660*/  FADD.FTZ R100, R221, R2 ;  /* 0x00000002dd647221 */ /* 0x000fe40000010000 */
[----:B------:R-:W-:Y:S04]  /*d670*/  FADD.FTZ R2, R211, R68 ;  /* 0x00000044d3027221 */ /* 0x000fe80000010000 */
[----:B------:R-:W-:Y:S01]  /*d680*/  FADD.FTZ R2, R117, R2 ;  /* 0x0000000275027221 */ /* 0x000fe20000010000 */
[----:B------:R-:W-:Y:S03]  /*d690*/  MOV R117, R72 ;  /* 0x0000004800757202 */ /* 0x000fe60000000f00 */
[----:B------:R-:W-:Y:S02]  /*d6a0*/  FADD.FTZ R2, R121, R2 ;  /* 0x0000000279027221 */ /* 0x000fe40000010000 */
[----:B--2---:R-:W-:Y:S02]  /*d6b0*/  FFMA.FTZ R3, R0, R3, R185 ;  /* 0x0000000300037223 */ /* 0x004fe400000100b9 */
[--C-:B------:R-:W-:Y:S01]  /*d6c0*/  FFMA.FTZ R0, R168, c[0x0][0x2d0], -R92.reuse ;  /* 0x0000b400a8007a23 */ /* 0x100fe2000001085c */
[----:B------:R-:W-:Y:S01]  /*d6d0*/  MUFU.EX2 R185, R109 ;  /* 0x0000006d00b97308 */ /* 0x000fe20000000800 */
[----:B------:R-:W-:Y:S04]  /*d6e0*/  FADD.FTZ R3, R193, R3 ;  /* 0x00000003c1037221 */ /* 0x000fe80000010000 */
[----:B------:R-:W-:Y:S04]  /*d6f0*/  FADD.FTZ R3, R187, R3 ;  /* 0x00000003bb037221 */ /* 0x000fe80000010000 */
[----:B------:R-:W-:Y:S01]  /*d700*/  FADD.FTZ R69, R188, R3 ;  /* 0x00000003bc457221 */ /* 0x000fe20000010000 */
[----:B------:R1:W-:Y:S03]  /*d710*/  MUFU.EX2 R168, R0 ;  /* 0x0000000000a87308 */ /* 0x0003e60000000800 */
[----:B------:R-:W-:Y:S07]  /*d720*/  FADD.FTZ R69, R111, R69 ;  /* 0x000000456f457221 */ /* 0x000fee0000010000 */
[----:B------:R-:W2:Y:S10]  /*d730*/  MUFU.EX2 R109, R148 ;  /* 0x00000094006d7308 */ /* 0x000eb40000000800 */
[----:B------:R3:W-:Y:S01]  /*d740*/  MUFU.EX2 R187, R176 ;  /* 0x000000b000bb7308 */ /* 0x0007e20000000800 */
[--C-:B-1----:R-:W-:Y:S09]  /*d750*/  FFMA.FTZ R0, R170, c[0x0][0x2d0], -R92.reuse ;  /* 0x0000b400aa007a23 */ /* 0x102ff2000001085c */
[----:B------:R1:W-:Y:S01]  /*d760*/  MUFU.EX2 R170, R0 ;  /* 0x0000000000aa7308 */ /* 0x0003e20000000800 */
[----:B--2---:R-:W-:Y:S09]  /*d770*/  F2FP.PACK_AB R181, R107, R109 ;  /* 0x0000006d6bb5723e */ /* 0x004ff200000000ff */
[----:B------:R-:W-:Y:S01]  /*d780*/  MUFU.EX2 R111, R179 ;  /* 0x000000b3006f7308 */ /* 0x000fe20000000800 */
[----:B---3--:R-:W-:Y:S09]  /*d790*/  MOV R176, R175 ;  /* 0x000000af00b07202 */ /* 0x008ff20000000f00 */
[----:B------:R-:W2:Y:S01]  /*d7a0*/  MUFU.EX2 R106, R176 ;  /* 0x000000b0006a7308 */ /* 0x000ea20000000800 */
[----:B-1----:R-:W-:Y:S02]  /*d7b0*/  FFMA.FTZ R0, R171, c[0x0][0x2d0], -R92 ;  /* 0x0000b400ab007a23 */ /* 0x002fe4000001085c */
[----:B------:R-:W1:Y:S07]  /*d7c0*/  LDSM.16.MT88.4 R92, [R228+0x1800] ;  /* 0x00180000e45c783b */ /* 0x000e6e0000004200 */
[----:B------:R3:W-:Y:S10]  /*d7d0*/  MUFU.EX2 R171, R0 ;  /* 0x0000000000ab7308 */ /* 0x0007f40000000800 */
[----:B------:R-:W-:Y:S01]  /*d7e0*/  MUFU.EX2 R175, R110 ;  /* 0x0000006e00af7308 */ /* 0x000fe20000000800 */
[----:B--2---:R-:W-:Y:S09]  /*d7f0*/  F2FP.PACK_AB R182, R106, R108 ;  /* 0x0000006c6ab6723e */ /* 0x004ff200000000ff */
[----:B------:R-:W2:Y:S01]  /*d800*/  MUFU.EX2 R110, R178 ;  /* 0x000000b2006e7308 */ /* 0x000ea20000000800 */
[----:B---3--:R-:W-:Y:S04]  /*d810*/  FADD.FTZ R0, R201, R105 ;  /* 0x00000069c9007221 */ /* 0x008fe80000010000 */
[----:B------:R-:W-:Y:S05]  /*d820*/  FADD.FTZ R0, R214, R0 ;  /* 0x00000000d6007221 */ /* 0x000fea0000010000 */
[----:B------:R3:W4:Y:S01]  /*d830*/  MUFU.EX2 R105, R150 ;  /* 0x0000009600697308 */ /* 0x0007220000000800 */
[----:B------:R-:W-:Y:S02]  /*d840*/  FADD.FTZ R71, R215, R0 ;  /* 0x00000000d7477221 */ /* 0x000fe40000010000 */
[----:B------:R-:W-:Y:S01]  /*d850*/  FADD.FTZ R0, R116, R100 ;  /* 0x0000006474007221 */ /* 0x000fe20000010000 */
[----:B------:R-:W-:Y:S01]  /*d860*/  MOV R116, R73 ;  /* 0x0000004900747202 */ /* 0x000fe20000000f00 */
[-C--:B-1----:R-:W-:Y:S03]  /*d870*/  HMMA.16816.F32 R20, R76, R92.reuse, R20 ;  /* 0x0000005c4c14723c */ /* 0x082fe60000001814 */
[----:B------:R-:W-:Y:S02]  /*d880*/  FADD.FTZ R68, R118, R0 ;  /* 0x0000000076447221 */ /* 0x000fe40000010000 */
[----:B------:R-:W-:Y:S02]  /*d890*/  FADD.FTZ R0, R113, R69 ;  /* 0x0000004571007221 */ /* 0x000fe40000010000 */
[----:B------:R-:W-:Y:S01]  /*d8a0*/  MUFU.EX2 R113, R103 ;  /* 0x0000006700717308 */ /* 0x000fe20000000800 */
[C---:B------:R-:W-:Y:S04]  /*d8b0*/  HMMA.16816.F32 R24, R84.reuse, R92, R24 ;  /* 0x0000005c5418723c */ /* 0x040fe80000001818 */
[----:B------:R-:W-:Y:S01]  /*d8c0*/  FADD.FTZ R69, R115, R0 ;  /* 0x0000000073457221 */ /* 0x000fe20000010000 */
[----:B--2---:R-:W-:Y:S01]  /*d8d0*/  F2FP.PACK_AB R180, R110, R111 ;  /* 0x0000006f6eb4723e */ /* 0x004fe200000000ff */
[----:B------:R-:W2:Y:S01]  /*d8e0*/  LDL R115, [R1+0x8] ;  /* 0x0000080001737983 */ /* 0x000ea20000100800 */
[----:B------:R-:W-:Y:S01]  /*d8f0*/  FADD.FTZ R68, R129, R68 ;  /* 0x0000004481447221 */ /* 0x000fe20000010000 */
[-C--:B------:R-:W-:Y:S01]  /*d900*/  HMMA.16816.F32 R28, R84, R94.reuse, R28 ;  /* 0x0000005e541c723c */ /* 0x080fe2000000181c */
[----:B------:R-:W1:Y:S01]  /*d910*/  MUFU.EX2 R103, R165 ;  /* 0x000000a500677308 */ /* 0x000e620000000800 */
[----:B---3--:R-:W-:Y:S02]  /*d920*/  LDSM.16.MT88.4 R148, [R228+0x3000] ;  /* 0x00300000e494783b */ /* 0x008fe40000004200 */
[----:B----4-:R-:W-:Y:S01]  /*d930*/  F2FP.PACK_AB R183, R104, R105 ;  /* 0x0000006968b7723e */ /* 0x010fe200000000ff */
[----:B------:R-:W-:Y:S02]  /*d940*/  FADD.FTZ R3, R114, R71 ;  /* 0x0000004772037221 */ /* 0x000fe40000010000 */
[----:B------:R-:W-:Y:S01]  /*d950*/  FADD.FTZ R71, R123, R2 ;  /* 0x000000027b477221 */ /* 0x000fe20000010000 */
[C---:B------:R-:W-:Y:S02]  /*d960*/  HMMA.16816.F32 R32, R76.reuse, R94, R32 ;  /* 0x0000005e4c20723c */ /* 0x040fe40000001820 */
[----:B------:R-:W3:Y:S01]  /*d970*/  LDSM.16.MT88.4 R92, [R228+0x2000] ;  /* 0x00200000e45c783b */ /* 0x000ee20000004200 */
[----:B------:R-:W-:Y:S01]  /*d980*/  MUFU.EX2 R114, R136 ;  /* 0x0000008800727308 */ /* 0x000fe20000000800 */
[----:B------:R-:W-:Y:S02]  /*d990*/  FADD.FTZ R2, R135, R68 ;  /* 0x0000004487027221 */ /* 0x000fe40000010000 */
[----:B------:R-:W-:Y:S02]  /*d9a0*/  FADD.FTZ R3, R120, R3 ;  /* 0x0000000378037221 */ /* 0x000fe40000010000 */
[-C--:B------:R-:W-:Y:S04]  /*d9b0*/  HMMA.16816.F32 R36, R76, R96.reuse, R36 ;  /* 0x000000604c24723c */ /* 0x080fe80000001824 */
[----:B------:R-:W-:Y:S02]  /*d9c0*/  FADD.FTZ R3, R125, R3 ;  /* 0x000000037d037221 */ /* 0x000fe40000010000 */
[----:B------:R-:W-:Y:S02]  /*d9d0*/  FADD.FTZ R2, R128, R2 ;  /* 0x0000000280027221 */ /* 0x000fe40000010000 */
[C---:B------:R-:W-:Y:S04]  /*d9e0*/  HMMA.16816.F32 R40, R84.reuse, R96, R40 ;  /* 0x000000605428723c */ /* 0x040fe80000001828 */
[----:B------:R-:W-:Y:S01]  /*d9f0*/  FADD.FTZ R0, R133, R3 ;  /* 0x0000000385007221 */ /* 0x000fe20000010000 */
[----:B-1----:R-:W-:Y:S01]  /*da00*/  F2FP.PACK_AB R176, R102, R103 ;  /* 0x0000006766b0723e */ /* 0x002fe200000000ff */
[----:B------:R-:W-:Y:S02]  /*da10*/  FADD.FTZ R101, R131, R2 ;  /* 0x0000000283657221 */ /* 0x000fe40000010000 */
[-C--:B------:R-:W-:Y:S04]  /*da20*/  HMMA.16816.F32 R44, R84, R98.reuse, R44 ;  /* 0x00000062542c723c */ /* 0x080fe8000000182c */
[----:B------:R-:W-:Y:S02]  /*da30*/  FADD.FTZ R3, R140, R69 ;  /* 0x000000458c037221 */ /* 0x000fe40000010000 */
[----:B------:R-:W-:Y:S01]  /*da40*/  MUFU.EX2 R69, R164 ;  /* 0x000000a400457308 */ /* 0x000fe20000000800 */
[----:B------:R-:W-:Y:S01]  /*da50*/  FADD.FTZ R0, R127, R0 ;  /* 0x000000007f007221 */ /* 0x000fe20000010000 */
[C---:B------:R-:W-:Y:S01]  /*da60*/  HMMA.16816.F32 R48, R76.reuse, R98, R48 ;  /* 0x000000624c30723c */ /* 0x040fe20000001830 */
[----:B------:R-:W1:Y:S03]  /*da70*/  LDSM.16.MT88.4 R96, [R225+0x2000] ;  /* 0x00200000e160783b */ /* 0x000e660000004200 */
[----:B------:R-:W-:Y:S02]  /*da80*/  FADD.FTZ R68, R141, R71 ;  /* 0x000000478d447221 */ /* 0x000fe40000010000 */
[----:B------:R-:W-:Y:S02]  /*da90*/  FADD.FTZ R3, R122, R3 ;  /* 0x000000037a037221 */ /* 0x000fe40000010000 */
[-C--:B------:R-:W-:Y:S01]  /*daa0*/  HMMA.16816.F32 R52, R76, R88.reuse, R52 ;  /* 0x000000584c34723c */ /* 0x080fe20000001834 */
[----:B------:R-:W4:Y:S03]  /*dab0*/  MUFU.EX2 R71, R218 ;  /* 0x000000da00477308 */ /* 0x000f260000000800 */
[----:B------:R-:W-:Y:S02]  /*dac0*/  FADD.FTZ R68, R124, R68 ;  /* 0x000000447c447221 */ /* 0x000fe40000010000 */
[----:B------:R-:W-:Y:S02]  /*dad0*/  FADD.FTZ R100, R130, R0 ;  /* 0x0000000082647221 */ /* 0x000fe40000010000 */
[C---:B------:R-:W-:Y:S04]  /*dae0*/  HMMA.16816.F32 R56, R84.reuse, R88, R56 ;  /* 0x000000585438723c */ /* 0x040fe80000001838 */
[----:B------:R-:W-:Y:S02]  /*daf0*/  FADD.FTZ R2, R132, R68 ;  /* 0x0000004484027221 */ /* 0x000fe40000010000 */
[----:B------:R-:W-:Y:S01]  /*db00*/  LDSM.16.MT88.4 R132, [R224+0x3000] ;  /* 0x00300000e084783b */ /* 0x000fe20000004200 */
[----:B------:R-:W-:Y:S01]  /*db10*/  FADD.FTZ R0, R126, R3 ;  /* 0x000000037e007221 */ /* 0x000fe20000010000 */
[-C--:B------:R-:W-:Y:S04]  /*db20*/  HMMA.16816.F32 R60, R84, R90.reuse, R60 ;  /* 0x0000005a543c723c */ /* 0x080fe8000000183c */
[----:B------:R-:W-:Y:S02]  /*db30*/  FADD.FTZ R68, R146, R101 ;  /* 0x0000006592447221 */ /* 0x000fe40000010000 */
[----:B------:R-:W-:Y:S01]  /*db40*/  FADD.FTZ R3, R144, R100 ;  /* 0x0000006490037221 */ /* 0x000fe20000010000 */
[----:B------:R-:W-:Y:S01]  /*db50*/  F2FP.PACK_AB R84, R198, R160 ;  /* 0x000000a0c654723e */ /* 0x000fe200000000ff */
[----:B------:R-:W-:Y:S01]  /*db60*/  HMMA.16816.F32 R64, R76, R90, R64 ;  /* 0x0000005a4c40723c */ /* 0x000fe20000001840 */
[----:B------:R-:W1:Y:S03]  /*db70*/  LDSM.16.MT88.4 R88, [R227+0x2000] ;  /* 0x00200000e358783b */ /* 0x000e660000004200 */
[----:B------:R-:W-:Y:S01]  /*db80*/  F2FP.PACK_AB R86, R207, R204 ;  /* 0x000000cccf56723e */ /* 0x000fe200000000ff */
[----:B------:R-:W-:Y:S01]  /*db90*/  FADD.FTZ R68, R154, R68 ;  /* 0x000000449a447221 */ /* 0x000fe20000010000 */
[----:B------:R-:W-:Y:S01]  /*dba0*/  F2FP.PACK_AB R85, R168, R169 ;  /* 0x000000a9a855723e */ /* 0x000fe200000000ff */
[----:B------:R-:W-:Y:S01]  /*dbb0*/  FADD.FTZ R3, R153, R3 ;  /* 0x0000000399037221 */ /* 0x000fe20000010000 */
[----:B------:R-:W-:Y:S01]  /*dbc0*/  F2FP.PACK_AB R76, R202, R163 ;  /* 0x000000a3ca4c723e */ /* 0x000fe200000000ff */
[----:B------:R-:W-:Y:S03]  /*dbd0*/  FADD.FTZ R68, R139, R68 ;  /* 0x000000448b447221 */ /* 0x000fe60000010000 */
[----:B------:R-:W-:Y:S01]  /*dbe0*/  F2FP.PACK_AB R78, R212, R206 ;  /* 0x000000ced44e723e */ /* 0x000fe200000000ff */
[----:B------:R-:W-:Y:S01]  /*dbf0*/  FADD.FTZ R3, R138, R3 ;  /* 0x000000038a037221 */ /* 0x000fe20000010000 */
[----:B------:R-:W-:Y:S01]  /*dc00*/  F2FP.PACK_AB R77, R199, R162 ;  /* 0x000000a2c74d723e */ /* 0x000fe200000000ff */
[----:B------:R-:W-:Y:S01]  /*dc10*/  FADD.FTZ R2, R145, R2 ;  /* 0x0000000291027221 */ /* 0x000fe20000010000 */
[----:B------:R-:W-:Y:S01]  /*dc20*/  F2FP.PACK_AB R79, R209, R203 ;  /* 0x000000cbd14f723e */ /* 0x000fe200000000ff */
[----:B------:R-:W-:Y:S01]  /*dc30*/  FADD.FTZ R3, R208, R3 ;  /* 0x00000003d0037221 */ /* 0x000fe20000010000 */
[----:B------:R-:W-:Y:S01]  /*dc40*/  F2FP.PACK_AB R87, R171, R170 ;  /* 0x000000aaab57723e */ /* 0x000fe200000000ff */
[----:B------:R-:W-:Y:S01]  /*dc50*/  FADD.FTZ R2, R147, R2 ;  /* 0x0000000293027221 */ /* 0x000fe20000010000 */
[----:B----4-:R-:W-:Y:S01]  /*dc60*/  F2FP.PACK_AB R179, R69, R71 ;  /* 0x0000004745b3723e */ /* 0x010fe200000000ff */
[----:B------:R-:W-:Y:S02]  /*dc70*/  FADD.FTZ R0, R142, R0 ;  /* 0x000000008e007221 */ /* 0x000fe40000010000 */
[-C--:B------:R-:W-:Y:S03]  /*dc80*/  HMMA.16816.F32 R4, R76, R80.reuse, R4 ;  /* 0x000000504c04723c */ /* 0x080fe60000001804 */
[----:B------:R-:W-:Y:S02]  /*dc90*/  FADD.FTZ R2, R137, R2 ;  /* 0x0000000289027221 */ /* 0x000fe40000010000 */
[----:B------:R-:W-:Y:S02]  /*dca0*/  FADD.FTZ R0, R143, R0 ;  /* 0x000000008f007221 */ /* 0x000fe40000010000 */
[----:B------:R-:W-:Y:S01]  /*dcb0*/  FADD.FTZ R2, R159, R2 ;  /* 0x000000029f027221 */ /* 0x000fe20000010000 */
[C---:B------:R-:W-:Y:S04]  /*dcc0*/  HMMA.16816.F32 R8, R84.reuse, R80, R8 ;  /* 0x000000505408723c */ /* 0x040fe80000001808 */
[----:B------:R-:W-:Y:S02]  /*dcd0*/  FADD.FTZ R0, R152, R0 ;  /* 0x0000000098007221 */ /* 0x000fe40000010000 */
[----:B------:R-:W-:Y:S02]  /*dce0*/  IMAD.MOV.U32 R118, RZ, RZ, R70 ;  /* 0x000000ffff767224 */ /* 0x000fe400078e0046 */
[-C--:B------:R-:W-:Y:S04]  /*dcf0*/  HMMA.16816.F32 R12, R84, R82.reuse, R12 ;  /* 0x00000052540c723c */ /* 0x080fe8000000180c */
[----:B------:R-:W-:Y:S04]  /*dd00*/  FADD.FTZ R0, R156, R0 ;  /* 0x000000009c007221 */ /* 0x000fe80000010000 */
[C---:B------:R-:W-:Y:S01]  /*dd10*/  HMMA.16816.F32 R16, R76.reuse, R82, R16 ;  /* 0x000000524c10723c */ /* 0x040fe20000001810 */
[----:B------:R-:W4:Y:S07]  /*dd20*/  LDSM.16.MT88.4 R80, [R224+0x2800] ;  /* 0x00280000e050783b */ /* 0x000f2e0000004200 */
[-C--:B---3--:R-:W-:Y:S08]  /*dd30*/  HMMA.16816.F32 R20, R76, R92.reuse, R20 ;  /* 0x0000005c4c14723c */ /* 0x088ff00000001814 */
[C---:B------:R-:W-:Y:S08]  /*dd40*/  HMMA.16816.F32 R24, R84.reuse, R92, R24 ;  /* 0x0000005c5418723c */ /* 0x040ff00000001818 */
[-C--:B------:R-:W-:Y:S08]  /*dd50*/  HMMA.16816.F32 R28, R84, R94.reuse, R28 ;  /* 0x0000005e541c723c */ /* 0x080ff0000000181c */
[C---:B------:R-:W-:Y:S01]  /*dd60*/  HMMA.16816.F32 R32, R76.reuse, R94, R32 ;  /* 0x0000005e4c20723c */ /* 0x040fe20000001820 */
[----:B------:R-:W3:Y:S07]  /*dd70*/  LDSM.16.MT88.4 R92, [R228+0x2800] ;  /* 0x00280000e45c783b */ /* 0x000eee0000004200 */
        /* <DEDUP_REMOVED lines=10> */
[----:B------:R-:W1:Y:S03]  /*de20*/  LDSM.16.MT88.4 R88, [R227+0x2800] ;  /* 0x00280000e358783b */ /* 0x000e660000004200 */
[----:B------:R-:W-:Y:S02]  /*de30*/  F2FP.PACK_AB R85, R172, R173 ;  /* 0x000000adac55723e */ /* 0x000fe400000000ff */
[----:B------:R-:W-:Y:S02]  /*de40*/  F2FP.PACK_AB R86, R114, R184 ;  /* 0x000000b87256723e */ /* 0x000fe400000000ff */
[----:B------:R-:W-:Y:S04]  /*de50*/  F2FP.PACK_AB R76, R192, R195 ;  /* 0x000000c3c04c723e */ /* 0x000fe800000000ff */
[----:B------:R-:W-:Y:S02]  /*de60*/  F2FP.PACK_AB R77, R190, R191 ;  /* 0x000000bfbe4d723e */ /* 0x000fe400000000ff */
[----:B------:R-:W-:Y:S02]  /*de70*/  F2FP.PACK_AB R78, R187, R189 ;  /* 0x000000bdbb4e723e */ /* 0x000fe400000000ff */
[----:B------:R-:W-:Y:S02]  /*de80*/  F2FP.PACK_AB R79, R185, R186 ;  /* 0x000000bab94f723e */ /* 0x000fe400000000ff */
[----:B------:R-:W-:Y:S05]  /*de90*/  F2FP.PACK_AB R87, R112, R113 ;  /* 0x000000717057723e */ /* 0x000fea00000000ff */
[-C--:B----4-:R-:W-:Y:S08]  /*dea0*/  HMMA.16816.F32 R4, R76, R80.reuse, R4 ;  /* 0x000000504c04723c */ /* 0x090ff00000001804 */
[C---:B------:R-:W-:Y:S01]  /*deb0*/  HMMA.16816.F32 R8, R84.reuse, R80, R8 ;  /* 0x000000505408723c */ /* 0x040fe20000001808 */
[----:B------:R4:W1:Y:S07]  /*dec0*/  MUFU.EX2 R80, R167 ;  /* 0x000000a700507308 */ /* 0x00086e0000000800 */
[-C--:B------:R-:W-:Y:S03]  /*ded0*/  HMMA.16816.F32 R12, R84, R82.reuse, R12 ;  /* 0x00000052540c723c */ /* 0x080fe6000000180c */
[----:B------:R-:W-:Y:S05]  /*dee0*/  MUFU.EX2 R81, R219 ;  /* 0x000000db00517308 */ /* 0x000fea0000000800 */
[C---:B------:R-:W-:Y:S05]  /*def0*/  HMMA.16816.F32 R16, R76.reuse, R82, R16 ;  /* 0x000000524c10723c */ /* 0x040fea0000001810 */
[----:B------:R-:W2:Y:S03]  /*df00*/  MUFU.EX2 R82, R220 ;  /* 0x000000dc00527308 */ /* 0x000ea60000000800 */
[-C--:B---3--:R-:W-:Y:S01]  /*df10*/  HMMA.16816.F32 R20, R76, R92.reuse, R20 ;  /* 0x0000005c4c14723c */ /* 0x088fe20000001814 */
[----:B----4-:R-:W3:Y:S03]  /*df20*/  LDSM.16.MT88.4 R164, [R225+0x3000] ;  /* 0x00300000e1a4783b */ /* 0x010ee60000004200 */
[----:B-1----:R-:W-:Y:S04]  /*df30*/  F2FP.PACK_AB R178, R75, R80 ;  /* 0x000000504bb2723e */ /* 0x002fe800000000ff */
[C---:B------:R-:W-:Y:S08]  /*df40*/  HMMA.16816.F32 R24, R84.reuse, R92, R24 ;  /* 0x0000005c5418723c */ /* 0x040ff00000001818 */
[-C--:B------:R-:W-:Y:S04]  /*df50*/  HMMA.16816.F32 R28, R84, R94.reuse, R28 ;  /* 0x0000005e541c723c */ /* 0x080fe8000000181c */
[----:B--2---:R-:W-:Y:S04]  /*df60*/  F2FP.PACK_AB R177, R81, R82 ;  /* 0x0000005251b1723e */ /* 0x004fe800000000ff */
[C---:B------:R-:W-:Y:S04]  /*df70*/  HMMA.16816.F32 R32, R76.reuse, R94, R32 ;  /* 0x0000005e4c20723c */ /* 0x040fe80000001820 */
[----:B------:R-:W-:Y:S02]  /*df80*/  ISETP.GT.AND P0, PT, R196, R115, PT ;  /* 0x00000073c400720c */ /* 0x000fe40003f04270 */
[----:B------:R-:W-:Y:S02]  /*df90*/  MOV R196, R242 ;  /* 0x000000f200c47202 */ /* 0x000fe40000000f00 */
        /* <DEDUP_REMOVED lines=8> */
[-C--:B------:R-:W-:Y:S01]  /*e020*/  HMMA.16816.F32 R124, R180, R132.reuse, R4 ;  /* 0x00000084b47c723c */ /* 0x080fe20000001804 */
[----:B------:R-:W1:Y:S07]  /*e030*/  LDSM.16.MT88.4 R4, [R227+0x3000] ;  /* 0x00300000e304783b */ /* 0x000e6e0000004200 */
[C---:B------:R-:W-:Y:S07]  /*e040*/  HMMA.16816.F32 R120, R176.reuse, R132, R8 ;  /* 0x00000084b078723c */ /* 0x040fee0000001808 */
[----:B------:R-:W-:Y:S01]  /*e050*/  FADD.FTZ R8, R155, R68 ;  /* 0x000000449b087221 */ /* 0x000fe20000010000 */
[-C--:B------:R-:W-:Y:S04]  /*e060*/  HMMA.16816.F32 R128, R176, R134.reuse, R12 ;  /* 0x00000086b080723c */ /* 0x080fe8000000180c */
        /* <DEDUP_REMOVED lines=23> */
[-C--:B---3--:R-:W-:Y:S03]  /*e1e0*/  HMMA.16816.F32 R152, R180, R164.reuse, R36 ;  /* 0x000000a4b498723c */ /* 0x088fe60000001824 */
        /* <DEDUP_REMOVED lines=15> */
[-C--:B-1----:R-:W-:Y:S03]  /*e2e0*/  HMMA.16816.F32 R168, R180, R4.reuse, R52 ;  /* 0x00000004b4a8723c */ /* 0x082fe60000001834 */
        /* <DEDUP_REMOVED lines=28> */
[----:B------:R-:W-:Y:S02]  /*e4b0*/  FADD.FTZ R2, R75, R2 ;  /* 0x000000024b027221 */ /* 0x000fe40000010000 */
[----:B------:R-:W-:Y:S01]  /*e4c0*/  FADD.FTZ R0, R69, R0 ;  /* 0x0000000045007221 */ /* 0x000fe20000010000 */
[----:B------:R1:W-:Y:S04]  /*e4d0*/  STL [R1+0x18], R3 ;  /* 0x0000180301007387 */ /* 0x0003e80000100800 */
[----:B------:R2:W-:Y:S04]  /*e4e0*/  STL [R1+0x14], R2 ;  /* 0x0000140201007387 */ /* 0x0005e80000100800 */
[----:B------:R2:W-:Y:S01]  /*e4f0*/  STL [R1+0x1c], R0 ;  /* 0x00001c0001007387 */ /* 0x0005e20000100800 */
[----:B-1----:R-:W-:Y:S01]  /*e500*/  IMAD.MOV.U32 R3, RZ, RZ, R74 ;  /* 0x000000ffff037224 */ /* 0x002fe200078e004a */
[----:B------:R-:W-:-:S05]  /*e510*/  @P0 BRA `(.L_x_518) ;  /* 0xffff9de000000947 */ /* 0x000fca000383ffff */
.L_x_517:
[----:B-1----:R-:W-:-:S13]  /*e520*/  ISETP.GE.AND P0, PT, R242, RZ, PT ;  /* 0x000000fff200720c */ /* 0x002fda0003f06270 */
[----:B------:R-:W-:Y:S05]  /*e530*/  @!P0 BRA `(.L_x_519) ;  /* 0x0000557000008947 */ /* 0x000fea0003800000 */
[----:B------:R-:W-:Y:S01]  /*e540*/  IMAD.MOV.U32 R3, RZ, RZ, R73 ;  /* 0x000000ffff037224 */ /* 0x000fe200078e0049 */
[----:B------:R-:W-:Y:S01]  /*e550*/  MOV R117, R70 ;  /* 0x0000004600757202 */ /* 0x000fe20000000f00 */
[----:B--2---:R-:W-:Y:S01]  /*e560*/  IMAD.MOV.U32 R2, RZ, RZ, R74 ;  /* 0x000000ffff027224 */ /* 0x004fe200078e004a */
[----:B------:R-:W-:Y:S02]  /*e570*/  MOV R116, R72 ;  /* 0x0000004800747202 */ /* 0x000fe40000000f00 */
.L_x_520:
[----:B--2---:R-:W2:Y:S01]  /*e580*/  LDL R76, [R1+0x40] ;  /* 0x00004000014c7983 */ /* 0x004ea20000100800 */
[----:B------:R-:W-:Y:S04]  /*e590*/  DEPBAR.LE SB0, 0x0 ;  /* 0x000080000000791a */ /* 0x000fe80000000000 */
[----:B------:R-:W3:Y:S01]  /*e5a0*/  LDL.64 R74, [R1+0x38] ;  /* 0x00003800014a7983 */ /* 0x000ee20000100a00 */
[----:B------:R-:W-:Y:S01]  /*e5b0*/  WARPSYNC 0xffffffff ;  /* 0xffffffff00007948 */ /* 0x000fe20003800000 */
[----:B------:R-:W-:Y:S01]  /*e5c0*/  SHF.R.S32.HI R0, RZ, 0x1f, R242 ;  /* 0x0000001fff007819 */ /* 0x000fe200000114f2 */
[----:B------:R-:W-:Y:S01]  /*e5d0*/  IMAD.WIDE.U32 R72, R242, c[0x0][0x208], RZ ;  /* 0x00008200f2487a25 */ /* 0x000fe200078e00ff */
[----:B------:R-:W-:Y:S02]  /*e5e0*/  MOV R78, c[0x0][0x208] ;  /* 0x00008200004e7a02 */ /* 0x000fe40000000f00 */
[----:B------:R-:W-:Y:S01]  /*e5f0*/  BAR.SYNC.DEFER_BLOCKING 0x0 ;  /* 0x0000000000007b1d */ /* 0x000fe20000010000 */
[----:B------:R-:W-:Y:S01]  /*e600*/  IMAD R0, R0, c[0x0][0x208], RZ ;  /* 0x0000820000007a24 */ /* 0x000fe200078e02ff */
[----:B------:R-:W-:Y:S02]  /*e610*/  SHF.L.U32 R104, R78, 0x5, RZ ;  /* 0x000000054e687819 */ /* 0x000fe400000006ff */
[----:B------:R-:W-:Y:S01]  /*e620*/  MOV R246, 0x5 ;  /* 0x0000000500f67802 */ /* 0x000fe20000000f00 */
[----:B------:R-:W-:Y:S03]  /*e630*/  IMAD R0, R242, c[0x0][0x20c], R0 ;  /* 0x00008300f2007a24 */ /* 0x000fe600078e0200 */
[----:B-----5:R-:W-:Y:S02]  /*e640*/  STL [R1+0x8c], R230 ;  /* 0x00008ce601007387 */ /* 0x020fe40000100800 */
[----:B------:R-:W-:Y:S02]  /*e650*/  IADD3 R0, R73, R0, RZ ;  /* 0x0000000049007210 */ /* 0x000fe40007ffe0ff */
[----:B------:R-:W-:Y:S03]  /*e660*/  STL [R1+0x90], R119 ;  /* 0x0000907701007387 */ /* 0x000fe60000100800 */
[----:B------:R-:W-:Y:S01]  /*e670*/  IMAD R0, R0, 0x70, RZ ;  /* 0x0000007000007824 */ /* 0x000fe200078e02ff */
[----:B------:R-:W-:Y:S04]  /*e680*/  STL [R1+0x94], R234 ;  /* 0x000094ea01007387 */ /* 0x000fe80000100800 */
[----:B------:R-:W-:Y:S04]  /*e690*/  STL [R1+0x98], R233 ;  /* 0x000098e901007387 */ /* 0x000fe80000100800 */
[----:B------:R-:W-:Y:S08]  /*e6a0*/  LDSM.16.M88.4 R112, [R230] ;  /* 0x00000000e670783b */ /* 0x000ff00000000200 */
[----:B------:R-:W1:Y:S08]  /*e6b0*/  LDSM.16.M88.4 R16, [R119] ;  /* 0x000000007710783b */ /* 0x000e700000000200 */
[----:B------:R-:W4:Y:S08]  /*e6c0*/  LDSM.16.M88.4 R108, [R230+0x2000] ;  /* 0x00200000e66c783b */ /* 0x000f300000000200 */
[----:B------:R-:W1:Y:S08]  /*e6d0*/  LDSM.16.M88.4 R32, [R119+0x800] ;  /* 0x000800007720783b */ /* 0x000e700000000200 */
[----:B------:R-:W1:Y:S08]  /*e6e0*/  LDSM.16.M88.4 R48, [R119+0x1000] ;  /* 0x001000007730783b */ /* 0x000e700000000200 */
[----:B------:R-:W1:Y:S08]  /*e6f0*/  LDSM.16.M88.4 R64, [R119+0x1800] ;  /* 0x001800007740783b */ /* 0x000e700000000200 */
[----:B------:R-:W1:Y:S08]  /*e700*/  LDSM.16.M88.4 R80, [R119+0x2000] ;  /* 0x002000007750783b */ /* 0x000e700000000200 */
[----:B------:R-:W1:Y:S08]  /*e710*/  LDSM.16.M88.4 R96, [R119+0x2800] ;  /* 0x002800007760783b */ /* 0x000e700000000200 */
[----:B------:R-:W1:Y:S08]  /*e720*/  LDSM.16.M88.4 R184, [R119+0x3000] ;  /* 0x0030000077b8783b */ /* 0x000e700000000200 */
[----:B------:R-:W-:Y:S08]  /*e730*/  LDSM.16.M88.4 R188, [R233] ;  /* 0x00000000e9bc783b */ /* 0x000ff00000000200 */
[----:B------:R-:W1:Y:S08]  /*e740*/  LDSM.16.M88.4 R192, [R234] ;  /* 0x00000000eac0783b */ /* 0x000e700000000200 */
[----:B------:R-:W1:Y:S08]  /*e750*/  LDSM.16.M88.4 R196, [R233+0x2000] ;  /* 0x00200000e9c4783b */ /* 0x000e700000000200 */
[----:B------:R-:W1:Y:S08]  /*e760*/  LDSM.16.M88.4 R200, [R240] ;  /* 0x00000000f0c8783b */ /* 0x000e700000000200 */
[----:B------:R-:W1:Y:S08]  /*e770*/  LDSM.16.M88.4 R204, [R239] ;  /* 0x00000000efcc783b */ /* 0x000e700000000200 */
[----:B------:R-:W1:Y:S08]  /*e780*/  LDSM.16.M88.4 R208, [R238] ;  /* 0x00000000eed0783b */ /* 0x000e700000000200 */
[----:B------:R-:W2:Y:S08]  /*e790*/  LDSM.16.M88.4 R212, [R237] ;  /* 0x00000000edd4783b */ /* 0x000eb00000000200 */
[----:B------:R-:W2:Y:S08]  /*e7a0*/  LDSM.16.M88.4 R216, [R236] ;  /* 0x00000000ecd8783b */ /* 0x000eb00000000200 */
[----:B------:R-:W2:Y:S08]  /*e7b0*/  LDSM.16.M88.4 R220, [R235] ;  /* 0x00000000ebdc783b */ /* 0x000eb00000000200 */
        /* <DEDUP_REMOVED lines=16> */
[C---:B------:R-:W-:Y:S04]  /*e8c0*/  HMMA.16816.F32 R56, R108.reuse, R64, RZ ;  /* 0x000000406c38723c */ /* 0x040fe800000018ff */
[----:B--2---:R-:W-:Y:S04]  /*e8d0*/  MOV R77, R76 ;  /* 0x0000004c004d7202 */ /* 0x004fe80000000f00 */
[-C--:B------:R-:W-:Y:S01]  /*e8e0*/  HMMA.16816.F32 R60, R108, R66.reuse, RZ ;  /* 0x000000426c3c723c */ /* 0x080fe200000018ff */
[----:B---3--:R-:W-:Y:S07]  /*e8f0*/  MOV R76, R74 ;  /* 0x0000004a004c7202 */ /* 0x008fee0000000f00 */
[C---:B------:R-:W-:Y:S04]  /*e900*/  HMMA.16816.F32 R64, R112.reuse, R66, RZ ;  /* 0x000000427040723c */ /* 0x040fe800000018ff */
[----:B------:R-:W-:Y:S04]  /*e910*/  IMAD.WIDE.U32 R76, R72, 0x70, R76 ;  /* 0x00000070484c7825 */ /* 0x000fe800078e004c */
[-C--:B------:R-:W-:Y:S01]  /*e920*/  HMMA.16816.F32 R68, R112, R80.reuse, RZ ;  /* 0x000000507044723c */ /* 0x080fe200000018ff */
[----:B------:R-:W-:Y:S03]  /*e930*/  LEA R90, P0, R76, c[0x0][0x1f8], 0x1 ;  /* 0x00007e004c5a7a11 */ /* 0x000fe600078008ff */
[----:B------:R-:W-:Y:S02]  /*e940*/  IADD3 R0, R77, R0, RZ ;  /* 0x000000004d007210 */ /* 0x000fe40007ffe0ff */
[----:B------:R-:W-:Y:S02]  /*e950*/  IADD3 R88, P1, R90, R104, RZ ;  /* 0x000000685a587210 */ /* 0x000fe40007f3e0ff */
[----:B------:R-:W-:Y:S01]  /*e960*/  LEA.HI.X R91, R76, c[0x0][0x1fc], R0, 0x1, P0 ;  /* 0x00007f004c5b7a11 */ /* 0x000fe200000f0c00 */
[C---:B------:R-:W-:Y:S03]  /*e970*/  HMMA.16816.F32 R72, R108.reuse, R80, RZ ;  /* 0x000000506c48723c */ /* 0x040fe600000018ff */
[----:B------:R-:W-:Y:S01]  /*e980*/  SHF.L.U64.HI R0, R78, R246, c[0x0][0x20c] ;  /* 0x000083004e007619 */ /* 0x000fe200000102f6 */
[----:B------:R-:W-:Y:S01]  /*e990*/  @!PT LDS RZ, [RZ] ;  /* 0x00000000fffff984 */ /* 0x000fe20000000800 */
[----:B------:R-:W-:Y:S01]  /*e9a0*/  @!PT LDS RZ, [RZ] ;  /* 0x00000000fffff984 */ /* 0x000fe20000000800 */
[----:B------:R-:W-:Y:S01]  /*e9b0*/  @!PT LDS RZ, [RZ] ;  /* 0x00000000fffff984 */ /* 0x000fe20000000800 */
[----:B------:R1:W-:Y:S01]  /*e9c0*/  LDGSTS.E.BYPASS.LTC128B.128 [R241+0x100], [R90.64], !P6 ;  /* 0x001000005af17fae */ /* 0x0003e2000f101d48 */
[----:B------:R-:W-:Y:S02]  /*e9d0*/  IADD3 R94, P0, R88, R104, RZ ;  /* 0x00000068585e7210 */ /* 0x000fe40007f1e0ff */
[----:B------:R-:W-:Y:S01]  /*e9e0*/  IADD3.X R89, R91, R0, RZ, P1, !PT ;  /* 0x000000005b597210 */ /* 0x000fe20000ffe4ff */
[-C--:B------:R-:W-:Y:S01]  /*e9f0*/  HMMA.16816.F32 R76, R108, R82.reuse, RZ ;  /* 0x000000526c4c723c */ /* 0x080fe200000018ff */
[----:B------:R-:W-:Y:S03]  /*ea00*/  IADD3 R92, P1, R94, R104, RZ ;  /* 0x000000685e5c7210 */ /* 0x000fe60007f3e0ff */
[----:B------:R1:W-:Y:S01]  /*ea10*/  LDGSTS.E.BYPASS.LTC128B.128 [R241+0x900], [R88.64], !P6 ;  /* 0x0090000058f17fae */ /* 0x0003e2000f101d48 */
[----:B------:R-:W-:Y:S02]  /*ea20*/  IADD3.X R95, R89, R0, RZ, P0, !PT ;  /* 0x00000000595f7210 */ /* 0x000fe400007fe4ff */
[----:B------:R-:W-:Y:S01]  /*ea30*/  IADD3 R102, P0, R92, R104, RZ ;  /* 0x000000685c667210 */ /* 0x000fe20007f1e0ff */
[C---:B------:R-:W-:Y:S04]  /*ea40*/  HMMA.16816.F32 R80, R112.reuse, R82, RZ ;  /* 0x000000527050723c */ /* 0x040fe800000018ff */
[----:B------:R2:W-:Y:S01]  /*ea50*/  LDGSTS.E.BYPASS.LTC128B.128 [R241+0x1100], [R94.64], !P6 ;  /* 0x011000005ef17fae */ /* 0x0005e2000f101d48 */
[-C--:B------:R-:W-:Y:S03]  /*ea60*/  IADD3.X R93, R95, R0.reuse, RZ, P1, !PT ;  /* 0x000000005f5d7210 */ /* 0x080fe60000ffe4ff */
[-C--:B------:R-:W-:Y:S01]  /*ea70*/  HMMA.16816.F32 R84, R112, R96.reuse, RZ ;  /* 0x000000607054723c */ /* 0x080fe200000018ff */
[----:B------:R-:W-:Y:S03]  /*ea80*/  IADD3.X R103, R93, R0, RZ, P0, !PT ;  /* 0x000000005d677210 */ /* 0x000fe600007fe4ff */
[----:B------:R2:W-:Y:S01]  /*ea90*/  LDGSTS.E.BYPASS.LTC128B.128 [R241+0x1900], [R92.64], !P6 ;  /* 0x019000005cf17fae */ /* 0x0005e2000f101d48 */
[----:B------:R-:W-:Y:S04]  /*eaa0*/  IADD3 R100, P0, R102, R104, RZ ;  /* 0x0000006866647210 */ /* 0x000fe80007f1e0ff */
[----:B------:R-:W-:Y:S03]  /*eab0*/  IADD3.X R101, R103, R0, RZ, P0, !PT ;  /* 0x0000000067657210 */ /* 0x000fe600007fe4ff */
[----:B------:R3:W-:Y:S01]  /*eac0*/  LDGSTS.E.BYPASS.LTC128B.128 [R241+0x2100], [R102.64], !P6 ;  /* 0x0210000066f17fae */ /* 0x0007e2000f101d48 */
[C---:B-1----:R-:W-:Y:S07]  /*ead0*/  HMMA.16816.F32 R88, R108.reuse, R96, RZ ;  /* 0x000000606c58723c */ /* 0x042fee00000018ff */
[----:B------:R1:W-:Y:S01]  /*eae0*/  LDGSTS.E.BYPASS.LTC128B.128 [R241+0x2900], [R100.64], !P6 ;  /* 0x0290000064f17fae */ /* 0x0003e2000f101d48 */
[-C--:B--2---:R-:W-:Y:S01]  /*eaf0*/  HMMA.16816.F32 R92, R108, R98.reuse, RZ ;  /* 0x000000626c5c723c */ /* 0x084fe200000018ff */
[----:B---3--:R-:W-:Y:S07]  /*eb00*/  IADD3 R102, P0, R100, R104, RZ ;  /* 0x0000006864667210 */ /* 0x008fee0007f1e0ff */
[C---:B------:R-:W-:Y:S04]  /*eb10*/  HMMA.16816.F32 R96, R112.reuse, R98, RZ ;  /* 0x000000627060723c */ /* 0x040fe800000018ff */
[----:B------:R-:W-:Y:S02]  /*eb20*/  IADD3.X R103, R101, R0, RZ, P0, !PT ;  /* 0x0000000065677210 */ /* 0x000fe400007fe4ff */
[C---:B------:R-:W-:Y:S02]  /*eb30*/  ISETP.GT.AND P0, PT, R242.reuse, RZ, PT ;  /* 0x000000fff200720c */ /* 0x040fe40003f04270 */
[----:B------:R-:W-:Y:S01]  /*eb40*/  IADD3 R242, R242, -0x1, RZ ;  /* 0xfffffffff2f27810 */ /* 0x000fe20007ffe0ff */
[----:B------:R1:W-:Y:S08]  /*eb50*/  LDGSTS.E.BYPASS.LTC128B.128 [R241+0x3100], [R102.64], !P6 ;  /* 0x0310000066f17fae */ /* 0x0003f0000f101d48 */
[----:B------:R-:W0:Y:S01]  /*eb60*/  LDGDEPBAR ;  /* 0x00000000000079af */ /* 0x000e220000000000 */
[-C--:B-1----:R-:W-:Y:S08]  /*eb70*/  HMMA.16816.F32 R100, R112, R184.reuse, RZ ;  /* 0x000000b87064723c */ /* 0x082ff000000018ff */
[C---:B------:R-:W-:Y:S08]  /*eb80*/  HMMA.16816.F32 R104, R108.reuse, R184, RZ ;  /* 0x000000b86c68723c */ /* 0x040ff000000018ff */
[-C--:B------:R-:W-:Y:S08]  /*eb90*/  HMMA.16816.F32 R108, R108, R186.reuse, RZ ;  /* 0x000000ba6c6c723c */ /* 0x080ff000000018ff */
[----:B------:R-:W-:Y:S01]  /*eba0*/  HMMA.16816.F32 R112, R112, R186, RZ ;  /* 0x000000ba7070723c */ /* 0x000fe200000018ff */
[----:B------:R-:W-:Y:S07]  /*ebb0*/  LDSM.16.M88.4 R184, [R231] ;  /* 0x00000000e7b8783b */ /* 0x000fee0000000200 */
[-C--:B------:R-:W-:Y:S08]  /*ebc0*/  HMMA.16816.F32 R4, R188, R192.reuse, R4 ;  /* 0x000000c0bc04723c */ /* 0x080ff00000001804 */
[C---:B------:R-:W-:Y:S08]  /*ebd0*/  HMMA.16816.F32 R8, R196.reuse, R192, R8 ;  /* 0x000000c0c408723c */ /* 0x040ff00000001808 */
[-C--:B------:R-:W-:Y:S08]  /*ebe0*/  HMMA.16816.F32 R12, R196, R194.reuse, R12 ;  /* 0x000000c2c40c723c */ /* 0x080ff0000000180c */
[C---:B------:R-:W-:Y:S01]  /*ebf0*/  HMMA.16816.F32 R16, R188.reuse, R194, R16 ;  /* 0x000000c2bc10723c */ /* 0x040fe20000001810 */
[----:B------:R-:W1:Y:S07]  /*ec00*/  LDSM.16.M88.4 R192, [R229] ;  /* 0x00000000e5c0783b */ /* 0x000e6e0000000200 */
        /* <DEDUP_REMOVED lines=19> */
[----:B------:R-:W-:Y:S07]  /*ed40*/  LDSM.16.M88.4 R212, [R232] ;  /* 0x00000000e8d4783b */ /* 0x000fee0000000200 */
        /* <DEDUP_REMOVED lines=67> */
[----:B------:R1:W-:Y:S10]  /*f180*/  MUFU.TANH R185, R7 ;  /* 0x0000000700b97308 */ /* 0x0003f40000002400 */
[----:B------:R-:W-:Y:S10]  /*f190*/  MUFU.TANH R13, R13 ;  /* 0x0000000d000d7308 */ /* 0x000ff40000002400 */
[----:B------:R-:W3:Y:S01]  /*f1a0*/  MUFU.TANH R193, R8 ;  /* 0x0000000800c17308 */ /* 0x000ee20000002400 */
[----:B-1----:R-:W1:Y:S09]  /*f1b0*/  LDSM.16.M88.4 R4, [R226+0x800] ;  /* 0x00080000e204783b */ /* 0x002e720000000200 */
[----:B------:R-:W-:Y:S10]  /*f1c0*/  MUFU.TANH R14, R14 ;  /* 0x0000000e000e7308 */ /* 0x000ff40000002400 */
[----:B------:R-:W4:Y:S10]  /*f1d0*/  MUFU.TANH R192, R9 ;  /* 0x0000000900c07308 */ /* 0x000f340000002400 */
[----:B------:R-:W-:Y:S10]  /*f1e0*/  MUFU.TANH R15, R15 ;  /* 0x0000000f000f7308 */ /* 0x000ff40000002400 */
[----:B------:R-:W-:Y:S01]  /*f1f0*/  MUFU.TANH R195, R10 ;  /* 0x0000000a00c37308 */ /* 0x000fe20000002400 */
[-C--:B-1----:R-:W-:Y:S09]  /*f200*/  HMMA.16816.F32 R20, R212, R4.reuse, R20 ;  /* 0x00000004d414723c */ /* 0x082ff20000001814 */
[----:B------:R1:W-:Y:S01]  /*f210*/  MUFU.TANH R194, R11 ;  /* 0x0000000b00c27308 */ /* 0x0003e20000002400 */
[C---:B------:R-:W-:Y:S09]  /*f220*/  HMMA.16816.F32 R24, R188.reuse, R4, R24 ;  /* 0x00000004bc18723c */ /* 0x040ff20000001818 */
[----:B------:R-:W2:Y:S01]  /*f230*/  MUFU.TANH R18, R18 ;  /* 0x0000001200127308 */ /* 0x000ea20000002400 */
[-C--:B------:R-:W-:Y:S04]  /*f240*/  HMMA.16816.F32 R28, R188, R6.reuse, R28 ;  /* 0x00000006bc1c723c */ /* 0x080fe8000000181c */
[----:B------:R-:W-:Y:S04]  /*f250*/  FMUL.FTZ R22, R22, c[0x0][0x320] ;  /* 0x0000c80016167a20 */ /* 0x000fe80000410000 */
[C---:B------:R-:W-:Y:S01]  /*f260*/  HMMA.16816.F32 R32, R212.reuse, R6, R32 ;  /* 0x00000006d420723c */ /* 0x040fe20000001820 */
[----:B------:R-:W-:Y:S01]  /*f270*/  MUFU.TANH R16, R16 ;  /* 0x0000001000107308 */ /* 0x000fe20000002400 */
[----:B------:R-:W-:Y:S02]  /*f280*/  LDSM.16.M88.4 R4, [R226+0x1800] ;  /* 0x00180000e204783b */ /* 0x000fe40000000200 */
[----:B------:R-:W-:Y:S02]  /*f290*/  FMUL.FTZ R20, R20, c[0x0][0x320] ;  /* 0x0000c80014147a20 */ /* 0x000fe40000410000 */
[----:B------:R-:W-:Y:S02]  /*f2a0*/  FMUL.FTZ R23, R23, c[0x0][0x320] ;  /* 0x0000c80017177a20 */ /* 0x000fe40000410000 */
[----:B------:R-:W-:Y:S02]  /*f2b0*/  FMUL.FTZ R21, R21, c[0x0][0x320] ;  /* 0x0000c80015157a20 */ /* 0x000fe40000410000 */
[----:B-1----:R-:W1:Y:S01]  /*f2c0*/  LDSM.16.M88.4 R8, [R226+0x1000] ;  /* 0x00100000e208783b */ /* 0x002e620000000200 */
        /* <DEDUP_REMOVED lines=14> */
[----:B------:R-:W-:Y:S07]  /*f3b0*/  FMUL.FTZ R31, R31, c[0x0][0x320] ;  /* 0x0000c8001f1f7a20 */ /* 0x000fee0000410000 */
[----:B------:R-:W-:Y:S01]  /*f3c0*/  MUFU.TANH R30, R30 ;  /* 0x0000001e001e7308 */ /* 0x000fe20000002400 */
[-C--:B-1----:R-:W-:Y:S09]  /*f3d0*/  HMMA.16816.F32 R36, R212, R8.reuse, R36 ;  /* 0x00000008d424723c */ /* 0x082ff20000001824 */
[----:B------:R-:W1:Y:S01]  /*f3e0*/  MUFU.TANH R22, R22 ;  /* 0x0000001600167308 */ /* 0x000e620000002400 */
[C---:B------:R-:W-:Y:S09]  /*f3f0*/  HMMA.16816.F32 R40, R188.reuse, R8, R40 ;  /* 0x00000008bc28723c */ /* 0x040ff20000001828 */
[----:B------:R-:W-:Y:S01]  /*f400*/  MUFU.TANH R20, R20 ;  /* 0x0000001400147308 */ /* 0x000fe20000002400 */
[-C--:B------:R-:W-:Y:S09]  /*f410*/  HMMA.16816.F32 R44, R188, R10.reuse, R44 ;  /* 0x0000000abc2c723c */ /* 0x080ff2000000182c */
[----:B------:R-:W1:Y:S01]  /*f420*/  MUFU.TANH R23, R23 ;  /* 0x0000001700177308 */ /* 0x000e620000002400 */
[C---:B------:R-:W-:Y:S01]  /*f430*/  HMMA.16816.F32 R48, R212.reuse, R10, R48 ;  /* 0x0000000ad430723c */ /* 0x040fe20000001830 */
[----:B------:R-:W1:Y:S03]  /*f440*/  LDSM.16.M88.4 R8, [R226+0x2000] ;  /* 0x00200000e208783b */ /* 0x000e660000000200 */
[----:B------:R-:W-:Y:S02]  /*f450*/  FMUL.FTZ R38, R38, c[0x0][0x320] ;  /* 0x0000c80026267a20 */ /* 0x000fe40000410000 */
[----:B------:R-:W-:Y:S03]  /*f460*/  FMUL.FTZ R36, R36, c[0x0][0x320] ;  /* 0x0000c80024247a20 */ /* 0x000fe60000410000 */
[----:B------:R-:W1:Y:S01]  /*f470*/  MUFU.TANH R24, R24 ;  /* 0x0000001800187308 */ /* 0x000e620000002400 */
[-C--:B------:R-:W-:Y:S03]  /*f480*/  HMMA.16816.F32 R52, R212, R4.reuse, R52 ;  /* 0x00000004d434723c */ /* 0x080fe60000001834 */
[----:B------:R-:W-:Y:S02]  /*f490*/  FMUL.FTZ R39, R39, c[0x0][0x320] ;  /* 0x0000c80027277a20 */ /* 0x000fe40000410000 */
[----:B------:R-:W-:Y:S03]  /*f4a0*/  FMUL.FTZ R37, R37, c[0x0][0x320] ;  /* 0x0000c80025257a20 */ /* 0x000fe60000410000 */
[C---:B------:R-:W-:Y:S01]  /*f4b0*/  HMMA.16816.F32 R56, R188.reuse, R4, R56 ;  /* 0x00000004bc38723c */ /* 0x040fe20000001838 */
[----:B------:R-:W1:Y:S03]  /*f4c0*/  MUFU.TANH R21, R21 ;  /* 0x0000001500157308 */ /* 0x000e660000002400 */
[----:B------:R-:W-:Y:S02]  /*f4d0*/  FMUL.FTZ R47, R47, c[0x0][0x320] ;  /* 0x0000c8002f2f7a20 */ /* 0x000fe40000410000 */
[----:B------:R-:W-:Y:S02]  /*f4e0*/  FMUL.FTZ R40, R40, c[0x0][0x320] ;  /* 0x0000c80028287a20 */ /* 0x000fe40000410000 */
[-C--:B------:R-:W-:Y:S03]  /*f4f0*/  HMMA.16816.F32 R60, R188, R6.reuse, R60 ;  /* 0x00000006bc3c723c */ /* 0x080fe6000000183c */
[----:B------:R-:W2:Y:S01]  /*f500*/  MUFU.TANH R25, R25 ;  /* 0x0000001900197308 */ /* 0x000ea20000002400 */
[----:B------:R-:W-:Y:S02]  /*f510*/  FMUL.FTZ R50, R50, c[0x0][0x320] ;  /* 0x0000c80032327a20 */ /* 0x000fe40000410000 */
[----:B------:R-:W-:Y:S02]  /*f520*/  FMUL.FTZ R48, R48, c[0x0][0x320] ;  /* 0x0000c80030307a20 */ /* 0x000fe40000410000 */
[C---:B------:R-:W-:Y:S01]  /*f530*/  HMMA.16816.F32 R64, R212.reuse, R6, R64 ;  /* 0x00000006d440723c */ /* 0x040fe20000001840 */
[----:B------:R-:W2:Y:S03]  /*f540*/  LDSM.16.M88.4 R4, [R226+0x2800] ;  /* 0x00280000e204783b */ /* 0x000ea60000000200 */
[----:B------:R-:W-:Y:S01]  /*f550*/  FMUL.FTZ R55, R55, c[0x0][0x320] ;  /* 0x0000c80037377a20 */ /* 0x000fe20000410000 */
        /* <DEDUP_REMOVED lines=17> */
[----:B------:R-:W1:Y:S01]  /*f670*/  MUFU.TANH R35, R35 ;  /* 0x0000002300237308 */ /* 0x000e620000002400 */
[----:B------:R-:W1:Y:S01]  /*f680*/  LDSM.16.M88.4 R8, [R226+0x3000] ;  /* 0x00300000e208783b */ /* 0x000e620000000200 */
[----:B------:R-:W-:Y:S04]  /*f690*/  DEPBAR.LE SB0, 0x0 ;  /* 0x000080000000791a */ /* 0x000fe80000000000 */
[----:B------:R-:W-:Y:S01]  /*f6a0*/  FMUL.FTZ R74, R74, c[0x0][0x320] ;  /* 0x0000c8004a4a7a20 */ /* 0x000fe20000410000 */
[-C--:B--2---:R-:W-:Y:S03]  /*f6b0*/  HMMA.16816.F32 R84, R212, R4.reuse, R84 ;  /* 0x00000004d454723c */ /* 0x084fe60000001854 */
[----:B------:R2:W-:Y:S01]  /*f6c0*/  MUFU.TANH R234, R74 ;  /* 0x0000004a00ea7308 */ /* 0x0005e20000002400 */
[----:B------:R-:W-:Y:S01]  /*f6d0*/  BAR.SYNC.DEFER_BLOCKING 0x0 ;  /* 0x0000000000007b1d */ /* 0x000fe20000010000 */
[----:B------:R-:W-:Y:S02]  /*f6e0*/  FMUL.FTZ R73, R73, c[0x0][0x320] ;  /* 0x0000c80049497a20 */ /* 0x000fe40000410000 */
[----:B------:R-:W-:Y:S01]  /*f6f0*/  FMUL.FTZ R65, R65, c[0x0][0x320] ;  /* 0x0000c80041417a20 */ /* 0x000fe20000410000 */
[C---:B------:R-:W-:Y:S04]  /*f700*/  HMMA.16816.F32 R88, R188.reuse, R4, R88 ;  /* 0x00000004bc58723c */ /* 0x040fe80000001858 */
[----:B------:R-:W-:Y:S01]  /*f710*/  FMUL.FTZ R79, R79, c[0x0][0x320] ;  /* 0x0000c8004f4f7a20 */ /* 0x000fe20000410000 */
[----:B------:R-:W1:Y:S01]  /*f720*/  MUFU.TANH R33, R33 ;  /* 0x0000002100217308 */ /* 0x000e620000002400 */
[----:B------:R-:W-:Y:S01]  /*f730*/  FMUL.FTZ R77, R77, c[0x0][0x320] ;  /* 0x0000c8004d4d7a20 */ /* 0x000fe20000410000 */
[----:B------:R-:W-:Y:S01]  /*f740*/  FMNMX.FTZ R4, R186, R3, !PT ;  /* 0x00000003ba047209 */ /* 0x000fe20007810000 */
[-C--:B------:R-:W-:Y:S04]  /*f750*/  HMMA.16816.F32 R92, R188, R6.reuse, R92 ;  /* 0x00000006bc5c723c */ /* 0x080fe8000000185c */
[----:B---3--:R-:W-:Y:S01]  /*f760*/  FMNMX.FTZ R5, R193, R116, !PT ;  /* 0x00000074c1057209 */ /* 0x008fe20007810000 */
[----:B------:R-:W-:Y:S02]  /*f770*/  FMUL.FTZ R80, R80, c[0x0][0x320] ;  /* 0x0000c80050507a20 */ /* 0x000fe40000410000 */
[----:B------:R-:W-:Y:S01]  /*f780*/  MUFU.TANH R29, R29 ;  /* 0x0000001d001d7308 */ /* 0x000fe20000002400 */
[C---:B------:R-:W-:Y:S04]  /*f790*/  HMMA.16816.F32 R96, R212.reuse, R6, R96 ;  /* 0x00000006d460723c */ /* 0x040fe80000001860 */
[----:B--2---:R-:W-:Y:S01]  /*f7a0*/  FMNMX.FTZ R74, R118, R0, !PT ;  /* 0x00000000764a7209 */ /* 0x004fe20007810000 */
[----:B------:R-:W-:Y:S01]  /*f7b0*/  FMUL.FTZ R82, R82, c[0x0][0x320] ;  /* 0x0000c80052527a20 */ /* 0x000fe20000410000 */
[----:B------:R-:W-:Y:S01]  /*f7c0*/  FMNMX.FTZ R0, R185, R4, !PT ;  /* 0x00000004b9007209 */ /* 0x000fe20007810000 */
[----:B------:R-:W-:Y:S01]  /*f7d0*/  FMUL.FTZ R83, R83, c[0x0][0x320] ;  /* 0x0000c80053537a20 */ /* 0x000fe20000410000 */
[----:B----4-:R-:W-:Y:S01]  /*f7e0*/  FMNMX.FTZ R4, R192, R5, !PT ;  /* 0x00000005c0047209 */ /* 0x010fe20007810000 */
[----:B------:R-:W2:Y:S01]  /*f7f0*/  MUFU.TANH R38, R38 ;  /* 0x0000002600267308 */ /* 0x000ea20000002400 */
[-C--:B-1----:R-:W-:Y:S03]  /*f800*/  HMMA.16816.F32 R100, R212, R8.reuse, R100 ;  /* 0x00000008d464723c */ /* 0x082fe60000001864 */
[----:B------:R-:W-:Y:S01]  /*f810*/  FMNMX.FTZ R0, R18, R0, !PT ;  /* 0x0000000012007209 */ /* 0x000fe20007810000 */
[----:B------:R-:W-:Y:S01]  /*f820*/  FMUL.FTZ R81, R81, c[0x0][0x320] ;  /* 0x0000c80051517a20 */ /* 0x000fe20000410000 */
[----:B------:R-:W-:Y:S01]  /*f830*/  FMNMX.FTZ R4, R12, R4, !PT ;  /* 0x000000040c047209 */ /* 0x000fe20007810000 */
[----:B------:R-:W-:Y:S01]  /*f840*/  FMUL.FTZ R93, R93, c[0x0][0x320] ;  /* 0x0000c8005d5d7a20 */ /* 0x000fe20000410000 */
[----:B------:R-:W-:Y:S01]  /*f850*/  FMNMX.FTZ R0, R19, R0, !PT ;  /* 0x0000000013007209 */ /* 0x000fe20007810000 */
[C---:B------:R-:W-:Y:S01]  /*f860*/  HMMA.16816.F32 R104, R188.reuse, R8, R104 ;  /* 0x00000008bc68723c */ /* 0x040fe20000001868 */
[----:B------:R-:W1:Y:S03]  /*f870*/  MUFU.TANH R36, R36 ;  /* 0x0000002400247308 */ /* 0x000e660000002400 */
[----:B------:R-:W-:Y:S01]  /*f880*/  FMNMX.FTZ R74, R16, R74, !PT ;  /* 0x0000004a104a7209 */ /* 0x000fe20007810000 */
[----:B------:R-:W-:Y:S01]  /*f890*/  FMUL.FTZ R84, R84, c[0x0][0x320] ;  /* 0x0000c80054547a20 */ /* 0x000fe20000410000 */
[----:B------:R-:W-:Y:S01]  /*f8a0*/  FMNMX.FTZ R5, R22, R0, !PT ;  /* 0x0000000016057209 */ /* 0x000fe20007810000 */
[----:B------:R-:W-:Y:S01]  /*f8b0*/  FMUL.FTZ R92, R92, c[0x0][0x320] ;  /* 0x0000c8005c5c7a20 */ /* 0x000fe20000410000 */
[-C--:B------:R-:W-:Y:S03]  /*f8c0*/  HMMA.16816.F32 R108, R188, R10.reuse, R108 ;  /* 0x0000000abc6c723c */ /* 0x080fe6000000186c */
[----:B------:R-:W-:Y:S01]  /*f8d0*/  MUFU.TANH R39, R39 ;  /* 0x0000002700277308 */ /* 0x000fe20000002400 */
[----:B------:R-:W-:Y:S01]  /*f8e0*/  FMNMX.FTZ R5, R23, R5, !PT ;  /* 0x0000000517057209 */ /* 0x000fe20007810000 */
[----:B------:R-:W-:Y:S01]  /*f8f0*/  FMUL.FTZ R86, R86, c[0x0][0x320] ;  /* 0x0000c80056567a20 */ /* 0x000fe20000410000 */
[----:B------:R-:W-:Y:S01]  /*f900*/  FMNMX.FTZ R4, R13, R4, !PT ;  /* 0x000000040d047209 */ /* 0x000fe20007810000 */
[----:B------:R-:W-:Y:S01]  /*f910*/  FMUL.FTZ R87, R87, c[0x0][0x320] ;  /* 0x0000c80057577a20 */ /* 0x000fe20000410000 */
[----:B------:R-:W-:Y:S01]  /*f920*/  HMMA.16816.F32 R112, R212, R10, R112 ;  /* 0x0000000ad470723c */ /* 0x000fe20000001870 */
[----:B------:R-:W3:Y:S03]  /*f930*/  LDL R10, [R1+0x20] ;  /* 0x00002000010a7983 */ /* 0x000ee60000100800 */
[----:B------:R-:W-:Y:S01]  /*f940*/  FMNMX.FTZ R74, R17, R74, !PT ;  /* 0x0000004a114a7209 */ /* 0x000fe20007810000 */
[----:B------:R-:W-:Y:S01]  /*f950*/  MUFU.TANH R40, R40 ;  /* 0x0000002800287308 */ /* 0x000fe20000002400 */
[----:B------:R-:W-:Y:S01]  /*f960*/  FMUL.FTZ R85, R85, c[0x0][0x320] ;  /* 0x0000c80055557a20 */ /* 0x000fe20000410000 */
[----:B------:R-:W-:Y:S01]  /*f970*/  FMNMX.FTZ R0, R24, R4, !PT ;  /* 0x0000000418007209 */ /* 0x000fe20007810000 */
[----:B------:R-:W-:Y:S01]  /*f980*/  FMUL.FTZ R89, R89, c[0x0][0x320] ;  /* 0x0000c80059597a20 */ /* 0x000fe20000410000 */
[----:B------:R-:W-:Y:S03]  /*f990*/  FMNMX.FTZ R74, R20, R74, !PT ;  /* 0x0000004a144a7209 */ /* 0x000fe60007810000 */
[----:B------:R-:W-:Y:S01]  /*f9a0*/  FMUL.FTZ R98, R98, c[0x0][0x320] ;  /* 0x0000c80062627a20 */ /* 0x000fe20000410000 */
[----:B------:R-:W-:Y:S01]  /*f9b0*/  FMNMX.FTZ R74, R21, R74, !PT ;  /* 0x0000004a154a7209 */ /* 0x000fe20007810000 */
        /* <DEDUP_REMOVED lines=20> */
[----:B------:R-:W1:Y:S01]  /*fb00*/  MUFU.TANH R48, R48 ;  /* 0x0000003000307308 */ /* 0x000e620000002400 */
[----:B------:R-:W-:Y:S01]  /*fb10*/  FMNMX.FTZ R0, R29, R0, !PT ;  /* 0x000000001d007209 */ /* 0x000fe20007810000 */
[----:B------:R-:W-:Y:S01]  /*fb20*/  FMUL.FTZ R91, R91, c[0x0][0x320] ;  /* 0x0000c8005b5b7a20 */ /* 0x000fe20000410000 */
[----:B----4-:R-:W-:Y:S01]  /*fb30*/  FMNMX.FTZ R74, R37, R74, !PT ;  /* 0x0000004a254a7209 */ /* 0x010fe20007810000 */
[----:B------:R-:W-:Y:S01]  /*fb40*/  FMUL.FTZ R94, R94, c[0x0][0x320] ;  /* 0x0000c8005e5e7a20 */ /* 0x000fe20000410000 */
[----:B------:R-:W-:Y:S01]  /*fb50*/  FMNMX.FTZ R4, R40, R0, !PT ;  /* 0x0000000028047209 */ /* 0x000fe20007810000 */
[----:B------:R-:W-:Y:S01]  /*fb60*/  FMUL.FTZ R95, R95, c[0x0][0x320] ;  /* 0x0000c8005f5f7a20 */ /* 0x000fe20000410000 */
[----:B------:R-:W-:Y:S01]  /*fb70*/  FMNMX.FTZ R0, R39, R5, !PT ;  /* 0x0000000527007209 */ /* 0x000fe20007810000 */
[----:B------:R-:W-:Y:S02]  /*fb80*/  FMUL.FTZ R107, R107, c[0x0][0x320] ;  /* 0x0000c8006b6b7a20 */ /* 0x000fe40000410000 */
[----:B------:R-:W2:Y:S01]  /*fb90*/  MUFU.TANH R51, R51 ;  /* 0x0000003300337308 */ /* 0x000ea20000002400 */
[----:B------:R-:W-:Y:S01]  /*fba0*/  FMUL.FTZ R104, R104, c[0x0][0x320] ;  /* 0x0000c80068687a20 */ /* 0x000fe20000410000 */
[----:B------:R-:W-:Y:S01]  /*fbb0*/  FMNMX.FTZ R5, R195, R117, !PT ;  /* 0x00000075c3057209 */ /* 0x000fe20007810000 */
[----:B------:R-:W-:Y:S01]  /*fbc0*/  FMUL.FTZ R105, R105, c[0x0][0x320] ;  /* 0x0000c80069697a20 */ /* 0x000fe20000410000 */
[----:B------:R-:W-:Y:S01]  /*fbd0*/  FMNMX.FTZ R0, R50, R0, !PT ;  /* 0x0000000032007209 */ /* 0x000fe20007810000 */
[----:B------:R-:W-:Y:S01]  /*fbe0*/  FMUL.FTZ R68, R68, c[0x0][0x320] ;  /* 0x0000c80044447a20 */ /* 0x000fe20000410000 */
[----:B------:R-:W-:Y:S01]  /*fbf0*/  FMNMX.FTZ R5, R194, R5, !PT ;  /* 0x00000005c2057209 */ /* 0x000fe20007810000 */
[----:B------:R-:W-:Y:S02]  /*fc00*/  FMUL.FTZ R69, R69, c[0x0][0x320] ;  /* 0x0000c80045457a20 */ /* 0x000fe40000410000 */
[----:B------:R-:W-:Y:S01]  /*fc10*/  FMUL.FTZ R102, R102, c[0x0][0x320] ;  /* 0x0000c80066667a20 */ /* 0x000fe20000410000 */
[----:B------:R-:W4:Y:S01]  /*fc20*/  MUFU.TANH R49, R49 ;  /* 0x0000003100317308 */ /* 0x000f220000002400 */
[----:B------:R-:W-:Y:S01]  /*fc30*/  FMNMX.FTZ R5, R14, R5, !PT ;  /* 0x000000050e057209 */ /* 0x000fe20007810000 */
[----:B------:R-:W-:Y:S01]  /*fc40*/  FMUL.FTZ R100, R100, c[0x0][0x320] ;  /* 0x0000c80064647a20 */ /* 0x000fe20000410000 */
[----:B-1----:R-:W-:Y:S01]  /*fc50*/  FMNMX.FTZ R74, R48, R74, !PT ;  /* 0x0000004a304a7209 */ /* 0x002fe20007810000 */
[----:B------:R-:W-:Y:S01]  /*fc60*/  FMUL.FTZ R59, R59, c[0x0][0x320] ;  /* 0x0000c8003b3b7a20 */ /* 0x000fe20000410000 */
[----:B------:R-:W-:Y:S01]  /*fc70*/  FMNMX.FTZ R5, R15, R5, !PT ;  /* 0x000000050f057209 */ /* 0x000fe20007810000 */
[----:B------:R-:W-:Y:S02]  /*fc80*/  FMUL.FTZ R62, R62, c[0x0][0x320] ;  /* 0x0000c8003e3e7a20 */ /* 0x000fe40000410000 */
[----:B------:R-:W-:Y:S02]  /*fc90*/  FMUL.FTZ R63, R63, c[0x0][0x320] ;  /* 0x0000c8003f3f7a20 */ /* 0x000fe40000410000 */
[----:B------:R-:W1:Y:S01]  /*fca0*/  MUFU.TANH R202, R54 ;  /* 0x0000003600ca7308 */ /* 0x000e620000002400 */
[----:B------:R-:W-:Y:S02]  /*fcb0*/  FMUL.FTZ R75, R75, c[0x0][0x320] ;  /* 0x0000c8004b4b7a20 */ /* 0x000fe40000410000 */
[----:B------:R-:W-:Y:S01]  /*fcc0*/  FMUL.FTZ R61, R61, c[0x0][0x320] ;  /* 0x0000c8003d3d7a20 */ /* 0x000fe20000410000 */
[----:B--2---:R-:W-:Y:S01]  /*fcd0*/  FMNMX.FTZ R0, R51, R0, !PT ;  /* 0x0000000033007209 */ /* 0x004fe20007810000 */
[----:B------:R-:W-:Y:S02]  /*fce0*/  FMUL.FTZ R72, R72, c[0x0][0x320] ;  /* 0x0000c80048487a20 */ /* 0x000fe40000410000 */
[----:B------:R-:W-:Y:S02]  /*fcf0*/  FMUL.FTZ R76, R76, c[0x0][0x320] ;  /* 0x0000c8004c4c7a20 */ /* 0x000fe40000410000 */
[----:B------:R-:W-:Y:S01]  /*fd00*/  FMUL.FTZ R108, R108, c[0x0][0x320] ;  /* 0x0000c8006c6c7a20 */ /* 0x000fe20000410000 */
[----:B------:R-:W-:Y:S01]  /*fd10*/  MUFU.TANH R199, R47 ;  /* 0x0000002f00c77308 */ /* 0x000fe20000002400 */
[----:B------:R-:W-:Y:S02]  /*fd20*/  FMUL.FTZ R67, R67, c[0x0][0x320] ;  /* 0x0000c80043437a20 */ /* 0x000fe40000410000 */
[----:B------:R-:W-:Y:S01]  /*fd30*/  FMUL.FTZ R71, R71, c[0x0][0x320] ;  /* 0x0000c80047477a20 */ /* 0x000fe20000410000 */
[----:B----4-:R-:W-:Y:S01]  /*fd40*/  FMNMX.FTZ R74, R49, R74, !PT ;  /* 0x0000004a314a7209 */ /* 0x010fe20007810000 */
        /* <DEDUP_REMOVED lines=13> */
[----:B------:R-:W-:Y:S02]  /*fe20*/  FMUL.FTZ R57, R57, c[0x0][0x320] ;  /* 0x0000c80039397a20 */ /* 0x000fe40000410000 */
[----:B------:R-:W-:Y:S03]  /*fe30*/  FMUL.FTZ R109, R109, c[0x0][0x320] ;  /* 0x0000c8006d6d7a20 */ /* 0x000fe60000410000 */
[----:B------:R-:W4:Y:S01]  /*fe40*/  MUFU.TANH R198, R53 ;  /* 0x0000003500c67308 */ /* 0x000f220000002400 */
[----:B--2---:R-:W-:Y:S09]  /*fe50*/  FMNMX.FTZ R74, R47, R74, !PT ;  /* 0x0000004a2f4a7209 */ /* 0x004ff20007810000 */
[----:B------:R-:W2:Y:S01]  /*fe60*/  MUFU.TANH R200, R66 ;  /* 0x0000004200c87308 */ /* 0x000ea20000002400 */
[----:B-1----:R-:W-:Y:S09]  /*fe70*/  FMNMX.FTZ R0, R203, R0, !PT ;  /* 0x00000000cb007209 */ /* 0x002ff20007810000 */
[----:B------:R-:W-:Y:S01]  /*fe80*/  MUFU.TANH R205, R56 ;  /* 0x0000003800cd7308 */ /* 0x000fe20000002400 */
[----:B----4-:R-:W-:Y:S09]  /*fe90*/  FMNMX.FTZ R74, R198, R74, !PT ;  /* 0x0000004ac64a7209 */ /* 0x010ff20007810000 */
[----:B------:R-:W1:Y:S01]  /*fea0*/  MUFU.TANH R56, R64 ;  /* 0x0000004000387308 */ /* 0x000e620000002400 */
[----:B--2---:R-:W-:Y:S09]  /*feb0*/  FMNMX.FTZ R0, R200, R0, !PT ;  /* 0x00000000c8007209 */ /* 0x004ff20007810000 */
[----:B------:R-:W2:Y:S10]  /*fec0*/  MUFU.TANH R201, R67 ;  /* 0x0000004300c97308 */ /* 0x000eb40000002400 */
[----:B------:R-:W4:Y:S01]  /*fed0*/  MUFU.TANH R187, R70 ;  /* 0x0000004600bb7308 */ /* 0x000f220000002400 */
[----:B-1----:R-:W-:Y:S09]  /*fee0*/  FMNMX.FTZ R74, R56, R74, !PT ;  /* 0x0000004a384a7209 */ /* 0x002ff20007810000 */
[----:B------:R-:W-:Y:S01]  /*fef0*/  MUFU.TANH R204, R60 ;  /* 0x0000003c00cc7308 */ /* 0x000fe20000002400 */
[----:B--2---:R-:W-:Y:S09]  /*ff00*/  FMNMX.FTZ R0, R201, R0, !PT ;  /* 0x00000000c9007209 */ /* 0x004ff20007810000 */
[----:B------:R-:W1:Y:S01]  /*ff10*/  MUFU.TANH R60, R65 ;  /* 0x00000041003c7308 */ /* 0x000e620000002400 */
[----:B----4-:R-:W-:Y:S04]  /*ff20*/  MOV R215, R187 ;  /* 0x000000bb00d77202 */ /* 0x010fe80000000f00 */
[----:B------:R-:W-:Y:S05]  /*ff30*/  FMNMX.FTZ R0, R215, R0, !PT ;  /* 0x00000000d7007209 */ /* 0x000fea0007810000 */
[----:B------:R-:W2:Y:S10]  /*ff40*/  MUFU.TANH R210, R68 ;  /* 0x0000004400d27308 */ /* 0x000eb40000002400 */
[----:B------:R-:W4:Y:S01]  /*ff50*/  MUFU.TANH R219, R69 ;  /* 0x0000004500db7308 */ /* 0x000f220000002400 */
[----:B-1----:R-:W-:Y:S09]  /*ff60*/  FMNMX.FTZ R74, R60, R74, !PT ;  /* 0x0000004a3c4a7209 */ /* 0x002ff20007810000 */
[----:B------:R4:W-:Y:S01]  /*ff70*/  MUFU.TANH R216, R93 ;  /* 0x0000005d00d87308 */ /* 0x0009e20000002400 */
[----:B--2---:R-:W-:Y:S09]  /*ff80*/  FMNMX.FTZ R74, R210, R74, !PT ;  /* 0x0000004ad24a7209 */ /* 0x004ff20007810000 */
[----:B------:R-:W1:Y:S10]  /*ff90*/  MUFU.TANH R247, R71 ;  /* 0x0000004700f77308 */ /* 0x000e740000002400 */
[----:B------:R-:W2:Y:S01]  /*ffa0*/  MUFU.TANH R207, R80 ;  /* 0x0000005000cf7308 */ /* 0x000ea20000002400 */
[----:B----4-:R-:W-:Y:S04]  /*ffb0*/  MOV R93, R219 ;  /* 0x000000db005d7202 */ /* 0x010fe80000000f00 */
[----:B------:R-:W-:Y:S05]  /*ffc0*/  FMNMX.FTZ R74, R93, R74, !PT ;  /* 0x0000004a5d4a7209 */ /* 0x000fea0007810000 */
[----:B------:R-:W4:Y:S01]  /*ffd0*/  MUFU.TANH R238, R82 ;  /* 0x0000005200ee7308 */ /* 0x000f220000002400 */
[----:B-1----:R-:W-:Y:S09]  /*ffe0*/  FMNMX.FTZ R0, R247, R0, !PT ;  /* 0x00000000f7007209 */ /* 0x002ff20007810000 */
[----:B------:R-:W1:Y:S01]  /*fff0*/  MUFU.TANH R230, R83 ;  /* 0x0000005300e67308 */ /* 0x000e620000002400 */
[----:B--2---:R-:W-:Y:S04]  /*10000*/  MOV R214, R207 ;  /* 0x000000cf00d67202 */ /* 0x004fe80000000f00 */
[----:B------:R-:W-:Y:S05]  /*10010*/  FMNMX.FTZ R74, R214, R74, !PT ;  /* 0x0000004ad64a7209 */ /* 0x000fea0007810000 */
[----:B------:R-:W2:Y:S01]  /*10020*/  MUFU.TANH R249, R81 ;  /* 0x0000005100f97308 */ /* 0x000ea20000002400 */
[----:B----4-:R-:W-:Y:S09]  /*10030*/  FMNMX.FTZ R0, R238, R0, !PT ;  /* 0x00000000ee007209 */ /* 0x010ff20007810000 */
        /* <DEDUP_REMOVED lines=8> */
[----:B------:R2:W-:Y:S01]  /*100c0*/  MUFU.TANH R212, R114 ;  /* 0x0000007200d47308 */ /* 0x0005e20000002400 */
[----:B-1----:R-:W-:Y:S09]  /*100d0*/  FMNMX.FTZ R0, R81, R0, !PT ;  /* 0x0000000051007209 */ /* 0x002ff20007810000 */
[----:B------:R-:W1:Y:S10]  /*100e0*/  MUFU.TANH R26, R26 ;  /* 0x0000001a001a7308 */ /* 0x000e740000002400 */
[----:B------:R-:W4:Y:S01]  /*100f0*/  MUFU.TANH R211, R85 ;  /* 0x0000005500d37308 */ /* 0x000f220000002400 */
[----:B--2---:R-:W-:Y:S04]  /*10100*/  MOV R114, R222 ;  /* 0x000000de00727202 */ /* 0x004fe80000000f00 */
[----:B------:R-:W-:Y:S05]  /*10110*/  FMNMX.FTZ R0, R114, R0, !PT ;  /* 0x0000000072007209 */ /* 0x000fea0007810000 */
[----:B------:R4:W-:Y:S01]  /*10120*/  MUFU.TANH R119, R89 ;  /* 0x0000005900777308 */ /* 0x0009e20000002400 */
[----:B-1----:R-:W-:Y:S04]  /*10130*/  FMNMX.FTZ R5, R26, R5, !PT ;  /* 0x000000051a057209 */ /* 0x002fe80007810000 */
[----:B------:R-:W-:Y:S05]  /*10140*/  FMNMX.FTZ R5, R27, R5, !PT ;  /* 0x000000051b057209 */ /* 0x000fea0007810000 */
[----:B------:R-:W1:Y:S01]  /*10150*/  MUFU.TANH R53, R98 ;  /* 0x0000006200357308 */ /* 0x000e620000002400 */
[----:B------:R-:W-:Y:S09]  /*10160*/  FMNMX.FTZ R5, R30, R5, !PT ;  /* 0x000000051e057209 */ /* 0x000ff20007810000 */
[----:B------:R1:W-:Y:S01]  /*10170*/  MUFU.TANH R223, R102 ;  /* 0x0000006600df7308 */ /* 0x0003e20000002400 */
[----:B----4-:R-:W-:Y:S04]  /*10180*/  MOV R89, R211 ;  /* 0x000000d300597202 */ /* 0x010fe80000000f00 */
[----:B------:R-:W-:Y:S05]  /*10190*/  FMNMX.FTZ R74, R89, R74, !PT ;  /* 0x0000004a594a7209 */ /* 0x000fea0007810000 */
[----:B------:R-:W-:Y:S10]  /*101a0*/  MUFU.TANH R248, R88 ;  /* 0x0000005800f87308 */ /* 0x000ff40000002400 */
[----:B------:R-:W2:Y:S01]  /*101b0*/  MUFU.TANH R54, R99 ;  /* 0x0000006300367308 */ /* 0x000ea20000002400 */
[----:B-1----:R-:W-:Y:S04]  /*101c0*/  MOV R102, R53 ;  /* 0x0000003500667202 */ /* 0x002fe80000000f00 */
[----:B------:R-:W-:Y:S05]  /*101d0*/  FMNMX.FTZ R0, R102, R0, !PT ;  /* 0x0000000066007209 */ /* 0x000fea0007810000 */
[----:B------:R2:W-:Y:S10]  /*101e0*/  MUFU.TANH R88, R103 ;  /* 0x0000006700587308 */ /* 0x0005f40000002400 */
[----:B------:R-:W1:Y:S10]  /*101f0*/  MUFU.TANH R83, R96 ;  /* 0x0000006000537308 */ /* 0x000e740000002400 */
[----:B------:R-:W4:Y:S01]  /*10200*/  MUFU.TANH R197, R97 ;  /* 0x0000006100c57308 */ /* 0x000f220000002400 */
[----:B--2---:R-:W-:Y:S02]  /*10210*/  MOV R103, R54 ;  /* 0x0000003600677202 */ /* 0x004fe40000000f00 */
[----:B------:R-:W2:Y:S02]  /*10220*/  LDL.64 R54, [R1+0x30] ;  /* 0x0000300001367983 */ /* 0x000ea40000100a00 */
[----:B------:R-:W-:Y:S05]  /*10230*/  FMNMX.FTZ R0, R103, R0, !PT ;  /* 0x0000000067007209 */ /* 0x000fea0007810000 */
[----:B------:R4:W-:Y:S01]  /*10240*/  MUFU.TANH R99, R101 ;  /* 0x0000006500637308 */ /* 0x0009e20000002400 */
[----:B-1----:R-:W-:Y:S09]  /*10250*/  FMNMX.FTZ R74, R83, R74, !PT ;  /* 0x0000004a534a7209 */ /* 0x002ff20007810000 */
[----:B------:R1:W-:Y:S10]  /*10260*/  MUFU.TANH R190, R115 ;  /* 0x0000007300be7308 */ /* 0x0003f40000002400 */
[----:B------:R-:W3:Y:S01]  /*10270*/  MUFU.TANH R31, R31 ;  /* 0x0000001f001f7308 */ /* 0x000ee20000002400 */
[----:B----4-:R-:W-:Y:S04]  /*10280*/  MOV R101, R197 ;  /* 0x000000c500657202 */ /* 0x010fe80000000f00 */
[----:B------:R-:W-:Y:S05]  /*10290*/  FMNMX.FTZ R74, R101, R74, !PT ;  /* 0x0000004a654a7209 */ /* 0x000fea0007810000 */
[----:B------:R-:W4:Y:S01]  /*102a0*/  MUFU.TANH R196, R100 ;  /* 0x0000006400c47308 */ /* 0x000f220000002400 */
[----:B-1----:R-:W-:Y:S04]  /*102b0*/  MOV R115, R223 ;  /* 0x000000df00737202 */ /* 0x002fe80000000f00 */
[----:B------:R-:W-:Y:S05]  /*102c0*/  FMNMX.FTZ R0, R115, R0, !PT ;  /* 0x0000000073007209 */ /* 0x000fea0007810000 */
[----:B------:R4:W-:Y:S01]  /*102d0*/  MUFU.TANH R98, R112 ;  /* 0x0000007000627308 */ /* 0x0009e20000002400 */
[----:B------:R-:W-:Y:S02]  /*102e0*/  FMNMX.FTZ R0, R88, R0, !PT ;  /* 0x0000000058007209 */ /* 0x000fe40007810000 */
[----:B---3--:R-:W-:Y:S02]  /*102f0*/  FMNMX.FTZ R5, R31, R5, !PT ;  /* 0x000000051f057209 */ /* 0x008fe40007810000 */
[----:B------:R-:W-:Y:S05]  /*10300*/  FMNMX.FTZ R0, R212, R0, !PT ;  /* 0x00000000d4007209 */ /* 0x000fea0007810000 */
[----:B------:R-:W1:Y:S01]  /*10310*/  MUFU.TANH R42, R42 ;  /* 0x0000002a002a7308 */ /* 0x000e620000002400 */
[----:B------:R-:W-:Y:S09]  /*10320*/  FMNMX.FTZ R0, R190, R0, !PT ;  /* 0x00000000be007209 */ /* 0x000ff20007810000 */
[----:B------:R-:W3:Y:S01]  /*10330*/  MUFU.TANH R43, R43 ;  /* 0x0000002b002b7308 */ /* 0x000ee20000002400 */
[----:B----4-:R-:W-:Y:S04]  /*10340*/  MOV R112, R196 ;  /* 0x000000c400707202 */ /* 0x010fe80000000f00 */
[----:B------:R-:W-:Y:S05]  /*10350*/  FMNMX.FTZ R74, R112, R74, !PT ;  /* 0x0000004a704a7209 */ /* 0x000fea0007810000 */
[----:B------:R-:W4:Y:S01]  /*10360*/  MUFU.TANH R46, R46 ;  /* 0x0000002e002e7308 */ /* 0x000f220000002400 */
[----:B------:R-:W-:Y:S02]  /*10370*/  FMNMX.FTZ R74, R99, R74, !PT ;  /* 0x0000004a634a7209 */ /* 0x000fe40007810000 */
[----:B-1----:R-:W-:Y:S02]  /*10380*/  FMNMX.FTZ R5, R42, R5, !PT ;  /* 0x000000052a057209 */ /* 0x002fe40007810000 */
[----:B------:R-:W-:Y:S05]  /*10390*/  FMNMX.FTZ R74, R98, R74, !PT ;  /* 0x0000004a624a7209 */ /* 0x000fea0007810000 */
[----:B------:R-:W1:Y:S01]  /*103a0*/  MUFU.TANH R97, R113 ;  /* 0x0000007100617308 */ /* 0x000e620000002400 */
[----:B---3--:R-:W-:Y:S09]  /*103b0*/  FMNMX.FTZ R5, R43, R5, !PT ;  /* 0x000000052b057209 */ /* 0x008ff20007810000 */
[----:B------:R-:W3:Y:S01]  /*103c0*/  MUFU.TANH R220, R58 ;  /* 0x0000003a00dc7308 */ /* 0x000ee20000002400 */
[----:B----4-:R-:W-:Y:S04]  /*103d0*/  FMNMX.FTZ R5, R46, R5, !PT ;  /* 0x000000052e057209 */ /* 0x010fe80007810000 */
[----:B------:R-:W-:Y:S05]  /*103e0*/  FMNMX.FTZ R5, R199, R5, !PT ;  /* 0x00000005c7057209 */ /* 0x000fea0007810000 */
[----:B------:R4:W-:Y:S01]  /*103f0*/  MUFU.TANH R239, R73 ;  /* 0x0000004900ef7308 */ /* 0x0009e20000002400 */
[----:B-1----:R-:W-:Y:S05]  /*10400*/  FMNMX.FTZ R74, R97, R74, !PT ;  /* 0x0000004a614a7209 */ /* 0x002fea0007810000 */
[----:B------:R-:W1:Y:S04]  /*10410*/  SHFL.BFLY PT, R6, R74, 0x2, 0x1f ;  /* 0x0c401f004a067f89 */ /* 0x000e6800000e0000 */
[----:B------:R-:W1:Y:S01]  /*10420*/  MUFU.TANH R218, R59 ;  /* 0x0000003b00da7308 */ /* 0x000e620000002400 */
[----:B---3--:R-:W-:Y:S09]  /*10430*/  FMNMX.FTZ R5, R220, R5, !PT ;  /* 0x00000005dc057209 */ /* 0x008ff20007810000 */
[----:B------:R-:W3:Y:S01]  /*10440*/  MUFU.TANH R251, R62 ;  /* 0x0000003e00fb7308 */ /* 0x000ee20000002400 */
[----:B----4-:R-:W4:Y:S09]  /*10450*/  SHFL.BFLY PT, R73, R0, 0x2, 0x1f ;  /* 0x0c401f0000497f89 */ /* 0x010f3200000e0000 */
[----:B------:R-:W4:Y:S01]  /*10460*/  MUFU.TANH R245, R63 ;  /* 0x0000003f00f57308 */ /* 0x000f220000002400 */
[----:B-1----:R-:W-:Y:S02]  /*10470*/  FMNMX.FTZ R74, R74, R6, !PT ;  /* 0x000000064a4a7209 */ /* 0x002fe40007810000 */
[----:B------:R-:W-:Y:S03]  /*10480*/  FMNMX.FTZ R5, R218, R5, !PT ;  /* 0x00000005da057209 */ /* 0x000fe60007810000 */
[----:B------:R-:W1:Y:S04]  /*10490*/  SHFL.BFLY PT, R8, R74, 0x1, 0x1f ;  /* 0x0c201f004a087f89 */ /* 0x000e6800000e0000 */
[----:B------:R-:W1:Y:S01]  /*104a0*/  MUFU.TANH R250, R75 ;  /* 0x0000004b00fa7308 */ /* 0x000e620000002400 */
[----:B---3--:R-:W-:Y:S04]  /*104b0*/  MOV R85, R251 ;  /* 0x000000fb00557202 */ /* 0x008fe80000000f00 */
[----:B------:R-:W-:Y:S05]  /*104c0*/  FMNMX.FTZ R5, R85, R5, !PT ;  /* 0x0000000555057209 */ /* 0x000fea0007810000 */
[----:B------:R-:W3:Y:S01]  /*104d0*/  MUFU.TANH R252, R78 ;  /* 0x0000004e00fc7308 */ /* 0x000ee20000002400 */
[----:B----4-:R-:W-:Y:S02]  /*104e0*/  FMNMX.FTZ R73, R0, R73, !PT ;  /* 0x0000004900497209 */ /* 0x010fe40007810000 */
[----:B------:R-:W-:Y:S03]  /*104f0*/  MOV R87, R245 ;  /* 0x000000f500577202 */ /* 0x000fe60000000f00 */
[----:B------:R-:W4:Y:S01]  /*10500*/  SHFL.BFLY PT, R6, R73, 0x1, 0x1f ;  /* 0x0c201f0049067f89 */ /* 0x000f2200000e0000 */
[----:B------:R-:W-:Y:S03]  /*10510*/  FMNMX.FTZ R5, R87, R5, !PT ;  /* 0x0000000557057209 */ /* 0x000fe60007810000 */
[----:B------:R-:W4:Y:S01]  /*10520*/  MUFU.TANH R233, R79 ;  /* 0x0000004f00e97308 */ /* 0x000f220000002400 */
[----:B------:R-:W-:Y:S02]  /*10530*/  FMNMX.FTZ R5, R234, R5, !PT ;  /* 0x00000005ea057209 */ /* 0x000fe40007810000 */
[----:B-1----:R-:W-:Y:S01]  /*10540*/  MOV R86, R250 ;  /* 0x000000fa00567202 */ /* 0x002fe20000000f00 */
[----:B------:R-:W-:Y:S01]  /*10550*/  FMUL.FTZ R75, R110, c[0x0][0x320] ;  /* 0x0000c8006e4b7a20 */ /* 0x000fe20000410000 */
[----:B------:R-:W-:Y:S02]  /*10560*/  FMNMX.FTZ R74, R74, R8, !PT ;  /* 0x000000084a4a7209 */ /* 0x000fe40007810000 */
[----:B------:R-:W-:Y:S03]  /*10570*/  FMNMX.FTZ R5, R86, R5, !PT ;  /* 0x0000000556057209 */ /* 0x000fe60007810000 */
[----:B------:R-:W1:Y:S01]  /*10580*/  MUFU.TANH R244, R90 ;  /* 0x0000005a00f47308 */ /* 0x000e620000002400 */
[----:B------:R-:W-:Y:S01]  /*10590*/  FMUL.FTZ R96, R74, c[0x0][0x2d0] ;  /* 0x0000b4004a607a20 */ /* 0x000fe20000410000 */
[----:B---3--:R-:W-:Y:S03]  /*105a0*/  MOV R113, R252 ;  /* 0x000000fc00717202 */ /* 0x008fe60000000f00 */
[--C-:B------:R-:W-:Y:S02]  /*105b0*/  FFMA.FTZ R8, R20, c[0x0][0x2d0], -R96.reuse ;  /* 0x0000b40014087a23 */ /* 0x100fe40000010860 */
[--C-:B------:R-:W-:Y:S01]  /*105c0*/  FFMA.FTZ R101, R101, c[0x0][0x2d0], -R96.reuse ;  /* 0x0000b40065657a23 */ /* 0x100fe20000010860 */
[----:B------:R-:W-:Y:S01]  /*105d0*/  FMNMX.FTZ R0, R113, R5, !PT ;  /* 0x0000000571007209 */ /* 0x000fe20007810000 */
[--C-:B------:R-:W-:Y:S01]  /*105e0*/  FFMA.FTZ R112, R112, c[0x0][0x2d0], -R96.reuse ;  /* 0x0000b40070707a23 */ /* 0x100fe20000010860 */
[----:B------:R-:W3:Y:S01]  /*105f0*/  MUFU.TANH R243, R91 ;  /* 0x0000005b00f37308 */ /* 0x000ee20000002400 */
[----:B----4-:R-:W-:Y:S01]  /*10600*/  FMNMX.FTZ R73, R73, R6, !PT ;  /* 0x0000000649497209 */ /* 0x010fe20007810000 */
[----:B------:R-:W-:Y:S01]  /*10610*/  FFMA.FTZ R6, R32, c[0x0][0x2d0], -R96 ;  /* 0x0000b40020067a23 */ /* 0x000fe20000010860 */
[----:B------:R-:W-:Y:S07]  /*10620*/  FMNMX.FTZ R0, R233, R0, !PT ;  /* 0x00000000e9007209 */ /* 0x000fee0007810000 */
[----:B------:R-:W4:Y:S01]  /*10630*/  MUFU.TANH R7, R94 ;  /* 0x0000005e00077308 */ /* 0x000f220000002400 */
[----:B-1----:R-:W-:Y:S04]  /*10640*/  MOV R110, R244 ;  /* 0x000000f4006e7202 */ /* 0x002fe80000000f00 */
[----:B------:R-:W-:Y:S01]  /*10650*/  FMNMX.FTZ R5, R110, R0, !PT ;  /* 0x000000006e057209 */ /* 0x000fe20007810000 */
[----:B------:R-:W-:Y:S04]  /*10660*/  FMUL.FTZ R0, R111, c[0x0][0x320] ;  /* 0x0000c8006f007a20 */ /* 0x000fe80000410000 */
[----:B------:R1:W-:Y:S01]  /*10670*/  MUFU.EX2 R244, R8 ;  /* 0x0000000800f47308 */ /* 0x0003e20000000800 */
[----:B---3--:R-:W-:Y:S04]  /*10680*/  MOV R111, R243 ;  /* 0x000000f3006f7202 */ /* 0x008fe80000000f00 */
[----:B------:R-:W-:Y:S05]  /*10690*/  FMNMX.FTZ R5, R111, R5, !PT ;  /* 0x000000056f057209 */ /* 0x000fea0007810000 */
[----:B------:R3:W-:Y:S10]  /*106a0*/  MUFU.TANH R71, R0 ;  /* 0x0000000000477308 */ /* 0x0007f40000002400 */
[----:B------:R4:W4:Y:S01]  /*106b0*/  MUFU.TANH R94, R95 ;  /* 0x0000005f005e7308 */ /* 0x0009220000002400 */
[----:B-1----:R-:W-:Y:S09]  /*106c0*/  @P0 MOV R8, c[0x0][0x1e0] ;  /* 0x0000780000080a02 */ /* 0x002ff20000000f00 */
[----:B------:R1:W1:Y:S01]  /*106d0*/  MUFU.TANH R63, R106 ;  /* 0x0000006a003f7308 */ /* 0x0002620000002400 */
[----:B---3--:R-:W-:Y:S04]  /*106e0*/  FADD.FTZ R0, -R74, R2 ;  /* 0x000000024a007221 */ /* 0x008fe80000010100 */
[----:B------:R-:W-:Y:S05]  /*106f0*/  FMUL.FTZ R2, R0, c[0x0][0x2d0] ;  /* 0x0000b40000027a20 */ /* 0x000fea0000410000 */
[----:B------:R-:W3:Y:S01]  /*10700*/  MUFU.TANH R91, R107 ;  /* 0x0000006b005b7308 */ /* 0x000ee20000002400 */
[----:B----4-:R-:W-:Y:S04]  /*10710*/  MOV R95, R7 ;  /* 0x00000007005f7202 */ /* 0x010fe80000000f00 */
[----:B------:R-:W-:Y:S05]  /*10720*/  FMNMX.FTZ R5, R95, R5, !PT ;  /* 0x000000055f057209 */ /* 0x000fea0007810000 */
[----:B------:R-:W4:Y:S01]  /*10730*/  MUFU.TANH R75, R75 ;  /* 0x0000004b004b7308 */ /* 0x000f220000002400 */
[----:B------:R-:W-:Y:S02]  /*10740*/  FMNMX.FTZ R5, R94, R5, !PT ;  /* 0x000000055e057209 */ /* 0x000fe40007810000 */
[----:B-1----:R-:W-:Y:S02]  /*10750*/  MOV R106, R247 ;  /* 0x000000f7006a7202 */ /* 0x002fe40000000f00 */
[----:B------:R-:W-:Y:S05]  /*10760*/  FMNMX.FTZ R5, R63, R5, !PT ;  /* 0x000000053f057209 */ /* 0x000fea0007810000 */
[----:B------:R-:W1:Y:S01]  /*10770*/  MUFU.TANH R41, R41 ;  /* 0x0000002900297308 */ /* 0x000e620000002400 */
[----:B---3--:R-:W-:Y:S01]  /*10780*/  FMNMX.FTZ R0, R91, R5, !PT ;  /* 0x000000055b007209 */ /* 0x008fe20007810000 */
[--C-:B------:R-:W-:Y:S01]  /*10790*/  FFMA.FTZ R5, R33, c[0x0][0x2d0], -R96.reuse ;  /* 0x0000b40021057a23 */ /* 0x100fe20000010860 */
[----:B------:R-:W-:Y:S07]  /*107a0*/  MOV R107, R248 ;  /* 0x000000f8006b7202 */ /* 0x000fee0000000f00 */
[----:B------:R3:W-:Y:S01]  /*107b0*/  MUFU.EX2 R9, R5 ;  /* 0x0000000500097308 */ /* 0x0007e20000000800 */
[----:B----4-:R-:W-:Y:S04]  /*107c0*/  FMNMX.FTZ R0, R75, R0, !PT ;  /* 0x000000004b007209 */ /* 0x010fe80007810000 */
[----:B------:R-:W-:Y:S05]  /*107d0*/  FMNMX.FTZ R0, R71, R0, !PT ;  /* 0x0000000047007209 */ /* 0x000fea0007810000 */
[----:B------:R-:W4:Y:S01]  /*107e0*/  MUFU.TANH R44, R44 ;  /* 0x0000002c002c7308 */ /* 0x000f220000002400 */
[----:B-1----:R-:W-:Y:S09]  /*107f0*/  FMNMX.FTZ R4, R41, R4, !PT ;  /* 0x0000000429047209 */ /* 0x002ff20007810000 */
[----:B------:R1:W-:Y:S01]  /*10800*/  MUFU.EX2 R70, R2 ;  /* 0x0000000200467308 */ /* 0x0003e20000000800 */
[----:B---3--:R-:W-:Y:S09]  /*10810*/  @P0 MOV R5, R10 ;  /* 0x0000000a00050202 */ /* 0x008ff20000000f00 */
[----:B------:R-:W3:Y:S01]  /*10820*/  MUFU.TANH R45, R45 ;  /* 0x0000002d002d7308 */ /* 0x000ee20000002400 */
[----:B----4-:R-:W-:Y:S09]  /*10830*/  FMNMX.FTZ R4, R44, R4, !PT ;  /* 0x000000042c047209 */ /* 0x010ff20007810000 */
[----:B------:R-:W4:Y:S01]  /*10840*/  MUFU.TANH R208, R57 ;  /* 0x0000003900d07308 */ /* 0x000f220000002400 */
[----:B-1----:R-:W-:Y:S02]  /*10850*/  FADD.FTZ R2, -R73, R3 ;  /* 0x0000000349027221 */ /* 0x002fe40000010100 */
[----:B------:R-:W1:Y:S02]  /*10860*/  SHFL.BFLY PT, R3, R0, 0x2, 0x1f ;  /* 0x0c401f0000037f89 */ /* 0x000e6400000e0000 */
[----:B------:R-:W-:Y:S05]  /*10870*/  FMUL.FTZ R2, R2, c[0x0][0x2d0] ;  /* 0x0000b40002027a20 */ /* 0x000fea0000410000 */
[----:B------:R-:W2:Y:S01]  /*10880*/  MUFU.TANH R206, R61 ;  /* 0x0000003d00ce7308 */ /* 0x000ea20000002400 */
[----:B---3--:R-:W-:Y:S04]  /*10890*/  FMNMX.FTZ R4, R45, R4, !PT ;  /* 0x000000042d047209 */ /* 0x008fe80007810000 */
[----:B------:R-:W-:Y:S05]  /*108a0*/  FMNMX.FTZ R4, R205, R4, !PT ;  /* 0x00000004cd047209 */ /* 0x000fea0007810000 */
[----:B------:R-:W3:Y:S01]  /*108b0*/  MUFU.TANH R221, R72 ;  /* 0x0000004800dd7308 */ /* 0x000ee20000002400 */
[----:B----4-:R-:W-:Y:S04]  /*108c0*/  FMNMX.FTZ R4, R208, R4, !PT ;  /* 0x00000004d0047209 */ /* 0x010fe80007810000 */
[----:B------:R-:W-:Y:S05]  /*108d0*/  FMNMX.FTZ R4, R204, R4, !PT ;  /* 0x00000004cc047209 */ /* 0x000fea0007810000 */
[----:B------:R-:W4:Y:S01]  /*108e0*/  MUFU.TANH R209, R76 ;  /* 0x0000004c00d17308 */ /* 0x000f220000002400 */
[----:B-1----:R-:W-:Y:S01]  /*108f0*/  FMNMX.FTZ R0, R0, R3, !PT ;  /* 0x0000000300007209 */ /* 0x002fe20007810000 */
[----:B------:R-:W-:Y:S02]  /*10900*/  FFMA.FTZ R3, R17, c[0x0][0x2d0], -R96 ;  /* 0x0000b40011037a23 */ /* 0x000fe40000010860 */
[----:B------:R-:W-:Y:S01]  /*10910*/  FMUL.FTZ R17, R70, R133 ;  /* 0x0000008546117220 */ /* 0x000fe20000410000 */
[----:B--2---:R-:W-:Y:S02]  /*10920*/  FMNMX.FTZ R4, R206, R4, !PT ;  /* 0x00000004ce047209 */ /* 0x004fe40007810000 */
[----:B------:R-:W-:Y:S02]  /*10930*/  MOV R133, R107 ;  /* 0x0000006b00857202 */ /* 0x000fe40000000f00 */
[----:B------:R-:W-:Y:S01]  /*10940*/  MOV R107, R216 ;  /* 0x000000d8006b7202 */ /* 0x000fe20000000f00 */
[----:B------:R-:W1:Y:S01]  /*10950*/  MUFU.TANH R240, R77 ;  /* 0x0000004d00f07308 */ /* 0x000e620000002400 */
[----:B---3--:R-:W-:Y:S04]  /*10960*/  FMNMX.FTZ R4, R221, R4, !PT ;  /* 0x00000004dd047209 */ /* 0x008fe80007810000 */
[----:B------:R-:W-:Y:S05]  /*10970*/  FMNMX.FTZ R4, R239, R4, !PT ;  /* 0x00000004ef047209 */ /* 0x000fea0007810000 */
[----:B------:R2:W3:Y:S01]  /*10980*/  MUFU.TANH R84, R104 ;  /* 0x0000006800547308 */ /* 0x0004e20000002400 */
[----:B----4-:R-:W-:Y:S04]  /*10990*/  MOV R82, R209 ;  /* 0x000000d100527202 */ /* 0x010fe80000000f00 */
[----:B------:R-:W-:Y:S05]  /*109a0*/  FMNMX.FTZ R4, R82, R4, !PT ;  /* 0x0000000452047209 */ /* 0x000fea0007810000 */
[----:B------:R4:W-:Y:S01]  /*109b0*/  MUFU.EX2 R245, R3 ;  /* 0x0000000300f57308 */ /* 0x0009e20000000800 */
[----:B-1----:R-:W-:Y:S04]  /*109c0*/  FMNMX.FTZ R4, R240, R4, !PT ;  /* 0x00000004f0047209 */ /* 0x002fe80007810000 */
[----:B------:R-:W-:Y:S05]  /*109d0*/  FMNMX.FTZ R4, R248, R4, !PT ;  /* 0x00000004f8047209 */ /* 0x000fea0007810000 */
[----:B------:R-:W1:Y:S01]  /*109e0*/  MUFU.TANH R90, R105 ;  /* 0x00000069005a7308 */ /* 0x000e620000002400 */
[----:B------:R-:W-:Y:S01]  /*109f0*/  FMNMX.FTZ R4, R119, R4, !PT ;  /* 0x0000000477047209 */ /* 0x000fe20007810000 */
[----:B--2---:R-:W-:Y:S03]  /*10a00*/  FMUL.FTZ R104, R73, c[0x0][0x2d0] ;  /* 0x0000b40049687a20 */ /* 0x004fe60000410000 */
[----:B------:R-:W-:Y:S01]  /*10a10*/  FMNMX.FTZ R4, R217, R4, !PT ;  /* 0x00000004d9047209 */ /* 0x000fe20007810000 */
[--C-:B------:R-:W-:Y:S04]  /*10a20*/  FFMA.FTZ R102, R102, c[0x0][0x2d0], -R104.reuse ;  /* 0x0000b40066667a23 */ /* 0x100fe80000010868 */
[----:B------:R-:W2:Y:S01]  /*10a30*/  MUFU.TANH R191, R108 ;  /* 0x0000006c00bf7308 */ /* 0x000ea20000002400 */
[----:B------:R-:W-:Y:S01]  /*10a40*/  FMNMX.FTZ R4, R216, R4, !PT ;  /* 0x00000004d8047209 */ /* 0x000fe20007810000 */
[--C-:B------:R-:W-:Y:S02]  /*10a50*/  FFMA.FTZ R103, R103, c[0x0][0x2d0], -R104.reuse ;  /* 0x0000b40067677a23 */ /* 0x100fe40000010868 */
[--C-:B----4-:R-:W-:Y:S01]  /*10a60*/  FFMA.FTZ R3, R186, c[0x0][0x2d0], -R104.reuse ;  /* 0x0000b400ba037a23 */ /* 0x110fe20000010868 */
[----:B---3--:R-:W-:Y:S01]  /*10a70*/  FMNMX.FTZ R4, R84, R4, !PT ;  /* 0x0000000454047209 */ /* 0x008fe20007810000 */
[--C-:B------:R-:W-:Y:S04]  /*10a80*/  FFMA.FTZ R115, R115, c[0x0][0x2d0], -R104.reuse ;  /* 0x0000b40073737a23 */ /* 0x100fe80000010868 */
[----:B------:R-:W3:Y:S01]  /*10a90*/  MUFU.TANH R109, R109 ;  /* 0x0000006d006d7308 */ /* 0x000ee20000002400 */
[----:B-1----:R-:W-:Y:S09]  /*10aa0*/  FMNMX.FTZ R4, R90, R4, !PT ;  /* 0x000000045a047209 */ /* 0x002ff20007810000 */
[----:B------:R1:W-:Y:S01]  /*10ab0*/  MUFU.EX2 R187, R3 ;  /* 0x0000000300bb7308 */ /* 0x0003e20000000800 */
[----:B--2---:R-:W-:Y:S09]  /*10ac0*/  FMNMX.FTZ R4, R191, R4, !PT ;  /* 0x00000004bf047209 */ /* 0x004ff20007810000 */
[----:B------:R-:W-:Y:S01]  /*10ad0*/  MUFU.EX2 R69, R2 ;  /* 0x0000000200457308 */ /* 0x000fe20000000800 */
[----:B---3--:R-:W-:Y:S05]  /*10ae0*/  FMNMX.FTZ R4, R109, R4, !PT ;  /* 0x000000046d047209 */ /* 0x008fea0007810000 */
[----:B------:R-:W2:Y:S04]  /*10af0*/  SHFL.BFLY PT, R7, R4, 0x2, 0x1f ;  /* 0x0c401f0004077f89 */ /* 0x000ea800000e0000 */
[----:B------:R-:W-:Y:S01]  /*10b00*/  MUFU.EX2 R32, R6 ;  /* 0x0000000600207308 */ /* 0x000fe20000000800 */
[----:B-1----:R-:W-:Y:S09]  /*10b10*/  FFMA.FTZ R3, R185, c[0x0][0x2d0], -R104 ;  /* 0x0000b400b9037a23 */ /* 0x002ff20000010868 */
[----:B------:R1:W3:Y:S01]  /*10b20*/  MUFU.EX2 R209, R3 ;  /* 0x0000000300d17308 */ /* 0x0002e20000000800 */
[----:B--2---:R-:W-:Y:S01]  /*10b30*/  FMNMX.FTZ R4, R4, R7, !PT ;  /* 0x0000000704047209 */ /* 0x004fe20007810000 */
[----:B------:R-:W-:Y:S04]  /*10b40*/  FFMA.FTZ R7, R21, c[0x0][0x2d0], -R96 ;  /* 0x0000b40015077a23 */ /* 0x000fe80000010860 */
[----:B------:R-:W2:Y:S01]  /*10b50*/  SHFL.BFLY PT, R72, R4, 0x1, 0x1f ;  /* 0x0c201f0004487f89 */ /* 0x000ea200000e0000 */
[----:B-1----:R-:W-:Y:S01]  /*10b60*/  FFMA.FTZ R3, R18, c[0x0][0x2d0], -R104 ;  /* 0x0000b40012037a23 */ /* 0x002fe20000010868 */
[----:B---3--:R-:W-:Y:S01]  /*10b70*/  F2FP.PACK_AB R77, R209, R187 ;  /* 0x000000bbd14d723e */ /* 0x008fe200000000ff */
[----:B------:R-:W-:Y:S01]  /*10b80*/  FMUL.FTZ R18, R69, R134 ;  /* 0x0000008645127220 */ /* 0x000fe20000410000 */
[----:B------:R-:W-:Y:S01]  /*10b90*/  MOV R134, R92 ;  /* 0x0000005c00867202 */ /* 0x000fe20000000f00 */
[----:B------:R1:W-:Y:S01]  /*10ba0*/  MUFU.EX2 R222, R3 ;  /* 0x0000000300de7308 */ /* 0x0003e20000000800 */
[----:B--2---:R-:W-:Y:S01]  /*10bb0*/  FMNMX.FTZ R72, R4, R72, !PT ;  /* 0x0000004804487209 */ /* 0x004fe20007810000 */
[----:B------:R-:W-:Y:S08]  /*10bc0*/  FFMA.FTZ R4, R184, c[0x0][0x2d0], -R96 ;  /* 0x0000b400b8047a23 */ /* 0x000ff00000010860 */
[----:B------:R2:W-:Y:S01]  /*10bd0*/  MUFU.EX2 R207, R4 ;  /* 0x0000000400cf7308 */ /* 0x0005e20000000800 */
[C---:B------:R-:W-:Y:S01]  /*10be0*/  FADD.FTZ R2, -R72.reuse, R116 ;  /* 0x0000007448027221 */ /* 0x040fe20000010100 */
[----:B------:R-:W-:Y:S01]  /*10bf0*/  MOV R116, R249 ;  /* 0x000000f900747202 */ /* 0x000fe20000000f00 */
[----:B------:R-:W-:Y:S02]  /*10c00*/  FMUL.FTZ R105, R72, c[0x0][0x2d0] ;  /* 0x0000b40048697a20 */ /* 0x000fe40000410000 */
[----:B------:R-:W-:Y:S02]  /*10c10*/  FMUL.FTZ R2, R2, c[0x0][0x2d0] ;  /* 0x0000b40002027a20 */ /* 0x000fe40000410000 */
[--C-:B------:R-:W-:Y:S02]  /*10c20*/  FFMA.FTZ R107, R107, c[0x0][0x2d0], -R105.reuse ;  /* 0x0000b4006b6b7a23 */ /* 0x100fe40000010869 */
[--C-:B-1----:R-:W-:Y:S01]  /*10c30*/  FFMA.FTZ R3, R193, c[0x0][0x2d0], -R105.reuse ;  /* 0x0000b400c1037a23 */ /* 0x102fe20000010869 */
[----:B------:R1:W3:Y:S10]  /*10c40*/  MUFU.EX2 R68, R2 ;  /* 0x0000000200447308 */ /* 0x0002f40000000800 */
[----:B------:R4:W-:Y:S01]  /*10c50*/  MUFU.EX2 R185, R3 ;  /* 0x0000000300b97308 */ /* 0x0009e20000000800 */
[----:B--2---:R-:W-:Y:S09]  /*10c60*/  FFMA.FTZ R4, R22, c[0x0][0x2d0], -R104 ;  /* 0x0000b40016047a23 */ /* 0x004ff20000010868 */
[----:B------:R2:W-:Y:S01]  /*10c70*/  MUFU.EX2 R80, R4 ;  /* 0x0000000400507308 */ /* 0x0005e20000000800 */
[--C-:B-1----:R-:W-:Y:S09]  /*10c80*/  FFMA.FTZ R2, R118, c[0x0][0x2d0], -R96.reuse ;  /* 0x0000b40076027a23 */ /* 0x102ff20000010860 */
[----:B------:R1:W1:Y:S01]  /*10c90*/  MUFU.EX2 R211, R2 ;  /* 0x0000000200d37308 */ /* 0x0002620000000800 */
[--C-:B----4-:R-:W-:Y:S09]  /*10ca0*/  FFMA.FTZ R3, R192, c[0x0][0x2d0], -R105.reuse ;  /* 0x0000b400c0037a23 */ /* 0x110ff20000010869 */
[----:B------:R4:W4:Y:S01]  /*10cb0*/  MUFU.EX2 R186, R3 ;  /* 0x0000000300ba7308 */ /* 0x0009220000000800 */
[--C-:B--2---:R-:W-:Y:S02]  /*10cc0*/  FFMA.FTZ R4, R29, c[0x0][0x2d0], -R105.reuse ;  /* 0x0000b4001d047a23 */ /* 0x104fe40000010869 */
[----:B---3--:R-:W-:Y:S07]  /*10cd0*/  FMUL.FTZ R29, R68, R145 ;  /* 0x00000091441d7220 */ /* 0x008fee0000410000 */
[----:B------:R-:W-:Y:S01]  /*10ce0*/  MUFU.EX2 R52, R4 ;  /* 0x0000000400347308 */ /* 0x000fe20000000800 */
[----:B-1----:R-:W-:Y:S01]  /*10cf0*/  FFMA.FTZ R2, R16, c[0x0][0x2d0], -R96 ;  /* 0x0000b40010027a23 */ /* 0x002fe20000010860 */
[----:B------:R-:W-:Y:S01]  /*10d00*/  F2FP.PACK_AB R76, R211, R207 ;  /* 0x000000cfd34c723e */ /* 0x000fe200000000ff */
[----:B------:R-:W-:Y:S01]  /*10d10*/  FMUL.FTZ R16, R70, R132 ;  /* 0x0000008446107220 */ /* 0x000fe20000410000 */
[----:B------:R-:W-:Y:S02]  /*10d20*/  MOV R132, R116 ;  /* 0x0000007400847202 */ /* 0x000fe40000000f00 */
[----:B------:R-:W-:Y:S04]  /*10d30*/  MOV R116, R84 ;  /* 0x0000005400747202 */ /* 0x000fe80000000f00 */
[----:B------:R1:W2:Y:S01]  /*10d40*/  MUFU.EX2 R213, R2 ;  /* 0x0000000200d57308 */ /* 0x0002a20000000800 */
[--C-:B----4-:R-:W-:Y:S01]  /*10d50*/  FFMA.FTZ R3, R12, c[0x0][0x2d0], -R105.reuse ;  /* 0x0000b4000c037a23 */ /* 0x110fe20000010869 */
[----:B------:R-:W-:Y:S08]  /*10d60*/  F2FP.PACK_AB R64, R186, R185 ;  /* 0x000000b9ba40723e */ /* 0x000ff000000000ff */
[----:B------:R3:W-:Y:S01]  /*10d70*/  MUFU.EX2 R219, R3 ;  /* 0x0000000300db7308 */ /* 0x0007e20000000800 */
[----:B-1----:R-:W1:Y:S01]  /*10d80*/  SHFL.BFLY PT, R2, R0, 0x1, 0x1f ;  /* 0x0c201f0000027f89 */ /* 0x002e6200000e0000 */
[----:B--2---:R-:W-:Y:S01]  /*10d90*/  F2FP.PACK_AB R78, R245, R213 ;  /* 0x000000d5f54e723e */ /* 0x004fe200000000ff */
[----:B---3--:R-:W-:Y:S07]  /*10da0*/  FFMA.FTZ R3, R13, c[0x0][0x2d0], -R105 ;  /* 0x0000b4000d037a23 */ /* 0x008fee0000010869 */
[----:B------:R2:W3:Y:S01]  /*10db0*/  MUFU.EX2 R223, R3 ;  /* 0x0000000300df7308 */ /* 0x0004e20000000800 */
[----:B-1----:R-:W-:Y:S01]  /*10dc0*/  FMNMX.FTZ R2, R0, R2, !PT ;  /* 0x0000000200027209 */ /* 0x002fe20007810000 */
[----:B------:R-:W-:Y:S02]  /*10dd0*/  FFMA.FTZ R0, R19, c[0x0][0x2d0], -R104 ;  /* 0x0000b40013007a23 */ /* 0x000fe40000010868 */
[----:B------:R-:W-:Y:S01]  /*10de0*/  FMUL.FTZ R19, R69, R135 ;  /* 0x0000008745137220 */ /* 0x000fe20000410000 */
[----:B------:R-:W-:Y:S05]  /*10df0*/  MOV R135, R86 ;  /* 0x0000005600877202 */ /* 0x000fea0000000f00 */
[----:B------:R1:W4:Y:S01]  /*10e00*/  MUFU.EX2 R243, R0 ;  /* 0x0000000000f37308 */ /* 0x0003220000000800 */
[----:B------:R-:W-:Y:S04]  /*10e10*/  FMUL.FTZ R100, R2, c[0x0][0x2d0] ;  /* 0x0000b40002647a20 */ /* 0x000fe80000410000 */
[--C-:B------:R-:W-:Y:S02]  /*10e20*/  FFMA.FTZ R4, R26, c[0x0][0x2d0], -R100.reuse ;  /* 0x0000b4001a047a23 */ /* 0x100fe40000010864 */
[--C-:B--2---:R-:W-:Y:S01]  /*10e30*/  FFMA.FTZ R3, R195, c[0x0][0x2d0], -R100.reuse ;  /* 0x0000b400c3037a23 */ /* 0x104fe20000010864 */
[----:B---3--:R-:W-:Y:S03]  /*10e40*/  F2FP.PACK_AB R66, R223, R219 ;  /* 0x000000dbdf42723e */ /* 0x008fe600000000ff */
[----:B------:R2:W-:Y:S01]  /*10e50*/  MUFU.EX2 R108, R3 ;  /* 0x00000003006c7308 */ /* 0x0005e20000000800 */
[----:B-1----:R-:W-:Y:S01]  /*10e60*/  FADD.FTZ R0, -R2, R117 ;  /* 0x0000007502007221 */ /* 0x002fe20000010100 */
[----:B----4-:R-:W-:Y:S08]  /*10e70*/  F2FP.PACK_AB R79, R243, R222 ;  /* 0x000000def34f723e */ /* 0x010ff000000000ff */
[----:B------:R1:W-:Y:S01]  /*10e80*/  MUFU.EX2 R117, R7 ;  /* 0x0000000700757308 */ /* 0x0003e20000000800 */
[----:B------:R-:W-:Y:S09]  /*10e90*/  FMUL.FTZ R0, R0, c[0x0][0x2d0] ;  /* 0x0000b40000007a20 */ /* 0x000ff20000410000 */
[----:B------:R-:W3:Y:S01]  /*10ea0*/  MUFU.EX2 R0, R0 ;  /* 0x0000000000007308 */ /* 0x000ee20000000800 */
[--C-:B--2---:R-:W-:Y:S09]  /*10eb0*/  FFMA.FTZ R3, R194, c[0x0][0x2d0], -R100.reuse ;  /* 0x0000b400c2037a23 */ /* 0x104ff20000010864 */
[----:B------:R2:W4:Y:S01]  /*10ec0*/  MUFU.EX2 R184, R3 ;  /* 0x0000000300b87308 */ /* 0x0005220000000800 */
[----:B-1----:R-:W-:Y:S09]  /*10ed0*/  @P0 IMAD.WIDE.U32 R6, R242, c[0x0][0x1e0], RZ ;  /* 0x00007800f2060a25 */ /* 0x002ff200078e00ff */
[----:B------:R1:W-:Y:S01]  /*10ee0*/  MUFU.EX2 R194, R4 ;  /* 0x0000000400c27308 */ /* 0x0003e20000000800 */
[----:B---3--:R-:W-:Y:S02]  /*10ef0*/  FMUL.FTZ R26, R0, R142 ;  /* 0x0000008e001a7220 */ /* 0x008fe40000410000 */
[----:B--2---:R-:W-:Y:S01]  /*10f00*/  FFMA.FTZ R3, R14, c[0x0][0x2d0], -R100 ;  /* 0x0000b4000e037a23 */ /* 0x004fe20000010864 */
[----:B----4-:R-:W-:Y:S06]  /*10f10*/  F2FP.PACK_AB R65, R184, R108 ;  /* 0x0000006cb841723e */ /* 0x010fec00000000ff */
[----:B------:R2:W-:Y:S01]  /*10f20*/  MUFU.EX2 R188, R3 ;  /* 0x0000000300bc7308 */ /* 0x0005e20000000800 */
[----:B-1----:R-:W-:Y:S05]  /*10f30*/  @P0 MOV R4, R54 ;  /* 0x0000003600040202 */ /* 0x002fea0000000f00 */
[----:B------:R-:W-:Y:S04]  /*10f40*/  @P0 IMAD.WIDE.U32 R4, R6, 0x70, R4 ;  /* 0x0000007006040825 */ /* 0x000fe800078e0004 */
[--C-:B------:R-:W-:Y:S02]  /*10f50*/  FFMA.FTZ R6, R27, c[0x0][0x2d0], -R100.reuse ;  /* 0x0000b4001b067a23 */ /* 0x100fe40000010864 */
[----:B------:R-:W-:Y:S02]  /*10f60*/  FMUL.FTZ R27, R0, R143 ;  /* 0x0000008f001b7220 */ /* 0x000fe40000410000 */
[----:B------:R1:W-:Y:S01]  /*10f70*/  MUFU.EX2 R195, R6 ;  /* 0x0000000600c37308 */ /* 0x0003e20000000800 */
[----:B--2---:R-:W-:Y:S09]  /*10f80*/  FFMA.FTZ R3, R15, c[0x0][0x2d0], -R100 ;  /* 0x0000b4000f037a23 */ /* 0x004ff20000010864 */
[----:B------:R2:W3:Y:S01]  /*10f90*/  MUFU.EX2 R189, R3 ;  /* 0x0000000300bd7308 */ /* 0x0004e20000000800 */
[----:B-1----:R-:W-:Y:S01]  /*10fa0*/  @P0 LEA R6, P2, R4, c[0x0][0x1c8], 0x1 ;  /* 0x0000720004060a11 */ /* 0x002fe200078408ff */
[--C-:B--2---:R-:W-:Y:S01]  /*10fb0*/  FFMA.FTZ R3, R23, c[0x0][0x2d0], -R104.reuse ;  /* 0x0000b40017037a23 */ /* 0x104fe20000010868 */
[----:B---3--:R-:W-:Y:S07]  /*10fc0*/  F2FP.PACK_AB R67, R189, R188 ;  /* 0x000000bcbd43723e */ /* 0x008fee00000000ff */
[----:B------:R1:W-:Y:S02]  /*10fd0*/  MUFU.EX2 R193, R3 ;  /* 0x0000000300c17308 */ /* 0x0003e40000000800 */
[--C-:B-1----:R-:W-:Y:S08]  /*10fe0*/  FFMA.FTZ R3, R34, c[0x0][0x2d0], -R104.reuse ;  /* 0x0000b40022037a23 */ /* 0x102ff00000010868 */
[----:B------:R1:W-:Y:S02]  /*10ff0*/  MUFU.EX2 R33, R3 ;  /* 0x0000000300217308 */ /* 0x0003e40000000800 */
[----:B-1----:R-:W-:Y:S01]  /*11000*/  FFMA.FTZ R3, R35, c[0x0][0x2d0], -R104 ;  /* 0x0000b40023037a23 */ /* 0x002fe20000010868 */
[----:B------:R-:W-:Y:S01]  /*11010*/  MOV R35, R9 ;  /* 0x0000000900237202 */ /* 0x000fe20000000f00 */
[----:B------:R-:W-:Y:S06]  /*11020*/  FFMA.FTZ R9, R30, c[0x0][0x2d0], -R100 ;  /* 0x0000b4001e097a23 */ /* 0x000fec0000010864 */
[----:B------:R1:W-:Y:S01]  /*11030*/  MUFU.EX2 R53, R3 ;  /* 0x0000000300357308 */ /* 0x0003e20000000800 */
[----:B------:R-:W-:Y:S09]  /*11040*/  FMUL.FTZ R30, R0, R146 ;  /* 0x00000092001e7220 */ /* 0x000ff20000410000 */
[----:B------:R-:W-:Y:S01]  /*11050*/  MUFU.EX2 R197, R9 ;  /* 0x0000000900c57308 */ /* 0x000fe20000000800 */
[--C-:B-1----:R-:W-:Y:S02]  /*11060*/  FFMA.FTZ R3, R24, c[0x0][0x2d0], -R105.reuse ;  /* 0x0000b40018037a23 */ /* 0x102fe40000010869 */
[C---:B------:R-:W-:Y:S07]  /*11070*/  FMUL.FTZ R24, R68.reuse, R140 ;  /* 0x0000008c44187220 */ /* 0x040fee0000410000 */
[----:B------:R1:W2:Y:S02]  /*11080*/  MUFU.EX2 R118, R3 ;  /* 0x0000000300767308 */ /* 0x0002a40000000800 */
[--C-:B-1----:R-:W-:Y:S01]  /*11090*/  FFMA.FTZ R3, R25, c[0x0][0x2d0], -R105.reuse ;  /* 0x0000b40019037a23 */ /* 0x102fe20000010869 */
[----:B--2---:R-:W-:Y:S01]  /*110a0*/  MOV R143, R118 ;  /* 0x00000076008f7202 */ /* 0x004fe20000000f00 */
[----:B------:R-:W-:Y:S01]  /*110b0*/  FMUL.FTZ R25, R68, R141 ;  /* 0x0000008d44197220 */ /* 0x000fe20000410000 */
[----:B------:R-:W-:Y:S05]  /*110c0*/  MOV R141, R35 ;  /* 0x00000023008d7202 */ /* 0x000fea0000000f00 */
[----:B------:R1:W-:Y:S01]  /*110d0*/  MUFU.EX2 R192, R3 ;  /* 0x0000000300c07308 */ /* 0x0003e20000000800 */
[C---:B------:R-:W-:Y:S01]  /*110e0*/  FMUL.FTZ R35, R69.reuse, R151 ;  /* 0x0000009745237220 */ /* 0x040fe20000410000 */
[----:B------:R-:W-:Y:S02]  /*110f0*/  MOV R118, R83 ;  /* 0x0000005300767202 */ /* 0x000fe40000000f00 */
[----:B------:R-:W-:Y:S01]  /*11100*/  MOV R151, R93 ;  /* 0x0000005d00977202 */ /* 0x000fe20000000f00 */
[----:B-1----:R-:W-:Y:S02]  /*11110*/  FFMA.FTZ R3, R28, c[0x0][0x2d0], -R105 ;  /* 0x0000b4001c037a23 */ /* 0x002fe40000010869 */
[----:B------:R-:W-:Y:S03]  /*11120*/  FMUL.FTZ R28, R68, R144 ;  /* 0x00000090441c7220 */ /* 0x000fe60000410000 */
[----:B------:R1:W2:Y:S02]  /*11130*/  MUFU.EX2 R34, R3 ;  /* 0x0000000300227308 */ /* 0x0002a40000000800 */
[----:B-1----:R-:W-:Y:S02]  /*11140*/  @P0 SHF.R.S32.HI R3, RZ, 0x1f, R242 ;  /* 0x0000001fff030819 */ /* 0x002fe400000114f2 */
[----:B--2---:R-:W-:Y:S01]  /*11150*/  MOV R142, R34 ;  /* 0x00000022008e7202 */ /* 0x004fe20000000f00 */
[----:B------:R-:W-:Y:S01]  /*11160*/  FMUL.FTZ R34, R69, R150 ;  /* 0x0000009645227220 */ /* 0x000fe20000410000 */
[----:B------:R-:W-:Y:S01]  /*11170*/  MOV R150, R215 ;  /* 0x000000d700967202 */ /* 0x000fe20000000f00 */
[----:B------:R-:W-:Y:S04]  /*11180*/  @P0 IMAD R3, R3, c[0x0][0x1e0], RZ ;  /* 0x0000780003030a24 */ /* 0x000fe800078e02ff */
[----:B------:R-:W-:Y:S05]  /*11190*/  @P0 IMAD R3, R242, c[0x0][0x1e4], R3 ;  /* 0x00007900f2030a24 */ /* 0x000fea00078e0203 */
[----:B------:R-:W-:Y:S05]  /*111a0*/  @P0 IADD3 R3, R7, R3, RZ ;  /* 0x0000000307030210 */ /* 0x000fea0007ffe0ff */
[----:B------:R-:W-:Y:S01]  /*111b0*/  @P0 IMAD R7, R3, 0x70, RZ ;  /* 0x0000007003070824 */ /* 0x000fe200078e02ff */
[----:B------:R-:W-:Y:S04]  /*111c0*/  @P0 SHF.L.U32 R3, R8, 0x5, RZ ;  /* 0x0000000508030819 */ /* 0x000fe800000006ff */
[----:B------:R-:W-:Y:S01]  /*111d0*/  @P0 IADD3 R7, R5, R7, RZ ;  /* 0x0000000705070210 */ /* 0x000fe20007ffe0ff */
[----:B------:R-:W-:Y:S01]  /*111e0*/  FFMA.FTZ R5, R31, c[0x0][0x2d0], -R100 ;  /* 0x0000b4001f057a23 */ /* 0x000fe20000010864 */
[----:B------:R-:W-:Y:S01]  /*111f0*/  @P0 IADD3 R10, P1, R6, R3, RZ ;  /* 0x00000003060a0210 */ /* 0x000fe20007f3e0ff */
[----:B------:R-:W-:Y:S01]  /*11200*/  FMUL.FTZ R31, R0, R147 ;  /* 0x00000093001f7220 */ /* 0x000fe20000410000 */
[----:B------:R-:W-:Y:S01]  /*11210*/  @P0 LEA.HI.X R7, R4, c[0x0][0x1cc], R7, 0x1, P2 ;  /* 0x0000730004070a11 */ /* 0x000fe200010f0c07 */
[----:B------:R1:W-:Y:S01]  /*11220*/  MUFU.EX2 R196, R5 ;  /* 0x0000000500c47308 */ /* 0x0003e20000000800 */
[----:B------:R-:W-:Y:S02]  /*11230*/  @P0 SHF.L.U64.HI R4, R8, R246, c[0x0][0x1e4] ;  /* 0x0000790008040619 */ /* 0x000fe400000102f6 */
[-C--:B------:R-:W-:Y:S01]  /*11240*/  @P0 IADD3 R14, P3, R10, R3.reuse, RZ ;  /* 0x000000030a0e0210 */ /* 0x080fe20007f7e0ff */
[----:B------:R2:W-:Y:S01]  /*11250*/  @P0 LDGSTS.E.BYPASS.LTC128B.128 [R241+0x3900], [R6.64], !P6 ;  /* 0x0390000006f10fae */ /* 0x0005e2000f101d48 */
[-C--:B------:R-:W-:Y:S02]  /*11260*/  @P0 IADD3.X R11, R7, R4.reuse, RZ, P1, !PT ;  /* 0x00000004070b0210 */ /* 0x080fe40000ffe4ff */
[-C--:B------:R-:W-:Y:S02]  /*11270*/  @P0 IADD3 R12, P2, R14, R3.reuse, RZ ;  /* 0x000000030e0c0210 */ /* 0x080fe40007f5e0ff */
[-C--:B------:R-:W-:Y:S02]  /*11280*/  @P0 IADD3.X R15, R11, R4.reuse, RZ, P3, !PT ;  /* 0x000000040b0f0210 */ /* 0x080fe40001ffe4ff */
[-C--:B------:R-:W-:Y:S01]  /*11290*/  @P0 IADD3 R8, P1, R12, R3.reuse, RZ ;  /* 0x000000030c080210 */ /* 0x080fe20007f3e0ff */
[----:B------:R3:W-:Y:S01]  /*112a0*/  @P0 LDGSTS.E.BYPASS.LTC128B.128 [R241+0x4100], [R10.64], !P6 ;  /* 0x041000000af10fae */ /* 0x0007e2000f101d48 */
[-C--:B------:R-:W-:Y:S04]  /*112b0*/  @P0 IADD3.X R13, R15, R4.reuse, RZ, P2, !PT ;  /* 0x000000040f0d0210 */ /* 0x080fe800017fe4ff */
[-C--:B------:R-:W-:Y:S03]  /*112c0*/  @P0 IADD3.X R9, R13, R4.reuse, RZ, P1, !PT ;  /* 0x000000040d090210 */ /* 0x080fe60000ffe4ff */
[----:B------:R4:W-:Y:S01]  /*112d0*/  @P0 LDGSTS.E.BYPASS.LTC128B.128 [R241+0x4900], [R14.64], !P6 ;  /* 0x049000000ef10fae */ /* 0x0009e2000f101d48 */
[--C-:B-1----:R-:W-:Y:S07]  /*112e0*/  FFMA.FTZ R5, R36, c[0x0][0x2d0], -R96.reuse ;  /* 0x0000b40024057a23 */ /* 0x102fee0000010860 */
[----:B------:R1:W-:Y:S01]  /*112f0*/  @P0 LDGSTS.E.BYPASS.LTC128B.128 [R241+0x5100], [R12.64], !P6 ;  /* 0x051000000cf10fae */ /* 0x0003e2000f101d48 */
[----:B------:R1:W1:Y:S01]  /*11300*/  MUFU.EX2 R58, R5 ;  /* 0x00000005003a7308 */ /* 0x0002620000000800 */
[-C--:B--2---:R-:W-:Y:S04]  /*11310*/  @P0 IADD3 R6, P2, R8, R3.reuse, RZ ;  /* 0x0000000308060210 */ /* 0x084fe80007f5e0ff */
[-C--:B------:R-:W-:Y:S02]  /*11320*/  @P0 IADD3.X R7, R9, R4.reuse, RZ, P2, !PT ;  /* 0x0000000409070210 */ /* 0x080fe400017fe4ff */
[----:B------:R2:W-:Y:S01]  /*11330*/  @P0 LDGSTS.E.BYPASS.LTC128B.128 [R241+0x5900], [R8.64], !P6 ;  /* 0x0590000008f10fae */ /* 0x0005e2000f101d48 */
[----:B---3--:R-:W-:Y:S01]  /*11340*/  @P0 IADD3 R10, P1, R6, R3, RZ ;  /* 0x00000003060a0210 */ /* 0x008fe20007f3e0ff */
[--C-:B------:R-:W-:Y:S01]  /*11350*/  FFMA.FTZ R3, R48, c[0x0][0x2d0], -R96.reuse ;  /* 0x0000b40030037a23 */ /* 0x100fe20000010860 */
[----:B------:R-:W-:Y:S02]  /*11360*/  MOV R48, R53 ;  /* 0x0000003500307202 */ /* 0x000fe40000000f00 */
[----:B------:R-:W-:Y:S01]  /*11370*/  @P0 IADD3.X R11, R7, R4, RZ, P1, !PT ;  /* 0x00000004070b0210 */ /* 0x000fe20000ffe4ff */
[----:B------:R3:W-:Y:S02]  /*11380*/  MUFU.EX2 R61, R3 ;  /* 0x00000003003d7308 */ /* 0x0007e40000000800 */
[----:B------:R3:W-:Y:S01]  /*11390*/  @P0 LDGSTS.E.BYPASS.LTC128B.128 [R241+0x6100], [R6.64], !P6 ;  /* 0x0610000006f10fae */ /* 0x0007e2000f101d48 */
[----:B------:R-:W-:Y:S01]  /*113a0*/  FMUL.FTZ R4, R70, R124 ;  /* 0x0000007c46047220 */ /* 0x000fe20000410000 */
[----:B------:R-:W-:Y:S01]  /*113b0*/  MOV R140, R48 ;  /* 0x00000030008c7202 */ /* 0x000fe20000000f00 */
[C---:B----4-:R-:W-:Y:S01]  /*113c0*/  FMUL.FTZ R14, R0.reuse, R130 ;  /* 0x00000082000e7220 */ /* 0x050fe20000410000 */
[----:B------:R-:W-:Y:S01]  /*113d0*/  MOV R130, R33 ;  /* 0x0000002100827202 */ /* 0x000fe20000000f00 */
[----:B------:R-:W-:Y:S01]  /*113e0*/  FMUL.FTZ R15, R0, R131 ;  /* 0x00000083000f7220 */ /* 0x000fe20000410000 */
[----:B------:R-:W-:Y:S01]  /*113f0*/  MOV R131, R32 ;  /* 0x0000002000837202 */ /* 0x000fe20000000f00 */
[----:B------:R-:W-:Y:S01]  /*11400*/  FMUL.FTZ R32, R70, R148 ;  /* 0x0000009446207220 */ /* 0x000fe20000410000 */
[----:B------:R4:W-:Y:S01]  /*11410*/  @P0 LDGSTS.E.BYPASS.LTC128B.128 [R241+0x6900], [R10.64], !P6 ;  /* 0x069000000af10fae */ /* 0x0009e2000f101d48 */
[--C-:B-1----:R-:W-:Y:S01]  /*11420*/  FFMA.FTZ R5, R37, c[0x0][0x2d0], -R96.reuse ;  /* 0x0000b40025057a23 */ /* 0x102fe20000010860 */
[----:B------:R-:W-:Y:S01]  /*11430*/  MOV R148, R106 ;  /* 0x0000006a00947202 */ /* 0x000fe20000000f00 */
[C---:B------:R-:W-:Y:S01]  /*11440*/  FMUL.FTZ R12, R68.reuse, R128 ;  /* 0x00000080440c7220 */ /* 0x040fe20000410000 */
[----:B------:R-:W-:Y:S01]  /*11450*/  MOV R106, R217 ;  /* 0x000000d9006a7202 */ /* 0x000fe20000000f00 */
[----:B------:R1:W1:Y:S01]  /*11460*/  MUFU.EX2 R57, R5 ;  /* 0x0000000500397308 */ /* 0x0002620000000800 */
[----:B------:R-:W-:Y:S01]  /*11470*/  FMUL.FTZ R13, R68, R129 ;  /* 0x00000081440d7220 */ /* 0x000fe20000410000 */
[----:B------:R-:W-:Y:S01]  /*11480*/  MOV R146, R58 ;  /* 0x0000003a00927202 */ /* 0x000fe20000000f00 */
[----:B------:R-:W1:Y:S01]  /*11490*/  LDSM.16.MT88.4 R20, [R224] ;  /* 0x00000000e014783b */ /* 0x000e620000004200 */
[----:B------:R-:W-:Y:S01]  /*114a0*/  FMUL.FTZ R33, R70, R149 ;  /* 0x0000009546217220 */ /* 0x000fe20000410000 */
[----:B------:R-:W-:Y:S01]  /*114b0*/  MOV R149, R214 ;  /* 0x000000d600957202 */ /* 0x000fe20000000f00 */
[C---:B--2---:R-:W-:Y:S01]  /*114c0*/  FMUL.FTZ R8, R68.reuse, R120 ;  /* 0x0000007844087220 */ /* 0x044fe20000410000 */
[----:B------:R-:W-:Y:S01]  /*114d0*/  MOV R120, R89 ;  /* 0x0000005900787202 */ /* 0x000fe20000000f00 */
[----:B------:R-:W-:Y:S01]  /*114e0*/  FMUL.FTZ R9, R68, R121 ;  /* 0x0000007944097220 */ /* 0x000fe20000410000 */
[----:B------:R-:W-:Y:S01]  /*114f0*/  MOV R124, R88 ;  /* 0x00000058007c7202 */ /* 0x000fe20000000f00 */
[----:B---3--:R-:W-:Y:S01]  /*11500*/  FFMA.FTZ R3, R49, c[0x0][0x2d0], -R96 ;  /* 0x0000b40031037a23 */ /* 0x008fe20000010860 */
[----:B------:R-:W-:Y:S01]  /*11510*/  MOV R49, R52 ;  /* 0x0000003400317202 */ /* 0x000fe20000000f00 */
[----:B------:R-:W-:Y:S01]  /*11520*/  FMUL.FTZ R48, R70, R164 ;  /* 0x000000a446307220 */ /* 0x000fe20000410000 */
[----:B------:R-:W-:Y:S01]  /*11530*/  LDSM.16.MT88.4 R52, [R225] ;  /* 0x00000000e134783b */ /* 0x000fe20000004200 */
[----:B------:R-:W2:Y:S01]  /*11540*/  MUFU.EX2 R59, R3 ;  /* 0x00000003003b7308 */ /* 0x000ea20000000800 */
[C---:B------:R-:W-:Y:S01]  /*11550*/  FMUL.FTZ R6, R69.reuse, R126 ;  /* 0x0000007e45067220 */ /* 0x040fe20000410000 */
[----:B------:R-:W-:Y:S01]  /*11560*/  MOV R147, R49 ;  /* 0x0000003100937202 */ /* 0x000fe20000000f00 */
[----:B------:R-:W-:Y:S01]  /*11570*/  FMUL.FTZ R7, R69, R127 ;  /* 0x0000007f45077220 */ /* 0x000fe20000410000 */
[----:B------:R-:W-:Y:S01]  /*11580*/  MOV R49, R81 ;  /* 0x0000005100317202 */ /* 0x000fe20000000f00 */
[C---:B------:R-:W-:Y:S01]  /*11590*/  FMUL.FTZ R58, R0.reuse, R174 ;  /* 0x000000ae003a7220 */ /* 0x040fe20000410000 */
[----:B------:R-:W-:Y:S01]  /*115a0*/  MOV R126, R90 ;  /* 0x0000005a007e7202 */ /* 0x000fe20000000f00 */
[----:B------:R-:W0:Y:S01]  /*115b0*/  LDGDEPBAR ;  /* 0x00000000000079af */ /* 0x000e220000000000 */
[----:B----4-:R-:W-:Y:S01]  /*115c0*/  FMUL.FTZ R10, R0, R122 ;  /* 0x0000007a000a7220 */ /* 0x010fe20000410000 */
[----:B------:R-:W-:Y:S01]  /*115d0*/  MOV R121, R49 ;  /* 0x0000003100797202 */ /* 0x000fe20000000f00 */
[----:B-1----:R-:W-:Y:S01]  /*115e0*/  FMUL.FTZ R5, R70, R125 ;  /* 0x0000007d46057220 */ /* 0x002fe20000410000 */
[----:B------:R-:W-:Y:S01]  /*115f0*/  MOV R127, R94 ;  /* 0x0000005e007f7202 */ /* 0x000fe20000000f00 */
[----:B------:R-:W-:Y:S01]  /*11600*/  FMUL.FTZ R11, R0, R123 ;  /* 0x0000007b000b7220 */ /* 0x000fe20000410000 */
[----:B------:R-:W-:Y:S01]  /*11610*/  MOV R123, R91 ;  /* 0x0000005b007b7202 */ /* 0x000fe20000000f00 */
[----:B------:R-:W-:Y:S01]  /*11620*/  FMUL.FTZ R49, R70, R165 ;  /* 0x000000a546317220 */ /* 0x000fe20000410000 */
[----:B------:R-:W-:Y:S01]  /*11630*/  LDSM.16.MT88.4 R88, [R228+0x800] ;  /* 0x00080000e458783b */ /* 0x000fe20000004200 */
[----:B------:R-:W-:Y:S01]  /*11640*/  MOV R145, R57 ;  /* 0x0000003900917202 */ /* 0x000fe20000000f00 */
[----:B------:R-:W-:Y:S01]  /*11650*/  FMUL.FTZ R57, R68, R173 ;  /* 0x000000ad44397220 */ /* 0x000fe20000410000 */
[----:B------:R-:W-:Y:S01]  /*11660*/  MOV R125, R63 ;  /* 0x0000003f007d7202 */ /* 0x000fe20000000f00 */
[----:B------:R-:W-:Y:S02]  /*11670*/  FMUL.FTZ R63, R0, R179 ;  /* 0x000000b3003f7220 */ /* 0x000fe40000410000 */
[--C-:B------:R-:W-:Y:S02]  /*11680*/  FFMA.FTZ R106, R106, c[0x0][0x2d0], -R105.reuse ;  /* 0x0000b4006a6a7a23 */ /* 0x100fe40000010869 */
[--C-:B------:R-:W-:Y:S01]  /*11690*/  FFMA.FTZ R126, R126, c[0x0][0x2d0], -R105.reuse ;  /* 0x0000b4007e7e7a23 */ /* 0x100fe20000010869 */
[----:B--2---:R-:W-:Y:S01]  /*116a0*/  MOV R128, R59 ;  /* 0x0000003b00807202 */ /* 0x004fe20000000f00 */
[--C-:B------:R-:W-:Y:S02]  /*116b0*/  FFMA.FTZ R3, R38, c[0x0][0x2d0], -R104.reuse ;  /* 0x0000b40026037a23 */ /* 0x100fe40000010868 */
[----:B------:R-:W-:Y:S01]  /*116c0*/  FMUL.FTZ R59, R0, R175 ;  /* 0x000000af003b7220 */ /* 0x000fe20000410000 */
[-C--:B------:R-:W-:Y:S01]  /*116d0*/  HMMA.16816.F32 R4, R76, R20.reuse, R4 ;  /* 0x000000144c04723c */ /* 0x080fe20000001804 */
[----:B------:R1:W-:Y:S07]  /*116e0*/  MUFU.EX2 R250, R3 ;  /* 0x0000000300fa7308 */ /* 0x0003ee0000000800 */
[C---:B------:R-:W-:Y:S07]  /*116f0*/  HMMA.16816.F32 R8, R64.reuse, R20, R8 ;  /* 0x000000144008723c */ /* 0x040fee0000001808 */
[C---:B------:R-:W-:Y:S01]  /*11700*/  FMUL.FTZ R21, R70.reuse, R137 ;  /* 0x0000008946157220 */ /* 0x040fe20000410000 */
[-C--:B------:R-:W-:Y:S04]  /*11710*/  HMMA.16816.F32 R12, R64, R22.reuse, R12 ;  /* 0x00000016400c723c */ /* 0x080fe8000000180c */
[----:B------:R-:W-:Y:S01]  /*11720*/  FMUL.FTZ R20, R70, R136 ;  /* 0x0000008846147220 */ /* 0x000fe20000410000 */
[----:B------:R-:W-:Y:S02]  /*11730*/  MOV R137, R192 ;  /* 0x000000c000897202 */ /* 0x000fe40000000f00 */
[----:B------:R-:W-:Y:S01]  /*11740*/  MOV R136, R61 ;  /* 0x0000003d00887202 */ /* 0x000fe20000000f00 */
[C---:B------:R-:W-:Y:S04]  /*11750*/  HMMA.16816.F32 R16, R76.reuse, R22, R16 ;  /* 0x000000164c10723c */ /* 0x040fe80000001810 */
[--C-:B-1----:R-:W-:Y:S02]  /*11760*/  FFMA.FTZ R3, R39, c[0x0][0x2d0], -R104.reuse ;  /* 0x0000b40027037a23 */ /* 0x102fe40000010868 */
[----:B------:R-:W1:Y:S01]  /*11770*/  LDSM.16.MT88.4 R36, [R228] ;  /* 0x00000000e424783b */ /* 0x000e620000004200 */
[C---:B------:R-:W-:Y:S01]  /*11780*/  FMUL.FTZ R22, R69.reuse, R138 ;  /* 0x0000008a45167220 */ /* 0x040fe20000410000 */
[----:B------:R2:W-:Y:S01]  /*11790*/  MUFU.EX2 R251, R3 ;  /* 0x0000000300fb7308 */ /* 0x0005e20000000800 */
[C---:B------:R-:W-:Y:S03]  /*117a0*/  FMUL.FTZ R23, R69.reuse, R139 ;  /* 0x0000008b45177220 */ /* 0x040fe60000410000 */
[----:B------:R-:W-:Y:S01]  /*117b0*/  MOV R138, R193 ;  /* 0x000000c1008a7202 */ /* 0x000fe20000000f00 */
[----:B------:R-:W-:Y:S01]  /*117c0*/  FMUL.FTZ R61, R68, R177 ;  /* 0x000000b1443d7220 */ /* 0x000fe20000410000 */
[----:B------:R-:W-:Y:S02]  /*117d0*/  MOV R193, R82 ;  /* 0x0000005200c17202 */ /* 0x000fe40000000f00 */
[----:B------:R-:W-:Y:S02]  /*117e0*/  MOV R139, R117 ;  /* 0x00000075008b7202 */ /* 0x000fe40000000f00 */
[----:B------:R-:W-:Y:S02]  /*117f0*/  MOV R117, R221 ;  /* 0x000000dd00757202 */ /* 0x000fe40000000f00 */
[----:B------:R-:W-:Y:S02]  /*11800*/  MOV R122, R193 ;  /* 0x000000c1007a7202 */ /* 0x000fe40000000f00 */
[----:B------:R-:W-:Y:S02]  /*11810*/  MOV R193, R95 ;  /* 0x0000005f00c17202 */ /* 0x000fe40000000f00 */
[----:B------:R-:W-:Y:S01]  /*11820*/  LDSM.16.MT88.4 R92, [R225+0x800] ;  /* 0x00080000e15c783b */ /* 0x000fe20000004200 */
[--C-:B--2---:R-:W-:Y:S01]  /*11830*/  FFMA.FTZ R3, R50, c[0x0][0x2d0], -R104.reuse ;  /* 0x0000b40032037a23 */ /* 0x104fe20000010868 */
[----:B------:R-:W-:Y:S06]  /*11840*/  MOV R50, R80 ;  /* 0x0000005000327202 */ /* 0x000fec0000000f00 */
[----:B------:R-:W2:Y:S01]  /*11850*/  LDSM.16.MT88.4 R80, [R227] ;  /* 0x00000000e350783b */ /* 0x000ea20000004200 */
[----:B------:R3:W-:Y:S01]  /*11860*/  MUFU.EX2 R252, R3 ;  /* 0x0000000300fc7308 */ /* 0x0007e20000000800 */
[----:B------:R-:W-:Y:S01]  /*11870*/  MOV R164, R50 ;  /* 0x0000003200a47202 */ /* 0x000fe20000000f00 */
[----:B------:R-:W-:Y:S01]  /*11880*/  FMUL.FTZ R50, R69, R166 ;  /* 0x000000a645327220 */ /* 0x000fe20000410000 */
[-C--:B-1----:R-:W-:Y:S08]  /*11890*/  HMMA.16816.F32 R20, R76, R36.reuse, R20 ;  /* 0x000000244c14723c */ /* 0x082ff00000001814 */
[C---:B------:R-:W-:Y:S04]  /*118a0*/  HMMA.16816.F32 R24, R64.reuse, R36, R24 ;  /* 0x000000244018723c */ /* 0x040fe80000001818 */
[----:B---3--:R-:W-:Y:S04]  /*118b0*/  FFMA.FTZ R3, R51, c[0x0][0x2d0], -R104 ;  /* 0x0000b40033037a23 */ /* 0x008fe80000010868 */
[-C--:B------:R-:W-:Y:S01]  /*118c0*/  HMMA.16816.F32 R28, R64, R38.reuse, R28 ;  /* 0x00000026401c723c */ /* 0x080fe2000000181c */
[----:B------:R1:W3:Y:S03]  /*118d0*/  MUFU.EX2 R62, R3 ;  /* 0x00000003003e7308 */ /* 0x0002e60000000800 */
[C---:B------:R-:W-:Y:S02]  /*118e0*/  FMUL.FTZ R36, R70.reuse, R152 ;  /* 0x0000009846247220 */ /* 0x040fe40000410000 */
[----:B------:R-:W-:Y:S02]  /*118f0*/  FMUL.FTZ R37, R70, R153 ;  /* 0x0000009946257220 */ /* 0x000fe40000410000 */
[C---:B------:R-:W-:Y:S04]  /*11900*/  HMMA.16816.F32 R32, R76.reuse, R38, R32 ;  /* 0x000000264c20723c */ /* 0x040fe80000001820 */
[C---:B------:R-:W-:Y:S03]  /*11910*/  FMUL.FTZ R51, R69.reuse, R167 ;  /* 0x000000a745337220 */ /* 0x040fe60000410000 */
[C---:B------:R-:W-:Y:S02]  /*11920*/  FMUL.FTZ R39, R69.reuse, R155 ;  /* 0x0000009b45277220 */ /* 0x040fe40000410000 */
[----:B------:R-:W-:Y:S07]  /*11930*/  FMUL.FTZ R38, R69, R154 ;  /* 0x0000009a45267220 */ /* 0x000fee0000410000 */
[-C--:B------:R-:W-:Y:S03]  /*11940*/  HMMA.16816.F32 R36, R76, R52.reuse, R36 ;  /* 0x000000344c24723c */ /* 0x080fe60000001824 */
[--C-:B-1----:R-:W-:Y:S01]  /*11950*/  FFMA.FTZ R3, R40, c[0x0][0x2d0], -R105.reuse ;  /* 0x0000b40028037a23 */ /* 0x102fe20000010869 */
[----:B---3--:R-:W-:Y:S01]  /*11960*/  MOV R129, R62 ;  /* 0x0000003e00817202 */ /* 0x008fe20000000f00 */
[----:B------:R-:W-:Y:S01]  /*11970*/  FMUL.FTZ R40, R68, R156 ;  /* 0x0000009c44287220 */ /* 0x000fe20000410000 */
[----:B------:R-:W-:Y:S01]  /*11980*/  MOV R156, R87 ;  /* 0x00000057009c7202 */ /* 0x000fe20000000f00 */
[----:B------:R1:W-:Y:S01]  /*11990*/  MUFU.EX2 R249, R3 ;  /* 0x0000000300f97308 */ /* 0x0003e20000000800 */
[----:B------:R-:W-:Y:S04]  /*119a0*/  FMUL.FTZ R62, R0, R178 ;  /* 0x000000b2003e7220 */ /* 0x000fe80000410000 */
[----:B------:R-:W-:Y:S02]  /*119b0*/  MOV R165, R156 ;  /* 0x0000009c00a57202 */ /* 0x000fe40000000f00 */
[----:B------:R-:W-:Y:S02]  /*119c0*/  MOV R156, R132 ;  /* 0x00000084009c7202 */ /* 0x000fe40000000f00 */
[----:B------:R-:W-:Y:S01]  /*119d0*/  MOV R132, R240 ;  /* 0x000000f000847202 */ /* 0x000fe20000000f00 */
[--C-:B-1----:R-:W-:Y:S02]  /*119e0*/  FFMA.FTZ R3, R41, c[0x0][0x2d0], -R105.reuse ;  /* 0x0000b40029037a23 */ /* 0x102fe40000010869 */
[----:B------:R-:W-:Y:S01]  /*119f0*/  FMUL.FTZ R41, R68, R157 ;  /* 0x0000009d44297220 */ /* 0x000fe20000410000 */
[----:B------:R-:W-:Y:S01]  /*11a00*/  MOV R157, R85 ;  /* 0x00000055009d7202 */ /* 0x000fe20000000f00 */
[----:B------:R1:W3:Y:S01]  /*11a10*/  MUFU.EX2 R248, R3 ;  /* 0x0000000300f87308 */ /* 0x0002e20000000800 */
[----:B------:R-:W4:Y:S02]  /*11a20*/  LDSM.16.MT88.4 R84, [R224+0x800] ;  /* 0x00080000e054783b */ /* 0x000f240000004200 */
[----:B------:R-:W-:Y:S01]  /*11a30*/  MOV R166, R157 ;  /* 0x0000009d00a67202 */ /* 0x000fe20000000f00 */
[--C-:B-1----:R-:W-:Y:S02]  /*11a40*/  FFMA.FTZ R3, R44, c[0x0][0x2d0], -R105.reuse ;  /* 0x0000b4002c037a23 */ /* 0x102fe40000010869 */
[C---:B------:R-:W-:Y:S01]  /*11a50*/  FMUL.FTZ R44, R68.reuse, R160 ;  /* 0x000000a0442c7220 */ /* 0x040fe20000410000 */
[----:B------:R-:W-:Y:S03]  /*11a60*/  MOV R160, R220 ;  /* 0x000000dc00a07202 */ /* 0x000fe60000000f00 */
[----:B------:R1:W-:Y:S02]  /*11a70*/  MUFU.EX2 R246, R3 ;  /* 0x0000000300f67308 */ /* 0x0003e40000000800 */
[--C-:B-1----:R-:W-:Y:S02]  /*11a80*/  FFMA.FTZ R3, R45, c[0x0][0x2d0], -R105.reuse ;  /* 0x0000b4002d037a23 */ /* 0x102fe40000010869 */
[----:B------:R-:W-:Y:S01]  /*11a90*/  FMUL.FTZ R45, R68, R161 ;  /* 0x000000a1442d7220 */ /* 0x000fe20000410000 */
[----:B------:R-:W-:Y:S05]  /*11aa0*/  MOV R161, R150 ;  /* 0x0000009600a17202 */ /* 0x000fea0000000f00 */
[----:B------:R1:W1:Y:S01]  /*11ab0*/  MUFU.EX2 R247, R3 ;  /* 0x0000000300f77308 */ /* 0x0002620000000800 */
[----:B------:R-:W-:Y:S02]  /*11ac0*/  MOV R150, R122 ;  /* 0x0000007a00967202 */ /* 0x000fe40000000f00 */
[----:B------:R-:W-:Y:S01]  /*11ad0*/  MOV R122, R234 ;  /* 0x000000ea007a7202 */ /* 0x000fe20000000f00 */
[--C-:B-1----:R-:W-:Y:S02]  /*11ae0*/  FFMA.FTZ R3, R42, c[0x0][0x2d0], -R100.reuse ;  /* 0x0000b4002a037a23 */ /* 0x102fe40000010864 */
[C---:B------:R-:W-:Y:S04]  /*11af0*/  FMUL.FTZ R42, R0.reuse, R158 ;  /* 0x0000009e002a7220 */ /* 0x040fe80000410000 */
[----:B------:R1:W-:Y:S02]  /*11b00*/  MUFU.EX2 R144, R3 ;  /* 0x0000000300907308 */ /* 0x0003e40000000800 */
[--C-:B-1----:R-:W-:Y:S02]  /*11b10*/  FFMA.FTZ R3, R43, c[0x0][0x2d0], -R100.reuse ;  /* 0x0000b4002b037a23 */ /* 0x102fe40000010864 */
[----:B------:R-:W-:Y:S06]  /*11b20*/  FMUL.FTZ R43, R0, R159 ;  /* 0x0000009f002b7220 */ /* 0x000fec0000410000 */
[----:B------:R1:W1:Y:S01]  /*11b30*/  MUFU.EX2 R192, R3 ;  /* 0x0000000300c07308 */ /* 0x0002620000000800 */
[C---:B------:R-:W-:Y:S07]  /*11b40*/  HMMA.16816.F32 R40, R64.reuse, R52, R40 ;  /* 0x000000344028723c */ /* 0x040fee0000001828 */
[C---:B------:R-:W-:Y:S01]  /*11b50*/  FMUL.FTZ R52, R70.reuse, R168 ;  /* 0x000000a846347220 */ /* 0x040fe20000410000 */
[----:B------:R-:W-:Y:S01]  /*11b60*/  MOV R168, R166 ;  /* 0x000000a600a87202 */ /* 0x000fe20000000f00 */
[----:B------:R-:W-:Y:S03]  /*11b70*/  FMUL.FTZ R53, R70, R169 ;  /* 0x000000a946357220 */ /* 0x000fe60000410000 */
[----:B------:R-:W-:Y:S02]  /*11b80*/  MOV R166, R161 ;  /* 0x000000a100a67202 */ /* 0x000fe40000000f00 */
[----:B------:R-:W-:Y:S01]  /*11b90*/  MOV R161, R156 ;  /* 0x0000009c00a17202 */ /* 0x000fe20000000f00 */
[--C-:B-1----:R-:W-:Y:S02]  /*11ba0*/  FFMA.FTZ R3, R46, c[0x0][0x2d0], -R100.reuse ;  /* 0x0000b4002e037a23 */ /* 0x102fe40000010864 */
[C---:B------:R-:W-:Y:S01]  /*11bb0*/  FMUL.FTZ R46, R0.reuse, R162 ;  /* 0x000000a2002e7220 */ /* 0x040fe20000410000 */
[----:B------:R-:W-:Y:S01]  /*11bc0*/  MOV R162, R151 ;  /* 0x0000009700a27202 */ /* 0x000fe20000000f00 */
[----:B------:R1:W-:Y:S01]  /*11bd0*/  MUFU.EX2 R152, R3 ;  /* 0x0000000300987308 */ /* 0x0003e20000000800 */
[----:B------:R-:W-:Y:S02]  /*11be0*/  MOV R151, R117 ;  /* 0x0000007500977202 */ /* 0x000fe40000000f00 */
[----:B------:R-:W-:Y:S01]  /*11bf0*/  MOV R117, R233 ;  /* 0x000000e900757202 */ /* 0x000fe20000000f00 */
[----:B-1----:R-:W-:Y:S01]  /*11c00*/  FFMA.FTZ R3, R199, c[0x0][0x2d0], -R100 ;  /* 0x0000b400c7037a23 */ /* 0x002fe20000010864 */
[----:B------:R-:W-:Y:S05]  /*11c10*/  MOV R199, R218 ;  /* 0x000000da00c77202 */ /* 0x000fea0000000f00 */
[----:B------:R1:W1:Y:S01]  /*11c20*/  MUFU.EX2 R153, R3 ;  /* 0x0000000300997308 */ /* 0x0002620000000800 */
[----:B------:R-:W-:Y:S02]  /*11c30*/  MOV R167, R199 ;  /* 0x000000c700a77202 */ /* 0x000fe40000000f00 */
[----:B------:R-:W-:Y:S02]  /*11c40*/  MOV R199, R148 ;  /* 0x0000009400c77202 */ /* 0x000fe40000000f00 */
[----:B------:R-:W-:Y:S01]  /*11c50*/  MOV R148, R239 ;  /* 0x000000ef00947202 */ /* 0x000fe20000000f00 */
[--C-:B-1----:R-:W-:Y:S02]  /*11c60*/  FFMA.FTZ R3, R47, c[0x0][0x2d0], -R96.reuse ;  /* 0x0000b4002f037a23 */ /* 0x102fe40000010860 */
[----:B------:R-:W-:Y:S02]  /*11c70*/  FMUL.FTZ R47, R0, R163 ;  /* 0x000000a3002f7220 */ /* 0x000fe40000410000 */
[----:B------:R1:W-:Y:S05]  /*11c80*/  MUFU.EX2 R221, R3 ;  /* 0x0000000300dd7308 */ /* 0x0003ea0000000800 */
[-C--:B------:R-:W-:Y:S08]  /*11c90*/  HMMA.16816.F32 R44, R64, R54.reuse, R44 ;  /* 0x00000036402c723c */ /* 0x080ff0000000182c */
[C---:B------:R-:W-:Y:S07]  /*11ca0*/  HMMA.16816.F32 R48, R76.reuse, R54, R48 ;  /* 0x000000364c30723c */ /* 0x040fee0000001830 */
[C---:B------:R-:W-:Y:S02]  /*11cb0*/  FMUL.FTZ R54, R69.reuse, R170 ;  /* 0x000000aa45367220 */ /* 0x040fe40000410000 */
[----:B------:R-:W-:Y:S03]  /*11cc0*/  FMUL.FTZ R55, R69, R171 ;  /* 0x000000ab45377220 */ /* 0x000fe60000410000 */
[--C-:B-1----:R-:W-:Y:S01]  /*11cd0*/  FFMA.FTZ R3, R198, c[0x0][0x2d0], -R96.reuse ;  /* 0x0000b400c6037a23 */ /* 0x102fe20000010860 */
[----:B------:R-:W-:Y:S03]  /*11ce0*/  MOV R198, R165 ;  /* 0x000000a500c67202 */ /* 0x000fe60000000f00 */
[-C--:B--2---:R-:W-:Y:S01]  /*11cf0*/  HMMA.16816.F32 R52, R76, R80.reuse, R52 ;  /* 0x000000504c34723c */ /* 0x084fe20000001834 */
[----:B------:R1:W-:Y:S02]  /*11d00*/  MUFU.EX2 R220, R3 ;  /* 0x0000000300dc7308 */ /* 0x0003e40000000800 */
[--C-:B-1----:R-:W-:Y:S02]  /*11d10*/  FFMA.FTZ R3, R56, c[0x0][0x2d0], -R96.reuse ;  /* 0x0000b40038037a23 */ /* 0x102fe40000010860 */
[----:B------:R-:W-:Y:S06]  /*11d20*/  FMUL.FTZ R56, R68, R172 ;  /* 0x000000ac44387220 */ /* 0x000fec0000410000 */
[----:B------:R1:W-:Y:S01]  /*11d30*/  MUFU.EX2 R218, R3 ;  /* 0x0000000300da7308 */ /* 0x0003e20000000800 */
[C---:B------:R-:W-:Y:S07]  /*11d40*/  HMMA.16816.F32 R56, R64.reuse, R80, R56 ;  /* 0x000000504038723c */ /* 0x040fee0000001838 */
[----:B------:R-:W-:Y:S02]  /*11d50*/  F2FP.PACK_AB R80, R137, R143 ;  /* 0x0000008f8950723e */ /* 0x000fe400000000ff */
[----:B------:R-:W-:Y:S03]  /*11d60*/  F2FP.PACK_AB R81, R195, R194 ;  /* 0x000000c2c351723e */ /* 0x000fe600000000ff */
[----:B-1----:R-:W-:Y:S02]  /*11d70*/  FFMA.FTZ R3, R60, c[0x0][0x2d0], -R96 ;  /* 0x0000b4003c037a23 */ /* 0x002fe40000010860 */
[----:B------:R-:W-:Y:S02]  /*11d80*/  FMUL.FTZ R60, R68, R176 ;  /* 0x000000b0443c7220 */ /* 0x000fe40000410000 */
[----:B------:R1:W-:Y:S05]  /*11d90*/  MUFU.EX2 R217, R3 ;  /* 0x0000000300d97308 */ /* 0x0003ea0000000800 */
[-C--:B------:R-:W-:Y:S07]  /*11da0*/  HMMA.16816.F32 R60, R64, R82.reuse, R60 ;  /* 0x00000052403c723c */ /* 0x080fee000000183c */
[C---:B------:R-:W-:Y:S02]  /*11db0*/  FMUL.FTZ R64, R70.reuse, R180 ;  /* 0x000000b446407220 */ /* 0x040fe40000410000 */
[----:B------:R-:W-:Y:S03]  /*11dc0*/  FMUL.FTZ R65, R70, R181 ;  /* 0x000000b546417220 */ /* 0x000fe60000410000 */
[C---:B------:R-:W-:Y:S02]  /*11dd0*/  FMUL.FTZ R66, R69.reuse, R182 ;  /* 0x000000b645427220 */ /* 0x040fe40000410000 */
[----:B------:R-:W-:Y:S02]  /*11de0*/  FMUL.FTZ R67, R69, R183 ;  /* 0x000000b745437220 */ /* 0x000fe40000410000 */
[--C-:B-1----:R-:W-:Y:S05]  /*11df0*/  FFMA.FTZ R3, R202, c[0x0][0x2d0], -R104.reuse ;  /* 0x0000b400ca037a23 */ /* 0x102fea0000010868 */
[----:B------:R-:W-:Y:S01]  /*11e00*/  HMMA.16816.F32 R64, R76, R82, R64 ;  /* 0x000000524c40723c */ /* 0x000fe20000001840 */
[----:B------:R1:W-:Y:S06]  /*11e10*/  MUFU.EX2 R155, R3 ;  /* 0x00000003009b7308 */ /* 0x0003ec0000000800 */
[----:B------:R-:W-:Y:S02]  /*11e20*/  F2FP.PACK_AB R77, R138, R164 ;  /* 0x000000a48a4d723e */ /* 0x000fe400000000ff */
[----:B------:R-:W-:Y:S03]  /*11e30*/  F2FP.PACK_AB R76, R139, R244 ;  /* 0x000000f48b4c723e */ /* 0x000fe600000000ff */
[----:B------:R-:W-:Y:S02]  /*11e40*/  F2FP.PACK_AB R78, R141, R131 ;  /* 0x000000838d4e723e */ /* 0x000fe400000000ff */
[----:B------:R-:W-:Y:S02]  /*11e50*/  F2FP.PACK_AB R79, R140, R130 ;  /* 0x000000828c4f723e */ /* 0x000fe400000000ff */
[----:B------:R-:W-:Y:S02]  /*11e60*/  F2FP.PACK_AB R82, R147, R142 ;  /* 0x0000008e9352723e */ /* 0x000fe400000000ff */
[----:B------:R-:W-:Y:S03]  /*11e70*/  F2FP.PACK_AB R83, R196, R197 ;  /* 0x000000c5c453723e */ /* 0x000fe600000000ff */
[-C--:B----4-:R-:W-:Y:S03]  /*11e80*/  HMMA.16816.F32 R4, R76, R84.reuse, R4 ;  /* 0x000000544c04723c */ /* 0x090fe60000001804 */
[--C-:B-1----:R-:W-:Y:S05]  /*11e90*/  FFMA.FTZ R3, R203, c[0x0][0x2d0], -R104.reuse ;  /* 0x0000b400cb037a23 */ /* 0x102fea0000010868 */
[C---:B------:R-:W-:Y:S01]  /*11ea0*/  HMMA.16816.F32 R8, R80.reuse, R84, R8 ;  /* 0x000000545008723c */ /* 0x040fe20000001808 */
[----:B------:R1:W-:Y:S07]  /*11eb0*/  MUFU.EX2 R216, R3 ;  /* 0x0000000300d87308 */ /* 0x0003ee0000000800 */
[-C--:B------:R-:W-:Y:S08]  /*11ec0*/  HMMA.16816.F32 R12, R80, R86.reuse, R12 ;  /* 0x00000056500c723c */ /* 0x080ff0000000180c */
[C---:B------:R-:W-:Y:S01]  /*11ed0*/  HMMA.16816.F32 R16, R76.reuse, R86, R16 ;  /* 0x000000564c10723c */ /* 0x040fe20000001810 */
[----:B------:R-:W2:Y:S07]  /*11ee0*/  LDSM.16.MT88.4 R84, [R227+0x800] ;  /* 0x00080000e354783b */ /* 0x000eae0000004200 */
[-C--:B------:R-:W-:Y:S04]  /*11ef0*/  HMMA.16816.F32 R20, R76, R88.reuse, R20 ;  /* 0x000000584c14723c */ /* 0x080fe80000001814 */
[--C-:B-1----:R-:W-:Y:S04]  /*11f00*/  FFMA.FTZ R3, R200, c[0x0][0x2d0], -R104.reuse ;  /* 0x0000b400c8037a23 */ /* 0x102fe80000010868 */
[C---:B------:R-:W-:Y:S01]  /*11f10*/  HMMA.16816.F32 R24, R80.reuse, R88, R24 ;  /* 0x000000585018723c */ /* 0x040fe20000001818 */
[----:B------:R1:W-:Y:S07]  /*11f20*/  MUFU.EX2 R159, R3 ;  /* 0x00000003009f7308 */ /* 0x0003ee0000000800 */
[-C--:B------:R-:W-:Y:S08]  /*11f30*/  HMMA.16816.F32 R28, R80, R90.reuse, R28 ;  /* 0x0000005a501c723c */ /* 0x080ff0000000181c */
[C---:B------:R-:W-:Y:S01]  /*11f40*/  HMMA.16816.F32 R32, R76.reuse, R90, R32 ;  /* 0x0000005a4c20723c */ /* 0x040fe20000001820 */
[----:B------:R-:W4:Y:S07]  /*11f50*/  LDSM.16.MT88.4 R88, [R224+0x1000] ;  /* 0x00100000e058783b */ /* 0x000f2e0000004200 */
[-C--:B------:R-:W-:Y:S04]  /*11f60*/  HMMA.16816.F32 R36, R76, R92.reuse, R36 ;  /* 0x0000005c4c24723c */ /* 0x080fe80000001824 */
[----:B-1----:R-:W-:Y:S02]  /*11f70*/  FFMA.FTZ R3, R201, c[0x0][0x2d0], -R104 ;  /* 0x0000b400c9037a23 */ /* 0x002fe40000010868 */
[----:B------:R-:W-:Y:S02]  /*11f80*/  MUFU.EX2 R201, R101 ;  /* 0x0000006500c97308 */ /* 0x000fe40000000800 */
[C---:B------:R-:W-:Y:S07]  /*11f90*/  HMMA.16816.F32 R40, R80.reuse, R92, R40 ;  /* 0x0000005c5028723c */ /* 0x040fee0000001828 */
[----:B------:R-:W-:Y:S01]  /*11fa0*/  FFMA.FTZ R92, R210, c[0x0][0x2d0], -R96 ;  /* 0x0000b400d25c7a23 */ /* 0x000fe20000010860 */
[-C--:B------:R-:W-:Y:S01]  /*11fb0*/  HMMA.16816.F32 R44, R80, R94.reuse, R44 ;  /* 0x0000005e502c723c */ /* 0x080fe2000000182c */
[----:B------:R1:W-:Y:S07]  /*11fc0*/  MUFU.EX2 R215, R3 ;  /* 0x0000000300d77308 */ /* 0x0003ee0000000800 */
[C---:B------:R-:W-:Y:S08]  /*11fd0*/  HMMA.16816.F32 R48, R76.reuse, R94, R48 ;  /* 0x0000005e4c30723c */ /* 0x040ff00000001830 */
[-C--:B--2---:R-:W-:Y:S08]  /*11fe0*/  HMMA.16816.F32 R52, R76, R84.reuse, R52 ;  /* 0x000000544c34723c */ /* 0x084ff00000001834 */
[C---:B------:R-:W-:Y:S04]  /*11ff0*/  HMMA.16816.F32 R56, R80.reuse, R84, R56 ;  /* 0x000000545038723c */ /* 0x040fe80000001838 */
[--C-:B-1----:R-:W-:Y:S04]  /*12000*/  FFMA.FTZ R3, R205, c[0x0][0x2d0], -R105.reuse ;  /* 0x0000b400cd037a23 */ /* 0x102fe80000010869 */
[-C--:B------:R-:W-:Y:S01]  /*12010*/  HMMA.16816.F32 R60, R80, R86.reuse, R60 ;  /* 0x00000056503c723c */ /* 0x080fe2000000183c */
[----:B------:R1:W-:Y:S06]  /*12020*/  MUFU.EX2 R154, R3 ;  /* 0x00000003009a7308 */ /* 0x0003ec0000000800 */
[----:B---3--:R-:W-:Y:S01]  /*12030*/  F2FP.PACK_AB R80, R248, R249 ;  /* 0x000000f9f850723e */ /* 0x008fe200000000ff */
[----:B------:R-:W-:Y:S01]  /*12040*/  HMMA.16816.F32 R64, R76, R86, R64 ;  /* 0x000000564c40723c */ /* 0x000fe20000001840 */
[----:B------:R-:W-:Y:S03]  /*12050*/  LDSM.16.MT88.4 R84, [R225+0x1000] ;  /* 0x00100000e154783b */ /* 0x000fe60000004200 */
[----:B------:R-:W-:Y:S02]  /*12060*/  F2FP.PACK_AB R82, R247, R246 ;  /* 0x000000f6f752723e */ /* 0x000fe400000000ff */
[----:B------:R-:W-:Y:S02]  /*12070*/  F2FP.PACK_AB R81, R192, R144 ;  /* 0x00000090c051723e */ /* 0x000fe400000000ff */
[----:B------:R-:W-:Y:S04]  /*12080*/  F2FP.PACK_AB R76, R145, R146 ;  /* 0x00000092914c723e */ /* 0x000fe800000000ff */
[----:B------:R-:W-:Y:S02]  /*12090*/  F2FP.PACK_AB R78, R128, R136 ;  /* 0x00000088804e723e */ /* 0x000fe400000000ff */
[----:B------:R-:W-:Y:S02]  /*120a0*/  F2FP.PACK_AB R77, R251, R250 ;  /* 0x000000fafb4d723e */ /* 0x000fe400000000ff */
[----:B------:R-:W-:Y:S01]  /*120b0*/  F2FP.PACK_AB R79, R129, R252 ;  /* 0x000000fc814f723e */ /* 0x000fe200000000ff */
[--C-:B-1----:R-:W-:Y:S01]  /*120c0*/  FFMA.FTZ R3, R208, c[0x0][0x2d0], -R105.reuse ;  /* 0x0000b400d0037a23 */ /* 0x102fe20000010869 */
[----:B------:R-:W-:Y:S03]  /*120d0*/  F2FP.PACK_AB R83, R153, R152 ;  /* 0x000000989953723e */ /* 0x000fe600000000ff */
[----:B------:R1:W2:Y:S02]  /*120e0*/  MUFU.EX2 R158, R3 ;  /* 0x00000003009e7308 */ /* 0x0002a40000000800 */
[-C--:B----4-:R-:W-:Y:S08]  /*120f0*/  HMMA.16816.F32 R4, R76, R88.reuse, R4 ;  /* 0x000000584c04723c */ /* 0x090ff00000001804 */
[C---:B------:R-:W-:Y:S08]  /*12100*/  HMMA.16816.F32 R8, R80.reuse, R88, R8 ;  /* 0x000000585008723c */ /* 0x040ff00000001808 */
[-C--:B------:R-:W-:Y:S04]  /*12110*/  HMMA.16816.F32 R12, R80, R90.reuse, R12 ;  /* 0x0000005a500c723c */ /* 0x080fe8000000180c */
[--C-:B-1----:R-:W-:Y:S04]  /*12120*/  FFMA.FTZ R3, R204, c[0x0][0x2d0], -R105.reuse ;  /* 0x0000b400cc037a23 */ /* 0x102fe80000010869 */
[C---:B------:R-:W-:Y:S01]  /*12130*/  HMMA.16816.F32 R16, R76.reuse, R90, R16 ;  /* 0x0000005a4c10723c */ /* 0x040fe20000001810 */
[----:B------:R-:W-:Y:S01]  /*12140*/  LDSM.16.MT88.4 R88, [R227+0x1000] ;  /* 0x00100000e358783b */ /* 0x000fe20000004200 */
[----:B------:R1:W-:Y:S02]  /*12150*/  MUFU.EX2 R214, R3 ;  /* 0x0000000300d67308 */ /* 0x0003e40000000800 */
[--C-:B-1----:R-:W-:Y:S08]  /*12160*/  FFMA.FTZ R3, R206, c[0x0][0x2d0], -R105.reuse ;  /* 0x0000b400ce037a23 */ /* 0x102ff00000010869 */
[----:B------:R1:W3:Y:S02]  /*12170*/  MUFU.EX2 R163, R3 ;  /* 0x0000000300a37308 */ /* 0x0002e40000000800 */
[--C-:B-1----:R-:W-:Y:S01]  /*12180*/  FFMA.FTZ R3, R160, c[0x0][0x2d0], -R100.reuse ;  /* 0x0000b400a0037a23 */ /* 0x102fe20000010864 */
[----:B------:R-:W-:Y:S02]  /*12190*/  MOV R160, R149 ;  /* 0x0000009500a07202 */ /* 0x000fe40000000f00 */
[----:B------:R-:W-:Y:S05]  /*121a0*/  MOV R149, R238 ;  /* 0x000000ee00957202 */ /* 0x000fea0000000f00 */
[----:B------:R1:W-:Y:S01]  /*121b0*/  MUFU.EX2 R157, R3 ;  /* 0x00000003009d7308 */ /* 0x0003e20000000800 */
[----:B------:R-:W-:Y:S01]  /*121c0*/  MOV R165, R160 ;  /* 0x000000a000a57202 */ /* 0x000fe20000000f00 */
[----:B------:R4:W5:Y:S01]  /*121d0*/  LDL.LU R238, [R1+0xa4] ;  /* 0x0000a40001ee7983 */ /* 0x0009620000300800 */
[----:B------:R-:W-:Y:S02]  /*121e0*/  MOV R160, R149 ;  /* 0x0000009500a07202 */ /* 0x000fe40000000f00 */
[----:B------:R-:W-:Y:S01]  /*121f0*/  MOV R149, R132 ;  /* 0x0000008400957202 */ /* 0x000fe20000000f00 */
[----:B------:R4:W5:Y:S01]  /*12200*/  LDL.LU R239, [R1+0xa0] ;  /* 0x0000a00001ef7983 */ /* 0x0009620000300800 */
[----:B------:R-:W-:Y:S03]  /*12210*/  MOV R132, R119 ;  /* 0x0000007700847202 */ /* 0x000fe60000000f00 */
[----:B------:R4:W5:Y:S04]  /*12220*/  LDL.LU R240, [R1+0x9c] ;  /* 0x00009c0001f07983 */ /* 0x0009680000300800 */
[----:B------:R4:W5:Y:S04]  /*12230*/  LDL.LU R233, [R1+0x98] ;  /* 0x0000980001e97983 */ /* 0x0009680000300800 */
[----:B------:R4:W5:Y:S04]  /*12240*/  LDL.LU R234, [R1+0x94] ;  /* 0x0000940001ea7983 */ /* 0x0009680000300800 */
[----:B------:R4:W5:Y:S01]  /*12250*/  LDL.LU R119, [R1+0x90] ;  /* 0x0000900001777983 */ /* 0x0009620000300800 */
[--C-:B-1----:R-:W-:Y:S01]  /*12260*/  FFMA.FTZ R3, R167, c[0x0][0x2d0], -R100.reuse ;  /* 0x0000b400a7037a23 */ /* 0x102fe20000010864 */
[----:B------:R-:W-:Y:S02]  /*12270*/  MOV R167, R162 ;  /* 0x000000a200a77202 */ /* 0x000fe40000000f00 */
[----:B------:R-:W-:Y:S01]  /*12280*/  MOV R162, R199 ;  /* 0x000000c700a27202 */ /* 0x000fe20000000f00 */
[----:B------:R1:W1:Y:S01]  /*12290*/  MUFU.EX2 R156, R3 ;  /* 0x00000003009c7308 */ /* 0x0002620000000800 */
[----:B------:R-:W-:Y:S02]  /*122a0*/  MOV R199, R151 ;  /* 0x0000009700c77202 */ /* 0x000fe40000000f00 */
[----:B------:R-:W-:Y:S02]  /*122b0*/  MOV R151, R148 ;  /* 0x0000009400977202 */ /* 0x000fe40000000f00 */
[----:B------:R-:W-:Y:S02]  /*122c0*/  MOV R148, R230 ;  /* 0x000000e600947202 */ /* 0x000fe40000000f00 */
[----:B------:R4:W5:Y:S01]  /*122d0*/  LDL.LU R230, [R1+0x8c] ;  /* 0x00008c0001e67983 */ /* 0x0009620000300800 */
[--C-:B-1----:R-:W-:Y:S01]  /*122e0*/  FFMA.FTZ R3, R168, c[0x0][0x2d0], -R100.reuse ;  /* 0x0000b400a8037a23 */ /* 0x102fe20000010864 */
[----:B------:R-:W-:Y:S02]  /*122f0*/  MOV R168, R198 ;  /* 0x000000c600a87202 */ /* 0x000fe40000000f00 */
[----:B------:R-:W-:Y:S02]  /*12300*/  MOV R198, R167 ;  /* 0x000000a700c67202 */ /* 0x000fe40000000f00 */
[----:B------:R-:W-:Y:S02]  /*12310*/  MOV R167, R166 ;  /* 0x000000a600a77202 */ /* 0x000fe40000000f00 */
[----:B------:R-:W-:Y:S02]  /*12320*/  MOV R166, R165 ;  /* 0x000000a500a67202 */ /* 0x000fe40000000f00 */
[----:B------:R-:W-:Y:S02]  /*12330*/  MOV R165, R162 ;  /* 0x000000a200a57202 */ /* 0x000fe40000000f00 */
[----:B------:R-:W-:Y:S02]  /*12340*/  MOV R162, R161 ;  /* 0x000000a100a27202 */ /* 0x000fe40000000f00 */
[----:B------:R1:W-:Y:S01]  /*12350*/  MUFU.EX2 R161, R3 ;  /* 0x0000000300a17308 */ /* 0x0003e20000000800 */
[----:B------:R-:W-:Y:S02]  /*12360*/  MOV R169, R198 ;  /* 0x000000c600a97202 */ /* 0x000fe40000000f00 */
[----:B------:R-:W-:Y:S02]  /*12370*/  MOV R198, R166 ;  /* 0x000000a600c67202 */ /* 0x000fe40000000f00 */
[----:B------:R-:W-:Y:S05]  /*12380*/  MOV R166, R162 ;  /* 0x000000a200a67202 */ /* 0x000fea0000000f00 */
[----:B------:R2:W-:Y:S01]  /*12390*/  MUFU.EX2 R162, R92 ;  /* 0x0000005c00a27308 */ /* 0x0005e20000000800 */
[----:B-1----:R-:W-:Y:S01]  /*123a0*/  FFMA.FTZ R3, R168, c[0x0][0x2d0], -R100 ;  /* 0x0000b400a8037a23 */ /* 0x002fe20000010864 */
[----:B------:R-:W-:Y:S02]  /*123b0*/  MOV R168, R167 ;  /* 0x000000a700a87202 */ /* 0x000fe40000000f00 */
[----:B------:R-:W-:Y:S02]  /*123c0*/  MOV R167, R165 ;  /* 0x000000a500a77202 */ /* 0x000fe40000000f00 */
[----:B------:R-:W-:Y:S04]  /*123d0*/  MOV R165, R160 ;  /* 0x000000a000a57202 */ /* 0x000fe80000000f00 */
[----:B------:R1:W1:Y:S01]  /*123e0*/  MUFU.EX2 R160, R3 ;  /* 0x0000000300a07308 */ /* 0x0002620000000800 */
[----:B--2---:R-:W2:Y:S01]  /*123f0*/  LDSM.16.MT88.4 R92, [R228+0x1000] ;  /* 0x00100000e45c783b */ /* 0x004ea20000004200 */
[----:B-1----:R-:W-:Y:S01]  /*12400*/  FFMA.FTZ R3, R169, c[0x0][0x2d0], -R96 ;  /* 0x0000b400a9037a23 */ /* 0x002fe20000010860 */
        /* <DEDUP_REMOVED lines=8> */
[----:B------:R-:W-:Y:S01]  /*12490*/  MOV R120, R124 ;  /* 0x0000007c00787202 */ /* 0x000fe20000000f00 */
[-C--:B--2---:R-:W-:Y:S03]  /*124a0*/  HMMA.16816.F32 R20, R76, R92.reuse, R20 ;  /* 0x0000005c4c14723c */ /* 0x084fe60000001814 */
[----:B------:R-:W-:Y:S01]  /*124b0*/  MOV R124, R212 ;  /* 0x000000d4007c7202 */ /* 0x000fe20000000f00 */
[--C-:B------:R-:W-:Y:S01]  /*124c0*/  FFMA.FTZ R120, R120, c[0x0][0x2d0], -R104.reuse ;  /* 0x0000b40078787a23 */ /* 0x100fe20000010868 */
[----:B------:R1:W-:Y:S03]  /*124d0*/  MUFU.EX2 R212, R3 ;  /* 0x0000000300d47308 */ /* 0x0003e60000000800 */
[C---:B------:R-:W-:Y:S07]  /*124e0*/  HMMA.16816.F32 R24, R80.reuse, R92, R24 ;  /* 0x0000005c5018723c */ /* 0x040fee0000001818 */
[--C-:B------:R-:W-:Y:S01]  /*124f0*/  FFMA.FTZ R92, R150, c[0x0][0x2d0], -R105.reuse ;  /* 0x0000b400965c7a23 */ /* 0x100fe20000010869 */
[-C--:B------:R-:W-:Y:S04]  /*12500*/  HMMA.16816.F32 R28, R80, R94.reuse, R28 ;  /* 0x0000005e501c723c */ /* 0x080fe8000000181c */
[----:B------:R-:W-:Y:S01]  /*12510*/  MOV R150, R127 ;  /* 0x0000007f00967202 */ /* 0x000fe20000000f00 */
[--C-:B------:R-:W-:Y:S02]  /*12520*/  FFMA.FTZ R127, R191, c[0x0][0x2d0], -R105.reuse ;  /* 0x0000b400bf7f7a23 */ /* 0x100fe40000010869 */
[----:B------:R-:W-:Y:S01]  /*12530*/  MUFU.EX2 R191, R106 ;  /* 0x0000006a00bf7308 */ /* 0x000fe20000000800 */
[C---:B------:R-:W-:Y:S04]  /*12540*/  HMMA.16816.F32 R32, R76.reuse, R94, R32 ;  /* 0x0000005e4c20723c */ /* 0x040fe80000001820 */
[--C-:B-1----:R-:W-:Y:S04]  /*12550*/  FFMA.FTZ R3, R169, c[0x0][0x2d0], -R104.reuse ;  /* 0x0000b400a9037a23 */ /* 0x102fe80000010868 */
[-C--:B------:R-:W-:Y:S01]  /*12560*/  HMMA.16816.F32 R36, R76, R84.reuse, R36 ;  /* 0x000000544c24723c */ /* 0x080fe20000001824 */
[----:B------:R1:W-:Y:S07]  /*12570*/  MUFU.EX2 R210, R3 ;  /* 0x0000000300d27308 */ /* 0x0003ee0000000800 */
[C---:B------:R-:W-:Y:S03]  /*12580*/  HMMA.16816.F32 R40, R80.reuse, R84, R40 ;  /* 0x000000545028723c */ /* 0x040fe60000001828 */
[----:B------:R2:W-:Y:S05]  /*12590*/  MUFU.EX2 R169, R92 ;  /* 0x0000005c00a97308 */ /* 0x0005ea0000000800 */
[-C--:B------:R-:W-:Y:S08]  /*125a0*/  HMMA.16816.F32 R44, R80, R86.reuse, R44 ;  /* 0x00000056502c723c */ /* 0x080ff0000000182c */
[C---:B------:R-:W-:Y:S01]  /*125b0*/  HMMA.16816.F32 R48, R76.reuse, R86, R48 ;  /* 0x000000564c30723c */ /* 0x040fe20000001830 */
[----:B------:R-:W4:Y:S03]  /*125c0*/  LDSM.16.MT88.4 R84, [R224+0x1800] ;  /* 0x00180000e054783b */ /* 0x000f260000004200 */
[----:B-1----:R-:W-:Y:S04]  /*125d0*/  FFMA.FTZ R3, R168, c[0x0][0x2d0], -R104 ;  /* 0x0000b400a8037a23 */ /* 0x002fe80000010868 */
[-C--:B------:R-:W-:Y:S01]  /*125e0*/  HMMA.16816.F32 R52, R76, R88.reuse, R52 ;  /* 0x000000584c34723c */ /* 0x080fe20000001834 */
[----:B------:R1:W-:Y:S01]  /*125f0*/  MUFU.EX2 R208, R3 ;  /* 0x0000000300d07308 */ /* 0x0003e20000000800 */
[----:B--2---:R-:W2:Y:S06]  /*12600*/  LDSM.16.MT88.4 R92, [R228+0x1800] ;  /* 0x00180000e45c783b */ /* 0x004eac0000004200 */
[C---:B------:R-:W-:Y:S07]  /*12610*/  HMMA.16816.F32 R56, R80.reuse, R88, R56 ;  /* 0x000000585038723c */ /* 0x040fee0000001838 */
[--C-:B------:R-:W-:Y:S01]  /*12620*/  FFMA.FTZ R88, R118, c[0x0][0x2d0], -R96.reuse ;  /* 0x0000b40076587a23 */ /* 0x100fe20000010860 */
[-C--:B------:R-:W-:Y:S03]  /*12630*/  HMMA.16816.F32 R60, R80, R90.reuse, R60 ;  /* 0x0000005a503c723c */ /* 0x080fe6000000183c */
[----:B------:R2:W-:Y:S01]  /*12640*/  MUFU.EX2 R200, R88 ;  /* 0x0000005800c87308 */ /* 0x0005e20000000800 */
[--C-:B------:R-:W-:Y:S03]  /*12650*/  FFMA.FTZ R118, R99, c[0x0][0x2d0], -R96.reuse ;  /* 0x0000b40063767a23 */ /* 0x100fe60000010860 */
[----:B------:R-:W-:Y:S01]  /*12660*/  F2FP.PACK_AB R80, R158, R154 ;  /* 0x0000009a9e50723e */ /* 0x000fe200000000ff */
[----:B------:R-:W-:Y:S04]  /*12670*/  HMMA.16816.F32 R64, R76, R90, R64 ;  /* 0x0000005a4c40723c */ /* 0x000fe80000001840 */
[--C-:B-1----:R-:W-:Y:S01]  /*12680*/  FFMA.FTZ R3, R198, c[0x0][0x2d0], -R96.reuse ;  /* 0x0000b400c6037a23 */ /* 0x102fe20000010860 */
[----:B---3--:R-:W-:Y:S01]  /*12690*/  F2FP.PACK_AB R82, R163, R214 ;  /* 0x000000d6a352723e */ /* 0x008fe200000000ff */
[----:B------:R-:W-:Y:S01]  /*126a0*/  MUFU.EX2 R198, R103 ;  /* 0x0000006700c67308 */ /* 0x000fe20000000800 */
[----:B------:R-:W-:Y:S02]  /*126b0*/  F2FP.PACK_AB R76, R220, R221 ;  /* 0x000000dddc4c723e */ /* 0x000fe400000000ff */
[----:B------:R-:W-:Y:S03]  /*126c0*/  F2FP.PACK_AB R78, R217, R218 ;  /* 0x000000dad94e723e */ /* 0x000fe600000000ff */
[----:B------:R-:W-:Y:S02]  /*126d0*/  F2FP.PACK_AB R77, R216, R155 ;  /* 0x0000009bd84d723e */ /* 0x000fe400000000ff */
[----:B------:R-:W-:Y:S02]  /*126e0*/  F2FP.PACK_AB R79, R215, R159 ;  /* 0x0000009fd74f723e */ /* 0x000fe400000000ff */
[----:B------:R1:W-:Y:S01]  /*126f0*/  MUFU.EX2 R206, R3 ;  /* 0x0000000300ce7308 */ /* 0x0003e20000000800 */
[----:B------:R-:W-:Y:S01]  /*12700*/  F2FP.PACK_AB R81, R156, R157 ;  /* 0x0000009d9c51723e */ /* 0x000fe200000000ff */
[----:B--2---:R-:W-:Y:S01]  /*12710*/  LDSM.16.MT88.4 R88, [R227+0x1800] ;  /* 0x00180000e358783b */ /* 0x004fe20000004200 */
[----:B------:R-:W-:Y:S02]  /*12720*/  F2FP.PACK_AB R83, R160, R161 ;  /* 0x000000a1a053723e */ /* 0x000fe400000000ff */
[-C--:B----4-:R-:W-:Y:S08]  /*12730*/  HMMA.16816.F32 R4, R76, R84.reuse, R4 ;  /* 0x000000544c04723c */ /* 0x090ff00000001804 */
[C---:B------:R-:W-:Y:S08]  /*12740*/  HMMA.16816.F32 R8, R80.reuse, R84, R8 ;  /* 0x000000545008723c */ /* 0x040ff00000001808 */
[-C--:B------:R-:W-:Y:S04]  /*12750*/  HMMA.16816.F32 R12, R80, R86.reuse, R12 ;  /* 0x00000056500c723c */ /* 0x080fe8000000180c */
[----:B-1----:R-:W-:Y:S04]  /*12760*/  FFMA.FTZ R3, R167, c[0x0][0x2d0], -R96 ;  /* 0x0000b400a7037a23 */ /* 0x002fe80000010860 */
[C---:B------:R-:W-:Y:S01]  /*12770*/  HMMA.16816.F32 R16, R76.reuse, R86, R16 ;  /* 0x000000564c10723c */ /* 0x040fe20000001810 */
[----:B------:R1:W-:Y:S01]  /*12780*/  MUFU.EX2 R205, R3 ;  /* 0x0000000300cd7308 */ /* 0x0003e20000000800 */
[----:B------:R-:W-:Y:S06]  /*12790*/  LDSM.16.MT88.4 R84, [R224+0x2000] ;  /* 0x00200000e054783b */ /* 0x000fec0000004200 */
[-C--:B------:R-:W-:Y:S08]  /*127a0*/  HMMA.16816.F32 R20, R76, R92.reuse, R20 ;  /* 0x0000005c4c14723c */ /* 0x080ff00000001814 */
[C---:B------:R-:W-:Y:S08]  /*127b0*/  HMMA.16816.F32 R24, R80.reuse, R92, R24 ;  /* 0x0000005c5018723c */ /* 0x040ff00000001818 */
[-C--:B------:R-:W-:Y:S04]  /*127c0*/  HMMA.16816.F32 R28, R80, R94.reuse, R28 ;  /* 0x0000005e501c723c */ /* 0x080fe8000000181c */
[--C-:B-1----:R-:W-:Y:S04]  /*127d0*/  FFMA.FTZ R3, R166, c[0x0][0x2d0], -R104.reuse ;  /* 0x0000b400a6037a23 */ /* 0x102fe80000010868 */
[C---:B------:R-:W-:Y:S01]  /*127e0*/  HMMA.16816.F32 R32, R76.reuse, R94, R32 ;  /* 0x0000005e4c20723c */ /* 0x040fe20000001820 */
[----:B------:R1:W-:Y:S01]  /*127f0*/  MUFU.EX2 R204, R3 ;  /* 0x0000000300cc7308 */ /* 0x0003e20000000800 */
[----:B------:R-:W-:Y:S02]  /*12800*/  LDSM.16.MT88.4 R92, [R228+0x2000] ;  /* 0x00200000e45c783b */ /* 0x000fe40000004200 */
[----:B-1----:R-:W-:Y:S07]  /*12810*/  FFMA.FTZ R3, R165, c[0x0][0x2d0], -R104 ;  /* 0x0000b400a5037a23 */ /* 0x002fee0000010868 */
[----:B------:R1:W-:Y:S02]  /*12820*/  MUFU.EX2 R203, R3 ;  /* 0x0000000300cb7308 */ /* 0x0003e40000000800 */
[--C-:B-1----:R-:W-:Y:S08]  /*12830*/  FFMA.FTZ R3, R199, c[0x0][0x2d0], -R105.reuse ;  /* 0x0000b400c7037a23 */ /* 0x102ff00000010869 */
[----:B------:R-:W-:Y:S10]  /*12840*/  MUFU.EX2 R199, R102 ;  /* 0x0000006600c77308 */ /* 0x000ff40000000800 */
[----:B------:R1:W-:Y:S02]  /*12850*/  MUFU.EX2 R171, R3 ;  /* 0x0000000300ab7308 */ /* 0x0003e40000000800 */
[--C-:B-1----:R-:W-:Y:S01]  /*12860*/  FFMA.FTZ R3, R151, c[0x0][0x2d0], -R105.reuse ;  /* 0x0000b40097037a23 */ /* 0x102fe20000010869 */
[----:B------:R-:W-:Y:S07]  /*12870*/  MOV R151, R193 ;  /* 0x000000c100977202 */ /* 0x000fee0000000f00 */
[----:B------:R1:W2:Y:S02]  /*12880*/  MUFU.EX2 R170, R3 ;  /* 0x0000000300aa7308 */ /* 0x0002a40000000800 */
[--C-:B-1----:R-:W-:Y:S01]  /*12890*/  FFMA.FTZ R3, R122, c[0x0][0x2d0], -R100.reuse ;  /* 0x0000b4007a037a23 */ /* 0x102fe20000010864 */
[----:B------:R-:W-:Y:S07]  /*128a0*/  MOV R122, R117 ;  /* 0x00000075007a7202 */ /* 0x000fee0000000f00 */
[----:B------:R1:W-:Y:S02]  /*128b0*/  MUFU.EX2 R117, R3 ;  /* 0x0000000300757308 */ /* 0x0003e40000000800 */
[--C-:B-1----:R-:W-:Y:S01]  /*128c0*/  FFMA.FTZ R3, R148, c[0x0][0x2d0], -R100.reuse ;  /* 0x0000b40094037a23 */ /* 0x102fe20000010864 */
[----:B------:R-:W-:Y:S02]  /*128d0*/  MOV R148, R135 ;  /* 0x0000008700947202 */ /* 0x000fe40000000f00 */
[----:B------:R-:W-:Y:S02]  /*128e0*/  MOV R135, R134 ;  /* 0x0000008600877202 */ /* 0x000fe40000000f00 */
[----:B------:R-:W-:Y:S02]  /*128f0*/  MOV R134, R133 ;  /* 0x0000008500867202 */ /* 0x000fe40000000f00 */
[----:B------:R-:W-:Y:S02]  /*12900*/  MOV R133, R132 ;  /* 0x0000008400857202 */ /* 0x000fe40000000f00 */
[----:B------:R-:W-:Y:S02]  /*12910*/  MOV R132, R125 ;  /* 0x0000007d00847202 */ /* 0x000fe40000000f00 */
[----:B------:R-:W-:Y:S02]  /*12920*/  MOV R125, R116 ;  /* 0x00000074007d7202 */ /* 0x000fe40000000f00 */
[----:B------:R1:W3:Y:S03]  /*12930*/  MUFU.EX2 R116, R3 ;  /* 0x0000000300747308 */ /* 0x0002e60000000800 */
[--C-:B------:R-:W-:Y:S02]  /*12940*/  FFMA.FTZ R125, R125, c[0x0][0x2d0], -R105.reuse ;  /* 0x0000b4007d7d7a23 */ /* 0x100fe40000010869 */
[--C-:B-1----:R-:W-:Y:S01]  /*12950*/  FFMA.FTZ R3, R149, c[0x0][0x2d0], -R105.reuse ;  /* 0x0000b40095037a23 */ /* 0x102fe20000010869 */
[----:B------:R-:W-:Y:S04]  /*12960*/  MOV R149, R132 ;  /* 0x0000008400957202 */ /* 0x000fe80000000f00 */
[----:B------:R1:W4:Y:S02]  /*12970*/  MUFU.EX2 R168, R3 ;  /* 0x0000000300a87308 */ /* 0x0003240000000800 */
[--C-:B-1----:R-:W-:Y:S08]  /*12980*/  FFMA.FTZ R3, R113, c[0x0][0x2d0], -R100.reuse ;  /* 0x0000b40071037a23 */ /* 0x102ff00000010864 */
[----:B------:R1:W-:Y:S02]  /*12990*/  MUFU.EX2 R113, R3 ;  /* 0x0000000300717308 */ /* 0x0003e40000000800 */
[----:B-1----:R-:W-:Y:S01]  /*129a0*/  FFMA.FTZ R3, R122, c[0x0][0x2d0], -R100 ;  /* 0x0000b4007a037a23 */ /* 0x002fe20000010864 */
[----:B------:R-:W-:Y:S07]  /*129b0*/  MOV R122, R114 ;  /* 0x00000072007a7202 */ /* 0x000fee0000000f00 */
[----:B------:R1:W1:Y:S02]  /*129c0*/  MUFU.EX2 R114, R3 ;  /* 0x0000000300727308 */ /* 0x0002640000000800 */
[--C-:B-1----:R-:W-:Y:S08]  /*129d0*/  FFMA.FTZ R3, R148, c[0x0][0x2d0], -R96.reuse ;  /* 0x0000b40094037a23 */ /* 0x102ff00000010860 */
[----:B------:R1:W-:Y:S02]  /*129e0*/  MUFU.EX2 R202, R3 ;  /* 0x0000000300ca7308 */ /* 0x0003e40000000800 */
[--C-:B-1----:R-:W-:Y:S01]  /*129f0*/  FFMA.FTZ R3, R135, c[0x0][0x2d0], -R96.reuse ;  /* 0x0000b40087037a23 */ /* 0x102fe20000010860 */
[----:B------:R-:W-:Y:S02]  /*12a00*/  MOV R135, R134 ;  /* 0x0000008600877202 */ /* 0x000fe40000000f00 */
[----:B------:R-:W-:Y:S05]  /*12a10*/  MOV R134, R133 ;  /* 0x0000008500867202 */ /* 0x000fea0000000f00 */
[----:B------:R1:W-:Y:S01]  /*12a20*/  MUFU.EX2 R175, R3 ;  /* 0x0000000300af7308 */ /* 0x0003e20000000800 */
[----:B------:R-:W-:Y:S01]  /*12a30*/  MOV R133, R123 ;  /* 0x0000007b00857202 */ /* 0x000fe20000000f00 */
[----:B------:R-:W-:Y:S03]  /*12a40*/  FFMA.FTZ R123, R97, c[0x0][0x2d0], -R96 ;  /* 0x0000b400617b7a23 */ /* 0x000fe60000010860 */
[----:B------:R-:W-:Y:S05]  /*12a50*/  MOV R148, R133 ;  /* 0x0000008500947202 */ /* 0x000fea0000000f00 */
[----:B------:R-:W-:Y:S02]  /*12a60*/  FFMA.FTZ R106, R148, c[0x0][0x2d0], -R100 ;  /* 0x0000b400946a7a23 */ /* 0x000fe40000010864 */
[----:B-1----:R-:W-:Y:S02]  /*12a70*/  FFMA.FTZ R3, R121, c[0x0][0x2d0], -R104 ;  /* 0x0000b40079037a23 */ /* 0x002fe40000010868 */
[----:B------:R-:W-:Y:S02]  /*12a80*/  FFMA.FTZ R121, R98, c[0x0][0x2d0], -R96 ;  /* 0x0000b40062797a23 */ /* 0x000fe40000010860 */
[----:B------:R1:W-:Y:S01]  /*12a90*/  MUFU.EX2 R174, R3 ;  /* 0x0000000300ae7308 */ /* 0x0003e20000000800 */
[----:B------:R-:W2:Y:S01]  /*12aa0*/  LDSM.16.MT88.4 R96, [R225+0x1800] ;  /* 0x00180000e160783b */ /* 0x000ea20000004200 */
[--C-:B-1----:R-:W-:Y:S02]  /*12ab0*/  FFMA.FTZ R3, R122, c[0x0][0x2d0], -R104.reuse ;  /* 0x0000b4007a037a23 */ /* 0x102fe40000010868 */
[--C-:B------:R-:W-:Y:S06]  /*12ac0*/  FFMA.FTZ R122, R124, c[0x0][0x2d0], -R104.reuse ;  /* 0x0000b4007c7a7a23 */ /* 0x100fec0000010868 */
[----:B------:R1:W-:Y:S01]  /*12ad0*/  MUFU.EX2 R173, R3 ;  /* 0x0000000300ad7308 */ /* 0x0003e20000000800 */
[----:B------:R-:W-:Y:S02]  /*12ae0*/  FFMA.FTZ R124, R190, c[0x0][0x2d0], -R104 ;  /* 0x0000b400be7c7a23 */ /* 0x000fe40000010868 */
[--C-:B------:R-:W-:Y:S07]  /*12af0*/  FFMA.FTZ R104, R134, c[0x0][0x2d0], -R105.reuse ;  /* 0x0000b40086687a23 */ /* 0x100fee0000010869 */
[----:B------:R3:W-:Y:S01]  /*12b00*/  MUFU.EX2 R193, R104 ;  /* 0x0000006800c17308 */ /* 0x0007e20000000800 */
[-C--:B--2---:R-:W-:Y:S09]  /*12b10*/  HMMA.16816.F32 R36, R76, R96.reuse, R36 ;  /* 0x000000604c24723c */ /* 0x084ff20000001824 */
[----:B------:R-:W-:Y:S01]  /*12b20*/  MUFU.EX2 R190, R107 ;  /* 0x0000006b00be7308 */ /* 0x000fe20000000800 */
[C---:B------:R-:W-:Y:S04]  /*12b30*/  HMMA.16816.F32 R40, R80.reuse, R96, R40 ;  /* 0x000000605028723c */ /* 0x040fe80000001828 */
[--C-:B-1----:R-:W-:Y:S02]  /*12b40*/  FFMA.FTZ R3, R135, c[0x0][0x2d0], -R105.reuse ;  /* 0x0000b40087037a23 */ /* 0x102fe40000010869 */
[----:B------:R-:W2:Y:S01]  /*12b50*/  LDL.LU R135, [R1+0x10] ;  /* 0x0000100001877983 */ /* 0x000ea20000300800 */
[----:B------:R-:W-:Y:S01]  /*12b60*/  FFMA.FTZ R105, R109, c[0x0][0x2d0], -R105 ;  /* 0x0000b4006d697a23 */ /* 0x000fe20000010869 */
[-C--:B------:R-:W-:Y:S01]  /*12b70*/  HMMA.16816.F32 R44, R80, R98.reuse, R44 ;  /* 0x00000062502c723c */ /* 0x080fe2000000182c */
[----:B------:R1:W-:Y:S01]  /*12b80*/  MUFU.EX2 R172, R3 ;  /* 0x0000000300ac7308 */ /* 0x0003e20000000800 */
[----:B------:R-:W2:Y:S02]  /*12b90*/  LDL.LU R134, [R1+0x18] ;  /* 0x0000180001867983 */ /* 0x000ea40000300800 */
[--C-:B------:R-:W-:Y:S02]  /*12ba0*/  FFMA.FTZ R109, R75, c[0x0][0x2d0], -R100.reuse ;  /* 0x0000b4004b6d7a23 */ /* 0x100fe40000010864 */
[----:B------:R-:W2:Y:S01]  /*12bb0*/  LDL.LU R133, [R1+0x14] ;  /* 0x0000140001857983 */ /* 0x000ea20000300800 */
[--C-:B---3--:R-:W-:Y:S01]  /*12bc0*/  FFMA.FTZ R104, R149, c[0x0][0x2d0], -R100.reuse ;  /* 0x0000b40095687a23 */ /* 0x108fe20000010864 */
[C---:B------:R-:W-:Y:S02]  /*12bd0*/  HMMA.16816.F32 R48, R76.reuse, R98, R48 ;  /* 0x000000624c30723c */ /* 0x040fe40000001830 */
[----:B------:R-:W3:Y:S01]  /*12be0*/  LDL.LU R132, [R1+0x1c] ;  /* 0x00001c0001847983 */ /* 0x000ee20000300800 */
[----:B------:R-:W-:Y:S03]  /*12bf0*/  MUFU.EX2 R105, R105 ;  /* 0x0000006900697308 */ /* 0x000fe60000000800 */
[----:B------:R-:W2:Y:S02]  /*12c00*/  LDSM.16.MT88.4 R96, [R225+0x2000] ;  /* 0x00200000e160783b */ /* 0x000ea40000004200 */
[-C--:B------:R-:W-:Y:S08]  /*12c10*/  HMMA.16816.F32 R52, R76, R88.reuse, R52 ;  /* 0x000000584c34723c */ /* 0x080ff00000001834 */
[C---:B------:R-:W-:Y:S04]  /*12c20*/  HMMA.16816.F32 R56, R80.reuse, R88, R56 ;  /* 0x000000585038723c */ /* 0x040fe80000001838 */
[--C-:B-1----:R-:W-:Y:S03]  /*12c30*/  FFMA.FTZ R3, R110, c[0x0][0x2d0], -R100.reuse ;  /* 0x0000b4006e037a23 */ /* 0x102fe60000010864 */
[--C-:B------:R-:W-:Y:S01]  /*12c40*/  FFMA.FTZ R88, R150, c[0x0][0x2d0], -R100.reuse ;  /* 0x0000b40096587a23 */ /* 0x100fe20000010864 */
[-C--:B------:R-:W-:Y:S01]  /*12c50*/  HMMA.16816.F32 R60, R80, R90.reuse, R60 ;  /* 0x0000005a503c723c */ /* 0x080fe2000000183c */
[----:B------:R1:W-:Y:S01]  /*12c60*/  MUFU.EX2 R110, R3 ;  /* 0x00000003006e7308 */ /* 0x0003e20000000800 */
[----:B------:R-:W2:Y:S06]  /*12c70*/  LDSM.16.MT88.4 R80, [R227+0x2000] ;  /* 0x00200000e350783b */ /* 0x000eac0000004200 */
[----:B------:R-:W-:Y:S03]  /*12c80*/  HMMA.16816.F32 R64, R76, R90, R64 ;  /* 0x0000005a4c40723c */ /* 0x000fe60000001840 */
[----:B------:R1:W-:Y:S04]  /*12c90*/  MUFU.EX2 R107, R88 ;  /* 0x00000058006b7308 */ /* 0x0003e80000000800 */
[----:B------:R-:W-:Y:S02]  /*12ca0*/  F2FP.PACK_AB R76, R170, R171 ;  /* 0x000000abaa4c723e */ /* 0x000fe400000000ff */
[----:B------:R-:W-:Y:S03]  /*12cb0*/  F2FP.PACK_AB R77, R116, R117 ;  /* 0x00000075744d723e */ /* 0x000fe600000000ff */
[----:B----4-:R-:W-:Y:S02]  /*12cc0*/  F2FP.PACK_AB R78, R168, R169 ;  /* 0x000000a9a84e723e */ /* 0x010fe400000000ff */
[----:B------:R-:W-:Y:S01]  /*12cd0*/  F2FP.PACK_AB R79, R114, R113 ;  /* 0x00000071724f723e */ /* 0x000fe200000000ff */
[--C-:B-1----:R-:W-:Y:S04]  /*12ce0*/  FFMA.FTZ R3, R111, c[0x0][0x2d0], -R100.reuse ;  /* 0x0000b4006f037a23 */ /* 0x102fe80000010864 */
[----:B------:R1:W-:Y:S01]  /*12cf0*/  MUFU.EX2 R111, R3 ;  /* 0x00000003006f7308 */ /* 0x0003e20000000800 */
[----:B------:R-:W-:Y:S01]  /*12d00*/  LDSM.16.MT88.4 R88, [R228+0x2800] ;  /* 0x00280000e458783b */ /* 0x000fe20000004200 */
[--C-:B-1----:R-:W-:Y:S02]  /*12d10*/  FFMA.FTZ R3, R151, c[0x0][0x2d0], -R100.reuse ;  /* 0x0000b40097037a23 */ /* 0x102fe40000010864 */
[----:B------:R-:W-:Y:S01]  /*12d20*/  FFMA.FTZ R100, R71, c[0x0][0x2d0], -R100 ;  /* 0x0000b40047647a23 */ /* 0x000fe20000010864 */
[----:B------:R-:W-:Y:S04]  /*12d30*/  F2FP.PACK_AB R71, R203, R204 ;  /* 0x000000cccb47723e */ /* 0x000fe800000000ff */
[----:B------:R-:W-:Y:S01]  /*12d40*/  LDSM.16.MT88.4 R148, [R228+0x3000] ;  /* 0x00300000e494783b */ /* 0x000fe20000004200 */
[----:B------:R-:W-:Y:S01]  /*12d50*/  MUFU.EX2 R100, R100 ;  /* 0x0000006400647308 */ /* 0x000fe20000000800 */
[----:B--2---:R-:W-:Y:S01]  /*12d60*/  FFMA.FTZ R70, R70, R135, R207 ;  /* 0x0000008746467223 */ /* 0x004fe200000100cf */
[----:B------:R-:W-:Y:S01]  /*12d70*/  MOV R207, R129 ;  /* 0x0000008100cf7202 */ /* 0x000fe20000000f00 */
[----:B------:R-:W-:Y:S02]  /*12d80*/  FFMA.FTZ R69, R69, R134, R187 ;  /* 0x0000008645457223 */ /* 0x000fe400000100bb */
[----:B------:R-:W-:Y:S01]  /*12d90*/  FADD.FTZ R75, R211, R70 ;  /* 0x00000046d34b7221 */ /* 0x000fe20000010000 */
[----:B------:R-:W-:Y:S01]  /*12da0*/  F2FP.PACK_AB R70, R205, R206 ;  /* 0x000000cecd46723e */ /* 0x000fe200000000ff */
[----:B------:R-:W-:Y:S03]  /*12db0*/  FFMA.FTZ R68, R68, R133, R185 ;  /* 0x0000008544447223 */ /* 0x000fe600000100b9 */
[----:B------:R-:W-:Y:S01]  /*12dc0*/  MUFU.EX2 R187, R112 ;  /* 0x0000007000bb7308 */ /* 0x000fe20000000800 */
[----:B------:R-:W-:Y:S01]  /*12dd0*/  FADD.FTZ R102, R209, R69 ;  /* 0x00000045d1667221 */ /* 0x000fe20000010000 */
[----:B------:R-:W-:Y:S01]  /*12de0*/  F2FP.PACK_AB R69, R208, R210 ;  /* 0x000000d2d045723e */ /* 0x000fe200000000ff */
[----:B------:R-:W-:Y:S01]  /*12df0*/  FADD.FTZ R103, R186, R68 ;  /* 0x00000044ba677221 */ /* 0x000fe20000010000 */
[----:B------:R-:W-:Y:S01]  /*12e00*/  F2FP.PACK_AB R68, R212, R162 ;  /* 0x000000a2d444723e */ /* 0x000fe200000000ff */
[----:B---3--:R-:W-:Y:S01]  /*12e10*/  FFMA.FTZ R0, R0, R132, R108 ;  /* 0x0000008400007223 */ /* 0x008fe2000001006c */
[----:B------:R-:W-:Y:S01]  /*12e20*/  MOV R209, R136 ;  /* 0x0000008800d17202 */ /* 0x000fe20000000f00 */
[----:B------:R-:W-:Y:S01]  /*12e30*/  LDSM.16.MT88.4 R132, [R224+0x3000] ;  /* 0x00300000e084783b */ /* 0x000fe20000004200 */
[----:B------:R-:W-:Y:S01]  /*12e40*/  MOV R211, R128 ;  /* 0x0000008000d37202 */ /* 0x000fe20000000f00 */
[----:B------:R-:W-:Y:S01]  /*12e50*/  FADD.FTZ R101, R184, R0 ;  /* 0x00000000b8657221 */ /* 0x000fe20000010000 */
[----:B------:R-:W-:Y:S01]  /*12e60*/  MUFU.EX2 R185, R115 ;  /* 0x0000007300b97308 */ /* 0x000fe20000000800 */
[-C--:B------:R-:W-:Y:S05]  /*12e70*/  HMMA.16816.F32 R4, R68, R84.reuse, R4 ;  /* 0x000000544404723c */ /* 0x080fea0000001804 */
[----:B------:R-:W-:Y:S02]  /*12e80*/  FADD.FTZ R0, R219, R103 ;  /* 0x00000067db007221 */ /* 0x000fe40000010000 */
[----:B------:R-:W-:Y:S01]  /*12e90*/  FADD.FTZ R75, R213, R75 ;  /* 0x0000004bd54b7221 */ /* 0x000fe20000010000 */
[C---:B------:R-:W-:Y:S01]  /*12ea0*/  HMMA.16816.F32 R8, R76.reuse, R84, R8 ;  /* 0x000000544c08723c */ /* 0x040fe20000001808 */
[----:B------:R-:W-:Y:S03]  /*12eb0*/  MUFU.EX2 R115, R123 ;  /* 0x0000007b00737308 */ /* 0x000fe60000000800 */
[----:B------:R-:W-:Y:S02]  /*12ec0*/  FADD.FTZ R0, R223, R0 ;  /* 0x00000000df007221 */ /* 0x000fe40000010000 */
[----:B------:R-:W-:Y:S02]  /*12ed0*/  FADD.FTZ R75, R245, R75 ;  /* 0x0000004bf54b7221 */ /* 0x000fe40000010000 */
[-C--:B------:R-:W-:Y:S03]  /*12ee0*/  HMMA.16816.F32 R12, R76, R86.reuse, R12 ;  /* 0x000000564c0c723c */ /* 0x080fe6000000180c */
[----:B------:R-:W1:Y:S01]  /*12ef0*/  MUFU.EX2 R184, R120 ;  /* 0x0000007800b87308 */ /* 0x000e620000000800 */
[----:B------:R-:W-:Y:S02]  /*12f00*/  FADD.FTZ R0, R143, R0 ;  /* 0x000000008f007221 */ /* 0x000fe40000010000 */
[----:B------:R-:W-:Y:S02]  /*12f10*/  FADD.FTZ R75, R244, R75 ;  /* 0x0000004bf44b7221 */ /* 0x000fe40000010000 */
[C---:B------:R-:W-:Y:S01]  /*12f20*/  HMMA.16816.F32 R16, R68.reuse, R86, R16 ;  /* 0x000000564410723c */ /* 0x040fe20000001810 */
[----:B------:R-:W2:Y:S03]  /*12f30*/  LDSM.16.MT88.4 R84, [R224+0x2800] ;  /* 0x00280000e054783b */ /* 0x000ea60000004200 */
[----:B------:R-:W-:Y:S01]  /*12f40*/  FADD.FTZ R75, R139, R75 ;  /* 0x0000004b8b4b7221 */ /* 0x000fe20000010000 */
[----:B------:R-:W-:Y:S03]  /*12f50*/  MUFU.EX2 R112, R122 ;  /* 0x0000007a00707308 */ /* 0x000fe60000000800 */
[-C--:B------:R-:W-:Y:S07]  /*12f60*/  HMMA.16816.F32 R20, R68, R92.reuse, R20 ;  /* 0x0000005c4414723c */ /* 0x080fee0000001814 */
[----:B------:R3:W-:Y:S01]  /*12f70*/  MUFU.EX2 R108, R3 ;  /* 0x00000003006c7308 */ /* 0x0007e20000000800 */
[C---:B------:R-:W-:Y:S04]  /*12f80*/  HMMA.16816.F32 R24, R76.reuse, R92, R24 ;  /* 0x0000005c4c18723c */ /* 0x040fe80000001818 */
[----:B-1----:R-:W-:Y:S04]  /*12f90*/  F2FP.PACK_AB R181, R184, R185 ;  /* 0x000000b9b8b5723e */ /* 0x002fe800000000ff */
[-C--:B------:R-:W-:Y:S01]  /*12fa0*/  HMMA.16816.F32 R28, R76, R94.reuse, R28 ;  /* 0x0000005e4c1c723c */ /* 0x080fe2000000181c */
[----:B------:R-:W1:Y:S07]  /*12fb0*/  MUFU.EX2 R186, R118 ;  /* 0x0000007600ba7308 */ /* 0x000e6e0000000800 */
[C---:B------:R-:W-:Y:S01]  /*12fc0*/  HMMA.16816.F32 R32, R68.reuse, R94, R32 ;  /* 0x0000005e4420723c */ /* 0x040fe20000001820 */
[----:B------:R-:W4:Y:S02]  /*12fd0*/  LDSM.16.MT88.4 R92, [R225+0x2800] ;  /* 0x00280000e15c783b */ /* 0x000f240000004200 */
[----:B------:R-:W2:Y:S01]  /*12fe0*/  MUFU.EX2 R118, R121 ;  /* 0x0000007900767308 */ /* 0x000ea20000000800 */
[----:B---3--:R-:W-:Y:S04]  /*12ff0*/  FADD.FTZ R3, R222, R102 ;  /* 0x00000066de037221 */ /* 0x008fe80000010000 */
[-C--:B------:R-:W-:Y:S04]  /*13000*/  HMMA.16816.F32 R36, R68, R96.reuse, R36 ;  /* 0x000000604424723c */ /* 0x080fe80000001824 */
[----:B------:R-:W-:Y:S04]  /*13010*/  FADD.FTZ R3, R243, R3 ;  /* 0x00000003f3037221 */ /* 0x000fe80000010000 */
[C---:B------:R-:W-:Y:S01]  /*13020*/  HMMA.16816.F32 R40, R76.reuse, R96, R40 ;  /* 0x000000604c28723c */ /* 0x040fe20000001828 */
[----:B------:R-:W-:Y:S03]  /*13030*/  MUFU.EX2 R97, R126 ;  /* 0x0000007e00617308 */ /* 0x000fe60000000800 */
[----:B------:R-:W-:Y:S01]  /*13040*/  FADD.FTZ R3, R164, R3 ;  /* 0x00000003a4037221 */ /* 0x000fe20000010000 */
[----:B-1----:R-:W-:Y:S01]  /*13050*/  F2FP.PACK_AB R180, R186, R187 ;  /* 0x000000bbbab4723e */ /* 0x002fe200000000ff */
[----:B------:R-:W-:Y:S02]  /*13060*/  LDSM.16.MT88.4 R164, [R225+0x3000] ;  /* 0x00300000e1a4783b */ /* 0x000fe40000004200 */
[-C--:B------:R-:W-:Y:S04]  /*13070*/  HMMA.16816.F32 R44, R76, R98.reuse, R44 ;  /* 0x000000624c2c723c */ /* 0x080fe8000000182c */
[----:B--2---:R-:W-:Y:S01]  /*13080*/  F2FP.PACK_AB R182, R115, R118 ;  /* 0x0000007673b6723e */ /* 0x004fe200000000ff */
[----:B------:R-:W-:Y:S03]  /*13090*/  FADD.FTZ R3, R138, R3 ;  /* 0x000000038a037221 */ /* 0x000fe60000010000 */
[C---:B------:R-:W-:Y:S01]  /*130a0*/  HMMA.16816.F32 R48, R68.reuse, R98, R48 ;  /* 0x000000624430723c */ /* 0x040fe20000001830 */
[----:B------:R-:W1:Y:S07]  /*130b0*/  MUFU.EX2 R99, R124 ;  /* 0x0000007c00637308 */ /* 0x000e6e0000000800 */
[-C--:B------:R-:W-:Y:S03]  /*130c0*/  HMMA.16816.F32 R52, R68, R80.reuse, R52 ;  /* 0x000000504434723c */ /* 0x080fe60000001834 */
[----:B------:R-:W2:Y:S05]  /*130d0*/  MUFU.EX2 R98, R125 ;  /* 0x0000007d00627308 */ /* 0x000eaa0000000800 */
[C---:B------:R-:W-:Y:S08]  /*130e0*/  HMMA.16816.F32 R56, R76.reuse, R80, R56 ;  /* 0x000000504c38723c */ /* 0x040ff00000001838 */
[-C--:B------:R-:W-:Y:S04]  /*130f0*/  HMMA.16816.F32 R60, R76, R82.reuse, R60 ;  /* 0x000000524c3c723c */ /* 0x080fe8000000183c */
[----:B-1----:R-:W-:Y:S03]  /*13100*/  F2FP.PACK_AB R183, R99, R112 ;  /* 0x0000007063b7723e */ /* 0x002fe600000000ff */
[----:B------:R-:W-:Y:S01]  /*13110*/  F2FP.PACK_AB R77, R111, R110 ;  /* 0x0000006e6f4d723e */ /* 0x000fe200000000ff */
[----:B------:R-:W-:Y:S01]  /*13120*/  HMMA.16816.F32 R64, R68, R82, R64 ;  /* 0x000000524440723c */ /* 0x000fe20000001840 */
[----:B------:R-:W1:Y:S03]  /*13130*/  LDSM.16.MT88.4 R80, [R227+0x2800] ;  /* 0x00280000e350783b */ /* 0x000e660000004200 */
[----:B------:R-:W-:Y:S01]  /*13140*/  FADD.FTZ R76, R188, R101 ;  /* 0x00000065bc4c7221 */ /* 0x000fe20000010000 */
[----:B------:R-:W-:Y:S02]  /*13150*/  F2FP.PACK_AB R78, R190, R191 ;  /* 0x000000bfbe4e723e */ /* 0x000fe400000000ff */
[----:B------:R-:W-:Y:S01]  /*13160*/  F2FP.PACK_AB R68, R175, R202 ;  /* 0x000000caaf44723e */ /* 0x000fe200000000ff */
[----:B------:R-:W-:Y:S01]  /*13170*/  FADD.FTZ R96, R189, R76 ;  /* 0x0000004cbd607221 */ /* 0x000fe20000010000 */
[----:B------:R-:W-:Y:S03]  /*13180*/  F2FP.PACK_AB R69, R173, R174 ;  /* 0x000000aead45723e */ /* 0x000fe600000000ff */
[----:B------:R-:W-:Y:S02]  /*13190*/  F2FP.PACK_AB R70, R201, R200 ;  /* 0x000000c8c946723e */ /* 0x000fe400000000ff */
[----:B------:R-:W-:Y:S02]  /*131a0*/  F2FP.PACK_AB R71, R198, R199 ;  /* 0x000000c7c647723e */ /* 0x000fe400000000ff */
[----:B------:R-:W-:Y:S02]  /*131b0*/  F2FP.PACK_AB R76, R193, R172 ;  /* 0x000000acc14c723e */ /* 0x000fe400000000ff */
[----:B------:R-:W-:Y:S02]  /*131c0*/  F2FP.PACK_AB R79, R107, R108 ;  /* 0x0000006c6b4f723e */ /* 0x000fe400000000ff */
[----:B--2---:R-:W-:Y:S01]  /*131d0*/  F2FP.PACK_AB R176, R97, R98 ;  /* 0x0000006261b0723e */ /* 0x004fe200000000ff */
[-C--:B------:R-:W-:Y:S08]  /*131e0*/  HMMA.16816.F32 R4, R68, R84.reuse, R4 ;  /* 0x000000544404723c */ /* 0x080ff00000001804 */
[C---:B------:R-:W-:Y:S01]  /*131f0*/  HMMA.16816.F32 R8, R76.reuse, R84, R8 ;  /* 0x000000544c08723c */ /* 0x040fe20000001808 */
[----:B------:R-:W2:Y:S07]  /*13200*/  MUFU.EX2 R84, R109 ;  /* 0x0000006d00547308 */ /* 0x000eae0000000800 */
[-C--:B------:R-:W-:Y:S03]  /*13210*/  HMMA.16816.F32 R12, R76, R86.reuse, R12 ;  /* 0x000000564c0c723c */ /* 0x080fe6000000180c */
[----:B------:R-:W-:Y:S05]  /*13220*/  MUFU.EX2 R85, R106 ;  /* 0x0000006a00557308 */ /* 0x000fea0000000800 */
[C---:B------:R-:W-:Y:S05]  /*13230*/  HMMA.16816.F32 R16, R68.reuse, R86, R16 ;  /* 0x000000564410723c */ /* 0x040fea0000001810 */
[----:B------:R-:W3:Y:S03]  /*13240*/  MUFU.EX2 R87, R127 ;  /* 0x0000007f00577308 */ /* 0x000ee60000000800 */
[-C--:B------:R-:W-:Y:S04]  /*13250*/  HMMA.16816.F32 R20, R68, R88.reuse, R20 ;  /* 0x000000584414723c */ /* 0x080fe80000001814 */
[----:B--2---:R-:W-:Y:S03]  /*13260*/  F2FP.PACK_AB R179, R100, R84 ;  /* 0x0000005464b3723e */ /* 0x004fe600000000ff */
[----:B------:R-:W2:Y:S01]  /*13270*/  MUFU.EX2 R86, R104 ;  /* 0x0000006800567308 */ /* 0x000ea20000000800 */
[C---:B------:R-:W-:Y:S08]  /*13280*/  HMMA.16816.F32 R24, R76.reuse, R88, R24 ;  /* 0x000000584c18723c */ /* 0x040ff00000001818 */
[-C--:B------:R-:W-:Y:S04]  /*13290*/  HMMA.16816.F32 R28, R76, R90.reuse, R28 ;  /* 0x0000005a4c1c723c */ /* 0x080fe8000000181c */
[----:B---3--:R-:W-:Y:S04]  /*132a0*/  F2FP.PACK_AB R178, R105, R87 ;  /* 0x0000005769b2723e */ /* 0x008fe800000000ff */
[C---:B------:R-:W-:Y:S04]  /*132b0*/  HMMA.16816.F32 R32, R68.reuse, R90, R32 ;  /* 0x0000005a4420723c */ /* 0x040fe80000001820 */
[----:B--2---:R-:W-:Y:S04]  /*132c0*/  F2FP.PACK_AB R177, R85, R86 ;  /* 0x0000005655b1723e */ /* 0x004fe800000000ff */
[-C--:B----4-:R-:W-:Y:S08]  /*132d0*/  HMMA.16816.F32 R36, R68, R92.reuse, R36 ;  /* 0x0000005c4424723c */ /* 0x090ff00000001824 */
[C---:B------:R-:W-:Y:S08]  /*132e0*/  HMMA.16816.F32 R40, R76.reuse, R92, R40 ;  /* 0x0000005c4c28723c */ /* 0x040ff00000001828 */
[-C--:B------:R-:W-:Y:S08]  /*132f0*/  HMMA.16816.F32 R44, R76, R94.reuse, R44 ;  /* 0x0000005e4c2c723c */ /* 0x080ff0000000182c */
[C---:B------:R-:W-:Y:S08]  /*13300*/  HMMA.16816.F32 R48, R68.reuse, R94, R48 ;  /* 0x0000005e4430723c */ /* 0x040ff00000001830 */
[-C--:B-1----:R-:W-:Y:S08]  /*13310*/  HMMA.16816.F32 R52, R68, R80.reuse, R52 ;  /* 0x000000504434723c */ /* 0x082ff00000001834 */
[C---:B------:R-:W-:Y:S08]  /*13320*/  HMMA.16816.F32 R56, R76.reuse, R80, R56 ;  /* 0x000000504c38723c */ /* 0x040ff00000001838 */
[-C--:B------:R-:W-:Y:S07]  /*13330*/  HMMA.16816.F32 R60, R76, R82.reuse, R60 ;  /* 0x000000524c3c723c */ /* 0x080fee000000183c */
[----:B------:R-:W-:Y:S01]  /*13340*/  FADD.FTZ R77, R137, R0 ;  /* 0x00000000894d7221 */ /* 0x000fe20000010000 */
[----:B------:R-:W-:Y:S04]  /*13350*/  HMMA.16816.F32 R64, R68, R82, R64 ;  /* 0x000000524440723c */ /* 0x000fe80000001840 */
[----:B------:R-:W-:Y:S02]  /*13360*/  FADD.FTZ R0, R131, R75 ;  /* 0x0000004b83007221 */ /* 0x000fe40000010000 */
[----:B------:R-:W-:Y:S01]  /*13370*/  FADD.FTZ R76, R194, R96 ;  /* 0x00000060c24c7221 */ /* 0x000fe20000010000 */
[-C--:B------:R-:W-:Y:S01]  /*13380*/  MOV R70, R2.reuse ;  /* 0x0000000200467202 */ /* 0x080fe20000000f00 */
        /* <DEDUP_REMOVED lines=55> */
[----:B------:R-:W-:Y:S01]  /*13700*/  FADD.FTZ R0, R117, R10 ;  /* 0x0000000a75007221 */ /* 0x000fe20000010000 */
[----:B------:R-:W-:Y:S01]  /*13710*/  MOV R117, R2 ;  /* 0x0000000200757202 */ /* 0x000fe20000000f00 */
[----:B------:R-:W-:Y:S01]  /*13720*/  FADD.FTZ R12, R212, R9 ;  /* 0x00000009d40c7221 */ /* 0x000fe20000010000 */
[C---:B------:R-:W-:Y:S04]  /*13730*/  HMMA.16816.F32 R164, R180.reuse, R166, R48 ;  /* 0x000000a6b4a4723c */ /* 0x040fe80000001830 */
[----:B------:R-:W-:Y:S01]  /*13740*/  FADD.FTZ R11, R208, R8 ;  /* 0x00000008d00b7221 */ /* 0x000fe20000010000 */
[----:B------:R-:W-:Y:S01]  /*13750*/  MOV R2, R74 ;  /* 0x0000004a00027202 */ /* 0x000fe20000000f00 */
[----:B------:R-:W-:Y:S02]  /*13760*/  FADD.FTZ R10, R170, R3 ;  /* 0x00000003aa0a7221 */ /* 0x000fe40000010000 */
[----:B------:R-:W-:Y:S01]  /*13770*/  FADD.FTZ R9, R116, R0 ;  /* 0x0000000074097221 */ /* 0x000fe20000010000 */
[----:B------:R-:W-:Y:S03]  /*13780*/  MOV R116, R72 ;  /* 0x0000004800747202 */ /* 0x000fe60000000f00 */
        /* <DEDUP_REMOVED lines=50> */
.L_x_519:
[----:B------:R-:W-:Y:S02]  /*13ab0*/  MOV R10, 0x1f ;  /* 0x0000001f000a7802 */ /* 0x000fe40000000f00 */
[----:B------:R-:W-:Y:S01]  /*13ac0*/  MOV R7, 0xffffffff ;  /* 0xffffffff00077802 */ /* 0x000fe20000000f00 */
[----:B------:R-:W-:Y:S05]  /*13ad0*/  BRA.DIV ~URZ, `(.L_x_521) ;  /* 0x00002a427f007947 */ /* 0x000fea000b800000 */
[----:B--2---:R-:W2:Y:S04]  /*13ae0*/  LDL R0, [R1+0x10] ;  /* 0x0000100001007983 */ /* 0x004ea80000100800 */
[----:B--2---:R1:W2:Y:S02]  /*13af0*/  SHFL.BFLY PT, R2, R0, 0x2, 0x1f ;  /* 0x0c401f0000027f89 */ /* 0x0042a400000e0000 */
.L_x_559:
[----:B-1----:R-:W3:Y:S02]  /*13b00*/  LDL.LU R0, [R1+0x10] ;  /* 0x0000100001007983 */ /* 0x002ee40000300800 */
[----:B--23--:R-:W-:Y:S01]  /*13b10*/  FADD.FTZ R2, R2, R0 ;  /* 0x0000000002027221 */ /* 0x00cfe20000010000 */
[----:B------:R-:W-:Y:S05]  /*13b20*/  BRA.DIV ~URZ, `(.L_x_522) ;  /* 0x00002a527f007947 */ /* 0x000fea000b800000 */
[----:B------:R-:W2:Y:S04]  /*13b30*/  LDL.LU R3, [R1+0x18] ;  /* 0x0000180001037983 */ /* 0x000ea80000300800 */
[----:B------:R-:W3:Y:S04]  /*13b40*/  LDL.LU R0, [R1+0x14] ;  /* 0x0000140001007983 */ /* 0x000ee80000300800 */
[----:B------:R-:W4:Y:S04]  /*13b50*/  LDL.LU R9, [R1+0x1c] ;  /* 0x00001c0001097983 */ /* 0x000f280000300800 */
[----:B--2---:R-:W1:Y:S04]  /*13b60*/  SHFL.BFLY PT, R4, R3, 0x2, 0x1f ;  /* 0x0c401f0003047f89 */ /* 0x004e6800000e0000 */
[----:B---3--:R-:W2:Y:S04]  /*13b70*/  SHFL.BFLY PT, R6, R0, 0x2, 0x1f ;  /* 0x0c401f0000067f89 */ /* 0x008ea800000e0000 */
[----:B----4-:R-:W3:Y:S01]  /*13b80*/  SHFL.BFLY PT, R5, R9, 0x2, 0x1f ;  /* 0x0c401f0009057f89 */ /* 0x010ee200000e0000 */
[----:B-1----:R-:W-:-:S02]  /*13b90*/  FADD.FTZ R4, R4, R3 ;  /* 0x0000000304047221 */ /* 0x002fc40000010000 */
[----:B--2---:R-:W-:-:S03]  /*13ba0*/  FADD.FTZ R6, R6, R0 ;  /* 0x0000000006067221 */ /* 0x004fc60000010000 */
[----:B------:R-:W1:Y:S01]  /*13bb0*/  SHFL.BFLY PT, R3, R4, 0x1, 0x1f ;  /* 0x0c201f0004037f89 */ /* 0x000e6200000e0000 */
[----:B---3--:R-:W-:-:S03]  /*13bc0*/  FADD.FTZ R5, R5, R9 ;  /* 0x0000000905057221 */ /* 0x008fc60000010000 */
[----:B------:R-:W2:Y:S04]  /*13bd0*/  SHFL.BFLY PT, R0, R2, 0x1, 0x1f ;  /* 0x0c201f0002007f89 */ /* 0x000ea800000e0000 */
[----:B------:R-:W3:Y:S04]  /*13be0*/  SHFL.BFLY PT, R7, R6, 0x1, 0x1f ;  /* 0x0c201f0006077f89 */ /* 0x000ee800000e0000 */
[----:B------:R4:W4:Y:S01]  /*13bf0*/  SHFL.BFLY PT, R8, R5, 0x1, 0x1f ;  /* 0x0c201f0005087f89 */ /* 0x00092200000e0000 */
[----:B-1----:R-:W-:Y:S02]  /*13c00*/  FADD.FTZ R4, R4, R3 ;  /* 0x0000000304047221 */ /* 0x002fe40000010000 */
[----:B--2---:R-:W-:-:S02]  /*13c10*/  FADD.FTZ R2, R2, R0 ;  /* 0x0000000002027221 */ /* 0x004fc40000010000 */
[----:B---3--:R-:W-:-:S03]  /*13c20*/  FADD.FTZ R6, R6, R7 ;  /* 0x0000000706067221 */ /* 0x008fc60000010000 */
.L_x_560:
[----:B------:R-:W-:Y:S01]  /*13c30*/  FSETP.NE.FTZ.AND P3, PT, R2, RZ, PT ;  /* 0x000000ff0200720b */ /* 0x000fe20003f75000 */
[----:B----4-:R-:W-:Y:S01]  /*13c40*/  FADD.FTZ R5, R8, R5 ;  /* 0x0000000508057221 */ /* 0x010fe20000010000 */
[----:B------:R-:W-:Y:S02]  /*13c50*/  MOV R0, RZ ;  /* 0x000000ff00007202 */ /* 0x000fe40000000f00 */
[----:B------:R-:W-:Y:S02]  /*13c60*/  FSETP.NE.FTZ.AND P2, PT, R4, RZ, PT ;  /* 0x000000ff0400720b */ /* 0x000fe40003f55000 */
[----:B------:R-:W-:Y:S02]  /*13c70*/  FSETP.NE.FTZ.AND P1, PT, R6, RZ, PT ;  /* 0x000000ff0600720b */ /* 0x000fe40003f35000 */
[----:B------:R-:W-:Y:S02]  /*13c80*/  FSETP.NE.FTZ.AND P0, PT, R5, RZ, PT ;  /* 0x000000ff0500720b */ /* 0x000fe40003f15000 */
[----:B------:R-:W-:-:S02]  /*13c90*/  MOV R34, 0xff800000 ;  /* 0xff80000000227802 */ /* 0x000fc40000000f00 */
[----:B------:R-:W-:Y:S01]  /*13ca0*/  MOV R33, 0xff800000 ;  /* 0xff80000000217802 */ /* 0x000fe20000000f00 */
[----:B------:R-:W1:Y:S01]  /*13cb0*/  @P3 MUFU.RCP R0, R2 ;  /* 0x0000000200003308 */ /* 0x000e620000001000 */
[----:B------:R-:W-:Y:S02]  /*13cc0*/  MOV R32, 0xff800000 ;  /* 0xff80000000207802 */ /* 0x000fe40000000f00 */
[----:B------:R-:W-:Y:S02]  /*13cd0*/  MOV R31, 0xff800000 ;  /* 0xff800000001f7802 */ /* 0x000fe40000000f00 */
[----:B------:R-:W-:Y:S02]  /*13ce0*/  @P2 MOV R9, 0x3f317218 ;  /* 0x3f31721800092802 */ /* 0x000fe40000000f00 */
[----:B------:R-:W-:Y:S01]  /*13cf0*/  @P1 MOV R21, 0x3f317218 ;  /* 0x3f31721800151802 */ /* 0x000fe20000000f00 */
[----:B------:R2:W-:Y:S01]  /*13d00*/  @P3 MUFU.LG2 R17, R2 ;  /* 0x0000000200113308 */ /* 0x0005e20000000c00 */
[----:B-1----:R-:W-:-:S02]  /*13d10*/  FMUL.FTZ R124, R0, R124 ;  /* 0x0000007c007c7220 */ /* 0x002fc40000410000 */
[C---:B------:R-:W-:Y:S02]  /*13d20*/  FMUL.FTZ R30, R0.reuse, R125 ;  /* 0x0000007d001e7220 */ /* 0x040fe40000410000 */
[C---:B------:R-:W-:Y:S02]  /*13d30*/  FMUL.FTZ R132, R0.reuse, R132 ;  /* 0x0000008400847220 */ /* 0x040fe40000410000 */
[C---:B------:R-:W-:Y:S01]  /*13d40*/  FMUL.FTZ R27, R0.reuse, R133 ;  /* 0x00000085001b7220 */ /* 0x040fe20000410000 */
[----:B--2---:R-:W-:Y:S01]  /*13d50*/  CS2R R2, SRZ ;  /* 0x0000000000027805 */ /* 0x004fe2000001ff00 */
[C---:B------:R-:W-:Y:S02]  /*13d60*/  FMUL.FTZ R136, R0.reuse, R136 ;  /* 0x0000008800887220 */ /* 0x040fe40000410000 */
[C---:B------:R-:W-:Y:S02]  /*13d70*/  FMUL.FTZ R24, R0.reuse, R137 ;  /* 0x0000008900187220 */ /* 0x040fe40000410000 */
[C---:B------:R-:W-:Y:S01]  /*13d80*/  FMUL.FTZ R148, R0.reuse, R148 ;  /* 0x0000009400947220 */ /* 0x040fe20000410000 */
[----:B------:R-:W1:Y:S01]  /*13d90*/  @P2 MUFU.RCP R3, R4 ;  /* 0x0000000400032308 */ /* 0x000e620000001000 */
[----:B------:R-:W-:-:S02]  /*13da0*/  FMUL.FTZ R20, R0, R149 ;  /* 0x0000009500147220 */ /* 0x000fc40000410000 */
[C---:B------:R-:W-:Y:S02]  /*13db0*/  FMUL.FTZ R152, R0.reuse, R152 ;  /* 0x0000009800987220 */ /* 0x040fe40000410000 */
[C---:B------:R-:W-:Y:S02]  /*13dc0*/  FMUL.FTZ R16, R0.reuse, R153 ;  /* 0x0000009900107220 */ /* 0x040fe40000410000 */
[C---:B------:R-:W-:Y:S01]  /*13dd0*/  FMUL.FTZ R164, R0.reuse, R164 ;  /* 0x000000a400a47220 */ /* 0x040fe20000410000 */
[----:B------:R-:W2:Y:S01]  /*13de0*/  @P1 MUFU.RCP R2, R6 ;  /* 0x0000000600021308 */ /* 0x000ea20000001000 */
[C---:B------:R-:W-:Y:S02]  /*13df0*/  FMUL.FTZ R12, R0.reuse, R165 ;  /* 0x000000a5000c7220 */ /* 0x040fe40000410000 */
[C---:B------:R-:W-:Y:S02]  /*13e00*/  FMUL.FTZ R168, R0.reuse, R168 ;  /* 0x000000a800a87220 */ /* 0x040fe40000410000 */
[----:B------:R-:W-:-:S02]  /*13e10*/  FMUL.FTZ R8, R0, R169 ;  /* 0x000000a900087220 */ /* 0x000fc40000410000 */
[----:B------:R-:W-:Y:S01]  /*13e20*/  FMUL.FTZ R180, R0, R180 ;  /* 0x000000b400b47220 */ /* 0x000fe20000410000 */
[----:B------:R-:W3:Y:S01]  /*13e30*/  @P2 MUFU.LG2 R4, R4 ;  /* 0x0000000400042308 */ /* 0x000ee20000000c00 */
[C---:B-1----:R-:W-:Y:S02]  /*13e40*/  FMUL.FTZ R126, R3.reuse, R126 ;  /* 0x0000007e037e7220 */ /* 0x042fe40000410000 */
        /* <DEDUP_REMOVED lines=14> */
[----:B------:R-:W-:Y:S02]  /*13f30*/  FMUL.FTZ R183, R3, R183 ;  /* 0x000000b703b77220 */ /* 0x000fe40000410000 */
[----:B------:R1:W4:Y:S01]  /*13f40*/  @P1 MUFU.LG2 R3, R6 ;  /* 0x0000000600031308 */ /* 0x0003220000000c00 */
[----:B------:R-:W-:Y:S01]  /*13f50*/  FMUL.FTZ R181, R0, R181 ;  /* 0x000000b500b57220 */ /* 0x000fe20000410000 */
[----:B------:R-:W-:Y:S01]  /*13f60*/  MOV R0, RZ ;  /* 0x000000ff00007202 */ /* 0x000fe20000000f00 */
[----:B--2---:R-:W-:-:S02]  /*13f70*/  FMUL.FTZ R120, R2, R120 ;  /* 0x0000007802787220 */ /* 0x004fc40000410000 */
[C---:B------:R-:W-:Y:S02]  /*13f80*/  FMUL.FTZ R28, R2.reuse, R121 ;  /* 0x00000079021c7220 */ /* 0x040fe40000410000 */
[C---:B------:R-:W-:Y:S01]  /*13f90*/  FMUL.FTZ R128, R2.reuse, R128 ;  /* 0x0000008002807220 */ /* 0x040fe20000410000 */
[----:B------:R-:W-:Y:S01]  /*13fa0*/  @P0 MUFU.RCP R0, R5 ;  /* 0x0000000500000308 */ /* 0x000fe20000001000 */
[C---:B------:R-:W-:Y:S02]  /*13fb0*/  FMUL.FTZ R25, R2.reuse, R129 ;  /* 0x0000008102197220 */ /* 0x040fe40000410000 */
[C---:B------:R-:W-:Y:S02]  /*13fc0*/  FMUL.FTZ R140, R2.reuse, R140 ;  /* 0x0000008c028c7220 */ /* 0x040fe40000410000 */
[C---:B------:R-:W-:Y:S02]  /*13fd0*/  FMUL.FTZ R22, R2.reuse, R141 ;  /* 0x0000008d02167220 */ /* 0x040fe40000410000 */
[C---:B------:R-:W-:Y:S01]  /*13fe0*/  FMUL.FTZ R144, R2.reuse, R144 ;  /* 0x0000009002907220 */ /* 0x040fe20000410000 */
[----:B-1----:R-:W-:Y:S01]  /*13ff0*/  @P3 MOV R6, 0x3f317218 ;  /* 0x3f31721800063802 */ /* 0x002fe20000000f00 */
        /* <DEDUP_REMOVED lines=8> */
[----:B------:R-:W-:Y:S02]  /*14080*/  FMUL.FTZ R177, R2, R177 ;  /* 0x000000b102b17220 */ /* 0x000fe40000410000 */
[----:B------:R-:W1:Y:S01]  /*14090*/  @P0 MUFU.LG2 R2, R5 ;  /* 0x0000000500020308 */ /* 0x000e620000000c00 */
[----:B---3--:R-:W-:Y:S02]  /*140a0*/  @P2 FMUL.FTZ R13, R4, 0.69314718246459960938 ;  /* 0x3f317218040d2820 */ /* 0x008fe40000410000 */
[----:B------:R-:W-:Y:S02]  /*140b0*/  @P2 FMUL.FTZ R4, R9, c[0x0][0x2d0] ;  /* 0x0000b40009042a20 */ /* 0x000fe40000410000 */
[----:B----4-:R-:W-:Y:S02]  /*140c0*/  @P1 FMUL.FTZ R9, R3, 0.69314718246459960938 ;  /* 0x3f31721803091820 */ /* 0x010fe40000410000 */
[----:B------:R-:W-:-:S02]  /*140d0*/  @P1 FMUL.FTZ R3, R21, c[0x0][0x2d0] ;  /* 0x0000b40015031a20 */ /* 0x000fc40000410000 */
[----:B------:R-:W-:Y:S02]  /*140e0*/  @P3 FMUL.FTZ R17, R17, 0.69314718246459960938 ;  /* 0x3f31721811113820 */ /* 0x000fe40000410000 */
[----:B------:R-:W-:Y:S01]  /*140f0*/  @P1 FFMA.FTZ R34, R3, R72, R9 ;  /* 0x0000004803221223 */ /* 0x000fe20000010009 */
[----:B------:R-:W-:Y:S01]  /*14100*/  @P0 MOV R3, 0x3f317218 ;  /* 0x3f31721800030802 */ /* 0x000fe20000000f00 */
[----:B------:R-:W-:Y:S02]  /*14110*/  @P3 FMUL.FTZ R6, R6, c[0x0][0x2d0] ;  /* 0x0000b40006063a20 */ /* 0x000fe40000410000 */
[----:B------:R-:W-:Y:S01]  /*14120*/  @P2 FFMA.FTZ R33, R4, R73, R13 ;  /* 0x0000004904212223 */ /* 0x000fe2000001000d */
[----:B------:R-:W-:Y:S01]  /*14130*/  MOV R4, 0x1 ;  /* 0x0000000100047802 */ /* 0x000fe20000000f00 */
[----:B-1----:R-:W-:Y:S02]  /*14140*/  @P0 FMUL.FTZ R2, R2, 0.69314718246459960938 ;  /* 0x3f31721802020820 */ /* 0x002fe40000410000 */
[----:B------:R-:W-:-:S02]  /*14150*/  @P0 FMUL.FTZ R3, R3, c[0x0][0x2d0] ;  /* 0x0000b40003030a20 */ /* 0x000fc40000410000 */
[----:B------:R-:W-:Y:S02]  /*14160*/  @P3 FFMA.FTZ R32, R6, R74, R17 ;  /* 0x0000004a06203223 */ /* 0x000fe40000010011 */
        /* <DEDUP_REMOVED lines=15> */
[----:B------:R-:W-:Y:S01]  /*14260*/  FMUL.FTZ R179, R0, R179 ;  /* 0x000000b300b37220 */ /* 0x000fe20000410000 */
[----:B------:R-:W-:Y:S01]  /*14270*/  PRMT R0, R4, 0x7610, R0 ;  /* 0x0000761004007816 */ /* 0x000fe20000000000 */
[----:B------:R-:W-:-:S02]  /*14280*/  @P0 FFMA.FTZ R31, R3, R70, R2 ;  /* 0x00000046031f0223 */ /* 0x000fc40000010002 */
.L_x_488:
[----:B------:R1:W5:Y:S01]  /*14290*/  LDL R6, [R1+0x54] ;  /* 0x0000540001067983 */ /* 0x0003620000100800 */
[----:B------:R-:W-:Y:S03]  /*142a0*/  BSSY B0, `(.L_x_523) ;  /* 0x0000012000007945 */ /* 0x000fe60003800000 */
[----:B------:R-:W2:Y:S02]  /*142b0*/  S2R R35, SR_TID.X ;  /* 0x0000000000237919 */ /* 0x000ea40000002100 */
[----:B--2---:R-:W-:-:S13]  /*142c0*/  LOP3.LUT P6, RZ, R35, 0x7f, RZ, 0xc0, !PT ;  /* 0x0000007f23ff7812 */ /* 0x004fda00078cc0ff */
[----:B------:R-:W-:Y:S05]  /*142d0*/  @P6 BRA `(.L_x_524) ;  /* 0x000000e000006947 */ /* 0x000fea0003800000 */
[----:B-1----:R-:W1:Y:S01]  /*142e0*/  S2R R4, SR_LANEID ;  /* 0x0000000000047919 */ /* 0x002e620000000000 */
[----:B------:R-:W-:Y:S01]  /*142f0*/  VOTEU.ANY UR4, UPT, PT ;  /* 0x0000000000047886 */ /* 0x000fe200038e0100 */
[----:B------:R-:W-:Y:S01]  /*14300*/  IMAD.MOV.U32 R36, RZ, RZ, c[0x0][0x580] ;  /* 0x00016000ff247624 */ /* 0x000fe200078e00ff */
[----:B------:R-:W1:Y:S01]  /*14310*/  FLO.U32 R3, UR4 ;  /* 0x0000000400037d00 */ /* 0x000e6200080e0000 */
[----:B------:R-:W-:-:S07]  /*14320*/  IMAD.MOV.U32 R37, RZ, RZ, c[0x0][0x584] ;  /* 0x00016100ff257624 */ /* 0x000fce00078e00ff */
[----:B------:R-:W2:Y:S01]  /*14330*/  POPC R2, UR4 ;  /* 0x0000000400027d09 */ /* 0x000ea20008000000 */
[----:B-1----:R-:W-:-:S13]  /*14340*/  ISETP.EQ.U32.AND P0, PT, R3, R4, PT ;  /* 0x000000040300720c */ /* 0x002fda0003f02070 */
[----:B--2---:R-:W2:Y:S04]  /*14350*/  @P0 ATOMG.E.ADD.STRONG.GPU PT, R2, [R36.64], R2 ;  /* 0x00000002240209a8 */ /* 0x004ea800081ee1c8 */
[----:B------:R-:W1:Y:S04]  /*14360*/  S2R R4, SR_LTMASK ;  /* 0x0000000000047919 */ /* 0x000e680000003900 */
[----:B--2---:R1:W2:Y:S02]  /*14370*/  SHFL.IDX PT, R3, R2, R3, 0x1f ;  /* 0x00001f0302037589 */ /* 0x0042a400000e0000 */
[----:B-1----:R-:W-:-:S06]  /*14380*/  LOP3.LUT R2, R4, UR4, RZ, 0xc0, !PT ;  /* 0x0000000404027c12 */ /* 0x002fcc000f8ec0ff */
[----:B------:R-:W2:Y:S02]  /*14390*/  POPC R2, R2 ;  /* 0x0000000200027309 */ /* 0x000ea40000000000 */
[----:B--2--5:R-:W-:-:S05]  /*143a0*/  IADD3 R6, R3, c[0x0][0xc], R2 ;  /* 0x0000030003067a10 */ /* 0x024fca0007ffe002 */
[----:B------:R1:W-:Y:S02]  /*143b0*/  STL [R1+0x54], R6 ;  /* 0x0000540601007387 */ /* 0x0003e40000100800 */
.L_x_524:
[----:B-1----:R-:W-:Y:S05]  /*143c0*/  BSYNC B0 ;  /* 0x0000000000007941 */ /* 0x002fea0003800000 */
.L_x_523:
[----:B------:R-:W-:Y:S01]  /*143d0*/  PRMT R0, R0, 0x9910, RZ ;  /* 0x0000991000007816 */ /* 0x000fe200000000ff */
[----:B------:R-:W-:Y:S01]  /*143e0*/  BSSY B1, `(.L_x_525) ;  /* 0x0000193000017945 */ /* 0x000fe20003800000 */
[----:B-----5:R-:W-:Y:S02]  /*143f0*/  IMAD.MOV.U32 R47, RZ, RZ, R6 ;  /* 0x000000ffff2f7224 */ /* 0x020fe400078e0006 */
[----:B------:R-:W-:-:S13]  /*14400*/  ISETP.NE.AND P0, PT, R0, RZ, PT ;  /* 0x000000ff0000720c */ /* 0x000fda0003f05270 */
[----:B------:R-:W-:Y:S05]  /*14410*/  @!P0 BRA `(.L_x_526) ;  /* 0x00000f6000008947 */ /* 0x000fea0003800000 */
[----:B------:R-:W2:Y:S04]  /*14420*/  LDL R44, [R1+0x58] ;  /* 0x00005800012c7983 */ /* 0x000ea80000100800 */
[----:B------:R-:W3:Y:S04]  /*14430*/  LDL R43, [R1+0x68] ;  /* 0x00006800012b7983 */ /* 0x000ee80000100800 */
[----:B------:R-:W4:Y:S04]  /*14440*/  LDL R42, [R1+0x70] ;  /* 0x00007000012a7983 */ /* 0x000f280000100800 */
[----:B------:R-:W5:Y:S04]  /*14450*/  LDL R41, [R1+0x6c] ;  /* 0x00006c0001297983 */ /* 0x000f680000100800 */
[----:B------:R-:W4:Y:S04]  /*14460*/  LDL R40, [R1+0x5c] ;  /* 0x00005c0001287983 */ /* 0x000f280000100800 */
[----:B------:R-:W4:Y:S04]  /*14470*/  LDL R39, [R1+0x64] ;  /* 0x0000640001277983 */ /* 0x000f280000100800 */
[----:B------:R-:W4:Y:S04]  /*14480*/  LDL R38, [R1+0x60] ;  /* 0x0000600001267983 */ /* 0x000f280000100800 */
[----:B------:R-:W4:Y:S04]  /*14490*/  LDL R37, [R1+0x7c] ;  /* 0x00007c0001257983 */ /* 0x000f280000100800 */
[----:B------:R-:W4:Y:S01]  /*144a0*/  LDL R36, [R1+0x80] ;  /* 0x0000800001247983 */ /* 0x000f220000100800 */
[----:B------:R-:W-:Y:S01]  /*144b0*/  WARPSYNC 0xffffffff ;  /* 0xffffffff00007948 */ /* 0x000fe20003800000 */
[----:B------:R-:W-:-:S02]  /*144c0*/  F2FP.PACK_AB R30, R30, R124 ;  /* 0x0000007c1e1e723e */ /* 0x000fc400000000ff */
[----:B------:R-:W-:Y:S01]  /*144d0*/  BAR.SYNC.DEFER_BLOCKING 0x1, 0x80 ;  /* 0x0042000000007b1d */ /* 0x000fe20000010000 */
        /* <DEDUP_REMOVED lines=31> */
[----:B--2---:R1:W-:Y:S04]  /*146d0*/  STS [R44], R30 ;  /* 0x0000001e2c007388 */ /* 0x0043e80000000800 */
[----:B------:R1:W-:Y:S04]  /*146e0*/  STS [R44+0x400], R29 ;  /* 0x0004001d2c007388 */ /* 0x0003e80000000800 */
[----:B---3--:R1:W-:Y:S04]  /*146f0*/  STS [R43], R27 ;  /* 0x0000001b2b007388 */ /* 0x0083e80000000800 */
[----:B------:R1:W-:Y:S04]  /*14700*/  STS [R43+0x400], R26 ;  /* 0x0004001a2b007388 */ /* 0x0003e80000000800 */
[----:B------:R1:W-:Y:S04]  /*14710*/  STS [R44+0x2000], R28 ;  /* 0x0020001c2c007388 */ /* 0x0003e80000000800 */
[----:B------:R1:W-:Y:S04]  /*14720*/  STS [R44+0x2400], R122 ;  /* 0x0024007a2c007388 */ /* 0x0003e80000000800 */
[----:B------:R1:W-:Y:S04]  /*14730*/  STS [R43+0x2000], R25 ;  /* 0x002000192b007388 */ /* 0x0003e80000000800 */
[----:B------:R1:W-:Y:S04]  /*14740*/  STS [R43+0x2400], R130 ;  /* 0x002400822b007388 */ /* 0x0003e80000000800 */
[----:B----4-:R1:W-:Y:S04]  /*14750*/  STS [R42], R24 ;  /* 0x000000182a007388 */ /* 0x0103e80000000800 */
[----:B------:R1:W-:Y:S04]  /*14760*/  STS [R42+0x400], R23 ;  /* 0x000400172a007388 */ /* 0x0003e80000000800 */
[----:B-----5:R1:W-:Y:S04]  /*14770*/  STS [R41], R20 ;  /* 0x0000001429007388 */ /* 0x0203e80000000800 */
[----:B------:R1:W-:Y:S04]  /*14780*/  STS [R41+0x400], R19 ;  /* 0x0004001329007388 */ /* 0x0003e80000000800 */
[----:B------:R1:W-:Y:S04]  /*14790*/  STS [R42+0x2000], R22 ;  /* 0x002000162a007388 */ /* 0x0003e80000000800 */
[----:B------:R1:W-:Y:S04]  /*147a0*/  STS [R42+0x2400], R21 ;  /* 0x002400152a007388 */ /* 0x0003e80000000800 */
[----:B------:R1:W-:Y:S04]  /*147b0*/  STS [R41+0x2000], R18 ;  /* 0x0020001229007388 */ /* 0x0003e80000000800 */
[----:B------:R1:W-:Y:S04]  /*147c0*/  STS [R41+0x2400], R17 ;  /* 0x0024001129007388 */ /* 0x0003e80000000800 */
[----:B------:R1:W-:Y:S04]  /*147d0*/  STS [R40], R16 ;  /* 0x0000001028007388 */ /* 0x0003e80000000800 */
[----:B------:R1:W-:Y:S04]  /*147e0*/  STS [R40+0x400], R15 ;  /* 0x0004000f28007388 */ /* 0x0003e80000000800 */
[----:B------:R1:W-:Y:S04]  /*147f0*/  STS [R39], R12 ;  /* 0x0000000c27007388 */ /* 0x0003e80000000800 */
        /* <DEDUP_REMOVED lines=13> */
[----:B------:R-:W-:Y:S06]  /*148d0*/  BAR.SYNC.DEFER_BLOCKING 0x1, 0x80 ;  /* 0x0042000000007b1d */ /* 0x000fec0000010000 */
[----:B------:R-:W-:Y:S05]  /*148e0*/  BRA.CONV ~URZ, `(.L_x_527) ;  /* 0x000000737f007947 */ /* 0x000fea000b800000 */
[----:B-1----:R-:W-:Y:S01]  /*148f0*/  SHF.R.S32.HI R10, RZ, 0x1f, R35 ;  /* 0x0000001fff0a7819 */ /* 0x002fe20000011423 */
[----:B------:R-:W-:Y:S01]  /*14900*/  IMAD.MOV.U32 R8, RZ, RZ, RZ ;  /* 0x000000ffff087224 */ /* 0x000fe200078e00ff */
[----:B------:R-:W-:Y:S01]  /*14910*/  MOV R9, 0x14960 ;  /* 0x0001496000097802 */ /* 0x000fe20000000f00 */
[----:B------:R-:W-:Y:S01]  /*14920*/  IMAD.MOV.U32 R7, RZ, RZ, 0x1f ;  /* 0x0000001fff077424 */ /* 0x000fe200078e00ff */
[----:B------:R-:W-:-:S04]  /*14930*/  LEA.HI R10, R10, R35, RZ, 0x7 ;  /* 0x000000230a0a7211 */ /* 0x000fc800078f38ff */
[----:B------:R-:W-:Y:S02]  /*14940*/  SHF.R.S32.HI R10, RZ, 0x7, R10 ;  /* 0x00000007ff0a7819 */ /* 0x000fe4000001140a */
[----:B------:R-:W-:Y:S05]  /*14950*/  CALL.REL.NOINC `($__internal_1_$__cuda_sm70_shflsync_idx_p) ;  /* 0x0000260000007944 */ /* 0x000fea0003c00000 */
.L_x_527:
[----:B-1----:R-:W2:Y:S04]  /*14960*/  LDL R2, [R1+0x74] ;  /* 0x0000740001027983 */ /* 0x002ea80000100800 */
[----:B------:R-:W3:Y:S04]  /*14970*/  LDL R5, [R1+0x78] ;  /* 0x0000780001057983 */ /* 0x000ee80000100800 */
[----:B------:R-:W4:Y:S04]  /*14980*/  LDL.LU R4, [R1+0x44] ;  /* 0x0000440001047983 */ /* 0x000f280000300800 */
[----:B------:R-:W5:Y:S04]  /*14990*/  LDL.LU R15, [R1+0x48] ;  /* 0x00004800010f7983 */ /* 0x000f680000300800 */
[----:B------:R-:W2:Y:S01]  /*149a0*/  LDL.LU R17, [R1+0x50] ;  /* 0x0000500001117983 */ /* 0x000ea20000300800 */
[----:B------:R-:W-:-:S03]  /*149b0*/  IMAD.MOV.U32 R0, RZ, RZ, 0x1 ;  /* 0x00000001ff007424 */ /* 0x000fc600078e00ff */
[----:B------:R-:W3:Y:S02]  /*149c0*/  LDL R14, [R1+0x88] ;  /* 0x00008800010e7983 */ /* 0x000ee40000100800 */
[----:B------:R-:W-:Y:S02]  /*149d0*/  ISETP.NE.AND P0, PT, R0, c[0x0][0x4e8], PT ;  /* 0x00013a0000007a0c */ /* 0x000fe40003f05270 */
[----:B------:R-:W3:Y:S04]  /*149e0*/  LDL.64 R48, [R1+0x28] ;  /* 0x0000280001307983 */ /* 0x000ee80000100a00 */
[----:B------:R-:W1:Y:S04]  /*149f0*/  S2R R16, SR_TID.X ;  /* 0x0000000000107919 */ /* 0x000e680000002100 */
[----:B------:R-:W1:Y:S01]  /*14a00*/  S2R R18, SR_TID.X ;  /* 0x0000000000127919 */ /* 0x000e620000002100 */
[----:B------:R-:W-:-:S02]  /*14a10*/  ULDC UR5, c[0x0][0x4e8] ;  /* 0x00013a0000057ab9 */ /* 0x000fc40000000800 */
[----:B------:R-:W-:Y:S02]  /*14a20*/  ULDC UR4, c[0x0][0x388] ;  /* 0x0000e20000047ab9 */ /* 0x000fe40000000800 */
[----:B------:R-:W-:Y:S01]  /*14a30*/  UIMAD UR4, UR5, UR4, URZ ;  /* 0x00000004050472a4 */ /* 0x000fe2000f8e023f */
[----:B----4-:R-:W-:Y:S01]  /*14a40*/  SHF.R.S32.HI R0, RZ, 0x1f, R4 ;  /* 0x0000001fff007819 */ /* 0x010fe20000011404 */
[----:B------:R-:W-:Y:S01]  /*14a50*/  IMAD.WIDE.U32 R6, R4, c[0x0][0x490], RZ ;  /* 0x0001240004067a25 */ /* 0x000fe200078e00ff */
[----:B-----5:R-:W-:-:S03]  /*14a60*/  SHF.R.S32.HI R8, RZ, 0x1f, R15 ;  /* 0x0000001fff087819 */ /* 0x020fc6000001140f */
[----:B--2---:R-:W-:Y:S02]  /*14a70*/  IMAD.IADD R3, R2, 0x1, R17 ;  /* 0x0000000102037824 */ /* 0x004fe400078e0211 */
[C---:B------:R-:W-:Y:S02]  /*14a80*/  IMAD R2, R0.reuse, c[0x0][0x490], RZ ;  /* 0x0001240000027a24 */ /* 0x040fe400078e02ff */
[----:B------:R-:W-:Y:S02]  /*14a90*/  IMAD R0, R0, c[0x0][0x3e8], RZ ;  /* 0x0000fa0000007a24 */ /* 0x000fe400078e02ff */
[----:B------:R-:W-:-:S04]  /*14aa0*/  @P0 IMAD.HI.U32 R12, R3, c[0x0][0x4ec], RZ ;  /* 0x00013b00030c0a27 */ /* 0x000fc800078e00ff */
[----:B---3--:R-:W-:Y:S02]  /*14ab0*/  IMAD.IADD R10, R5, 0x1, R17 ;  /* 0x00000001050a7824 */ /* 0x008fe400078e0211 */
[C---:B------:R-:W-:Y:S02]  /*14ac0*/  IMAD R9, R4.reuse, c[0x0][0x494], R2 ;  /* 0x0001250004097a24 */ /* 0x040fe400078e0202 */
[C---:B------:R-:W-:Y:S02]  /*14ad0*/  IMAD R11, R4.reuse, c[0x0][0x3ec], R0 ;  /* 0x0000fb00040b7a24 */ /* 0x040fe400078e0200 */
[----:B------:R-:W-:Y:S01]  /*14ae0*/  IMAD.MOV.U32 R2, RZ, RZ, R3 ;  /* 0x000000ffff027224 */ /* 0x000fe200078e0003 */
[----:B------:R-:W-:Y:S01]  /*14af0*/  @P0 SHF.R.U32.HI R2, RZ, c[0x0][0x4f0], R12 ;  /* 0x00013c00ff020a19 */ /* 0x000fe2000001160c */
[----:B------:R-:W-:-:S04]  /*14b00*/  IMAD.WIDE.U32 R4, R4, c[0x0][0x3e8], RZ ;  /* 0x0000fa0004047a25 */ /* 0x000fc800078e00ff */
[----:B------:R-:W-:-:S04]  /*14b10*/  @P0 IMAD.HI.U32 R13, R10, c[0x0][0x4ec], RZ ;  /* 0x00013b000a0d0a27 */ /* 0x000fc800078e00ff */
[----:B------:R-:W-:Y:S02]  /*14b20*/  IMAD.IADD R7, R7, 0x1, R9 ;  /* 0x0000000107077824 */ /* 0x000fe400078e0209 */
[C---:B------:R-:W-:Y:S02]  /*14b30*/  IMAD R9, R8.reuse, c[0x0][0x498], RZ ;  /* 0x0001260008097a24 */ /* 0x040fe400078e02ff */
[----:B------:R-:W-:Y:S02]  /*14b40*/  IMAD R8, R8, c[0x0][0x3f0], RZ ;  /* 0x0000fc0008087a24 */ /* 0x000fe400078e02ff */
[----:B------:R-:W-:Y:S01]  /*14b50*/  IMAD.MOV.U32 R0, RZ, RZ, R10 ;  /* 0x000000ffff007224 */ /* 0x000fe200078e000a */
[----:B------:R-:W-:Y:S01]  /*14b60*/  @P0 SHF.R.U32.HI R0, RZ, c[0x0][0x4f0], R13 ;  /* 0x00013c00ff000a19 */ /* 0x000fe2000001160d */
[----:B------:R-:W-:Y:S02]  /*14b70*/  IMAD.IADD R5, R5, 0x1, R11 ;  /* 0x0000000105057824 */ /* 0x000fe400078e020b */
[----:B------:R-:W-:-:S02]  /*14b80*/  IMAD.MOV R11, RZ, RZ, -R2 ;  /* 0x000000ffff0b7224 */ /* 0x000fc400078e0a02 */
[C---:B------:R-:W-:Y:S02]  /*14b90*/  IMAD R13, R15.reuse, c[0x0][0x49c], R9 ;  /* 0x000127000f0d7a24 */ /* 0x040fe400078e0209 */
[C---:B------:R-:W-:Y:S02]  /*14ba0*/  IMAD R12, R15.reuse, c[0x0][0x3f4], R8 ;  /* 0x0000fd000f0c7a24 */ /* 0x040fe400078e0208 */
[----:B------:R-:W-:Y:S01]  /*14bb0*/  IMAD.WIDE.U32 R8, R15, c[0x0][0x3f0], R4 ;  /* 0x0000fc000f087a25 */ /* 0x000fe200078e0004 */
[----:B------:R-:W-:-:S03]  /*14bc0*/  SHF.R.S32.HI R5, RZ, 0x1f, R0 ;  /* 0x0000001fff057819 */ /* 0x000fc60000011400 */
[----:B------:R-:W-:-:S04]  /*14bd0*/  IMAD.WIDE.U32 R6, R15, c[0x0][0x498], R6 ;  /* 0x000126000f067a25 */ /* 0x000fc800078e0006 */
[----:B------:R-:W-:Y:S01]  /*14be0*/  IMAD R4, R11, c[0x0][0x4e8], R3 ;  /* 0x00013a000b047a24 */ /* 0x000fe200078e0203 */
[----:B------:R-:W-:Y:S01]  /*14bf0*/  SHF.R.S32.HI R11, RZ, 0x1f, R2 ;  /* 0x0000001fff0b7819 */ /* 0x000fe20000011402 */
[----:B------:R-:W-:Y:S01]  /*14c00*/  IMAD.IADD R3, R9, 0x1, R12 ;  /* 0x0000000109037824 */ /* 0x000fe200078e020c */
[----:B------:R-:W-:Y:S01]  /*14c10*/  IADD3 R6, P0, R2, R6, RZ ;  /* 0x0000000602067210 */ /* 0x000fe20007f1e0ff */
[----:B------:R-:W-:Y:S01]  /*14c20*/  IMAD R5, R5, c[0x0][0x3e0], RZ ;  /* 0x0000f80005057a24 */ /* 0x000fe200078e02ff */
[----:B------:R-:W-:Y:S01]  /*14c30*/  SHF.R.S32.HI R9, RZ, 0x1f, R4 ;  /* 0x0000001fff097819 */ /* 0x000fe20000011404 */
[----:B------:R-:W-:Y:S01]  /*14c40*/  IMAD.MOV.U32 R2, RZ, RZ, R8 ;  /* 0x000000ffff027224 */ /* 0x000fe200078e0008 */
[----:B------:R-:W-:Y:S01]  /*14c50*/  IADD3.X R7, R11, R7, R13, P0, !PT ;  /* 0x000000070b077210 */ /* 0x000fe200007fe40d */
[----:B------:R-:W-:Y:S01]  /*14c60*/  IMAD R12, R0, c[0x0][0x3e4], R5 ;  /* 0x0000f900000c7a24 */ /* 0x000fe200078e0205 */
[----:B-1----:R-:W-:Y:S01]  /*14c70*/  SHF.R.S32.HI R15, RZ, 0x1f, R16 ;  /* 0x0000001fff0f7819 */ /* 0x002fe20000011410 */
[----:B------:R-:W-:-:S02]  /*14c80*/  IMAD R5, R9, c[0x0][0x488], RZ ;  /* 0x0001220009057a24 */ /* 0x000fc400078e02ff */
[----:B------:R-:W-:Y:S01]  /*14c90*/  IMAD.WIDE.U32 R8, R0, c[0x0][0x3e0], R2 ;  /* 0x0000f80000087a25 */ /* 0x000fe200078e0002 */
[----:B------:R-:W-:-:S03]  /*14ca0*/  LEA.HI R15, R15, R16, RZ, 0x5 ;  /* 0x000000100f0f7211 */ /* 0x000fc600078f28ff */
[----:B------:R-:W-:Y:S02]  /*14cb0*/  IMAD.MOV R0, RZ, RZ, -R0 ;  /* 0x000000ffff007224 */ /* 0x000fe400078e0a00 */
[C---:B------:R-:W-:Y:S02]  /*14cc0*/  IMAD R11, R4.reuse, c[0x0][0x48c], R5 ;  /* 0x00012300040b7a24 */ /* 0x040fe400078e0205 */
[----:B------:R-:W-:Y:S01]  /*14cd0*/  IMAD.WIDE.U32 R2, R4, c[0x0][0x488], R6 ;  /* 0x0001220004027a25 */ /* 0x000fe200078e0006 */
[----:B------:R-:W-:-:S03]  /*14ce0*/  LOP3.LUT R15, R15, 0xffffffe0, RZ, 0xc0, !PT ;  /* 0xffffffe00f0f7812 */ /* 0x000fc600078ec0ff */
[----:B------:R-:W-:Y:S02]  /*14cf0*/  IMAD R6, R0, c[0x0][0x4e8], R10 ;  /* 0x00013a0000067a24 */ /* 0x000fe400078e020a */
[----:B------:R-:W-:Y:S01]  /*14d00*/  IMAD.IADD R0, R3, 0x1, R11 ;  /* 0x0000000103007824 */ /* 0x000fe200078e020b */
[----:B------:R-:W-:Y:S01]  /*14d10*/  LEA R3, P0, R2, c[0x0][0x450], 0x2 ;  /* 0x0001140002037a11 */ /* 0x000fe200078010ff */
[----:B------:R-:W-:-:S03]  /*14d20*/  IMAD.IADD R15, R16, 0x1, -R15 ;  /* 0x00000001100f7824 */ /* 0x000fc600078e0a0f */
[----:B------:R-:W-:Y:S01]  /*14d30*/  LEA.HI.X R2, R2, c[0x0][0x454], R0, 0x2, P0 ;  /* 0x0001150002027a11 */ /* 0x000fe200000f1400 */
[----:B------:R-:W-:Y:S01]  /*14d40*/  IMAD.IADD R0, R14, 0x1, R17 ;  /* 0x000000010e007824 */ /* 0x000fe200078e0211 */
[----:B------:R-:W-:Y:S01]  /*14d50*/  LOP3.LUT P1, RZ, R15, 0x3, RZ, 0xc0, !PT ;  /* 0x000000030fff7812 */ /* 0x000fe2000782c0ff */
[----:B------:R-:W-:Y:S01]  /*14d60*/  IMAD.IADD R5, R9, 0x1, R12 ;  /* 0x0000000109057824 */ /* 0x000fe200078e020c */
[----:B------:R-:W-:Y:S01]  /*14d70*/  SHFL.IDX PT, R14, R3, RZ, 0x1c1f ;  /* 0x001c1fff030e7589 */ /* 0x000fe200000e0000 */
[----:B------:R-:W-:-:S03]  /*14d80*/  IMAD.MOV.U32 R4, RZ, RZ, R8 ;  /* 0x000000ffff047224 */ /* 0x000fc600078e0008 */
[----:B------:R-:W1:Y:S04]  /*14d90*/  SHFL.IDX PT, R15, R2, RZ, 0x1c1f ;  /* 0x001c1fff020f7589 */ /* 0x000e6800000e0000 */
[----:B------:R-:W-:Y:S04]  /*14da0*/  SHFL.IDX PT, R12, R3, 0x1, 0x1c1f ;  /* 0x003c1f00030c7f89 */ /* 0x000fe800000e0000 */
[----:B------:R-:W2:Y:S04]  /*14db0*/  SHFL.IDX PT, R13, R2, 0x1, 0x1c1f ;  /* 0x003c1f00020d7f89 */ /* 0x000ea800000e0000 */
[----:B------:R-:W-:Y:S04]  /*14dc0*/  SHFL.IDX PT, R10, R3, 0x2, 0x1c1f ;  /* 0x005c1f00030a7f89 */ /* 0x000fe800000e0000 */
[----:B------:R-:W3:Y:S04]  /*14dd0*/  SHFL.IDX PT, R11, R2, 0x2, 0x1c1f ;  /* 0x005c1f00020b7f89 */ /* 0x000ee800000e0000 */
[----:B------:R4:W-:Y:S04]  /*14de0*/  SHFL.IDX PT, R8, R3, 0x3, 0x1c1f ;  /* 0x007c1f0003087f89 */ /* 0x0009e800000e0000 */
[----:B------:R5:W1:Y:S01]  /*14df0*/  SHFL.IDX PT, R9, R2, 0x3, 0x1c1f ;  /* 0x007c1f0002097f89 */ /* 0x000a6200000e0000 */
[----:B------:R-:W-:-:S02]  /*14e00*/  SHF.R.S32.HI R7, RZ, 0x1f, R6 ;  /* 0x0000001fff077819 */ /* 0x000fc40000011406 */
[----:B------:R-:W-:-:S03]  /*14e10*/  ISETP.GE.OR P4, PT, R0, UR4, P1 ;  /* 0x0000000400007c0c */ /* 0x000fc60008f86670 */
[----:B------:R-:W-:Y:S01]  /*14e20*/  IMAD R7, R7, c[0x0][0x3d8], RZ ;  /* 0x0000f60007077a24 */ /* 0x000fe200078e02ff */
[----:B------:R-:W-:Y:S01]  /*14e30*/  SHF.R.S32.HI R16, RZ, 0x1f, R18 ;  /* 0x0000001fff107819 */ /* 0x000fe20000011412 */
[----:B------:R-:W-:Y:S01]  /*14e40*/  IMAD.WIDE.U32 R4, R6, c[0x0][0x3d8], R4 ;  /* 0x0000f60006047a25 */ /* 0x000fe200078e0004 */
[C---:B----4-:R-:W-:Y:S02]  /*14e50*/  IADD3 R3, R0.reuse, 0x8, RZ ;  /* 0x0000000800037810 */ /* 0x050fe40007ffe0ff */
[C---:B-----5:R-:W-:Y:S02]  /*14e60*/  IADD3 R2, R0.reuse, 0x40, RZ ;  /* 0x0000004000027810 */ /* 0x060fe40007ffe0ff */
[----:B------:R-:W-:Y:S02]  /*14e70*/  IADD3 R0, R0, 0x48, RZ ;  /* 0x0000004800007810 */ /* 0x000fe40007ffe0ff */
[----:B------:R-:W-:Y:S02]  /*14e80*/  ISETP.GE.OR P3, PT, R3, UR4, P1 ;  /* 0x0000000403007c0c */ /* 0x000fe40008f66670 */
[----:B------:R-:W-:-:S02]  /*14e90*/  ISETP.GE.OR P2, PT, R2, UR4, P1 ;  /* 0x0000000402007c0c */ /* 0x000fc40008f46670 */
[----:B------:R-:W-:Y:S01]  /*14ea0*/  ISETP.GE.OR P1, PT, R0, UR4, P1 ;  /* 0x0000000400007c0c */ /* 0x000fe20008f26670 */
[----:B------:R-:W-:Y:S01]  /*14eb0*/  IMAD R7, R6, c[0x0][0x3dc], R7 ;  /* 0x0000f70006077a24 */ /* 0x000fe200078e0207 */
[----:B------:R-:W-:Y:S01]  /*14ec0*/  LEA.HI R16, R16, R18, RZ, 0x3 ;  /* 0x0000001210107211 */ /* 0x000fe200078f18ff */
[----:B-1----:R-:W-:Y:S01]  /*14ed0*/  @!P4 ST.E [R14.64], R32 ;  /* 0x000000200e00c985 */ /* 0x002fe2000c101908 */
[----:B------:R-:W-:Y:S01]  /*14ee0*/  LEA R2, P0, R4, c[0x0][0x380], 0x1 ;  /* 0x0000e00004027a11 */ /* 0x000fe200078008ff */
[----:B------:R-:W-:Y:S01]  /*14ef0*/  IMAD.IADD R0, R5, 0x1, R7 ;  /* 0x0000000105007824 */ /* 0x000fe200078e0207 */
[----:B------:R-:W-:-:S03]  /*14f00*/  SHF.R.S32.HI R16, RZ, 0x3, R16 ;  /* 0x00000003ff107819 */ /* 0x000fc60000011410 */
[----:B--2---:R-:W-:Y:S01]  /*14f10*/  @!P3 ST.E [R12.64], R33 ;  /* 0x000000210c00b985 */ /* 0x004fe2000c101908 */
[----:B------:R-:W-:-:S03]  /*14f20*/  LEA.HI.X R0, R4, c[0x0][0x384], R0, 0x1, P0 ;  /* 0x0000e10004007a11 */ /* 0x000fc600000f0c00 */
[----:B---3--:R-:W-:Y:S01]  /*14f30*/  @!P2 ST.E [R10.64], R34 ;  /* 0x000000220a00a985 */ /* 0x008fe2000c101908 */
[----:B------:R-:W-:-:S03]  /*14f40*/  IMAD.IADD R3, R16, 0x1, R17 ;  /* 0x0000000110037824 */ /* 0x000fc600078e0211 */
[----:B------:R-:W-:Y:S04]  /*14f50*/  @!P1 ST.E [R8.64], R31 ;  /* 0x0000001f08009985 */ /* 0x000fe8000c101908 */
[----:B------:R-:W1:Y:S04]  /*14f60*/  SHFL.IDX PT, R8, R2, RZ, 0x181f ;  /* 0x00181fff02087589 */ /* 0x000e6800000e0000 */
[----:B------:R-:W-:Y:S01]  /*14f70*/  LDS.128 R20, [R241+0x80] ;  /* 0x00008000f1147984 */ /* 0x000fe20000000c00 */
[----:B------:R-:W-:-:S03]  /*14f80*/  ISETP.GE.AND P5, PT, R48, c[0x0][0x3c8], PT ;  /* 0x0000f20030007a0c */ /* 0x000fc60003fa6270 */
[----:B------:R-:W2:Y:S01]  /*14f90*/  SHFL.IDX PT, R7, R0, RZ, 0x181f ;  /* 0x00181fff00077589 */ /* 0x000ea200000e0000 */
[----:B------:R-:W-:-:S03]  /*14fa0*/  IADD3 R4, R3, 0x10, RZ ;  /* 0x0000001003047810 */ /* 0x000fc60007ffe0ff */
[----:B------:R-:W3:Y:S04]  /*14fb0*/  SHFL.IDX PT, R6, R2, 0x1, 0x181f ;  /* 0x00381f0002067f89 */ /* 0x000ee800000e0000 */
[----:B------:R-:W4:Y:S01]  /*14fc0*/  SHFL.IDX PT, R5, R2, 0x2, 0x181f ;  /* 0x00581f0002057f89 */ /* 0x000f2200000e0000 */
[----:B------:R-:W-:-:S03]  /*14fd0*/  ISETP.GE.OR P2, PT, R4, UR4, P5 ;  /* 0x0000000404007c0c */ /* 0x000fc6000af46670 */
[----:B------:R-:W5:Y:S01]  /*14fe0*/  SHFL.IDX PT, R11, R0, 0x1, 0x181f ;  /* 0x00381f00000b7f89 */ /* 0x000f6200000e0000 */
[----:B------:R-:W-:-:S03]  /*14ff0*/  ISETP.GE.OR P3, PT, R3, UR4, P5 ;  /* 0x0000000403007c0c */ /* 0x000fc6000af66670 */
[----:B------:R-:W5:Y:S01]  /*15000*/  SHFL.IDX PT, R10, R0, 0x2, 0x181f ;  /* 0x00581f00000a7f89 */ /* 0x000f6200000e0000 */
[----:B------:R-:W-:-:S03]  /*15010*/  IADD3 R4, R3, 0x20, RZ ;  /* 0x0000002003047810 */ /* 0x000fc60007ffe0ff */
[----:B------:R-:W5:Y:S01]  /*15020*/  LDS.128 R16, [R241+0x880] ;  /* 0x00088000f1107984 */ /* 0x000f620000000c00 */
[----:B------:R-:W-:-:S03]  /*15030*/  ISETP.GE.OR P0, PT, R4, UR4, P5 ;  /* 0x0000000404007c0c */ /* 0x000fc6000af06670 */
[----:B------:R-:W5:Y:S02]  /*15040*/  LDS.128 R12, [R241+0x1080] ;  /* 0x00108000f10c7984 */ /* 0x000f640000000c00 */
[C---:B-1----:R-:W-:Y:S02]  /*15050*/  @!P3 LEA R8, P4, R48.reuse, R8, 0x1 ;  /* 0x000000083008b211 */ /* 0x042fe400078808ff */
[----:B------:R-:W-:Y:S01]  /*15060*/  LDS.128 R24, [R241+0x1880] ;  /* 0x00188000f1187984 */ /* 0x000fe20000000c00 */
[C---:B------:R-:W-:Y:S02]  /*15070*/  IADD3 R29, R3.reuse, 0x30, RZ ;  /* 0x00000030031d7810 */ /* 0x040fe40007ffe0ff */
[C---:B--2---:R-:W-:Y:S01]  /*15080*/  @!P3 LEA.HI.X R9, R48.reuse, R7, R49, 0x1, P4 ;  /* 0x000000073009b211 */ /* 0x044fe200020f0c31 */
[----:B------:R-:W1:Y:S01]  /*15090*/  SHFL.IDX PT, R45, R2, 0x3, 0x181f ;  /* 0x00781f00022d7f89 */ /* 0x000e6200000e0000 */
[C---:B---3--:R-:W-:Y:S02]  /*150a0*/  @!P2 LEA R6, P1, R48.reuse, R6, 0x1 ;  /* 0x000000063006a211 */ /* 0x048fe400078208ff */
[----:B------:R-:W-:Y:S01]  /*150b0*/  IADD3 R28, R3, 0x40, RZ ;  /* 0x00000040031c7810 */ /* 0x000fe20007ffe0ff */
[----:B------:R-:W2:Y:S01]  /*150c0*/  SHFL.IDX PT, R46, R0, 0x3, 0x181f ;  /* 0x00781f00002e7f89 */ /* 0x000ea200000e0000 */
[----:B----4-:R-:W-:-:S02]  /*150d0*/  @!P0 LEA R4, P4, R48, R5, 0x1 ;  /* 0x0000000530048211 */ /* 0x010fc400078808ff */
[C-C-:B-----5:R-:W-:Y:S01]  /*150e0*/  @!P2 LEA.HI.X R7, R48.reuse, R11, R49.reuse, 0x1, P1 ;  /* 0x0000000b3007a211 */ /* 0x160fe200008f0c31 */
[----:B------:R-:W-:Y:S01]  /*150f0*/  LDS.128 R32, [R241+0x2880] ;  /* 0x00288000f1207984 */ /* 0x000fe20000000c00 */
[----:B------:R-:W-:Y:S02]  /*15100*/  @!P0 LEA.HI.X R5, R48, R10, R49, 0x1, P4 ;  /* 0x0000000a30058211 */ /* 0x000fe400020f0c31 */
[----:B------:R-:W-:Y:S01]  /*15110*/  ISETP.GE.OR P1, PT, R29, UR4, P5 ;  /* 0x000000041d007c0c */ /* 0x000fe2000af26670 */
[----:B------:R-:W-:Y:S01]  /*15120*/  LDS.128 R36, [R241+0x3080] ;  /* 0x00308000f1247984 */ /* 0x000fe20000000c00 */
[----:B------:R-:W-:-:S03]  /*15130*/  ISETP.GE.OR P4, PT, R28, UR4, P5 ;  /* 0x000000041c007c0c */ /* 0x000fc6000af86670 */
[----:B------:R-:W-:Y:S04]  /*15140*/  LDS.128 R28, [R241+0x2080] ;  /* 0x00208000f11c7984 */ /* 0x000fe80000000c00 */
[----:B------:R-:W3:Y:S04]  /*15150*/  SHFL.IDX PT, R44, R2, 0x4, 0x181f ;  /* 0x00981f00022c7f89 */ /* 0x000ee800000e0000 */
[----:B------:R-:W-:Y:S04]  /*15160*/  LDS.128 R40, [R241+0x3880] ;  /* 0x00388000f1287984 */ /* 0x000fe80000000c00 */
[----:B------:R4:W-:Y:S04]  /*15170*/  @!P3 ST.E.128 [R8.64], R20 ;  /* 0x000000140800b985 */ /* 0x0009e8000c101d08 */
[----:B------:R-:W5:Y:S04]  /*15180*/  SHFL.IDX PT, R9, R2, 0x5, 0x181f ;  /* 0x00b81f0002097f89 */ /* 0x000f6800000e0000 */
[----:B------:R-:W1:Y:S04]  /*15190*/  SHFL.IDX PT, R11, R0, 0x4, 0x181f ;  /* 0x00981f00000b7f89 */ /* 0x000e6800000e0000 */
[----:B------:R-:W-:Y:S04]  /*151a0*/  SHFL.IDX PT, R10, R2, 0x6, 0x181f ;  /* 0x00d81f00020a7f89 */ /* 0x000fe800000e0000 */
[----:B------:R-:W1:Y:S04]  /*151b0*/  SHFL.IDX PT, R21, R0, 0x5, 0x181f ;  /* 0x00b81f0000157f89 */ /* 0x000e6800000e0000 */
[----:B------:R-:W1:Y:S04]  /*151c0*/  SHFL.IDX PT, R20, R0, 0x6, 0x181f ;  /* 0x00d81f0000147f89 */ /* 0x000e6800000e0000 */
[----:B------:R-:W-:Y:S01]  /*151d0*/  @!P2 ST.E.128 [R6.64], R16 ;  /* 0x000000100600a985 */ /* 0x000fe2000c101d08 */
[----:B----4-:R-:W-:-:S02]  /*151e0*/  IADD3 R22, R3, 0x50, RZ ;  /* 0x0000005003167810 */ /* 0x010fc40007ffe0ff */
[C---:B------:R-:W-:Y:S02]  /*151f0*/  IADD3 R8, R3.reuse, 0x60, RZ ;  /* 0x0000006003087810 */ /* 0x040fe40007ffe0ff */
[----:B------:R-:W-:Y:S01]  /*15200*/  ISETP.GE.OR P3, PT, R22, UR4, P5 ;  /* 0x0000000416007c0c */ /* 0x000fe2000af66670 */
[----:B------:R1:W-:Y:S01]  /*15210*/  @!P0 ST.E.128 [R4.64], R12 ;  /* 0x0000000c04008985 */ /* 0x0003e2000c101d08 */
[----:B------:R-:W-:Y:S02]  /*15220*/  ISETP.GE.OR P2, PT, R8, UR4, P5 ;  /* 0x0000000408007c0c */ /* 0x000fe4000af46670 */
[----:B------:R-:W-:-:S04]  /*15230*/  IADD3 R3, R3, 0x70, RZ ;  /* 0x0000007003037810 */ /* 0x000fc80007ffe0ff */
[----:B------:R-:W-:Y:S02]  /*15240*/  ISETP.GE.OR P5, PT, R3, UR4, P5 ;  /* 0x0000000403007c0c */ /* 0x000fe4000afa6670 */
[----:B-1----:R-:W-:-:S04]  /*15250*/  @!P1 LEA R4, P0, R48, R45, 0x1 ;  /* 0x0000002d30049211 */ /* 0x002fc800078008ff */
[C---:B--2---:R-:W-:Y:S02]  /*15260*/  @!P1 LEA.HI.X R5, R48.reuse, R46, R49, 0x1, P0 ;  /* 0x0000002e30059211 */ /* 0x044fe400000f0c31 */
[----:B---3--:R-:W-:-:S03]  /*15270*/  @!P4 LEA R8, P0, R48, R44, 0x1 ;  /* 0x0000002c3008c211 */ /* 0x008fc600078008ff */
[----:B------:R1:W-:Y:S01]  /*15280*/  @!P1 ST.E.128 [R4.64], R24 ;  /* 0x0000001804009985 */ /* 0x0003e2000c101d08 */
[C---:B-----5:R-:W-:Y:S02]  /*15290*/  @!P3 LEA R6, P1, R48.reuse, R9, 0x1 ;  /* 0x000000093006b211 */ /* 0x060fe400078208ff */
[C-C-:B------:R-:W-:Y:S02]  /*152a0*/  @!P4 LEA.HI.X R9, R48.reuse, R11, R49.reuse, 0x1, P0 ;  /* 0x0000000b3009c211 */ /* 0x140fe400000f0c31 */
[----:B------:R-:W-:-:S03]  /*152b0*/  @!P3 LEA.HI.X R7, R48, R21, R49, 0x1, P1 ;  /* 0x000000153007b211 */ /* 0x000fc600008f0c31 */
[----:B------:R2:W-:Y:S04]  /*152c0*/  @!P4 ST.E.128 [R8.64], R28 ;  /* 0x0000001c0800c985 */ /* 0x0005e8000c101d08 */
[----:B------:R2:W-:Y:S01]  /*152d0*/  @!P3 ST.E.128 [R6.64], R32 ;  /* 0x000000200600b985 */ /* 0x0005e2000c101d08 */
[----:B-1----:R-:W-:-:S04]  /*152e0*/  @!P2 LEA R4, P0, R48, R10, 0x1 ;  /* 0x0000000a3004a211 */ /* 0x002fc800078008ff */
[----:B------:R-:W-:-:S05]  /*152f0*/  @!P2 LEA.HI.X R5, R48, R20, R49, 0x1, P0 ;  /* 0x000000143005a211 */ /* 0x000fca00000f0c31 */
[----:B------:R2:W-:Y:S04]  /*15300*/  @!P2 ST.E.128 [R4.64], R36 ;  /* 0x000000240400a985 */ /* 0x0005e8000c101d08 */
[----:B------:R-:W1:Y:S04]  /*15310*/  SHFL.IDX PT, R2, R2, 0x7, 0x181f ;  /* 0x00f81f0002027f89 */ /* 0x000e6800000e0000 */
[----:B------:R-:W3:Y:S01]  /*15320*/  SHFL.IDX PT, R0, R0, 0x7, 0x181f ;  /* 0x00f81f0000007f89 */ /* 0x000ee200000e0000 */
[----:B------:R-:W-:Y:S05]  /*15330*/  @P5 BRA `(.L_x_528) ;  /* 0x000009d000005947 */ /* 0x000fea0003800000 */
[----:B-1----:R-:W-:-:S04]  /*15340*/  LEA R2, P0, R48, R2, 0x1 ;  /* 0x0000000230027211 */ /* 0x002fc800078008ff */
[----:B---3--:R-:W-:-:S05]  /*15350*/  LEA.HI.X R3, R48, R0, R49, 0x1, P0 ;  /* 0x0000000030037211 */ /* 0x008fca00000f0c31 */
[----:B------:R1:W-:Y:S01]  /*15360*/  ST.E.128 [R2.64], R40 ;  /* 0x0000002802007985 */ /* 0x0003e2000c101d08 */
[----:B------:R-:W-:Y:S05]  /*15370*/  BRA `(.L_x_528) ;  /* 0x0000099000007947 */ /* 0x000fea0003800000 */
.L_x_526:
[----:B------:R-:W2:Y:S04]  /*15380*/  LDL R0, [R1+0x50] ;  /* 0x0000500001007983 */ /* 0x000ea80000100800 */
[----:B------:R-:W3:Y:S04]  /*15390*/  LDL R16, [R1+0x44] ;  /* 0x0000440001107983 */ /* 0x000ee80000100800 */
[----:B------:R-:W4:Y:S01]  /*153a0*/  LDL R15, [R1+0x48] ;  /* 0x00004800010f7983 */ /* 0x000f220000100800 */
[----:B------:R-:W-:Y:S03]  /*153b0*/  BSSY B0, `(.L_x_529) ;  /* 0x0000025000007945 */ /* 0x000fe60003800000 */
[----:B------:R-:W1:Y:S02]  /*153c0*/  S2R R14, SR_TID.X ;  /* 0x00000000000e7919 */ /* 0x000e640000002100 */
[----:B-1----:R-:W-:Y:S01]  /*153d0*/  ISETP.GE.AND P0, PT, R14, 0x80, PT ;  /* 0x000000800e00780c */ /* 0x002fe20003f06270 */
[----:B--2---:R-:W-:Y:S01]  /*153e0*/  IMAD.MOV.U32 R11, RZ, RZ, R0 ;  /* 0x000000ffff0b7224 */ /* 0x004fe200078e0000 */
[----:B---3--:R-:W-:-:S02]  /*153f0*/  SHF.R.S32.HI R7, RZ, 0x1f, R16 ;  /* 0x0000001fff077819 */ /* 0x008fc40000011410 */
[----:B----4-:R-:W-:-:S09]  /*15400*/  SHF.R.S32.HI R10, RZ, 0x1f, R15 ;  /* 0x0000001fff0a7819 */ /* 0x010fd2000001140f */
[----:B------:R-:W-:Y:S05]  /*15410*/  @P0 BRA `(.L_x_530) ;  /* 0x000001e000000947 */ /* 0x000fea0003800000 */
[----:B------:R-:W-:Y:S02]  /*15420*/  MOV R2, c[0x0][0x4e8] ;  /* 0x00013a0000027a02 */ /* 0x000fe40000000f00 */
[----:B------:R-:W-:-:S03]  /*15430*/  IADD3 R6, R11, R14, RZ ;  /* 0x0000000e0b067210 */ /* 0x000fc60007ffe0ff */
[----:B------:R-:W-:-:S05]  /*15440*/  IMAD R0, R2, c[0x0][0x388], RZ ;  /* 0x0000e20002007a24 */ /* 0x000fca00078e02ff */
[----:B------:R-:W-:-:S13]  /*15450*/  ISETP.GE.AND P0, PT, R6, R0, PT ;  /* 0x000000000600720c */ /* 0x000fda0003f06270 */
[----:B------:R-:W-:Y:S05]  /*15460*/  @P0 BRA `(.L_x_530) ;  /* 0x0000019000000947 */ /* 0x000fea0003800000 */
[----:B------:R-:W-:Y:S01]  /*15470*/  ISETP.NE.AND P0, PT, R2, 0x1, PT ;  /* 0x000000010200780c */ /* 0x000fe20003f05270 */
[----:B------:R-:W-:Y:S01]  /*15480*/  IMAD R4, R7, c[0x0][0x490], RZ ;  /* 0x0001240007047a24 */ /* 0x000fe200078e02ff */
[----:B------:R-:W-:Y:S01]  /*15490*/  MOV R0, R6 ;  /* 0x0000000600007202 */ /* 0x000fe20000000f00 */
[----:B------:R-:W-:-:S04]  /*154a0*/  IMAD.WIDE.U32 R2, R16, c[0x0][0x490], RZ ;  /* 0x0001240010027a25 */ /* 0x000fc800078e00ff */
[----:B------:R-:W-:Y:S02]  /*154b0*/  IMAD R4, R16, c[0x0][0x494], R4 ;  /* 0x0001250010047a24 */ /* 0x000fe400078e0204 */
[----:B------:R-:W-:-:S03]  /*154c0*/  IMAD R9, R10, c[0x0][0x498], RZ ;  /* 0x000126000a097a24 */ /* 0x000fc600078e02ff */
[----:B------:R-:W-:Y:S01]  /*154d0*/  IADD3 R3, R3, R4, RZ ;  /* 0x0000000403037210 */ /* 0x000fe20007ffe0ff */
[----:B------:R-:W-:-:S05]  /*154e0*/  @P0 IMAD.HI.U32 R5, R6, c[0x0][0x4ec], RZ ;  /* 0x00013b0006050a27 */ /* 0x000fca00078e00ff */
[----:B------:R-:W-:Y:S01]  /*154f0*/  @P0 SHF.R.U32.HI R0, RZ, c[0x0][0x4f0], R5 ;  /* 0x00013c00ff000a19 */ /* 0x000fe20000011605 */
[----:B------:R-:W-:-:S03]  /*15500*/  IMAD.WIDE.U32 R4, R15, c[0x0][0x498], R2 ;  /* 0x000126000f047a25 */ /* 0x000fc600078e0002 */
[C---:B------:R-:W-:Y:S01]  /*15510*/  IADD3 R8, -R0.reuse, RZ, RZ ;  /* 0x000000ff00087210 */ /* 0x040fe20007ffe1ff */
[----:B------:R-:W-:Y:S01]  /*15520*/  IMAD R3, R15, c[0x0][0x49c], R9 ;  /* 0x000127000f037a24 */ /* 0x000fe200078e0209 */
[----:B------:R-:W-:-:S03]  /*15530*/  IADD3 R4, P0, R0, R4, RZ ;  /* 0x0000000400047210 */ /* 0x000fc60007f1e0ff */
[----:B------:R-:W-:Y:S01]  /*15540*/  IMAD R2, R8, c[0x0][0x4e8], R6 ;  /* 0x00013a0008027a24 */ /* 0x000fe200078e0206 */
[----:B------:R-:W-:-:S04]  /*15550*/  SHF.R.S32.HI R6, RZ, 0x1f, R0 ;  /* 0x0000001fff067819 */ /* 0x000fc80000011400 */
[----:B------:R-:W-:Y:S02]  /*15560*/  SHF.R.S32.HI R0, RZ, 0x1f, R2 ;  /* 0x0000001fff007819 */ /* 0x000fe40000011402 */
[----:B------:R-:W-:-:S03]  /*15570*/  IADD3.X R5, R6, R5, R3, P0, !PT ;  /* 0x0000000506057210 */ /* 0x000fc600007fe403 */
[----:B------:R-:W-:-:S04]  /*15580*/  IMAD R0, R0, c[0x0][0x488], RZ ;  /* 0x0001220000007a24 */ /* 0x000fc800078e02ff */
[C---:B------:R-:W-:Y:S02]  /*15590*/  IMAD R0, R2.reuse, c[0x0][0x48c], R0 ;  /* 0x0001230002007a24 */ /* 0x040fe400078e0200 */
[----:B------:R-:W-:-:S05]  /*155a0*/  IMAD.WIDE.U32 R2, R2, c[0x0][0x488], R4 ;  /* 0x0001220002027a25 */ /* 0x000fca00078e0004 */
[----:B------:R-:W-:Y:S02]  /*155b0*/  IADD3 R0, R3, R0, RZ ;  /* 0x0000000003007210 */ /* 0x000fe40007ffe0ff */
[----:B------:R-:W-:-:S04]  /*155c0*/  LEA R4, P0, R2, c[0x0][0x450], 0x2 ;  /* 0x0001140002047a11 */ /* 0x000fc800078010ff */
[----:B------:R-:W-:Y:S02]  /*155d0*/  LEA.HI.X R5, R2, c[0x0][0x454], R0, 0x2, P0 ;  /* 0x0001150002057a11 */ /* 0x000fe400000f1400 */
[----:B------:R-:W-:-:S05]  /*155e0*/  MOV R0, 0xff800000 ;  /* 0xff80000000007802 */ /* 0x000fca0000000f00 */
[----:B------:R1:W-:Y:S02]  /*155f0*/  STG.E [R4.64], R0 ;  /* 0x0000000004007986 */ /* 0x0003e4000c101908 */
.L_x_530:
[----:B------:R-:W-:Y:S05]  /*15600*/  BSYNC B0 ;  /* 0x0000000000007941 */ /* 0x000fea0003800000 */
.L_x_529:
[----:B------:R-:W2:Y:S04]  /*15610*/  LDL R2, [R1+0x78] ;  /* 0x0000780001027983 */ /* 0x000ea80000100800 */
[----:B------:R-:W3:Y:S01]  /*15620*/  LDL.64 R12, [R1+0x28] ;  /* 0x00002800010c7983 */ /* 0x000ee20000100a00 */
[----:B-1----:R-:W-:Y:S01]  /*15630*/  MOV R0, c[0x0][0x4e8] ;  /* 0x00013a0000007a02 */ /* 0x002fe20000000f00 */
[----:B------:R-:W-:Y:S01]  /*15640*/  IMAD R6, R10, c[0x0][0x3f0], RZ ;  /* 0x0000fc000a067a24 */ /* 0x000fe200078e02ff */
[----:B------:R-:W-:Y:S02]  /*15650*/  SHF.R.S32.HI R9, RZ, 0x1f, R14 ;  /* 0x0000001fff097819 */ /* 0x000fe4000001140e */
[----:B------:R-:W-:Y:S01]  /*15660*/  ISETP.NE.AND P0, PT, R0, 0x1, PT ;  /* 0x000000010000780c */ /* 0x000fe20003f05270 */
[----:B------:R-:W-:Y:S01]  /*15670*/  IMAD R0, R7, c[0x0][0x3e8], RZ ;  /* 0x0000fa0007007a24 */ /* 0x000fe200078e02ff */
[----:B------:R-:W-:Y:S01]  /*15680*/  LEA.HI R9, R9, R14, RZ, 0x3 ;  /* 0x0000000e09097211 */ /* 0x000fe200078f18ff */
[----:B------:R-:W-:-:S02]  /*15690*/  IMAD R8, R15, c[0x0][0x3f4], R6 ;  /* 0x0000fd000f087a24 */ /* 0x000fc400078e0206 */
[----:B------:R-:W-:Y:S01]  /*156a0*/  IMAD R5, R16, c[0x0][0x3ec], R0 ;  /* 0x0000fb0010057a24 */ /* 0x000fe200078e0200 */
[----:B------:R-:W-:Y:S02]  /*156b0*/  SHF.R.S32.HI R9, RZ, 0x3, R9 ;  /* 0x00000003ff097819 */ /* 0x000fe40000011409 */
[----:B--2---:R-:W-:Y:S01]  /*156c0*/  IADD3 R4, R2, R11, RZ ;  /* 0x0000000b02047210 */ /* 0x004fe20007ffe0ff */
[----:B------:R-:W-:-:S03]  /*156d0*/  IMAD.WIDE.U32 R2, R16, c[0x0][0x3e8], RZ ;  /* 0x0000fa0010027a25 */ /* 0x000fc600078e00ff */
[----:B------:R-:W-:Y:S01]  /*156e0*/  MOV R0, R4 ;  /* 0x0000000400007202 */ /* 0x000fe20000000f00 */
[----:B------:R-:W-:-:S04]  /*156f0*/  @P0 IMAD.HI.U32 R7, R4, c[0x0][0x4ec], RZ ;  /* 0x00013b0004070a27 */ /* 0x000fc800078e00ff */
[----:B------:R-:W-:Y:S01]  /*15700*/  IMAD.IADD R3, R3, 0x1, R5 ;  /* 0x0000000103037824 */ /* 0x000fe200078e0205 */
[----:B------:R-:W-:Y:S02]  /*15710*/  @P0 SHF.R.U32.HI R0, RZ, c[0x0][0x4f0], R7 ;  /* 0x00013c00ff000a19 */ /* 0x000fe40000011607 */
[----:B---3--:R-:W-:Y:S01]  /*15720*/  ISETP.GE.AND P0, PT, R12, c[0x0][0x3c8], PT ;  /* 0x0000f2000c007a0c */ /* 0x008fe20003f06270 */
[----:B------:R-:W-:Y:S01]  /*15730*/  IMAD.WIDE.U32 R2, R15, c[0x0][0x3f0], R2 ;  /* 0x0000fc000f027a25 */ /* 0x000fe200078e0002 */
[----:B------:R-:W-:Y:S02]  /*15740*/  SHF.R.S32.HI R5, RZ, 0x1f, R0 ;  /* 0x0000001fff057819 */ /* 0x000fe40000011400 */
[----:B------:R-:W-:Y:S02]  /*15750*/  IADD3 R6, -R0, RZ, RZ ;  /* 0x000000ff00067210 */ /* 0x000fe40007ffe1ff */
[----:B------:R-:W-:Y:S01]  /*15760*/  IADD3 R3, R3, R8, RZ ;  /* 0x0000000803037210 */ /* 0x000fe20007ffe0ff */
[----:B------:R-:W-:-:S02]  /*15770*/  IMAD R5, R5, c[0x0][0x3e0], RZ ;  /* 0x0000f80005057a24 */ /* 0x000fc400078e02ff */
[----:B------:R-:W-:Y:S02]  /*15780*/  IMAD R6, R6, c[0x0][0x4e8], R4 ;  /* 0x00013a0006067a24 */ /* 0x000fe400078e0204 */
[C---:B------:R-:W-:Y:S02]  /*15790*/  IMAD R4, R0.reuse, c[0x0][0x3e4], R5 ;  /* 0x0000f90000047a24 */ /* 0x040fe400078e0205 */
[----:B------:R-:W-:Y:S01]  /*157a0*/  IMAD.WIDE.U32 R2, R0, c[0x0][0x3e0], R2 ;  /* 0x0000f80000027a25 */ /* 0x000fe200078e0002 */
[----:B------:R-:W-:-:S03]  /*157b0*/  SHF.R.S32.HI R0, RZ, 0x1f, R6 ;  /* 0x0000001fff007819 */ /* 0x000fc60000011406 */
[----:B------:R-:W-:Y:S02]  /*157c0*/  IMAD.IADD R3, R3, 0x1, R4 ;  /* 0x0000000103037824 */ /* 0x000fe400078e0204 */
[----:B------:R-:W-:Y:S02]  /*157d0*/  IMAD R0, R0, c[0x0][0x3d8], RZ ;  /* 0x0000f60000007a24 */ /* 0x000fe400078e02ff */
[----:B------:R-:W-:-:S04]  /*157e0*/  IMAD.WIDE.U32 R4, R6, c[0x0][0x3d8], R2 ;  /* 0x0000f60006047a25 */ /* 0x000fc800078e0002 */
[----:B------:R-:W-:Y:S01]  /*157f0*/  IMAD R6, R6, c[0x0][0x3dc], R0 ;  /* 0x0000f70006067a24 */ /* 0x000fe200078e0200 */
[----:B------:R-:W-:Y:S02]  /*15800*/  LEA R3, P1, R4, c[0x0][0x380], 0x1 ;  /* 0x0000e00004037a11 */ /* 0x000fe400078208ff */
[----:B------:R-:W-:Y:S02]  /*15810*/  IADD3 R0, R9, R11, RZ ;  /* 0x0000000b09007210 */ /* 0x000fe40007ffe0ff */
[----:B------:R-:W-:-:S04]  /*15820*/  IADD3 R2, R5, R6, RZ ;  /* 0x0000000605027210 */ /* 0x000fc80007ffe0ff */
[----:B------:R-:W-:Y:S01]  /*15830*/  LEA.HI.X R2, R4, c[0x0][0x384], R2, 0x1, P1 ;  /* 0x0000e10004027a11 */ /* 0x000fe200008f0c02 */
[----:B------:R-:W-:Y:S05]  /*15840*/  BRA.DIV ~URZ, `(.L_x_531) ;  /* 0x00000fa27f007947 */ /* 0x000fea000b800000 */
[----:B------:R1:W2:Y:S02]  /*15850*/  SHFL.IDX PT, R5, R2, RZ, 0x181f ;  /* 0x00181fff02057589 */ /* 0x0002a400000e0000 */
.L_x_561:
[----:B------:R-:W-:Y:S05]  /*15860*/  BRA.DIV ~URZ, `(.L_x_532) ;  /* 0x00000ff27f007947 */ /* 0x000fea000b800000 */
[----:B------:R3:W4:Y:S02]  /*15870*/  SHFL.IDX PT, R4, R3, RZ, 0x181f ;  /* 0x00181fff03047589 */ /* 0x00072400000e0000 */
.L_x_562:
[----:B------:R-:W5:Y:S01]  /*15880*/  LDL.64 R6, [R1+0x28] ;  /* 0x0000280001067983 */ /* 0x000f620000100a00 */
[----:B------:R-:W-:-:S04]  /*15890*/  IMAD.MOV.U32 R11, RZ, RZ, c[0x0][0x4e8] ;  /* 0x00013a00ff0b7624 */ /* 0x000fc800078e00ff */
[----:B------:R-:W-:-:S05]  /*158a0*/  IMAD R11, R11, c[0x0][0x388], RZ ;  /* 0x0000e2000b0b7a24 */ /* 0x000fca00078e02ff */
[----:B------:R-:W-:-:S13]  /*158b0*/  ISETP.GE.OR P2, PT, R0, R11, P0 ;  /* 0x0000000b0000720c */ /* 0x000fda0000746670 */
[----:B----45:R-:W-:-:S04]  /*158c0*/  @!P2 LEA R4, P1, R6, R4, 0x1 ;  /* 0x000000040604a211 */ /* 0x030fc800078208ff */
[----:B--2---:R-:W-:-:S05]  /*158d0*/  @!P2 LEA.HI.X R5, R6, R5, R7, 0x1, P1 ;  /* 0x000000050605a211 */ /* 0x004fca00008f0c07 */
[----:B------:R2:W-:Y:S01]  /*158e0*/  @!P2 ST.E.128 [R4.64], RZ ;  /* 0x000000ff0400a985 */ /* 0x0005e2000c101d08 */
[----:B------:R-:W-:Y:S05]  /*158f0*/  BRA.DIV ~URZ, `(.L_x_533) ;  /* 0x00000fd27f007947 */ /* 0x000fea000b800000 */
[----:B------:R4:W1:Y:S04]  /*15900*/  SHFL.IDX PT, R6, R2, 0x1, 0x181f ;  /* 0x00381f0002067f89 */ /* 0x00086800000e0000 */
[----:B--2---:R4:W2:Y:S02]  /*15910*/  SHFL.IDX PT, R4, R3, 0x1, 0x181f ;  /* 0x00381f0003047f89 */ /* 0x0048a400000e0000 */
.L_x_563:
[----:B------:R-:W5:Y:S01]  /*15920*/  LDL.64 R8, [R1+0x28] ;  /* 0x0000280001087983 */ /* 0x000f620000100a00 */
[----:B------:R-:W-:-:S04]  /*15930*/  IADD3 R5, R0, 0x10, RZ ;  /* 0x0000001000057810 */ /* 0x000fc80007ffe0ff */
[----:B------:R-:W-:-:S13]  /*15940*/  ISETP.GE.OR P2, PT, R5, R11, P0 ;  /* 0x0000000b0500720c */ /* 0x000fda0000746670 */
[----:B--2--5:R-:W-:-:S04]  /*15950*/  @!P2 LEA R4, P1, R8, R4, 0x1 ;  /* 0x000000040804a211 */ /* 0x024fc800078208ff */
[----:B-1----:R-:W-:-:S05]  /*15960*/  @!P2 LEA.HI.X R5, R8, R6, R9, 0x1, P1 ;  /* 0x000000060805a211 */ /* 0x002fca00008f0c09 */
[----:B------:R1:W-:Y:S01]  /*15970*/  @!P2 ST.E.128 [R4.64], RZ ;  /* 0x000000ff0400a985 */ /* 0x0003e2000c101d08 */
[----:B------:R-:W-:Y:S05]  /*15980*/  BRA.DIV ~URZ, `(.L_x_534) ;  /* 0x000010127f007947 */ /* 0x000fea000b800000 */
[----:B------:R2:W1:Y:S02]  /*15990*/  SHFL.IDX PT, R6, R2, 0x2, 0x181f ;  /* 0x00581f0002067f89 */ /* 0x00046400000e0000 */
.L_x_564:
[----:B------:R-:W-:Y:S05]  /*159a0*/  BRA.DIV ~URZ, `(.L_x_535) ;  /* 0x000010627f007947 */ /* 0x000fea000b800000 */
[----:B-1----:R1:W2:Y:S02]  /*159b0*/  SHFL.IDX PT, R4, R3, 0x2, 0x181f ;  /* 0x00581f0003047f89 */ /* 0x0022a400000e0000 */
.L_x_565:
[----:B------:R-:W5:Y:S01]  /*159c0*/  LDL.64 R8, [R1+0x28] ;  /* 0x0000280001087983 */ /* 0x000f620000100a00 */
[----:B------:R-:W-:-:S04]  /*159d0*/  IADD3 R5, R0, 0x20, RZ ;  /* 0x0000002000057810 */ /* 0x000fc80007ffe0ff */
[----:B------:R-:W-:-:S13]  /*159e0*/  ISETP.GE.OR P2, PT, R5, R11, P0 ;  /* 0x0000000b0500720c */ /* 0x000fda0000746670 */
[----:B--2--5:R-:W-:-:S04]  /*159f0*/  @!P2 LEA R4, P1, R8, R4, 0x1 ;  /* 0x000000040804a211 */ /* 0x024fc800078208ff */
[----:B------:R-:W-:-:S05]  /*15a00*/  @!P2 LEA.HI.X R5, R8, R6, R9, 0x1, P1 ;  /* 0x000000060805a211 */ /* 0x000fca00008f0c09 */
[----:B------:R2:W-:Y:S01]  /*15a10*/  @!P2 ST.E.128 [R4.64], RZ ;  /* 0x000000ff0400a985 */ /* 0x0005e2000c101d08 */
[----:B------:R-:W-:Y:S05]  /*15a20*/  BRA.DIV ~URZ, `(.L_x_536) ;  /* 0x000010527f007947 */ /* 0x000fea000b800000 */
[----:B------:R1:W2:Y:S04]  /*15a30*/  SHFL.IDX PT, R6, R2, 0x3, 0x181f ;  /* 0x00781f0002067f89 */ /* 0x0002a800000e0000 */
[----:B--2---:R1:W2:Y:S02]  /*15a40*/  SHFL.IDX PT, R4, R3, 0x3, 0x181f ;  /* 0x00781f0003047f89 */ /* 0x0042a400000e0000 */
.L_x_566:
[----:B------:R-:W5:Y:S01]  /*15a50*/  LDL.64 R8, [R1+0x28] ;  /* 0x0000280001087983 */ /* 0x000f620000100a00 */
[----:B------:R-:W-:-:S04]  /*15a60*/  IADD3 R5, R0, 0x30, RZ ;  /* 0x0000003000057810 */ /* 0x000fc80007ffe0ff */
[----:B------:R-:W-:-:S13]  /*15a70*/  ISETP.GE.OR P2, PT, R5, R11, P0 ;  /* 0x0000000b0500720c */ /* 0x000fda0000746670 */
[----:B--2--5:R-:W-:-:S04]  /*15a80*/  @!P2 LEA R4, P1, R8, R4, 0x1 ;  /* 0x000000040804a211 */ /* 0x024fc800078208ff */
[----:B------:R-:W-:-:S05]  /*15a90*/  @!P2 LEA.HI.X R5, R8, R6, R9, 0x1, P1 ;  /* 0x000000060805a211 */ /* 0x000fca00008f0c09 */
[----:B------:R2:W-:Y:S01]  /*15aa0*/  @!P2 ST.E.128 [R4.64], RZ ;  /* 0x000000ff0400a985 */ /* 0x0005e2000c101d08 */
[----:B------:R-:W-:Y:S05]  /*15ab0*/  BRA.DIV ~URZ, `(.L_x_537) ;  /* 0x000010927f007947 */ /* 0x000fea000b800000 */
[----:B------:R1:W2:Y:S02]  /*15ac0*/  SHFL.IDX PT, R6, R2, 0x4, 0x181f ;  /* 0x00981f0002067f89 */ /* 0x0002a400000e0000 */
.L_x_567:
[----:B------:R-:W-:Y:S05]  /*15ad0*/  BRA.DIV ~URZ, `(.L_x_538) ;  /* 0x000010e27f007947 */ /* 0x000fea000b800000 */
[----:B--2---:R2:W1:Y:S02]  /*15ae0*/  SHFL.IDX PT, R4, R3, 0x4, 0x181f ;  /* 0x00981f0003047f89 */ /* 0x00446400000e0000 */
.L_x_568:
[----:B------:R-:W5:Y:S01]  /*15af0*/  LDL.64 R8, [R1+0x28] ;  /* 0x0000280001087983 */ /* 0x000f620000100a00 */
[----:B------:R-:W-:-:S04]  /*15b00*/  IADD3 R5, R0, 0x40, RZ ;  /* 0x0000004000057810 */ /* 0x000fc80007ffe0ff */
[----:B------:R-:W-:-:S13]  /*15b10*/  ISETP.GE.OR P2, PT, R5, R11, P0 ;  /* 0x0000000b0500720c */ /* 0x000fda0000746670 */
[----:B-1---5:R-:W-:-:S04]  /*15b20*/  @!P2 LEA R4, P1, R8, R4, 0x1 ;  /* 0x000000040804a211 */ /* 0x022fc800078208ff */
[----:B------:R-:W-:-:S05]  /*15b30*/  @!P2 LEA.HI.X R5, R8, R6, R9, 0x1, P1 ;  /* 0x000000060805a211 */ /* 0x000fca00008f0c09 */
[----:B------:R1:W-:Y:S01]  /*15b40*/  @!P2 ST.E.128 [R4.64], RZ ;  /* 0x000000ff0400a985 */ /* 0x0003e2000c101d08 */
[----:B------:R-:W-:Y:S05]  /*15b50*/  BRA.DIV ~URZ, `(.L_x_539) ;  /* 0x000010d27f007947 */ /* 0x000fea000b800000 */
[----:B------:R1:W2:Y:S04]  /*15b60*/  SHFL.IDX PT, R6, R2, 0x5, 0x181f ;  /* 0x00b81f0002067f89 */ /* 0x0002a800000e0000 */
[----:B-1----:R1:W3:Y:S02]  /*15b70*/  SHFL.IDX PT, R4, R3, 0x5, 0x181f ;  /* 0x00b81f0003047f89 */ /* 0x0022e400000e0000 */
.L_x_569:
[----:B------:R-:W5:Y:S01]  /*15b80*/  LDL.64 R8, [R1+0x28] ;  /* 0x0000280001087983 */ /* 0x000f620000100a00 */
[----:B------:R-:W-:-:S04]  /*15b90*/  IADD3 R5, R0, 0x50, RZ ;  /* 0x0000005000057810 */ /* 0x000fc80007ffe0ff */
[----:B------:R-:W-:-:S13]  /*15ba0*/  ISETP.GE.OR P2, PT, R5, R11, P0 ;  /* 0x0000000b0500720c */ /* 0x000fda0000746670 */
[----:B---3-5:R-:W-:-:S04]  /*15bb0*/  @!P2 LEA R4, P1, R8, R4, 0x1 ;  /* 0x000000040804a211 */ /* 0x028fc800078208ff */
[----:B--2---:R-:W-:-:S05]  /*15bc0*/  @!P2 LEA.HI.X R5, R8, R6, R9, 0x1, P1 ;  /* 0x000000060805a211 */ /* 0x004fca00008f0c09 */
[----:B------:R2:W-:Y:S01]  /*15bd0*/  @!P2 ST.E.128 [R4.64], RZ ;  /* 0x000000ff0400a985 */ /* 0x0005e2000c101d08 */
[----:B------:R-:W-:Y:S05]  /*15be0*/  BRA.DIV ~URZ, `(.L_x_540) ;  /* 0x000011127f007947 */ /* 0x000fea000b800000 */
[----:B------:R3:W1:Y:S02]  /*15bf0*/  SHFL.IDX PT, R6, R2, 0x6, 0x181f ;  /* 0x00d81f0002067f89 */ /* 0x00066400000e0000 */
.L_x_570:
[----:B------:R-:W-:Y:S05]  /*15c00*/  BRA.DIV ~URZ, `(.L_x_541) ;  /* 0x000011627f007947 */ /* 0x000fea000b800000 */
[----:B--2---:R2:W3:Y:S02]  /*15c10*/  SHFL.IDX PT, R4, R3, 0x6, 0x181f ;  /* 0x00d81f0003047f89 */ /* 0x0044e400000e0000 */
.L_x_571:
[----:B------:R-:W5:Y:S01]  /*15c20*/  LDL.64 R8, [R1+0x28] ;  /* 0x0000280001087983 */ /* 0x000f620000100a00 */
[----:B------:R-:W-:-:S04]  /*15c30*/  IADD3 R5, R0, 0x60, RZ ;  /* 0x0000006000057810 */ /* 0x000fc80007ffe0ff */
[----:B------:R-:W-:-:S13]  /*15c40*/  ISETP.GE.OR P2, PT, R5, R11, P0 ;  /* 0x0000000b0500720c */ /* 0x000fda0000746670 */
[----:B---3-5:R-:W-:-:S04]  /*15c50*/  @!P2 LEA R4, P1, R8, R4, 0x1 ;  /* 0x000000040804a211 */ /* 0x028fc800078208ff */
[----:B-1----:R-:W-:-:S05]  /*15c60*/  @!P2 LEA.HI.X R5, R8, R6, R9, 0x1, P1 ;  /* 0x000000060805a211 */ /* 0x002fca00008f0c09 */
[----:B------:R1:W-:Y:S01]  /*15c70*/  @!P2 ST.E.128 [R4.64], RZ ;  /* 0x000000ff0400a985 */ /* 0x0003e2000c101d08 */
[----:B------:R-:W-:Y:S05]  /*15c80*/  BRA.DIV ~URZ, `(.L_x_542) ;  /* 0x000011527f007947 */ /* 0x000fea000b800000 */
[----:B-1----:R1:W3:Y:S04]  /*15c90*/  SHFL.IDX PT, R4, R2, 0x7, 0x181f ;  /* 0x00f81f0002047f89 */ /* 0x0022e800000e0000 */
[----:B--2-4-:R-:W2:Y:S02]  /*15ca0*/  SHFL.IDX PT, R3, R3, 0x7, 0x181f ;  /* 0x00f81f0003037f89 */ /* 0x014ea400000e0000 */
.L_x_572:
[----:B------:R-:W4:Y:S01]  /*15cb0*/  LDL.64 R6, [R1+0x28] ;  /* 0x0000280001067983 */ /* 0x000f220000100a00 */
[----:B------:R-:W-:-:S04]  /*15cc0*/  IADD3 R0, R0, 0x70, RZ ;  /* 0x0000007000007810 */ /* 0x000fc80007ffe0ff */
[----:B------:R-:W-:-:S13]  /*15cd0*/  ISETP.GE.OR P1, PT, R0, R11, P0 ;  /* 0x0000000b0000720c */ /* 0x000fda0000726670 */
[----:B-12-4-:R-:W-:-:S04]  /*15ce0*/  @!P1 LEA R2, P0, R6, R3, 0x1 ;  /* 0x0000000306029211 */ /* 0x016fc800078008ff */
[----:B---3--:R-:W-:-:S05]  /*15cf0*/  @!P1 LEA.HI.X R3, R6, R4, R7, 0x1, P0 ;  /* 0x0000000406039211 */ /* 0x008fca00000f0c07 */
[----:B------:R1:W-:Y:S04]  /*15d00*/  @!P1 ST.E.128 [R2.64], RZ ;  /* 0x000000ff02009985 */ /* 0x0003e8000c101d08 */
.L_x_528:
[----:B------:R-:W-:Y:S05]  /*15d10*/  BSYNC B1 ;  /* 0x0000000000017941 */ /* 0x000fea0003800000 */
.L_x_525:
[----:B---3--:R-:W3:Y:S02]  /*15d20*/  LDL R0, [R1+0x84] ;  /* 0x0000840001007983 */ /* 0x008ee40000100800 */
[----:B---3--:R-:W-:-:S13]  /*15d30*/  ISETP.NE.AND P0, PT, R0, RZ, PT ;  /* 0x000000ff0000720c */ /* 0x008fda0003f05270 */
[----:B------:R-:W-:Y:S01]  /*15d40*/  @P0 WARPSYNC 0xffffffff ;  /* 0xffffffff00000948 */ /* 0x000fe20003800000 */
[----:B------:R-:W-:Y:S06]  /*15d50*/  @P0 BAR.SYNC.DEFER_BLOCKING 0x5, 0x80 ;  /* 0x0142000000000b1d */ /* 0x000fec0000010000 */
[----:B------:R-:W3:Y:S04]  /*15d60*/  @P0 LDS R0, [0xb100] ;  /* 0x00b10000ff000984 */ /* 0x000ee80000000800 */
[----:B---3--:R3:W-:Y:S04]  /*15d70*/  @P0 STL [R1+0x54], R0 ;  /* 0x0000540001000387 */ /* 0x0087e80000100800 */
[----:B------:R-:W-:Y:S06]  /*15d80*/  @P0 BAR.ARV 0x4, 0x80 ;  /* 0x0102000000000b1d */ /* 0x000fec0000002000 */
[----:B------:R-:W-:Y:S05]  /*15d90*/  @P0 BRA `(.L_x_543) ;  /* 0x0000007000000947 */ /* 0x000fea0003800000 */
[----:B------:R-:W-:Y:S05]  /*15da0*/  BRA.DIV ~URZ, `(.L_x_544) ;  /* 0x000011027f007947 */ /* 0x000fea000b800000 */
[----:B---3--:R3:W4:Y:S02]  /*15db0*/  SHFL.IDX PT, R0, R47, RZ, 0x1f ;  /* 0x00001fff2f007589 */ /* 0x00872400000e0000 */
.L_x_573:
[----:B------:R-:W-:Y:S01]  /*15dc0*/  WARPSYNC 0xffffffff ;  /* 0xffffffff00007948 */ /* 0x000fe20003800000 */
[----:B------:R-:W-:Y:S06]  /*15dd0*/  BAR.SYNC.DEFER_BLOCKING 0x4, 0x80 ;  /* 0x0102000000007b1d */ /* 0x000fec0000010000 */
[----:B----4-:R4:W-:Y:S04]  /*15de0*/  STL [R1+0x54], R0 ;  /* 0x0000540001007387 */ /* 0x0109e80000100800 */
[----:B------:R4:W-:Y:S04]  /*15df0*/  @!P6 STS [0xb100], R47 ;  /* 0x00b1002fff00e388 */ /* 0x0009e80000000800 */
[----:B------:R-:W-:Y:S06]  /*15e00*/  BAR.ARV 0x5, 0x80 ;  /* 0x0142000000007b1d */ /* 0x000fec0000002000 */
.L_x_543:
[----:B---34-:R-:W3:Y:S02]  /*15e10*/  LDL R0, [R1+0x54] ;  /* 0x0000540001007983 */ /* 0x018ee40000100800 */
[----:B---3--:R-:W-:-:S13]  /*15e20*/  ISETP.GE.AND P0, PT, R0, c[0x0][0x538], PT ;  /* 0x00014e0000007a0c */ /* 0x008fda0003f06270 */
[----:B-12---:R-:W-:Y:S01]  /*15e30*/  @P0 CALL.REL.NOINC `(.L_x_545) ;  /* 0x0000001000000944 */ /* 0x006fe20003c00000 */
[----:B------:R-:W-:Y:S05]  /*15e40*/  BRA `(.L_x_546) ;  /* 0xfffeab2000007947 */ /* 0x000fea000383ffff */
.L_x_545:
[----:B------:R-:W-:Y:S05]  /*15e50*/  EXIT ;  /* 0x000000000000794d */ /* 0x000fea0003800000 */
.L_x_489:
[----:B------:R-:W-:Y:S01]  /*15e60*/  IMAD.MOV.U32 R10, RZ, RZ, R2 ;  /* 0x000000ffff0a7224 */ /* 0x000fe200078e0002 */
[----:B-1----:R-:W-:Y:S01]  /*15e70*/  MOV R8, RZ ;  /* 0x000000ff00087202 */ /* 0x002fe20000000f00 */
[----:B------:R-:W-:Y:S01]  /*15e80*/  IMAD.MOV.U32 R7, RZ, RZ, 0x181f ;  /* 0x0000181fff077424 */ /* 0x000fe200078e00ff */
[----:B------:R-:W-:Y:S02]  /*15e90*/  MOV R9, 0x15eb0 ;  /* 0x00015eb000097802 */ /* 0x000fe40000000f00 */
[----:B------:R-:W-:Y:S05]  /*15ea0*/  CALL.REL.NOINC `($__internal_1_$__cuda_sm70_shflsync_idx_p) ;  /* 0x000010b000007944 */ /* 0x000fea0003c00000 */
[----:B------:R-:W-:Y:S01]  /*15eb0*/  MOV R5, R7 ;  /* 0x0000000700057202 */ /* 0x000fe20000000f00 */
[----:B------:R-:W-:Y:S05]  /*15ec0*/  BRA `(.L_x_547) ;  /* 0xfffeb6a000007947 */ /* 0x000fea000383ffff */
.L_x_490:
[----:B------:R-:W-:Y:S01]  /*15ed0*/  IMAD.MOV.U32 R10, RZ, RZ, R3 ;  /* 0x000000ffff0a7224 */ /* 0x000fe200078e0003 */
[----:B-1----:R-:W-:Y:S01]  /*15ee0*/  MOV R8, RZ ;  /* 0x000000ff00087202 */ /* 0x002fe20000000f00 */
[----:B------:R-:W-:Y:S01]  /*15ef0*/  IMAD.MOV.U32 R7, RZ, RZ, 0x181f ;  /* 0x0000181fff077424 */ /* 0x000fe200078e00ff */
[----:B------:R-:W-:Y:S02]  /*15f00*/  MOV R9, 0x15f20 ;  /* 0x00015f2000097802 */ /* 0x000fe40000000f00 */
[----:B--23--:R-:W-:Y:S05]  /*15f10*/  CALL.REL.NOINC `($__internal_1_$__cuda_sm70_shflsync_idx_p) ;  /* 0x0000104000007944 */ /* 0x00cfea0003c00000 */
[----:B------:R-:W-:Y:S01]  /*15f20*/  MOV R4, R7 ;  /* 0x0000000700047202 */ /* 0x000fe20000000f00 */
[----:B------:R-:W-:Y:S05]  /*15f30*/  BRA `(.L_x_548) ;  /* 0xfffeb65000007947 */ /* 0x000fea000383ffff */
.L_x_493:
[----:B------:R-:W-:Y:S01]  /*15f40*/  IMAD.MOV.U32 R10, RZ, RZ, R2 ;  /* 0x000000ffff0a7224 */ /* 0x000fe200078e0002 */
[----:B------:R-:W-:Y:S01]  /*15f50*/  MOV R8, 0x1 ;  /* 0x0000000100087802 */ /* 0x000fe20000000f00 */
[----:B------:R-:W-:Y:S01]  /*15f60*/  IMAD.MOV.U32 R7, RZ, RZ, 0x181f ;  /* 0x0000181fff077424 */ /* 0x000fe200078e00ff */
[----:B------:R-:W-:-:S02]  /*15f70*/  MOV R9, 0x15f90 ;  /* 0x00015f9000097802 */ /* 0x000fc40000000f00 */
[----:B-1234-:R-:W-:Y:S05]  /*15f80*/  CALL.REL.NOINC `($__internal_1_$__cuda_sm70_shflsync_idx_p) ;  /* 0x00000fd000007944 */ /* 0x01efea0003c00000 */
[----:B------:R-:W-:Y:S01]  /*15f90*/  IMAD.MOV.U32 R6, RZ, RZ, R7 ;  /* 0x000000ffff067224 */ /* 0x000fe200078e0007 */
[----:B------:R-:W-:Y:S01]  /*15fa0*/  MOV R8, 0x1 ;  /* 0x0000000100087802 */ /* 0x000fe20000000f00 */
[----:B------:R-:W-:Y:S01]  /*15fb0*/  IMAD.MOV.U32 R10, RZ, RZ, R3 ;  /* 0x000000ffff0a7224 */ /* 0x000fe200078e0003 */
[----:B------:R-:W-:-:S02]  /*15fc0*/  MOV R7, 0x181f ;  /* 0x0000181f00077802 */ /* 0x000fc40000000f00 */
[----:B------:R-:W-:Y:S02]  /*15fd0*/  MOV R9, 0x15ff0 ;  /* 0x00015ff000097802 */ /* 0x000fe40000000f00 */
[----:B------:R-:W-:Y:S05]  /*15fe0*/  CALL.REL.NOINC `($__internal_1_$__cuda_sm70_shflsync_idx_p) ;  /* 0x00000f7000007944 */ /* 0x000fea0003c00000 */
[----:B------:R-:W-:Y:S01]  /*15ff0*/  MOV R4, R7 ;  /* 0x0000000700047202 */ /* 0x000fe20000000f00 */
[----:B------:R-:W-:Y:S05]  /*16000*/  BRA `(.L_x_549) ;  /* 0xfffeb68000007947 */ /* 0x000fea000383ffff */
.L_x_496:
[----:B------:R-:W-:Y:S01]  /*16010*/  IMAD.MOV.U32 R10, RZ, RZ, R2 ;  /* 0x000000ffff0a7224 */ /* 0x000fe200078e0002 */
[----:B------:R-:W-:Y:S01]  /*16020*/  MOV R8, 0x2 ;  /* 0x0000000200087802 */ /* 0x000fe20000000f00 */
[----:B------:R-:W-:Y:S01]  /*16030*/  IMAD.MOV.U32 R7, RZ, RZ, 0x181f ;  /* 0x0000181fff077424 */ /* 0x000fe200078e00ff */
[----:B------:R-:W-:Y:S02]  /*16040*/  MOV R9, 0x16060 ;  /* 0x0001606000097802 */ /* 0x000fe40000000f00 */
[----:B-123--:R-:W-:Y:S05]  /*16050*/  CALL.REL.NOINC `($__internal_1_$__cuda_sm70_shflsync_idx_p) ;  /* 0x00000f0000007944 */ /* 0x00efea0003c00000 */
[----:B------:R-:W-:Y:S01]  /*16060*/  MOV R6, R7 ;  /* 0x0000000700067202 */ /* 0x000fe20000000f00 */
[----:B------:R-:W-:Y:S05]  /*16070*/  BRA `(.L_x_550) ;  /* 0xfffeb6f000007947 */ /* 0x000fea000383ffff */
.L_x_497:
[----:B------:R-:W-:Y:S01]  /*16080*/  IMAD.MOV.U32 R10, RZ, RZ, R3 ;  /* 0x000000ffff0a7224 */ /* 0x000fe200078e0003 */
[----:B------:R-:W-:Y:S01]  /*16090*/  MOV R8, 0x2 ;  /* 0x0000000200087802 */ /* 0x000fe20000000f00 */
[----:B------:R-:W-:Y:S01]  /*160a0*/  IMAD.MOV.U32 R7, RZ, RZ, 0x181f ;  /* 0x0000181fff077424 */ /* 0x000fe200078e00ff */
[----:B------:R-:W-:Y:S02]  /*160b0*/  MOV R9, 0x160d0 ;  /* 0x000160d000097802 */ /* 0x000fe40000000f00 */
[----:B-1234-:R-:W-:Y:S05]  /*160c0*/  CALL.REL.NOINC `($__internal_1_$__cuda_sm70_shflsync_idx_p) ;  /* 0x00000e9000007944 */ /* 0x01efea0003c00000 */
[----:B------:R-:W-:Y:S01]  /*160d0*/  MOV R4, R7 ;  /* 0x0000000700047202 */ /* 0x000fe20000000f00 */
[----:B------:R-:W-:Y:S05]  /*160e0*/  BRA `(.L_x_551) ;  /* 0xfffeb6a000007947 */ /* 0x000fea000383ffff */
.L_x_500:
        /* <DEDUP_REMOVED lines=13> */
.L_x_503:
[----:B------:R-:W-:Y:S01]  /*161c0*/  IMAD.MOV.U32 R10, RZ, RZ, R2 ;  /* 0x000000ffff0a7224 */ /* 0x000fe200078e0002 */
[----:B------:R-:W-:Y:S01]  /*161d0*/  MOV R8, 0x4 ;  /* 0x0000000400087802 */ /* 0x000fe20000000f00 */
[----:B------:R-:W-:Y:S01]  /*161e0*/  IMAD.MOV.U32 R7, RZ, RZ, 0x181f ;  /* 0x0000181fff077424 */ /* 0x000fe200078e00ff */
[----:B------:R-:W-:Y:S02]  /*161f0*/  MOV R9, 0x16210 ;  /* 0x0001621000097802 */ /* 0x000fe40000000f00 */
[----:B-1234-:R-:W-:Y:S05]  /*16200*/  CALL.REL.NOINC `($__internal_1_$__cuda_sm70_shflsync_idx_p) ;  /* 0x00000d5000007944 */ /* 0x01efea0003c00000 */
[----:B------:R-:W-:Y:S01]  /*16210*/  MOV R6, R7 ;  /* 0x0000000700067202 */ /* 0x000fe20000000f00 */
[----:B------:R-:W-:Y:S05]  /*16220*/  BRA `(.L_x_553) ;  /* 0xfffeb73000007947 */ /* 0x000fea000383ffff */
.L_x_504:
[----:B------:R-:W-:Y:S01]  /*16230*/  IMAD.MOV.U32 R10, RZ, RZ, R3 ;  /* 0x000000ffff0a7224 */ /* 0x000fe200078e0003 */
[----:B------:R-:W-:Y:S01]  /*16240*/  MOV R8, 0x4 ;  /* 0x0000000400087802 */ /* 0x000fe20000000f00 */
[----:B------:R-:W-:Y:S01]  /*16250*/  IMAD.MOV.U32 R7, RZ, RZ, 0x181f ;  /* 0x0000181fff077424 */ /* 0x000fe200078e00ff */
[----:B------:R-:W-:Y:S02]  /*16260*/  MOV R9, 0x16280 ;  /* 0x0001628000097802 */ /* 0x000fe40000000f00 */
[----:B-1234-:R-:W-:Y:S05]  /*16270*/  CALL.REL.NOINC `($__internal_1_$__cuda_sm70_shflsync_idx_p) ;  /* 0x00000ce000007944 */ /* 0x01efea0003c00000 */
[----:B------:R-:W-:Y:S01]  /*16280*/  MOV R4, R7 ;  /* 0x0000000700047202 */ /* 0x000fe20000000f00 */
[----:B------:R-:W-:Y:S05]  /*16290*/  BRA `(.L_x_554) ;  /* 0xfffeb6e000007947 */ /* 0x000fea000383ffff */
.L_x_507:
        /* <DEDUP_REMOVED lines=13> */
.L_x_510:
[----:B------:R-:W-:Y:S01]  /*16370*/  IMAD.MOV.U32 R10, RZ, RZ, R2 ;  /* 0x000000ffff0a7224 */ /* 0x000fe200078e0002 */
[----:B------:R-:W-:Y:S01]  /*16380*/  MOV R8, 0x6 ;  /* 0x0000000600087802 */ /* 0x000fe20000000f00 */
[----:B------:R-:W-:Y:S01]  /*16390*/  IMAD.MOV.U32 R7, RZ, RZ, 0x181f ;  /* 0x0000181fff077424 */ /* 0x000fe200078e00ff */
[----:B------:R-:W-:Y:S02]  /*163a0*/  MOV R9, 0x163c0 ;  /* 0x000163c000097802 */ /* 0x000fe40000000f00 */
[----:B-1234-:R-:W-:Y:S05]  /*163b0*/  CALL.REL.NOINC `($__internal_1_$__cuda_sm70_shflsync_idx_p) ;  /* 0x00000ba000007944 */ /* 0x01efea0003c00000 */
[----:B------:R-:W-:Y:S01]  /*163c0*/  MOV R6, R7 ;  /* 0x0000000700067202 */ /* 0x000fe20000000f00 */
[----:B------:R-:W-:Y:S05]  /*163d0*/  BRA `(.L_x_556) ;  /* 0xfffeb77000007947 */ /* 0x000fea000383ffff */
.L_x_511:
[----:B------:R-:W-:Y:S01]  /*163e0*/  IMAD.MOV.U32 R10, RZ, RZ, R3 ;  /* 0x000000ffff0a7224 */ /* 0x000fe200078e0003 */
[----:B------:R-:W-:Y:S01]  /*163f0*/  MOV R8, 0x6 ;  /* 0x0000000600087802 */ /* 0x000fe20000000f00 */
[----:B------:R-:W-:Y:S01]  /*16400*/  IMAD.MOV.U32 R7, RZ, RZ, 0x181f ;  /* 0x0000181fff077424 */ /* 0x000fe200078e00ff */
[----:B------:R-:W-:Y:S02]  /*16410*/  MOV R9, 0x16430 ;  /* 0x0001643000097802 */ /* 0x000fe40000000f00 */
[----:B-1234-:R-:W-:Y:S05]  /*16420*/  CALL.REL.NOINC `($__internal_1_$__cuda_sm70_shflsync_idx_p) ;  /* 0x00000b3000007944 */ /* 0x01efea0003c00000 */
[----:B------:R-:W-:Y:S01]  /*16430*/  MOV R4, R7 ;  /* 0x0000000700047202 */ /* 0x000fe20000000f00 */
[----:B------:R-:W-:Y:S05]  /*16440*/  BRA `(.L_x_557) ;  /* 0xfffeb72000007947 */ /* 0x000fea000383ffff */
.L_x_514:
        /* <DEDUP_REMOVED lines=13> */
.L_x_521:
[----:B--2---:R1:W5:Y:S01]  /*16520*/  LDL R0, [R1+0x10] ;  /* 0x0000100001007983 */ /* 0x0043620000100800 */
[----:B------:R-:W-:Y:S02]  /*16530*/  MOV R3, 0x2 ;  /* 0x0000000200037802 */ /* 0x000fe40000000f00 */
[----:B------:R-:W-:Y:S02]  /*16540*/  MOV R8, 0x16560 ;  /* 0x0001656000087802 */ /* 0x000fe40000000f00 */
[----:B-1---5:R-:W-:Y:S05]  /*16550*/  CALL.REL.NOINC `($__internal_0_$__cuda_sm70_shflsync_bfly_p) ;  /* 0x000009c000007944 */ /* 0x022fea0003c00000 */
[----:B--2---:R-:W-:Y:S01]  /*16560*/  MOV R2, R3 ;  /* 0x0000000300027202 */ /* 0x004fe20000000f00 */
[----:B-1----:R-:W-:Y:S05]  /*16570*/  BRA `(.L_x_559) ;  /* 0xffffd58000007947 */ /* 0x002fea000383ffff */
.L_x_522:
[----:B------:R-:W-:Y:S01]  /*16580*/  IMAD.MOV.U32 R0, RZ, RZ, R2 ;  /* 0x000000ffff007224 */ /* 0x000fe200078e0002 */
[----:B------:R-:W-:Y:S02]  /*16590*/  MOV R3, 0x1 ;  /* 0x0000000100037802 */ /* 0x000fe40000000f00 */
[----:B------:R-:W-:Y:S02]  /*165a0*/  MOV R8, 0x165c0 ;  /* 0x000165c000087802 */ /* 0x000fe40000000f00 */
[----:B-----5:R-:W-:Y:S05]  /*165b0*/  CALL.REL.NOINC `($__internal_0_$__cuda_sm70_shflsync_bfly_p) ;  /* 0x0000096000007944 */ /* 0x020fea0003c00000 */
[----:B-1----:R1:W5:Y:S01]  /*165c0*/  LDL R0, [R1+0x18] ;  /* 0x0000180001007983 */ /* 0x0023620000100800 */
[----:B--2---:R-:W-:Y:S01]  /*165d0*/  FADD.FTZ R2, R2, R3 ;  /* 0x0000000302027221 */ /* 0x004fe20000010000 */
[----:B------:R-:W-:-:S02]  /*165e0*/  MOV R3, 0x2 ;  /* 0x0000000200037802 */ /* 0x000fc40000000f00 */
[----:B------:R-:W-:Y:S02]  /*165f0*/  MOV R8, 0x16610 ;  /* 0x0001661000087802 */ /* 0x000fe40000000f00 */
[----:B-1---5:R-:W-:Y:S05]  /*16600*/  CALL.REL.NOINC `($__internal_0_$__cuda_sm70_shflsync_bfly_p) ;  /* 0x0000091000007944 */ /* 0x022fea0003c00000 */
[----:B-1----:R-:W3:Y:S01]  /*16610*/  LDL.LU R0, [R1+0x18] ;  /* 0x0000180001007983 */ /* 0x002ee20000300800 */
[----:B------:R-:W-:Y:S01]  /*16620*/  MOV R8, 0x16670 ;  /* 0x0001667000087802 */ /* 0x000fe20000000f00 */
[----:B--23--:R-:W-:Y:S01]  /*16630*/  FADD.FTZ R4, R0, R3 ;  /* 0x0000000300047221 */ /* 0x00cfe20000010000 */
[----:B------:R-:W-:-:S04]  /*16640*/  MOV R3, 0x1 ;  /* 0x0000000100037802 */ /* 0x000fc80000000f00 */
[----:B------:R-:W-:Y:S02]  /*16650*/  MOV R0, R4 ;  /* 0x0000000400007202 */ /* 0x000fe40000000f00 */
[----:B------:R-:W-:Y:S05]  /*16660*/  CALL.REL.NOINC `($__internal_0_$__cuda_sm70_shflsync_bfly_p) ;  /* 0x000008b000007944 */ /* 0x000fea0003c00000 */
[----:B-1----:R1:W5:Y:S01]  /*16670*/  LDL R0, [R1+0x14] ;  /* 0x0000140001007983 */ /* 0x0023620000100800 */
[----:B--2---:R-:W-:Y:S01]  /*16680*/  FADD.FTZ R4, R4, R3 ;  /* 0x0000000304047221 */ /* 0x004fe20000010000 */
[----:B------:R-:W-:Y:S02]  /*16690*/  MOV R3, 0x2 ;  /* 0x0000000200037802 */ /* 0x000fe40000000f00 */
        /* <DEDUP_REMOVED lines=19> */
[----:B--2---:R-:W-:Y:S01]  /*167d0*/  MOV R8, R3 ;  /* 0x0000000300087202 */ /* 0x004fe20000000f00 */
[----:B-1----:R-:W-:Y:S05]  /*167e0*/  BRA `(.L_x_560) ;  /* 0xffffd44000007947 */ /* 0x002fea000383ffff */
.L_x_531:
[----:B------:R-:W-:Y:S01]  /*167f0*/  IMAD.MOV.U32 R10, RZ, RZ, R2 ;  /* 0x000000ffff0a7224 */ /* 0x000fe200078e0002 */
[----:B------:R-:W-:Y:S01]  /*16800*/  MOV R8, RZ ;  /* 0x000000ff00087202 */ /* 0x000fe20000000f00 */
[----:B------:R-:W-:Y:S01]  /*16810*/  IMAD.MOV.U32 R7, RZ, RZ, 0x181f ;  /* 0x0000181fff077424 */ /* 0x000fe200078e00ff */
[----:B------:R-:W-:Y:S02]  /*16820*/  MOV R9, 0x16840 ;  /* 0x0001684000097802 */ /* 0x000fe40000000f00 */
[----:B------:R-:W-:Y:S05]  /*16830*/  CALL.REL.NOINC `($__internal_1_$__cuda_sm70_shflsync_idx_p) ;  /* 0x0000072000007944 */ /* 0x000fea0003c00000 */
[----:B------:R-:W-:Y:S01]  /*16840*/  MOV R5, R7 ;  /* 0x0000000700057202 */ /* 0x000fe20000000f00 */
[----:B------:R-:W-:Y:S05]  /*16850*/  BRA `(.L_x_561) ;  /* 0xfffff00000007947 */ /* 0x000fea000383ffff */
.L_x_532:
[----:B------:R-:W-:Y:S01]  /*16860*/  IMAD.MOV.U32 R10, RZ, RZ, R3 ;  /* 0x000000ffff0a7224 */ /* 0x000fe200078e0003 */
[----:B------:R-:W-:Y:S01]  /*16870*/  MOV R8, RZ ;  /* 0x000000ff00087202 */ /* 0x000fe20000000f00 */
[----:B------:R-:W-:Y:S01]  /*16880*/  IMAD.MOV.U32 R7, RZ, RZ, 0x181f ;  /* 0x0000181fff077424 */ /* 0x000fe200078e00ff */
[----:B------:R-:W-:Y:S02]  /*16890*/  MOV R9, 0x168b0 ;  /* 0x000168b000097802 */ /* 0x000fe40000000f00 */
[----:B-12---:R-:W-:Y:S05]  /*168a0*/  CALL.REL.NOINC `($__internal_1_$__cuda_sm70_shflsync_idx_p) ;  /* 0x000006b000007944 */ /* 0x006fea0003c00000 */
[----:B------:R-:W-:Y:S01]  /*168b0*/  MOV R4, R7 ;  /* 0x0000000700047202 */ /* 0x000fe20000000f00 */
[----:B------:R-:W-:Y:S05]  /*168c0*/  BRA `(.L_x_562) ;  /* 0xffffefb000007947 */ /* 0x000fea000383ffff */
.L_x_533:
[----:B------:R-:W-:Y:S01]  /*168d0*/  IMAD.MOV.U32 R10, RZ, RZ, R2 ;  /* 0x000000ffff0a7224 */ /* 0x000fe200078e0002 */
[----:B------:R-:W-:Y:S01]  /*168e0*/  MOV R8, 0x1 ;  /* 0x0000000100087802 */ /* 0x000fe20000000f00 */
[----:B------:R-:W-:Y:S01]  /*168f0*/  IMAD.MOV.U32 R7, RZ, RZ, 0x181f ;  /* 0x0000181fff077424 */ /* 0x000fe200078e00ff */
[----:B------:R-:W-:-:S02]  /*16900*/  MOV R9, 0x16920 ;  /* 0x0001692000097802 */ /* 0x000fc40000000f00 */
[----:B-123--:R-:W-:Y:S05]  /*16910*/  CALL.REL.NOINC `($__internal_1_$__cuda_sm70_shflsync_idx_p) ;  /* 0x0000064000007944 */ /* 0x00efea0003c00000 */
        /* <DEDUP_REMOVED lines=8> */
.L_x_534:
[----:B------:R-:W-:Y:S01]  /*169a0*/  IMAD.MOV.U32 R10, RZ, RZ, R2 ;  /* 0x000000ffff0a7224 */ /* 0x000fe200078e0002 */
[----:B------:R-:W-:Y:S01]  /*169b0*/  MOV R8, 0x2 ;  /* 0x0000000200087802 */ /* 0x000fe20000000f00 */
[----:B------:R-:W-:Y:S01]  /*169c0*/  IMAD.MOV.U32 R7, RZ, RZ, 0x181f ;  /* 0x0000181fff077424 */ /* 0x000fe200078e00ff */
[----:B------:R-:W-:Y:S02]  /*169d0*/  MOV R9, 0x169f0 ;  /* 0x000169f000097802 */ /* 0x000fe40000000f00 */
[----:B-1-34-:R-:W-:Y:S05]  /*169e0*/  CALL.REL.NOINC `($__internal_1_$__cuda_sm70_shflsync_idx_p) ;  /* 0x0000057000007944 */ /* 0x01afea0003c00000 */
[----:B------:R-:W-:Y:S01]  /*169f0*/  MOV R6, R7 ;  /* 0x0000000700067202 */ /* 0x000fe20000000f00 */
[----:B------:R-:W-:Y:S05]  /*16a00*/  BRA `(.L_x_564) ;  /* 0xffffef9000007947 */ /* 0x000fea000383ffff */
.L_x_535:
[----:B------:R-:W-:Y:S01]  /*16a10*/  IMAD.MOV.U32 R10, RZ, RZ, R3 ;  /* 0x000000ffff0a7224 */ /* 0x000fe200078e0003 */
[----:B------:R-:W-:Y:S01]  /*16a20*/  MOV R8, 0x2 ;  /* 0x0000000200087802 */ /* 0x000fe20000000f00 */
[----:B------:R-:W-:Y:S01]  /*16a30*/  IMAD.MOV.U32 R7, RZ, RZ, 0x181f ;  /* 0x0000181fff077424 */ /* 0x000fe200078e00ff */
[----:B------:R-:W-:Y:S02]  /*16a40*/  MOV R9, 0x16a60 ;  /* 0x00016a6000097802 */ /* 0x000fe40000000f00 */
[----:B-1234-:R-:W-:Y:S05]  /*16a50*/  CALL.REL.NOINC `($__internal_1_$__cuda_sm70_shflsync_idx_p) ;  /* 0x0000050000007944 */ /* 0x01efea0003c00000 */
[----:B------:R-:W-:Y:S01]  /*16a60*/  MOV R4, R7 ;  /* 0x0000000700047202 */ /* 0x000fe20000000f00 */
[----:B------:R-:W-:Y:S05]  /*16a70*/  BRA `(.L_x_565) ;  /* 0xffffef4000007947 */ /* 0x000fea000383ffff */
.L_x_536:
        /* <DEDUP_REMOVED lines=13> */
.L_x_537:
[----:B------:R-:W-:Y:S01]  /*16b50*/  IMAD.MOV.U32 R10, RZ, RZ, R2 ;  /* 0x000000ffff0a7224 */ /* 0x000fe200078e0002 */
[----:B------:R-:W-:Y:S01]  /*16b60*/  MOV R8, 0x4 ;  /* 0x0000000400087802 */ /* 0x000fe20000000f00 */
[----:B------:R-:W-:Y:S01]  /*16b70*/  IMAD.MOV.U32 R7, RZ, RZ, 0x181f ;  /* 0x0000181fff077424 */ /* 0x000fe200078e00ff */
[----:B------:R-:W-:Y:S02]  /*16b80*/  MOV R9, 0x16ba0 ;  /* 0x00016ba000097802 */ /* 0x000fe40000000f00 */
[----:B-1234-:R-:W-:Y:S05]  /*16b90*/  CALL.REL.NOINC `($__internal_1_$__cuda_sm70_shflsync_idx_p) ;  /* 0x000003c000007944 */ /* 0x01efea0003c00000 */
[----:B------:R-:W-:Y:S01]  /*16ba0*/  MOV R6, R7 ;  /* 0x0000000700067202 */ /* 0x000fe20000000f00 */
[----:B------:R-:W-:Y:S05]  /*16bb0*/  BRA `(.L_x_567) ;  /* 0xffffef1000007947 */ /* 0x000fea000383ffff */
.L_x_538:
[----:B------:R-:W-:Y:S01]  /*16bc0*/  IMAD.MOV.U32 R10, RZ, RZ, R3 ;  /* 0x000000ffff0a7224 */ /* 0x000fe200078e0003 */
[----:B------:R-:W-:Y:S01]  /*16bd0*/  MOV R8, 0x4 ;  /* 0x0000000400087802 */ /* 0x000fe20000000f00 */
[----:B------:R-:W-:Y:S01]  /*16be0*/  IMAD.MOV.U32 R7, RZ, RZ, 0x181f ;  /* 0x0000181fff077424 */ /* 0x000fe200078e00ff */
[----:B------:R-:W-:Y:S02]  /*16bf0*/  MOV R9, 0x16c10 ;  /* 0x00016c1000097802 */ /* 0x000fe40000000f00 */
[----:B-1234-:R-:W-:Y:S05]  /*16c00*/  CALL.REL.NOINC `($__internal_1_$__cuda_sm70_shflsync_idx_p) ;  /* 0x0000035000007944 */ /* 0x01efea0003c00000 */
[----:B------:R-:W-:Y:S01]  /*16c10*/  MOV R4, R7 ;  /* 0x0000000700047202 */ /* 0x000fe20000000f00 */
[----:B------:R-:W-:Y:S05]  /*16c20*/  BRA `(.L_x_568) ;  /* 0xffffeec000007947 */ /* 0x000fea000383ffff */
.L_x_539:
        /* <DEDUP_REMOVED lines=13> */
.L_x_540:
[----:B------:R-:W-:Y:S01]  /*16d00*/  IMAD.MOV.U32 R10, RZ, RZ, R2 ;  /* 0x000000ffff0a7224 */ /* 0x000fe200078e0002 */
[----:B------:R-:W-:Y:S01]  /*16d10*/  MOV R8, 0x6 ;  /* 0x0000000600087802 */ /* 0x000fe20000000f00 */
[----:B------:R-:W-:Y:S01]  /*16d20*/  IMAD.MOV.U32 R7, RZ, RZ, 0x181f ;  /* 0x0000181fff077424 */ /* 0x000fe200078e00ff */
[----:B------:R-:W-:Y:S02]  /*16d30*/  MOV R9, 0x16d50 ;  /* 0x00016d5000097802 */ /* 0x000fe40000000f00 */
[----:B-12-4-:R-:W-:Y:S05]  /*16d40*/  CALL.REL.NOINC `($__internal_1_$__cuda_sm70_shflsync_idx_p) ;  /* 0x0000021000007944 */ /* 0x016fea0003c00000 */
[----:B------:R-:W-:Y:S01]  /*16d50*/  MOV R6, R7 ;  /* 0x0000000700067202 */ /* 0x000fe20000000f00 */
[----:B------:R-:W-:Y:S05]  /*16d60*/  BRA `(.L_x_570) ;  /* 0xffffee9000007947 */ /* 0x000fea000383ffff */
.L_x_541:
[----:B------:R-:W-:Y:S01]  /*16d70*/  IMAD.MOV.U32 R10, RZ, RZ, R3 ;  /* 0x000000ffff0a7224 */ /* 0x000fe200078e0003 */
[----:B------:R-:W-:Y:S01]  /*16d80*/  MOV R8, 0x6 ;  /* 0x0000000600087802 */ /* 0x000fe20000000f00 */
[----:B------:R-:W-:Y:S01]  /*16d90*/  IMAD.MOV.U32 R7, RZ, RZ, 0x181f ;  /* 0x0000181fff077424 */ /* 0x000fe200078e00ff */
[----:B------:R-:W-:Y:S02]  /*16da0*/  MOV R9, 0x16dc0 ;  /* 0x00016dc000097802 */ /* 0x000fe40000000f00 */
[----:B-1234-:R-:W-:Y:S05]  /*16db0*/  CALL.REL.NOINC `($__internal_1_$__cuda_sm70_shflsync_idx_p) ;  /* 0x000001a000007944 */ /* 0x01efea0003c00000 */
[----:B------:R-:W-:Y:S01]  /*16dc0*/  MOV R4, R7 ;  /* 0x0000000700047202 */ /* 0x000fe20000000f00 */
[----:B------:R-:W-:Y:S05]  /*16dd0*/  BRA `(.L_x_571) ;  /* 0xffffee4000007947 */ /* 0x000fea000383ffff */
.L_x_542:
[----:B------:R-:W-:Y:S01]  /*16de0*/  IMAD.MOV.U32 R10, RZ, RZ, R2 ;  /* 0x000000ffff0a7224 */ /* 0x000fe200078e0002 */
[----:B------:R-:W-:Y:S01]  /*16df0*/  MOV R8, 0x7 ;  /* 0x0000000700087802 */ /* 0x000fe20000000f00 */
[----:B------:R-:W-:Y:S01]  /*16e00*/  IMAD.MOV.U32 R7, RZ, RZ, 0x181f ;  /* 0x0000181fff077424 */ /* 0x000fe200078e00ff */
[----:B------:R-:W-:-:S02]  /*16e10*/  MOV R9, 0x16e30 ;  /* 0x00016e3000097802 */ /* 0x000fc40000000f00 */
[----:B-12-4-:R-:W-:Y:S05]  /*16e20*/  CALL.REL.NOINC `($__internal_1_$__cuda_sm70_shflsync_idx_p) ;  /* 0x0000013000007944 */ /* 0x016fea0003c00000 */
        /* <DEDUP_REMOVED lines=8> */
.L_x_544:
[----:B------:R-:W-:Y:S01]  /*16eb0*/  IMAD.MOV.U32 R10, RZ, RZ, R47 ;  /* 0x000000ffff0a7224 */ /* 0x000fe200078e002f */
[----:B--2---:R-:W-:Y:S01]  /*16ec0*/  MOV R8, RZ ;  /* 0x000000ff00087202 */ /* 0x004fe20000000f00 */
[----:B------:R-:W-:Y:S01]  /*16ed0*/  IMAD.MOV.U32 R7, RZ, RZ, 0x1f ;  /* 0x0000001fff077424 */ /* 0x000fe200078e00ff */
[----:B------:R-:W-:Y:S02]  /*16ee0*/  MOV R9, 0x16f00 ;  /* 0x00016f0000097802 */ /* 0x000fe40000000f00 */
[----:B-1-3--:R-:W-:Y:S05]  /*16ef0*/  CALL.REL.NOINC `($__internal_1_$__cuda_sm70_shflsync_idx_p) ;  /* 0x0000006000007944 */ /* 0x00afea0003c00000 */
[----:B------:R-:W-:Y:S01]  /*16f00*/  MOV R0, R7 ;  /* 0x0000000700007202 */ /* 0x000fe20000000f00 */
[----:B------:R-:W-:Y:S05]  /*16f10*/  BRA `(.L_x_573) ;  /* 0xffffeea000007947 */ /* 0x000fea000383ffff */
        .weak           $__internal_0_$__cuda_sm70_shflsync_bfly_p
        .type           $__internal_0_$__cuda_sm70_shflsync_bfly_p,@function
        .size           $__internal_0_$__cuda_sm70_shflsync_bfly_p,($__internal_1_$__cuda_sm70_shflsync_idx_p - $__internal_0_$__cuda_sm70_shflsync_bfly_p)
$__internal_0_$__cuda_sm70_shflsync_bfly_p:
[----:B------:R-:W-:Y:S01]  /*16f20*/  MOV R9, 0x0 ;  /* 0x0000000000097802 */ /* 0x000fe20000000f00 */
[----:B------:R-:W-:Y:S04]  /*16f30*/  WARPSYNC R7 ;  /* 0x0000000700007348 */ /* 0x000fe80003800000 */
[----:B------:R1:W2:Y:S01]  /*16f40*/  SHFL.BFLY PT, R3, R0, R3, R10 ;  /* 0x0c00000300037389 */ /* 0x0002a200000e000a */
[----:B------:R-:W-:Y:S05]  /*16f50*/  RET.REL.NODEC R8 `(_ZN7cutlass13device_kernelIN5flash19enable_sm80_to_sm89INS1_16FlashAttnFwdSm80INS1_25CollectiveMainloopFwdSm80ILi4ELi1ELb0EN4cute5tupleIJNS5_1CILi128EEENS7_ILi112EEENS7_ILi64EEEEEELi64ENS_6half_tEfNS_4arch4Sm80ELb1ELb0ELb1ELb0ELb0ELb0ELb1ELb0EEENS1_21CollectiveEpilogueFwdINS6_IJS8_SA_S9_EEENS6_IJNS7_ILi1EEESI_SI_EEESC_SE_Li128ELb0ELb1ELb0ELb0EEENS1_30DynamicPersistentTileSchedulerILi128ELi128ELb0ELb1ELb0EEEEEEEEEvNT_6ParamsE) ;  /* 0xfffe90a008007950 */ /* 0x000fea0003c3ffff */
        .weak           $__internal_1_$__cuda_sm70_shflsync_idx_p
        .type           $__internal_1_$__cuda_sm70_shflsync_idx_p,@function
        .size           $__internal_1_$__cuda_sm70_shflsync_idx_p,(.L_x_1476 - $__internal_1_$__cuda_sm70_shflsync_idx_p)
$__internal_1_$__cuda_sm70_shflsync_idx_p:
[----:B------:R-:W-:-:S04]  /*16f60*/  MOV R12, 0xffffffff ;  /* 0xffffffff000c7802 */ /* 0x000fc80000000f00 */
[----:B------:R-:W-:Y:S04]  /*16f70*/  WARPSYNC R12 ;  /* 0x0000000c00007348 */ /* 0x000fe80003800000 */
[----:B------:R1:W2:Y:S02]  /*16f80*/  SHFL.IDX PT, R7, R10, R8, R7 ;  /* 0x000000080a077389 */ /* 0x0002a400000e0007 */
[----:B-1----:R-:W-:Y:S02]  /*16f90*/  MOV R8, R9 ;  /* 0x0000000900087202 */ /* 0x002fe40000000f00 */
[----:B------:R-:W-:-:S04]  /*16fa0*/  MOV R9, 0x0 ;  /* 0x0000000000097802 */ /* 0x000fc80000000f00 */
[----:B--2---:R-:W-:Y:S05]  /*16fb0*/  RET.REL.NODEC R8 `(_ZN7cutlass13device_kernelIN5flash19enable_sm80_to_sm89INS1_16FlashAttnFwdSm80INS1_25CollectiveMainloopFwdSm80ILi4ELi1ELb0EN4cute5tupleIJNS5_1CILi128EEENS7_ILi112EEENS7_ILi64EEEEEELi64ENS_6half_tEfNS_4arch4Sm80ELb1ELb0ELb1ELb0ELb0ELb0ELb1ELb0EEENS1_21CollectiveEpilogueFwdINS6_IJS8_SA_S9_EEENS6_IJNS7_ILi1EEESI_SI_EEESC_SE_Li128ELb0ELb1ELb0ELb0EEENS1_30DynamicPersistentTileSchedulerILi128ELi128ELb0ELb1ELb0EEEEEEEEEvNT_6ParamsE) ;  /* 0xfffe904008007950 */ /* 0x004fea0003c3ffff */
.L_x_574:
        /* <DEDUP_REMOVED lines=12> */
.L_x_1476:


//--------------------- .text._ZN7cutlass13device_kernelIN5flash19enable_sm80_to_sm89INS1_16FlashAttnFwdSm80INS1_25CollectiveMainloopFwdSm80ILi4ELi1ELb0EN4cute5tupleIJNS5_1CILi128EEENS7_ILi112EEENS7_ILi64EEEEEELi64ENS_6half_tEfNS_4arch4Sm80ELb1ELb0ELb1ELb1ELb0ELb0ELb1ELb0EEENS1_21CollectiveEpilogueFwdINS6_IJS8_SA_S9_EEENS6_IJNS7_ILi1EEESI_SI_EEESC_SE_Li128ELb1ELb1ELb0ELb0EEENS1_19SingleTileSchedulerILb1ELb0ELb1ELi128EEEEEEEEEvNT_6ParamsE --------------------------
	.section	.text._ZN7cutlass13device_kernelIN5flash19enable_sm80_to_sm89INS1_16FlashAttnFwdSm80INS1_25CollectiveMainloopFwdSm80ILi4ELi1ELb0EN4cute5tupleIJNS5_1CILi128EEENS7_ILi112EEENS7_ILi64EEEEEELi64ENS_6half_tEfNS_4arch4Sm80ELb1ELb0ELb1ELb1ELb0ELb0ELb1ELb0EEENS1_21CollectiveEpilogueFwdINS6_IJS8_SA_S9_EEENS6_IJNS7_ILi1EEESI_SI_EEESC_SE_Li128ELb1ELb1ELb0ELb0EEENS1_19SingleTileSchedulerILb1ELb0ELb1ELi128EEEEEEEEEvNT_6ParamsE,"ax",@progbits
	.sectioninfo	@"SHI_REGISTERS=255"
	.align	128
.text._ZN7cutlass13device_kernelIN5flash19enable_sm80_to_sm89INS1_16FlashAttnFwdSm80INS1_25CollectiveMainloopFwdSm80ILi4ELi1ELb0EN4cute5tupleIJNS5_1CILi128EEENS7_ILi112EEENS7_ILi64EEEEEELi64ENS_6half_tEfNS_4arch4Sm80ELb1ELb0ELb1ELb1ELb0ELb0ELb1ELb0EEENS1_21CollectiveEpilogueFwdINS6_IJS8_SA_S9_EEENS6_IJNS7_ILi1EEESI_SI_EEESC_SE_Li128ELb1ELb1ELb0ELb0EEENS1_19SingleTileSchedulerILb1ELb0ELb1ELi128EEEEEEEEEvNT_6ParamsE:
        .type           _ZN7cutlass13device_kernelIN5flash19enable_sm80_to_sm89INS1_16FlashAttnFwdSm80INS1_25CollectiveMainloopFwdSm80ILi4ELi1ELb0EN4cute5tupleIJNS5_1CILi128EEENS7_ILi112EEENS7_ILi64EEEEEELi64ENS_6half_tEfNS_4arch4Sm80ELb1ELb0ELb1ELb1ELb0ELb0ELb1ELb0EEENS1_21CollectiveEpilogueFwdINS6_IJS8_SA_S9_EEENS6_IJNS7_ILi1EEESI_SI_EEESC_SE_Li128ELb1ELb1ELb0ELb0EEENS1_19SingleTileSchedulerILb1ELb0ELb1ELi128EEEEEEEEEvNT_6ParamsE,@function
        .size           _ZN7cutlass13device_kernelIN5flash19enable_sm80_to_sm89INS1_16FlashAttnFwdSm80INS1_25CollectiveMainloopFwdSm80ILi4ELi1ELb0EN4cute5tupleIJNS5_1CILi128EEENS7_ILi112EEENS7_ILi64EEEEEELi64ENS_6half_tEfNS_4arch4Sm80ELb1ELb0ELb1ELb1ELb0ELb0ELb1ELb0EEENS1_21CollectiveEpilogueFwdINS6_IJS8_SA_S9_EEENS6_IJNS7_ILi1EEESI_SI_EEESC_SE_Li128ELb1ELb1ELb0ELb0EEENS1_19SingleTileSchedulerILb1ELb0ELb1ELi128EEEEEEEEEvNT_6ParamsE,(.L_x_1479 - _ZN7cutlass13device_kernelIN5flash19enable_sm80_to_sm89INS1_16FlashAttnFwdSm80INS1_25CollectiveMainloopFwdSm80ILi4ELi1ELb0EN4cute5tupleIJNS5_1CILi128EEENS7_ILi112EEENS7_ILi64EEEEEELi64ENS_6half_tEfNS_4arch4Sm80ELb1ELb0ELb1ELb1ELb0ELb0ELb1ELb0EEENS1_21CollectiveEpilogueFwdINS6_IJS8_SA_S9_EEENS6_IJNS7_ILi1EEESI_SI_EEESC_SE_Li128ELb1ELb1ELb0ELb0EEENS1_19SingleTileSchedulerILb1ELb0ELb1ELi128EEEEEEEEEvNT_6ParamsE)
        .other          _ZN7cutlass13device_kernelIN5flash19enable_sm80_to_sm89INS1_16FlashAttnFwdSm80INS1_25CollectiveMainloopFwdSm80ILi4ELi1ELb0EN4cute5tupleIJNS5_1CILi128EEENS7_ILi112EEENS7_ILi64EEEEEELi64ENS_6half_tEfNS_4arch4Sm80ELb1ELb0ELb1ELb1ELb0ELb0ELb1ELb0EEENS1_21CollectiveEpilogueFwdINS6_IJS8_SA_S9_EEENS6_IJNS7_ILi1EEESI_SI_EEESC_SE_Li128ELb1ELb1ELb0ELb0EEENS1_19SingleTileSchedulerILb1ELb0ELb1ELi128EEEEEEEEEvNT_6ParamsE,@"STO_CUDA_ENTRY STV_DEFAULT"
_ZN7cutlass13device_kernelIN5flash19enable_sm80_to_sm89INS1_16FlashAttnFwdSm80INS1_25CollectiveMainloopFwdSm80ILi4ELi1ELb0EN4cute5tupleIJNS5_1CILi128EEENS7_ILi112EEENS7_ILi64EEEEEELi64ENS_6half_tEfNS_4arch4Sm80ELb1ELb0ELb1ELb1ELb0ELb0ELb1ELb0EEENS1_21CollectiveEpilogueFwdINS6_IJS8_SA_S9_EEENS6_IJNS7_ILi1EEESI_SI_EEESC_SE_Li128ELb1ELb1ELb0ELb0EEENS1_19SingleTileSchedulerILb1ELb0ELb1ELi128EEEEEEEEEvNT_6ParamsE:
        /* <DEDUP_REMOVED lines=17> */
.L_x_576:
        /* <DEDUP_REMOVED lines=8> */
.L_x_578:
[----:B------:R-:W-:-:S04]  /*0190*/  MOV R0, c[0x0][0x54c] ;  /* 0x0001530000007a02 */ /* 0x000fc80000000f00 */
.L_x_577:
[----:B------:R-:W-:Y:S01]  /*01a0*/  USHF.L.U32 UR4, UR4, 0x7, URZ ;  /* 0x0000000704047899 */ /* 0x000fe2000800063f */
[----:B-----5:R-:W-:-:S05]  /*01b0*/  IMAD R0, R0, c[0x0][0x548], RZ ;  /* 0x0001520000007a24 */ /* 0x020fca00078e02ff */
[----:B------:R-:W-:-:S04]  /*01c0*/  MOV R10, UR4 ;  /* 0x00000004000a7c02 */ /* 0x000fc80008000f00 */
[----:B------:R-:W-:-:S04]  /*01d0*/  ISETP.GE.AND P0, PT, R10, R0, PT ;  /* 0x000000000a00720c */ /* 0x000fc80003f06270 */
[----:B------:R-:W-:-:S05]  /*01e0*/  SEL R0, R5, 0xffffffff, !P0 ;  /* 0xffffffff05007807 */ /* 0x000fca0004000000 */
[----:B------:R2:W-:Y:S01]  /*01f0*/  STL [R1+0x4c], R0 ;  /* 0x00004c0001007387 */ /* 0x0005e20000100800 */
[----:B------:R-:W-:Y:S05]  /*0200*/  BRA `(.L_x_579) ;  /* 0x0000014000007947 */ /* 0x000fea0003800000 */
.L_x_575:
[----:B------:R-:W-:-:S04]  /*0210*/  ISETP.NE.U32.AND P0, PT, RZ, c[0x0][0x568], PT ;  /* 0x00015a00ff007a0c */ /* 0x000fc80003f05070 */
[----:B------:R-:W-:-:S13]  /*0220*/  ISETP.NE.AND.EX P0, PT, RZ, c[0x0][0x56c], PT, P0 ;  /* 0x00015b00ff007a0c */ /* 0x000fda0003f05300 */
[----:B------:R-:W-:Y:S05]  /*0230*/  @!P0 BRA `(.L_x_580) ;  /* 0x0000002000008947 */ /* 0x000fea0003800000 */
[----:B------:R1:W5:Y:S01]  /*0240*/  LDG.E R0, [R2.64] ;  /* 0x0000000a02007981 */ /* 0x000362000c1e1900 */
[----:B------:R-:W-:Y:S05]  /*0250*/  BRA `(.L_x_581) ;  /* 0x0000009000007947 */ /* 0x000fea0003800000 */
.L_x_580:
        /* <DEDUP_REMOVED lines=8> */
.L_x_582:
[----:B------:R-:W-:-:S04]  /*02e0*/  MOV R0, c[0x0][0x54c] ;  /* 0x0001530000007a02 */ /* 0x000fc80000000f00 */
.L_x_581:
[----:B------:R-:W-:Y:S01]  /*02f0*/  USHF.L.U32 UR4, UR4, 0x7, URZ ;  /* 0x0000000704047899 */ /* 0x000fe2000800063f */
[----:B-----5:R-:W-:-:S05]  /*0300*/  IMAD R0, R0, c[0x0][0x548], RZ ;  /* 0x0001520000007a24 */ /* 0x020fca00078e02ff */
[----:B------:R-:W-:-:S04]  /*0310*/  MOV R10, UR4 ;  /* 0x00000004000a7c02 */ /* 0x000fc80008000f00 */
[----:B------:R-:W-:-:S04]  /*0320*/  ISETP.GE.AND P0, PT, R10, R0, PT ;  /* 0x000000000a00720c */ /* 0x000fc80003f06270 */
[----:B------:R-:W-:-:S05]  /*0330*/  SEL R0, R5, 0xffffffff, !P0 ;  /* 0xffffffff05007807 */ /* 0x000fca0004000000 */
[----:B------:R2:W-:Y:S04]  /*0340*/  STL [R1+0x4c], R0 ;  /* 0x00004c0001007387 */ /* 0x0005e80000100800 */
.L_x_579:
        /* <DEDUP_REMOVED lines=10> */
[CC--:B------:R-:W-:Y:S01]  /*03f0*/  IMAD.WIDE R4, R35.reuse, R18.reuse, c[0x0][0x348] ;  /* 0x0000d20023047625 */ /* 0x0c0fe200078e0212 */
[----:B------:R-:W-:Y:S02]  /*0400*/  ISETP.NE.U32.AND P2, PT, RZ, c[0x0][0x348], PT ;  /* 0x0000d200ff007a0c */ /* 0x000fe40003f45070 */
[----:B------:R-:W-:Y:S01]  /*0410*/  ISETP.NE.U32.AND P1, PT, RZ, c[0x0][0x350], PT ;  /* 0x0000d400ff007a0c */ /* 0x000fe20003f25070 */
[----:B-1----:R-:W-:Y:S01]  /*0420*/  IMAD.WIDE R2, R35, R18, c[0x0][0x350] ;  /* 0x0000d40023027625 */ /* 0x002fe200078e0212 */
[----:B------:R-:W-:-:S02]  /*0430*/  ISETP.NE.AND.EX P2, PT, RZ, c[0x0][0x34c], PT, P2 ;  /* 0x0000d300ff007a0c */ /* 0x000fc40003f45320 */
[----:B------:R-:W-:-:S03]  /*0440*/  ISETP.NE.AND.EX P1, PT, RZ, c[0x0][0x354], PT, P1 ;  /* 0x0000d500ff007a0c */ /* 0x000fc60003f25310 */
[----:B------:R-:W-:-:S04]  /*0450*/  @P0 IMAD.WIDE R6, R35, R18, c[0x0][0x360] ;  /* 0x0000d80023060625 */ /* 0x000fc800078e0212 */
[----:B------:R-:W-:Y:S01]  /*0460*/  @P3 IMAD.WIDE R8, R35, R18, c[0x0][0x370] ;  /* 0x0000dc0023083625 */ /* 0x000fe200078e0212 */
[----:B------:R1:W2:Y:S04]  /*0470*/  @P0 LDG.E R0, [R6.64] ;  /* 0x0000000a06000981 */ /* 0x0002a8000c1e1900 */
[----:B------:R3:W5:Y:S04]  /*0480*/  @P3 LDG.E R12, [R8.64] ;  /* 0x0000000a080c3981 */ /* 0x000768000c1e1900 */
[----:B------:R3:W5:Y:S04]  /*0490*/  @P2 LDG.E R11, [R4.64] ;  /* 0x0000000a040b2981 */ /* 0x000768000c1e1900 */
[----:B------:R3:W5:Y:S01]  /*04a0*/  @P1 LDG.E R13, [R2.64] ;  /* 0x0000000a020d1981 */ /* 0x000762000c1e1900 */
[----:B-1----:R-:W-:-:S03]  /*04b0*/  IMAD.MOV.U32 R6, RZ, RZ, c[0x0][0x1d0] ;  /* 0x00007400ff067624 */ /* 0x002fc600078e00ff */
[----:B--2---:R3:W-:Y:S01]  /*04c0*/  STL [R1+0x20], R0 ;  /* 0x0000200001007387 */ /* 0x0047e20000100800 */
[----:B------:R-:W-:Y:S01]  /*04d0*/  IMAD.MOV.U32 R252, RZ, RZ, R0 ;  /* 0x000000fffffc7224 */ /* 0x000fe200078e0000 */
[----:B------:R-:W-:Y:S05]  /*04e0*/  @P0 BRA `(.L_x_583) ;  /* 0x0000005000000947 */ /* 0x000fea0003800000 */
[----:B------:R-:W-:Y:S05]  /*04f0*/  @!P2 BRA `(.L_x_583) ;  /* 0x000000400000a947 */ /* 0x000fea0003800000 */
[----:B---3--:R1:W2:Y:S04]  /*0500*/  LDG.E R0, [R4.64] ;  /* 0x0000000a04007981 */ /* 0x0082a8000c1e1900 */
[----:B-1----:R-:W2:Y:S02]  /*0510*/  LDG.E R4, [R4.64+0x4] ;  /* 0x0000040a04047981 */ /* 0x002ea4000c1e1900 */
[----:B--2---:R-:W-:-:S05]  /*0520*/  IADD3 R252, -R0, R4, RZ ;  /* 0x0000000400fc7210 */ /* 0x004fca0007ffe1ff */
[----:B------:R1:W-:Y:S02]  /*0530*/  STL [R1+0x20], R252 ;  /* 0x000020fc01007387 */ /* 0x0003e40000100800 */
.L_x_583:
[----:B------:R-:W-:-:S04]  /*0540*/  ISETP.NE.U32.AND P0, PT, RZ, c[0x0][0x368], PT ;  /* 0x0000da00ff007a0c */ /* 0x000fc80003f05070 */
[----:B------:R-:W-:-:S13]  /*0550*/  ISETP.NE.AND.EX P0, PT, RZ, c[0x0][0x36c], PT, P0 ;  /* 0x0000db00ff007a0c */ /* 0x000fda0003f05300 */
[----:B------:R-:W-:Y:S05]  /*0560*/  @!P0 BRA `(.L_x_584) ;  /* 0x0000003000008947 */ /* 0x000fea0003800000 */
[----:B---3--:R-:W-:-:S05]  /*0570*/  IMAD.WIDE R2, R35, R18, c[0x0][0x368] ;  /* 0x0000da0023027625 */ /* 0x008fca00078e0212 */
[----:B------:R2:W5:Y:S01]  /*0580*/  LDG.E R6, [R2.64] ;  /* 0x0000000a02067981 */ /* 0x000562000c1e1900 */
[----:B------:R-:W-:Y:S05]  /*0590*/  BRA `(.L_x_585) ;  /* 0x0000004000007947 */ /* 0x000fea0003800000 */
.L_x_584:
[----:B------:R-:W-:Y:S05]  /*05a0*/  @!P1 BRA `(.L_x_585) ;  /* 0x0000003000009947 */ /* 0x000fea0003800000 */
[----:B------:R2:W4:Y:S04]  /*05b0*/  LDG.E R6, [R2.64] ;  /* 0x0000000a02067981 */ /* 0x000528000c1e1900 */
[----:B--23--:R-:W4:Y:S02]  /*05c0*/  LDG.E R2, [R2.64+0x4] ;  /* 0x0000040a02027981 */ /* 0x00cf24000c1e1900 */
[----:B----4-:R-:W-:-:S03]  /*05d0*/  IADD3 R6, -R6, R2, RZ ;  /* 0x0000000206067210 */ /* 0x010fc60007ffe1ff */
.L_x_585:
[----:B---3--:R-:W-:Y:S01]  /*05e0*/  IMAD.MOV.U32 R0, RZ, RZ, c[0x0][0x2c4] ;  /* 0x0000b100ff007624 */ /* 0x008fe200078e00ff */
[----:B-----5:R-:W-:Y:S01]  /*05f0*/  IADD3 R249, -R12, R6, RZ ;  /* 0x000000060cf97210 */ /* 0x020fe20007ffe1ff */
[----:B------:R-:W-:Y:S01]  /*0600*/  IMAD.MOV.U32 R243, RZ, RZ, R10 ;  /* 0x000000fffff37224 */ /* 0x000fe200078e000a */
[----:B--2---:R-:W-:Y:S01]  /*0610*/  IADD3 R2, R10, 0x7f, RZ ;  /* 0x0000007f0a027810 */ /* 0x004fe20007ffe0ff */
[----:B------:R-:W-:Y:S01]  /*0620*/  IMAD.MOV.U32 R4, RZ, RZ, RZ ;  /* 0x000000ffff047224 */ /* 0x000fe200078e00ff */
[----:B------:R-:W-:Y:S01]  /*0630*/  ISETP.NE.AND P4, PT, R0, 0x1, PT ;  /* 0x000000010000780c */ /* 0x000fe20003f85270 */
[----:B------:R2:W-:Y:S01]  /*0640*/  STL [R1+0x38], R249 ;  /* 0x000038f901007387 */ /* 0x0005e20000100800 */
[----:B------:R-:W-:Y:S01]  /*0650*/  IADD3 R3, R249, 0x70, -R252 ;  /* 0x00000070f9037810 */ /* 0x000fe20007ffe8fc */
[----:B------:R-:W-:Y:S01]  /*0660*/  IMAD.IADD R6, R13, 0x1, R12 ;  /* 0x000000010d067824 */ /* 0x000fe200078e020c */
[----:B------:R-:W-:Y:S01]  /*0670*/  IADD3 R5, R249, 0x6f, RZ ;  /* 0x0000006ff9057810 */ /* 0x000fe20007ffe0ff */
[----:B------:R-:W-:Y:S01]  /*0680*/  CS2R R178, SRZ ;  /* 0x0000000000b27805 */ /* 0x000fe2000001ff00 */
[----:B------:R-:W-:Y:S01]  /*0690*/  PLOP3.LUT P0, PT, PT, PT, PT, 0x80, 0x0 ;  /* 0x000000000000781c */ /* 0x000fe20003f0f070 */
[----:B------:R-:W-:Y:S01]  /*06a0*/  CS2R R176, SRZ ;  /* 0x0000000000b07805 */ /* 0x000fe2000001ff00 */
[----:B------:R-:W-:Y:S01]  /*06b0*/  CS2R R182, SRZ ;  /* 0x0000000000b67805 */ /* 0x000fe2000001ff00 */
[----:B------:R-:W-:Y:S01]  /*06c0*/  IMAD.HI R4, R5, -0x6db6db6d, R4 ;  /* 0x9249249305047827 */ /* 0x000fe200078e0204 */
[----:B------:R-:W-:Y:S01]  /*06d0*/  CS2R R12, SRZ ;  /* 0x00000000000c7805 */ /* 0x000fe2000001ff00 */
[----:B------:R-:W-:Y:S01]  /*06e0*/  CS2R R14, SRZ ;  /* 0x00000000000e7805 */ /* 0x000fe2000001ff00 */
[----:B------:R-:W-:Y:S01]  /*06f0*/  MOV R174, RZ ;  /* 0x000000ff00ae7202 */ /* 0x000fe20000000f00 */
[----:B------:R-:W-:Y:S01]  /*0700*/  IMAD.MOV.U32 R180, RZ, RZ, RZ ;  /* 0x000000ffffb47224 */ /* 0x000fe200078e00ff */
[----:B------:R-:W-:Y:S01]  /*0710*/  @P4 IADD3 R0, R243, 0x7f, RZ ;  /* 0x0000007ff3004810 */ /* 0x000fe20007ffe0ff */
[----:B------:R-:W-:Y:S01]  /*0720*/  IMAD.MOV.U32 R172, RZ, RZ, RZ ;  /* 0x000000ffffac7224 */ /* 0x000fe200078e00ff */
[----:B------:R-:W-:Y:S01]  /*0730*/  CS2R R16, SRZ ;  /* 0x0000000000107805 */ /* 0x000fe2000001ff00 */
[----:B------:R-:W-:Y:S01]  /*0740*/  IMAD.MOV.U32 R170, RZ, RZ, RZ ;  /* 0x000000ffffaa7224 */ /* 0x000fe200078e00ff */
[----:B------:R-:W-:Y:S01]  /*0750*/  MOV R19, RZ ;  /* 0x000000ff00137202 */ /* 0x000fe20000000f00 */
[----:B------:R-:W-:Y:S01]  /*0760*/  @P4 IMAD.HI.U32 R0, R0, c[0x0][0x2c8], RZ ;  /* 0x0000b20000004a27 */ /* 0x000fe200078e00ff */
[----:B------:R-:W-:Y:S01]  /*0770*/  CS2R R26, SRZ ;  /* 0x00000000001a7805 */ /* 0x000fe2000001ff00 */
[----:B------:R-:W-:Y:S01]  /*0780*/  CS2R R20, SRZ ;  /* 0x0000000000147805 */ /* 0x000fe2000001ff00 */
[----:B------:R-:W-:Y:S01]  /*0790*/  MOV R160, RZ ;  /* 0x000000ff00a07202 */ /* 0x000fe20000000f00 */
[----:B------:R-:W-:Y:S01]  /*07a0*/  IMAD.MOV.U32 R168, RZ, RZ, RZ ;  /* 0x000000ffffa87224 */ /* 0x000fe200078e00ff */
[----:B------:R-:W-:Y:S01]  /*07b0*/  @P4 SHF.R.U32.HI R2, RZ, c[0x0][0x2cc], R0 ;  /* 0x0000b300ff024a19 */ /* 0x000fe20000011600 */
[----:B------:R-:W-:Y:S01]  /*07c0*/  IMAD.MOV.U32 R162, RZ, RZ, RZ ;  /* 0x000000ffffa27224 */ /* 0x000fe200078e00ff */
[----:B------:R-:W-:Y:S01]  /*07d0*/  SHF.R.U32.HI R0, RZ, 0x1f, R4 ;  /* 0x0000001fff007819 */ /* 0x000fe20000011604 */
[----:B------:R-:W-:Y:S01]  /*07e0*/  IMAD.MOV.U32 R166, RZ, RZ, RZ ;  /* 0x000000ffffa67224 */ /* 0x000fe200078e00ff */
[----:B------:R-:W-:Y:S01]  /*07f0*/  CS2R R22, SRZ ;  /* 0x0000000000167805 */ /* 0x000fe2000001ff00 */
[----:B------:R-:W-:Y:S01]  /*0800*/  IMAD.IADD R3, R3, 0x1, R2 ;  /* 0x0000000103037824 */ /* 0x000fe200078e0202 */
[----:B------:R-:W-:Y:S01]  /*0810*/  MOV R2, RZ ;  /* 0x000000ff00027202 */ /* 0x000fe20000000f00 */
[----:B------:R-:W-:Y:S01]  /*0820*/  IMAD.MOV.U32 R164, RZ, RZ, RZ ;  /* 0x000000ffffa47224 */ /* 0x000fe200078e00ff */
[----:B------:R-:W-:Y:S01]  /*0830*/  LEA.HI.SX32 R0, R4, R0, 0x1a ;  /* 0x0000000004007211 */ /* 0x000fe200078fd2ff */
[----:B------:R-:W-:Y:S01]  /*0840*/  IMAD.MOV.U32 R156, RZ, RZ, RZ ;  /* 0x000000ffff9c7224 */ /* 0x000fe200078e00ff */
[----:B------:R-:W-:Y:S01]  /*0850*/  MOV R158, RZ ;  /* 0x000000ff009e7202 */ /* 0x000fe20000000f00 */
[----:B------:R-:W-:Y:S01]  /*0860*/  IMAD.HI R2, R3, -0x6db6db6d, R2 ;  /* 0x9249249303027827 */ /* 0x000fe200078e0202 */
[----:B------:R-:W-:Y:S01]  /*0870*/  CS2R R24, SRZ ;  /* 0x0000000000187805 */ /* 0x000fe2000001ff00 */
[----:B------:R-:W-:Y:S01]  /*0880*/  MOV R152, RZ ;  /* 0x000000ff00987202 */ /* 0x000fe20000000f00 */
[----:B------:R-:W-:Y:S01]  /*0890*/  CS2R R146, SRZ ;  /* 0x0000000000927805 */ /* 0x000fe2000001ff00 */
[----:B------:R-:W-:Y:S01]  /*08a0*/  IMAD.MOV.U32 R154, RZ, RZ, RZ ;  /* 0x000000ffff9a7224 */ /* 0x000fe200078e00ff */
[----:B------:R-:W-:Y:S01]  /*08b0*/  SHF.R.U32.HI R3, RZ, 0x1f, R2 ;  /* 0x0000001fff037819 */ /* 0x000fe20000011602 */
[----:B------:R-:W-:Y:S01]  /*08c0*/  CS2R R30, SRZ ;  /* 0x00000000001e7805 */ /* 0x000fe2000001ff00 */
[----:B------:R-:W-:Y:S01]  /*08d0*/  IMAD.MOV.U32 R144, RZ, RZ, RZ ;  /* 0x000000ffff907224 */ /* 0x000fe200078e00ff */
[----:B------:R-:W-:Y:S01]  /*08e0*/  MOV R150, RZ ;  /* 0x000000ff00967202 */ /* 0x000fe20000000f00 */
[----:B------:R-:W-:Y:S01]  /*08f0*/  IMAD.MOV.U32 R148, RZ, RZ, RZ ;  /* 0x000000ffff947224 */ /* 0x000fe200078e00ff */
[----:B------:R-:W-:Y:S01]  /*0900*/  LEA.HI.SX32 R2, R2, R3, 0x1a ;  /* 0x0000000302027211 */ /* 0x000fe200078fd2ff */
[----:B------:R-:W-:Y:S01]  /*0910*/  CS2R R142, SRZ ;  /* 0x00000000008e7805 */ /* 0x000fe2000001ff00 */
[----:B------:R-:W-:Y:S01]  /*0920*/  CS2R R32, SRZ ;  /* 0x0000000000207805 */ /* 0x000fe2000001ff00 */
[----:B------:R-:W-:Y:S01]  /*0930*/  MOV R140, RZ ;  /* 0x000000ff008c7202 */ /* 0x000fe20000000f00 */
[----:B------:R-:W-:Y:S01]  /*0940*/  CS2R R28, SRZ ;  /* 0x00000000001c7805 */ /* 0x000fe2000001ff00 */
[----:B------:R-:W-:Y:S01]  /*0950*/  IMNMX R46, R0, R2, PT ;  /* 0x00000002002e7217 */ /* 0x000fe20003800200 */
[----:B------:R-:W-:Y:S01]  /*0960*/  IMAD.MOV.U32 R138, RZ, RZ, RZ ;  /* 0x000000ffff8a7224 */ /* 0x000fe200078e00ff */
[----:B------:R-:W-:Y:S01]  /*0970*/  MOV R136, RZ ;  /* 0x000000ff00887202 */ /* 0x000fe20000000f00 */
[----:B------:R-:W-:Y:S01]  /*0980*/  CS2R R130, SRZ ;  /* 0x0000000000827805 */ /* 0x000fe2000001ff00 */
[----:B------:R-:W-:Y:S01]  /*0990*/  ISETP.GE.AND P3, PT, R46, 0x1, PT ;  /* 0x000000012e00780c */ /* 0x000fe20003f66270 */
        /* <DEDUP_REMOVED lines=13> */
[----:B------:R-:W-:-:S04]  /*0a70*/  ISETP.NE.U32.AND P3, PT, RZ, c[0x0][0x340], PT ;  /* 0x0000d000ff007a0c */ /* 0x000fc80003f65070 */
[----:B------:R-:W-:-:S13]  /*0a80*/  ISETP.NE.AND.EX P3, PT, RZ, c[0x0][0x344], PT, P3 ;  /* 0x0000d100ff007a0c */ /* 0x000fda0003f65330 */
[----:B------:R-:W-:-:S05]  /*0a90*/  @P3 IMAD.WIDE R2, R35, R18, c[0x0][0x340] ;  /* 0x0000d00023023625 */ /* 0x000fca00078e0212 */
[----:B------:R3:W4:Y:S01]  /*0aa0*/  @P3 LDG.E R16, [R2.64] ;  /* 0x0000000a02103981 */ /* 0x000722000c1e1900 */
[----:B------:R-:W-:Y:S01]  /*0ab0*/  SHF.R.S32.HI R246, RZ, 0x1f, R247 ;  /* 0x0000001ffff67819 */ /* 0x000fe200000114f7 */
[----:B------:R-:W-:Y:S01]  /*0ac0*/  IMAD.MOV.U32 R23, RZ, RZ, 0x10 ;  /* 0x00000010ff177424 */ /* 0x000fe200078e00ff */
[----:B------:R-:W-:Y:S01]  /*0ad0*/  SHF.R.S32.HI R0, RZ, 0x1f, R11 ;  /* 0x0000001fff007819 */ /* 0x000fe2000001140b */
[----:B------:R-:W5:Y:S01]  /*0ae0*/  S2R R19, SR_CTAID.Y ;  /* 0x0000000000137919 */ /* 0x000f620000002600 */
[-C--:B------:R-:W-:Y:S01]  /*0af0*/  LEA.HI R4, R246, R247.reuse, RZ, 0x3 ;  /* 0x000000f7f6047211 */ /* 0x080fe200078f18ff */
[----:B------:R-:W-:Y:S01]  /*0b00*/  BSSY B0, `(.L_x_587) ;  /* 0x000006d000007945 */ /* 0x000fe20003800000 */
[----:B------:R-:W-:Y:S01]  /*0b10*/  SHF.R.S32.HI R7, RZ, 0x1f, R6 ;  /* 0x0000001fff077819 */ /* 0x000fe20000011406 */
        /* <DEDUP_REMOVED lines=10> */
[----:B------:R-:W-:Y:S02]  /*0bc0*/  SEL R10, R15, RZ, !P2 ;  /* 0x000000ff0f0a7207 */ /* 0x000fe40005000000 */
[----:B------:R-:W-:Y:S02]  /*0bd0*/  LEA.HI R24, R246, R247, RZ, 0x4 ;  /* 0x000000f7f6187211 */ /* 0x000fe400078f20ff */
[----:B------:R-:W-:Y:S01]  /*0be0*/  LOP3.LUT R6, R5, 0x38, R20, 0xf8, !PT ;  /* 0x0000003805067812 */ /* 0x000fe200078ef814 */
[----:B---3--:R-:W-:Y:S01]  /*0bf0*/  IMAD.WIDE.U32 R2, R11, c[0x0][0x178], RZ ;  /* 0x00005e000b027a25 */ /* 0x008fe200078e00ff */
[----:B------:R-:W-:-:S02]  /*0c00*/  SHF.R.U32.HI R5, RZ, 0x3, R5 ;  /* 0x00000003ff057819 */ /* 0x000fc40000011605 */
[----:B-----5:R-:W-:Y:S01]  /*0c10*/  SHF.R.S32.HI R14, RZ, 0x1f, R19 ;  /* 0x0000001fff0e7819 */ /* 0x020fe20000011413 */
[----:B------:R-:W-:Y:S01]  /*0c20*/  IMAD R10, R10, c[0x0][0x1c0], RZ ;  /* 0x000070000a0a7a24 */ /* 0x000fe200078e02ff */
[----:B------:R-:W-:Y:S01]  /*0c30*/  LOP3.LUT R18, R6, R5, RZ, 0x3c, !PT ;  /* 0x0000000506127212 */ /* 0x000fe200078e3cff */
[----:B------:R-:W-:Y:S01]  /*0c40*/  IMAD R5, R45, 0x10, R17 ;  /* 0x000000102d057824 */ /* 0x000fe200078e0211 */
[----:B------:R-:W-:Y:S01]  /*0c50*/  IADD3 R3, R3, R0, RZ ;  /* 0x0000000003037210 */ /* 0x000fe20007ffe0ff */
[----:B------:R-:W-:Y:S01]  /*0c60*/  IMAD R8, R14, c[0x0][0x1b8], RZ ;  /* 0x00006e000e087a24 */ /* 0x000fe200078e02ff */
[----:B------:R-:W-:Y:S02]  /*0c70*/  LEA.HI.X.SX32 R0, R17, R7, 0x1, P0 ;  /* 0x0000000711007211 */ /* 0x000fe400000f0eff */
[----:B------:R-:W-:Y:S01]  /*0c80*/  IADD3 R9, R243, R5, RZ ;  /* 0x00000005f3097210 */ /* 0x000fe20007ffe0ff */
[C---:B------:R-:W-:Y:S01]  /*0c90*/  IMAD R8, R19.reuse, c[0x0][0x1bc], R8 ;  /* 0x00006f0013087a24 */ /* 0x040fe200078e0208 */
[----:B------:R-:W-:Y:S01]  /*0ca0*/  SHF.R.S32.HI R21, RZ, 0x1f, R20 ;  /* 0x0000001fff157819 */ /* 0x000fe20000011414 */
[----:B------:R-:W-:Y:S01]  /*0cb0*/  IMAD R6, R0, c[0x0][0x1e0], RZ ;  /* 0x0000780000067a24 */ /* 0x000fe200078e02ff */
[----:B------:R-:W-:Y:S01]  /*0cc0*/  ISETP.GE.AND P5, PT, R20, c[0x0][0x198], PT ;  /* 0x0000660014007a0c */ /* 0x000fe20003fa6270 */
[----:B------:R-:W-:Y:S01]  /*0cd0*/  IMAD R0, R0, c[0x0][0x208], RZ ;  /* 0x0000820000007a24 */ /* 0x000fe200078e02ff */
[----:B------:R-:W-:Y:S01]  /*0ce0*/  MOV R25, 0x20 ;  /* 0x0000002000197802 */ /* 0x000fe20000000f00 */
[----:B------:R-:W-:-:S04]  /*0cf0*/  IMAD.WIDE.U32 R2, R19, c[0x0][0x1b8], R2 ;  /* 0x00006e0013027a25 */ /* 0x000fc800078e0002 */
[----:B------:R-:W-:-:S04]  /*0d00*/  @P4 IMAD.HI.U32 R11, R9, c[0x0][0x2c8], RZ ;  /* 0x0000b200090b4a27 */ /* 0x000fc800078e00ff */
[C---:B------:R-:W-:Y:S01]  /*0d10*/  IMAD R13, R4.reuse, c[0x0][0x20c], R0 ;  /* 0x00008300040d7a24 */ /* 0x040fe200078e0200 */
[----:B------:R-:W-:Y:S01]  /*0d20*/  MOV R0, R9 ;  /* 0x0000000900007202 */ /* 0x000fe20000000f00 */
[----:B------:R-:W-:Y:S01]  /*0d30*/  IMAD.IADD R3, R3, 0x1, R8 ;  /* 0x0000000103037824 */ /* 0x000fe200078e0208 */
[----:B------:R-:W-:Y:S01]  /*0d40*/  SEL R8, R35, RZ, !P2 ;  /* 0x000000ff23087207 */ /* 0x000fe20005000000 */
[C---:B------:R-:W-:Y:S01]  /*0d50*/  IMAD R12, R4.reuse, c[0x0][0x1e4], R6 ;  /* 0x00007900040c7a24 */ /* 0x040fe200078e0206 */
[----:B------:R-:W-:Y:S01]  /*0d60*/  @P4 SHF.R.U32.HI R0, RZ, c[0x0][0x2cc], R11 ;  /* 0x0000b300ff004a19 */ /* 0x000fe2000001160b */
[----:B------:R-:W-:-:S04]  /*0d70*/  IMAD.WIDE.U32 R6, R4, c[0x0][0x1e0], R20 ;  /* 0x0000780004067a25 */ /* 0x000fc800078e0014 */
[C---:B------:R-:W-:Y:S02]  /*0d80*/  IMAD R11, R8.reuse, c[0x0][0x1c4], R10 ;  /* 0x00007100080b7a24 */ /* 0x040fe400078e020a */
[----:B------:R-:W-:Y:S01]  /*0d90*/  IMAD.WIDE.U32 R2, R8, c[0x0][0x1c0], R2 ;  /* 0x0000700008027a25 */ /* 0x000fe200078e0002 */
[----:B------:R-:W-:-:S03]  /*0da0*/  SHF.R.S32.HI R8, RZ, 0x1f, R0 ;  /* 0x0000001fff087819 */ /* 0x000fc60000011400 */
[----:B------:R-:W-:Y:S01]  /*0db0*/  IMAD.MOV R10, RZ, RZ, -R0 ;  /* 0x000000ffff0a7224 */ /* 0x000fe200078e0a00 */
[----:B------:R-:W-:Y:S01]  /*0dc0*/  IADD3 R3, R3, R11, RZ ;  /* 0x0000000b03037210 */ /* 0x000fe20007ffe0ff */
[----:B------:R-:W-:Y:S02]  /*0dd0*/  IMAD R8, R8, c[0x0][0x1b0], RZ ;  /* 0x00006c0008087a24 */ /* 0x000fe400078e02ff */
[----:B------:R-:W-:Y:S01]  /*0de0*/  IMAD R10, R10, c[0x0][0x2c4], R9 ;  /* 0x0000b1000a0a7a24 */ /* 0x000fe200078e0209 */
[----:B------:R-:W-:Y:S01]  /*0df0*/  LOP3.LUT R9, R24, 0xfffffff0, RZ, 0xc0, !PT ;  /* 0xfffffff018097812 */ /* 0x000fe200078ec0ff */
[----:B------:R-:W-:-:S03]  /*0e00*/  IMAD.WIDE.U32 R4, R4, c[0x0][0x208], R20 ;  /* 0x0000820004047a25 */ /* 0x000fc600078e0014 */
[----:B------:R-:W-:Y:S01]  /*0e10*/  SHF.R.S32.HI R11, RZ, 0x1f, R10 ;  /* 0x0000001fff0b7819 */ /* 0x000fe2000001140a */
        /* <DEDUP_REMOVED lines=14> */
[----:B------:R-:W-:Y:S02]  /*0f00*/  IMAD R11, R11, c[0x0][0x1a8], RZ ;  /* 0x00006a000b0b7a24 */ /* 0x000fe400078e02ff */
[C---:B------:R-:W-:Y:S02]  /*0f10*/  IMAD R12, R19.reuse, c[0x0][0x1ec], R12 ;  /* 0x00007b00130c7a24 */ /* 0x040fe400078e020c */
[----:B------:R-:W-:Y:S01]  /*0f20*/  IMAD R13, R19, c[0x0][0x214], R13 ;  /* 0x00008500130d7a24 */ /* 0x000fe200078e020d */
[----:B------:R-:W-:Y:S01]  /*0f30*/  IADD3 R19, R0, -R2, RZ ;  /* 0x8000000200137210 */ /* 0x000fe20007ffe0ff */
[----:B------:R-:W-:Y:S02]  /*0f40*/  IMAD R11, R10, c[0x0][0x1ac], R11 ;  /* 0x00006b000a0b7a24 */ /* 0x000fe400078e020b */
[----:B------:R-:W-:Y:S01]  /*0f50*/  IMAD.IADD R9, R9, 0x1, R12 ;  /* 0x0000000109097824 */ /* 0x000fe200078e020c */
[----:B------:R-:W-:Y:S01]  /*0f60*/  LEA R12, P0, R4, c[0x0][0x160], 0x1 ;  /* 0x00005800040c7a11 */ /* 0x000fe200078008ff */
[----:B------:R-:W-:Y:S01]  /*0f70*/  IMAD.IADD R11, R5, 0x1, R11 ;  /* 0x00000001050b7824 */ /* 0x000fe200078e020b */
[----:B------:R-:W-:Y:S01]  /*0f80*/  IADD3 R7, R7, R13, RZ ;  /* 0x0000000d07077210 */ /* 0x000fe20007ffe0ff */
[----:B------:R-:W-:Y:S01]  /*0f90*/  IMAD R10, R252, c[0x0][0x2c4], RZ ;  /* 0x0000b100fc0a7a24 */ /* 0x000fe200078e02ff */
[----:B------:R-:W-:-:S02]  /*0fa0*/  LEA.HI R5, R246, R247, RZ, 0x6 ;  /* 0x000000f7f6057211 */ /* 0x000fc400078f30ff */
[----:B------:R-:W-:-:S03]  /*0fb0*/  LEA.HI.X R11, R4, c[0x0][0x164], R11, 0x1, P0 ;  /* 0x00005900040b7a11 */ /* 0x000fc600000f0c0b */
[----:B------:R-:W-:-:S05]  /*0fc0*/  IMAD.SHL.U32 R5, R5, 0x8, RZ ;  /* 0x0000000805057824 */ /* 0x000fca00078e00ff */
[----:B------:R-:W-:Y:S02]  /*0fd0*/  LOP3.LUT R5, R18, 0xfffffe00, R5, 0xf8, !PT ;  /* 0xfffffe0012057812 */ /* 0x000fe400078ef805 */
[--C-:B----4-:R-:W-:Y:S01]  /*0fe0*/  @P3 SHF.R.S32.HI R3, RZ, 0x1f, R16.reuse ;  /* 0x0000001fff033819 */ /* 0x110fe20000011410 */
[----:B------:R-:W-:Y:S01]  /*0ff0*/  @P3 IMAD.MOV.U32 R2, RZ, RZ, R16 ;  /* 0x000000ffff023224 */ /* 0x000fe200078e0010 */
[----:B------:R-:W-:Y:S01]  /*1000*/  @!P3 MOV R2, R35 ;  /* 0x000000230002b202 */ /* 0x000fe20000000f00 */
[----:B------:R-:W-:Y:S01]  /*1010*/  @!P3 IMAD.MOV.U32 R3, RZ, RZ, R15 ;  /* 0x000000ffff03b224 */ /* 0x000fe200078e000f */
[----:B------:R3:W4:Y:S02]  /*1020*/  SHFL.IDX PT, R16, R11, RZ, 0x181f ;  /* 0x00181fff0b107589 */ /* 0x00072400000e0000 */
[----:B------:R-:W-:Y:S02]  /*1030*/  SEL R0, R2, RZ, !P1 ;  /* 0x000000ff02007207 */ /* 0x000fe40004800000 */
[----:B------:R-:W-:Y:S01]  /*1040*/  SEL R2, R3, RZ, !P1 ;  /* 0x000000ff03027207 */ /* 0x000fe20004800000 */
[----:B------:R3:W1:Y:S01]  /*1050*/  SHFL.IDX PT, R15, R12, RZ, 0x181f ;  /* 0x00181fff0c0f7589 */ /* 0x00066200000e0000 */
[----:B------:R-:W-:Y:S01]  /*1060*/  IADD3 R3, R243, R17, RZ ;  /* 0x00000011f3037210 */ /* 0x000fe20007ffe0ff */
[----:B------:R-:W-:-:S03]  /*1070*/  IMAD.WIDE.U32 R28, R0, c[0x0][0x1f0], R8 ;  /* 0x00007c00001c7a25 */ /* 0x000fc600078e0008 */
[----:B------:R-:W-:Y:S01]  /*1080*/  ISETP.GE.AND P0, PT, R3, R10, PT ;  /* 0x0000000a0300720c */ /* 0x000fe20003f06270 */
[C---:B------:R-:W-:Y:S01]  /*1090*/  IMAD R4, R2.reuse, c[0x0][0x1f0], RZ ;  /* 0x00007c0002047a24 */ /* 0x040fe200078e02ff */
[----:B------:R3:W-:Y:S01]  /*10a0*/  STL.64 [R1+0x60], R28 ;  /* 0x0000601c01007387 */ /* 0x0007e20000100a00 */
[----:B------:R-:W-:Y:S01]  /*10b0*/  IMAD R2, R2, c[0x0][0x218], RZ ;  /* 0x0000860002027a24 */ /* 0x000fe200078e02ff */
[----:B------:R-:W-:Y:S01]  /*10c0*/  R2P PR, R19, 0x6 ;  /* 0x0000000613007804 */ /* 0x000fe20000000000 */
[C---:B------:R-:W-:Y:S02]  /*10d0*/  IMAD R14, R0.reuse, c[0x0][0x1f4], R4 ;  /* 0x00007d00000e7a24 */ /* 0x040fe400078e0204 */
[C---:B------:R-:W-:Y:S02]  /*10e0*/  IMAD R13, R0.reuse, c[0x0][0x21c], R2 ;  /* 0x00008700000d7a24 */ /* 0x040fe400078e0202 */
[----:B------:R-:W-:Y:S01]  /*10f0*/  IMAD.WIDE.U32 R102, R0, c[0x0][0x218], R6 ;  /* 0x0000860000667a25 */ /* 0x000fe200078e0006 */
[----:B------:R-:W-:-:S02]  /*1100*/  IADD3 R31, R29, R14, RZ ;  /* 0x0000000e1d1f7210 */ /* 0x000fc40007ffe0ff */
[----:B------:R-:W-:Y:S01]  /*1110*/  SEL R2, R23, 0xfffffff0, !P1 ;  /* 0xfffffff017027807 */ /* 0x000fe20004800000 */
[----:B------:R-:W-:Y:S01]  /*1120*/  IMAD.IADD R27, R103, 0x1, R13 ;  /* 0x00000001671b7824 */ /* 0x000fe200078e020d */
[----:B------:R3:W-:Y:S01]  /*1130*/  STL.64 [R1+0x30], R102 ;  /* 0x0000306601007387 */ /* 0x0007e20000100a00 */
[----:B------:R-:W-:-:S03]  /*1140*/  SEL R4, R25, 0xffffffe0, !P2 ;  /* 0xffffffe019047807 */ /* 0x000fc60005000000 */
[----:B------:R3:W-:Y:S04]  /*1150*/  STL [R1+0x2c], R27 ;  /* 0x00002c1b01007387 */ /* 0x0007e80000100800 */
[----:B------:R3:W-:Y:S01]  /*1160*/  STL [R1+0x5c], R31 ;  /* 0x00005c1f01007387 */ /* 0x0007e20000100800 */
[----:B------:R-:W-:Y:S05]  /*1170*/  @P0 BRA `(.L_x_588) ;  /* 0x0000005000000947 */ /* 0x000fea0003800000 */
[----:B-1--4-:R-:W-:Y:S01]  /*1180*/  LEA R6, P0, R20, R15, 0x1 ;  /* 0x0000000f14067211 */ /* 0x012fe200078008ff */
[----:B------:R-:W-:-:S03]  /*1190*/  IMAD.SHL.U32 R0, R5, 0x2, RZ ;  /* 0x0000000205007824 */ /* 0x000fc600078e00ff */
[----:B------:R-:W-:-:S05]  /*11a0*/  LEA.HI.X R7, R20, R16, R21, 0x1, P0 ;  /* 0x0000001014077211 */ /* 0x000fca00000f0c15 */
[----:B------:R-:W-:Y:S01]  /*11b0*/  @!PT LDS RZ, [RZ] ;  /* 0x00000000fffff984 */ /* 0x000fe20000000800 */
[----:B------:R1:W-:Y:S04]  /*11c0*/  LDGSTS.E.BYPASS.LTC128B.128 [R0+0x7100], [R6.64], !P5 ;  /* 0x0710000006007fae */ /* 0x0003e8000e901d4a */
.L_x_588:
[----:B-1--4-:R-:W-:Y:S05]  /*11d0*/  BSYNC B0 ;  /* 0x0000000000007941 */ /* 0x012fea0003800000 */
.L_x_587:
[----:B------:R-:W-:Y:S01]  /*11e0*/  IADD3 R0, R3, 0x10, RZ ;  /* 0x0000001003007810 */ /* 0x000fe20007ffe0ff */
[----:B------:R1:W4:Y:S01]  /*11f0*/  SHFL.IDX PT, R7, R11, 0x1, 0x181f ;  /* 0x00381f000b077f89 */ /* 0x00032200000e0000 */
[----:B------:R-:W-:Y:S02]  /*1200*/  BSSY B0, `(.L_x_589) ;  /* 0x0000009000007945 */ /* 0x000fe40003800000 */
[----:B------:R-:W-:Y:S01]  /*1210*/  ISETP.GE.AND P0, PT, R0, R10, PT ;  /* 0x0000000a0000720c */ /* 0x000fe20003f06270 */
[----:B------:R1:W2:-:S12]  /*1220*/  SHFL.IDX PT, R6, R12, 0x1, 0x181f ;  /* 0x00381f000c067f89 */ /* 0x00029800000e0000 */
[----:B------:R-:W-:Y:S05]  /*1230*/  @P0 BRA `(.L_x_590) ;  /* 0x0000005000000947 */ /* 0x000fea0003800000 */
[----:B--2---:R-:W-:Y:S01]  /*1240*/  LEA R6, P0, R20, R6, 0x1 ;  /* 0x0000000614067211 */ /* 0x004fe200078008ff */
[----:B------:R-:W-:-:S03]  /*1250*/  IMAD.SHL.U32 R0, R5, 0x2, RZ ;  /* 0x0000000205007824 */ /* 0x000fc600078e00ff */
[----:B----4-:R-:W-:-:S05]  /*1260*/  LEA.HI.X R7, R20, R7, R21, 0x1, P0 ;  /* 0x0000000714077211 */ /* 0x010fca00000f0c15 */
[----:B------:R-:W-:Y:S01]  /*1270*/  @!PT LDS RZ, [RZ] ;  /* 0x00000000fffff984 */ /* 0x000fe20000000800 */
[----:B------:R2:W-:Y:S04]  /*1280*/  LDGSTS.E.BYPASS.LTC128B.128 [R0+0x7900], [R6.64], !P5 ;  /* 0x0790000006007fae */ /* 0x0005e8000e901d4a */
.L_x_590:
[----:B------:R-:W-:Y:S05]  /*1290*/  BSYNC B0 ;  /* 0x0000000000007941 */ /* 0x000fea0003800000 */
.L_x_589:
[----:B--2---:R-:W-:Y:S01]  /*12a0*/  IADD3 R0, R3, 0x20, RZ ;  /* 0x0000002003007810 */ /* 0x004fe20007ffe0ff */
[----:B----4-:R2:W4:Y:S01]  /*12b0*/  SHFL.IDX PT, R7, R11, 0x2, 0x181f ;  /* 0x00581f000b077f89 */ /* 0x01052200000e0000 */
[----:B------:R-:W-:Y:S02]  /*12c0*/  BSSY B0, `(.L_x_591) ;  /* 0x0000009000007945 */ /* 0x000fe40003800000 */
[----:B------:R-:W-:Y:S01]  /*12d0*/  ISETP.GE.AND P0, PT, R0, R10, PT ;  /* 0x0000000a0000720c */ /* 0x000fe20003f06270 */
[----:B------:R2:W1:-:S12]  /*12e0*/  SHFL.IDX PT, R6, R12, 0x2, 0x181f ;  /* 0x00581f000c067f89 */ /* 0x00045800000e0000 */
[----:B------:R-:W-:Y:S05]  /*12f0*/  @P0 BRA `(.L_x_592) ;  /* 0x0000005000000947 */ /* 0x000fea0003800000 */
[----:B-1----:R-:W-:Y:S01]  /*1300*/  LEA R6, P0, R20, R6, 0x1 ;  /* 0x0000000614067211 */ /* 0x002fe200078008ff */
[----:B------:R-:W-:-:S03]  /*1310*/  IMAD.SHL.U32 R0, R5, 0x2, RZ ;  /* 0x0000000205007824 */ /* 0x000fc600078e00ff */
[----:B----4-:R-:W-:-:S05]  /*1320*/  LEA.HI.X R7, R20, R7, R21, 0x1, P0 ;  /* 0x0000000714077211 */ /* 0x010fca00000f0c15 */
[----:B------:R-:W-:Y:S01]  /*1330*/  @!PT LDS RZ, [RZ] ;  /* 0x00000000fffff984 */ /* 0x000fe20000000800 */
[----:B------:R1:W-:Y:S04]  /*1340*/  LDGSTS.E.BYPASS.LTC128B.128 [R0+0x8100], [R6.64], !P5 ;  /* 0x0810000006007fae */ /* 0x0003e8000e901d4a */
.L_x_592:
[----:B------:R-:W-:Y:S05]  /*1350*/  BSYNC B0 ;  /* 0x0000000000007941 */ /* 0x000fea0003800000 */
.L_x_591:
[----:B-1----:R-:W-:Y:S01]  /*1360*/  IADD3 R0, R3, 0x30, RZ ;  /* 0x0000003003007810 */ /* 0x002fe20007ffe0ff */
[----:B----4-:R1:W4:Y:S01]  /*1370*/  SHFL.IDX PT, R7, R11, 0x3, 0x181f ;  /* 0x00781f000b077f89 */ /* 0x01032200000e0000 */
        /* <DEDUP_REMOVED lines=9> */
.L_x_594:
[----:B------:R-:W-:Y:S05]  /*1410*/  BSYNC B0 ;  /* 0x0000000000007941 */ /* 0x000fea0003800000 */
.L_x_593:
        /* <DEDUP_REMOVED lines=11> */
.L_x_596:
[----:B------:R-:W-:Y:S05]  /*14d0*/  BSYNC B0 ;  /* 0x0000000000007941 */ /* 0x000fea0003800000 */
.L_x_595:
        /* <DEDUP_REMOVED lines=11> */
.L_x_598:
[----:B------:R-:W-:Y:S05]  /*1590*/  BSYNC B0 ;  /* 0x0000000000007941 */ /* 0x000fea0003800000 */
.L_x_597:
        /* <DEDUP_REMOVED lines=11> */
.L_x_600:
[----:B------:R-:W-:Y:S05]  /*1650*/  BSYNC B0 ;  /* 0x0000000000007941 */ /* 0x000fea0003800000 */
.L_x_599:
[----:B------:R-:W5:Y:S01]  /*1660*/  SHFL.IDX PT, R8, R12, 0x7, 0x181f ;  /* 0x00f81f000c087f89 */ /* 0x000f6200000e0000 */
[----:B-1----:R-:W-:Y:S01]  /*1670*/  IADD3 R0, R3, 0x70, RZ ;  /* 0x0000007003007810 */ /* 0x002fe20007ffe0ff */
[----:B------:R-:W-:Y:S01]  /*1680*/  IMAD.SHL.U32 R241, R5, 0x2, RZ ;  /* 0x0000000205f17824 */ /* 0x000fe200078e00ff */
[----:B------:R-:W-:Y:S01]  /*1690*/  IADD3 R23, R46, -0x1, RZ ;  /* 0xffffffff2e177810 */ /* 0x000fe20007ffe0ff */
[----:B--23--:R-:W1:Y:S01]  /*16a0*/  SHFL.IDX PT, R11, R11, 0x7, 0x181f ;  /* 0x00f81f000b0b7f89 */ /* 0x00ce6200000e0000 */
[----:B------:R-:W-:Y:S01]  /*16b0*/  ISETP.GE.AND P6, PT, R0, R10, PT ;  /* 0x0000000a0000720c */ /* 0x000fe20003fc6270 */
[----:B------:R-:W-:Y:S01]  /*16c0*/  IMAD.MOV.U32 R0, RZ, RZ, 0x70 ;  /* 0x00000070ff007424 */ /* 0x000fe200078e00ff */
[----:B------:R-:W-:Y:S01]  /*16d0*/  SHF.R.S32.HI R16, RZ, 0x4, R24 ;  /* 0x00000004ff107819 */ /* 0x000fe20000011418 */
[----:B------:R-:W-:Y:S01]  /*16e0*/  IMAD.MOV.U32 R6, RZ, RZ, R30 ;  /* 0x000000ffff067224 */ /* 0x000fe200078e001e */
[----:B------:R-:W-:Y:S01]  /*16f0*/  LEA.HI R245, R246, R247, RZ, 0x5 ;  /* 0x000000f7f6f57211 */ /* 0x000fe200078f28ff */
[----:B------:R-:W-:Y:S01]  /*1700*/  IMAD R242, R46, -0x70, R0 ;  /* 0xffffff902ef27824 */ /* 0x000fe200078e0200 */
[----:B------:R-:W-:Y:S01]  /*1710*/  ULDC.64 UR4, c[0x0][0x208] ;  /* 0x0000820000047ab9 */ /* 0x000fe20000000a00 */
[C---:B------:R-:W-:Y:S01]  /*1720*/  IMAD R3, R0.reuse, c[0x0][0x1e4], RZ ;  /* 0x0000790000037a24 */ /* 0x040fe200078e02ff */
[----:B------:R-:W-:Y:S01]  /*1730*/  SHF.R.S32.HI R244, RZ, 0x5, R245 ;  /* 0x00000005fff47819 */ /* 0x000fe200000114f5 */
[----:B------:R-:W-:Y:S01]  /*1740*/  IMAD.WIDE.U32 R250, R0, c[0x0][0x1e0], RZ ;  /* 0x0000780000fa7a25 */ /* 0x000fe200078e00ff */
[----:B------:R-:W-:Y:S01]  /*1750*/  IADD3 R44, R242, R249, -R17 ;  /* 0x000000f9f22c7210 */ /* 0x000fe20007ffe811 */
[----:B------:R-:W-:-:S02]  /*1760*/  USHF.L.U32 UR9, UR4, 0x5, URZ ;  /* 0x0000000504097899 */ /* 0x000fc4000800063f */
[----:B------:R-:W-:Y:S01]  /*1770*/  IMAD.IADD R117, R251, 0x1, R3 ;  /* 0x00000001fb757824 */ /* 0x000fe200078e0203 */
[C---:B------:R-:W-:Y:S01]  /*1780*/  ISETP.GE.AND P2, PT, R44.reuse, 0x11, PT ;  /* 0x000000112c00780c */ /* 0x040fe20003f46270 */
[----:B----4-:R-:W-:Y:S01]  /*1790*/  IMAD.MOV.U32 R7, RZ, RZ, R31 ;  /* 0x000000ffff077224 */ /* 0x010fe200078e001f */
[----:B------:R-:W-:Y:S01]  /*17a0*/  ISETP.GE.AND P3, PT, R44, 0x1, PT ;  /* 0x000000012c00780c */ /* 0x000fe20003f66270 */
[----:B------:R-:W-:Y:S01]  /*17b0*/  IMAD.MOV.U32 R6, RZ, RZ, R28 ;  /* 0x000000ffff067224 */ /* 0x000fe200078e001c */
[----:B------:R-:W-:Y:S01]  /*17c0*/  UMOV UR8, 0x5 ;  /* 0x0000000500087882 */ /* 0x000fe20000000000 */
[C---:B-----5:R-:W-:Y:S01]  /*17d0*/  @!P6 LEA R8, P0, R20.reuse, R8, 0x1 ;  /* 0x000000081408e211 */ /* 0x060fe200078008ff */
[----:B------:R-:W-:Y:S01]  /*17e0*/  IMAD R3, R117, R23, RZ ;  /* 0x0000001775037224 */ /* 0x000fe200078e02ff */
[----:B------:R-:W-:Y:S01]  /*17f0*/  USHF.L.U64.HI UR8, UR4, UR8, UR5 ;  /* 0x0000000804087299 */ /* 0x000fe20008010205 */
[----:B------:R2:W-:Y:S01]  /*1800*/  STL.64 [R1+0x58], R6 ;  /* 0x0000580601007387 */ /* 0x0005e20000100a00 */
[----:B-1----:R-:W-:Y:S01]  /*1810*/  @!P6 LEA.HI.X R9, R20, R11, R21, 0x1, P0 ;  /* 0x0000000b1409e211 */ /* 0x002fe200000f0c15 */
[----:B------:R-:W-:Y:S01]  /*1820*/  IMAD.MOV.U32 R118, RZ, RZ, c[0x0][0x1e0] ;  /* 0x00007800ff767624 */ /* 0x000fe200078e00ff */
[----:B------:R-:W-:Y:S01]  /*1830*/  SHF.R.S32.HI R21, RZ, 0x1f, R23 ;  /* 0x0000001fff157819 */ /* 0x000fe20000011417 */
[----:B------:R-:W-:Y:S01]  /*1840*/  IMAD.MOV.U32 R248, RZ, RZ, c[0x0][0x1e4] ;  /* 0x00007900fff87624 */ /* 0x000fe200078e00ff */
[----:B------:R-:W-:Y:S01]  /*1850*/  ISETP.GE.AND P0, PT, R44, 0x21, PT ;  /* 0x000000212c00780c */ /* 0x000fe20003f06270 */
[----:B------:R-:W-:Y:S01]  /*1860*/  @!PT LDS RZ, [RZ] ;  /* 0x00000000fffff984 */ /* 0x000fe20000000800 */
[----:B------:R1:W-:Y:S01]  /*1870*/  @!P6 LDGSTS.E.BYPASS.LTC128B.128 [R241+0xa900], [R8.64], !P5 ;  /* 0x0a90000008f1efae */ /* 0x0003e2000e901d4a */
[----:B------:R-:W-:Y:S01]  /*1880*/  ISETP.GE.AND P6, PT, R20, c[0x0][0x1d4], PT ;  /* 0x0000750014007a0c */ /* 0x000fe20003fc6270 */
[----:B------:R-:W-:-:S02]  /*1890*/  IMAD R3, R21, R250, R3 ;  /* 0x000000fa15037224 */ /* 0x000fc400078e0203 */
[----:B------:R-:W0:Y:S01]  /*18a0*/  LDGDEPBAR ;  /* 0x00000000000079af */ /* 0x000e220000000000 */
[----:B------:R-:W-:-:S04]  /*18b0*/  IMAD.WIDE.U32 R10, R118, 0x20, RZ ;  /* 0x00000020760a7825 */ /* 0x000fc800078e00ff */
[----:B------:R-:W-:Y:S02]  /*18c0*/  IMAD.MOV.U32 R100, RZ, RZ, R26 ;  /* 0x000000ffff647224 */ /* 0x000fe400078e001a */
[----:B------:R-:W-:Y:S02]  /*18d0*/  IMAD.MOV.U32 R101, RZ, RZ, R27 ;  /* 0x000000ffff657224 */ /* 0x000fe400078e001b */
[----:B------:R-:W-:-:S05]  /*18e0*/  IMAD.MOV.U32 R100, RZ, RZ, R102 ;  /* 0x000000ffff647224 */ /* 0x000fca00078e0066 */
[----:B------:R-:W-:Y:S01]  /*18f0*/  STL.64 [R1+0x28], R100 ;  /* 0x0000286401007387 */ /* 0x000fe20000100a00 */
[----:B--2---:R-:W-:-:S04]  /*1900*/  IMAD.WIDE.U32 R6, R23, R250, R6 ;  /* 0x000000fa17067225 */ /* 0x004fc800078e0006 */
[----:B------:R-:W-:Y:S01]  /*1910*/  IMAD.IADD R7, R7, 0x1, R3 ;  /* 0x0000000107077824 */ /* 0x000fe200078e0203 */
[----:B------:R-:W-:Y:S01]  /*1920*/  BAR.SYNC.DEFER_BLOCKING 0x0 ;  /* 0x0000000000007b1d */ /* 0x000fe20000010000 */
[----:B------:R-:W-:Y:S02]  /*1930*/  @P2 LEA R0, P1, R118, R6, 0x4 ;  /* 0x0000000676002211 */ /* 0x000fe400078220ff */
[----:B-1----:R-:W-:Y:S02]  /*1940*/  @P3 LEA R8, P5, R6, c[0x0][0x1c8], 0x1 ;  /* 0x0000720006083a11 */ /* 0x002fe400078a08ff */
[----:B------:R-:W-:Y:S02]  /*1950*/  @P2 LEA.HI.X R3, R118, R7, R248, 0x4, P1 ;  /* 0x0000000776032211 */ /* 0x000fe400008f24f8 */
[----:B------:R-:W-:Y:S02]  /*1960*/  @P2 LEA R12, P1, R0, c[0x0][0x1c8], 0x1 ;  /* 0x00007200000c2a11 */ /* 0x000fe400078208ff */
[----:B------:R-:W-:-:S02]  /*1970*/  @P3 LEA.HI.X R9, R6, c[0x0][0x1cc], R7, 0x1, P5 ;  /* 0x0000730006093a11 */ /* 0x000fc400028f0c07 */
[----:B------:R-:W-:Y:S02]  /*1980*/  ISETP.GE.AND P5, PT, R44, 0x31, PT ;  /* 0x000000312c00780c */ /* 0x000fe40003fa6270 */
[----:B------:R-:W-:Y:S01]  /*1990*/  @P2 LEA.HI.X R13, R0, c[0x0][0x1cc], R3, 0x1, P1 ;  /* 0x00007300000d2a11 */ /* 0x000fe200008f0c03 */
[----:B------:R-:W-:Y:S01]  /*19a0*/  IMAD.SHL.U32 R3, R248, 0x20, RZ ;  /* 0x00000020f8037824 */ /* 0x000fe200078e00ff */
[----:B------:R-:W-:-:S04]  /*19b0*/  @P0 IADD3 R0, P1, R6, R10, RZ ;  /* 0x0000000a06000210 */ /* 0x000fc80007f3e0ff */
[----:B------:R-:W-:Y:S02]  /*19c0*/  @P0 IADD3.X R3, R7, R11, R3, P1, !PT ;  /* 0x0000000b07030210 */ /* 0x000fe40000ffe403 */
[----:B------:R-:W-:Y:S01]  /*19d0*/  @P0 LEA R10, P1, R0, c[0x0][0x1c8], 0x1 ;  /* 0x00007200000a0a11 */ /* 0x000fe200078208ff */
[----:B------:R-:W-:Y:S01]  /*19e0*/  @!PT LDS RZ, [RZ] ;  /* 0x00000000fffff984 */ /* 0x000fe20000000800 */
[----:B------:R-:W-:Y:S01]  /*19f0*/  @!PT LDS RZ, [RZ] ;  /* 0x00000000fffff984 */ /* 0x000fe20000000800 */
[----:B------:R-:W-:Y:S01]  /*1a00*/  @!PT LDS RZ, [RZ] ;  /* 0x00000000fffff984 */ /* 0x000fe20000000800 */
[----:B------:R1:W-:Y:S01]  /*1a10*/  @P3 LDGSTS.E.BYPASS.LTC128B.128 [R241+0x3900], [R8.64], !P6 ;  /* 0x0390000008f13fae */ /* 0x0003e2000f101d4a */
[----:B------:R-:W-:Y:S02]  /*1a20*/  ISETP.GE.AND P3, PT, R44, 0x41, PT ;  /* 0x000000412c00780c */ /* 0x000fe40003f66270 */
[----:B------:R-:W-:Y:S01]  /*1a30*/  @P0 LEA.HI.X R11, R0, c[0x0][0x1cc], R3, 0x1, P1 ;  /* 0x00007300000b0a11 */ /* 0x000fe200008f0c03 */
[----:B------:R-:W-:Y:S01]  /*1a40*/  @P5 IMAD R0, R248, 0x30, RZ ;  /* 0x00000030f8005824 */ /* 0x000fe200078e02ff */
[----:B------:R2:W-:Y:S01]  /*1a50*/  @P2 LDGSTS.E.BYPASS.LTC128B.128 [R241+0x4100], [R12.64], !P6 ;  /* 0x041000000cf12fae */ /* 0x0005e2000f101d4a */
[C---:B------:R-:W-:Y:S02]  /*1a60*/  ISETP.GE.AND P2, PT, R44.reuse, 0x51, PT ;  /* 0x000000512c00780c */ /* 0x040fe40003f46270 */
[----:B------:R-:W-:Y:S01]  /*1a70*/  ISETP.GE.AND P1, PT, R44, 0x61, PT ;  /* 0x000000612c00780c */ /* 0x000fe20003f26270 */
[----:B------:R3:W-:-:S12]  /*1a80*/  @P0 LDGSTS.E.BYPASS.LTC128B.128 [R241+0x4900], [R10.64], !P6 ;  /* 0x049000000af10fae */ /* 0x0007d8000f101d4a */
[----:B------:R-:W-:Y:S02]  /*1a90*/  @P1 IMAD R5, R248, 0x60, RZ ;  /* 0x00000060f8051824 */ /* 0x000fe400078e02ff */
[----:B-1----:R-:W-:-:S04]  /*1aa0*/  @P5 IMAD.WIDE.U32 R8, R118, 0x30, R6 ;  /* 0x0000003076085825 */ /* 0x002fc800078e0006 */
[----:B------:R-:W-:Y:S01]  /*1ab0*/  @P5 IMAD.IADD R0, R9, 0x1, R0 ;  /* 0x0000000109005824 */ /* 0x000fe200078e0200 */
[----:B------:R-:W-:-:S04]  /*1ac0*/  @P5 LEA R14, P0, R8, c[0x0][0x1c8], 0x1 ;  /* 0x00007200080e5a11 */ /* 0x000fc800078008ff */
[----:B------:R-:W-:Y:S01]  /*1ad0*/  @P5 LEA.HI.X R15, R8, c[0x0][0x1cc], R0, 0x1, P0 ;  /* 0x00007300080f5a11 */ /* 0x000fe200000f0c00 */
[----:B---3--:R-:W-:Y:S01]  /*1ae0*/  @P2 IMAD R10, R248, 0x50, RZ ;  /* 0x00000050f80a2824 */ /* 0x008fe200078e02ff */
[C---:B------:R-:W-:Y:S01]  /*1af0*/  @P3 LEA R0, P0, R118.reuse, R6, 0x6 ;  /* 0x0000000676003211 */ /* 0x040fe200078030ff */
[C---:B------:R-:W-:Y:S02]  /*1b00*/  @P2 IMAD.WIDE.U32 R8, R118.reuse, 0x50, R6 ;  /* 0x0000005076082825 */ /* 0x040fe400078e0006 */
[----:B------:R1:W-:Y:S01]  /*1b10*/  @P5 LDGSTS.E.BYPASS.LTC128B.128 [R241+0x5100], [R14.64], !P6 ;  /* 0x051000000ef15fae */ /* 0x0003e2000f101d4a */
[C---:B------:R-:W-:Y:S01]  /*1b20*/  @P3 LEA.HI.X R3, R118.reuse, R7, R248, 0x6, P0 ;  /* 0x0000000776033211 */ /* 0x040fe200000f34f8 */
[----:B------:R-:W-:Y:S01]  /*1b30*/  @P1 IMAD.WIDE.U32 R6, R118, 0x60, R6 ;  /* 0x0000006076061825 */ /* 0x000fe200078e0006 */
[----:B--2---:R-:W-:-:S04]  /*1b40*/  @P3 LEA R12, P0, R0, c[0x0][0x1c8], 0x1 ;  /* 0x00007200000c3a11 */ /* 0x004fc800078008ff */
[----:B------:R-:W-:Y:S01]  /*1b50*/  @P3 LEA.HI.X R13, R0, c[0x0][0x1cc], R3, 0x1, P0 ;  /* 0x00007300000d3a11 */ /* 0x000fe200000f0c03 */
[----:B------:R-:W-:Y:S01]  /*1b60*/  @P2 IMAD.IADD R0, R9, 0x1, R10 ;  /* 0x0000000109002824 */ /* 0x000fe200078e020a */
[----:B------:R-:W-:Y:S02]  /*1b70*/  @P2 LEA R10, P0, R8, c[0x0][0x1c8], 0x1 ;  /* 0x00007200080a2a11 */ /* 0x000fe400078008ff */
[----:B------:R-:W-:Y:S01]  /*1b80*/  LEA.HI R3, R24, R16, RZ, 0x1 ;  /* 0x0000001018037211 */ /* 0x000fe200078f08ff */
[----:B------:R1:W-:Y:S01]  /*1b90*/  @P3 LDGSTS.E.BYPASS.LTC128B.128 [R241+0x5900], [R12.64], !P6 ;  /* 0x059000000cf13fae */ /* 0x0003e2000f101d4a */
[----:B------:R-:W-:Y:S01]  /*1ba0*/  @P2 LEA.HI.X R11, R8, c[0x0][0x1cc], R0, 0x1, P0 ;  /* 0x00007300080b2a11 */ /* 0x000fe200000f0c00 */
[----:B------:R-:W-:Y:S01]  /*1bb0*/  @P1 IMAD.IADD R0, R7, 0x1, R5 ;  /* 0x0000000107001824 */ /* 0x000fe200078e0205 */
[----:B------:R-:W-:Y:S01]  /*1bc0*/  @P1 LEA R8, P0, R6, c[0x0][0x1c8], 0x1 ;  /* 0x0000720006081a11 */ /* 0x000fe200078008ff */
[----:B------:R-:W-:Y:S01]  /*1bd0*/  IMAD.SHL.U32 R5, R22, 0x40, RZ ;  /* 0x0000004016057824 */ /* 0x000fe200078e00ff */
[----:B------:R-:W-:Y:S01]  /*1be0*/  LOP3.LUT R3, R3, 0xfffffffe, RZ, 0xc0, !PT ;  /* 0xfffffffe03037812 */ /* 0x000fe200078ec0ff */
[----:B------:R2:W-:Y:S01]  /*1bf0*/  @P2 LDGSTS.E.BYPASS.LTC128B.128 [R241+0x6100], [R10.64], !P6 ;  /* 0x061000000af12fae */ /* 0x0005e2000f101d4a */
[----:B------:R-:W-:Y:S01]  /*1c00*/  @P1 LEA.HI.X R9, R6, c[0x0][0x1cc], R0, 0x1, P0 ;  /* 0x0000730006091a11 */ /* 0x000fe200000f0c00 */
[----:B------:R-:W-:Y:S01]  /*1c10*/  IMAD.SHL.U32 R0, R45, 0x40, RZ ;  /* 0x000000402d007824 */ /* 0x000fe200078e00ff */
[----:B------:R-:W-:Y:S01]  /*1c20*/  LOP3.LUT R116, R5, 0xfffffe00, RZ, 0xc0, !PT ;  /* 0xfffffe0005747812 */ /* 0x000fe200078ec0ff */
[----:B------:R-:W-:Y:S01]  /*1c30*/  IMAD.IADD R16, R16, 0x1, -R3 ;  /* 0x0000000110107824 */ /* 0x000fe200078e0a03 */
[----:B------:R-:W-:Y:S01]  /*1c40*/  LOP3.LUT P0, RZ, R45, 0x2, RZ, 0xc0, !PT ;  /* 0x000000022dff7812 */ /* 0x000fe2000780c0ff */
[----:B------:R2:W-:Y:S01]  /*1c50*/  @P1 LDGSTS.E.BYPASS.LTC128B.128 [R241+0x6900], [R8.64], !P6 ;  /* 0x0690000008f11fae */ /* 0x0005e2000f101d4a */
[----:B------:R-:W-:Y:S01]  /*1c60*/  IMAD.SHL.U32 R3, R19, 0x40, RZ ;  /* 0x0000004013037824 */ /* 0x000fe200078e00ff */
[----:B------:R-:W-:Y:S01]  /*1c70*/  LOP3.LUT R0, R0, 0x1c0, RZ, 0xc0, !PT ;  /* 0x000001c000007812 */ /* 0x000fe200078ec0ff */
[----:B------:R-:W-:Y:S01]  /*1c80*/  IMAD.SHL.U32 R7, R17, 0x8, RZ ;  /* 0x0000000811077824 */ /* 0x000fe200078e00ff */
[----:B------:R-:W0:Y:S01]  /*1c90*/  LDGDEPBAR ;  /* 0x00000000000079af */ /* 0x000e220000000000 */
[----:B------:R-:W-:Y:S01]  /*1ca0*/  IMAD.SHL.U32 R6, R16, 0x8, RZ ;  /* 0x0000000810067824 */ /* 0x000fe200078e00ff */
[----:B------:R-:W-:-:S02]  /*1cb0*/  LOP3.LUT R3, R3, 0x1c0, RZ, 0xc0, !PT ;  /* 0x000001c003037812 */ /* 0x000fc400078ec0ff */
[----:B------:R-:W-:Y:S02]  /*1cc0*/  LOP3.LUT R7, R0, 0x8, R7, 0xf8, !PT ;  /* 0x0000000800077812 */ /* 0x000fe400078ef807 */
[----:B------:R-:W-:Y:S02]  /*1cd0*/  LOP3.LUT R5, R3, 0x8, R6, 0xf8, !PT ;  /* 0x0000000803057812 */ /* 0x000fe400078ef806 */
[----:B------:R-:W-:Y:S02]  /*1ce0*/  SHF.R.U32.HI R0, RZ, 0x3, R0 ;  /* 0x00000003ff007819 */ /* 0x000fe40000011600 */
[----:B------:R-:W-:Y:S02]  /*1cf0*/  SHF.R.U32.HI R3, RZ, 0x3, R3 ;  /* 0x00000003ff037819 */ /* 0x000fe40000011603 */
[----:B------:R-:W-:Y:S01]  /*1d00*/  LOP3.LUT R0, R7, R0, RZ, 0x3c, !PT ;  /* 0x0000000007007212 */ /* 0x000fe200078e3cff */
[----:B------:R-:W-:Y:S01]  /*1d10*/  IMAD.WIDE.U32 R6, R23, c[0x0][0x208], RZ ;  /* 0x0000820017067a25 */ /* 0x000fe200078e00ff */
[----:B------:R-:W-:-:S02]  /*1d20*/  LOP3.LUT R5, R5, R3, RZ, 0x3c, !PT ;  /* 0x0000000305057212 */ /* 0x000fc400078e3cff */
[----:B------:R-:W-:Y:S01]  /*1d30*/  ISETP.GE.AND P2, PT, R20, c[0x0][0x1d4], PT ;  /* 0x0000750014007a0c */ /* 0x000fe20003f46270 */
[----:B------:R-:W-:Y:S02]  /*1d40*/  IMAD R3, R244, 0x400, R116 ;  /* 0x00000400f4037824 */ /* 0x000fe400078e0274 */
[----:B------:R-:W-:Y:S01]  /*1d50*/  IMAD R0, R16, 0x200, R0 ;  /* 0x0000020010007824 */ /* 0x000fe200078e0200 */
[----:B------:R-:W-:Y:S01]  /*1d60*/  ISETP.LT.OR P5, PT, R44, 0x1, P2 ;  /* 0x000000012c00780c */ /* 0x000fe200017a1670 */
[----:B------:R-:W-:Y:S02]  /*1d70*/  IMAD.IADD R3, R5, 0x1, R3 ;  /* 0x0000000105037824 */ /* 0x000fe400078e0203 */
[----:B------:R-:W-:Y:S01]  /*1d80*/  IMAD.SHL.U32 R119, R0, 0x2, RZ ;  /* 0x0000000200777824 */ /* 0x000fe200078e00ff */
[----:B------:R-:W-:-:S04]  /*1d90*/  DEPBAR.LE SB0, 0x1 ;  /* 0x000080400000791a */ /* 0x000fc80000000000 */
[----:B------:R-:W-:-:S04]  /*1da0*/  DEPBAR.LE SB0, 0x0 ;  /* 0x000080000000791a */ /* 0x000fc80000000000 */
[----:B------:R-:W-:Y:S01]  /*1db0*/  BAR.SYNC.DEFER_BLOCKING 0x0 ;  /* 0x0000000000007b1d */ /* 0x000fe20000010000 */
[----:B------:R-:W-:Y:S01]  /*1dc0*/  IMAD.SHL.U32 R230, R3, 0x2, RZ ;  /* 0x0000000203e67824 */ /* 0x000fe200078e00ff */
[C---:B------:R-:W-:Y:S01]  /*1dd0*/  IADD3 R0, R119.reuse, 0x3900, RZ ;  /* 0x0000390077007810 */ /* 0x040fe20007ffe0ff */
[----:B------:R-:W-:Y:S01]  /*1de0*/  IMAD.MOV.U32 R3, RZ, RZ, R46 ;  /* 0x000000ffff037224 */ /* 0x000fe200078e002e */
[----:B------:R-:W-:Y:S01]  /*1df0*/  IADD3 R234, R119, 0x3920, RZ ;  /* 0x0000392077ea7810 */ /* 0x000fe20007ffe0ff */
[--C-:B------:R-:W-:Y:S01]  /*1e00*/  IMAD R233, R2, 0x2, R230.reuse ;  /* 0x0000000202e97824 */ /* 0x100fe200078e02e6 */
[----:B------:R-:W-:Y:S01]  /*1e10*/  @P0 IADD3 R234, R0, -0x20, RZ ;  /* 0xffffffe000ea0810 */ /* 0x000fe20007ffe0ff */
[----:B------:R-:W-:Y:S02]  /*1e20*/  IMAD R0, R21, c[0x0][0x208], RZ ;  /* 0x0000820015007a24 */ /* 0x000fe400078e02ff */
[----:B------:R-:W-:Y:S01]  /*1e30*/  IMAD R231, R4, 0x2, R230 ;  /* 0x0000000204e77824 */ /* 0x000fe200078e02e6 */
[C---:B------:R-:W-:Y:S01]  /*1e40*/  IADD3 R240, R234.reuse, 0x800, RZ ;  /* 0x00000800eaf07810 */ /* 0x040fe20007ffe0ff */
[----:B------:R-:W-:Y:S01]  /*1e50*/  IMAD R0, R23, c[0x0][0x20c], R0 ;  /* 0x0000830017007a24 */ /* 0x000fe200078e0200 */
[----:B------:R-:W-:Y:S01]  /*1e60*/  IADD3 R235, R234, 0x3000, RZ ;  /* 0x00003000eaeb7810 */ /* 0x000fe20007ffe0ff */
[----:B------:R-:W-:-:S02]  /*1e70*/  IMAD R232, R2, 0x2, R231 ;  /* 0x0000000202e87824 */ /* 0x000fc400078e02e7 */
[----:B------:R-:W-:Y:S02]  /*1e80*/  IMAD.IADD R0, R7, 0x1, R0 ;  /* 0x0000000107007824 */ /* 0x000fe400078e0200 */
[----:B------:R-:W-:-:S04]  /*1e90*/  IMAD.WIDE.U32 R6, R6, 0x70, R100 ;  /* 0x0000007006067825 */ /* 0x000fc800078e0064 */
[----:B------:R-:W-:Y:S01]  /*1ea0*/  IMAD R0, R0, 0x70, RZ ;  /* 0x0000007000007824 */ /* 0x000fe200078e02ff */
[----:B--2---:R-:W-:Y:S03]  /*1eb0*/  LDSM.16.M88.4 R8, [R230+0x9100] ;  /* 0x00910000e608783b */ /* 0x004fe60000000200 */
[----:B------:R-:W-:Y:S01]  /*1ec0*/  IMAD.IADD R0, R7, 0x1, R0 ;  /* 0x0000000107007824 */ /* 0x000fe200078e0200 */
[----:B------:R-:W2:Y:S04]  /*1ed0*/  LDSM.16.M88.4 R24, [R119+0x4100] ;  /* 0x004100007718783b */ /* 0x000ea80000000200 */
[----:B-1----:R-:W1:Y:S04]  /*1ee0*/  LDSM.16.M88.4 R12, [R230+0x7100] ;  /* 0x00710000e60c783b */ /* 0x002e680000000200 */
[----:B------:R-:W3:Y:S04]  /*1ef0*/  LDSM.16.M88.4 R28, [R119+0x3900] ;  /* 0x00390000771c783b */ /* 0x000ee80000000200 */
[----:B------:R-:W4:Y:S04]  /*1f00*/  LDSM.16.M88.4 R16, [R119+0x4900] ;  /* 0x004900007710783b */ /* 0x000f280000000200 */
[----:B------:R-:W5:Y:S04]  /*1f10*/  LDSM.16.M88.4 R32, [R119+0x5100] ;  /* 0x005100007720783b */ /* 0x000f680000000200 */
[----:B------:R-:W4:Y:S04]  /*1f20*/  LDSM.16.M88.4 R36, [R119+0x5900] ;  /* 0x005900007724783b */ /* 0x000f280000000200 */
[----:B------:R-:W4:Y:S04]  /*1f30*/  LDSM.16.M88.4 R48, [R119+0x6100] ;  /* 0x006100007730783b */ /* 0x000f280000000200 */
[----:B------:R-:W4:Y:S04]  /*1f40*/  LDSM.16.M88.4 R40, [R119+0x6900] ;  /* 0x006900007728783b */ /* 0x000f280000000200 */
[----:B------:R-:W-:Y:S04]  /*1f50*/  LDSM.16.M88.4 R60, [R234] ;  /* 0x00000000ea3c783b */ /* 0x000fe80000000200 */
[----:B------:R-:W-:Y:S01]  /*1f60*/  LDSM.16.M88.4 R56, [R234+0x800] ;  /* 0x00080000ea38783b */ /* 0x000fe20000000200 */
[-C--:B--2---:R-:W-:Y:S03]  /*1f70*/  HMMA.16816.F32 R68, R8, R24.reuse, RZ ;  /* 0x000000180844723c */ /* 0x084fe600000018ff */
[----:B------:R-:W-:Y:S05]  /*1f80*/  LDSM.16.M88.4 R52, [R234+0x1000] ;  /* 0x00100000ea34783b */ /* 0x000fea0000000200 */
[C---:B-1----:R-:W-:Y:S07]  /*1f90*/  HMMA.16816.F32 R156, R12.reuse, R24, RZ ;  /* 0x000000180c9c723c */ /* 0x042fee00000018ff */
[----:B------:R-:W-:Y:S01]  /*1fa0*/  LEA R24, P1, R6, c[0x0][0x1f8], 0x1 ;  /* 0x00007e0006187a11 */ /* 0x000fe200078208ff */
[----:B---3--:R-:W-:Y:S03]  /*1fb0*/  HMMA.16816.F32 R184, R12, R28, RZ ;  /* 0x0000001c0cb8723c */ /* 0x008fe600000018ff */
[----:B------:R-:W-:-:S02]  /*1fc0*/  IADD3 R22, P0, R24, UR9, RZ ;  /* 0x0000000918167c10 */ /* 0x000fc4000ff1e0ff */
[----:B------:R-:W-:Y:S01]  /*1fd0*/  LEA.HI.X R25, R6, c[0x0][0x1fc], R0, 0x1, P1 ;  /* 0x00007f0006197a11 */ /* 0x000fe200008f0c00 */
[----:B------:R-:W-:Y:S02]  /*1fe0*/  IMAD.MOV.U32 R0, RZ, RZ, 0x40 ;  /* 0x00000040ff007424 */ /* 0x000fe400078e00ff */
[----:B------:R-:W-:Y:S01]  /*1ff0*/  HMMA.16816.F32 R180, R12, R30, RZ ;  /* 0x0000001e0cb4723c */ /* 0x000fe200000018ff */
[----:B------:R-:W-:-:S07]  /*2000*/  IADD3.X R23, R25, UR8, RZ, P0, !PT ;  /* 0x0000000819177c10 */ /* 0x000fce00087fe4ff */
[C---:B------:R-:W-:Y:S08]  /*2010*/  HMMA.16816.F32 R176, R12.reuse, R26, RZ ;  /* 0x0000001a0cb0723c */ /* 0x040ff000000018ff */
[C---:B----4-:R-:W-:Y:S08]  /*2020*/  HMMA.16816.F32 R148, R12.reuse, R16, RZ ;  /* 0x000000100c94723c */ /* 0x050ff000000018ff */
[C---:B------:R-:W-:Y:S08]  /*2030*/  HMMA.16816.F32 R172, R12.reuse, R18, RZ ;  /* 0x000000120cac723c */ /* 0x040ff000000018ff */
[C---:B-----5:R-:W-:Y:S08]  /*2040*/  HMMA.16816.F32 R144, R12.reuse, R32, RZ ;  /* 0x000000200c90723c */ /* 0x060ff000000018ff */
[C---:B------:R-:W-:Y:S08]  /*2050*/  HMMA.16816.F32 R168, R12.reuse, R34, RZ ;  /* 0x000000220ca8723c */ /* 0x040ff000000018ff */
[C---:B------:R-:W-:Y:S08]  /*2060*/  HMMA.16816.F32 R140, R12.reuse, R36, RZ ;  /* 0x000000240c8c723c */ /* 0x040ff000000018ff */
[C---:B------:R-:W-:Y:S08]  /*2070*/  HMMA.16816.F32 R160, R12.reuse, R38, RZ ;  /* 0x000000260ca0723c */ /* 0x040ff000000018ff */
[C---:B------:R-:W-:Y:S08]  /*2080*/  HMMA.16816.F32 R132, R12.reuse, R48, RZ ;  /* 0x000000300c84723c */ /* 0x040ff000000018ff */
[C---:B------:R-:W-:Y:S08]  /*2090*/  HMMA.16816.F32 R152, R12.reuse, R50, RZ ;  /* 0x000000320c98723c */ /* 0x040ff000000018ff */
[C---:B------:R-:W-:Y:S08]  /*20a0*/  HMMA.16816.F32 R128, R12.reuse, R40, RZ ;  /* 0x000000280c80723c */ /* 0x040ff000000018ff */
[----:B------:R-:W-:Y:S07]  /*20b0*/  HMMA.16816.F32 R136, R12, R42, RZ ;  /* 0x0000002a0c88723c */ /* 0x000fee00000018ff */
[----:B------:R-:W-:Y:S01]  /*20c0*/  IADD3 R14, P1, R22, UR9, RZ ;  /* 0x00000009160e7c10 */ /* 0x000fe2000ff3e0ff */
[----:B------:R-:W-:Y:S03]  /*20d0*/  HMMA.16816.F32 R72, R8, R16, RZ ;  /* 0x000000100848723c */ /* 0x000fe600000018ff */
[----:B------:R-:W-:-:S02]  /*20e0*/  IADD3 R12, P0, R14, UR9, RZ ;  /* 0x000000090e0c7c10 */ /* 0x000fc4000ff1e0ff */
[----:B------:R-:W-:Y:S02]  /*20f0*/  IADD3.X R15, R23, UR8, RZ, P1, !PT ;  /* 0x00000008170f7c10 */ /* 0x000fe40008ffe4ff */
[----:B------:R-:W-:Y:S01]  /*2100*/  IADD3 R6, P3, R12, UR9, RZ ;  /* 0x000000090c067c10 */ /* 0x000fe2000ff7e0ff */
[C---:B------:R-:W-:Y:S01]  /*2110*/  HMMA.16816.F32 R80, R8.reuse, R36, RZ ;  /* 0x000000240850723c */ /* 0x040fe200000018ff */
[----:B------:R-:W-:Y:S02]  /*2120*/  IADD3.X R13, R15, UR8, RZ, P0, !PT ;  /* 0x000000080f0d7c10 */ /* 0x000fe400087fe4ff */
[----:B------:R-:W-:Y:S02]  /*2130*/  ISETP.LT.OR P1, PT, R44, 0x11, P2 ;  /* 0x000000112c00780c */ /* 0x000fe40001721670 */
[----:B------:R-:W-:Y:S02]  /*2140*/  IADD3.X R7, R13, UR8, RZ, P3, !PT ;  /* 0x000000080d077c10 */ /* 0x000fe40009ffe4ff */
[----:B------:R-:W-:Y:S01]  /*2150*/  IADD3 R20, P0, R6, UR9, RZ ;  /* 0x0000000906147c10 */ /* 0x000fe2000ff1e0ff */
[----:B------:R-:W-:Y:S01]  /*2160*/  HMMA.16816.F32 R112, R8, R18, RZ ;  /* 0x000000120870723c */ /* 0x000fe200000018ff */
[----:B------:R-:W1:Y:S01]  /*2170*/  LDSM.16.M88.4 R16, [R233+0x9100] ;  /* 0x00910000e910783b */ /* 0x000e620000000200 */
[----:B------:R-:W-:-:S02]  /*2180*/  ISETP.LT.OR P3, PT, R44, 0x21, P2 ;  /* 0x000000212c00780c */ /* 0x000fc40001761670 */
[----:B------:R-:W-:Y:S02]  /*2190*/  IADD3.X R21, R7, UR8, RZ, P0, !PT ;  /* 0x0000000807157c10 */ /* 0x000fe400087fe4ff */
[C---:B------:R-:W-:Y:S02]  /*21a0*/  ISETP.LT.OR P0, PT, R44.reuse, 0x31, P2 ;  /* 0x000000312c00780c */ /* 0x040fe40001701670 */
[C---:B------:R-:W-:Y:S01]  /*21b0*/  HMMA.16816.F32 R164, R8.reuse, R38, RZ ;  /* 0x0000002608a4723c */ /* 0x040fe200000018ff */
[----:B------:R-:W2:Y:S07]  /*21c0*/  LDSM.16.M88.4 R36, [R234+0x2000] ;  /* 0x00200000ea24783b */ /* 0x000eae0000000200 */
[C---:B------:R-:W-:Y:S08]  /*21d0*/  HMMA.16816.F32 R88, R8.reuse, R48, RZ ;  /* 0x000000300858723c */ /* 0x040ff000000018ff */
[C---:B------:R-:W-:Y:S01]  /*21e0*/  HMMA.16816.F32 R192, R8.reuse, R50, RZ ;  /* 0x0000003208c0723c */ /* 0x040fe200000018ff */
[----:B------:R-:W3:Y:S07]  /*21f0*/  LDSM.16.M88.4 R48, [R234+0x1800] ;  /* 0x00180000ea30783b */ /* 0x000eee0000000200 */
[C---:B------:R-:W-:Y:S08]  /*2200*/  HMMA.16816.F32 R64, R8.reuse, R28, RZ ;  /* 0x0000001c0840723c */ /* 0x040ff000000018ff */
[C---:B------:R-:W-:Y:S08]  /*2210*/  HMMA.16816.F32 R76, R8.reuse, R32, RZ ;  /* 0x00000020084c723c */ /* 0x040ff000000018ff */
[C---:B------:R-:W-:Y:S01]  /*2220*/  HMMA.16816.F32 R96, R8.reuse, R30, RZ ;  /* 0x0000001e0860723c */ /* 0x040fe200000018ff */
[----:B------:R-:W-:Y:S07]  /*2230*/  LDSM.16.M88.4 R28, [R234+0x3000] ;  /* 0x00300000ea1c783b */ /* 0x000fee0000000200 */
[C---:B------:R-:W-:Y:S01]  /*2240*/  HMMA.16816.F32 R124, R8.reuse, R34, RZ ;  /* 0x00000022087c723c */ /* 0x040fe200000018ff */
[----:B------:R-:W4:Y:S07]  /*2250*/  LDSM.16.M88.4 R32, [R234+0x2800] ;  /* 0x00280000ea20783b */ /* 0x000f2e0000000200 */
[C---:B------:R-:W-:Y:S08]  /*2260*/  HMMA.16816.F32 R92, R8.reuse, R40, RZ ;  /* 0x00000028085c723c */ /* 0x040ff000000018ff */
[C---:B------:R-:W-:Y:S08]  /*2270*/  HMMA.16816.F32 R84, R8.reuse, R26, RZ ;  /* 0x0000001a0854723c */ /* 0x040ff000000018ff */
[----:B------:R-:W-:Y:S01]  /*2280*/  HMMA.16816.F32 R188, R8, R42, RZ ;  /* 0x0000002a08bc723c */ /* 0x000fe200000018ff */
[----:B------:R-:W5:Y:S04]  /*2290*/  LDSM.16.M88.4 R8, [R233+0x7100] ;  /* 0x00710000e908783b */ /* 0x000f680000000200 */
[----:B------:R-:W-:Y:S01]  /*22a0*/  @!PT LDS RZ, [RZ] ;  /* 0x00000000fffff984 */ /* 0x000fe20000000800 */
[----:B------:R-:W-:Y:S01]  /*22b0*/  @!PT LDS RZ, [RZ] ;  /* 0x00000000fffff984 */ /* 0x000fe20000000800 */
[----:B------:R-:W-:Y:S01]  /*22c0*/  @!PT LDS RZ, [RZ] ;  /* 0x00000000fffff984 */ /* 0x000fe20000000800 */
[----:B------:R3:W-:Y:S01]  /*22d0*/  LDGSTS.E.BYPASS.LTC128B.128 [R241+0x100], [R24.64], !P5 ;  /* 0x0010000018f17fae */ /* 0x0007e2000e901d4a */
[----:B------:R-:W-:-:S02]  /*22e0*/  ISETP.LT.OR P5, PT, R44, 0x41, P2 ;  /* 0x000000412c00780c */ /* 0x000fc400017a1670 */
[----:B-1----:R-:W-:Y:S01]  /*22f0*/  HMMA.16816.F32 R120, R16, R60, R64 ;  /* 0x0000003c1078723c */ /* 0x002fe20000001840 */
[----:B------:R1:W-:Y:S01]  /*2300*/  LDGSTS.E.BYPASS.LTC128B.128 [R241+0x900], [R22.64], !P1 ;  /* 0x0090000016f17fae */ /* 0x0003e2000c901d4a */
[----:B------:R-:W-:-:S03]  /*2310*/  LOP3.LUT P1, RZ, R45, 0x4, RZ, 0xc0, !PT ;  /* 0x000000042dff7812 */ /* 0x000fc6000782c0ff */
[----:B------:R1:W-:Y:S01]  /*2320*/  LDGSTS.E.BYPASS.LTC128B.128 [R241+0x1100], [R14.64], !P3 ;  /* 0x011000000ef17fae */ /* 0x0003e2000d901d4a */
[C---:B------:R-:W-:Y:S02]  /*2330*/  ISETP.LT.OR P3, PT, R44.reuse, 0x51, P2 ;  /* 0x000000512c00780c */ /* 0x040fe40001761670 */
[----:B------:R-:W-:Y:S01]  /*2340*/  ISETP.LT.OR P2, PT, R44, 0x61, P2 ;  /* 0x000000612c00780c */ /* 0x000fe20001741670 */
[----:B------:R1:W-:Y:S01]  /*2350*/  LDGSTS.E.BYPASS.LTC128B.128 [R241+0x1900], [R12.64], !P0 ;  /* 0x019000000cf17fae */ /* 0x0003e2000c101d4a */
[----:B------:R-:W-:Y:S01]  /*2360*/  SEL R0, R0, 0xffffffc0, !P1 ;  /* 0xffffffc000007807 */ /* 0x000fe20004800000 */
[----:B--2---:R-:W-:Y:S02]  /*2370*/  HMMA.16816.F32 R40, R16, R36, R80 ;  /* 0x000000241028723c */ /* 0x004fe40000001850 */
[----:B------:R2:W-:Y:S02]  /*2380*/  LDGSTS.E.BYPASS.LTC128B.128 [R241+0x2100], [R6.64], !P5 ;  /* 0x0210000006f17fae */ /* 0x0005e4000e901d4a */
[----:B------:R-:W-:-:S02]  /*2390*/  IMAD.IADD R229, R119, 0x1, R0 ;  /* 0x0000000177e57824 */ /* 0x000fc400078e0200 */
[----:B------:R-:W-:Y:S01]  /*23a0*/  IMAD.IADD R228, R0, 0x1, R234 ;  /* 0x0000000100e47824 */ /* 0x000fe200078e02ea */
[----:B------:R-:W-:Y:S01]  /*23b0*/  LOP3.LUT R0, R5, R116, RZ, 0xfc, !PT ;  /* 0x0000007405007212 */ /* 0x000fe200078efcff */
[----:B------:R2:W-:Y:S01]  /*23c0*/  LDGSTS.E.BYPASS.LTC128B.128 [R241+0x2900], [R20.64], !P3 ;  /* 0x0290000014f17fae */ /* 0x0005e2000d901d4a */
[C---:B------:R-:W-:Y:S08]  /*23d0*/  HMMA.16816.F32 R108, R16.reuse, R56, R68 ;  /* 0x00000038106c723c */ /* 0x040ff00000001844 */
[----:B------:R-:W-:Y:S01]  /*23e0*/  HMMA.16816.F32 R104, R16, R52, R72 ;  /* 0x000000341068723c */ /* 0x000fe20000001848 */
[----:B-1----:R-:W-:-:S07]  /*23f0*/  IADD3 R12, P0, R20, UR9, RZ ;  /* 0x00000009140c7c10 */ /* 0x002fce000ff1e0ff */
[----:B---3--:R-:W-:Y:S01]  /*2400*/  HMMA.16816.F32 R24, R16, R62, R96 ;  /* 0x0000003e1018723c */ /* 0x008fe20000001860 */
[----:B------:R-:W-:Y:S02]  /*2410*/  IADD3.X R13, R21, UR8, RZ, P0, !PT ;  /* 0x00000008150d7c10 */ /* 0x000fe400087fe4ff */
[----:B------:R-:W-:-:S03]  /*2420*/  ISETP.GE.AND P0, PT, R3, 0x2, PT ;  /* 0x000000020300780c */ /* 0x000fc60003f06270 */
[----:B------:R1:W-:Y:S02]  /*2430*/  LDGSTS.E.BYPASS.LTC128B.128 [R241+0x3100], [R12.64], !P2 ;  /* 0x031000000cf17fae */ /* 0x0003e4000d101d4a */
[C---:B------:R-:W-:Y:S02]  /*2440*/  HMMA.16816.F32 R224, R16.reuse, R58, R84 ;  /* 0x0000003a10e0723c */ /* 0x040fe40000001854 */
[----:B--2---:R-:W-:Y:S04]  /*2450*/  LDSM.16.M88.4 R20, [R231+0x9100] ;  /* 0x00910000e714783b */ /* 0x004fe80000000200 */
[----:B------:R-:W-:Y:S02]  /*2460*/  LDSM.16.M88.4 R80, [R229+0x3900] ;  /* 0x00390000e550783b */ /* 0x000fe40000000200 */
[C---:B------:R-:W-:Y:S02]  /*2470*/  HMMA.16816.F32 R204, R16.reuse, R50, R124 ;  /* 0x0000003210cc723c */ /* 0x040fe4000000187c */
[----:B------:R-:W2:Y:S04]  /*2480*/  LDSM.16.M88.4 R64, [R229+0x5900] ;  /* 0x00590000e540783b */ /* 0x000ea80000000200 */
[----:B------:R-:W3:Y:S02]  /*2490*/  LDSM.16.M88.4 R72, [R229+0x4900] ;  /* 0x00490000e548783b */ /* 0x000ee40000000200 */
[C---:B------:R-:W-:Y:S02]  /*24a0*/  HMMA.16816.F32 R100, R16.reuse, R48, R76 ;  /* 0x000000301064723c */ /* 0x040fe4000000184c */
[----:B------:R-:W2:Y:S04]  /*24b0*/  LDSM.16.M88.4 R68, [R229+0x5100] ;  /* 0x00510000e544783b */ /* 0x000ea80000000200 */
[----:B------:R-:W2:Y:S02]  /*24c0*/  LDSM.16.M88.4 R84, [R229+0x6100] ;  /* 0x00610000e554783b */ /* 0x000ea40000000200 */
[C---:B----4-:R-:W-:Y:S02]  /*24d0*/  HMMA.16816.F32 R88, R16.reuse, R32, R88 ;  /* 0x000000201058723c */ /* 0x050fe40000001858 */
[----:B------:R-:W4:Y:S04]  /*24e0*/  LDSM.16.M88.4 R96, [R229+0x6900] ;  /* 0x00690000e560783b */ /* 0x000f280000000200 */
[----:B------:R-:W2:Y:S02]  /*24f0*/  LDSM.16.M88.4 R76, [R229+0x4100] ;  /* 0x00410000e54c783b */ /* 0x000ea40000000200 */
[C---:B------:R-:W-:Y:S02]  /*2500*/  HMMA.16816.F32 R92, R16.reuse, R28, R92 ;  /* 0x0000001c105c723c */ /* 0x040fe4000000185c */
[----:B------:R-:W-:Y:S04]  /*2510*/  LDSM.16.M88.4 R44, [R228+0x800] ;  /* 0x00080000e42c783b */ /* 0x000fe80000000200 */
[----:B-1----:R-:W-:Y:S02]  /*2520*/  LDSM.16.M88.4 R12, [R232+0x7100] ;  /* 0x00710000e80c783b */ /* 0x002fe40000000200 */
[C---:B------:R-:W-:Y:S02]  /*2530*/  HMMA.16816.F32 R220, R16.reuse, R54, R112 ;  /* 0x0000003610dc723c */ /* 0x040fe40000001870 */
[----:B------:R-:W0:Y:S06]  /*2540*/  LDGDEPBAR ;  /* 0x00000000000079af */ /* 0x000e2c0000000000 */
[C---:B------:R-:W-:Y:S08]  /*2550*/  HMMA.16816.F32 R124, R16.reuse, R38, R164 ;  /* 0x00000026107c723c */ /* 0x040ff000000018a4 */
[C---:B------:R-:W-:Y:S08]  /*2560*/  HMMA.16816.F32 R200, R16.reuse, R34, R192 ;  /* 0x0000002210c8723c */ /* 0x040ff000000018c0 */
[----:B------:R-:W-:Y:S01]  /*2570*/  HMMA.16816.F32 R188, R16, R30, R188 ;  /* 0x0000001e10bc723c */ /* 0x000fe200000018bc */
[----:B------:R-:W1:Y:S07]  /*2580*/  LDSM.16.M88.4 R16, [R231+0x7100] ;  /* 0x00710000e710783b */ /* 0x000e6e0000000200 */
[C---:B-----5:R-:W-:Y:S08]  /*2590*/  HMMA.16816.F32 R184, R8.reuse, R60, R184 ;  /* 0x0000003c08b8723c */ /* 0x060ff000000018b8 */
        /* <DEDUP_REMOVED lines=13> */
[C---:B------:R-:W-:Y:S01]  /*2670*/  HMMA.16816.F32 R180, R8.reuse, R34, R152 ;  /* 0x0000002208b4723c */ /* 0x040fe20000001898 */
[----:B------:R-:W-:Y:S07]  /*2680*/  LDSM.16.M88.4 R32, [R228+0x2000] ;  /* 0x00200000e420783b */ /* 0x000fee0000000200 */
[----:B------:R-:W-:Y:S01]  /*2690*/  HMMA.16816.F32 R172, R8, R30, R136 ;  /* 0x0000001e08ac723c */ /* 0x000fe20000001888 */
[----:B------:R-:W5:Y:S04]  /*26a0*/  LDSM.16.M88.4 R8, [R232+0x9100] ;  /* 0x00910000e808783b */ /* 0x000f680000000200 */
[----:B------:R-:W-:Y:S03]  /*26b0*/  LDSM.16.M88.4 R28, [R228+0x2800] ;  /* 0x00280000e41c783b */ /* 0x000fe60000000200 */
[C---:B--2---:R-:W-:Y:S01]  /*26c0*/  HMMA.16816.F32 R148, R20.reuse, R64, R40 ;  /* 0x000000401494723c */ /* 0x044fe20000001828 */
[----:B------:R-:W2:Y:S07]  /*26d0*/  LDSM.16.M88.4 R40, [R228+0x1000] ;  /* 0x00100000e428783b */ /* 0x000eae0000000200 */
[----:B------:R-:W-:Y:S01]  /*26e0*/  HMMA.16816.F32 R140, R20, R82, R24 ;  /* 0x00000052148c723c */ /* 0x000fe20000001818 */
[----:B------:R-:W1:Y:S01]  /*26f0*/  LDSM.16.M88.4 R24, [R228+0x3000] ;  /* 0x00300000e418783b */ /* 0x000e620000000200 */
[----:B------:R-:W-:-:S06]  /*2700*/  DEPBAR.LE SB0, 0x0 ;  /* 0x000080000000791a */ /* 0x000fcc0000000000 */
[C---:B---3--:R-:W-:Y:S08]  /*2710*/  HMMA.16816.F32 R160, R20.reuse, R72, R104 ;  /* 0x0000004814a0723c */ /* 0x048ff00000001868 */
[C---:B------:R-:W-:Y:S08]  /*2720*/  HMMA.16816.F32 R152, R20.reuse, R68, R100 ;  /* 0x000000441498723c */ /* 0x040ff00000001864 */
[C---:B------:R-:W-:Y:S08]  /*2730*/  HMMA.16816.F32 R144, R20.reuse, R84, R88 ;  /* 0x000000541490723c */ /* 0x040ff00000001858 */
[C---:B----4-:R-:W-:Y:S08]  /*2740*/  HMMA.16816.F32 R112, R20.reuse, R96, R92 ;  /* 0x000000601470723c */ /* 0x050ff0000000185c */
[C---:B------:R-:W-:Y:S08]  /*2750*/  HMMA.16816.F32 R168, R20.reuse, R80, R120 ;  /* 0x0000005014a8723c */ /* 0x040ff00000001878 */
[C---:B------:R-:W-:Y:S08]  /*2760*/  HMMA.16816.F32 R164, R20.reuse, R76, R108 ;  /* 0x0000004c14a4723c */ /* 0x040ff0000000186c */
[----:B------:R-:W-:Y:S08]  /*2770*/  HMMA.16816.F32 R136, R20, R78, R224 ;  /* 0x0000004e1488723c */ /* 0x000ff000000018e0 */
[C---:B-1----:R-:W-:Y:S08]  /*2780*/  HMMA.16816.F32 R104, R16.reuse, R80, R184 ;  /* 0x000000501068723c */ /* 0x042ff000000018b8 */
[C---:B------:R-:W-:Y:S08]  /*2790*/  HMMA.16816.F32 R100, R16.reuse, R82, R60 ;  /* 0x000000521064723c */ /* 0x040ff0000000183c */
[C---:B------:R-:W-:Y:S08]  /*27a0*/  HMMA.16816.F32 R92, R16.reuse, R76, R192 ;  /* 0x0000004c105c723c */ /* 0x040ff000000018c0 */
[----:B------:R-:W-:Y:S08]  /*27b0*/  HMMA.16816.F32 R88, R16, R78, R56 ;  /* 0x0000004e1058723c */ /* 0x000ff00000001838 */
        /* <DEDUP_REMOVED lines=19> */
[C---:B-----5:R-:W-:Y:S08]  /*28f0*/  HMMA.16816.F32 R168, R8.reuse, R48, R168 ;  /* 0x0000003008a8723c */ /* 0x060ff000000018a8 */
[C---:B------:R-:W-:Y:S08]  /*2900*/  HMMA.16816.F32 R140, R8.reuse, R50, R140 ;  /* 0x00000032088c723c */ /* 0x040ff0000000188c */
[C---:B------:R-:W-:Y:S08]  /*2910*/  HMMA.16816.F32 R164, R8.reuse, R44, R164 ;  /* 0x0000002c08a4723c */ /* 0x040ff000000018a4 */
[----:B------:R-:W-:Y:S08]  /*2920*/  HMMA.16816.F32 R136, R8, R46, R136 ;  /* 0x0000002e0888723c */ /* 0x000ff00000001888 */
        /* <DEDUP_REMOVED lines=25> */
[----:B------:R-:W-:Y:S06]  /*2ac0*/  @!UPT UIADD3 URZ, URZ, URZ, URZ ;  /* 0x0000003f3f3ff290 */ /* 0x000fec000fffe03f */
[----:B------:R-:W-:Y:S11]  /*2ad0*/  @!P0 BRA `(.L_x_601) ;  /* 0x0000021000008947 */ /* 0x000ff60003800000 */
[----:B------:R-:W2:Y:S01]  /*2ae0*/  LDL.64 R226, [R1+0x58] ;  /* 0x0000580001e27983 */ /* 0x000ea20000100a00 */
[----:B------:R-:W-:Y:S01]  /*2af0*/  IADD3 R3, R3, -0x2, RZ ;  /* 0xfffffffe03037810 */ /* 0x000fe20007ffe0ff */
[----:B------:R-:W-:-:S03]  /*2b00*/  IMAD.SHL.U32 R16, R118, 0x20, RZ ;  /* 0x0000002076107824 */ /* 0x000fc600078e00ff */
[----:B------:R-:W-:Y:S01]  /*2b10*/  SHF.R.S32.HI R6, RZ, 0x1f, R3 ;  /* 0x0000001fff067819 */ /* 0x000fe20000011403 */
[----:B------:R-:W-:Y:S02]  /*2b20*/  IMAD R5, R117, R3, RZ ;  /* 0x0000000375057224 */ /* 0x000fe400078e02ff */
[----:B--2---:R-:W-:-:S04]  /*2b30*/  IMAD.WIDE.U32 R8, R3, R250, R226 ;  /* 0x000000fa03087225 */ /* 0x004fc800078e00e2 */
        /* <DEDUP_REMOVED lines=27> */
.L_x_601:
[----:B------:R-:W-:Y:S01]  /*2cf0*/  FMUL.FTZ R3, R45, c[0x0][0x320] ;  /* 0x0000c8002d037a20 */ /* 0x000fe20000410000 */
[-C--:B---3--:R-:W-:Y:S01]  /*2d00*/  LEA.HI R6, R246, R247.reuse, RZ, 0x2 ;  /* 0x000000f7f6067211 */ /* 0x088fe200078f10ff */
[----:B------:R-:W-:Y:S01]  /*2d10*/  FMUL.FTZ R5, R121, c[0x0][0x320] ;  /* 0x0000c80079057a20 */ /* 0x000fe20000410000 */
[----:B------:R-:W-:Y:S01]  /*2d20*/  SHF.R.S32.HI R7, RZ, 0x1f, R244 ;  /* 0x0000001fff077819 */ /* 0x000fe200000114f4 */
[----:B------:R1:W-:Y:S01]  /*2d30*/  MUFU.TANH R177, R3 ;  /* 0x0000000300b17308 */ /* 0x0003e20000002400 */
[----:B------:R-:W-:Y:S01]  /*2d40*/  LOP3.LUT R6, R6, 0xfffffffc, RZ, 0xc0, !PT ;  /* 0xfffffffc06067812 */ /* 0x000fe200078ec0ff */
[----:B------:R-:W-:Y:S01]  /*2d50*/  FMUL.FTZ R8, R122, c[0x0][0x320] ;  /* 0x0000c8007a087a20 */ /* 0x000fe20000410000 */
[----:B------:R-:W-:Y:S01]  /*2d60*/  LEA.HI R7, R7, R244, RZ, 0x2 ;  /* 0x000000f407077211 */ /* 0x000fe200078f10ff */
[----:B------:R-:W-:Y:S01]  /*2d70*/  FMUL.FTZ R12, R123, c[0x0][0x320] ;  /* 0x0000c8007b0c7a20 */ /* 0x000fe20000410000 */
[----:B------:R-:W-:Y:S01]  /*2d80*/  IADD3 R6, -R6, R247, RZ ;  /* 0x000000f706067210 */ /* 0x000fe20007ffe1ff */
[----:B------:R-:W-:Y:S01]  /*2d90*/  STL [R1+0xa0], R241 ;  /* 0x0000a0f101007387 */ /* 0x000fe20000100800 */
[----:B------:R-:W-:Y:S01]  /*2da0*/  LOP3.LUT R9, R7, 0xffffffc, RZ, 0xc0, !PT ;  /* 0x0ffffffc07097812 */ /* 0x000fe200078ec0ff */
[----:B------:R-:W-:Y:S01]  /*2db0*/  MUFU.TANH R29, R5 ;  /* 0x00000005001d7308 */ /* 0x000fe20000002400 */
[----:B------:R-:W-:Y:S01]  /*2dc0*/  IMAD.MOV.U32 R214, RZ, RZ, R249 ;  /* 0x000000ffffd67224 */ /* 0x000fe200078e00f9 */
[----:B------:R-:W-:Y:S01]  /*2dd0*/  STL [R1+0x9c], R240 ;  /* 0x00009cf001007387 */ /* 0x000fe20000100800 */
[----:B------:R-:W-:-:S02]  /*2de0*/  IMAD.MOV.U32 R211, RZ, RZ, R252 ;  /* 0x000000ffffd37224 */ /* 0x000fc400078e00fc */
[----:B------:R-:W-:Y:S01]  /*2df0*/  IMAD.IADD R11, R244, 0x1, -R9 ;  /* 0x00000001f40b7824 */ /* 0x000fe200078e0a09 */
[----:B------:R-:W-:Y:S01]  /*2e00*/  STL [R1+0x98], R239 ;  /* 0x000098ef01007387 */ /* 0x000fe20000100800 */
[----:B------:R-:W-:Y:S02]  /*2e10*/  FMUL.FTZ R20, R110, c[0x0][0x320] ;  /* 0x0000c8006e147a20 */ /* 0x000fe40000410000 */
[----:B-1----:R-:W-:Y:S01]  /*2e20*/  FMUL.FTZ R3, R104, c[0x0][0x320] ;  /* 0x0000c80068037a20 */ /* 0x002fe20000410000 */
[----:B------:R-:W-:Y:S01]  /*2e30*/  STL [R1+0x94], R238 ;  /* 0x000094ee01007387 */ /* 0x000fe20000100800 */
[----:B------:R-:W-:Y:S02]  /*2e40*/  FMUL.FTZ R21, R111, c[0x0][0x320] ;  /* 0x0000c8006f157a20 */ /* 0x000fe40000410000 */
[----:B------:R1:W-:Y:S01]  /*2e50*/  MUFU.TANH R176, R3 ;  /* 0x0000000300b07308 */ /* 0x0003e20000002400 */
[----:B------:R-:W-:Y:S01]  /*2e60*/  STL [R1+0x90], R237 ;  /* 0x000090ed01007387 */ /* 0x000fe20000100800 */
[----:B------:R-:W-:-:S03]  /*2e70*/  IMAD.SHL.U32 R224, R0, 0x2, RZ ;  /* 0x0000000200e07824 */ /* 0x000fc600078e00ff */
[----:B------:R-:W-:Y:S01]  /*2e80*/  STL [R1+0x8c], R236 ;  /* 0x00008cec01007387 */ /* 0x000fe20000100800 */
[--C-:B------:R-:W-:Y:S02]  /*2e90*/  IMAD R225, R4, 0x2, R224.reuse ;  /* 0x0000000204e17824 */ /* 0x100fe400078e02e0 */
[C---:B------:R-:W-:Y:S01]  /*2ea0*/  IMAD R227, R2.reuse, 0x2, R224 ;  /* 0x0000000202e37824 */ /* 0x040fe200078e02e0 */
[----:B------:R-:W-:Y:S02]  /*2eb0*/  STL [R1+0x88], R235 ;  /* 0x000088eb01007387 */ /* 0x000fe40000100800 */
[----:B------:R-:W-:Y:S02]  /*2ec0*/  LEA R226, R2, R225, 0x1 ;  /* 0x000000e102e27211 */ /* 0x000fe400078e08ff */
[----:B------:R-:W-:Y:S01]  /*2ed0*/  STL [R1+0x84], R234 ;  /* 0x000084ea01007387 */ /* 0x000fe20000100800 */
[----:B-1----:R-:W-:-:S03]  /*2ee0*/  FMUL.FTZ R3, R105, c[0x0][0x320] ;  /* 0x0000c80069037a20 */ /* 0x002fc60000410000 */
[----:B------:R-:W-:Y:S01]  /*2ef0*/  STL [R1+0x80], R233 ;  /* 0x000080e901007387 */ /* 0x000fe20000100800 */
[----:B------:R1:W2:Y:S03]  /*2f00*/  MUFU.TANH R22, R3 ;  /* 0x0000000300167308 */ /* 0x0002a60000002400 */
[----:B------:R-:W-:Y:S04]  /*2f10*/  STL [R1+0x7c], R232 ;  /* 0x00007ce801007387 */ /* 0x000fe80000100800 */
[----:B------:R-:W-:Y:S04]  /*2f20*/  STL [R1+0x78], R231 ;  /* 0x000078e701007387 */ /* 0x000fe80000100800 */
[----:B------:R-:W-:Y:S04]  /*2f30*/  STL [R1+0x74], R230 ;  /* 0x000074e601007387 */ /* 0x000fe80000100800 */
[----:B------:R-:W-:Y:S01]  /*2f40*/  STL [R1+0x70], R229 ;  /* 0x000070e501007387 */ /* 0x000fe20000100800 */
[----:B-1----:R-:W-:-:S03]  /*2f50*/  FMUL.FTZ R3, R100, c[0x0][0x320] ;  /* 0x0000c80064037a20 */ /* 0x002fc60000410000 */
[----:B------:R-:W-:Y:S01]  /*2f60*/  STL [R1+0x6c], R228 ;  /* 0x00006ce401007387 */ /* 0x000fe20000100800 */
[----:B------:R1:W3:Y:S03]  /*2f70*/  MUFU.TANH R23, R3 ;  /* 0x0000000300177308 */ /* 0x0002e60000002400 */
[----:B------:R-:W-:Y:S04]  /*2f80*/  STL [R1+0x68], R119 ;  /* 0x0000687701007387 */ /* 0x000fe80000100800 */
[----:B------:R-:W-:Y:S04]  /*2f90*/  STL [R1+0xa4], R243 ;  /* 0x0000a4f301007387 */ /* 0x000fe80000100800 */
[----:B------:R-:W0:Y:S01]  /*2fa0*/  LDGDEPBAR ;  /* 0x00000000000079af */ /* 0x000e220000000000 */
[----:B-1----:R-:W-:-:S04]  /*2fb0*/  FMUL.FTZ R3, R101, c[0x0][0x320] ;  /* 0x0000c80065037a20 */ /* 0x002fc80000410000 */
[----:B------:R1:W4:Y:S02]  /*2fc0*/  MUFU.TANH R25, R3 ;  /* 0x0000000300197308 */ /* 0x0003240000002400 */
[----:B-1----:R-:W-:-:S06]  /*2fd0*/  FMUL.FTZ R3, R92, c[0x0][0x320] ;  /* 0x0000c8005c037a20 */ /* 0x002fcc0000410000 */
[----:B------:R1:W-:Y:S02]  /*2fe0*/  MUFU.TANH R173, R3 ;  /* 0x0000000300ad7308 */ /* 0x0003e40000002400 */
[----:B-1----:R-:W-:-:S06]  /*2ff0*/  FMUL.FTZ R3, R93, c[0x0][0x320] ;  /* 0x0000c8005d037a20 */ /* 0x002fcc0000410000 */
[----:B------:R1:W-:Y:S02]  /*3000*/  MUFU.TANH R118, R3 ;  /* 0x0000000300767308 */ /* 0x0003e40000002400 */
[----:B-1----:R-:W-:-:S06]  /*3010*/  FMUL.FTZ R3, R88, c[0x0][0x320] ;  /* 0x0000c80058037a20 */ /* 0x002fcc0000410000 */
[----:B------:R1:W1:Y:S02]  /*3020*/  MUFU.TANH R117, R3 ;  /* 0x0000000300757308 */ /* 0x0002640000002400 */
[----:B-1----:R-:W-:-:S06]  /*3030*/  FMUL.FTZ R3, R89, c[0x0][0x320] ;  /* 0x0000c80059037a20 */ /* 0x002fcc0000410000 */
[----:B------:R1:W1:Y:S02]  /*3040*/  MUFU.TANH R92, R3 ;  /* 0x00000003005c7308 */ /* 0x0002640000002400 */
[----:B-1----:R-:W-:-:S06]  /*3050*/  FMUL.FTZ R3, R80, c[0x0][0x320] ;  /* 0x0000c80050037a20 */ /* 0x002fcc0000410000 */
[----:B------:R1:W1:Y:S02]  /*3060*/  MUFU.TANH R97, R3 ;  /* 0x0000000300617308 */ /* 0x0002640000002400 */
        /* <DEDUP_REMOVED lines=17> */
[----:B------:R-:W-:Y:S08]  /*3180*/  MUFU.TANH R61, R12 ;  /* 0x0000000c003d7308 */ /* 0x000ff00000002400 */
        /* <DEDUP_REMOVED lines=21> */
[----:B------:R1:W-:Y:S02]  /*32e0*/  MUFU.TANH R186, R3 ;  /* 0x0000000300ba7308 */ /* 0x0003e40000002400 */
        /* <DEDUP_REMOVED lines=116> */
[----:B-1----:R-:W-:-:S05]  /*3a30*/  LOP3.LUT R3, R245, 0xffffffe0, RZ, 0xc0, !PT ;  /* 0xffffffe0f5037812 */ /* 0x002fca00078ec0ff */
[----:B------:R-:W-:-:S05]  /*3a40*/  IMAD.IADD R3, R247, 0x1, -R3 ;  /* 0x00000001f7037824 */ /* 0x000fca00078e0a03 */
[----:B------:R-:W-:-:S04]  /*3a50*/  SHF.R.S32.HI R5, RZ, 0x1f, R3 ;  /* 0x0000001fff057819 */ /* 0x000fc80000011403 */
[----:B------:R-:W-:Y:S02]  /*3a60*/  LEA.HI R7, R5, R3, RZ, 0x2 ;  /* 0x0000000305077211 */ /* 0x000fe400078f10ff */
[----:B------:R-:W-:Y:S02]  /*3a70*/  LEA.HI R5, R6, R6, RZ, 0x1 ;  /* 0x0000000606057211 */ /* 0x000fe400078f08ff */
[----:B------:R-:W-:Y:S02]  /*3a80*/  LEA.HI.SX32 R8, R7, R243, 0x1e ;  /* 0x000000f307087211 */ /* 0x000fe400078ff2ff */
[C---:B------:R-:W-:Y:S01]  /*3a90*/  LOP3.LUT R10, R5.reuse, 0x1ffffffe, RZ, 0xc0, !PT ;  /* 0x1ffffffe050a7812 */ /* 0x040fe200078ec0ff */
[----:B------:R-:W-:Y:S01]  /*3aa0*/  IMAD.SHL.U32 R9, R5, 0x20, RZ ;  /* 0x0000002005097824 */ /* 0x000fe200078e00ff */
[----:B------:R-:W-:Y:S01]  /*3ab0*/  LOP3.LUT R7, R7, 0x7ffffffc, RZ, 0xc0, !PT ;  /* 0x7ffffffc07077812 */ /* 0x000fe200078ec0ff */
[----:B------:R-:W-:-:S03]  /*3ac0*/  IMAD R5, R11, 0x10, R8 ;  /* 0x000000100b057824 */ /* 0x000fc600078e0208 */
[----:B------:R-:W-:Y:S02]  /*3ad0*/  LOP3.LUT R8, R9, 0xffffffc0, RZ, 0xc0, !PT ;  /* 0xffffffc009087812 */ /* 0x000fe400078ec0ff */
[----:B------:R-:W-:Y:S02]  /*3ae0*/  IADD3 R9, R6, -R10, RZ ;  /* 0x8000000a06097210 */ /* 0x000fe40007ffe0ff */
[----:B------:R-:W-:Y:S01]  /*3af0*/  IADD3 R7, R3, -R7, RZ ;  /* 0x8000000703077210 */ /* 0x000fe20007ffe0ff */
[----:B------:R-:W-:Y:S02]  /*3b00*/  IMAD.IADD R6, R8, 0x1, R5 ;  /* 0x0000000108067824 */ /* 0x000fe400078e0205 */
[----:B------:R-:W-:Y:S02]  /*3b10*/  IMAD.IADD R3, R214, 0x1, R242 ;  /* 0x00000001d6037824 */ /* 0x000fe400078e02f2 */
[----:B------:R-:W-:Y:S02]  /*3b20*/  IMAD R13, R9, 0x8, R6 ;  /* 0x00000008090d7824 */ /* 0x000fe400078e0206 */
[----:B------:R-:W-:-:S02]  /*3b30*/  IMAD.SHL.U32 R14, R7, 0x2, RZ ;  /* 0x00000002070e7824 */ /* 0x000fc400078e00ff */
[----:B------:R-:W-:Y:S01]  /*3b40*/  @P4 IMAD.HI.U32 R6, R13, c[0x0][0x2c8], RZ ;  /* 0x0000b2000d064a27 */ /* 0x000fe200078e00ff */
[----:B------:R1:W-:Y:S03]  /*3b50*/  STL [R1+0x18], R13 ;  /* 0x0000180d01007387 */ /* 0x0003e60000100800 */
[----:B------:R-:W-:Y:S01]  /*3b60*/  IMAD.MOV.U32 R12, RZ, RZ, R13 ;  /* 0x000000ffff0c7224 */ /* 0x000fe200078e000d */
[----:B------:R-:W-:Y:S01]  /*3b70*/  @P4 SHF.R.U32.HI R12, RZ, c[0x0][0x2cc], R6 ;  /* 0x0000b300ff0c4a19 */ /* 0x000fe20000011606 */
[----:B------:R-:W-:Y:S01]  /*3b80*/  FMUL.FTZ R5, R170, c[0x0][0x320] ;  /* 0x0000c800aa057a20 */ /* 0x000fe20000410000 */
[----:B------:R-:W-:Y:S01]  /*3b90*/  IADD3 R6, -R14, 0x1, R3 ;  /* 0x000000010e067810 */ /* 0x000fe20007ffe103 */
[----:B------:R2:W-:Y:S01]  /*3ba0*/  STL [R1+0x1c], R14 ;  /* 0x00001c0e01007387 */ /* 0x0005e20000100800 */
[----:B------:R-:W-:Y:S01]  /*3bb0*/  FMUL.FTZ R7, R109, c[0x0][0x320] ;  /* 0x0000c8006d077a20 */ /* 0x000fe20000410000 */
[----:B------:R1:W-:Y:S01]  /*3bc0*/  MUFU.TANH R19, R5 ;  /* 0x0000000500137308 */ /* 0x0003e20000002400 */
[----:B------:R-:W-:Y:S01]  /*3bd0*/  FMUL.FTZ R9, R115, c[0x0][0x320] ;  /* 0x0000c80073097a20 */ /* 0x000fe20000410000 */
[----:B------:R-:W3:Y:S04]  /*3be0*/  SHFL.IDX PT, R8, R12, RZ, 0x1c1f ;  /* 0x001c1fff0c087589 */ /* 0x000ee800000e0000 */
[----:B------:R-:W4:Y:S02]  /*3bf0*/  SHFL.IDX PT, R11, R12, 0x3, 0x1c1f ;  /* 0x007c1f000c0b7f89 */ /* 0x000f2400000e0000 */
[----:B------:R-:W-:Y:S02]  /*3c00*/  MUFU.TANH R7, R7 ;  /* 0x0000000700077308 */ /* 0x000fe40000002400 */
[----:B------:R-:W4:Y:S01]  /*3c10*/  SHFL.IDX PT, R10, R12, 0x2, 0x1c1f ;  /* 0x005c1f000c0a7f89 */ /* 0x000f2200000e0000 */
[----:B-1----:R-:W-:-:S02]  /*3c20*/  IMAD.IADD R13, R6, 0x1, -R211 ;  /* 0x00000001060d7824 */ /* 0x002fc400078e0ad3 */
[----:B------:R-:W-:-:S04]  /*3c30*/  FMUL.FTZ R5, R171, c[0x0][0x320] ;  /* 0x0000c800ab057a20 */ /* 0x000fc80000410000 */
[----:B------:R1:W-:Y:S01]  /*3c40*/  MUFU.TANH R18, R5 ;  /* 0x0000000500127308 */ /* 0x0003e20000002400 */
[----:B--2---:R-:W-:Y:S01]  /*3c50*/  IADD3 R14, -R14, R3, RZ ;  /* 0x000000030e0e7210 */ /* 0x004fe20007ffe1ff */
[C---:B---3--:R-:W-:Y:S02]  /*3c60*/  IMAD.IADD R3, R13.reuse, 0x1, R8 ;  /* 0x000000010d037824 */ /* 0x048fe400078e0208 */
[----:B----4-:R-:W-:-:S03]  /*3c70*/  IMAD.IADD R6, R13, 0x1, R11 ;  /* 0x000000010d067824 */ /* 0x010fc600078e020b */
[----:B------:R-:W-:-:S04]  /*3c80*/  IMNMX R3, R14, R3, PT ;  /* 0x000000030e037217 */ /* 0x000fc80003800200 */
[C---:B------:R-:W-:Y:S02]  /*3c90*/  ISETP.GT.AND P2, PT, R3.reuse, 0x1, PT ;  /* 0x000000010300780c */ /* 0x040fe40003f44270 */
[C---:B------:R-:W-:Y:S01]  /*3ca0*/  ISETP.GT.AND P1, PT, R3.reuse, 0x8, PT ;  /* 0x000000080300780c */ /* 0x040fe20003f24270 */
[----:B-1----:R-:W-:Y:S01]  /*3cb0*/  FMUL.FTZ R5, R112, c[0x0][0x320] ;  /* 0x0000c80070057a20 */ /* 0x002fe20000410000 */
[C---:B------:R-:W-:Y:S02]  /*3cc0*/  ISETP.GT.AND P3, PT, R3.reuse, RZ, PT ;  /* 0x000000ff0300720c */ /* 0x040fe40003f64270 */
[----:B------:R-:W-:Y:S01]  /*3cd0*/  ISETP.GT.AND P0, PT, R3, 0x9, PT ;  /* 0x000000090300780c */ /* 0x000fe20003f04270 */
[----:B------:R1:W-:Y:S01]  /*3ce0*/  MUFU.TANH R17, R5 ;  /* 0x0000000500117308 */ /* 0x0003e20000002400 */
[----:B------:R-:W-:Y:S02]  /*3cf0*/  FSEL R22, R22, -INF , P2 ;  /* 0xff80000016167808 */ /* 0x000fe40001000000 */
[----:B------:R-:W-:-:S02]  /*3d00*/  FSEL R23, R23, -INF , P1 ;  /* 0xff80000017177808 */ /* 0x000fc40000800000 */
[C---:B------:R-:W-:Y:S02]  /*3d10*/  ISETP.GT.AND P2, PT, R3.reuse, 0x18, PT ;  /* 0x000000180300780c */ /* 0x040fe40003f44270 */
[C---:B------:R-:W-:Y:S02]  /*3d20*/  ISETP.GT.AND P1, PT, R3.reuse, 0x19, PT ;  /* 0x000000190300780c */ /* 0x040fe40003f24270 */
[----:B------:R-:W-:Y:S02]  /*3d30*/  FSEL R11, R176, -INF , P3 ;  /* 0xff800000b00b7808 */ /* 0x000fe40001800000 */
[C---:B------:R-:W-:Y:S02]  /*3d40*/  ISETP.GT.AND P3, PT, R3.reuse, 0x11, PT ;  /* 0x000000110300780c */ /* 0x040fe40003f64270 */
[----:B------:R-:W-:Y:S02]  /*3d50*/  ISETP.GT.AND P5, PT, R3, 0x10, PT ;  /* 0x000000100300780c */ /* 0x000fe40003fa4270 */
[----:B------:R-:W-:Y:S01]  /*3d60*/  FSEL R25, R25, -INF , P0 ;  /* 0xff80000019197808 */ /* 0x000fe20000000000 */
[----:B-1----:R-:W-:Y:S01]  /*3d70*/  FMUL.FTZ R5, R113, c[0x0][0x320] ;  /* 0x0000c80071057a20 */ /* 0x002fe20000410000 */
[----:B------:R-:W-:-:S02]  /*3d80*/  ISETP.GT.AND P0, PT, R3, 0x20, PT ;  /* 0x000000200300780c */ /* 0x000fc40003f04270 */
[----:B------:R-:W-:Y:S01]  /*3d90*/  FSEL R91, R117, -INF , P2 ;  /* 0xff800000755b7808 */ /* 0x000fe20001000000 */
[----:B------:R1:W-:Y:S01]  /*3da0*/  MUFU.TANH R16, R5 ;  /* 0x0000000500107308 */ /* 0x0003e20000002400 */
[----:B------:R-:W-:Y:S02]  /*3db0*/  FSEL R92, R92, -INF , P1 ;  /* 0xff8000005c5c7808 */ /* 0x000fe40000800000 */
[C---:B------:R-:W-:Y:S02]  /*3dc0*/  ISETP.GT.AND P2, PT, R3.reuse, 0x29, PT ;  /* 0x000000290300780c */ /* 0x040fe40003f44270 */
[----:B------:R-:W-:Y:S02]  /*3dd0*/  ISETP.GT.AND P1, PT, R3, 0x30, PT ;  /* 0x000000300300780c */ /* 0x000fe40003f24270 */
[----:B------:R-:W-:Y:S02]  /*3de0*/  FSEL R89, R118, -INF , P3 ;  /* 0xff80000076597808 */ /* 0x000fe40001800000 */
[----:B------:R-:W-:-:S02]  /*3df0*/  FSEL R88, R173, -INF , P5 ;  /* 0xff800000ad587808 */ /* 0x000fc40002800000 */
[C---:B------:R-:W-:Y:S02]  /*3e00*/  ISETP.GT.AND P3, PT, R3.reuse, 0x28, PT ;  /* 0x000000280300780c */ /* 0x040fe40003f64270 */
[----:B------:R-:W-:Y:S02]  /*3e10*/  ISETP.GT.AND P5, PT, R3, 0x21, PT ;  /* 0x000000210300780c */ /* 0x000fe40003fa4270 */
[----:B------:R-:W-:Y:S01]  /*3e20*/  FSEL R97, R97, -INF , P0 ;  /* 0xff80000061617808 */ /* 0x000fe20000000000 */
[----:B-1----:R-:W-:Y:S01]  /*3e30*/  FMUL.FTZ R5, R114, c[0x0][0x320] ;  /* 0x0000c80072057a20 */ /* 0x002fe20000410000 */
[----:B------:R-:W-:Y:S02]  /*3e40*/  ISETP.GT.AND P0, PT, R3, 0x31, PT ;  /* 0x000000310300780c */ /* 0x000fe40003f04270 */
[----:B------:R-:W-:Y:S01]  /*3e50*/  FSEL R140, R104, -INF , P2 ;  /* 0xff800000688c7808 */ /* 0x000fe20001000000 */
[----:B------:R1:W-:Y:S01]  /*3e60*/  MUFU.TANH R49, R5 ;  /* 0x0000000500317308 */ /* 0x0003e20000002400 */
[----:B------:R-:W-:-:S02]  /*3e70*/  FSEL R153, R100, -INF , P1 ;  /* 0xff80000064997808 */ /* 0x000fc40000800000 */
[C---:B------:R-:W-:Y:S02]  /*3e80*/  ISETP.GT.AND P2, PT, R3.reuse, 0x40, PT ;  /* 0x000000400300780c */ /* 0x040fe40003f44270 */
[----:B------:R-:W-:Y:S02]  /*3e90*/  ISETP.GT.AND P1, PT, R3, 0x41, PT ;  /* 0x000000410300780c */ /* 0x000fe40003f24270 */
[----:B------:R-:W-:Y:S02]  /*3ea0*/  FSEL R139, R116, -INF , P3 ;  /* 0xff800000748b7808 */ /* 0x000fe40001800000 */
[----:B------:R-:W-:Y:S02]  /*3eb0*/  FSEL R99, R99, -INF , P5 ;  /* 0xff80000063637808 */ /* 0x000fe40002800000 */
[C---:B------:R-:W-:Y:S02]  /*3ec0*/  ISETP.GT.AND P3, PT, R3.reuse, 0x39, PT ;  /* 0x000000390300780c */ /* 0x040fe40003f64270 */
[----:B------:R-:W-:-:S02]  /*3ed0*/  ISETP.GT.AND P5, PT, R3, 0x38, PT ;  /* 0x000000380300780c */ /* 0x000fc40003fa4270 */
[----:B------:R-:W-:Y:S01]  /*3ee0*/  FSEL R156, R156, -INF , P0 ;  /* 0xff8000009c9c7808 */ /* 0x000fe20000000000 */
[----:B-1----:R-:W-:Y:S01]  /*3ef0*/  FMUL.FTZ R5, R152, c[0x0][0x320] ;  /* 0x0000c80098057a20 */ /* 0x002fe20000410000 */
[----:B------:R-:W-:Y:S02]  /*3f00*/  ISETP.GT.AND P0, PT, R3, 0x48, PT ;  /* 0x000000480300780c */ /* 0x000fe40003f04270 */
[----:B------:R-:W-:Y:S01]  /*3f10*/  FSEL R171, R93, -INF , P2 ;  /* 0xff8000005dab7808 */ /* 0x000fe20001000000 */
[----:B------:R1:W2:Y:S01]  /*3f20*/  MUFU.TANH R15, R5 ;  /* 0x00000005000f7308 */ /* 0x0002a20000002400 */
[----:B------:R-:W-:Y:S02]  /*3f30*/  FSEL R172, R172, -INF , P1 ;  /* 0xff800000acac7808 */ /* 0x000fe40000800000 */
[C---:B------:R-:W-:Y:S02]  /*3f40*/  ISETP.GT.AND P2, PT, R3.reuse, 0x51, PT ;  /* 0x000000510300780c */ /* 0x040fe40003f44270 */
[----:B------:R-:W-:-:S02]  /*3f50*/  ISETP.GT.AND P1, PT, R3, 0x58, PT ;  /* 0x000000580300780c */ /* 0x000fc40003f24270 */
[----:B------:R-:W-:Y:S02]  /*3f60*/  FSEL R158, R158, -INF , P3 ;  /* 0xff8000009e9e7808 */ /* 0x000fe40001800000 */
[----:B------:R-:W-:Y:S02]  /*3f70*/  FSEL R157, R157, -INF , P5 ;  /* 0xff8000009d9d7808 */ /* 0x000fe40002800000 */
[C---:B------:R-:W-:Y:S02]  /*3f80*/  ISETP.GT.AND P3, PT, R3.reuse, 0x50, PT ;  /* 0x000000500300780c */ /* 0x040fe40003f64270 */
[C---:B------:R-:W-:Y:S02]  /*3f90*/  ISETP.GT.AND P5, PT, R3.reuse, 0x49, PT ;  /* 0x000000490300780c */ /* 0x040fe40003fa4270 */
[----:B------:R-:W-:Y:S01]  /*3fa0*/  FSEL R174, R174, -INF , P0 ;  /* 0xff800000aeae7808 */ /* 0x000fe20000000000 */
[----:B-1----:R-:W-:Y:S01]  /*3fb0*/  FMUL.FTZ R5, R108, c[0x0][0x320] ;  /* 0x0000c8006c057a20 */ /* 0x002fe20000410000 */
[----:B------:R-:W-:-:S02]  /*3fc0*/  ISETP.GT.AND P0, PT, R3, 0x59, PT ;  /* 0x000000590300780c */ /* 0x000fc40003f04270 */
[----:B------:R-:W-:Y:S01]  /*3fd0*/  FSEL R207, R86, -INF , P2 ;  /* 0xff80000056cf7808 */ /* 0x000fe20001000000 */
[----:B------:R1:W3:Y:S01]  /*3fe0*/  MUFU.TANH R8, R5 ;  /* 0x0000000500087308 */ /* 0x0002e20000002400 */
        /* <DEDUP_REMOVED lines=8> */
[----:B-1----:R-:W-:Y:S01]  /*4070*/  IMAD.IADD R5, R13, 0x1, R10 ;  /* 0x000000010d057824 */ /* 0x002fe200078e020a */
[----:B------:R-:W-:Y:S01]  /*4080*/  FSEL R236, R33, -INF , P2 ;  /* 0xff80000021ec7808 */ /* 0x000fe20001000000 */
[----:B------:R-:W1:Y:S01]  /*4090*/  MUFU.TANH R10, R9 ;  /* 0x00000009000a7308 */ /* 0x000e620000002400 */
[----:B------:R-:W-:Y:S01]  /*40a0*/  FSEL R235, R177, -INF , P1 ;  /* 0xff800000b1eb7808 */ /* 0x000fe20000800000 */
[----:B------:R-:W-:Y:S01]  /*40b0*/  LDSM.16.MT88.4 R84, [R226+0x900] ;  /* 0x00090000e254783b */ /* 0x000fe20000004200 */
[----:B------:R-:W-:-:S02]  /*40c0*/  IMNMX R5, R14, R5, PT ;  /* 0x000000050e057217 */ /* 0x000fc40003800200 */
[----:B------:R-:W-:Y:S02]  /*40d0*/  FSEL R196, R80, -INF , P3 ;  /* 0xff80000050c47808 */ /* 0x000fe40001800000 */
[C---:B------:R-:W-:Y:S01]  /*40e0*/  ISETP.GT.AND P0, PT, R5.reuse, RZ, PT ;  /* 0x000000ff0500720c */ /* 0x040fe20003f04270 */
[----:B------:R-:W-:Y:S01]  /*40f0*/  MUFU.TANH R9, R21 ;  /* 0x0000001500097308 */ /* 0x000fe20000002400 */
[C---:B------:R-:W-:Y:S02]  /*4100*/  ISETP.GT.AND P2, PT, R5.reuse, 0x9, PT ;  /* 0x000000090500780c */ /* 0x040fe40003f44270 */
[----:B------:R-:W-:Y:S02]  /*4110*/  ISETP.GT.AND P1, PT, R5, 0x10, PT ;  /* 0x000000100500780c */ /* 0x000fe40003f24270 */
[----:B------:R-:W-:Y:S02]  /*4120*/  FSEL R199, R81, -INF , P5 ;  /* 0xff80000051c77808 */ /* 0x000fe40002800000 */
[----:B------:R-:W-:-:S02]  /*4130*/  ISETP.GT.AND P3, PT, R5, 0x8, PT ;  /* 0x000000080500780c */ /* 0x000fc40003f64270 */
[C---:B------:R-:W-:Y:S02]  /*4140*/  ISETP.GT.AND P5, PT, R5.reuse, 0x1, PT ;  /* 0x000000010500780c */ /* 0x040fe40003fa4270 */
[----:B------:R-:W-:Y:S02]  /*4150*/  FSEL R24, R24, -INF , P0 ;  /* 0xff80000018187808 */ /* 0x000fe40000000000 */
[----:B------:R-:W-:Y:S02]  /*4160*/  ISETP.GT.AND P0, PT, R5, 0x11, PT ;  /* 0x000000110500780c */ /* 0x000fe40003f04270 */
[----:B------:R-:W-:Y:S02]  /*4170*/  FSEL R28, R28, -INF , P2 ;  /* 0xff8000001c1c7808 */ /* 0x000fe40001000000 */
[----:B------:R-:W-:Y:S02]  /*4180*/  FSEL R31, R31, -INF , P1 ;  /* 0xff8000001f1f7808 */ /* 0x000fe40000800000 */
[----:B------:R-:W-:-:S02]  /*4190*/  ISETP.GT.AND P2, PT, R5, 0x20, PT ;  /* 0x000000200500780c */ /* 0x000fc40003f44270 */
[----:B------:R-:W-:Y:S02]  /*41a0*/  ISETP.GT.AND P1, PT, R5, 0x21, PT ;  /* 0x000000210500780c */ /* 0x000fe40003f24270 */
[----:B------:R-:W-:Y:S02]  /*41b0*/  FSEL R27, R27, -INF , P3 ;  /* 0xff8000001b1b7808 */ /* 0x000fe40001800000 */
[----:B------:R-:W-:Y:S02]  /*41c0*/  FSEL R26, R26, -INF , P5 ;  /* 0xff8000001a1a7808 */ /* 0x000fe40002800000 */
[C---:B------:R-:W-:Y:S02]  /*41d0*/  ISETP.GT.AND P3, PT, R5.reuse, 0x19, PT ;  /* 0x000000190500780c */ /* 0x040fe40003f64270 */
[----:B------:R-:W-:Y:S02]  /*41e0*/  ISETP.GT.AND P5, PT, R5, 0x18, PT ;  /* 0x000000180500780c */ /* 0x000fe40003fa4270 */
[----:B------:R-:W-:-:S02]  /*41f0*/  FSEL R32, R32, -INF , P0 ;  /* 0xff80000020207808 */ /* 0x000fc40000000000 */
[C---:B------:R-:W-:Y:S02]  /*4200*/  ISETP.GT.AND P0, PT, R5.reuse, 0x28, PT ;  /* 0x000000280500780c */ /* 0x040fe40003f04270 */
[----:B------:R-:W-:Y:S02]  /*4210*/  FSEL R96, R96, -INF , P2 ;  /* 0xff80000060607808 */ /* 0x000fe40001000000 */
[----:B------:R-:W-:Y:S02]  /*4220*/  FSEL R98, R98, -INF , P1 ;  /* 0xff80000062627808 */ /* 0x000fe40000800000 */
[C---:B------:R-:W-:Y:S02]  /*4230*/  ISETP.GT.AND P2, PT, R5.reuse, 0x31, PT ;  /* 0x000000310500780c */ /* 0x040fe40003f44270 */
[----:B------:R-:W-:Y:S02]  /*4240*/  ISETP.GT.AND P1, PT, R5, 0x38, PT ;  /* 0x000000380500780c */ /* 0x000fe40003f24270 */
[----:B------:R-:W-:-:S02]  /*4250*/  FSEL R35, R35, -INF , P3 ;  /* 0xff80000023237808 */ /* 0x000fc40001800000 */
[----:B------:R-:W-:Y:S02]  /*4260*/  FSEL R33, R72, -INF , P5 ;  /* 0xff80000048217808 */ /* 0x000fe40002800000 */
[C---:B------:R-:W-:Y:S02]  /*4270*/  ISETP.GT.AND P3, PT, R5.reuse, 0x30, PT ;  /* 0x000000300500780c */ /* 0x040fe40003f64270 */
[----:B------:R-:W-:Y:S02]  /*4280*/  ISETP.GT.AND P5, PT, R5, 0x29, PT ;  /* 0x000000290500780c */ /* 0x000fe40003fa4270 */
[----:B------:R-:W-:Y:S02]  /*4290*/  FSEL R141, R69, -INF , P0 ;  /* 0xff800000458d7808 */ /* 0x000fe40000000000 */
[----:B------:R-:W-:Y:S02]  /*42a0*/  ISETP.GT.AND P0, PT, R5, 0x39, PT ;  /* 0x000000390500780c */ /* 0x000fe40003f04270 */
[----:B------:R-:W-:-:S02]  /*42b0*/  FSEL R151, R60, -INF , P2 ;  /* 0xff8000003c977808 */ /* 0x000fc40001000000 */
[----:B------:R-:W-:Y:S02]  /*42c0*/  FSEL R155, R44, -INF , P1 ;  /* 0xff8000002c9b7808 */ /* 0x000fe40000800000 */
[C---:B------:R-:W-:Y:S02]  /*42d0*/  ISETP.GT.AND P2, PT, R5.reuse, 0x48, PT ;  /* 0x000000480500780c */ /* 0x040fe40003f44270 */
[----:B------:R-:W-:Y:S02]  /*42e0*/  ISETP.GT.AND P1, PT, R5, 0x49, PT ;  /* 0x000000490500780c */ /* 0x000fe40003f24270 */
[----:B--2---:R-:W-:Y:S02]  /*42f0*/  FSEL R150, R15, -INF , P3 ;  /* 0xff8000000f967808 */ /* 0x004fe40001800000 */
[----:B------:R-:W-:Y:S02]  /*4300*/  FSEL R142, R65, -INF , P5 ;  /* 0xff800000418e7808 */ /* 0x000fe40002800000 */
[----:B------:R-:W-:-:S02]  /*4310*/  ISETP.GT.AND P3, PT, R5, 0x41, PT ;  /* 0x000000410500780c */ /* 0x000fc40003f64270 */
[----:B------:R-:W-:Y:S02]  /*4320*/  ISETP.GT.AND P5, PT, R5, 0x40, PT ;  /* 0x000000400500780c */ /* 0x000fe40003fa4270 */
[----:B------:R-:W-:Y:S02]  /*4330*/  FSEL R160, R43, -INF , P0 ;  /* 0xff8000002ba07808 */ /* 0x000fe40000000000 */
[----:B------:R-:W-:Y:S02]  /*4340*/  ISETP.GT.AND P0, PT, R5, 0x50, PT ;  /* 0x000000500500780c */ /* 0x000fe40003f04270 */
[----:B------:R-:W-:Y:S02]  /*4350*/  FSEL R170, R40, -INF , P2 ;  /* 0xff80000028aa7808 */ /* 0x000fe40001000000 */
[----:B------:R-:W-:Y:S02]  /*4360*/  FSEL R173, R39, -INF , P1 ;  /* 0xff80000027ad7808 */ /* 0x000fe40000800000 */
[----:B------:R-:W-:-:S02]  /*4370*/  ISETP.GT.AND P2, PT, R5, 0x59, PT ;  /* 0x000000590500780c */ /* 0x000fc40003f44270 */
[----:B------:R-:W-:Y:S02]  /*4380*/  ISETP.GT.AND P1, PT, R5, 0x60, PT ;  /* 0x000000600500780c */ /* 0x000fe40003f24270 */
[----:B------:R-:W-:Y:S02]  /*4390*/  IMNMX R3, R14, R6, PT ;  /* 0x000000060e037217 */ /* 0x000fe40003800200 */
[----:B------:R-:W-:Y:S02]  /*43a0*/  FSEL R168, R41, -INF , P3 ;  /* 0xff80000029a87808 */ /* 0x000fe40001800000 */
[----:B------:R-:W-:Y:S02]  /*43b0*/  FSEL R165, R42, -INF , P5 ;  /* 0xff8000002aa57808 */ /* 0x000fe40002800000 */
[C---:B------:R-:W-:Y:S01]  /*43c0*/  ISETP.GT.AND P3, PT, R5.reuse, 0x58, PT ;  /* 0x000000580500780c */ /* 0x040fe20003f64270 */
[----:B------:R-:W-:Y:S01]  /*43d0*/  LDSM.16.MT88.4 R40, [R225+0x100] ;  /* 0x00010000e128783b */ /* 0x000fe20000004200 */
[----:B------:R-:W-:-:S02]  /*43e0*/  ISETP.GT.AND P5, PT, R5, 0x51, PT ;  /* 0x000000510500780c */ /* 0x000fc40003fa4270 */
[----:B------:R-:W-:Y:S02]  /*43f0*/  FSEL R187, R38, -INF , P0 ;  /* 0xff80000026bb7808 */ /* 0x000fe40000000000 */
[----:B------:R-:W-:Y:S02]  /*4400*/  ISETP.GT.AND P0, PT, R5, 0x61, PT ;  /* 0x000000610500780c */ /* 0x000fe40003f04270 */
[----:B------:R-:W-:Y:S02]  /*4410*/  FSEL R193, R29, -INF , P2 ;  /* 0xff8000001dc17808 */ /* 0x000fe40001000000 */
[----:B------:R-:W-:Y:S02]  /*4420*/  FSEL R194, R17, -INF , P1 ;  /* 0xff80000011c27808 */ /* 0x000fe40000800000 */
[C---:B------:R-:W-:Y:S02]  /*4430*/  ISETP.GT.AND P2, PT, R3.reuse, RZ, PT ;  /* 0x000000ff0300720c */ /* 0x040fe40003f44270 */
[----:B------:R-:W-:-:S02]  /*4440*/  ISETP.GT.AND P1, PT, R3, 0x1, PT ;  /* 0x000000010300780c */ /* 0x000fc40003f24270 */
[----:B------:R-:W-:Y:S02]  /*4450*/  FSEL R190, R30, -INF , P3 ;  /* 0xff8000001ebe7808 */ /* 0x000fe40001800000 */
[----:B------:R-:W-:Y:S02]  /*4460*/  FSEL R188, R34, -INF , P5 ;  /* 0xff80000022bc7808 */ /* 0x000fe40002800000 */
[C---:B------:R-:W-:Y:S02]  /*4470*/  ISETP.GT.AND P3, PT, R5.reuse, 0x69, PT ;  /* 0x000000690500780c */ /* 0x040fe40003f64270 */
[----:B------:R-:W-:Y:S02]  /*4480*/  ISETP.GT.AND P5, PT, R5, 0x68, PT ;  /* 0x000000680500780c */ /* 0x000fe40003fa4270 */
[----:B------:R-:W-:Y:S02]  /*4490*/  FSEL R206, R16, -INF , P0 ;  /* 0xff80000010ce7808 */ /* 0x000fe40000000000 */
[----:B------:R-:W-:-:S02]  /*44a0*/  ISETP.GT.AND P0, PT, R3, 0x8, PT ;  /* 0x000000080300780c */ /* 0x000fc40003f04270 */
[----:B------:R-:W-:Y:S02]  /*44b0*/  FSEL R19, R19, -INF , P2 ;  /* 0xff80000013137808 */ /* 0x000fe40001000000 */
[----:B------:R-:W-:Y:S02]  /*44c0*/  FSEL R18, R18, -INF , P1 ;  /* 0xff80000012127808 */ /* 0x000fe40000800000 */
[----:B------:R-:W-:Y:S02]  /*44d0*/  FMNMX.FTZ R5, R11, R22, !PT ;  /* 0x000000160b057209 */ /* 0x000fe40007810000 */
[----:B------:R-:W-:Y:S02]  /*44e0*/  FSEL R231, R7, -INF , P3 ;  /* 0xff80000007e77808 */ /* 0x000fe40001800000 */
[----:B---3--:R-:W-:Y:S02]  /*44f0*/  FSEL R232, R8, -INF , P5 ;  /* 0xff80000008e87808 */ /* 0x008fe40002800000 */
[----:B------:R-:W-:-:S02]  /*4500*/  FMNMX.FTZ R7, R24, R26, !PT ;  /* 0x0000001a18077209 */ /* 0x000fc40007810000 */
[----:B------:R-:W-:Y:S02]  /*4510*/  ISETP.GT.AND P5, PT, R3, 0x9, PT ;  /* 0x000000090300780c */ /* 0x000fe40003fa4270 */
[----:B------:R-:W-:Y:S02]  /*4520*/  FSEL R15, R57, -INF , P0 ;  /* 0xff800000390f7808 */ /* 0x000fe40000000000 */
[----:B------:R-:W-:Y:S02]  /*4530*/  FMNMX.FTZ R8, R19, R18, !PT ;  /* 0x0000001213087209 */ /* 0x000fe40007810000 */
[----:B------:R-:W-:Y:S02]  /*4540*/  FMNMX.FTZ R5, R23, R5, !PT ;  /* 0x0000000517057209 */ /* 0x000fe40007810000 */
[----:B------:R-:W-:Y:S02]  /*4550*/  FMNMX.FTZ R7, R27, R7, !PT ;  /* 0x000000071b077209 */ /* 0x000fe40007810000 */
[----:B------:R-:W-:-:S02]  /*4560*/  ISETP.GT.AND P3, PT, R3, 0x10, PT ;  /* 0x000000100300780c */ /* 0x000fc40003f64270 */
[----:B------:R-:W-:Y:S02]  /*4570*/  FSEL R29, R56, -INF , P5 ;  /* 0xff800000381d7808 */ /* 0x000fe40002800000 */
[----:B------:R-:W-:Y:S02]  /*4580*/  FMNMX.FTZ R8, R15, R8, !PT ;  /* 0x000000080f087209 */ /* 0x000fe40007810000 */
[----:B------:R-:W-:Y:S02]  /*4590*/  FMNMX.FTZ R5, R25, R5, !PT ;  /* 0x0000000519057209 */ /* 0x000fe40007810000 */
[----:B------:R-:W-:Y:S02]  /*45a0*/  FMNMX.FTZ R7, R28, R7, !PT ;  /* 0x000000071c077209 */ /* 0x000fe40007810000 */
[----:B------:R-:W-:Y:S02]  /*45b0*/  ISETP.GT.AND P2, PT, R3, 0x11, PT ;  /* 0x000000110300780c */ /* 0x000fe40003f44270 */
[----:B------:R-:W-:-:S02]  /*45c0*/  FSEL R30, R37, -INF , P3 ;  /* 0xff800000251e7808 */ /* 0x000fc40001800000 */
[----:B------:R-:W-:Y:S02]  /*45d0*/  FMNMX.FTZ R8, R29, R8, !PT ;  /* 0x000000081d087209 */ /* 0x000fe40007810000 */
[----:B------:R-:W-:Y:S02]  /*45e0*/  FMNMX.FTZ R5, R88, R5, !PT ;  /* 0x0000000558057209 */ /* 0x000fe40007810000 */
[----:B------:R-:W-:Y:S02]  /*45f0*/  FMNMX.FTZ R7, R31, R7, !PT ;  /* 0x000000071f077209 */ /* 0x000fe40007810000 */
[----:B------:R-:W-:Y:S02]  /*4600*/  ISETP.GT.AND P1, PT, R3, 0x18, PT ;  /* 0x000000180300780c */ /* 0x000fe40003f24270 */
[----:B------:R-:W-:Y:S02]  /*4610*/  FSEL R34, R36, -INF , P2 ;  /* 0xff80000024227808 */ /* 0x000fe40001000000 */
[----:B------:R-:W-:-:S02]  /*4620*/  FMNMX.FTZ R8, R30, R8, !PT ;  /* 0x000000081e087209 */ /* 0x000fc40007810000 */
[----:B------:R-:W-:Y:S02]  /*4630*/  FMNMX.FTZ R5, R89, R5, !PT ;  /* 0x0000000559057209 */ /* 0x000fe40007810000 */
[----:B------:R-:W-:Y:S02]  /*4640*/  FMNMX.FTZ R7, R32, R7, !PT ;  /* 0x0000000720077209 */ /* 0x000fe40007810000 */
[----:B------:R-:W-:Y:S02]  /*4650*/  ISETP.GT.AND P0, PT, R3, 0x19, PT ;  /* 0x000000190300780c */ /* 0x000fe40003f04270 */
[----:B------:R-:W-:Y:S02]  /*4660*/  FSEL R36, R105, -INF , P1 ;  /* 0xff80000069247808 */ /* 0x000fe40000800000 */
[----:B------:R-:W-:Y:S02]  /*4670*/  FMNMX.FTZ R8, R34, R8, !PT ;  /* 0x0000000822087209 */ /* 0x000fe40007810000 */
[----:B------:R-:W-:-:S02]  /*4680*/  FMNMX.FTZ R5, R91, R5, !PT ;  /* 0x000000055b057209 */ /* 0x000fc40007810000 */
[----:B------:R-:W-:Y:S02]  /*4690*/  FMNMX.FTZ R7, R33, R7, !PT ;  /* 0x0000000721077209 */ /* 0x000fe40007810000 */
[----:B------:R-:W-:Y:S02]  /*46a0*/  ISETP.GT.AND P5, PT, R3, 0x20, PT ;  /* 0x000000200300780c */ /* 0x000fe40003fa4270 */
[----:B------:R-:W-:Y:S02]  /*46b0*/  FSEL R72, R101, -INF , P0 ;  /* 0xff80000065487808 */ /* 0x000fe40000000000 */
[----:B------:R-:W-:Y:S02]  /*46c0*/  FMNMX.FTZ R8, R36, R8, !PT ;  /* 0x0000000824087209 */ /* 0x000fe40007810000 */
[----:B------:R-:W-:Y:S02]  /*46d0*/  FMNMX.FTZ R5, R92, R5, !PT ;  /* 0x000000055c057209 */ /* 0x000fe40007810000 */
        /* <DEDUP_REMOVED lines=49> */
[C---:B------:R-:W-:Y:S02]  /*49f0*/  ISETP.GT.AND P3, PT, R3.reuse, 0x49, PT ;  /* 0x000000490300780c */ /* 0x040fe40003f64270 */
[C---:B------:R-:W-:Y:S02]  /*4a00*/  ISETP.GT.AND P2, PT, R3.reuse, 0x50, PT ;  /* 0x000000500300780c */ /* 0x040fe40003f44270 */
[C---:B------:R-:W-:Y:S02]  /*4a10*/  ISETP.GT.AND P1, PT, R3.reuse, 0x51, PT ;  /* 0x000000510300780c */ /* 0x040fe40003f24270 */
[----:B------:R-:W-:Y:S02]  /*4a20*/  ISETP.GT.AND P0, PT, R3, 0x58, PT ;  /* 0x000000580300780c */ /* 0x000fe40003f04270 */
[----:B------:R-:W-:Y:S02]  /*4a30*/  FMNMX.FTZ R6, R172, R5, !PT ;  /* 0x00000005ac067209 */ /* 0x000fe40007810000 */
[----:B------:R-:W-:-:S02]  /*4a40*/  FMNMX.FTZ R5, R168, R7, !PT ;  /* 0x00000007a8057209 */ /* 0x000fc40007810000 */
[----:B------:R-:W-:Y:S02]  /*4a50*/  FSEL R163, R48, -INF , P5 ;  /* 0xff80000030a37808 */ /* 0x000fe40002800000 */
[----:B------:R-:W-:Y:S02]  /*4a60*/  FMNMX.FTZ R8, R164, R8, !PT ;  /* 0x00000008a4087209 */ /* 0x000fe40007810000 */
        /* <DEDUP_REMOVED lines=11> */
[----:B------:R-:W-:Y:S01]  /*4b20*/  FMNMX.FTZ R6, R163, R8, !PT ;  /* 0x00000008a3067209 */ /* 0x000fe20007810000 */
[----:B------:R-:W2:Y:S01]  /*4b30*/  MUFU.TANH R5, R20 ;  /* 0x0000001400057308 */ /* 0x000ea20000002400 */
[----:B------:R-:W-:Y:S01]  /*4b40*/  FMNMX.FTZ R7, R175, R7, !PT ;  /* 0x00000007af077209 */ /* 0x000fe20007810000 */
[----:B------:R-:W-:Y:S01]  /*4b50*/  FMUL.FTZ R8, R66, c[0x0][0x320] ;  /* 0x0000c80042087a20 */ /* 0x000fe20000410000 */
[----:B------:R-:W-:Y:S02]  /*4b60*/  FMNMX.FTZ R3, R173, R3, !PT ;  /* 0x00000003ad037209 */ /* 0x000fe40007810000 */
[----:B------:R-:W-:Y:S02]  /*4b70*/  FMNMX.FTZ R6, R161, R6, !PT ;  /* 0x00000006a1067209 */ /* 0x000fe40007810000 */
[----:B------:R-:W-:Y:S01]  /*4b80*/  FMNMX.FTZ R7, R209, R7, !PT ;  /* 0x00000007d1077209 */ /* 0x000fe20007810000 */
[----:B------:R3:W-:Y:S01]  /*4b90*/  MUFU.TANH R16, R8 ;  /* 0x0000000800107308 */ /* 0x0007e20000002400 */
        /* <DEDUP_REMOVED lines=11> */
[----:B------:R-:W-:Y:S02]  /*4c50*/  FSEL R239, R49, -INF , P3 ;  /* 0xff80000031ef7808 */ /* 0x000fe40001800000 */
[----:B------:R-:W-:-:S02]  /*4c60*/  FMNMX.FTZ R6, R179, R6, !PT ;  /* 0x00000006b3067209 */ /* 0x000fc40007810000 */
[----:B------:R-:W-:Y:S02]  /*4c70*/  FMNMX.FTZ R7, R199, R7, !PT ;  /* 0x00000007c7077209 */ /* 0x000fe40007810000 */
[----:B------:R-:W-:Y:S02]  /*4c80*/  FMNMX.FTZ R3, R194, R3, !PT ;  /* 0x00000003c2037209 */ /* 0x000fe40007810000 */
[----:B-1----:R-:W-:Y:S02]  /*4c90*/  FSEL R230, R10, -INF , P2 ;  /* 0xff8000000ae67808 */ /* 0x002fe40001000000 */
[----:B------:R-:W-:Y:S02]  /*4ca0*/  FMNMX.FTZ R6, R239, R6, !PT ;  /* 0x00000006ef067209 */ /* 0x000fe40007810000 */
[----:B------:R-:W-:Y:S02]  /*4cb0*/  FMNMX.FTZ R7, R196, R7, !PT ;  /* 0x00000007c4077209 */ /* 0x000fe40007810000 */
[----:B--2---:R-:W-:-:S02]  /*4cc0*/  FSEL R229, R5, -INF , P1 ;  /* 0xff80000005e57808 */ /* 0x004fc40000800000 */
[----:B------:R-:W-:Y:S02]  /*4cd0*/  FMNMX.FTZ R5, R206, R3, !PT ;  /* 0x00000003ce057209 */ /* 0x000fe40007810000 */
[----:B------:R-:W-:Y:S02]  /*4ce0*/  FMNMX.FTZ R3, R230, R6, !PT ;  /* 0x00000006e6037209 */ /* 0x000fe40007810000 */
[----:B------:R-:W-:Y:S01]  /*4cf0*/  FMNMX.FTZ R6, R236, R7, !PT ;  /* 0x00000007ec067209 */ /* 0x000fe20007810000 */
[----:B------:R-:W-:Y:S01]  /*4d00*/  FMUL.FTZ R7, R67, c[0x0][0x320] ;  /* 0x0000c80043077a20 */ /* 0x000fe20000410000 */
[----:B------:R-:W-:Y:S01]  /*4d10*/  FSEL R228, R9, -INF , P0 ;  /* 0xff80000009e47808 */ /* 0x000fe20000000000 */
[----:B------:R-:W-:Y:S01]  /*4d20*/  LDSM.16.MT88.4 R64, [R227+0x900] ;  /* 0x00090000e340783b */ /* 0x000fe20000004200 */
[----:B------:R-:W-:Y:S01]  /*4d30*/  FMNMX.FTZ R6, R235, R6, !PT ;  /* 0x00000006eb067209 */ /* 0x000fe20007810000 */
[----:B------:R1:W-:Y:S01]  /*4d40*/  MUFU.TANH R17, R7 ;  /* 0x0000000700117308 */ /* 0x0003e20000002400 */
[----:B------:R-:W-:-:S02]  /*4d50*/  FMNMX.FTZ R3, R229, R3, !PT ;  /* 0x00000003e5037209 */ /* 0x000fc40007810000 */
[----:B------:R-:W-:Y:S01]  /*4d60*/  FMNMX.FTZ R5, R232, R5, !PT ;  /* 0x00000005e8057209 */ /* 0x000fe20007810000 */
[----:B---3--:R-:W2:Y:S01]  /*4d70*/  SHFL.BFLY PT, R8, R6, 0x2, 0x1f ;  /* 0x0c401f0006087f89 */ /* 0x008ea200000e0000 */
[----:B------:R-:W-:Y:S02]  /*4d80*/  FMNMX.FTZ R3, R228, R3, !PT ;  /* 0x00000003e4037209 */ /* 0x000fe40007810000 */
[----:B------:R-:W-:-:S03]  /*4d90*/  FMNMX.FTZ R5, R231, R5, !PT ;  /* 0x00000005e7057209 */ /* 0x000fc60007810000 */
[----:B------:R-:W3:Y:S04]  /*4da0*/  SHFL.BFLY PT, R70, R3, 0x2, 0x1f ;  /* 0x0c401f0003467f89 */ /* 0x000ee800000e0000 */
[----:B------:R-:W4:Y:S01]  /*4db0*/  SHFL.BFLY PT, R9, R5, 0x2, 0x1f ;  /* 0x0c401f0005097f89 */ /* 0x000f2200000e0000 */
[----:B-1----:R-:W-:-:S04]  /*4dc0*/  FMUL.FTZ R7, R58, c[0x0][0x320] ;  /* 0x0000c8003a077a20 */ /* 0x002fc80000410000 */
[----:B------:R1:W-:Y:S01]  /*4dd0*/  MUFU.TANH R20, R7 ;  /* 0x0000000700147308 */ /* 0x0003e20000002400 */
[----:B--2---:R-:W-:Y:S02]  /*4de0*/  FMNMX.FTZ R6, R6, R8, !PT ;  /* 0x0000000806067209 */ /* 0x004fe40007810000 */
[----:B------:R-:W-:Y:S01]  /*4df0*/  SHFL.IDX PT, R8, R12, 0x1, 0x1c1f ;  /* 0x003c1f000c087f89 */ /* 0x000fe200000e0000 */
[----:B---3--:R-:W-:Y:S01]  /*4e00*/  FMNMX.FTZ R70, R3, R70, !PT ;  /* 0x0000004603467209 */ /* 0x008fe20007810000 */
[----:B------:R-:W-:Y:S02]  /*4e10*/  FMUL.FTZ R3, R50, c[0x0][0x320] ;  /* 0x0000c80032037a20 */ /* 0x000fe40000410000 */
[----:B------:R-:W2:Y:S01]  /*4e20*/  SHFL.BFLY PT, R73, R6, 0x1, 0x1f ;  /* 0x0c201f0006497f89 */ /* 0x000ea200000e0000 */
[----:B-1----:R-:W-:Y:S01]  /*4e30*/  FMUL.FTZ R7, R59, c[0x0][0x320] ;  /* 0x0000c8003b077a20 */ /* 0x002fe20000410000 */
[----:B----4-:R-:W-:Y:S01]  /*4e40*/  FMNMX.FTZ R5, R5, R9, !PT ;  /* 0x0000000905057209 */ /* 0x010fe20007810000 */
[----:B------:R1:W-:Y:S01]  /*4e50*/  MUFU.TANH R38, R3 ;  /* 0x0000000300267308 */ /* 0x0003e20000002400 */
[----:B------:R-:W3:Y:S04]  /*4e60*/  SHFL.BFLY PT, R9, R70, 0x1, 0x1f ;  /* 0x0c201f0046097f89 */ /* 0x000ee800000e0000 */
[----:B------:R-:W4:Y:S03]  /*4e70*/  SHFL.BFLY PT, R71, R5, 0x1, 0x1f ;  /* 0x0c201f0005477f89 */ /* 0x000f2600000e0000 */
[----:B------:R3:W-:Y:S01]  /*4e80*/  MUFU.TANH R37, R7 ;  /* 0x0000000700257308 */ /* 0x0007e20000002400 */
[----:B-1----:R-:W-:-:S02]  /*4e90*/  FMUL.FTZ R3, R51, c[0x0][0x320] ;  /* 0x0000c80033037a20 */ /* 0x002fc40000410000 */
[----:B------:R-:W-:Y:S05]  /*4ea0*/  LDSM.16.MT88.4 R48, [R224+0x900] ;  /* 0x00090000e030783b */ /* 0x000fea0000004200 */
[----:B------:R1:W-:Y:S01]  /*4eb0*/  MUFU.TANH R39, R3 ;  /* 0x0000000300277308 */ /* 0x0003e20000002400 */
[----:B--2---:R-:W-:Y:S01]  /*4ec0*/  FMNMX.FTZ R73, R6, R73, !PT ;  /* 0x0000004906497209 */ /* 0x004fe20007810000 */
[----:B---3--:R-:W-:Y:S01]  /*4ed0*/  FMUL.FTZ R7, R54, c[0x0][0x320] ;  /* 0x0000c80036077a20 */ /* 0x008fe20000410000 */
[----:B------:R-:W-:-:S05]  /*4ee0*/  FMNMX.FTZ R70, R70, R9, !PT ;  /* 0x0000000946467209 */ /* 0x000fca0007810000 */
[----:B------:R2:W-:Y:S01]  /*4ef0*/  MUFU.TANH R21, R7 ;  /* 0x0000000700157308 */ /* 0x0005e20000002400 */
[----:B----4-:R-:W-:-:S05]  /*4f00*/  FMNMX.FTZ R71, R5, R71, !PT ;  /* 0x0000004705477209 */ /* 0x010fca0007810000 */
[----:B------:R-:W-:Y:S02]  /*4f10*/  FMUL.FTZ R6, R71, c[0x0][0x2d0] ;  /* 0x0000b40047067a20 */ /* 0x000fe40000410000 */
[----:B-1----:R-:W-:-:S04]  /*4f20*/  FMUL.FTZ R3, R90, c[0x0][0x320] ;  /* 0x0000c8005a037a20 */ /* 0x002fc80000410000 */
[----:B------:R1:W3:Y:S01]  /*4f30*/  MUFU.TANH R10, R3 ;  /* 0x00000003000a7308 */ /* 0x0002e20000002400 */
[----:B--2---:R-:W-:-:S07]  /*4f40*/  FMUL.FTZ R7, R55, c[0x0][0x320] ;  /* 0x0000c80037077a20 */ /* 0x004fce0000410000 */
[----:B------:R2:W4:Y:S01]  /*4f50*/  MUFU.TANH R12, R7 ;  /* 0x00000007000c7308 */ /* 0x0005220000002400 */
[----:B-1----:R-:W-:Y:S01]  /*4f60*/  FMUL.FTZ R3, R46, c[0x0][0x320] ;  /* 0x0000c8002e037a20 */ /* 0x002fe20000410000 */
[----:B--2---:R-:W-:Y:S01]  /*4f70*/  IADD3 R7, R13, R8, RZ ;  /* 0x000000080d077210 */ /* 0x004fe20007ffe0ff */
[----:B------:R-:W-:-:S05]  /*4f80*/  FMUL.FTZ R8, R47, c[0x0][0x320] ;  /* 0x0000c8002f087a20 */ /* 0x000fca0000410000 */
[----:B------:R1:W2:Y:S01]  /*4f90*/  MUFU.TANH R13, R3 ;  /* 0x00000003000d7308 */ /* 0x0002a20000002400 */
[----:B------:R-:W-:Y:S07]  /*4fa0*/  LDSM.16.MT88.4 R44, [R226+0x100] ;  /* 0x00010000e22c783b */ /* 0x000fee0000004200 */
[----:B------:R-:W2:Y:S01]  /*4fb0*/  MUFU.TANH R9, R8 ;  /* 0x0000000800097308 */ /* 0x000ea20000002400 */
[----:B-1----:R-:W-:Y:S01]  /*4fc0*/  IMNMX R3, R14, R7, PT ;  /* 0x000000070e037217 */ /* 0x002fe20003800200 */
[----:B------:R-:W-:-:S03]  /*4fd0*/  FMUL.FTZ R7, R73, c[0x0][0x2d0] ;  /* 0x0000b40049077a20 */ /* 0x000fc60000410000 */
        /* <DEDUP_REMOVED lines=11> */
[----:B------:R-:W-:-:S02]  /*5090*/  ISETP.GT.AND P1, PT, R3, 0x11, PT ;  /* 0x000000110300780c */ /* 0x000fc40003f24270 */
[----:B------:R-:W-:Y:S02]  /*50a0*/  FSEL R68, R75, -INF , P5 ;  /* 0xff8000004b447808 */ /* 0x000fe40002800000 */
[----:B------:R-:W-:Y:S02]  /*50b0*/  FMNMX.FTZ R0, R63, R0, !PT ;  /* 0x000000003f007209 */ /* 0x000fe40007810000 */
[C---:B------:R-:W-:Y:S02]  /*50c0*/  ISETP.GT.AND P3, PT, R3.reuse, 0x18, PT ;  /* 0x000000180300780c */ /* 0x040fe40003f64270 */
[----:B------:R-:W-:Y:S02]  /*50d0*/  FSEL R69, R74, -INF , P1 ;  /* 0xff8000004a457808 */ /* 0x000fe40000800000 */
[----:B------:R-:W-:Y:S02]  /*50e0*/  FMNMX.FTZ R0, R68, R0, !PT ;  /* 0x0000000044007209 */ /* 0x000fe40007810000 */
[----:B------:R-:W-:-:S02]  /*50f0*/  ISETP.GT.AND P2, PT, R3, 0x19, PT ;  /* 0x000000190300780c */ /* 0x000fc40003f44270 */
[----:B---3--:R-:W-:Y:S02]  /*5100*/  FSEL R74, R10, -INF , P3 ;  /* 0xff8000000a4a7808 */ /* 0x008fe40001800000 */
[----:B------:R-:W-:Y:S02]  /*5110*/  FMNMX.FTZ R0, R69, R0, !PT ;  /* 0x0000000045007209 */ /* 0x000fe40007810000 */
[----:B------:R-:W-:Y:S02]  /*5120*/  ISETP.GT.AND P0, PT, R3, 0x20, PT ;  /* 0x000000200300780c */ /* 0x000fe40003f04270 */
[----:B------:R-:W-:Y:S02]  /*5130*/  FSEL R75, R186, -INF , P2 ;  /* 0xff800000ba4b7808 */ /* 0x000fe40001000000 */
[----:B------:R-:W-:Y:S02]  /*5140*/  FMNMX.FTZ R0, R74, R0, !PT ;  /* 0x000000004a007209 */ /* 0x000fe40007810000 */
[----:B------:R-:W-:-:S02]  /*5150*/  FSETP.NEU.FTZ.AND P1, PT, R73, -INF , PT ;  /* 0xff8000004900780b */ /* 0x000fc40003f3d000 */
[----:B------:R-:W-:Y:S02]  /*5160*/  ISETP.GT.AND P5, PT, R3, 0x21, PT ;  /* 0x000000210300780c */ /* 0x000fe40003fa4270 */
[----:B------:R-:W-:Y:S02]  /*5170*/  FSEL R101, R184, -INF , P0 ;  /* 0xff800000b8657808 */ /* 0x000fe40000000000 */
[----:B------:R-:W-:Y:S02]  /*5180*/  FMNMX.FTZ R0, R75, R0, !PT ;  /* 0x000000004b007209 */ /* 0x000fe40007810000 */
[----:B------:R-:W-:Y:S02]  /*5190*/  ISETP.GT.AND P3, PT, R3, 0x28, PT ;  /* 0x000000280300780c */ /* 0x000fe40003f64270 */
[----:B------:R-:W-:Y:S02]  /*51a0*/  FSEL R7, R7, RZ, P1 ;  /* 0x000000ff07077208 */ /* 0x000fe40000800000 */
[----:B------:R-:W-:-:S02]  /*51b0*/  FSEL R100, R185, -INF , P5 ;  /* 0xff800000b9647808 */ /* 0x000fc40002800000 */
[----:B------:R-:W-:Y:S01]  /*51c0*/  FMNMX.FTZ R0, R101, R0, !PT ;  /* 0x0000000065007209 */ /* 0x000fe20007810000 */
[----:B------:R-:W-:Y:S01]  /*51d0*/  FFMA.FTZ R5, R11, c[0x0][0x2d0], -R7 ;  /* 0x0000b4000b057a23 */ /* 0x000fe20000010807 */
[----:B------:R-:W-:Y:S02]  /*51e0*/  ISETP.GT.AND P1, PT, R3, 0x29, PT ;  /* 0x000000290300780c */ /* 0x000fe40003f24270 */
[----:B------:R-:W-:Y:S01]  /*51f0*/  FSEL R102, R103, -INF , P3 ;  /* 0xff80000067667808 */ /* 0x000fe20001800000 */
[----:B------:R1:W-:Y:S01]  /*5200*/  MUFU.EX2 R233, R5 ;  /* 0x0000000500e97308 */ /* 0x0003e20000000800 */
[----:B------:R-:W-:Y:S02]  /*5210*/  FMNMX.FTZ R0, R100, R0, !PT ;  /* 0x0000000064007209 */ /* 0x000fe40007810000 */
[----:B------:R-:W-:Y:S02]  /*5220*/  ISETP.GT.AND P2, PT, R3, 0x30, PT ;  /* 0x000000300300780c */ /* 0x000fe40003f44270 */
[----:B------:R-:W-:-:S02]  /*5230*/  FSEL R103, R180, -INF , P1 ;  /* 0xff800000b4677808 */ /* 0x000fc40000800000 */
[----:B------:R-:W-:Y:S02]  /*5240*/  FMNMX.FTZ R0, R102, R0, !PT ;  /* 0x0000000066007209 */ /* 0x000fe40007810000 */
[----:B------:R-:W-:Y:S02]  /*5250*/  ISETP.GT.AND P0, PT, R3, 0x31, PT ;  /* 0x000000310300780c */ /* 0x000fe40003f04270 */
[----:B------:R-:W-:Y:S02]  /*5260*/  FSEL R117, R107, -INF , P2 ;  /* 0xff8000006b757808 */ /* 0x000fe40001000000 */
[----:B------:R-:W-:Y:S02]  /*5270*/  FMNMX.FTZ R0, R103, R0, !PT ;  /* 0x0000000067007209 */ /* 0x000fe40007810000 */
[----:B------:R-:W-:Y:S01]  /*5280*/  ISETP.GT.AND P5, PT, R3, 0x38, PT ;  /* 0x000000380300780c */ /* 0x000fe20003fa4270 */
[----:B-1----:R-:W-:Y:S01]  /*5290*/  FFMA.FTZ R5, R22, c[0x0][0x2d0], -R7 ;  /* 0x0000b40016057a23 */ /* 0x002fe20000010807 */
[----:B------:R-:W-:-:S02]  /*52a0*/  FSEL R118, R106, -INF , P0 ;  /* 0xff8000006a767808 */ /* 0x000fc40000000000 */
[----:B------:R-:W-:Y:S01]  /*52b0*/  FSETP.NEU.FTZ.AND P2, PT, R71, -INF , PT ;  /* 0xff8000004700780b */ /* 0x000fe20003f5d000 */
[----:B------:R1:W-:Y:S01]  /*52c0*/  MUFU.EX2 R240, R5 ;  /* 0x0000000500f07308 */ /* 0x0003e20000000800 */
[----:B------:R-:W-:Y:S02]  /*52d0*/  FMNMX.FTZ R0, R117, R0, !PT ;  /* 0x0000000075007209 */ /* 0x000fe40007810000 */
[C---:B------:R-:W-:Y:S02]  /*52e0*/  ISETP.GT.AND P3, PT, R3.reuse, 0x39, PT ;  /* 0x000000390300780c */ /* 0x040fe40003f64270 */
[----:B------:R-:W-:Y:S02]  /*52f0*/  FSEL R6, R6, RZ, P2 ;  /* 0x000000ff06067208 */ /* 0x000fe40001000000 */
[----:B------:R-:W-:Y:S02]  /*5300*/  FSEL R116, R82, -INF , P5 ;  /* 0xff80000052747808 */ /* 0x000fe40002800000 */
[----:B------:R-:W-:Y:S01]  /*5310*/  FMNMX.FTZ R0, R118, R0, !PT ;  /* 0x0000000076007209 */ /* 0x000fe20007810000 */
[----:B------:R-:W-:Y:S01]  /*5320*/  FFMA.FTZ R8, R28, c[0x0][0x2d0], -R6 ;  /* 0x0000b4001c087a23 */ /* 0x000fe20000010806 */
[----:B------:R-:W-:Y:S01]  /*5330*/  ISETP.GT.AND P1, PT, R3, 0x40, PT ;  /* 0x000000400300780c */ /* 0x000fe20003f24270 */
[----:B------:R-:W-:Y:S01]  /*5340*/  LDSM.16.MT88.4 R80, [R225+0x900] ;  /* 0x00090000e150783b */ /* 0x000fe20000004200 */
[----:B------:R-:W-:Y:S01]  /*5350*/  FSEL R137, R137, -INF , P3 ;  /* 0xff80000089897808 */ /* 0x000fe20001800000 */
[----:B------:R-:W-:Y:S01]  /*5360*/  MUFU.EX2 R212, R8 ;  /* 0x0000000800d47308 */ /* 0x000fe20000000800 */
[----:B------:R-:W-:Y:S01]  /*5370*/  FMNMX.FTZ R0, R116, R0, !PT ;  /* 0x0000000074007209 */ /* 0x000fe20007810000 */
[----:B-1----:R-:W-:Y:S01]  /*5380*/  FFMA.FTZ R5, R23, c[0x0][0x2d0], -R7 ;  /* 0x0000b40017057a23 */ /* 0x002fe20000010807 */
[----:B------:R-:W-:-:S02]  /*5390*/  ISETP.GT.AND P0, PT, R3, 0x41, PT ;  /* 0x000000410300780c */ /* 0x000fc40003f04270 */
[----:B------:R-:W-:Y:S02]  /*53a0*/  FSEL R146, R78, -INF , P1 ;  /* 0xff8000004e927808 */ /* 0x000fe40000800000 */
[----:B------:R-:W-:Y:S01]  /*53b0*/  FMNMX.FTZ R0, R137, R0, !PT ;  /* 0x0000000089007209 */ /* 0x000fe20007810000 */
[----:B------:R1:W-:Y:S01]  /*53c0*/  MUFU.EX2 R237, R5 ;  /* 0x0000000500ed7308 */ /* 0x0003e20000000800 */
[----:B------:R-:W-:Y:S02]  /*53d0*/  ISETP.GT.AND P5, PT, R3, 0x48, PT ;  /* 0x000000480300780c */ /* 0x000fe40003fa4270 */
[----:B------:R-:W-:Y:S02]  /*53e0*/  FSEL R145, R79, -INF , P0 ;  /* 0xff8000004f917808 */ /* 0x000fe40000000000 */
[----:B------:R-:W-:Y:S02]  /*53f0*/  FMNMX.FTZ R0, R146, R0, !PT ;  /* 0x0000000092007209 */ /* 0x000fe40007810000 */
[----:B------:R-:W-:-:S02]  /*5400*/  ISETP.GT.AND P2, PT, R3, 0x49, PT ;  /* 0x000000490300780c */ /* 0x000fc40003f44270 */
[----:B------:R-:W-:Y:S02]  /*5410*/  FSEL R147, R16, -INF , P5 ;  /* 0xff80000010937808 */ /* 0x000fe40002800000 */
[----:B------:R-:W-:Y:S02]  /*5420*/  FMNMX.FTZ R0, R145, R0, !PT ;  /* 0x0000000091007209 */ /* 0x000fe40007810000 */
[----:B------:R-:W-:Y:S02]  /*5430*/  ISETP.GT.AND P3, PT, R3, 0x50, PT ;  /* 0x000000500300780c */ /* 0x000fe40003f64270 */
[----:B------:R-:W-:Y:S01]  /*5440*/  FSEL R149, R17, -INF , P2 ;  /* 0xff80000011957808 */ /* 0x000fe20001000000 */
[----:B-1----:R-:W-:Y:S01]  /*5450*/  FFMA.FTZ R5, R25, c[0x0][0x2d0], -R7 ;  /* 0x0000b40019057a23 */ /* 0x002fe20000010807 */
[----:B------:R-:W-:Y:S02]  /*5460*/  FMNMX.FTZ R0, R147, R0, !PT ;  /* 0x0000000093007209 */ /* 0x000fe40007810000 */
[----:B------:R-:W-:Y:S01]  /*5470*/  FSETP.NEU.FTZ.AND P2, PT, R70, -INF , PT ;  /* 0xff8000004600780b */ /* 0x000fe20003f5d000 */
[----:B------:R1:W-:Y:S01]  /*5480*/  MUFU.EX2 R210, R5 ;  /* 0x0000000500d27308 */ /* 0x0003e20000000800 */
[----:B------:R-:W-:-:S02]  /*5490*/  ISETP.GT.AND P1, PT, R3, 0x51, PT ;  /* 0x000000510300780c */ /* 0x000fc40003f24270 */
[----:B------:R-:W-:Y:S02]  /*54a0*/  ISETP.GT.AND P0, PT, R3, 0x58, PT ;  /* 0x000000580300780c */ /* 0x000fe40003f04270 */
[----:B------:R-:W-:Y:S02]  /*54b0*/  FSEL R167, R20, -INF , P3 ;  /* 0xff80000014a77808 */ /* 0x000fe40001800000 */
[----:B------:R-:W-:Y:S02]  /*54c0*/  FMNMX.FTZ R0, R149, R0, !PT ;  /* 0x0000000095007209 */ /* 0x000fe40007810000 */
[----:B------:R-:W-:Y:S02]  /*54d0*/  FSEL R166, R37, -INF , P1 ;  /* 0xff80000025a67808 */ /* 0x000fe40000800000 */
[----:B------:R-:W-:Y:S02]  /*54e0*/  FSEL R169, R21, -INF , P0 ;  /* 0xff80000015a97808 */ /* 0x000fe40000000000 */
[----:B------:R-:W-:-:S02]  /*54f0*/  FMNMX.FTZ R0, R167, R0, !PT ;  /* 0x00000000a7007209 */ /* 0x000fc40007810000 */
[C---:B------:R-:W-:Y:S01]  /*5500*/  ISETP.GT.AND P5, PT, R3.reuse, 0x59, PT ;  /* 0x000000590300780c */ /* 0x040fe20003fa4270 */
[----:B-1----:R-:W-:Y:S01]  /*5510*/  FFMA.FTZ R5, R24, c[0x0][0x2d0], -R6 ;  /* 0x0000b40018057a23 */ /* 0x002fe20000010806 */
[C---:B------:R-:W-:Y:S02]  /*5520*/  ISETP.GT.AND P3, PT, R3.reuse, 0x60, PT ;  /* 0x000000600300780c */ /* 0x040fe40003f64270 */
[C---:B------:R-:W-:Y:S01]  /*5530*/  ISETP.GT.AND P1, PT, R3.reuse, 0x68, PT ;  /* 0x000000680300780c */ /* 0x040fe20003f24270 */
[----:B------:R1:W-:Y:S01]  /*5540*/  MUFU.EX2 R234, R5 ;  /* 0x0000000500ea7308 */ /* 0x0003e20000000800 */
[----:B------:R-:W-:Y:S02]  /*5550*/  ISETP.GT.AND P0, PT, R3, 0x69, PT ;  /* 0x000000690300780c */ /* 0x000fe40003f04270 */
[----:B------:R-:W-:Y:S02]  /*5560*/  FMNMX.FTZ R0, R166, R0, !PT ;  /* 0x00000000a6007209 */ /* 0x000fe40007810000 */
[----:B----4-:R-:W-:-:S02]  /*5570*/  FSEL R4, R12, -INF , P5 ;  /* 0xff8000000c047808 */ /* 0x010fc40002800000 */
[----:B------:R-:W-:Y:S02]  /*5580*/  FMNMX.FTZ R0, R169, R0, !PT ;  /* 0x00000000a9007209 */ /* 0x000fe40007810000 */
[----:B------:R-:W-:Y:S02]  /*5590*/  FSEL R251, R38, -INF , P3 ;  /* 0xff80000026fb7808 */ /* 0x000fe40001800000 */
[----:B--2---:R-:W-:Y:S02]  /*55a0*/  FSEL R250, R13, -INF , P1 ;  /* 0xff8000000dfa7808 */ /* 0x004fe40000800000 */
[----:B------:R-:W-:Y:S01]  /*55b0*/  FSEL R248, R9, -INF , P0 ;  /* 0xff80000009f87808 */ /* 0x000fe20000000000 */
[----:B-1----:R-:W-:-:S04]  /*55c0*/  FFMA.FTZ R5, R26, c[0x0][0x2d0], -R6 ;  /* 0x0000b4001a057a23 */ /* 0x002fc80000010806 */
[----:B------:R1:W-:Y:S02]  /*55d0*/  MUFU.EX2 R195, R5 ;  /* 0x0000000500c37308 */ /* 0x0003e40000000800 */
[----:B-1----:R-:W-:Y:S02]  /*55e0*/  FFMA.FTZ R5, R27, c[0x0][0x2d0], -R6 ;  /* 0x0000b4001b057a23 */ /* 0x002fe40000010806 */
[----:B------:R-:W-:Y:S04]  /*55f0*/  LDSM.16.MT88.4 R24, [R227+0x100] ;  /* 0x00010000e318783b */ /* 0x000fe80000004200 */
[----:B------:R1:W2:Y:S02]  /*5600*/  MUFU.EX2 R208, R5 ;  /* 0x0000000500d07308 */ /* 0x0002a40000000800 */
[----:B-1----:R-:W-:Y:S01]  /*5610*/  FMUL.FTZ R5, R70, c[0x0][0x2d0] ;  /* 0x0000b40046057a20 */ /* 0x002fe20000410000 */
[----:B--2---:R-:W-:-:S04]  /*5620*/  F2FP.PACK_AB R10, R212, R208 ;  /* 0x000000d0d40a723e */ /* 0x004fc800000000ff */
[----:B------:R-:W-:Y:S02]  /*5630*/  FSEL R5, R5, RZ, P2 ;  /* 0x000000ff05057208 */ /* 0x000fe40001000000 */
[----:B------:R-:W-:-:S03]  /*5640*/  ISETP.GT.AND P2, PT, R3, 0x61, PT ;  /* 0x000000610300780c */ /* 0x000fc60003f44270 */
[--C-:B------:R-:W-:Y:S01]  /*5650*/  FFMA.FTZ R3, R18, c[0x0][0x2d0], -R5.reuse ;  /* 0x0000b40012037a23 */ /* 0x100fe20000010805 */
[----:B------:R-:W-:Y:S01]  /*5660*/  FSEL R249, R39, -INF , P2 ;  /* 0xff80000027f97808 */ /* 0x000fe20001000000 */
[--C-:B------:R-:W-:Y:S02]  /*5670*/  FFMA.FTZ R8, R19, c[0x0][0x2d0], -R5.reuse ;  /* 0x0000b40013087a23 */ /* 0x100fe40000010805 */
[----:B------:R1:W-:Y:S01]  /*5680*/  MUFU.EX2 R198, R3 ;  /* 0x0000000300c67308 */ /* 0x0003e20000000800 */
[----:B------:R-:W2:Y:S07]  /*5690*/  LDSM.16.MT88.4 R16, [R224+0x100] ;  /* 0x00010000e010783b */ /* 0x000eae0000004200 */
[----:B------:R3:W4:Y:S01]  /*56a0*/  MUFU.EX2 R197, R8 ;  /* 0x0000000800c57308 */ /* 0x0007220000000800 */
[----:B-1----:R-:W-:-:S07]  /*56b0*/  FFMA.FTZ R3, R15, c[0x0][0x2d0], -R5 ;  /* 0x0000b4000f037a23 */ /* 0x002fce0000010805 */
[----:B------:R1:W-:Y:S01]  /*56c0*/  MUFU.EX2 R192, R3 ;  /* 0x0000000300c07308 */ /* 0x0003e20000000800 */
[----:B---3--:R-:W-:Y:S02]  /*56d0*/  F2FP.PACK_AB R8, R195, R234 ;  /* 0x000000eac308723e */ /* 0x008fe400000000ff */
[----:B----4-:R-:W-:Y:S02]  /*56e0*/  F2FP.PACK_AB R9, R198, R197 ;  /* 0x000000c5c609723e */ /* 0x010fe400000000ff */
[----:B-1----:R-:W-:Y:S01]  /*56f0*/  FMNMX.FTZ R3, R4, R0, !PT ;  /* 0x0000000004037209 */ /* 0x002fe20007810000 */
[----:B------:R-:W-:-:S03]  /*5700*/  FFMA.FTZ R0, R29, c[0x0][0x2d0], -R5 ;  /* 0x0000b4001d007a23 */ /* 0x000fc60000010805 */
[----:B------:R-:W-:Y:S01]  /*5710*/  FMNMX.FTZ R2, R251, R3, !PT ;  /* 0x00000003fb027209 */ /* 0x000fe20007810000 */
[----:B------:R1:W3:Y:S03]  /*5720*/  MUFU.EX2 R213, R0 ;  /* 0x0000000000d57308 */ /* 0x0002e60000000800 */
[----:B-1----:R-:W-:Y:S01]  /*5730*/  FMNMX.FTZ R0, R249, R2, !PT ;  /* 0x00000002f9007209 */ /* 0x002fe20007810000 */
[--C-:B------:R-:W-:Y:S01]  /*5740*/  FFMA.FTZ R2, R31, c[0x0][0x2d0], -R6.reuse ;  /* 0x0000b4001f027a23 */ /* 0x100fe20000010806 */
[----:B---3--:R-:W-:Y:S02]  /*5750*/  F2FP.PACK_AB R11, R213, R192 ;  /* 0x000000c0d50b723e */ /* 0x008fe400000000ff */
[----:B------:R-:W-:Y:S01]  /*5760*/  FMNMX.FTZ R0, R250, R0, !PT ;  /* 0x00000000fa007209 */ /* 0x000fe20007810000 */
[----:B------:R1:W-:Y:S03]  /*5770*/  MUFU.EX2 R94, R2 ;  /* 0x00000002005e7308 */ /* 0x0003e60000000800 */
[----:B------:R-:W-:Y:S01]  /*5780*/  FMNMX.FTZ R0, R248, R0, !PT ;  /* 0x00000000f8007209 */ /* 0x000fe20007810000 */
[C---:B--2---:R-:W-:Y:S04]  /*5790*/  HMMA.16816.F32 R52, R8.reuse, R16, RZ ;  /* 0x000000100834723c */ /* 0x044fe800000018ff */
[----:B------:R-:W2:Y:S04]  /*57a0*/  SHFL.BFLY PT, R3, R0, 0x2, 0x1f ;  /* 0x0c401f0000037f89 */ /* 0x000ea800000e0000 */
[----:B------:R-:W-:Y:S01]  /*57b0*/  HMMA.16816.F32 R76, R8, R24, RZ ;  /* 0x00000018084c723c */ /* 0x000fe200000018ff */
[----:B-1----:R-:W-:-:S04]  /*57c0*/  FFMA.FTZ R2, R32, c[0x0][0x2d0], -R6 ;  /* 0x0000b40020027a23 */ /* 0x002fc80000010806 */
[----:B------:R1:W-:Y:S03]  /*57d0*/  MUFU.EX2 R200, R2 ;  /* 0x0000000200c87308 */ /* 0x0003e60000000800 */
[C---:B------:R-:W-:Y:S08]  /*57e0*/  HMMA.16816.F32 R56, R8.reuse, R40, RZ ;  /* 0x000000280838723c */ /* 0x040ff000000018ff */
[----:B------:R-:W-:Y:S01]  /*57f0*/  HMMA.16816.F32 R20, R8, R44, RZ ;  /* 0x0000002c0814723c */ /* 0x000fe200000018ff */
[----:B--2---:R-:W-:Y:S01]  /*5800*/  FMNMX.FTZ R0, R0, R3, !PT ;  /* 0x0000000300007209 */ /* 0x004fe20007810000 */
[----:B-1----:R-:W-:-:S04]  /*5810*/  FFMA.FTZ R2, R33, c[0x0][0x2d0], -R6 ;  /* 0x0000b40021027a23 */ /* 0x002fc80000010806 */
[----:B------:R-:W1:Y:S01]  /*5820*/  SHFL.BFLY PT, R3, R0, 0x1, 0x1f ;  /* 0x0c201f0000037f89 */ /* 0x000e6200000e0000 */
[----:B------:R2:W-:Y:S02]  /*5830*/  MUFU.EX2 R204, R2 ;  /* 0x0000000200cc7308 */ /* 0x0005e40000000800 */
[----:B--2---:R-:W-:-:S06]  /*5840*/  FFMA.FTZ R2, R35, c[0x0][0x2d0], -R6 ;  /* 0x0000b40023027a23 */ /* 0x004fcc0000010806 */
[----:B------:R2:W3:Y:S02]  /*5850*/  MUFU.EX2 R243, R2 ;  /* 0x0000000200f37308 */ /* 0x0004e40000000800 */
[--C-:B--2---:R-:W-:Y:S01]  /*5860*/  FFMA.FTZ R2, R30, c[0x0][0x2d0], -R5.reuse ;  /* 0x0000b4001e027a23 */ /* 0x104fe20000010805 */
[----:B---3--:R-:W-:Y:S01]  /*5870*/  F2FP.PACK_AB R14, R243, R204 ;  /* 0x000000ccf30e723e */ /* 0x008fe200000000ff */
[----:B------:R-:W-:Y:S04]  /*5880*/  HMMA.16816.F32 R28, R8, R42, RZ ;  /* 0x0000002a081c723c */ /* 0x000fe800000018ff */
[----:B------:R2:W-:Y:S02]  /*5890*/  MUFU.EX2 R238, R2 ;  /* 0x0000000200ee7308 */ /* 0x0005e40000000800 */
[----:B--2---:R-:W-:-:S02]  /*58a0*/  FFMA.FTZ R2, R34, c[0x0][0x2d0], -R5 ;  /* 0x0000b40022027a23 */ /* 0x004fc40000010805 */
[C---:B------:R-:W-:Y:S04]  /*58b0*/  HMMA.16816.F32 R32, R8.reuse, R26, RZ ;  /* 0x0000001a0820723c */ /* 0x040fe800000018ff */
[----:B------:R2:W3:Y:S02]  /*58c0*/  MUFU.EX2 R201, R2 ;  /* 0x0000000200c97308 */ /* 0x0004e40000000800 */
[--C-:B--2---:R-:W-:Y:S01]  /*58d0*/  FFMA.FTZ R2, R36, c[0x0][0x2d0], -R5.reuse ;  /* 0x0000b40024027a23 */ /* 0x104fe20000010805 */
[----:B---3--:R-:W-:Y:S01]  /*58e0*/  F2FP.PACK_AB R13, R201, R238 ;  /* 0x000000eec90d723e */ /* 0x008fe200000000ff */
[C---:B------:R-:W-:Y:S04]  /*58f0*/  HMMA.16816.F32 R36, R8.reuse, R18, RZ ;  /* 0x000000120824723c */ /* 0x040fe800000018ff */
[----:B------:R2:W-:Y:S04]  /*5900*/  MUFU.EX2 R205, R2 ;  /* 0x0000000200cd7308 */ /* 0x0005e80000000800 */
[----:B------:R-:W-:Y:S01]  /*5910*/  HMMA.16816.F32 R8, R8, R46, RZ ;  /* 0x0000002e0808723c */ /* 0x000fe200000018ff */
[----:B--2---:R-:W-:Y:S01]  /*5920*/  FFMA.FTZ R2, R72, c[0x0][0x2d0], -R5 ;  /* 0x0000b40048027a23 */ /* 0x004fe20000010805 */
[----:B-1----:R-:W-:Y:S01]  /*5930*/  FMNMX.FTZ R72, R0, R3, !PT ;  /* 0x0000000300487209 */ /* 0x002fe20007810000 */
[----:B------:R-:W-:-:S02]  /*5940*/  IMAD.MOV.U32 R3, RZ, RZ, R94 ;  /* 0x000000ffff037224 */ /* 0x000fc400078e005e */
[----:B------:R1:W2:Y:S01]  /*5950*/  MUFU.EX2 R191, R2 ;  /* 0x0000000200bf7308 */ /* 0x0002a20000000800 */
[C---:B------:R-:W-:Y:S01]  /*5960*/  FSETP.NEU.FTZ.AND P0, PT, R72.reuse, -INF , PT ;  /* 0xff8000004800780b */ /* 0x040fe20003f1d000 */
[----:B------:R-:W-:Y:S01]  /*5970*/  FMUL.FTZ R0, R72, c[0x0][0x2d0] ;  /* 0x0000b40048007a20 */ /* 0x000fe20000410000 */
[----:B------:R-:W-:-:S04]  /*5980*/  F2FP.PACK_AB R12, R200, R3 ;  /* 0x00000003c80c723e */ /* 0x000fc800000000ff */
[----:B------:R-:W-:Y:S01]  /*5990*/  FSEL R0, R0, RZ, P0 ;  /* 0x000000ff00007208 */ /* 0x000fe20000000000 */
[----:B-1----:R-:W-:Y:S01]  /*59a0*/  FFMA.FTZ R2, R88, c[0x0][0x2d0], -R7 ;  /* 0x0000b40058027a23 */ /* 0x002fe20000010807 */
[----:B--2---:R-:W-:-:S03]  /*59b0*/  F2FP.PACK_AB R15, R191, R205 ;  /* 0x000000cdbf0f723e */ /* 0x004fc600000000ff */
[----:B------:R1:W-:Y:S07]  /*59c0*/  MUFU.EX2 R119, R2 ;  /* 0x0000000200777308 */ /* 0x0003ee0000000800 */
[C---:B------:R-:W-:Y:S07]  /*59d0*/  HMMA.16816.F32 R104, R12.reuse, R86, R8 ;  /* 0x000000560c68723c */ /* 0x040fee0000001808 */
[----:B------:R-:W-:Y:S01]  /*59e0*/  F2FP.PACK_AB R8, R240, R233 ;  /* 0x000000e9f008723e */ /* 0x000fe200000000ff */
[----:B------:R-:W-:Y:S01]  /*59f0*/  HMMA.16816.F32 R132, R12, R48, R52 ;  /* 0x000000300c84723c */ /* 0x000fe20000001834 */
[----:B------:R-:W-:Y:S01]  /*5a00*/  F2FP.PACK_AB R10, R210, R237 ;  /* 0x000000edd20a723e */ /* 0x000fe200000000ff */
[----:B-1----:R-:W-:-:S04]  /*5a10*/  FFMA.FTZ R2, R89, c[0x0][0x2d0], -R7 ;  /* 0x0000b40059027a23 */ /* 0x002fc80000010807 */
[----:B------:R1:W-:Y:S02]  /*5a20*/  MUFU.EX2 R184, R2 ;  /* 0x0000000200b87308 */ /* 0x0003e40000000800 */
[C---:B------:R-:W-:Y:S08]  /*5a30*/  HMMA.16816.F32 R128, R12.reuse, R64, R76 ;  /* 0x000000400c80723c */ /* 0x040ff0000000184c */
[----:B------:R-:W-:Y:S01]  /*5a40*/  HMMA.16816.F32 R124, R12, R80, R56 ;  /* 0x000000500c7c723c */ /* 0x000fe20000001838 */
[----:B-1----:R-:W-:-:S07]  /*5a50*/  FFMA.FTZ R2, R91, c[0x0][0x2d0], -R7 ;  /* 0x0000b4005b027a23 */ /* 0x002fce0000010807 */
        /* <DEDUP_REMOVED lines=21> */
[----:B-1----:R-:W-:-:S02]  /*5bb0*/  FFMA.FTZ R2, R69, c[0x0][0x2d0], -R0 ;  /* 0x0000b40045027a23 */ /* 0x002fc40000010800 */
[----:B------:R-:W-:Y:S02]  /*5bc0*/  IMAD.MOV.U32 R69, RZ, RZ, R208 ;  /* 0x000000ffff457224 */ /* 0x000fe400078e00d0 */
[----:B------:R1:W2:Y:S03]  /*5bd0*/  MUFU.EX2 R185, R2 ;  /* 0x0000000200b97308 */ /* 0x0002a60000000800 */
[C---:B------:R-:W-:Y:S08]  /*5be0*/  HMMA.16816.F32 R16, R8.reuse, R24, RZ ;  /* 0x000000180810723c */ /* 0x040ff000000018ff */
[----:B------:R-:W-:Y:S01]  /*5bf0*/  HMMA.16816.F32 R28, R8, R26, RZ ;  /* 0x0000001a081c723c */ /* 0x000fe200000018ff */
[----:B-1----:R-:W-:-:S07]  /*5c00*/  FFMA.FTZ R2, R74, c[0x0][0x2d0], -R0 ;  /* 0x0000b4004a027a23 */ /* 0x002fce0000010800 */
[C---:B------:R-:W-:Y:S01]  /*5c10*/  HMMA.16816.F32 R20, R8.reuse, R40, RZ ;  /* 0x000000280814723c */ /* 0x040fe200000018ff */
[----:B------:R-:W-:Y:S01]  /*5c20*/  IMAD.MOV.U32 R74, RZ, RZ, R209 ;  /* 0x000000ffff4a7224 */ /* 0x000fe200078e00d1 */
[----:B------:R1:W-:Y:S06]  /*5c30*/  MUFU.EX2 R203, R2 ;  /* 0x0000000200cb7308 */ /* 0x0003ec0000000800 */
[C---:B------:R-:W-:Y:S08]  /*5c40*/  HMMA.16816.F32 R24, R8.reuse, R44, RZ ;  /* 0x0000002c0818723c */ /* 0x040ff000000018ff */
[----:B------:R-:W-:Y:S01]  /*5c50*/  HMMA.16816.F32 R40, R8, R42, RZ ;  /* 0x0000002a0828723c */ /* 0x000fe200000018ff */
[----:B-1----:R-:W-:-:S02]  /*5c60*/  FFMA.FTZ R2, R75, c[0x0][0x2d0], -R0 ;  /* 0x0000b4004b027a23 */ /* 0x002fc40000010800 */
[----:B------:R-:W-:Y:S02]  /*5c70*/  IMAD.MOV.U32 R75, RZ, RZ, R191 ;  /* 0x000000ffff4b7224 */ /* 0x000fe400078e00bf */
[----:B------:R1:W3:Y:S03]  /*5c80*/  MUFU.EX2 R68, R2 ;  /* 0x0000000200447308 */ /* 0x0002e60000000800 */
[----:B------:R-:W-:Y:S07]  /*5c90*/  HMMA.16816.F32 R44, R8, R46, RZ ;  /* 0x0000002e082c723c */ /* 0x000fee00000018ff */
[----:B------:R-:W-:-:S02]  /*5ca0*/  F2FP.PACK_AB R8, R184, R119 ;  /* 0x00000077b808723e */ /* 0x000fc400000000ff */
[----:B--2---:R-:W-:Y:S02]  /*5cb0*/  F2FP.PACK_AB R9, R185, R180 ;  /* 0x000000b4b909723e */ /* 0x004fe400000000ff */
[----:B------:R-:W-:Y:S01]  /*5cc0*/  F2FP.PACK_AB R10, R202, R186 ;  /* 0x000000baca0a723e */ /* 0x000fe200000000ff */
[----:B-1----:R-:W-:Y:S01]  /*5cd0*/  FFMA.FTZ R2, R97, c[0x0][0x2d0], -R7 ;  /* 0x0000b40061027a23 */ /* 0x002fe20000010807 */
[----:B---3--:R-:W-:-:S03]  /*5ce0*/  F2FP.PACK_AB R11, R68, R203 ;  /* 0x000000cb440b723e */ /* 0x008fc600000000ff */
[----:B------:R1:W-:Y:S04]  /*5cf0*/  MUFU.EX2 R252, R2 ;  /* 0x0000000200fc7308 */ /* 0x0003e80000000800 */
[C---:B------:R-:W-:Y:S01]  /*5d00*/  HMMA.16816.F32 R88, R8.reuse, R64, R16 ;  /* 0x000000400858723c */ /* 0x040fe20000001810 */
[----:B------:R-:W2:Y:S07]  /*5d10*/  LDSM.16.MT88.4 R16, [R227+0x1100] ;  /* 0x00110000e310783b */ /* 0x000eae0000004200 */
[----:B------:R-:W-:Y:S01]  /*5d20*/  HMMA.16816.F32 R36, R8, R50, R32 ;  /* 0x000000320824723c */ /* 0x000fe20000001820 */
[----:B-1----:R-:W-:-:S04]  /*5d30*/  FFMA.FTZ R2, R99, c[0x0][0x2d0], -R7 ;  /* 0x0000b40063027a23 */ /* 0x002fc80000010807 */
[----:B------:R1:W-:Y:S03]  /*5d40*/  MUFU.EX2 R215, R2 ;  /* 0x0000000200d77308 */ /* 0x0003e60000000800 */
[C---:B------:R-:W-:Y:S01]  /*5d50*/  HMMA.16816.F32 R92, R8.reuse, R48, R12 ;  /* 0x00000030085c723c */ /* 0x040fe2000000180c */
[----:B------:R-:W-:Y:S07]  /*5d60*/  LDSM.16.MT88.4 R12, [R225+0x1100] ;  /* 0x00110000e10c783b */ /* 0x000fee0000004200 */
[----:B------:R-:W-:Y:S01]  /*5d70*/  HMMA.16816.F32 R76, R8, R80, R20 ;  /* 0x00000050084c723c */ /* 0x000fe20000001814 */
[----:B------:R-:W3:Y:S01]  /*5d80*/  LDSM.16.MT88.4 R20, [R224+0x1100] ;  /* 0x00110000e014783b */ /* 0x000ee20000004200 */
[----:B-1----:R-:W-:-:S06]  /*5d90*/  FFMA.FTZ R2, R139, c[0x0][0x2d0], -R7 ;  /* 0x0000b4008b027a23 */ /* 0x002fcc0000010807 */
[C---:B------:R-:W-:Y:S01]  /*5da0*/  HMMA.16816.F32 R28, R8.reuse, R66, R28 ;  /* 0x00000042081c723c */ /* 0x040fe2000000181c */
[----:B------:R-:W-:Y:S01]  /*5db0*/  MOV R139, R205 ;  /* 0x000000cd008b7202 */ /* 0x000fe20000000f00 */
[----:B------:R1:W-:Y:S06]  /*5dc0*/  MUFU.EX2 R217, R2 ;  /* 0x0000000200d97308 */ /* 0x0003ec0000000800 */
[C---:B------:R-:W-:Y:S08]  /*5dd0*/  HMMA.16816.F32 R32, R8.reuse, R82, R40 ;  /* 0x000000520820723c */ /* 0x040ff00000001828 */
[----:B------:R-:W-:Y:S01]  /*5de0*/  HMMA.16816.F32 R44, R8, R86, R44 ;  /* 0x00000056082c723c */ /* 0x000fe2000000182c */
[----:B-1----:R-:W-:-:S02]  /*5df0*/  FFMA.FTZ R2, R140, c[0x0][0x2d0], -R7 ;  /* 0x0000b4008c027a23 */ /* 0x002fc40000010807 */
[----:B------:R-:W-:Y:S02]  /*5e00*/  IMAD.MOV.U32 R140, RZ, RZ, R194 ;  /* 0x000000ffff8c7224 */ /* 0x000fe400078e00c2 */
[----:B------:R1:W-:Y:S02]  /*5e10*/  MUFU.EX2 R216, R2 ;  /* 0x0000000200d87308 */ /* 0x0003e40000000800 */
[----:B-1----:R-:W-:-:S06]  /*5e20*/  FFMA.FTZ R2, R96, c[0x0][0x2d0], -R6 ;  /* 0x0000b40060027a23 */ /* 0x002fcc0000010806 */
[----:B------:R1:W-:Y:S02]  /*5e30*/  MUFU.EX2 R245, R2 ;  /* 0x0000000200f57308 */ /* 0x0003e40000000800 */
[--C-:B-1----:R-:W-:Y:S02]  /*5e40*/  FFMA.FTZ R2, R98, c[0x0][0x2d0], -R6.reuse ;  /* 0x0000b40062027a23 */ /* 0x102fe40000010806 */
[----:B------:R-:W-:Y:S01]  /*5e50*/  HMMA.16816.F32 R96, R8, R84, R24 ;  /* 0x000000540860723c */ /* 0x000fe20000001818 */
[----:B------:R-:W1:Y:S03]  /*5e60*/  LDSM.16.MT88.4 R24, [R226+0x1100] ;  /* 0x00110000e218783b */ /* 0x000e660000004200 */
[----:B------:R4:W2:Y:S02]  /*5e70*/  MUFU.EX2 R246, R2 ;  /* 0x0000000200f67308 */ /* 0x0008a40000000800 */
[----:B----4-:R-:W-:Y:S01]  /*5e80*/  FFMA.FTZ R2, R141, c[0x0][0x2d0], -R6 ;  /* 0x0000b4008d027a23 */ /* 0x010fe20000010806 */
[----:B--2---:R-:W-:Y:S01]  /*5e90*/  F2FP.PACK_AB R8, R246, R245 ;  /* 0x000000f5f608723e */ /* 0x004fe200000000ff */
[----:B------:R-:W-:-:S04]  /*5ea0*/  IMAD.MOV.U32 R141, RZ, RZ, R195 ;  /* 0x000000ffff8d7224 */ /* 0x000fc800078e00c3 */
[----:B------:R2:W-:Y:S02]  /*5eb0*/  MUFU.EX2 R244, R2 ;  /* 0x0000000200f47308 */ /* 0x0005e40000000800 */
[----:B--2---:R-:W-:Y:S02]  /*5ec0*/  FFMA.FTZ R2, R142, c[0x0][0x2d0], -R6 ;  /* 0x0000b4008e027a23 */ /* 0x004fe40000010806 */
[----:B------:R-:W-:-:S04]  /*5ed0*/  IMAD.MOV.U32 R142, RZ, RZ, R217 ;  /* 0x000000ffff8e7224 */ /* 0x000fc800078e00d9 */
[----:B------:R2:W4:Y:S02]  /*5ee0*/  MUFU.EX2 R242, R2 ;  /* 0x0000000200f27308 */ /* 0x0005240000000800 */
[----:B--2---:R-:W-:Y:S01]  /*5ef0*/  FFMA.FTZ R2, R136, c[0x0][0x2d0], -R5 ;  /* 0x0000b40088027a23 */ /* 0x004fe20000010805 */
[----:B----4-:R-:W-:Y:S01]  /*5f00*/  F2FP.PACK_AB R10, R242, R244 ;  /* 0x000000f4f20a723e */ /* 0x010fe200000000ff */
        /* <DEDUP_REMOVED lines=9> */
[----:B--2---:R-:W-:Y:S01]  /*5fa0*/  FFMA.FTZ R2, R144, c[0x0][0x2d0], -R5 ;  /* 0x0000b40090027a23 */ /* 0x004fe20000010805 */
[----:B------:R-:W-:-:S05]  /*5fb0*/  MOV R144, R211 ;  /* 0x000000d300907202 */ /* 0x000fca0000000f00 */
[----:B------:R2:W4:Y:S02]  /*5fc0*/  MUFU.EX2 R220, R2 ;  /* 0x0000000200dc7308 */ /* 0x0005240000000800 */
[----:B--2---:R-:W-:Y:S01]  /*5fd0*/  FFMA.FTZ R2, R101, c[0x0][0x2d0], -R0 ;  /* 0x0000b40065027a23 */ /* 0x004fe20000010800 */
[----:B----4-:R-:W-:-:S05]  /*5fe0*/  F2FP.PACK_AB R11, R220, R221 ;  /* 0x000000dddc0b723e */ /* 0x010fca00000000ff */
[----:B------:R2:W-:Y:S02]  /*5ff0*/  MUFU.EX2 R218, R2 ;  /* 0x0000000200da7308 */ /* 0x0005e40000000800 */
[C---:B------:R-:W-:Y:S07]  /*6000*/  HMMA.16816.F32 R56, R8.reuse, R16, R128 ;  /* 0x000000100838723c */ /* 0x040fee0000001880 */
[----:B------:R-:W-:Y:S01]  /*6010*/  IMAD.MOV.U32 R129, RZ, RZ, R212 ;  /* 0x000000ffff817224 */ /* 0x000fe200078e00d4 */
[----:B------:R-:W-:Y:S01]  /*6020*/  MOV R128, R215 ;  /* 0x000000d700807202 */ /* 0x000fe20000000f00 */
[----:B------:R-:W-:Y:S01]  /*6030*/  IMAD.MOV.U32 R130, RZ, RZ, R213 ;  /* 0x000000ffff827224 */ /* 0x000fe200078e00d5 */
[----:B---3--:R-:W-:Y:S01]  /*6040*/  HMMA.16816.F32 R60, R8, R20, R132 ;  /* 0x00000014083c723c */ /* 0x008fe20000001884 */
[----:B------:R-:W-:-:S02]  /*6050*/  IMAD.MOV.U32 R131, RZ, RZ, R214 ;  /* 0x000000ffff837224 */ /* 0x000fc400078e00d6 */
[----:B--2---:R-:W-:-:S04]  /*6060*/  FFMA.FTZ R2, R100, c[0x0][0x2d0], -R0 ;  /* 0x0000b40064027a23 */ /* 0x004fc80000010800 */
[----:B------:R2:W3:Y:S01]  /*6070*/  MUFU.EX2 R219, R2 ;  /* 0x0000000200db7308 */ /* 0x0004e20000000800 */
[----:B------:R-:W-:Y:S01]  /*6080*/  IMAD.MOV.U32 R132, RZ, RZ, R202 ;  /* 0x000000ffff847224 */ /* 0x000fe200078e00ca */
[C---:B------:R-:W-:Y:S01]  /*6090*/  HMMA.16816.F32 R84, R8.reuse, R12, R124 ;  /* 0x0000000c0854723c */ /* 0x040fe2000000187c */
[----:B------:R-:W-:Y:S02]  /*60a0*/  IMAD.MOV.U32 R134, RZ, RZ, R197 ;  /* 0x000000ffff867224 */ /* 0x000fe400078e00c5 */
[----:B------:R-:W-:Y:S02]  /*60b0*/  IMAD.MOV.U32 R135, RZ, RZ, R198 ;  /* 0x000000ffff877224 */ /* 0x000fe400078e00c6 */
[----:B------:R-:W-:Y:S02]  /*60c0*/  IMAD.MOV.U32 R133, RZ, RZ, R69 ;  /* 0x000000ffff857224 */ /* 0x000fe400078e0045 */
[----:B------:R-:W-:Y:S01]  /*60d0*/  IMAD.MOV.U32 R69, RZ, RZ, R189 ;  /* 0x000000ffff457224 */ /* 0x000fe200078e00bd */
[----:B-1----:R-:W-:Y:S01]  /*60e0*/  HMMA.16816.F32 R108, R8, R24, R108 ;  /* 0x00000018086c723c */ /* 0x002fe2000000186c */
[----:B--2---:R-:W-:-:S07]  /*60f0*/  FFMA.FTZ R2, R102, c[0x0][0x2d0], -R0 ;  /* 0x0000b40066027a23 */ /* 0x004fce0000010800 */
[C---:B------:R-:W-:Y:S01]  /*6100*/  HMMA.16816.F32 R52, R8.reuse, R22, R52 ;  /* 0x000000160834723c */ /* 0x040fe20000001834 */
[----:B------:R1:W-:Y:S07]  /*6110*/  MUFU.EX2 R217, R2 ;  /* 0x0000000200d97308 */ /* 0x0003ee0000000800 */
[C---:B------:R-:W-:Y:S08]  /*6120*/  HMMA.16816.F32 R48, R8.reuse, R18, R120 ;  /* 0x000000120830723c */ /* 0x040ff00000001878 */
[----:B------:R-:W-:Y:S01]  /*6130*/  HMMA.16816.F32 R104, R8, R26, R104 ;  /* 0x0000001a0868723c */ /* 0x000fe20000001868 */
[----:B-1----:R-:W-:-:S04]  /*6140*/  FFMA.FTZ R2, R103, c[0x0][0x2d0], -R0 ;  /* 0x0000b40067027a23 */ /* 0x002fc80000010800 */
[----:B------:R1:W2:Y:S03]  /*6150*/  MUFU.EX2 R216, R2 ;  /* 0x0000000200d87308 */ /* 0x0002a60000000800 */
[----:B------:R-:W-:Y:S07]  /*6160*/  HMMA.16816.F32 R100, R8, R14, R112 ;  /* 0x0000000e0864723c */ /* 0x000fee0000001870 */
[----:B------:R-:W-:-:S02]  /*6170*/  F2FP.PACK_AB R8, R128, R252 ;  /* 0x000000fc8008723e */ /* 0x000fc400000000ff */
[----:B---3--:R-:W-:Y:S02]  /*6180*/  F2FP.PACK_AB R9, R219, R218 ;  /* 0x000000dadb09723e */ /* 0x008fe400000000ff */
[----:B------:R-:W-:Y:S01]  /*6190*/  F2FP.PACK_AB R10, R143, R142 ;  /* 0x0000008e8f0a723e */ /* 0x000fe200000000ff */
[--C-:B-1----:R-:W-:Y:S01]  /*61a0*/  FFMA.FTZ R2, R153, c[0x0][0x2d0], -R7.reuse ;  /* 0x0000b40099027a23 */ /* 0x102fe20000010807 */
[----:B--2---:R-:W-:Y:S01]  /*61b0*/  F2FP.PACK_AB R11, R216, R217 ;  /* 0x000000d9d80b723e */ /* 0x004fe200000000ff */
[----:B------:R-:W-:Y:S02]  /*61c0*/  IMAD.MOV.U32 R153, RZ, RZ, R210 ;  /* 0x000000ffff997224 */ /* 0x000fe400078e00d2 */
[----:B------:R1:W-:Y:S04]  /*61d0*/  MUFU.EX2 R212, R2 ;  /* 0x0000000200d47308 */ /* 0x0003e80000000800 */
[C---:B------:R-:W-:Y:S08]  /*61e0*/  HMMA.16816.F32 R92, R8.reuse, R20, R92 ;  /* 0x00000014085c723c */ /* 0x040ff0000000185c */
[----:B------:R-:W-:Y:S01]  /*61f0*/  HMMA.16816.F32 R112, R8, R22, R36 ;  /* 0x000000160870723c */ /* 0x000fe20000001824 */
[----:B------:R-:W2:Y:S01]  /*6200*/  LDSM.16.MT88.4 R20, [R224+0x1900] ;  /* 0x00190000e014783b */ /* 0x000ea20000004200 */
[----:B-1----:R-:W-:Y:S01]  /*6210*/  FFMA.FTZ R2, R156, c[0x0][0x2d0], -R7 ;  /* 0x0000b4009c027a23 */ /* 0x002fe20000010807 */
[----:B------:R-:W-:-:S03]  /*6220*/  MOV R156, R207 ;  /* 0x000000cf009c7202 */ /* 0x000fc60000000f00 */
[----:B------:R1:W-:Y:S02]  /*6230*/  MUFU.EX2 R213, R2 ;  /* 0x0000000200d57308 */ /* 0x0003e40000000800 */
[C---:B------:R-:W-:Y:S08]  /*6240*/  HMMA.16816.F32 R36, R8.reuse, R16, R88 ;  /* 0x000000100824723c */ /* 0x040ff00000001858 */
[----:B------:R-:W-:Y:S01]  /*6250*/  HMMA.16816.F32 R28, R8, R18, R28 ;  /* 0x00000012081c723c */ /* 0x000fe2000000181c */
[----:B------:R-:W3:Y:S01]  /*6260*/  LDSM.16.MT88.4 R16, [R227+0x1900] ;  /* 0x00190000e310783b */ /* 0x000ee20000004200 */
[----:B-1----:R-:W-:-:S06]  /*6270*/  FFMA.FTZ R2, R157, c[0x0][0x2d0], -R7 ;  /* 0x0000b4009d027a23 */ /* 0x002fcc0000010807 */
[C---:B------:R-:W-:Y:S01]  /*6280*/  HMMA.16816.F32 R40, R8.reuse, R12, R76 ;  /* 0x0000000c0828723c */ /* 0x040fe2000000184c */
[----:B------:R-:W-:Y:S01]  /*6290*/  IMAD.MOV.U32 R157, RZ, RZ, R206 ;  /* 0x000000ffff9d7224 */ /* 0x000fe200078e00ce */
[----:B------:R1:W-:Y:S06]  /*62a0*/  MUFU.EX2 R214, R2 ;  /* 0x0000000200d67308 */ /* 0x0003ec0000000800 */
[C---:B------:R-:W-:Y:S01]  /*62b0*/  HMMA.16816.F32 R32, R8.reuse, R14, R32 ;  /* 0x0000000e0820723c */ /* 0x040fe20000001820 */
[----:B------:R-:W4:Y:S07]  /*62c0*/  LDSM.16.MT88.4 R12, [R225+0x1900] ;  /* 0x00190000e10c783b */ /* 0x000f2e0000004200 */
[----:B------:R-:W-:Y:S01]  /*62d0*/  HMMA.16816.F32 R80, R8, R24, R96 ;  /* 0x000000180850723c */ /* 0x000fe20000001860 */
[----:B-1----:R-:W-:Y:S01]  /*62e0*/  FFMA.FTZ R2, R158, c[0x0][0x2d0], -R7 ;  /* 0x0000b4009e027a23 */ /* 0x002fe20000010807 */
[----:B------:R-:W-:-:S03]  /*62f0*/  MOV R158, R196 ;  /* 0x000000c4009e7202 */ /* 0x000fc60000000f00 */
[----:B------:R1:W-:Y:S03]  /*6300*/  MUFU.EX2 R215, R2 ;  /* 0x0000000200d77308 */ /* 0x0003e60000000800 */
[----:B------:R-:W-:Y:S01]  /*6310*/  HMMA.16816.F32 R76, R8, R26, R44 ;  /* 0x0000001a084c723c */ /* 0x000fe2000000182c */
[----:B------:R-:W2:Y:S01]  /*6320*/  LDSM.16.MT88.4 R24, [R226+0x1900] ;  /* 0x00190000e218783b */ /* 0x000ea20000004200 */
[----:B-1----:R-:W-:Y:S01]  /*6330*/  FFMA.FTZ R2, R150, c[0x0][0x2d0], -R6 ;  /* 0x0000b40096027a23 */ /* 0x002fe20000010806 */
[----:B------:R-:W-:-:S03]  /*6340*/  MOV R150, R186 ;  /* 0x000000ba00967202 */ /* 0x000fc60000000f00 */
[----:B------:R1:W-:Y:S02]  /*6350*/  MUFU.EX2 R210, R2 ;  /* 0x0000000200d27308 */ /* 0x0003e40000000800 */
[----:B-1----:R-:W-:Y:S02]  /*6360*/  FFMA.FTZ R2, R151, c[0x0][0x2d0], -R6 ;  /* 0x0000b40097027a23 */ /* 0x002fe40000010806 */
[----:B------:R-:W-:-:S04]  /*6370*/  IMAD.MOV.U32 R151, RZ, RZ, R201 ;  /* 0x000000ffff977224 */ /* 0x000fc800078e00c9 */
[----:B------:R1:W1:Y:S02]  /*6380*/  MUFU.EX2 R211, R2 ;  /* 0x0000000200d37308 */ /* 0x0002640000000800 */
[----:B-1----:R-:W-:Y:S01]  /*6390*/  FFMA.FTZ R2, R155, c[0x0][0x2d0], -R6 ;  /* 0x0000b4009b027a23 */ /* 0x002fe20000010806 */
[----:B------:R-:W-:Y:S01]  /*63a0*/  F2FP.PACK_AB R8, R211, R210 ;  /* 0x000000d2d308723e */ /* 0x000fe200000000ff */
[----:B------:R-:W-:-:S04]  /*63b0*/  IMAD.MOV.U32 R155, RZ, RZ, R199 ;  /* 0x000000ffff9b7224 */ /* 0x000fc800078e00c7 */
[----:B------:R1:W-:Y:S02]  /*63c0*/  MUFU.EX2 R209, R2 ;  /* 0x0000000200d17308 */ /* 0x0003e40000000800 */
[----:B-1----:R-:W-:Y:S01]  /*63d0*/  FFMA.FTZ R2, R160, c[0x0][0x2d0], -R6 ;  /* 0x0000b400a0027a23 */ /* 0x002fe20000010806 */
[----:B------:R-:W-:-:S05]  /*63e0*/  MOV R160, R184 ;  /* 0x000000b800a07202 */ /* 0x000fca0000000f00 */
[----:B------:R1:W1:Y:S02]  /*63f0*/  MUFU.EX2 R208, R2 ;  /* 0x0000000200d07308 */ /* 0x0002640000000800 */
[----:B-1----:R-:W-:Y:S01]  /*6400*/  FFMA.FTZ R2, R148, c[0x0][0x2d0], -R5 ;  /* 0x0000b40094027a23 */ /* 0x002fe20000010805 */
[----:B------:R-:W-:Y:S01]  /*6410*/  F2FP.PACK_AB R10, R208, R209 ;  /* 0x000000d1d00a723e */ /* 0x000fe200000000ff */
[----:B------:R-:W-:-:S04]  /*6420*/  IMAD.MOV.U32 R148, RZ, RZ, R200 ;  /* 0x000000ffff947224 */ /* 0x000fc800078e00c8 */
[----:B------:R1:W-:Y:S02]  /*6430*/  MUFU.EX2 R207, R2 ;  /* 0x0000000200cf7308 */ /* 0x0003e40000000800 */
[----:B-1----:R-:W-:Y:S02]  /*6440*/  FFMA.FTZ R2, R152, c[0x0][0x2d0], -R5 ;  /* 0x0000b40098027a23 */ /* 0x002fe40000010805 */
[----:B------:R-:W-:-:S04]  /*6450*/  IMAD.MOV.U32 R152, RZ, RZ, R185 ;  /* 0x000000ffff987224 */ /* 0x000fc800078e00b9 */
[----:B------:R1:W1:Y:S02]  /*6460*/  MUFU.EX2 R206, R2 ;  /* 0x0000000200ce7308 */ /* 0x0002640000000800 */
[----:B-1----:R-:W-:Y:S01]  /*6470*/  FFMA.FTZ R2, R159, c[0x0][0x2d0], -R5 ;  /* 0x0000b4009f027a23 */ /* 0x002fe20000010805 */
[----:B------:R-:W-:Y:S01]  /*6480*/  F2FP.PACK_AB R9, R206, R207 ;  /* 0x000000cfce09723e */ /* 0x000fe200000000ff */
[----:B------:R-:W-:Y:S01]  /*6490*/  IMAD.MOV.U32 R159, RZ, RZ, R74 ;  /* 0x000000ffff9f7224 */ /* 0x000fe200078e004a */
        /* <DEDUP_REMOVED lines=9> */
[C---:B--2---:R-:W-:Y:S08]  /*6530*/  HMMA.16816.F32 R124, R8.reuse, R20, R60 ;  /* 0x00000014087c723c */ /* 0x044ff0000000183c */
[----:B------:R-:W-:Y:S01]  /*6540*/  HMMA.16816.F32 R120, R8, R22, R52 ;  /* 0x000000160878723c */ /* 0x000fe20000001834 */
[----:B-1----:R-:W-:Y:S01]  /*6550*/  FFMA.FTZ R2, R118, c[0x0][0x2d0], -R0 ;  /* 0x0000b40076027a23 */ /* 0x002fe20000010800 */
[----:B------:R-:W-:-:S03]  /*6560*/  MOV R118, R188 ;  /* 0x000000bc00767202 */ /* 0x000fc60000000f00 */
[----:B------:R1:W2:Y:S03]  /*6570*/  MUFU.EX2 R203, R2 ;  /* 0x0000000200cb7308 */ /* 0x0002a60000000800 */
[C---:B---3--:R-:W-:Y:S08]  /*6580*/  HMMA.16816.F32 R88, R8.reuse, R16, R56 ;  /* 0x000000100858723c */ /* 0x048ff00000001838 */
[----:B----4-:R-:W-:Y:S01]  /*6590*/  HMMA.16816.F32 R60, R8, R12, R84 ;  /* 0x0000000c083c723c */ /* 0x010fe20000001854 */
[----:B-1----:R-:W-:-:S07]  /*65a0*/  FFMA.FTZ R2, R116, c[0x0][0x2d0], -R0 ;  /* 0x0000b40074027a23 */ /* 0x002fce0000010800 */
[C---:B------:R-:W-:Y:S01]  /*65b0*/  HMMA.16816.F32 R64, R8.reuse, R18, R48 ;  /* 0x000000120840723c */ /* 0x040fe20000001830 */
[----:B------:R-:W-:Y:S01]  /*65c0*/  IMAD.MOV.U32 R116, RZ, RZ, R187 ;  /* 0x000000ffff747224 */ /* 0x000fe200078e00bb */
[----:B------:R1:W-:Y:S06]  /*65d0*/  MUFU.EX2 R201, R2 ;  /* 0x0000000200c97308 */ /* 0x0003ec0000000800 */
[C---:B------:R-:W-:Y:S08]  /*65e0*/  HMMA.16816.F32 R56, R8.reuse, R14, R100 ;  /* 0x0000000e0838723c */ /* 0x040ff00000001864 */
[----:B------:R-:W-:Y:S01]  /*65f0*/  HMMA.16816.F32 R84, R8, R24, R108 ;  /* 0x000000180854723c */ /* 0x000fe2000000186c */
[----:B-1----:R-:W-:-:S02]  /*6600*/  FFMA.FTZ R2, R137, c[0x0][0x2d0], -R0 ;  /* 0x0000b40089027a23 */ /* 0x002fc40000010800 */
[----:B------:R-:W-:Y:S02]  /*6610*/  IMAD.MOV.U32 R137, RZ, RZ, R117 ;  /* 0x000000ffff897224 */ /* 0x000fe400078e0075 */
[----:B------:R1:W3:Y:S01]  /*6620*/  MUFU.EX2 R200, R2 ;  /* 0x0000000200c87308 */ /* 0x0002e20000000800 */
[----:B------:R-:W-:Y:S01]  /*6630*/  IMAD.MOV.U32 R117, RZ, RZ, R154 ;  /* 0x000000ffff757224 */ /* 0x000fe200078e009a */
[----:B------:R-:W-:Y:S01]  /*6640*/  MOV R154, R159 ;  /* 0x0000009f009a7202 */ /* 0x000fe20000000f00 */
[----:B------:R-:W-:Y:S01]  /*6650*/  IMAD.MOV.U32 R159, RZ, RZ, R156 ;  /* 0x000000ffff9f7224 */ /* 0x000fe200078e009c */
[----:B------:R-:W-:Y:S01]  /*6660*/  HMMA.16816.F32 R52, R8, R26, R104 ;  /* 0x0000001a0834723c */ /* 0x000fe20000001868 */
[----:B------:R-:W-:Y:S02]  /*6670*/  IMAD.MOV.U32 R156, RZ, RZ, R153 ;  /* 0x000000ffff9c7224 */ /* 0x000fe400078e0099 */
[----:B------:R-:W-:Y:S01]  /*6680*/  IMAD.MOV.U32 R153, RZ, RZ, R128 ;  /* 0x000000ffff997224 */ /* 0x000fe200078e0080 */
[----:B------:R-:W-:Y:S01]  /*6690*/  MOV R128, R129 ;  /* 0x0000008100807202 */ /* 0x000fe20000000f00 */
[----:B------:R-:W-:-:S02]  /*66a0*/  IMAD.MOV.U32 R129, RZ, RZ, R130 ;  /* 0x000000ffff817224 */ /* 0x000fc400078e0082 */
[----:B------:R-:W-:Y:S01]  /*66b0*/  IMAD.MOV.U32 R130, RZ, RZ, R131 ;  /* 0x000000ffff827224 */ /* 0x000fe200078e0083 */
[----:B------:R-:W-:Y:S01]  /*66c0*/  F2FP.PACK_AB R8, R213, R212 ;  /* 0x000000d4d508723e */ /* 0x000fe200000000ff */
[----:B------:R-:W-:Y:S01]  /*66d0*/  IMAD.MOV.U32 R131, RZ, RZ, R144 ;  /* 0x000000ffff837224 */ /* 0x000fe200078e0090 */
[----:B--2---:R-:W-:Y:S01]  /*66e0*/  F2FP.PACK_AB R9, R203, R202 ;  /* 0x000000cacb09723e */ /* 0x004fe200000000ff */
[----:B------:R-:W2:Y:S01]  /*66f0*/  LDL.LU R144, [R1+0x4] ;  /* 0x0000040001907983 */ /* 0x000ea20000300800 */
[--C-:B-1----:R-:W-:Y:S01]  /*6700*/  FFMA.FTZ R2, R171, c[0x0][0x2d0], -R7.reuse ;  /* 0x0000b400ab027a23 */ /* 0x102fe20000010807 */
[----:B------:R-:W-:Y:S02]  /*6710*/  F2FP.PACK_AB R10, R215, R214 ;  /* 0x000000d6d70a723e */ /* 0x000fe400000000ff */
[----:B---3--:R-:W-:Y:S01]  /*6720*/  F2FP.PACK_AB R11, R200, R201 ;  /* 0x000000c9c80b723e */ /* 0x008fe200000000ff */
[----:B------:R1:W-:Y:S06]  /*6730*/  MUFU.EX2 R196, R2 ;  /* 0x0000000200c47308 */ /* 0x0003ec0000000800 */
[C---:B------:R-:W-:Y:S08]  /*6740*/  HMMA.16816.F32 R36, R8.reuse, R16, R36 ;  /* 0x000000100824723c */ /* 0x040ff00000001824 */
[----:B------:R-:W-:Y:S01]  /*6750*/  HMMA.16816.F32 R28, R8, R18, R28 ;  /* 0x00000012081c723c */ /* 0x000fe2000000181c */
[----:B------:R-:W3:Y:S01]  /*6760*/  LDSM.16.MT88.4 R16, [R227+0x2100] ;  /* 0x00210000e310783b */ /* 0x000ee20000004200 */
[----:B-1----:R-:W-:-:S04]  /*6770*/  FFMA.FTZ R2, R172, c[0x0][0x2d0], -R7 ;  /* 0x0000b400ac027a23 */ /* 0x002fc80000010807 */
[----:B------:R1:W-:Y:S02]  /*6780*/  MUFU.EX2 R197, R2 ;  /* 0x0000000200c57308 */ /* 0x0003e40000000800 */
[C---:B------:R-:W-:Y:S08]  /*6790*/  HMMA.16816.F32 R92, R8.reuse, R20, R92 ;  /* 0x00000014085c723c */ /* 0x040ff0000000185c */
[----:B------:R-:W-:Y:S01]  /*67a0*/  HMMA.16816.F32 R96, R8, R22, R112 ;  /* 0x000000160860723c */ /* 0x000fe20000001870 */
[----:B------:R-:W4:Y:S01]  /*67b0*/  LDSM.16.MT88.4 R20, [R224+0x2100] ;  /* 0x00210000e014783b */ /* 0x000f220000004200 */
[----:B-1----:R-:W-:-:S06]  /*67c0*/  FFMA.FTZ R2, R174, c[0x0][0x2d0], -R7 ;  /* 0x0000b400ae027a23 */ /* 0x002fcc0000010807 */
[C---:B------:R-:W-:Y:S01]  /*67d0*/  HMMA.16816.F32 R40, R8.reuse, R12, R40 ;  /* 0x0000000c0828723c */ /* 0x040fe20000001828 */
[----:B------:R1:W-:Y:S07]  /*67e0*/  MUFU.EX2 R198, R2 ;  /* 0x0000000200c67308 */ /* 0x0003ee0000000800 */
[C---:B------:R-:W-:Y:S01]  /*67f0*/  HMMA.16816.F32 R32, R8.reuse, R14, R32 ;  /* 0x0000000e0820723c */ /* 0x040fe20000001820 */
[----:B------:R-:W3:Y:S07]  /*6800*/  LDSM.16.MT88.4 R12, [R225+0x2100] ;  /* 0x00210000e10c783b */ /* 0x000eee0000004200 */
[----:B------:R-:W-:Y:S01]  /*6810*/  HMMA.16816.F32 R44, R8, R24, R80 ;  /* 0x00000018082c723c */ /* 0x000fe20000001850 */
[----:B-1----:R-:W-:-:S04]  /*6820*/  FFMA.FTZ R2, R175, c[0x0][0x2d0], -R7 ;  /* 0x0000b400af027a23 */ /* 0x002fc80000010807 */
[----:B------:R1:W-:Y:S03]  /*6830*/  MUFU.EX2 R199, R2 ;  /* 0x0000000200c77308 */ /* 0x0003e60000000800 */
[----:B------:R-:W-:Y:S01]  /*6840*/  HMMA.16816.F32 R48, R8, R26, R76 ;  /* 0x0000001a0830723c */ /* 0x000fe2000000184c */
[----:B------:R-:W3:Y:S01]  /*6850*/  LDSM.16.MT88.4 R24, [R226+0x2100] ;  /* 0x00210000e218783b */ /* 0x000ee20000004200 */
[----:B-1----:R-:W-:-:S04]  /*6860*/  FFMA.FTZ R2, R165, c[0x0][0x2d0], -R6 ;  /* 0x0000b400a5027a23 */ /* 0x002fc80000010806 */
[----:B------:R1:W-:Y:S02]  /*6870*/  MUFU.EX2 R194, R2 ;  /* 0x0000000200c27308 */ /* 0x0003e40000000800 */
[----:B-1----:R-:W-:-:S06]  /*6880*/  FFMA.FTZ R2, R168, c[0x0][0x2d0], -R6 ;  /* 0x0000b400a8027a23 */ /* 0x002fcc0000010806 */
[----:B------:R1:W1:Y:S02]  /*6890*/  MUFU.EX2 R195, R2 ;  /* 0x0000000200c37308 */ /* 0x0002640000000800 */
[----:B-1----:R-:W-:Y:S01]  /*68a0*/  FFMA.FTZ R2, R170, c[0x0][0x2d0], -R6 ;  /* 0x0000b400aa027a23 */ /* 0x002fe20000010806 */
[----:B------:R-:W-:-:S05]  /*68b0*/  F2FP.PACK_AB R8, R195, R194 ;  /* 0x000000c2c308723e */ /* 0x000fca00000000ff */
        /* <DEDUP_REMOVED lines=16> */
[C---:B---3--:R-:W-:Y:S08]  /*69c0*/  HMMA.16816.F32 R104, R8.reuse, R16, R88 ;  /* 0x000000100868723c */ /* 0x048ff00000001858 */
[----:B------:R-:W-:Y:S01]  /*69d0*/  HMMA.16816.F32 R100, R8, R18, R64 ;  /* 0x000000120864723c */ /* 0x000fe20000001840 */
[----:B-1----:R-:W-:-:S04]  /*69e0*/  FFMA.FTZ R2, R145, c[0x0][0x2d0], -R0 ;  /* 0x0000b40091027a23 */ /* 0x002fc80000010800 */
[----:B------:R1:W3:Y:S03]  /*69f0*/  MUFU.EX2 R187, R2 ;  /* 0x0000000200bb7308 */ /* 0x0002e60000000800 */
[C---:B----4-:R-:W-:Y:S08]  /*6a00*/  HMMA.16816.F32 R124, R8.reuse, R20, R124 ;  /* 0x00000014087c723c */ /* 0x050ff0000000187c */
[----:B------:R-:W-:Y:S01]  /*6a10*/  HMMA.16816.F32 R108, R8, R22, R120 ;  /* 0x00000016086c723c */ /* 0x000fe20000001878 */
[----:B-1----:R-:W-:-:S07]  /*6a20*/  FFMA.FTZ R2, R147, c[0x0][0x2d0], -R0 ;  /* 0x0000b40093027a23 */ /* 0x002fce0000010800 */
[C---:B------:R-:W-:Y:S01]  /*6a30*/  HMMA.16816.F32 R88, R8.reuse, R12, R60 ;  /* 0x0000000c0858723c */ /* 0x040fe2000000183c */
[----:B------:R1:W-:Y:S07]  /*6a40*/  MUFU.EX2 R186, R2 ;  /* 0x0000000200ba7308 */ /* 0x0003ee0000000800 */
[C---:B------:R-:W-:Y:S08]  /*6a50*/  HMMA.16816.F32 R64, R8.reuse, R14, R56 ;  /* 0x0000000e0840723c */ /* 0x040ff00000001838 */
[----:B------:R-:W-:Y:S01]  /*6a60*/  HMMA.16816.F32 R84, R8, R24, R84 ;  /* 0x000000180854723c */ /* 0x000fe20000001854 */
[----:B-1----:R-:W-:-:S04]  /*6a70*/  FFMA.FTZ R2, R149, c[0x0][0x2d0], -R0 ;  /* 0x0000b40095027a23 */ /* 0x002fc80000010800 */
[----:B------:R1:W4:Y:S03]  /*6a80*/  MUFU.EX2 R185, R2 ;  /* 0x0000000200b97308 */ /* 0x0003260000000800 */
[----:B------:R-:W-:Y:S07]  /*6a90*/  HMMA.16816.F32 R80, R8, R26, R52 ;  /* 0x0000001a0850723c */ /* 0x000fee0000001834 */
[----:B------:R-:W-:-:S02]  /*6aa0*/  F2FP.PACK_AB R8, R197, R196 ;  /* 0x000000c4c508723e */ /* 0x000fc400000000ff */
[----:B---3--:R-:W-:Y:S02]  /*6ab0*/  F2FP.PACK_AB R9, R187, R184 ;  /* 0x000000b8bb09723e */ /* 0x008fe400000000ff */
[----:B------:R-:W-:Y:S01]  /*6ac0*/  F2FP.PACK_AB R10, R199, R198 ;  /* 0x000000c6c70a723e */ /* 0x000fe200000000ff */
[----:B-1----:R-:W-:Y:S01]  /*6ad0*/  FFMA.FTZ R2, R116, c[0x0][0x2d0], -R6 ;  /* 0x0000b40074027a23 */ /* 0x002fe20000010806 */
[----:B----4-:R-:W-:-:S03]  /*6ae0*/  F2FP.PACK_AB R11, R185, R186 ;  /* 0x000000bab90b723e */ /* 0x010fc600000000ff */
[----:B------:R1:W-:Y:S04]  /*6af0*/  MUFU.EX2 R116, R2 ;  /* 0x0000000200747308 */ /* 0x0003e80000000800 */
[C---:B------:R-:W-:Y:S08]  /*6b00*/  HMMA.16816.F32 R76, R8.reuse, R22, R96 ;  /* 0x00000016084c723c */ /* 0x040ff00000001860 */
[----:B------:R-:W-:Y:S01]  /*6b10*/  HMMA.16816.F32 R60, R8, R16, R36 ;  /* 0x00000010083c723c */ /* 0x000fe20000001824 */
[----:B-1----:R-:W-:-:S04]  /*6b20*/  FFMA.FTZ R2, R118, c[0x0][0x2d0], -R6 ;  /* 0x0000b40076027a23 */ /* 0x002fc80000010806 */
[----:B------:R1:W3:Y:S03]  /*6b30*/  MUFU.EX2 R118, R2 ;  /* 0x0000000200767308 */ /* 0x0002e60000000800 */
[----:B------:R-:W-:Y:S01]  /*6b40*/  HMMA.16816.F32 R92, R8, R20, R92 ;  /* 0x00000014085c723c */ /* 0x000fe2000000185c */
[----:B------:R-:W-:Y:S01]  /*6b50*/  LDSM.16.MT88.4 R20, [R227+0x2900] ;  /* 0x00290000e314783b */ /* 0x000fe20000004200 */
[----:B-1----:R-:W-:Y:S01]  /*6b60*/  FFMA.FTZ R2, R137, c[0x0][0x2d0], -R6 ;  /* 0x0000b40089027a23 */ /* 0x002fe20000010806 */
[----:B------:R-:W-:Y:S01]  /*6b70*/  MOV R137, R117 ;  /* 0x0000007500897202 */ /* 0x000fe20000000f00 */
[----:B------:R-:W-:Y:S02]  /*6b80*/  IMAD.MOV.U32 R117, RZ, RZ, R154 ;  /* 0x000000ffff757224 */ /* 0x000fe400078e009a */
[----:B------:R-:W-:Y:S02]  /*6b90*/  IMAD.MOV.U32 R154, RZ, RZ, R159 ;  /* 0x000000ffff9a7224 */ /* 0x000fe400078e009f */
[----:B------:R-:W-:Y:S01]  /*6ba0*/  IMAD.MOV.U32 R159, RZ, RZ, R69 ;  /* 0x000000ffff9f7224 */ /* 0x000fe200078e0045 */
[----:B------:R-:W-:-:S02]  /*6bb0*/  MOV R69, R243 ;  /* 0x000000f300457202 */ /* 0x000fc40000000f00 */
[----:B------:R-:W4:Y:S01]  /*6bc0*/  LDL.LU R243, [R1+0xa4] ;  /* 0x0000a40001f37983 */ /* 0x000f220000300800 */
[----:B------:R1:W-:Y:S01]  /*6bd0*/  MUFU.EX2 R115, R2 ;  /* 0x0000000200737308 */ /* 0x0003e20000000800 */
[----:B------:R-:W-:Y:S02]  /*6be0*/  IMAD.MOV.U32 R171, RZ, RZ, R117 ;  /* 0x000000ffffab7224 */ /* 0x000fe400078e0075 */
[----:B-1----:R-:W-:-:S05]  /*6bf0*/  FFMA.FTZ R2, R137, c[0x0][0x2d0], -R6 ;  /* 0x0000b40089027a23 */ /* 0x002fca0000010806 */
[----:B------:R1:W-:Y:S02]  /*6c00*/  MUFU.EX2 R117, R2 ;  /* 0x0000000200757308 */ /* 0x0003e40000000800 */
[----:B-1----:R-:W-:-:S06]  /*6c10*/  FFMA.FTZ R2, R182, c[0x0][0x2d0], -R5 ;  /* 0x0000b400b6027a23 */ /* 0x002fcc0000010805 */
[----:B------:R1:W-:Y:S01]  /*6c20*/  MUFU.EX2 R114, R2 ;  /* 0x0000000200727308 */ /* 0x0003e20000000800 */
[----:B------:R-:W-:Y:S02]  /*6c30*/  IMAD.MOV.U32 R137, RZ, RZ, R154 ;  /* 0x000000ffff897224 */ /* 0x000fe400078e009a */
[----:B------:R-:W-:Y:S02]  /*6c40*/  IMAD.MOV.U32 R154, RZ, RZ, R159 ;  /* 0x000000ffff9a7224 */ /* 0x000fe400078e009f */
[----:B-1----:R-:W-:-:S04]  /*6c50*/  FFMA.FTZ R2, R247, c[0x0][0x2d0], -R5 ;  /* 0x0000b400f7027a23 */ /* 0x002fc80000010805 */
[----:B------:R1:W1:Y:S01]  /*6c60*/  MUFU.EX2 R113, R2 ;  /* 0x0000000200717308 */ /* 0x0002620000000800 */
[----:B------:R-:W-:Y:S01]  /*6c70*/  MOV R159, R241 ;  /* 0x000000f1009f7202 */ /* 0x000fe20000000f00 */
[C---:B------:R-:W-:Y:S08]  /*6c80*/  HMMA.16816.F32 R36, R8.reuse, R14, R32 ;  /* 0x0000000e0824723c */ /* 0x040ff00000001820 */
[----:B------:R-:W-:Y:S01]  /*6c90*/  HMMA.16816.F32 R56, R8, R18, R28 ;  /* 0x000000120838723c */ /* 0x000fe2000000181c */
[----:B------:R-:W2:Y:S04]  /*6ca0*/  LDSM.16.MT88.4 R28, [R224+0x2900] ;  /* 0x00290000e01c783b */ /* 0x000ea80000004200 */
[----:B------:R-:W2:Y:S01]  /*6cb0*/  LDSM.16.MT88.4 R16, [R225+0x2900] ;  /* 0x00290000e110783b */ /* 0x000ea20000004200 */
[----:B-1----:R-:W-:-:S02]  /*6cc0*/  FFMA.FTZ R2, R183, c[0x0][0x2d0], -R5 ;  /* 0x0000b400b7027a23 */ /* 0x002fc40000010805 */
[C---:B------:R-:W-:Y:S01]  /*6cd0*/  HMMA.16816.F32 R40, R8.reuse, R12, R40 ;  /* 0x0000000c0828723c */ /* 0x040fe20000001828 */
[----:B------:R-:W1:Y:S01]  /*6ce0*/  LDSM.16.MT88.4 R12, [R226+0x2900] ;  /* 0x00290000e20c783b */ /* 0x000e620000004200 */
[----:B------:R3:W-:Y:S06]  /*6cf0*/  MUFU.EX2 R112, R2 ;  /* 0x0000000200707308 */ /* 0x0007ec0000000800 */
[----:B------:R-:W-:Y:S01]  /*6d00*/  HMMA.16816.F32 R44, R8, R24, R44 ;  /* 0x00000018082c723c */ /* 0x000fe2000000182c */
[----:B------:R-:W-:Y:S01]  /*6d10*/  FFMA.FTZ R52, R236, c[0x0][0x2d0], -R7 ;  /* 0x0000b400ec347a23 */ /* 0x000fe20000010807 */
[----:B------:R1:W5:Y:S01]  /*6d20*/  LDL.LU R241, [R1+0xa0] ;  /* 0x0000a00001f17983 */ /* 0x0003620000300800 */
[----:B---3--:R-:W-:-:S04]  /*6d30*/  FFMA.FTZ R2, R179, c[0x0][0x2d0], -R5 ;  /* 0x0000b400b3027a23 */ /* 0x008fc80000010805 */
[----:B------:R3:W1:Y:S02]  /*6d40*/  MUFU.EX2 R99, R2 ;  /* 0x0000000200637308 */ /* 0x0006640000000800 */
[----:B---3--:R-:W-:Y:S02]  /*6d50*/  FFMA.FTZ R2, R171, c[0x0][0x2d0], -R7 ;  /* 0x0000b400ab027a23 */ /* 0x008fe40000010807 */
[----:B------:R-:W-:Y:S02]  /*6d60*/  IMAD.MOV.U32 R171, RZ, RZ, R137 ;  /* 0x000000ffffab7224 */ /* 0x000fe400078e0089 */
[----:B------:R-:W-:Y:S02]  /*6d70*/  IMAD.MOV.U32 R137, RZ, RZ, R154 ;  /* 0x000000ffff897224 */ /* 0x000fe400078e009a */
[----:B------:R3:W-:Y:S01]  /*6d80*/  MUFU.EX2 R98, R2 ;  /* 0x0000000200627308 */ /* 0x0007e20000000800 */
[----:B------:R-:W-:Y:S01]  /*6d90*/  IMAD.MOV.U32 R154, RZ, RZ, R159 ;  /* 0x000000ffff9a7224 */ /* 0x000fe200078e009f */
[----:B------:R-:W-:Y:S01]  /*6da0*/  MOV R159, R152 ;  /* 0x00000098009f7202 */ /* 0x000fe20000000f00 */
[----:B------:R-:W-:-:S02]  /*6db0*/  IMAD.MOV.U32 R152, RZ, RZ, R160 ;  /* 0x000000ffff987224 */ /* 0x000fc400078e00a0 */
[----:B------:R-:W-:Y:S02]  /*6dc0*/  IMAD.MOV.U32 R160, RZ, RZ, R155 ;  /* 0x000000ffffa07224 */ /* 0x000fe400078e009b */
[----:B------:R-:W-:Y:S01]  /*6dd0*/  IMAD.MOV.U32 R155, RZ, RZ, R158 ;  /* 0x000000ffff9b7224 */ /* 0x000fe200078e009e */
[----:B------:R-:W-:Y:S01]  /*6de0*/  MOV R158, R140 ;  /* 0x0000008c009e7202 */ /* 0x000fe20000000f00 */
[----:B---3--:R-:W-:Y:S02]  /*6df0*/  FFMA.FTZ R2, R171, c[0x0][0x2d0], -R7 ;  /* 0x0000b400ab027a23 */ /* 0x008fe40000010807 */
[----:B------:R-:W-:Y:S02]  /*6e00*/  IMAD.MOV.U32 R171, RZ, RZ, R137 ;  /* 0x000000ffffab7224 */ /* 0x000fe400078e0089 */
[----:B------:R-:W-:Y:S01]  /*6e10*/  IMAD.MOV.U32 R137, RZ, RZ, R154 ;  /* 0x000000ffff897224 */ /* 0x000fe200078e009a */
[----:B------:R-:W-:Y:S01]  /*6e20*/  MOV R154, R159 ;  /* 0x0000009f009a7202 */ /* 0x000fe20000000f00 */
[----:B------:R-:W-:Y:S01]  /*6e30*/  IMAD.MOV.U32 R159, RZ, RZ, R152 ;  /* 0x000000ffff9f7224 */ /* 0x000fe200078e0098 */
[----:B------:R3:W1:Y:S01]  /*6e40*/  MUFU.EX2 R96, R2 ;  /* 0x0000000200607308 */ /* 0x0006620000000800 */
[----:B------:R-:W-:-:S02]  /*6e50*/  IMAD.MOV.U32 R152, RZ, RZ, R160 ;  /* 0x000000ffff987224 */ /* 0x000fc400078e00a0 */
[----:B------:R-:W-:Y:S01]  /*6e60*/  IMAD.MOV.U32 R160, RZ, RZ, R155 ;  /* 0x000000ffffa07224 */ /* 0x000fe200078e009b */
[----:B------:R-:W-:Y:S01]  /*6e70*/  MOV R155, R158 ;  /* 0x0000009e009b7202 */ /* 0x000fe20000000f00 */
[----:B------:R-:W-:Y:S02]  /*6e80*/  IMAD.MOV.U32 R158, RZ, RZ, R157 ;  /* 0x000000ffff9e7224 */ /* 0x000fe400078e009d */
[----:B------:R-:W-:Y:S02]  /*6e90*/  IMAD.MOV.U32 R157, RZ, RZ, R239 ;  /* 0x000000ffff9d7224 */ /* 0x000fe400078e00ef */
[----:B---3--:R-:W-:-:S04]  /*6ea0*/  FFMA.FTZ R2, R171, c[0x0][0x2d0], -R7 ;  /* 0x0000b400ab027a23 */ /* 0x008fc80000010807 */
[----:B------:R3:W-:Y:S01]  /*6eb0*/  MUFU.EX2 R97, R2 ;  /* 0x0000000200617308 */ /* 0x0007e20000000800 */
[----:B------:R-:W-:Y:S01]  /*6ec0*/  IMAD.MOV.U32 R171, RZ, RZ, R158 ;  /* 0x000000ffffab7224 */ /* 0x000fe200078e009e */
[----:B------:R-:W-:Y:S01]  /*6ed0*/  MOV R174, R160 ;  /* 0x000000a000ae7202 */ /* 0x000fe20000000f00 */
[----:B------:R-:W-:Y:S02]  /*6ee0*/  IMAD.MOV.U32 R158, RZ, RZ, R74 ;  /* 0x000000ffff9e7224 */ /* 0x000fe400078e004a */
[----:B------:R-:W-:Y:S02]  /*6ef0*/  IMAD.MOV.U32 R175, RZ, RZ, R152 ;  /* 0x000000ffffaf7224 */ /* 0x000fe400078e0098 */
[----:B---3--:R-:W-:Y:S02]  /*6f00*/  FFMA.FTZ R2, R137, c[0x0][0x2d0], -R7 ;  /* 0x0000b40089027a23 */ /* 0x008fe40000010807 */
[----:B------:R-:W-:Y:S01]  /*6f10*/  IMAD.MOV.U32 R137, RZ, RZ, R157 ;  /* 0x000000ffff897224 */ /* 0x000fe200078e009d */
[----:B------:R-:W-:-:S02]  /*6f20*/  MOV R157, R75 ;  /* 0x0000004b009d7202 */ /* 0x000fc40000000f00 */
[----:B------:R3:W-:Y:S01]  /*6f30*/  MUFU.EX2 R75, R2 ;  /* 0x00000002004b7308 */ /* 0x0007e20000000800 */
[----:B------:R-:W-:Y:S02]  /*6f40*/  IMAD.MOV.U32 R172, RZ, RZ, R155 ;  /* 0x000000ffffac7224 */ /* 0x000fe400078e009b */
[----:B------:R-:W-:Y:S02]  /*6f50*/  IMAD.MOV.U32 R155, RZ, RZ, R69 ;  /* 0x000000ffff9b7224 */ /* 0x000fe400078e0045 */
[----:B------:R-:W-:Y:S02]  /*6f60*/  FFMA.FTZ R34, R175, c[0x0][0x2d0], -R7 ;  /* 0x0000b400af227a23 */ /* 0x000fe40000010807 */
[----:B------:R-:W-:Y:S02]  /*6f70*/  IMAD.MOV.U32 R175, RZ, RZ, R174 ;  /* 0x000000ffffaf7224 */ /* 0x000fe400078e00ae */
[----:B---3--:R-:W-:-:S04]  /*6f80*/  FFMA.FTZ R2, R167, c[0x0][0x2d0], -R0 ;  /* 0x0000b400a7027a23 */ /* 0x008fc80000010800 */
[----:B------:R3:W-:Y:S01]  /*6f90*/  MUFU.EX2 R74, R2 ;  /* 0x00000002004a7308 */ /* 0x0007e20000000800 */
[----:B------:R-:W-:Y:S02]  /*6fa0*/  IMAD.MOV.U32 R174, RZ, RZ, R172 ;  /* 0x000000ffffae7224 */ /* 0x000fe400078e00ac */
[----:B------:R-:W-:Y:S01]  /*6fb0*/  IMAD.MOV.U32 R172, RZ, RZ, R171 ;  /* 0x000000ffffac7224 */ /* 0x000fe200078e00ab */
[----:B------:R-:W-:Y:S01]  /*6fc0*/  MOV R171, R137 ;  /* 0x0000008900ab7202 */ /* 0x000fe20000000f00 */
[----:B------:R-:W-:Y:S02]  /*6fd0*/  IMAD.MOV.U32 R160, RZ, RZ, R68 ;  /* 0x000000ffffa07224 */ /* 0x000fe400078e0044 */
[----:B------:R-:W-:Y:S02]  /*6fe0*/  IMAD.MOV.U32 R137, RZ, RZ, R148 ;  /* 0x000000ffff897224 */ /* 0x000fe400078e0094 */
[----:B---3--:R-:W-:Y:S02]  /*6ff0*/  FFMA.FTZ R2, R166, c[0x0][0x2d0], -R0 ;  /* 0x0000b400a6027a23 */ /* 0x008fe40000010800 */
[----:B------:R-:W-:-:S02]  /*7000*/  IMAD.MOV.U32 R148, RZ, RZ, R151 ;  /* 0x000000ffff947224 */ /* 0x000fc400078e0097 */
[----:B------:R-:W-:Y:S01]  /*7010*/  IMAD.MOV.U32 R140, RZ, RZ, R240 ;  /* 0x000000ffff8c7224 */ /* 0x000fe200078e00f0 */
[----:B------:R3:W-:Y:S01]  /*7020*/  MUFU.EX2 R69, R2 ;  /* 0x0000000200457308 */ /* 0x0007e20000000800 */
[----:B------:R-:W-:Y:S01]  /*7030*/  FFMA.FTZ R35, R175, c[0x0][0x2d0], -R7 ;  /* 0x0000b400af237a23 */ /* 0x000fe20000010807 */
[----:B------:R-:W-:Y:S01]  /*7040*/  HMMA.16816.F32 R48, R8, R26, R48 ;  /* 0x0000001a0830723c */ /* 0x000fe20000001830 */
[----:B------:R-:W-:Y:S01]  /*7050*/  IMAD.MOV.U32 R151, RZ, RZ, R150 ;  /* 0x000000ffff977224 */ /* 0x000fe200078e0096 */
[----:B------:R-:W-:Y:S01]  /*7060*/  MOV R150, R132 ;  /* 0x0000008400967202 */ /* 0x000fe20000000f00 */
[----:B------:R-:W-:Y:S01]  /*7070*/  IMAD.MOV.U32 R175, RZ, RZ, R174 ;  /* 0x000000ffffaf7224 */ /* 0x000fe200078e00ae */
[----:B------:R-:W-:Y:S01]  /*7080*/  MOV R174, R172 ;  /* 0x000000ac00ae7202 */ /* 0x000fe20000000f00 */
[----:B------:R-:W-:Y:S02]  /*7090*/  IMAD.MOV.U32 R172, RZ, RZ, R171 ;  /* 0x000000ffffac7224 */ /* 0x000fe400078e00ab */
[----:B------:R-:W-:-:S02]  /*70a0*/  FFMA.FTZ R53, R235, c[0x0][0x2d0], -R7 ;  /* 0x0000b400eb357a23 */ /* 0x000fc40000010807 */
[----:B------:R-:W-:Y:S02]  /*70b0*/  FFMA.FTZ R25, R231, c[0x0][0x2d0], -R6 ;  /* 0x0000b400e7197a23 */ /* 0x000fe40000010806 */
[--C-:B------:R-:W-:Y:S02]  /*70c0*/  FFMA.FTZ R33, R229, c[0x0][0x2d0], -R5.reuse ;  /* 0x0000b400e5217a23 */ /* 0x100fe40000010805 */
[----:B------:R-:W-:Y:S02]  /*70d0*/  FFMA.FTZ R32, R228, c[0x0][0x2d0], -R5 ;  /* 0x0000b400e4207a23 */ /* 0x000fe40000010805 */
[----:B------:R-:W-:Y:S02]  /*70e0*/  IMAD.MOV.U32 R123, RZ, RZ, R154 ;  /* 0x000000ffff7b7224 */ /* 0x000fe400078e009a */
[----:B------:R-:W-:Y:S01]  /*70f0*/  IMAD.MOV.U32 R247, RZ, RZ, R131 ;  /* 0x000000fffff77224 */ /* 0x000fe200078e0083 */
[----:B------:R-:W-:Y:S01]  /*7100*/  MOV R152, R238 ;  /* 0x000000ee00987202 */ /* 0x000fe20000000f00 */
[----:B---3--:R-:W-:Y:S01]  /*7110*/  FFMA.FTZ R2, R169, c[0x0][0x2d0], -R0 ;  /* 0x0000b400a9027a23 */ /* 0x008fe20000010800 */
[----:B------:R-:W-:Y:S01]  /*7120*/  MOV R122, R159 ;  /* 0x0000009f007a7202 */ /* 0x000fe20000000f00 */
[----:B------:R-:W-:Y:S01]  /*7130*/  IMAD.MOV.U32 R120, RZ, RZ, R160 ;  /* 0x000000ffff787224 */ /* 0x000fe200078e00a0 */
[----:B------:R-:W-:Y:S01]  /*7140*/  MOV R182, R155 ;  /* 0x0000009b00b67202 */ /* 0x000fe20000000f00 */
[----:B------:R3:W-:Y:S01]  /*7150*/  MUFU.EX2 R68, R2 ;  /* 0x0000000200447308 */ /* 0x0007e20000000800 */
[----:B------:R-:W-:Y:S01]  /*7160*/  IMAD.MOV.U32 R132, RZ, RZ, R133 ;  /* 0x000000ffff847224 */ /* 0x000fe200078e0085 */
[----:B------:R-:W-:Y:S01]  /*7170*/  LDSM.16.MT88.4 R164, [R225+0x3100] ;  /* 0x00310000e1a4783b */ /* 0x000fe20000004200 */
[----:B------:R-:W-:-:S02]  /*7180*/  IMAD.MOV.U32 R171, RZ, RZ, R137 ;  /* 0x000000ffffab7224 */ /* 0x000fc400078e0089 */
[----:B------:R-:W-:Y:S01]  /*7190*/  IMAD.MOV.U32 R133, RZ, RZ, R237 ;  /* 0x000000ffff857224 */ /* 0x000fe200078e00ed */
[----:B------:R2:W5:Y:S01]  /*71a0*/  LDL.LU R240, [R1+0x9c] ;  /* 0x00009c0001f07983 */ /* 0x0005620000300800 */
[----:B------:R-:W-:Y:S01]  /*71b0*/  IMAD.MOV.U32 R137, RZ, RZ, R148 ;  /* 0x000000ffff897224 */ /* 0x000fe200078e0094 */
[----:B------:R-:W-:Y:S01]  /*71c0*/  MOV R148, R151 ;  /* 0x0000009700947202 */ /* 0x000fe20000000f00 */
[----:B------:R-:W-:Y:S01]  /*71d0*/  IMAD.MOV.U32 R151, RZ, RZ, R150 ;  /* 0x000000ffff977224 */ /* 0x000fe200078e0096 */
[----:B------:R-:W-:Y:S01]  /*71e0*/  F2FP.PACK_AB R8, R118, R116 ;  /* 0x000000747608723e */ /* 0x000fe200000000ff */
[----:B---3--:R-:W-:Y:S01]  /*71f0*/  FFMA.FTZ R2, R4, c[0x0][0x2d0], -R0 ;  /* 0x0000b40004027a23 */ /* 0x008fe20000010800 */
[----:B------:R-:W-:Y:S01]  /*7200*/  F2FP.PACK_AB R9, R113, R114 ;  /* 0x000000727109723e */ /* 0x000fe200000000ff */
[----:B------:R-:W-:Y:S01]  /*7210*/  FFMA.FTZ R26, R232, c[0x0][0x2d0], -R6 ;  /* 0x0000b400e81a7a23 */ /* 0x000fe20000010806 */
[----:B------:R-:W-:Y:S01]  /*7220*/  F2FP.PACK_AB R10, R117, R115 ;  /* 0x00000073750a723e */ /* 0x000fe200000000ff */
[----:B------:R3:W2:Y:S01]  /*7230*/  MUFU.EX2 R55, R2 ;  /* 0x0000000200377308 */ /* 0x0006a20000000800 */
[----:B------:R-:W-:Y:S01]  /*7240*/  IMAD.MOV.U32 R150, RZ, RZ, R132 ;  /* 0x000000ffff967224 */ /* 0x000fe200078e0084 */
[----:B-1----:R-:W-:Y:S01]  /*7250*/  F2FP.PACK_AB R11, R99, R112 ;  /* 0x00000070630b723e */ /* 0x002fe200000000ff */
[----:B------:R-:W-:Y:S01]  /*7260*/  IMAD.MOV.U32 R132, RZ, RZ, R133 ;  /* 0x000000ffff847224 */ /* 0x000fe200078e0085 */
[----:B------:R-:W-:Y:S01]  /*7270*/  MOV R133, R134 ;  /* 0x0000008600857202 */ /* 0x000fe20000000f00 */
[----:B------:R-:W-:Y:S01]  /*7280*/  IMAD.MOV.U32 R134, RZ, RZ, R135 ;  /* 0x000000ffff867224 */ /* 0x000fe200078e0087 */
[----:B------:R1:W5:Y:S01]  /*7290*/  LDL.LU R239, [R1+0x98] ;  /* 0x0000980001ef7983 */ /* 0x0003620000300800 */
[----:B------:R-:W-:-:S02]  /*72a0*/  IMAD.MOV.U32 R135, RZ, RZ, R234 ;  /* 0x000000ffff877224 */ /* 0x000fc400078e00ea */
[----:B---3--:R-:W-:Y:S01]  /*72b0*/  FFMA.FTZ R2, R175, c[0x0][0x2d0], -R6 ;  /* 0x0000b400af027a23 */ /* 0x008fe20000010806 */
[----:B------:R-:W-:Y:S01]  /*72c0*/  F2FP.PACK_AB R4, R96, R98 ;  /* 0x000000626004723e */ /* 0x000fe200000000ff */
[----:B------:R-:W-:Y:S01]  /*72d0*/  IMAD.MOV.U32 R175, RZ, RZ, R174 ;  /* 0x000000ffffaf7224 */ /* 0x000fe200078e00ae */
[----:B------:R-:W-:Y:S01]  /*72e0*/  MOV R174, R172 ;  /* 0x000000ac00ae7202 */ /* 0x000fe20000000f00 */
[----:B------:R-:W-:Y:S01]  /*72f0*/  IMAD.MOV.U32 R172, RZ, RZ, R171 ;  /* 0x000000ffffac7224 */ /* 0x000fe200078e00ab */
[----:B--2---:R-:W-:Y:S01]  /*7300*/  F2FP.PACK_AB R7, R55, R68 ;  /* 0x000000443707723e */ /* 0x004fe200000000ff */
[----:B------:R-:W-:Y:S01]  /*7310*/  IMAD.MOV.U32 R171, RZ, RZ, R137 ;  /* 0x000000ffffab7224 */ /* 0x000fe200078e0089 */
[----:B------:R-:W-:Y:S01]  /*7320*/  MOV R137, R148 ;  /* 0x0000009400897202 */ /* 0x000fe20000000f00 */
[----:B------:R-:W-:Y:S01]  /*7330*/  IMAD.MOV.U32 R148, RZ, RZ, R151 ;  /* 0x000000ffff947224 */ /* 0x000fe200078e0097 */
[----:B------:R-:W-:Y:S01]  /*7340*/  HMMA.16816.F32 R124, R8, R28, R124 ;  /* 0x0000001c087c723c */ /* 0x000fe2000000187c */
[----:B------:R-:W-:Y:S01]  /*7350*/  IMAD.MOV.U32 R151, RZ, RZ, R150 ;  /* 0x000000ffff977224 */ /* 0x000fe200078e0096 */
[----:B------:R-:W-:Y:S01]  /*7360*/  MOV R150, R132 ;  /* 0x0000008400967202 */ /* 0x000fe20000000f00 */
[----:B------:R-:W-:Y:S01]  /*7370*/  FFMA.FTZ R24, R174, c[0x0][0x2d0], -R5 ;  /* 0x0000b400ae187a23 */ /* 0x000fe20000010805 */
[----:B------:R-:W-:Y:S01]  /*7380*/  MOV R174, R171 ;  /* 0x000000ab00ae7202 */ /* 0x000fe20000000f00 */
[----:B------:R-:W-:-:S02]  /*7390*/  IMAD.MOV.U32 R132, RZ, RZ, R133 ;  /* 0x000000ffff847224 */ /* 0x000fc400078e0085 */
[----:B------:R-:W-:Y:S01]  /*73a0*/  IMAD.MOV.U32 R154, RZ, RZ, R130 ;  /* 0x000000ffff9a7224 */ /* 0x000fe200078e0082 */
[C---:B------:R-:W-:Y:S01]  /*73b0*/  HMMA.16816.F32 R108, R8.reuse, R30, R108 ;  /* 0x0000001e086c723c */ /* 0x040fe2000000186c */
[----:B------:R-:W-:Y:S01]  /*73c0*/  IMAD.MOV.U32 R133, RZ, RZ, R134 ;  /* 0x000000ffff857224 */ /* 0x000fe200078e0086 */
[----:B------:R-:W-:Y:S01]  /*73d0*/  MOV R134, R135 ;  /* 0x0000008700867202 */ /* 0x000fe20000000f00 */
[----:B------:R-:W-:Y:S02]  /*73e0*/  IMAD.MOV.U32 R171, RZ, RZ, R137 ;  /* 0x000000ffffab7224 */ /* 0x000fe400078e0089 */
[----:B------:R-:W-:Y:S02]  /*73f0*/  IMAD.MOV.U32 R121, RZ, RZ, R152 ;  /* 0x000000ffff797224 */ /* 0x000fe400078e0098 */
[----:B------:R-:W-:Y:S01]  /*7400*/  IMAD.MOV.U32 R169, RZ, RZ, R153 ;  /* 0x000000ffffa97224 */ /* 0x000fe200078e0099 */
[----:B------:R-:W-:Y:S01]  /*7410*/  HMMA.16816.F32 R104, R8, R20, R104 ;  /* 0x000000140868723c */ /* 0x000fe20000001868 */
[----:B------:R-:W-:Y:S01]  /*7420*/  IMAD.MOV.U32 R137, RZ, RZ, R148 ;  /* 0x000000ffff897224 */ /* 0x000fe200078e0094 */
[----:B------:R-:W-:Y:S01]  /*7430*/  MOV R148, R151 ;  /* 0x0000009700947202 */ /* 0x000fe20000000f00 */
[----:B------:R-:W-:-:S02]  /*7440*/  IMAD.MOV.U32 R135, RZ, RZ, R141 ;  /* 0x000000ffff877224 */ /* 0x000fc400078e008d */
[----:B------:R-:W-:Y:S02]  /*7450*/  IMAD.MOV.U32 R183, RZ, RZ, R157 ;  /* 0x000000ffffb77224 */ /* 0x000fe400078e009d */
[----:B------:R-:W-:Y:S01]  /*7460*/  IMAD.MOV.U32 R155, RZ, RZ, R143 ;  /* 0x000000ffff9b7224 */ /* 0x000fe200078e008f */
[C---:B------:R-:W-:Y:S01]  /*7470*/  HMMA.16816.F32 R100, R8.reuse, R22, R100 ;  /* 0x000000160864723c */ /* 0x040fe20000001864 */
[----:B------:R-:W-:Y:S01]  /*7480*/  IMAD.MOV.U32 R141, RZ, RZ, R233 ;  /* 0x000000ffff8d7224 */ /* 0x000fe200078e00e9 */
[----:B------:R-:W-:Y:S01]  /*7490*/  MUFU.EX2 R26, R26 ;  /* 0x0000001a001a7308 */ /* 0x000fe20000000800 */
        /* <DEDUP_REMOVED lines=8> */
[----:B------:R-:W-:-:S02]  /*7520*/  IMAD.MOV.U32 R141, RZ, RZ, R140 ;  /* 0x000000ffff8d7224 */ /* 0x000fc400078e008c */
[----:B------:R-:W-:-:S03]  /*7530*/  FFMA.FTZ R27, R175, c[0x0][0x2d0], -R6 ;  /* 0x0000b400af1b7a23 */ /* 0x000fc60000010806 */
[----:B------:R-:W-:Y:S01]  /*7540*/  HMMA.16816.F32 R64, R8, R18, R64 ;  /* 0x000000120840723c */ /* 0x000fe20000001840 */
[----:B------:R-:W-:Y:S01]  /*7550*/  IMAD.MOV.U32 R140, RZ, RZ, R3 ;  /* 0x000000ffff8c7224 */ /* 0x000fe200078e0003 */
[----:B------:R-:W-:Y:S01]  /*7560*/  F2FP.PACK_AB R6, R75, R97 ;  /* 0x000000614b06723e */ /* 0x000fe200000000ff */
[----:B------:R-:W-:Y:S01]  /*7570*/  FFMA.FTZ R3, R230, c[0x0][0x2d0], -R5 ;  /* 0x0000b400e6037a23 */ /* 0x000fe20000010805 */
[----:B------:R-:W-:Y:S01]  /*7580*/  F2FP.PACK_AB R5, R69, R74 ;  /* 0x0000004a4505723e */ /* 0x000fe200000000ff */
[----:B------:R-:W-:-:S03]  /*7590*/  IMAD.MOV.U32 R162, RZ, RZ, R133 ;  /* 0x000000ffffa27224 */ /* 0x000fc600078e0085 */
[----:B------:R-:W-:Y:S01]  /*75a0*/  HMMA.16816.F32 R84, R8, R12, R84 ;  /* 0x0000000c0854723c */ /* 0x000fe20000001854 */
[----:B------:R-:W-:Y:S01]  /*75b0*/  IMAD.MOV.U32 R163, RZ, RZ, R134 ;  /* 0x000000ffffa37224 */ /* 0x000fe200078e0086 */
[----:B------:R-:W-:-:S06]  /*75c0*/  MOV R175, R148 ;  /* 0x0000009400af7202 */ /* 0x000fcc0000000f00 */
[----:B------:R-:W-:Y:S01]  /*75d0*/  HMMA.16816.F32 R80, R8, R14, R80 ;  /* 0x0000000e0850723c */ /* 0x000fe20000001850 */
[----:B------:R-:W-:Y:S01]  /*75e0*/  MOV R161, R135 ;  /* 0x0000008700a17202 */ /* 0x000fe20000000f00 */
[----:B------:R-:W-:Y:S01]  /*75f0*/  IMAD.MOV.U32 R168, RZ, RZ, R151 ;  /* 0x000000ffffa87224 */ /* 0x000fe200078e0097 */
[----:B------:R2:W-:Y:S01]  /*7600*/  MUFU.EX2 R54, R2 ;  /* 0x0000000200367308 */ /* 0x0005e20000000800 */
[----:B------:R-:W-:Y:S01]  /*7610*/  IMAD.MOV.U32 R153, RZ, RZ, R142 ;  /* 0x000000ffff997224 */ /* 0x000fe200078e008e */
[----:B------:R1:W5:Y:S02]  /*7620*/  LDL.LU R237, [R1+0x90] ;  /* 0x0000900001ed7983 */ /* 0x0003640000300800 */
[--C-:B------:R-:W-:Y:S01]  /*7630*/  FFMA.FTZ R8, R251, c[0x0][0x2d0], -R0.reuse ;  /* 0x0000b400fb087a23 */ /* 0x100fe20000010800 */
[----:B------:R-:W-:Y:S01]  /*7640*/  HMMA.16816.F32 R44, R4, R12, R44 ;  /* 0x0000000c042c723c */ /* 0x000fe2000000182c */
[--C-:B------:R-:W-:Y:S01]  /*7650*/  FFMA.FTZ R9, R249, c[0x0][0x2d0], -R0.reuse ;  /* 0x0000b400f9097a23 */ /* 0x100fe20000010800 */
[----:B------:R-:W-:Y:S01]  /*7660*/  MOV R173, R132 ;  /* 0x0000008400ad7202 */ /* 0x000fe20000000f00 */
[----:B------:R-:W-:-:S02]  /*7670*/  FFMA.FTZ R10, R250, c[0x0][0x2d0], -R0 ;  /* 0x0000b400fa0a7a23 */ /* 0x000fc40000010800 */
[----:B------:R-:W-:Y:S02]  /*7680*/  IMAD.MOV.U32 R146, RZ, RZ, R141 ;  /* 0x000000ffff927224 */ /* 0x000fe400078e008d */
[----:B------:R-:W-:Y:S01]  /*7690*/  IMAD.MOV.U32 R170, RZ, RZ, R150 ;  /* 0x000000ffffaa7224 */ /* 0x000fe200078e0096 */
[----:B------:R-:W-:Y:S01]  /*76a0*/  HMMA.16816.F32 R76, R4, R30, R76 ;  /* 0x0000001e044c723c */ /* 0x000fe2000000184c */
[----:B------:R-:W-:Y:S02]  /*76b0*/  FFMA.FTZ R12, R248, c[0x0][0x2d0], -R0 ;  /* 0x0000b400f80c7a23 */ /* 0x000fe40000010800 */
[----:B--2---:R-:W-:-:S05]  /*76c0*/  FADD.FTZ R2, R178, R177 ;  /* 0x000000b1b2027221 */ /* 0x004fca0000010000 */
[----:B------:R-:W-:Y:S01]  /*76d0*/  HMMA.16816.F32 R92, R4, R28, R92 ;  /* 0x0000001c045c723c */ /* 0x000fe2000000185c */
[----:B------:R-:W-:-:S07]  /*76e0*/  FADD.FTZ R0, R162, R163 ;  /* 0x000000a3a2007221 */ /* 0x000fce0000010000 */
[----:B------:R-:W-:Y:S01]  /*76f0*/  HMMA.16816.F32 R56, R4, R22, R56 ;  /* 0x000000160438723c */ /* 0x000fe20000001838 */
[----:B------:R-:W-:-:S07]  /*7700*/  FADD.FTZ R0, R175, R0 ;  /* 0x00000000af007221 */ /* 0x000fce0000010000 */
[----:B------:R-:W-:Y:S01]  /*7710*/  HMMA.16816.F32 R60, R4, R20, R60 ;  /* 0x00000014043c723c */ /* 0x000fe2000000183c */
[----:B------:R-:W-:Y:S01]  /*7720*/  IMAD.MOV.U32 R30, RZ, RZ, R128 ;  /* 0x000000ffff1e7224 */ /* 0x000fe200078e0080 */
[----:B------:R2:W-:Y:S01]  /*7730*/  MUFU.EX2 R23, R3 ;  /* 0x0000000300177308 */ /* 0x0005e20000000800 */
[----:B------:R-:W-:-:S05]  /*7740*/  IMAD.MOV.U32 R29, RZ, RZ, R140 ;  /* 0x000000ffff1d7224 */ /* 0x000fca00078e008c */
[----:B------:R-:W-:Y:S01]  /*7750*/  HMMA.16816.F32 R40, R4, R16, R40 ;  /* 0x000000100428723c */ /* 0x000fe20000001828 */
[----:B------:R-:W-:Y:S01]  /*7760*/  FADD.FTZ R0, R30, R0 ;  /* 0x000000001e007221 */ /* 0x000fe20000010000 */
[----:B------:R3:W-:Y:S01]  /*7770*/  MUFU.EX2 R22, R33 ;  /* 0x0000002100167308 */ /* 0x0007e20000000800 */
[----:B------:R-:W-:-:S05]  /*7780*/  IMAD.MOV.U32 R141, RZ, RZ, R119 ;  /* 0x000000ffff8d7224 */ /* 0x000fca00078e0077 */
[C---:B------:R-:W-:Y:S08]  /*7790*/  HMMA.16816.F32 R36, R4.reuse, R18, R36 ;  /* 0x000000120424723c */ /* 0x040ff00000001824 */
[----:B------:R-:W-:Y:S01]  /*77a0*/  HMMA.16816.F32 R48, R4, R14, R48 ;  /* 0x0000000e0430723c */ /* 0x000fe20000001830 */
[----:B--2---:R-:W-:Y:S01]  /*77b0*/  FADD.FTZ R3, R161, R146 ;  /* 0x00000092a1037221 */ /* 0x004fe20000010000 */
[----:B---3--:R-:W-:Y:S01]  /*77c0*/  MOV R33, R156 ;  /* 0x0000009c00217202 */ /* 0x008fe20000000f00 */
[----:B------:R-:W-:Y:S01]  /*77d0*/  FADD.FTZ R11, R170, R173 ;  /* 0x000000adaa0b7221 */ /* 0x000fe20000010000 */
[----:B------:R-:W-:Y:S01]  /*77e0*/  MOV R249, R139 ;  /* 0x0000008b00f97202 */ /* 0x000fe20000000f00 */
[----:B------:R-:W-:Y:S01]  /*77f0*/  IMAD.MOV.U32 R170, RZ, RZ, R172 ;  /* 0x000000ffffaa7224 */ /* 0x000fe200078e00ac */
[----:B------:R-:W-:Y:S01]  /*7800*/  MUFU.EX2 R24, R24 ;  /* 0x0000001800187308 */ /* 0x000fe20000000800 */
[----:B------:R-:W-:Y:S01]  /*7810*/  FADD.FTZ R6, R29, R0 ;  /* 0x000000001d067221 */ /* 0x000fe20000010000 */
[----:B------:R-:W2:Y:S01]  /*7820*/  LDSM.16.MT88.4 R132, [R224+0x3100] ;  /* 0x00310000e084783b */ /* 0x000ea20000004200 */
[----:B------:R-:W-:-:S02]  /*7830*/  FADD.FTZ R3, R168, R3 ;  /* 0x00000003a8037221 */ /* 0x000fc40000010000 */
[----:B------:R-:W-:Y:S01]  /*7840*/  IMAD.MOV.U32 R172, RZ, RZ, R158 ;  /* 0x000000ffffac7224 */ /* 0x000fe200078e009e */
[----:B------:R-:W3:Y:S01]  /*7850*/  LDSM.16.MT88.4 R148, [R227+0x3100] ;  /* 0x00310000e394783b */ /* 0x000ee20000004200 */
[----:B----4-:R-:W-:Y:S01]  /*7860*/  @P4 IMAD.HI.U32 R0, R243, c[0x0][0x2c8], RZ ;  /* 0x0000b200f3004a27 */ /* 0x010fe200078e00ff */
[----:B------:R-:W-:Y:S01]  /*7870*/  MOV R31, R129 ;  /* 0x00000081001f7202 */ /* 0x000fe20000000f00 */
[----:B------:R-:W-:Y:S01]  /*7880*/  MUFU.EX2 R27, R27 ;  /* 0x0000001b001b7308 */ /* 0x000fe20000000800 */
[----:B------:R1:W5:Y:S01]  /*7890*/  LDL.LU R236, [R1+0x8c] ;  /* 0x00008c0001ec7983 */ /* 0x0003620000300800 */
[----:B------:R-:W-:Y:S01]  /*78a0*/  FADD.FTZ R2, R176, R2 ;  /* 0x00000002b0027221 */ /* 0x000fe20000010000 */
[----:B------:R-:W-:Y:S01]  /*78b0*/  MOV R28, R141 ;  /* 0x0000008d001c7202 */ /* 0x000fe20000000f00 */
[----:B------:R-:W-:Y:S01]  /*78c0*/  FADD.FTZ R4, R172, R11 ;  /* 0x0000000bac047221 */ /* 0x000fe20000010000 */
[----:B------:R-:W-:Y:S01]  /*78d0*/  @P4 SHF.R.U32.HI R243, RZ, c[0x0][0x2cc], R0 ;  /* 0x0000b300fff34a19 */ /* 0x000fe20000011600 */
[----:B------:R-:W-:-:S02]  /*78e0*/  FADD.FTZ R3, R33, R3 ;  /* 0x0000000321037221 */ /* 0x000fc40000010000 */
[----:B------:R-:W4:Y:S01]  /*78f0*/  MUFU.EX2 R20, R34 ;  /* 0x0000002200147308 */ /* 0x000f220000000800 */
[----:B------:R-:W-:Y:S01]  /*7900*/  FADD.FTZ R2, R181, R2 ;  /* 0x00000002b5027221 */ /* 0x000fe20000010000 */
[----:B------:R-:W-:Y:S01]  /*7910*/  MOV R168, R174 ;  /* 0x000000ae00a87202 */ /* 0x000fe20000000f00 */
[----:B------:R-:W-:Y:S02]  /*7920*/  FADD.FTZ R7, R31, R4 ;  /* 0x000000041f077221 */ /* 0x000fe40000010000 */
[----:B------:R-:W-:Y:S02]  /*7930*/  IMAD.MOV.U32 R248, RZ, RZ, R138 ;  /* 0x000000fffff87224 */ /* 0x000fe400078e008a */
[----:B------:R-:W-:Y:S01]  /*7940*/  IMAD.MOV.U32 R250, RZ, RZ, R136 ;  /* 0x000000fffffa7224 */ /* 0x000fe200078e0088 */
[----:B------:R1:W-:Y:S01]  /*7950*/  MUFU.EX2 R14, R35 ;  /* 0x00000023000e7308 */ /* 0x0003e20000000800 */
[----:B------:R-:W-:Y:S01]  /*7960*/  FADD.FTZ R5, R28, R3 ;  /* 0x000000031c057221 */ /* 0x000fe20000010000 */
[----:B------:R-:W-:Y:S01]  /*7970*/  IADD3 R3, R243, R154, -R247 ;  /* 0x0000009af3037210 */ /* 0x000fe20007ffe8f7 */
[----:B------:R-:W-:Y:S01]  /*7980*/  FADD.FTZ R4, R180, R2 ;  /* 0x00000002b4047221 */ /* 0x000fe20000010000 */
[----:B------:R-:W-:Y:S01]  /*7990*/  MOV R30, R183 ;  /* 0x000000b7001e7202 */ /* 0x000fe20000000f00 */
[----:B------:R-:W-:Y:S01]  /*79a0*/  IMAD.MOV.U32 R2, RZ, RZ, RZ ;  /* 0x000000ffff027224 */ /* 0x000fe200078e00ff */
[----:B------:R-:W2:Y:S03]  /*79b0*/  LDSM.16.MT88.4 R16, [R226+0x3100] ;  /* 0x00310000e210783b */ /* 0x000ea60000004200 */
[----:B------:R-:W-:Y:S01]  /*79c0*/  IMAD.HI R2, R3, -0x6db6db6d, R2 ;  /* 0x9249249303027827 */ /* 0x000fe200078e0202 */
[----:B------:R3:W-:Y:S01]  /*79d0*/  MUFU.EX2 R21, R32 ;  /* 0x0000002000157308 */ /* 0x0007e20000000800 */
[----:B------:R2:W5:Y:S03]  /*79e0*/  LDL.LU R235, [R1+0x88] ;  /* 0x0000880001eb7983 */ /* 0x0005660000300800 */
[----:B------:R-:W-:Y:S01]  /*79f0*/  SHF.R.U32.HI R0, RZ, 0x1f, R2 ;  /* 0x0000001fff007819 */ /* 0x000fe20000011602 */
[----:B------:R-:W-:Y:S01]  /*7a00*/  IMAD.MOV.U32 R31, RZ, RZ, R169 ;  /* 0x000000ffff1f7224 */ /* 0x000fe200078e00a9 */
[----:B-1----:R-:W-:Y:S01]  /*7a10*/  MOV R35, R121 ;  /* 0x0000007900237202 */ /* 0x002fe20000000f00 */
[----:B------:R-:W-:Y:S01]  /*7a20*/  IMAD.MOV.U32 R34, RZ, RZ, R122 ;  /* 0x000000ffff227224 */ /* 0x000fe200078e007a */
[----:B------:R-:W-:Y:S01]  /*7a30*/  LEA.HI.SX32 R11, R2, R0, 0x1a ;  /* 0x00000000020b7211 */ /* 0x000fe200078fd2ff */
[----:B------:R-:W-:-:S02]  /*7a40*/  IMAD.MOV.U32 R169, RZ, RZ, R123 ;  /* 0x000000ffffa97224 */ /* 0x000fc400078e007b */
[----:B------:R-:W-:Y:S02]  /*7a50*/  FADD.FTZ R6, R170, R6 ;  /* 0x00000006aa067221 */ /* 0x000fe40000010000 */
[----:B------:R-:W-:Y:S02]  /*7a60*/  IMAD.MOV.U32 R251, RZ, RZ, R120 ;  /* 0x000000fffffb7224 */ /* 0x000fe400078e0078 */
[----:B------:R-:W-:Y:S01]  /*7a70*/  IMAD.MOV.U32 R33, RZ, RZ, R182 ;  /* 0x000000ffff217224 */ /* 0x000fe200078e00b6 */
[----:B---3--:R-:W-:Y:S01]  /*7a80*/  MOV R32, R137 ;  /* 0x0000008900207202 */ /* 0x008fe20000000f00 */
[----:B------:R-:W-:Y:S01]  /*7a90*/  FADD.FTZ R2, R35, R7 ;  /* 0x0000000723027221 */ /* 0x000fe20000010000 */
[----:B------:R-:W-:Y:S01]  /*7aa0*/  MOV R28, R153 ;  /* 0x00000099001c7202 */ /* 0x000fe20000000f00 */
[----:B------:R-:W-:Y:S01]  /*7ab0*/  FADD.FTZ R0, R34, R5 ;  /* 0x0000000522007221 */ /* 0x000fe20000010000 */
[----:B------:R-:W1:Y:S01]  /*7ac0*/  MUFU.EX2 R8, R8 ;  /* 0x0000000800087308 */ /* 0x000e620000000800 */
[----:B------:R-:W-:Y:S01]  /*7ad0*/  FADD.FTZ R3, R169, R4 ;  /* 0x00000004a9037221 */ /* 0x000fe20000010000 */
[----:B------:R3:W5:Y:S01]  /*7ae0*/  LDL.LU R234, [R1+0x84] ;  /* 0x0000840001ea7983 */ /* 0x0007620000300800 */
[----:B------:R-:W-:-:S02]  /*7af0*/  FADD.FTZ R5, R168, R2 ;  /* 0x00000002a8057221 */ /* 0x000fc40000010000 */
[----:B------:R-:W-:Y:S01]  /*7b00*/  FADD.FTZ R4, R171, R0 ;  /* 0x00000000ab047221 */ /* 0x000fe20000010000 */
[----:B------:R3:W5:Y:S01]  /*7b10*/  LDL.LU R233, [R1+0x80] ;  /* 0x0000800001e97983 */ /* 0x0007620000300800 */
[----:B------:R-:W-:Y:S02]  /*7b20*/  FADD.FTZ R3, R248, R3 ;  /* 0x00000003f8037221 */ /* 0x000fe40000010000 */
[----:B------:R-:W-:Y:S01]  /*7b30*/  FADD.FTZ R2, R250, R6 ;  /* 0x00000006fa027221 */ /* 0x000fe20000010000 */
[----:B------:R-:W1:Y:S01]  /*7b40*/  MUFU.EX2 R9, R9 ;  /* 0x0000000900097308 */ /* 0x000e620000000800 */
[----:B------:R-:W-:Y:S01]  /*7b50*/  FADD.FTZ R0, R249, R5 ;  /* 0x00000005f9007221 */ /* 0x000fe20000010000 */
[----:B------:R3:W5:Y:S01]  /*7b60*/  LDL.LU R232, [R1+0x7c] ;  /* 0x00007c0001e87983 */ /* 0x0007620000300800 */
[----:B------:R-:W-:Y:S02]  /*7b70*/  FADD.FTZ R5, R32, R4 ;  /* 0x0000000420057221 */ /* 0x000fe40000010000 */
[----:B------:R-:W-:Y:S01]  /*7b80*/  FADD.FTZ R3, R251, R3 ;  /* 0x00000003fb037221 */ /* 0x000fe20000010000 */
[----:B------:R3:W5:Y:S01]  /*7b90*/  LDL.LU R231, [R1+0x78] ;  /* 0x0000780001e77983 */ /* 0x0007620000300800 */
[----:B------:R-:W-:-:S02]  /*7ba0*/  FADD.FTZ R4, R33, R2 ;  /* 0x0000000221047221 */ /* 0x000fc40000010000 */
[----:B------:R-:W-:Y:S02]  /*7bb0*/  FADD.FTZ R2, R30, R0 ;  /* 0x000000001e027221 */ /* 0x000fe40000010000 */
[----:B------:R-:W-:Y:S01]  /*7bc0*/  IMAD.MOV.U32 R29, RZ, RZ, R155 ;  /* 0x000000ffff1d7224 */ /* 0x000fe200078e009b */
[----:B------:R-:W1:Y:S01]  /*7bd0*/  MUFU.EX2 R13, R52 ;  /* 0x00000034000d7308 */ /* 0x000e620000000800 */
[----:B------:R-:W-:-:S07]  /*7be0*/  FADD.FTZ R0, R252, R5 ;  /* 0x00000005fc007221 */ /* 0x000fce0000010000 */
[----:B------:R-:W1:Y:S01]  /*7bf0*/  MUFU.EX2 R10, R10 ;  /* 0x0000000a000a7308 */ /* 0x000e620000000800 */
[----:B------:R-:W-:-:S07]  /*7c00*/  FADD.FTZ R3, R218, R3 ;  /* 0x00000003da037221 */ /* 0x000fce0000010000 */
[----:B------:R-:W1:Y:S01]  /*7c10*/  MUFU.EX2 R15, R53 ;  /* 0x00000035000f7308 */ /* 0x000e620000000800 */
[----:B------:R-:W-:-:S07]  /*7c20*/  FADD.FTZ R4, R245, R4 ;  /* 0x00000004f5047221 */ /* 0x000fce0000010000 */
[----:B------:R-:W1:Y:S01]  /*7c30*/  MUFU.EX2 R12, R12 ;  /* 0x0000000c000c7308 */ /* 0x000e620000000800 */
[----:B------:R-:W-:-:S07]  /*7c40*/  FADD.FTZ R5, R223, R2 ;  /* 0x00000002df057221 */ /* 0x000fce0000010000 */
[----:B------:R-:W1:Y:S01]  /*7c50*/  MUFU.EX2 R25, R25 ;  /* 0x0000001900197308 */ /* 0x000e620000000800 */
[----:B------:R-:W-:Y:S01]  /*7c60*/  FADD.FTZ R0, R31, R0 ;  /* 0x000000001f007221 */ /* 0x000fe20000010000 */
[----:B------:R-:W-:Y:S01]  /*7c70*/  MOV R152, R144 ;  /* 0x0000009000987202 */ /* 0x000fe20000000f00 */
[----:B------:R-:W-:Y:S01]  /*7c80*/  FADD.FTZ R3, R219, R3 ;  /* 0x00000003db037221 */ /* 0x000fe20000010000 */
[----:B------:R-:W-:Y:S01]  /*7c90*/  IMNMX R6, RZ, R11, !PT ;  /* 0x0000000bff067217 */ /* 0x000fe20007800200 */
        /* <DEDUP_REMOVED lines=62> */
[----:B----4-:R-:W-:Y:S02]  /*8080*/  FADD.FTZ R3, R20, R2 ;  /* 0x0000000214037221 */ /* 0x010fe40000010000 */
[----:B-1----:R-:W-:Y:S02]  /*8090*/  FADD.FTZ R2, R8, R0 ;  /* 0x0000000008027221 */ /* 0x002fe40000010000 */
        /* <DEDUP_REMOVED lines=12> */
[----:B------:R-:W-:Y:S01]  /*8160*/  FADD.FTZ R0, R21, R0 ;  /* 0x0000000015007221 */ /* 0x000fe20000010000 */
[----:B------:R3:W-:Y:S01]  /*8170*/  STL [R1+0x10], R6 ;  /* 0x0000100601007387 */ /* 0x0007e20000100800 */
[----:B------:R-:W-:Y:S02]  /*8180*/  FADD.FTZ R2, R25, R2 ;  /* 0x0000000219027221 */ /* 0x000fe40000010000 */
[----:B------:R-:W-:Y:S01]  /*8190*/  IMAD.MOV.U32 R247, RZ, RZ, R152 ;  /* 0x000000fffff77224 */ /* 0x000fe200078e0098 */
[----:B------:R3:W-:Y:S04]  /*81a0*/  STL [R1+0x40], R4 ;  /* 0x0000400401007387 */ /* 0x0007e80000100800 */
[----:B------:R3:W-:Y:S01]  /*81b0*/  STL [R1+0x48], R3 ;  /* 0x0000480301007387 */ /* 0x0007e20000100800 */
[----:B------:R-:W-:-:S03]  /*81c0*/  IADD3 R244, R247, -0x2, RZ ;  /* 0xfffffffef7f47810 */ /* 0x000fc60007ffe0ff */
[----:B------:R3:W-:Y:S04]  /*81d0*/  STL [R1+0x44], R0 ;  /* 0x0000440001007387 */ /* 0x0007e80000100800 */
[----:B------:R3:W-:Y:S01]  /*81e0*/  STL [R1+0x3c], R2 ;  /* 0x00003c0201007387 */ /* 0x0007e20000100800 */
[----:B------:R-:W-:Y:S02]  /*81f0*/  ISETP.GE.AND P0, PT, R244, R6, PT ;  /* 0x00000006f400720c */ /* 0x000fe40003f06270 */
[----:B------:R-:W-:Y:S02]  /*8200*/  F2FP.PACK_AB R176, R27, R54 ;  /* 0x000000361bb0723e */ /* 0x000fe400000000ff */
[----:B------:R-:W-:Y:S02]  /*8210*/  F2FP.PACK_AB R177, R23, R24 ;  /* 0x0000001817b1723e */ /* 0x000fe400000000ff */
[----:B------:R-:W-:-:S02]  /*8220*/  F2FP.PACK_AB R178, R25, R26 ;  /* 0x0000001a19b2723e */ /* 0x000fc400000000ff */
[----:B------:R-:W-:Y:S02]  /*8230*/  F2FP.PACK_AB R179, R21, R22 ;  /* 0x0000001615b3723e */ /* 0x000fe400000000ff */
[----:B------:R-:W-:Y:S02]  /*8240*/  F2FP.PACK_AB R180, R14, R20 ;  /* 0x000000140eb4723e */ /* 0x000fe400000000ff */
[----:B------:R-:W-:Y:S02]  /*8250*/  F2FP.PACK_AB R181, R9, R8 ;  /* 0x0000000809b5723e */ /* 0x000fe400000000ff */
[----:B------:R-:W-:Y:S02]  /*8260*/  F2FP.PACK_AB R182, R15, R13 ;  /* 0x0000000d0fb6723e */ /* 0x000fe400000000ff */
[----:B------:R-:W-:Y:S01]  /*8270*/  F2FP.PACK_AB R183, R12, R10 ;  /* 0x0000000a0cb7723e */ /* 0x000fe200000000ff */
[C---:B--2---:R-:W-:Y:S08]  /*8280*/  HMMA.16816.F32 R124, R176.reuse, R132, R124 ;  /* 0x00000084b07c723c */ /* 0x044ff0000000187c */
        /* <DEDUP_REMOVED lines=16> */
[----:B---3--:R-:W2:Y:S01]  /*8390*/  LDL R247, [R1+0x18] ;  /* 0x0000180001f77983 */ /* 0x008ea20000100800 */
[----:B------:R-:W-:Y:S01]  /*83a0*/  MOV R116, R72 ;  /* 0x0000004800747202 */ /* 0x000fe20000000f00 */
[----:B------:R-:W-:Y:S01]  /*83b0*/  IMAD.MOV.U32 R118, RZ, RZ, R70 ;  /* 0x000000ffff767224 */ /* 0x000fe200078e0046 */
[----:B------:R-:W-:Y:S01]  /*83c0*/  MOV R3, R73 ;  /* 0x0000004900037202 */ /* 0x000fe20000000f00 */
[----:B------:R-:W-:Y:S01]  /*83d0*/  IMAD.MOV.U32 R216, RZ, RZ, R244 ;  /* 0x000000ffffd87224 */ /* 0x000fe200078e00f4 */
[----:B------:R-:W-:Y:S01]  /*83e0*/  MOV R117, R71 ;  /* 0x0000004700757202 */ /* 0x000fe20000000f00 */
[----:B--2---:R-:W-:-:S05]  /*83f0*/  @P4 IMAD.HI.U32 R0, R247, c[0x0][0x2c8], RZ ;  /* 0x0000b200f7004a27 */ /* 0x004fca00078e00ff */
[----:B------:R-:W-:-:S05]  /*8400*/  @P4 SHF.R.U32.HI R0, RZ, c[0x0][0x2cc], R0 ;  /* 0x0000b300ff004a19 */ /* 0x000fca0000011600 */
[----:B------:R1:W-:Y:S02]  /*8410*/  @P4 STL [R1+0x14], R0 ;  /* 0x0000140001004387 */ /* 0x0003e40000100800 */
.L_x_603:
[----:B------:R-:W-:Y:S04]  /*8420*/  DEPBAR.LE SB0, 0x0 ;  /* 0x000080000000791a */ /* 0x000fe80000000000 */
[----:B------:R-:W-:Y:S01]  /*8430*/  BAR.SYNC.DEFER_BLOCKING 0x0 ;  /* 0x0000000000007b1d */ /* 0x000fe20000010000 */
[----:B------:R-:W-:Y:S11]  /*8440*/  ISETP.GE.AND P2, PT, R216, RZ, PT ;  /* 0x000000ffd800720c */ /* 0x000ff60003f46270 */
[----:B------:R-:W-:Y:S02]  /*8450*/  @!UPT UIADD3 URZ, URZ, URZ, URZ ;  /* 0x0000003f3f3ff290 */ /* 0x000fe4000fffe03f */
[----:B-12---:R-:W-:Y:S05]  /*8460*/  @P2 SHF.R.S32.HI R0, RZ, 0x1f, R216 ;  /* 0x0000001fff002819 */ /* 0x006fea00000114d8 */
[----:B------:R-:W-:Y:S04]  /*8470*/  @P2 IMAD R0, R0, c[0x0][0x208], RZ ;  /* 0x0000820000002a24 */ /* 0x000fe800078e02ff */
[C---:B------:R-:W-:Y:S01]  /*8480*/  @P2 IMAD R0, R216.reuse, c[0x0][0x20c], R0 ;  /* 0x00008300d8002a24 */ /* 0x040fe200078e0200 */
[----:B-----5:R-:W-:Y:S08]  /*8490*/  LDSM.16.M88.4 R112, [R230+0x7100] ;  /* 0x00710000e670783b */ /* 0x020ff00000000200 */
[----:B------:R-:W1:Y:S08]  /*84a0*/  LDSM.16.M88.4 R16, [R119+0x3900] ;  /* 0x003900007710783b */ /* 0x000e700000000200 */
[----:B------:R-:W2:Y:S08]  /*84b0*/  LDSM.16.M88.4 R108, [R230+0x9100] ;  /* 0x00910000e66c783b */ /* 0x000eb00000000200 */
        /* <DEDUP_REMOVED lines=22> */
[----:B------:R-:W4:Y:S04]  /*8620*/  LDL R2, [R1+0x14] ;  /* 0x0000140001027983 */ /* 0x000f280000100800 */
[----:B------:R-:W-:Y:S04]  /*8630*/  STL [R1+0x88], R236 ;  /* 0x000088ec01007387 */ /* 0x000fe80000100800 */
[----:B------:R-:W-:Y:S01]  /*8640*/  STL [R1+0x8c], R235 ;  /* 0x00008ceb01007387 */ /* 0x000fe20000100800 */
[-C--:B-1----:R-:W-:Y:S08]  /*8650*/  HMMA.16816.F32 R4, R112, R16.reuse, RZ ;  /* 0x000000107004723c */ /* 0x082ff000000018ff */
[C---:B--2---:R-:W-:Y:S08]  /*8660*/  HMMA.16816.F32 R8, R108.reuse, R16, RZ ;  /* 0x000000106c08723c */ /* 0x044ff000000018ff */
        /* <DEDUP_REMOVED lines=28> */
[C---:B------:R-:W-:Y:S08]  /*8830*/  HMMA.16816.F32 R8, R196.reuse, R192, R8 ;  /* 0x000000c0c408723c */ /* 0x040ff00000001808 */
[-C--:B------:R-:W-:Y:S08]  /*8840*/  HMMA.16816.F32 R12, R196, R194.reuse, R12 ;  /* 0x000000c2c40c723c */ /* 0x080ff0000000180c */
[C---:B------:R-:W-:Y:S01]  /*8850*/  HMMA.16816.F32 R16, R188.reuse, R194, R16 ;  /* 0x000000c2bc10723c */ /* 0x040fe20000001810 */
[----:B------:R-:W2:Y:S07]  /*8860*/  LDSM.16.M88.4 R192, [R236] ;  /* 0x00000000ecc0783b */ /* 0x000eae0000000200 */
[-C--:B------:R-:W-:Y:S08]  /*8870*/  HMMA.16816.F32 R20, R188, R200.reuse, R20 ;  /* 0x000000c8bc14723c */ /* 0x080ff00000001814 */
[C---:B------:R-:W-:Y:S07]  /*8880*/  HMMA.16816.F32 R24, R196.reuse, R200, R24 ;  /* 0x000000c8c418723c */ /* 0x040fee0000001818 */
[----:B----4-:R-:W-:Y:S01]  /*8890*/  @P2 IMAD.MOV.U32 R200, RZ, RZ, R212 ;  /* 0x000000ffffc82224 */ /* 0x010fe200078e00d4 */
[-C--:B------:R-:W-:Y:S04]  /*88a0*/  HMMA.16816.F32 R28, R196, R202.reuse, R28 ;  /* 0x000000cac41c723c */ /* 0x080fe8000000181c */
[----:B------:R-:W-:Y:S04]  /*88b0*/  @P2 IMAD.MOV.U32 R201, RZ, RZ, R215 ;  /* 0x000000ffffc92224 */ /* 0x000fe800078e00d7 */
[C---:B------:R-:W-:Y:S07]  /*88c0*/  HMMA.16816.F32 R32, R188.reuse, R202, R32 ;  /* 0x000000cabc20723c */ /* 0x040fee0000001820 */
[----:B------:R-:W-:Y:S01]  /*88d0*/  @P2 IMAD.WIDE.U32 R202, R216, c[0x0][0x208], RZ ;  /* 0x00008200d8ca2a25 */ /* 0x000fe200078e00ff */
[-C--:B------:R-:W-:Y:S04]  /*88e0*/  HMMA.16816.F32 R36, R188, R204.reuse, R36 ;  /* 0x000000ccbc24723c */ /* 0x080fe80000001824 */
[----:B------:R-:W-:Y:S01]  /*88f0*/  @P2 IADD3 R0, R203, R0, RZ ;  /* 0x00000000cb002210 */ /* 0x000fe20007ffe0ff */
[----:B------:R-:W-:Y:S03]  /*8900*/  @P2 IMAD.WIDE.U32 R200, R202, 0x70, R200 ;  /* 0x00000070cac82825 */ /* 0x000fe600078e00c8 */
[C---:B------:R-:W-:Y:S04]  /*8910*/  HMMA.16816.F32 R40, R196.reuse, R204, R40 ;  /* 0x000000ccc428723c */ /* 0x040fe80000001828 */
[----:B------:R-:W-:Y:S03]  /*8920*/  @P2 IMAD R0, R0, 0x70, RZ ;  /* 0x0000007000002824 */ /* 0x000fe600078e02ff */
[C---:B------:R-:W-:Y:S01]  /*8930*/  @P2 LEA R204, P0, R200.reuse, c[0x0][0x1f8], 0x1 ;  /* 0x00007e00c8cc2a11 */ /* 0x040fe200078008ff */
[-C--:B------:R-:W-:Y:S04]  /*8940*/  HMMA.16816.F32 R44, R196, R206.reuse, R44 ;  /* 0x000000cec42c723c */ /* 0x080fe8000000182c */
[----:B------:R-:W-:Y:S04]  /*8950*/  @P2 IMAD.IADD R0, R201, 0x1, R0 ;  /* 0x00000001c9002824 */ /* 0x000fe800078e0200 */
[C---:B------:R-:W-:Y:S04]  /*8960*/  HMMA.16816.F32 R48, R188.reuse, R206, R48 ;  /* 0x000000cebc30723c */ /* 0x040fe80000001830 */
[----:B------:R-:W-:Y:S02]  /*8970*/  @P2 LEA.HI.X R205, R200, c[0x0][0x1fc], R0, 0x1, P0 ;  /* 0x00007f00c8cd2a11 */ /* 0x000fe400000f0c00 */
[----:B------:R3:W4:Y:S02]  /*8980*/  LDSM.16.M88.4 R200, [R235] ;  /* 0x00000000ebc8783b */ /* 0x0007240000000200 */
[-C--:B------:R-:W-:Y:S06]  /*8990*/  HMMA.16816.F32 R52, R188, R208.reuse, R52 ;  /* 0x000000d0bc34723c */ /* 0x080fec0000001834 */
[----:B------:R-:W-:Y:S01]  /*89a0*/  @!PT LDS RZ, [RZ] ;  /* 0x00000000fffff984 */ /* 0x000fe20000000800 */
[----:B------:R-:W-:Y:S01]  /*89b0*/  @!PT LDS RZ, [RZ] ;  /* 0x00000000fffff984 */ /* 0x000fe20000000800 */
[----:B------:R-:W-:Y:S01]  /*89c0*/  @!PT LDS RZ, [RZ] ;  /* 0x00000000fffff984 */ /* 0x000fe20000000800 */
[----:B------:R2:W-:Y:S02]  /*89d0*/  @P2 LDGSTS.E.BYPASS.LTC128B.128 [R241+0x100], [R204.64], !P6 ;  /* 0x00100000ccf12fae */ /* 0x0005e4000f101d4a */
[C---:B------:R-:W-:Y:S07]  /*89e0*/  HMMA.16816.F32 R56, R196.reuse, R208, R56 ;  /* 0x000000d0c438723c */ /* 0x040fee0000001838 */
[----:B------:R-:W-:Y:S01]  /*89f0*/  @P2 IADD3 R208, P1, R204, UR9, RZ ;  /* 0x00000009ccd02c10 */ /* 0x000fe2000ff3e0ff */
[-C--:B------:R-:W-:Y:S04]  /*8a00*/  HMMA.16816.F32 R60, R196, R210.reuse, R60 ;  /* 0x000000d2c43c723c */ /* 0x080fe8000000183c */
[----:B------:R-:W-:Y:S01]  /*8a10*/  @P2 IADD3.X R209, R205, UR8, RZ, P1, !PT ;  /* 0x00000008cdd12c10 */ /* 0x000fe20008ffe4ff */
[----:B---3--:R-:W3:Y:S03]  /*8a20*/  LDL R235, [R1+0x20] ;  /* 0x0000200001eb7983 */ /* 0x008ee60000100800 */
[C---:B------:R-:W-:Y:S01]  /*8a30*/  HMMA.16816.F32 R64, R188.reuse, R210, R64 ;  /* 0x000000d2bc40723c */ /* 0x040fe20000001840 */
[----:B------:R4:W-:Y:S06]  /*8a40*/  @P2 LDGSTS.E.BYPASS.LTC128B.128 [R241+0x900], [R208.64], !P6 ;  /* 0x00900000d0f12fae */ /* 0x0009ec000f101d4a */
[----:B------:R-:W-:Y:S01]  /*8a50*/  @P2 IADD3 R210, P0, R208, UR9, RZ ;  /* 0x00000009d0d22c10 */ /* 0x000fe2000ff1e0ff */
[-C--:B-1----:R-:W-:Y:S01]  /*8a60*/  HMMA.16816.F32 R68, R188, R184.reuse, R68 ;  /* 0x000000b8bc44723c */ /* 0x082fe20000001844 */
[----:B------:R-:W-:Y:S03]  /*8a70*/  STL [R1+0x90], R231 ;  /* 0x000090e701007387 */ /* 0x000fe60000100800 */
[----:B------:R-:W-:Y:S02]  /*8a80*/  @P2 IADD3.X R211, R209, UR8, RZ, P0, !PT ;  /* 0x00000008d1d32c10 */ /* 0x000fe400087fe4ff */
[----:B------:R-:W-:Y:S02]  /*8a90*/  @P2 IADD3 R206, P1, R210, UR9, RZ ;  /* 0x00000009d2ce2c10 */ /* 0x000fe4000ff3e0ff */
[C---:B------:R-:W-:Y:S01]  /*8aa0*/  HMMA.16816.F32 R72, R196.reuse, R184, R72 ;  /* 0x000000b8c448723c */ /* 0x040fe20000001848 */
[----:B------:R4:W-:Y:S03]  /*8ab0*/  @P2 LDGSTS.E.BYPASS.LTC128B.128 [R241+0x1100], [R210.64], !P6 ;  /* 0x01100000d2f12fae */ /* 0x0009e6000f101d4a */
[----:B------:R-:W-:Y:S02]  /*8ac0*/  @P2 IADD3.X R207, R211, UR8, RZ, P1, !PT ;  /* 0x00000008d3cf2c10 */ /* 0x000fe40008ffe4ff */
[----:B--2---:R-:W-:Y:S02]  /*8ad0*/  @P2 IADD3 R204, P0, R206, UR9, RZ ;  /* 0x00000009cecc2c10 */ /* 0x004fe4000ff1e0ff */
[-C--:B------:R-:W-:Y:S01]  /*8ae0*/  HMMA.16816.F32 R76, R196, R186.reuse, R76 ;  /* 0x000000bac44c723c */ /* 0x080fe2000000184c */
[----:B------:R1:W-:Y:S03]  /*8af0*/  @P2 LDGSTS.E.BYPASS.LTC128B.128 [R241+0x1900], [R206.64], !P6 ;  /* 0x01900000cef12fae */ /* 0x0003e6000f101d4a */
[----:B------:R-:W-:Y:S02]  /*8b00*/  @P2 IADD3.X R205, R207, UR8, RZ, P0, !PT ;  /* 0x00000008cfcd2c10 */ /* 0x000fe400087fe4ff */
[----:B------:R-:W-:Y:S02]  /*8b10*/  @P2 IADD3 R184, P1, R204, UR9, RZ ;  /* 0x00000009ccb82c10 */ /* 0x000fe4000ff3e0ff */
[C---:B------:R-:W-:Y:S01]  /*8b20*/  HMMA.16816.F32 R80, R188.reuse, R186, R80 ;  /* 0x000000babc50723c */ /* 0x040fe20000001850 */
[----:B------:R1:W-:Y:S03]  /*8b30*/  @P2 LDGSTS.E.BYPASS.LTC128B.128 [R241+0x2100], [R204.64], !P6 ;  /* 0x02100000ccf12fae */ /* 0x0003e6000f101d4a */
[----:B------:R-:W-:Y:S03]  /*8b40*/  @P2 IADD3.X R185, R205, UR8, RZ, P1, !PT ;  /* 0x00000008cdb92c10 */ /* 0x000fe60008ffe4ff */
[----:B------:R-:W-:Y:S01]  /*8b50*/  @P2 IADD3 R186, P0, R184, UR9, RZ ;  /* 0x00000009b8ba2c10 */ /* 0x000fe2000ff1e0ff */
[-C--:B------:R-:W-:Y:S01]  /*8b60*/  HMMA.16816.F32 R84, R188, R192.reuse, R84 ;  /* 0x000000c0bc54723c */ /* 0x080fe20000001854 */
[----:B------:R2:W-:Y:S03]  /*8b70*/  @P2 LDGSTS.E.BYPASS.LTC128B.128 [R241+0x2900], [R184.64], !P6 ;  /* 0x02900000b8f12fae */ /* 0x0005e6000f101d4a */
[----:B------:R-:W-:Y:S04]  /*8b80*/  @P2 IADD3.X R187, R185, UR8, RZ, P0, !PT ;  /* 0x00000008b9bb2c10 */ /* 0x000fe800087fe4ff */
[C---:B------:R-:W-:Y:S01]  /*8b90*/  HMMA.16816.F32 R88, R196.reuse, R192, R88 ;  /* 0x000000c0c458723c */ /* 0x040fe20000001858 */
[----:B------:R2:W-:Y:S07]  /*8ba0*/  @P2 LDGSTS.E.BYPASS.LTC128B.128 [R241+0x3100], [R186.64], !P6 ;  /* 0x03100000baf12fae */ /* 0x0005ee000f101d4a */
[-C--:B------:R-:W-:Y:S01]  /*8bb0*/  HMMA.16816.F32 R92, R196, R194.reuse, R92 ;  /* 0x000000c2c45c723c */ /* 0x080fe2000000185c */
[----:B----4-:R-:W-:Y:S07]  /*8bc0*/  LDSM.16.M88.4 R208, [R231+0x9100] ;  /* 0x00910000e7d0783b */ /* 0x010fee0000000200 */
[C---:B------:R-:W-:Y:S01]  /*8bd0*/  HMMA.16816.F32 R96, R188.reuse, R194, R96 ;  /* 0x000000c2bc60723c */ /* 0x040fe20000001860 */
[----:B-1----:R-:W-:Y:S07]  /*8be0*/  LDSM.16.M88.4 R204, [R229+0x3900] ;  /* 0x00390000e5cc783b */ /* 0x002fee0000000200 */
[-C--:B------:R-:W-:Y:S01]  /*8bf0*/  HMMA.16816.F32 R100, R188, R200.reuse, R100 ;  /* 0x000000c8bc64723c */ /* 0x080fe20000001864 */
[----:B------:R-:W-:Y:S07]  /*8c00*/  LDSM.16.M88.4 R212, [R229+0x4100] ;  /* 0x00410000e5d4783b */ /* 0x000fee0000000200 */
[C---:B------:R-:W-:Y:S01]  /*8c10*/  HMMA.16816.F32 R104, R196.reuse, R200, R104 ;  /* 0x000000c8c468723c */ /* 0x040fe20000001868 */
[----:B--2---:R1:W2:Y:S07]  /*8c20*/  LDSM.16.M88.4 R184, [R231+0x7100] ;  /* 0x00710000e7b8783b */ /* 0x0042ae0000000200 */
[-C--:B------:R-:W-:Y:S01]  /*8c30*/  HMMA.16816.F32 R108, R196, R202.reuse, R108 ;  /* 0x000000cac46c723c */ /* 0x080fe2000000186c */
[----:B------:R-:W4:Y:S07]  /*8c40*/  LDSM.16.M88.4 R192, [R229+0x4900] ;  /* 0x00490000e5c0783b */ /* 0x000f2e0000000200 */
[----:B------:R-:W-:Y:S01]  /*8c50*/  HMMA.16816.F32 R112, R188, R202, R112 ;  /* 0x000000cabc70723c */ /* 0x000fe20000001870 */
[----:B------:R-:W4:Y:S08]  /*8c60*/  LDSM.16.M88.4 R196, [R229+0x5100] ;  /* 0x00510000e5c4783b */ /* 0x000f300000000200 */
[----:B------:R-:W4:Y:S08]  /*8c70*/  LDSM.16.M88.4 R188, [R229+0x5900] ;  /* 0x00590000e5bc783b */ /* 0x000f300000000200 */
[----:B-1----:R-:W3:Y:S04]  /*8c80*/  LDL R231, [R1+0x38] ;  /* 0x0000380001e77983 */ /* 0x002ee80000100800 */
[----:B------:R-:W-:Y:S01]  /*8c90*/  STL [R1+0x94], R229 ;  /* 0x000094e501007387 */ /* 0x000fe20000100800 */
[-C--:B--2---:R-:W-:Y:S03]  /*8ca0*/  HMMA.16816.F32 R4, R184, R204.reuse, R4 ;  /* 0x000000ccb804723c */ /* 0x084fe60000001804 */
[----:B------:R-:W-:Y:S05]  /*8cb0*/  LDSM.16.M88.4 R200, [R229+0x6900] ;  /* 0x00690000e5c8783b */ /* 0x000fea0000000200 */
[C---:B------:R-:W-:Y:S03]  /*8cc0*/  HMMA.16816.F32 R8, R208.reuse, R204, R8 ;  /* 0x000000ccd008723c */ /* 0x040fe60000001808 */
[----:B------:R-:W0:Y:S05]  /*8cd0*/  LDGDEPBAR ;  /* 0x00000000000079af */ /* 0x000e2a0000000000 */
        /* <DEDUP_REMOVED lines=8> */
[-C--:B----4-:R-:W-:Y:S08]  /*8d60*/  HMMA.16816.F32 R36, R184, R192.reuse, R36 ;  /* 0x000000c0b824723c */ /* 0x090ff00000001824 */
[C---:B------:R-:W-:Y:S08]  /*8d70*/  HMMA.16816.F32 R40, R208.reuse, R192, R40 ;  /* 0x000000c0d028723c */ /* 0x040ff00000001828 */
[-C--:B------:R-:W-:Y:S08]  /*8d80*/  HMMA.16816.F32 R44, R208, R194.reuse, R44 ;  /* 0x000000c2d02c723c */ /* 0x080ff0000000182c */
[C---:B------:R-:W-:Y:S01]  /*8d90*/  HMMA.16816.F32 R48, R184.reuse, R194, R48 ;  /* 0x000000c2b830723c */ /* 0x040fe20000001830 */
[----:B------:R1:W2:Y:S07]  /*8da0*/  LDSM.16.M88.4 R192, [R229+0x6100] ;  /* 0x00610000e5c0783b */ /* 0x0002ae0000000200 */
[-C--:B------:R-:W-:Y:S08]  /*8db0*/  HMMA.16816.F32 R52, R184, R196.reuse, R52 ;  /* 0x000000c4b834723c */ /* 0x080ff00000001834 */
[C---:B------:R-:W-:Y:S08]  /*8dc0*/  HMMA.16816.F32 R56, R208.reuse, R196, R56 ;  /* 0x000000c4d038723c */ /* 0x040ff00000001838 */
[-C--:B------:R-:W-:Y:S01]  /*8dd0*/  HMMA.16816.F32 R60, R208, R198.reuse, R60 ;  /* 0x000000c6d03c723c */ /* 0x080fe2000000183c */
[----:B-1----:R-:W4:Y:S04]  /*8de0*/  LDL R229, [R1+0x1c] ;  /* 0x00001c0001e57983 */ /* 0x002f280000100800 */
[----:B------:R-:W-:Y:S03]  /*8df0*/  STL [R1+0x98], R232 ;  /* 0x000098e801007387 */ /* 0x000fe60000100800 */
[C---:B------:R-:W-:Y:S01]  /*8e00*/  HMMA.16816.F32 R64, R184.reuse, R198, R64 ;  /* 0x000000c6b840723c */ /* 0x040fe20000001840 */
[----:B------:R-:W-:Y:S04]  /*8e10*/  STL [R1+0x9c], R228 ;  /* 0x00009ce401007387 */ /* 0x000fe80000100800 */
[----:B------:R1:W3:Y:S03]  /*8e20*/  LDL R0, [R1+0x18] ;  /* 0x0000180001007983 */ /* 0x0002e60000100800 */
[-C--:B------:R-:W-:Y:S01]  /*8e30*/  HMMA.16816.F32 R68, R184, R188.reuse, R68 ;  /* 0x000000bcb844723c */ /* 0x080fe20000001844 */
[----:B------:R-:W1:Y:S07]  /*8e40*/  LDSM.16.M88.4 R196, [R232+0x9100] ;  /* 0x00910000e8c4783b */ /* 0x000e6e0000000200 */
[C---:B------:R-:W-:Y:S08]  /*8e50*/  HMMA.16816.F32 R72, R208.reuse, R188, R72 ;  /* 0x000000bcd048723c */ /* 0x040ff00000001848 */
[-C--:B------:R-:W-:Y:S08]  /*8e60*/  HMMA.16816.F32 R76, R208, R190.reuse, R76 ;  /* 0x000000bed04c723c */ /* 0x080ff0000000184c */
[C---:B------:R-:W-:Y:S08]  /*8e70*/  HMMA.16816.F32 R80, R184.reuse, R190, R80 ;  /* 0x000000beb850723c */ /* 0x040ff00000001850 */
[-C--:B--2---:R-:W-:Y:S08]  /*8e80*/  HMMA.16816.F32 R84, R184, R192.reuse, R84 ;  /* 0x000000c0b854723c */ /* 0x084ff00000001854 */
[C---:B------:R-:W-:Y:S08]  /*8e90*/  HMMA.16816.F32 R88, R208.reuse, R192, R88 ;  /* 0x000000c0d058723c */ /* 0x040ff00000001858 */
[-C--:B------:R-:W-:Y:S08]  /*8ea0*/  HMMA.16816.F32 R92, R208, R194.reuse, R92 ;  /* 0x000000c2d05c723c */ /* 0x080ff0000000185c */
[C---:B------:R-:W-:Y:S08]  /*8eb0*/  HMMA.16816.F32 R96, R184.reuse, R194, R96 ;  /* 0x000000c2b860723c */ /* 0x040ff00000001860 */
[-C--:B------:R-:W-:Y:S08]  /*8ec0*/  HMMA.16816.F32 R100, R184, R200.reuse, R100 ;  /* 0x000000c8b864723c */ /* 0x080ff00000001864 */
[C---:B------:R-:W-:Y:S08]  /*8ed0*/  HMMA.16816.F32 R104, R208.reuse, R200, R104 ;  /* 0x000000c8d068723c */ /* 0x040ff00000001868 */
[-C--:B------:R-:W-:Y:S08]  /*8ee0*/  HMMA.16816.F32 R108, R208, R202.reuse, R108 ;  /* 0x000000cad06c723c */ /* 0x080ff0000000186c */
[----:B------:R-:W-:Y:S08]  /*8ef0*/  HMMA.16816.F32 R112, R184, R202, R112 ;  /* 0x000000cab870723c */ /* 0x000ff00000001870 */
[-C--:B------:R-:W-:Y:S08]  /*8f00*/  HMMA.16816.F32 R4, R204, R212.reuse, R4 ;  /* 0x000000d4cc04723c */ /* 0x080ff00000001804 */
[C---:B-1----:R-:W-:Y:S08]  /*8f10*/  HMMA.16816.F32 R8, R196.reuse, R212, R8 ;  /* 0x000000d4c408723c */ /* 0x042ff00000001808 */
        /* <DEDUP_REMOVED lines=20> */
[----:B------:R1:W1:Y:S01]  /*9060*/  MUFU.TANH R238, R7 ;  /* 0x0000000700ee7308 */ /* 0x0002620000002400 */
[----:B------:R-:W-:Y:S09]  /*9070*/  FMUL.FTZ R17, R17, c[0x0][0x320] ;  /* 0x0000c80011117a20 */ /* 0x000ff20000410000 */
[----:B------:R-:W-:Y:S10]  /*9080*/  MUFU.TANH R248, R17 ;  /* 0x0000001100f87308 */ /* 0x000ff40000002400 */
[----:B------:R-:W-:Y:S01]  /*9090*/  MUFU.TANH R237, R8 ;  /* 0x0000000800ed7308 */ /* 0x000fe20000002400 */
[----:B-1----:R-:W1:Y:S09]  /*90a0*/  LDSM.16.M88.4 R4, [R228+0x800] ;  /* 0x00080000e404783b */ /* 0x002e720000000200 */
[----:B------:R-:W-:Y:S10]  /*90b0*/  MUFU.TANH R234, R9 ;  /* 0x0000000900ea7308 */ /* 0x000ff40000002400 */
[----:B------:R-:W-:Y:S10]  /*90c0*/  MUFU.TANH R233, R10 ;  /* 0x0000000a00e97308 */ /* 0x000ff40000002400 */
[----:B------:R2:W2:Y:S10]  /*90d0*/  MUFU.TANH R230, R11 ;  /* 0x0000000b00e67308 */ /* 0x0004b40000002400 */
[----:B------:R-:W3:Y:S01]  /*90e0*/  MUFU.TANH R119, R12 ;  /* 0x0000000c00777308 */ /* 0x000ee20000002400 */
[-C--:B-1----:R-:W-:Y:S09]  /*90f0*/  HMMA.16816.F32 R20, R204, R4.reuse, R20 ;  /* 0x00000004cc14723c */ /* 0x082ff20000001814 */
[----:B------:R-:W-:Y:S01]  /*9100*/  MUFU.TANH R252, R13 ;  /* 0x0000000d00fc7308 */ /* 0x000fe20000002400 */
[C---:B------:R-:W-:Y:S01]  /*9110*/  HMMA.16816.F32 R24, R196.reuse, R4, R24 ;  /* 0x00000004c418723c */ /* 0x040fe20000001818 */
[----:B--2---:R-:W1:Y:S08]  /*9120*/  LDSM.16.M88.4 R8, [R228+0x1000] ;  /* 0x00100000e408783b */ /* 0x004e700000000200 */
[----:B------:R-:W-:Y:S01]  /*9130*/  MUFU.TANH R251, R14 ;  /* 0x0000000e00fb7308 */ /* 0x000fe20000002400 */
[-C--:B------:R-:W-:Y:S04]  /*9140*/  HMMA.16816.F32 R28, R196, R6.reuse, R28 ;  /* 0x00000006c41c723c */ /* 0x080fe8000000181c */
[----:B------:R-:W-:Y:S04]  /*9150*/  FMUL.FTZ R22, R22, c[0x0][0x320] ;  /* 0x0000c80016167a20 */ /* 0x000fe80000410000 */
[C---:B------:R-:W-:Y:S01]  /*9160*/  HMMA.16816.F32 R32, R204.reuse, R6, R32 ;  /* 0x00000006cc20723c */ /* 0x040fe20000001820 */
[----:B------:R2:W-:Y:S01]  /*9170*/  MUFU.TANH R250, R15 ;  /* 0x0000000f00fa7308 */ /* 0x0005e20000002400 */
[----:B------:R-:W3:Y:S02]  /*9180*/  LDSM.16.M88.4 R4, [R228+0x1800] ;  /* 0x00180000e404783b */ /* 0x000ee40000000200 */
[----:B------:R-:W-:Y:S02]  /*9190*/  FMUL.FTZ R21, R21, c[0x0][0x320] ;  /* 0x0000c80015157a20 */ /* 0x000fe40000410000 */
[----:B------:R-:W-:Y:S02]  /*91a0*/  FMUL.FTZ R20, R20, c[0x0][0x320] ;  /* 0x0000c80014147a20 */ /* 0x000fe40000410000 */
[----:B------:R-:W-:Y:S03]  /*91b0*/  FMUL.FTZ R23, R23, c[0x0][0x320] ;  /* 0x0000c80017177a20 */ /* 0x000fe60000410000 */
[----:B------:R3:W3:Y:S01]  /*91c0*/  MUFU.TANH R243, R22 ;  /* 0x0000001600f37308 */ /* 0x0006e20000002400 */
        /* <DEDUP_REMOVED lines=8> */
[-C--:B-1----:R-:W-:Y:S01]  /*9250*/  HMMA.16816.F32 R36, R204, R8.reuse, R36 ;  /* 0x00000008cc24723c */ /* 0x082fe20000001824 */
[----:B--2---:R-:W-:Y:S02]  /*9260*/  LDSM.16.M88.4 R12, [R228+0x3000] ;  /* 0x00300000e40c783b */ /* 0x004fe40000000200 */
[----:B------:R-:W-:Y:S02]  /*9270*/  FMUL.FTZ R25, R25, c[0x0][0x320] ;  /* 0x0000c80019197a20 */ /* 0x000fe40000410000 */
[----:B------:R-:W-:Y:S01]  /*9280*/  FMUL.FTZ R32, R32, c[0x0][0x320] ;  /* 0x0000c80020207a20 */ /* 0x000fe20000410000 */
[----:B------:R1:W-:Y:S01]  /*9290*/  MUFU.TANH R246, R19 ;  /* 0x0000001300f67308 */ /* 0x0003e20000002400 */
[----:B------:R-:W-:Y:S01]  /*92a0*/  FMUL.FTZ R33, R33, c[0x0][0x320] ;  /* 0x0000c80021217a20 */ /* 0x000fe20000410000 */
[C---:B------:R-:W-:Y:S04]  /*92b0*/  HMMA.16816.F32 R40, R196.reuse, R8, R40 ;  /* 0x00000008c428723c */ /* 0x040fe80000001828 */
[----:B------:R-:W-:Y:S02]  /*92c0*/  FMUL.FTZ R31, R31, c[0x0][0x320] ;  /* 0x0000c8001f1f7a20 */ /* 0x000fe40000410000 */
[----:B------:R-:W-:Y:S02]  /*92d0*/  FMUL.FTZ R34, R34, c[0x0][0x320] ;  /* 0x0000c80022227a20 */ /* 0x000fe40000410000 */
[----:B------:R2:W-:Y:S01]  /*92e0*/  MUFU.TANH R244, R21 ;  /* 0x0000001500f47308 */ /* 0x0005e20000002400 */
[-C--:B------:R-:W-:Y:S07]  /*92f0*/  HMMA.16816.F32 R44, R196, R10.reuse, R44 ;  /* 0x0000000ac42c723c */ /* 0x080fee000000182c */
[----:B------:R-:W-:Y:S01]  /*9300*/  FMUL.FTZ R36, R36, c[0x0][0x320] ;  /* 0x0000c80024247a20 */ /* 0x000fe20000410000 */
[C---:B------:R-:W-:Y:S01]  /*9310*/  HMMA.16816.F32 R48, R204.reuse, R10, R48 ;  /* 0x0000000acc30723c */ /* 0x040fe20000001830 */
[----:B------:R-:W-:Y:S01]  /*9320*/  MUFU.TANH R247, R18 ;  /* 0x0000001200f77308 */ /* 0x000fe20000002400 */
[----:B------:R-:W1:Y:S02]  /*9330*/  LDSM.16.M88.4 R8, [R228+0x2000] ;  /* 0x00200000e408783b */ /* 0x000e640000000200 */
[----:B---3--:R-:W-:Y:S02]  /*9340*/  @P4 IMAD.MOV.U32 R0, RZ, RZ, R2 ;  /* 0x000000ffff004224 */ /* 0x008fe400078e0002 */
[----:B------:R-:W-:Y:S02]  /*9350*/  FMUL.FTZ R37, R37, c[0x0][0x320] ;  /* 0x0000c80025257a20 */ /* 0x000fe40000410000 */
[-C--:B------:R-:W-:Y:S02]  /*9360*/  HMMA.16816.F32 R52, R204, R4.reuse, R52 ;  /* 0x00000004cc34723c */ /* 0x080fe40000001834 */
[----:B------:R-:W-:Y:S01]  /*9370*/  SHFL.IDX PT, R2, R0, 0x1, 0x1c1f ;  /* 0x003c1f0000027f89 */ /* 0x000fe200000e0000 */
        /* <DEDUP_REMOVED lines=22> */
[----:B------:R1:W1:Y:S01]  /*94e0*/  MUFU.TANH R220, R27 ;  /* 0x0000001b00dc7308 */ /* 0x0002620000002400 */
[----:B------:R-:W-:Y:S02]  /*94f0*/  SHFL.IDX PT, R9, R0, 0x2, 0x1c1f ;  /* 0x005c1f0000097f89 */ /* 0x000fe400000e0000 */
[----:B------:R-:W-:Y:S02]  /*9500*/  FMUL.FTZ R50, R50, c[0x0][0x320] ;  /* 0x0000c80032327a20 */ /* 0x000fe40000410000 */
        /* <DEDUP_REMOVED lines=8> */
[----:B------:R-:W1:Y:S01]  /*9590*/  MUFU.TANH R219, R28 ;  /* 0x0000001c00db7308 */ /* 0x000e620000002400 */
[----:B------:R-:W-:Y:S02]  /*95a0*/  FMUL.FTZ R69, R69, c[0x0][0x320] ;  /* 0x0000c80045457a20 */ /* 0x000fe40000410000 */
[-C--:B---3--:R-:W-:Y:S04]  /*95b0*/  HMMA.16816.F32 R84, R204, R4.reuse, R84 ;  /* 0x00000004cc54723c */ /* 0x088fe80000001854 */
[----:B------:R-:W-:Y:S02]  /*95c0*/  FMUL.FTZ R73, R73, c[0x0][0x320] ;  /* 0x0000c80049497a20 */ /* 0x000fe40000410000 */
[----:B------:R-:W-:Y:S01]  /*95d0*/  FMUL.FTZ R55, R55, c[0x0][0x320] ;  /* 0x0000c80037377a20 */ /* 0x000fe20000410000 */
[----:B------:R3:W-:Y:S01]  /*95e0*/  MUFU.TANH R213, R36 ;  /* 0x0000002400d57308 */ /* 0x0007e20000002400 */
[C---:B------:R-:W-:Y:S01]  /*95f0*/  HMMA.16816.F32 R88, R196.reuse, R4, R88 ;  /* 0x00000004c458723c */ /* 0x040fe20000001858 */
[----:B------:R-:W1:Y:S03]  /*9600*/  SHFL.IDX PT, R4, R0, RZ, 0x1c1f ;  /* 0x001c1fff00047589 */ /* 0x000e6600000e0000 */
[----:B------:R-:W-:Y:S02]  /*9610*/  FMUL.FTZ R61, R61, c[0x0][0x320] ;  /* 0x0000c8003d3d7a20 */ /* 0x000fe40000410000 */
[----:B------:R-:W-:Y:S02]  /*9620*/  FMUL.FTZ R62, R62, c[0x0][0x320] ;  /* 0x0000c8003e3e7a20 */ /* 0x000fe40000410000 */
[-C--:B------:R-:W-:Y:S01]  /*9630*/  HMMA.16816.F32 R92, R196, R6.reuse, R92 ;  /* 0x00000006c45c723c */ /* 0x080fe2000000185c */
[----:B------:R2:W-:Y:S03]  /*9640*/  MUFU.TANH R17, R73 ;  /* 0x0000004900117308 */ /* 0x0005e60000002400 */
[----:B------:R-:W-:Y:S02]  /*9650*/  IMAD R5, R216, -0x70, RZ ;  /* 0xffffff90d8057824 */ /* 0x000fe400078e02ff */
[----:B------:R-:W-:Y:S02]  /*9660*/  FMUL.FTZ R64, R64, c[0x0][0x320] ;  /* 0x0000c80040407a20 */ /* 0x000fe40000410000 */
[C---:B------:R-:W-:Y:S03]  /*9670*/  HMMA.16816.F32 R96, R204.reuse, R6, R96 ;  /* 0x00000006cc60723c */ /* 0x040fe60000001860 */
[----:B------:R-:W2:Y:S01]  /*9680*/  MUFU.TANH R218, R29 ;  /* 0x0000001d00da7308 */ /* 0x000ea20000002400 */
[----:B----4-:R-:W-:Y:S01]  /*9690*/  IADD3 R5, -R229, 0x1, R5 ;  /* 0x00000001e5057810 */ /* 0x010fe20007ffe105 */
[----:B------:R-:W-:Y:S02]  /*96a0*/  FMUL.FTZ R65, R65, c[0x0][0x320] ;  /* 0x0000c80041417a20 */ /* 0x000fe40000410000 */
[----:B------:R-:W-:Y:S01]  /*96b0*/  FMUL.FTZ R80, R80, c[0x0][0x320] ;  /* 0x0000c80050507a20 */ /* 0x000fe20000410000 */
[-C--:B------:R-:W-:Y:S04]  /*96c0*/  HMMA.16816.F32 R100, R204, R12.reuse, R100 ;  /* 0x0000000ccc64723c */ /* 0x080fe80000001864 */
[----:B------:R-:W-:Y:S01]  /*96d0*/  IADD3 R5, -R235, R5, R231 ;  /* 0x00000005eb057210 */ /* 0x000fe20007ffe1e7 */
[----:B------:R-:W-:Y:S01]  /*96e0*/  MUFU.TANH R217, R30 ;  /* 0x0000001e00d97308 */ /* 0x000fe20000002400 */
[----:B------:R-:W-:Y:S02]  /*96f0*/  FMUL.FTZ R89, R89, c[0x0][0x320] ;  /* 0x0000c80059597a20 */ /* 0x000fe40000410000 */
[C---:B-1----:R-:W-:Y:S01]  /*9700*/  IADD3 R4, R5.reuse, R4, RZ ;  /* 0x0000000405047210 */ /* 0x042fe20007ffe0ff */
[C---:B------:R-:W-:Y:S01]  /*9710*/  IMAD.IADD R2, R5.reuse, 0x1, R2 ;  /* 0x0000000105027824 */ /* 0x040fe200078e0202 */
[C---:B------:R-:W-:Y:S04]  /*9720*/  HMMA.16816.F32 R104, R196.reuse, R12, R104 ;  /* 0x0000000cc468723c */ /* 0x040fe80000001868 */
[----:B------:R-:W-:Y:S01]  /*9730*/  ISETP.GT.AND P0, PT, R2, RZ, PT ;  /* 0x000000ff0200720c */ /* 0x000fe20003f04270 */
[----:B------:R-:W-:Y:S01]  /*9740*/  MUFU.TANH R29, R32 ;  /* 0x00000020001d7308 */ /* 0x000fe20000002400 */
[C---:B------:R-:W-:Y:S01]  /*9750*/  IMAD.IADD R0, R5.reuse, 0x1, R9 ;  /* 0x0000000105007824 */ /* 0x040fe200078e0209 */
[----:B------:R-:W-:Y:S01]  /*9760*/  IADD3 R5, R5, R8, RZ ;  /* 0x0000000805057210 */ /* 0x000fe20007ffe0ff */
[----:B------:R-:W-:Y:S01]  /*9770*/  FMUL.FTZ R88, R88, c[0x0][0x320] ;  /* 0x0000c80058587a20 */ /* 0x000fe20000410000 */
[----:B------:R-:W-:Y:S01]  /*9780*/  ISETP.GT.AND P2, PT, R4, RZ, PT ;  /* 0x000000ff0400720c */ /* 0x000fe20003f44270 */
[-C--:B------:R-:W-:Y:S03]  /*9790*/  HMMA.16816.F32 R108, R196, R14.reuse, R108 ;  /* 0x0000000ec46c723c */ /* 0x080fe6000000186c */
[----:B------:R-:W-:Y:S01]  /*97a0*/  FSEL R8, R236, -INF , P2 ;  /* 0xff800000ec087808 */ /* 0x000fe20001000000 */
[----:B------:R-:W-:Y:S01]  /*97b0*/  FMUL.FTZ R81, R81, c[0x0][0x320] ;  /* 0x0000c80051517a20 */ /* 0x000fe20000410000 */
[----:B------:R-:W-:Y:S01]  /*97c0*/  MUFU.TANH R30, R33 ;  /* 0x00000021001e7308 */ /* 0x000fe20000002400 */
[----:B------:R-:W-:Y:S01]  /*97d0*/  ISETP.GT.AND P5, PT, R2, 0x1, PT ;  /* 0x000000010200780c */ /* 0x000fe20003fa4270 */
[----:B------:R-:W-:Y:S01]  /*97e0*/  FMUL.FTZ R78, R78, c[0x0][0x320] ;  /* 0x0000c8004e4e7a20 */ /* 0x000fe20000410000 */
[----:B------:R-:W-:Y:S01]  /*97f0*/  FSEL R12, R239, -INF , P0 ;  /* 0xff800000ef0c7808 */ /* 0x000fe20000000000 */
[----:B------:R-:W-:Y:S04]  /*9800*/  HMMA.16816.F32 R112, R204, R14, R112 ;  /* 0x0000000ecc70723c */ /* 0x000fe80000001870 */
[----:B------:R-:W-:Y:S01]  /*9810*/  ISETP.GT.AND P0, PT, R5, 0x1, PT ;  /* 0x000000010500780c */ /* 0x000fe20003f04270 */
[----:B------:R-:W-:Y:S01]  /*9820*/  FMUL.FTZ R84, R84, c[0x0][0x320] ;  /* 0x0000c80054547a20 */ /* 0x000fe20000410000 */
[----:B------:R-:W-:Y:S01]  /*9830*/  MUFU.TANH R32, R35 ;  /* 0x0000002300207308 */ /* 0x000fe20000002400 */
[----:B------:R-:W-:Y:S01]  /*9840*/  FSEL R13, R238, -INF , P5 ;  /* 0xff800000ee0d7808 */ /* 0x000fe20002800000 */
[----:B------:R-:W-:Y:S01]  /*9850*/  FMUL.FTZ R85, R85, c[0x0][0x320] ;  /* 0x0000c80055557a20 */ /* 0x000fe20000410000 */
[----:B------:R-:W-:Y:S02]  /*9860*/  FSEL R22, R230, -INF , P0 ;  /* 0xff800000e6167808 */ /* 0x000fe40000000000 */
[----:B------:R-:W-:Y:S01]  /*9870*/  ISETP.GT.AND P5, PT, R0, 0x8, PT ;  /* 0x000000080000780c */ /* 0x000fe20003fa4270 */
[----:B------:R-:W-:Y:S01]  /*9880*/  FMUL.FTZ R82, R82, c[0x0][0x320] ;  /* 0x0000c80052527a20 */ /* 0x000fe20000410000 */
[----:B------:R-:W-:Y:S01]  /*9890*/  ISETP.GT.AND P1, PT, R4, 0x1, PT ;  /* 0x000000010400780c */ /* 0x000fe20003f24270 */
[----:B------:R-:W-:Y:S01]  /*98a0*/  FMUL.FTZ R86, R86, c[0x0][0x320] ;  /* 0x0000c80056567a20 */ /* 0x000fe20000410000 */
[----:B------:R-:W-:Y:S01]  /*98b0*/  FSEL R19, R119, -INF , P5 ;  /* 0xff80000077137808 */ /* 0x000fe20002800000 */
[----:B------:R1:W-:Y:S01]  /*98c0*/  MUFU.TANH R212, R37 ;  /* 0x0000002500d47308 */ /* 0x0003e20000002400 */
[----:B------:R-:W-:Y:S01]  /*98d0*/  FMUL.FTZ R40, R40, c[0x0][0x320] ;  /* 0x0000c80028287a20 */ /* 0x000fe20000410000 */
[----:B------:R-:W-:Y:S01]  /*98e0*/  FSEL R9, R240, -INF , P1 ;  /* 0xff800000f0097808 */ /* 0x000fe20000800000 */
[----:B------:R-:W-:Y:S01]  /*98f0*/  FMUL.FTZ R83, R83, c[0x0][0x320] ;  /* 0x0000c80053537a20 */ /* 0x000fe20000410000 */
[----:B------:R-:W-:Y:S01]  /*9900*/  ISETP.GT.AND P1, PT, R5, RZ, PT ;  /* 0x000000ff0500720c */ /* 0x000fe20003f24270 */
[----:B------:R-:W-:Y:S01]  /*9910*/  FMUL.FTZ R87, R87, c[0x0][0x320] ;  /* 0x0000c80057577a20 */ /* 0x000fe20000410000 */
[----:B------:R-:W-:Y:S01]  /*9920*/  ISETP.GT.AND P5, PT, R4, 0x9, PT ;  /* 0x000000090400780c */ /* 0x000fe20003fa4270 */
[----:B------:R-:W-:Y:S01]  /*9930*/  FMUL.FTZ R98, R98, c[0x0][0x320] ;  /* 0x0000c80062627a20 */ /* 0x000fe20000410000 */
[----:B--2---:R-:W-:Y:S01]  /*9940*/  FSEL R21, R233, -INF , P1 ;  /* 0xff800000e9157808 */ /* 0x004fe20000800000 */
[----:B------:R-:W-:Y:S01]  /*9950*/  FMUL.FTZ R115, R115, c[0x0][0x320] ;  /* 0x0000c80073737a20 */ /* 0x000fe20000410000 */
[----:B------:R-:W-:Y:S01]  /*9960*/  MUFU.TANH R215, R31 ;  /* 0x0000001f00d77308 */ /* 0x000fe20000002400 */
[----:B------:R-:W-:Y:S01]  /*9970*/  FSEL R11, R248, -INF , P5 ;  /* 0xff800000f80b7808 */ /* 0x000fe20002800000 */
[----:B------:R-:W-:Y:S01]  /*9980*/  FMUL.FTZ R93, R93, c[0x0][0x320] ;  /* 0x0000c8005d5d7a20 */ /* 0x000fe20000410000 */
[----:B------:R-:W-:Y:S01]  /*9990*/  ISETP.GT.AND P5, PT, R2, 0x10, PT ;  /* 0x000000100200780c */ /* 0x000fe20003fa4270 */
[----:B------:R-:W-:Y:S01]  /*99a0*/  FMUL.FTZ R90, R90, c[0x0][0x320] ;  /* 0x0000c8005a5a7a20 */ /* 0x000fe20000410000 */
[----:B------:R-:W-:Y:S01]  /*99b0*/  FMNMX.FTZ R6, R12, R116, !PT ;  /* 0x000000740c067209 */ /* 0x000fe20007810000 */
[----:B------:R-:W-:Y:S01]  /*99c0*/  FMUL.FTZ R99, R99, c[0x0][0x320] ;  /* 0x0000c80063637a20 */ /* 0x000fe20000410000 */
[----:B------:R-:W-:Y:S01]  /*99d0*/  FSEL R27, R243, -INF , P5 ;  /* 0xff800000f31b7808 */ /* 0x000fe20002800000 */
[----:B------:R-:W-:Y:S01]  /*99e0*/  FMUL.FTZ R102, R102, c[0x0][0x320] ;  /* 0x0000c80066667a20 */ /* 0x000fe20000410000 */
[----:B------:R-:W-:Y:S01]  /*99f0*/  ISETP.GT.AND P5, PT, R5, 0x11, PT ;  /* 0x000000110500780c */ /* 0x000fe20003fa4270 */
[----:B------:R-:W2:Y:S01]  /*9a00*/  MUFU.TANH R31, R34 ;  /* 0x00000022001f7308 */ /* 0x000ea20000002400 */
[----:B------:R-:W-:Y:S01]  /*9a10*/  ISETP.GT.AND P3, PT, R0, RZ, PT ;  /* 0x000000ff0000720c */ /* 0x000fe20003f64270 */
[----:B------:R-:W-:Y:S01]  /*9a20*/  FMUL.FTZ R114, R114, c[0x0][0x320] ;  /* 0x0000c80072727a20 */ /* 0x000fe20000410000 */
[----:B---3--:R-:W-:Y:S01]  /*9a30*/  FSEL R36, R220, -INF , P5 ;  /* 0xff800000dc247808 */ /* 0x008fe20002800000 */
[----:B------:R-:W-:Y:S01]  /*9a40*/  FMUL.FTZ R79, R79, c[0x0][0x320] ;  /* 0x0000c8004f4f7a20 */ /* 0x000fe20000410000 */
[----:B------:R-:W-:Y:S01]  /*9a50*/  FSEL R16, R237, -INF , P3 ;  /* 0xff800000ed107808 */ /* 0x000fe20001800000 */
[----:B------:R-:W-:Y:S01]  /*9a60*/  FMUL.FTZ R92, R92, c[0x0][0x320] ;  /* 0x0000c8005c5c7a20 */ /* 0x000fe20000410000 */
[C---:B------:R-:W-:Y:S01]  /*9a70*/  ISETP.GT.AND P3, PT, R0.reuse, 0x9, PT ;  /* 0x000000090000780c */ /* 0x040fe20003f64270 */
[----:B------:R-:W-:Y:S01]  /*9a80*/  FMUL.FTZ R105, R105, c[0x0][0x320] ;  /* 0x0000c80069697a20 */ /* 0x000fe20000410000 */
[----:B------:R-:W-:Y:S01]  /*9a90*/  ISETP.GT.AND P2, PT, R0, 0x1, PT ;  /* 0x000000010000780c */ /* 0x000fe20003f44270 */
[----:B------:R3:W4:Y:S01]  /*9aa0*/  MUFU.TANH R211, R38 ;  /* 0x0000002600d37308 */ /* 0x0007220000002400 */
[----:B------:R-:W-:Y:S01]  /*9ab0*/  FSEL R20, R252, -INF , P3 ;  /* 0xff800000fc147808 */ /* 0x000fe20001800000 */
[----:B------:R-:W-:Y:S01]  /*9ac0*/  FMUL.FTZ R91, R91, c[0x0][0x320] ;  /* 0x0000c8005b5b7a20 */ /* 0x000fe20000410000 */
[----:B------:R-:W-:Y:S01]  /*9ad0*/  FSEL R18, R234, -INF , P2 ;  /* 0xff800000ea127808 */ /* 0x000fe20001000000 */
[----:B------:R-:W-:Y:S01]  /*9ae0*/  FMUL.FTZ R94, R94, c[0x0][0x320] ;  /* 0x0000c8005e5e7a20 */ /* 0x000fe20000410000 */
[----:B------:R-:W-:Y:S01]  /*9af0*/  ISETP.GT.AND P2, PT, R5, 0x8, PT ;  /* 0x000000080500780c */ /* 0x000fe20003f44270 */
[----:B------:R-:W-:Y:S01]  /*9b00*/  FMUL.FTZ R95, R95, c[0x0][0x320] ;  /* 0x0000c8005f5f7a20 */ /* 0x000fe20000410000 */
[----:B------:R-:W-:Y:S01]  /*9b10*/  ISETP.GT.AND P3, PT, R2, 0x8, PT ;  /* 0x000000080200780c */ /* 0x000fe20003f64270 */
[----:B------:R-:W-:Y:S01]  /*9b20*/  FMUL.FTZ R110, R110, c[0x0][0x320] ;  /* 0x0000c8006e6e7a20 */ /* 0x000fe20000410000 */
[----:B------:R-:W-:Y:S01]  /*9b30*/  FSEL R23, R251, -INF , P2 ;  /* 0xff800000fb177808 */ /* 0x000fe20001000000 */
[----:B------:R2:W-:Y:S01]  /*9b40*/  MUFU.TANH R209, R40 ;  /* 0x0000002800d17308 */ /* 0x0005e20000002400 */
[----:B------:R-:W-:Y:S01]  /*9b50*/  ISETP.GT.AND P0, PT, R4, 0x8, PT ;  /* 0x000000080400780c */ /* 0x000fe20003f04270 */
[----:B------:R-:W-:Y:S01]  /*9b60*/  FMUL.FTZ R41, R41, c[0x0][0x320] ;  /* 0x0000c80029297a20 */ /* 0x000fe20000410000 */
[----:B------:R-:W-:Y:S01]  /*9b70*/  FMNMX.FTZ R73, R8, R3, !PT ;  /* 0x0000000308497209 */ /* 0x000fe20007810000 */
[----:B------:R-:W-:Y:S01]  /*9b80*/  FMUL.FTZ R109, R109, c[0x0][0x320] ;  /* 0x0000c8006d6d7a20 */ /* 0x000fe20000410000 */
[----:B------:R-:W-:Y:S01]  /*9b90*/  ISETP.GT.AND P2, PT, R2, 0x9, PT ;  /* 0x000000090200780c */ /* 0x000fe20003f44270 */
[----:B------:R-:W-:Y:S01]  /*9ba0*/  FMUL.FTZ R42, R42, c[0x0][0x320] ;  /* 0x0000c8002a2a7a20 */ /* 0x000fe20000410000 */
[----:B------:R-:W-:Y:S01]  /*9bb0*/  FSEL R14, R247, -INF , P3 ;  /* 0xff800000f70e7808 */ /* 0x000fe20001800000 */
[----:B------:R-:W-:Y:S01]  /*9bc0*/  FMUL.FTZ R46, R46, c[0x0][0x320] ;  /* 0x0000c8002e2e7a20 */ /* 0x000fe20000410000 */
[----:B------:R-:W-:Y:S01]  /*9bd0*/  ISETP.GT.AND P3, PT, R2, 0x11, PT ;  /* 0x000000110200780c */ /* 0x000fe20003f64270 */
[----:B------:R-:W-:Y:S01]  /*9be0*/  MUFU.TANH R109, R109 ;  /* 0x0000006d006d7308 */ /* 0x000fe20000002400 */
[----:B------:R-:W-:Y:S01]  /*9bf0*/  FSEL R15, R246, -INF , P2 ;  /* 0xff800000f60f7808 */ /* 0x000fe20001000000 */
[----:B------:R-:W-:Y:S01]  /*9c00*/  FMUL.FTZ R48, R48, c[0x0][0x320] ;  /* 0x0000c80030307a20 */ /* 0x000fe20000410000 */
[----:B------:R-:W-:Y:S01]  /*9c10*/  FSEL R28, R242, -INF , P3 ;  /* 0xff800000f21c7808 */ /* 0x000fe20001800000 */
[----:B------:R-:W-:Y:S01]  /*9c20*/  FMUL.FTZ R47, R47, c[0x0][0x320] ;  /* 0x0000c8002f2f7a20 */ /* 0x000fe20000410000 */
[----:B------:R-:W-:Y:S01]  /*9c30*/  ISETP.GT.AND P3, PT, R0, 0x18, PT ;  /* 0x000000180000780c */ /* 0x000fe20003f64270 */
[----:B------:R-:W-:Y:S01]  /*9c40*/  FMUL.FTZ R58, R58, c[0x0][0x320] ;  /* 0x0000c8003a3a7a20 */ /* 0x000fe20000410000 */
[----:B------:R-:W-:Y:S01]  /*9c50*/  FSEL R10, R249, -INF , P0 ;  /* 0xff800000f90a7808 */ /* 0x000fe20000000000 */
[----:B------:R-:W-:Y:S01]  /*9c60*/  FMUL.FTZ R59, R59, c[0x0][0x320] ;  /* 0x0000c8003b3b7a20 */ /* 0x000fe20000410000 */
[----:B-1----:R-:W-:Y:S01]  /*9c70*/  FSEL R37, R219, -INF , P3 ;  /* 0xff800000db257808 */ /* 0x002fe20001800000 */
[----:B------:R-:W1:Y:S01]  /*9c80*/  MUFU.TANH R210, R39 ;  /* 0x0000002700d27308 */ /* 0x000e620000002400 */
[----:B------:R-:W-:Y:S01]  /*9c90*/  FMNMX.FTZ R73, R9, R73, !PT ;  /* 0x0000004909497209 */ /* 0x000fe20007810000 */
[----:B------:R-:W-:Y:S01]  /*9ca0*/  FMUL.FTZ R63, R63, c[0x0][0x320] ;  /* 0x0000c8003f3f7a20 */ /* 0x000fe20000410000 */
[----:B------:R-:W-:Y:S01]  /*9cb0*/  ISETP.GT.AND P1, PT, R5, 0x9, PT ;  /* 0x000000090500780c */ /* 0x000fe20003f24270 */
[----:B------:R-:W-:Y:S01]  /*9cc0*/  FMUL.FTZ R56, R56, c[0x0][0x320] ;  /* 0x0000c80038387a20 */ /* 0x000fe20000410000 */
[----:B------:R-:W-:Y:S01]  /*9cd0*/  FMNMX.FTZ R73, R10, R73, !PT ;  /* 0x000000490a497209 */ /* 0x000fe20007810000 */
[----:B------:R-:W-:Y:S01]  /*9ce0*/  FMUL.FTZ R70, R70, c[0x0][0x320] ;  /* 0x0000c80046467a20 */ /* 0x000fe20000410000 */
[----:B------:R-:W-:Y:S01]  /*9cf0*/  FSEL R24, R250, -INF , P1 ;  /* 0xff800000fa187808 */ /* 0x000fe20000800000 */
[----:B------:R-:W-:Y:S01]  /*9d00*/  FMUL.FTZ R74, R74, c[0x0][0x320] ;  /* 0x0000c8004a4a7a20 */ /* 0x000fe20000410000 */
[----:B------:R-:W-:Y:S01]  /*9d10*/  FMNMX.FTZ R73, R11, R73, !PT ;  /* 0x000000490b497209 */ /* 0x000fe20007810000 */
[----:B------:R-:W-:Y:S01]  /*9d20*/  MUFU.TANH R208, R41 ;  /* 0x0000002900d07308 */ /* 0x000fe20000002400 */
[----:B------:R-:W-:Y:S01]  /*9d30*/  ISETP.GT.AND P0, PT, R4, 0x11, PT ;  /* 0x000000110400780c */ /* 0x000fe20003f04270 */
[----:B------:R-:W-:Y:S01]  /*9d40*/  FMUL.FTZ R72, R72, c[0x0][0x320] ;  /* 0x0000c80048487a20 */ /* 0x000fe20000410000 */
[----:B------:R-:W-:Y:S01]  /*9d50*/  ISETP.GT.AND P2, PT, R0, 0x10, PT ;  /* 0x000000100000780c */ /* 0x000fe20003f44270 */
[----:B------:R-:W-:Y:S01]  /*9d60*/  FMUL.FTZ R75, R75, c[0x0][0x320] ;  /* 0x0000c8004b4b7a20 */ /* 0x000fe20000410000 */
[----:B------:R-:W-:Y:S01]  /*9d70*/  FSEL R26, R244, -INF , P0 ;  /* 0xff800000f41a7808 */ /* 0x000fe20000000000 */
[----:B------:R-:W-:Y:S01]  /*9d80*/  FMUL.FTZ R77, R77, c[0x0][0x320] ;  /* 0x0000c8004d4d7a20 */ /* 0x000fe20000410000 */
[----:B------:R-:W-:Y:S01]  /*9d90*/  IADD3 R244, R216, -0x1, RZ ;  /* 0xffffffffd8f47810 */ /* 0x000fe20007ffe0ff */
[----:B------:R-:W-:Y:S01]  /*9da0*/  FMUL.FTZ R71, R71, c[0x0][0x320] ;  /* 0x0000c80047477a20 */ /* 0x000fe20000410000 */
[----:B------:R-:W-:Y:S01]  /*9db0*/  ISETP.GT.AND P0, PT, R5, 0x10, PT ;  /* 0x000000100500780c */ /* 0x000fe20003f04270 */
[----:B------:R4:W1:Y:S01]  /*9dc0*/  MUFU.TANH R202, R43 ;  /* 0x0000002b00ca7308 */ /* 0x0008620000002400 */
[----:B------:R-:W-:Y:S01]  /*9dd0*/  FSEL R33, R223, -INF , P2 ;  /* 0xff800000df217808 */ /* 0x000fe20001000000 */
[----:B------:R-:W-:Y:S01]  /*9de0*/  FMUL.FTZ R76, R76, c[0x0][0x320] ;  /* 0x0000c8004c4c7a20 */ /* 0x000fe20000410000 */
[----:B------:R-:W-:Y:S01]  /*9df0*/  ISETP.GT.AND P2, PT, R0, 0x19, PT ;  /* 0x000000190000780c */ /* 0x000fe20003f44270 */
[----:B------:R-:W-:Y:S01]  /*9e00*/  FMUL.FTZ R96, R96, c[0x0][0x320] ;  /* 0x0000c80060607a20 */ /* 0x000fe20000410000 */
[----:B------:R-:W-:Y:S01]  /*9e10*/  FSEL R35, R221, -INF , P0 ;  /* 0xff800000dd237808 */ /* 0x000fe20000000000 */
[----:B------:R-:W-:Y:S01]  /*9e20*/  FMUL.FTZ R97, R97, c[0x0][0x320] ;  /* 0x0000c80061617a20 */ /* 0x000fe20000410000 */
[----:B---3--:R-:W-:Y:S01]  /*9e30*/  FSEL R38, R218, -INF , P2 ;  /* 0xff800000da267808 */ /* 0x008fe20001000000 */
[----:B------:R-:W-:Y:S01]  /*9e40*/  FMUL.FTZ R100, R100, c[0x0][0x320] ;  /* 0x0000c80064647a20 */ /* 0x000fe20000410000 */
[----:B------:R-:W-:Y:S01]  /*9e50*/  ISETP.GT.AND P2, PT, R2, 0x18, PT ;  /* 0x000000180200780c */ /* 0x000fe20003f44270 */
[----:B------:R-:W-:Y:S01]  /*9e60*/  MUFU.TANH R203, R42 ;  /* 0x0000002a00cb7308 */ /* 0x000fe20000002400 */
[----:B------:R-:W-:Y:S01]  /*9e70*/  ISETP.GT.AND P0, PT, R5, 0x19, PT ;  /* 0x000000190500780c */ /* 0x000fe20003f04270 */
[----:B------:R-:W-:Y:S01]  /*9e80*/  FMUL.FTZ R112, R112, c[0x0][0x320] ;  /* 0x0000c80070707a20 */ /* 0x000fe20000410000 */
[----:B--2---:R-:W-:Y:S01]  /*9e90*/  FSEL R31, R31, -INF , P2 ;  /* 0xff8000001f1f7808 */ /* 0x004fe20001000000 */
[----:B------:R-:W-:Y:S01]  /*9ea0*/  FMUL.FTZ R106, R106, c[0x0][0x320] ;  /* 0x0000c8006a6a7a20 */ /* 0x000fe20000410000 */
[----:B------:R-:W-:Y:S01]  /*9eb0*/  ISETP.GT.AND P2, PT, R2, 0x21, PT ;  /* 0x000000210200780c */ /* 0x000fe20003f44270 */
[----:B------:R-:W-:Y:S01]  /*9ec0*/  FMUL.FTZ R113, R113, c[0x0][0x320] ;  /* 0x0000c80071717a20 */ /* 0x000fe20000410000 */
[----:B------:R-:W-:Y:S01]  /*9ed0*/  ISETP.GT.AND P3, PT, R4, 0x19, PT ;  /* 0x000000190400780c */ /* 0x000fe20003f64270 */
[----:B------:R-:W-:Y:S01]  /*9ee0*/  FMUL.FTZ R57, R57, c[0x0][0x320] ;  /* 0x0000c80039397a20 */ /* 0x000fe20000410000 */
[----:B------:R-:W-:Y:S01]  /*9ef0*/  FSEL R40, R215, -INF , P0 ;  /* 0xff800000d7287808 */ /* 0x000fe20000000000 */
[----:B------:R1:W-:Y:S01]  /*9f00*/  MUFU.TANH R201, R44 ;  /* 0x0000002c00c97308 */ /* 0x0003e20000002400 */
[----:B------:R-:W-:Y:S01]  /*9f10*/  FSEL R30, R30, -INF , P3 ;  /* 0xff8000001e1e7808 */ /* 0x000fe20001800000 */
[----:B------:R-:W-:Y:S01]  /*9f20*/  FMUL.FTZ R101, R101, c[0x0][0x320] ;  /* 0x0000c80065657a20 */ /* 0x000fe20000410000 */
[----:B------:R-:W-:Y:S01]  /*9f30*/  ISETP.GT.AND P3, PT, R2, 0x20, PT ;  /* 0x000000200200780c */ /* 0x000fe20003f64270 */
[----:B------:R-:W-:Y:S01]  /*9f40*/  FMUL.FTZ R104, R104, c[0x0][0x320] ;  /* 0x0000c80068687a20 */ /* 0x000fe20000410000 */
[----:B------:R-:W-:Y:S01]  /*9f50*/  FMNMX.FTZ R6, R13, R6, !PT ;  /* 0x000000060d067209 */ /* 0x000fe20007810000 */
[----:B------:R-:W-:Y:S01]  /*9f60*/  FMUL.FTZ R108, R108, c[0x0][0x320] ;  /* 0x0000c8006c6c7a20 */ /* 0x000fe20000410000 */
[----:B----4-:R-:W-:Y:S02]  /*9f70*/  FSEL R43, R211, -INF , P3 ;  /* 0xff800000d32b7808 */ /* 0x010fe40001800000 */
[----:B------:R-:W-:Y:S01]  /*9f80*/  ISETP.GT.AND P3, PT, R5, 0x21, PT ;  /* 0x000000210500780c */ /* 0x000fe20003f64270 */
[----:B------:R-:W-:Y:S01]  /*9f90*/  MUFU.TANH R113, R113 ;  /* 0x0000007100717308 */ /* 0x000fe20000002400 */
[----:B------:R-:W-:Y:S02]  /*9fa0*/  FMNMX.FTZ R6, R14, R6, !PT ;  /* 0x000000060e067209 */ /* 0x000fe40007810000 */
[C---:B------:R-:W-:Y:S02]  /*9fb0*/  ISETP.GT.AND P1, PT, R4.reuse, 0x10, PT ;  /* 0x000000100400780c */ /* 0x040fe40003f24270 */
[----:B------:R-:W-:Y:S02]  /*9fc0*/  ISETP.GT.AND P5, PT, R4, 0x18, PT ;  /* 0x000000180400780c */ /* 0x000fe40003fa4270 */
[----:B------:R-:W-:Y:S02]  /*9fd0*/  FSEL R25, R245, -INF , P1 ;  /* 0xff800000f5197808 */ /* 0x000fe40000800000 */
[----:B------:R-:W-:Y:S01]  /*9fe0*/  ISETP.GT.AND P1, PT, R0, 0x11, PT ;  /* 0x000000110000780c */ /* 0x000fe20003f24270 */
[----:B------:R2:W-:Y:S01]  /*9ff0*/  MUFU.TANH R192, R52 ;  /* 0x0000003400c07308 */ /* 0x0005e20000002400 */
[----:B------:R-:W-:Y:S02]  /*a000*/  FSEL R29, R29, -INF , P5 ;  /* 0xff8000001d1d7808 */ /* 0x000fe40002800000 */
[----:B------:R-:W-:Y:S02]  /*a010*/  FSEL R34, R222, -INF , P1 ;  /* 0xff800000de227808 */ /* 0x000fe40000800000 */
[----:B------:R-:W-:Y:S02]  /*a020*/  ISETP.GT.AND P1, PT, R5, 0x18, PT ;  /* 0x000000180500780c */ /* 0x000fe40003f24270 */
[----:B-1----:R-:W-:Y:S02]  /*a030*/  FSEL R44, R210, -INF , P2 ;  /* 0xff800000d22c7808 */ /* 0x002fe40001000000 */
[----:B------:R-:W-:Y:S01]  /*a040*/  FSEL R39, R217, -INF , P1 ;  /* 0xff800000d9277808 */ /* 0x000fe20000800000 */
[----:B------:R-:W-:Y:S01]  /*a050*/  MUFU.TANH R200, R45 ;  /* 0x0000002d00c87308 */ /* 0x000fe20000002400 */
[----:B------:R-:W-:Y:S02]  /*a060*/  ISETP.GT.AND P1, PT, R2, 0x19, PT ;  /* 0x000000190200780c */ /* 0x000fe40003f24270 */
[----:B------:R-:W-:Y:S02]  /*a070*/  ISETP.GT.AND P2, PT, R0, 0x28, PT ;  /* 0x000000280000780c */ /* 0x000fe40003f44270 */
[----:B------:R-:W-:Y:S02]  /*a080*/  FSEL R32, R32, -INF , P1 ;  /* 0xff80000020207808 */ /* 0x000fe40000800000 */
[----:B------:R-:W-:Y:S02]  /*a090*/  ISETP.GT.AND P1, PT, R0, 0x20, PT ;  /* 0x000000200000780c */ /* 0x000fe40003f24270 */
[----:B------:R-:W-:Y:S01]  /*a0a0*/  FMNMX.FTZ R73, R25, R73, !PT ;  /* 0x0000004919497209 */ /* 0x000fe20007810000 */
[----:B------:R-:W-:Y:S01]  /*a0b0*/  MUFU.TANH R194, R46 ;  /* 0x0000002e00c27308 */ /* 0x000fe20000002400 */
[----:B------:R-:W-:Y:S02]  /*a0c0*/  ISETP.GT.AND P0, PT, R4, 0x20, PT ;  /* 0x000000200400780c */ /* 0x000fe40003f04270 */
[----:B------:R-:W-:Y:S02]  /*a0d0*/  FMNMX.FTZ R73, R26, R73, !PT ;  /* 0x000000491a497209 */ /* 0x000fe40007810000 */
[----:B--2---:R-:W-:Y:S02]  /*a0e0*/  FSEL R52, R202, -INF , P3 ;  /* 0xff800000ca347808 */ /* 0x004fe40001800000 */
[----:B------:R-:W-:Y:S02]  /*a0f0*/  FSEL R41, R213, -INF , P0 ;  /* 0xff800000d5297808 */ /* 0x000fe40000000000 */
[----:B------:R-:W-:Y:S01]  /*a100*/  ISETP.GT.AND P0, PT, R0, 0x21, PT ;  /* 0x000000210000780c */ /* 0x000fe20003f04270 */
[----:B------:R-:W1:Y:S01]  /*a110*/  MUFU.TANH R45, R48 ;  /* 0x00000030002d7308 */ /* 0x000e620000002400 */
[----:B------:R-:W-:Y:S02]  /*a120*/  FMNMX.FTZ R73, R29, R73, !PT ;  /* 0x000000491d497209 */ /* 0x000fe40007810000 */
[----:B------:R-:W-:Y:S02]  /*a130*/  ISETP.GT.AND P5, PT, R4, 0x21, PT ;  /* 0x000000210400780c */ /* 0x000fe40003fa4270 */
[----:B------:R-:W-:Y:S02]  /*a140*/  FMNMX.FTZ R73, R30, R73, !PT ;  /* 0x000000491e497209 */ /* 0x000fe40007810000 */
[----:B------:R-:W-:Y:S02]  /*a150*/  FSEL R42, R212, -INF , P5 ;  /* 0xff800000d42a7808 */ /* 0x000fe40002800000 */
[----:B------:R-:W-:Y:S01]  /*a160*/  ISETP.GT.AND P5, PT, R5, 0x20, PT ;  /* 0x000000200500780c */ /* 0x000fe20003fa4270 */
[----:B------:R2:W3:Y:S01]  /*a170*/  MUFU.TANH R46, R49 ;  /* 0x00000031002e7308 */ /* 0x0004e20000002400 */
[----:B------:R-:W-:Y:S02]  /*a180*/  ISETP.GT.AND P3, PT, R4, 0x28, PT ;  /* 0x000000280400780c */ /* 0x000fe40003f64270 */
[----:B------:R-:W-:Y:S04]  /*a190*/  FMNMX.FTZ R73, R41, R73, !PT ;  /* 0x0000004929497209 */ /* 0x000fe80007810000 */
[----:B------:R-:W-:Y:S03]  /*a1a0*/  FMNMX.FTZ R73, R42, R73, !PT ;  /* 0x000000492a497209 */ /* 0x000fe60007810000 */
[----:B------:R4:W-:Y:S01]  /*a1b0*/  MUFU.TANH R48, R51 ;  /* 0x0000003300307308 */ /* 0x0009e20000002400 */
[----:B-1----:R-:W-:Y:S02]  /*a1c0*/  FSEL R45, R45, -INF , P3 ;  /* 0xff8000002d2d7808 */ /* 0x002fe40001800000 */
[----:B------:R-:W-:Y:S02]  /*a1d0*/  ISETP.GT.AND P3, PT, R4, 0x31, PT ;  /* 0x000000310400780c */ /* 0x000fe40003f64270 */
[----:B------:R-:W-:Y:S05]  /*a1e0*/  FMNMX.FTZ R73, R45, R73, !PT ;  /* 0x000000492d497209 */ /* 0x000fea0007810000 */
[----:B------:R1:W-:Y:S01]  /*a1f0*/  MUFU.TANH R191, R53 ;  /* 0x0000003500bf7308 */ /* 0x0003e20000002400 */
[----:B--2---:R-:W-:Y:S02]  /*a200*/  FSEL R49, R209, -INF , P1 ;  /* 0xff800000d1317808 */ /* 0x004fe40000800000 */
[----:B------:R-:W-:Y:S07]  /*a210*/  ISETP.GT.AND P1, PT, R0, 0x29, PT ;  /* 0x000000290000780c */ /* 0x000fee0003f24270 */
[----:B------:R-:W2:Y:S01]  /*a220*/  MUFU.TANH R193, R47 ;  /* 0x0000002f00c17308 */ /* 0x000ea20000002400 */
[----:B----4-:R-:W-:Y:S02]  /*a230*/  FSEL R51, R203, -INF , P5 ;  /* 0xff800000cb337808 */ /* 0x010fe40002800000 */
[----:B------:R-:W-:Y:S07]  /*a240*/  ISETP.GT.AND P5, PT, R5, 0x29, PT ;  /* 0x000000290500780c */ /* 0x000fee0003fa4270 */
[----:B------:R4:W-:Y:S01]  /*a250*/  MUFU.TANH R190, R54 ;  /* 0x0000003600be7308 */ /* 0x0009e20000002400 */
[----:B-1----:R-:W-:Y:S02]  /*a260*/  FSEL R53, R201, -INF , P2 ;  /* 0xff800000c9357808 */ /* 0x002fe40001000000 */
[----:B------:R-:W-:Y:S07]  /*a270*/  ISETP.GT.AND P2, PT, R4, 0x29, PT ;  /* 0x000000290400780c */ /* 0x000fee0003f44270 */
[----:B------:R2:W-:Y:S01]  /*a280*/  MUFU.TANH R185, R57 ;  /* 0x0000003900b97308 */ /* 0x0005e20000002400 */
[----:B---3--:R-:W-:Y:S02]  /*a290*/  FSEL R46, R46, -INF , P2 ;  /* 0xff8000002e2e7808 */ /* 0x008fe40001000000 */
[----:B------:R-:W-:Y:S02]  /*a2a0*/  ISETP.GT.AND P2, PT, R2, 0x30, PT ;  /* 0x000000300200780c */ /* 0x000fe40003f44270 */
[----:B------:R-:W-:Y:S05]  /*a2b0*/  FMNMX.FTZ R73, R46, R73, !PT ;  /* 0x000000492e497209 */ /* 0x000fea0007810000 */
[----:B------:R-:W1:Y:S01]  /*a2c0*/  MUFU.TANH R47, R50 ;  /* 0x00000032002f7308 */ /* 0x000e620000002400 */
[----:B----4-:R-:W-:Y:S02]  /*a2d0*/  FSEL R54, R200, -INF , P1 ;  /* 0xff800000c8367808 */ /* 0x010fe40000800000 */
[----:B------:R-:W-:Y:S07]  /*a2e0*/  ISETP.GT.AND P1, PT, R2, 0x28, PT ;  /* 0x000000280200780c */ /* 0x000fee0003f24270 */
[----:B------:R3:W-:Y:S01]  /*a2f0*/  MUFU.TANH R187, R58 ;  /* 0x0000003a00bb7308 */ /* 0x0007e20000002400 */
[----:B--2---:R-:W-:Y:S02]  /*a300*/  FSEL R57, R193, -INF , P5 ;  /* 0xff800000c1397808 */ /* 0x004fe40002800000 */
[----:B------:R-:W-:Y:S07]  /*a310*/  ISETP.GT.AND P5, PT, R4, 0x30, PT ;  /* 0x000000300400780c */ /* 0x000fee0003fa4270 */
[----:B------:R2:W-:Y:S01]  /*a320*/  MUFU.TANH R189, R60 ;  /* 0x0000003c00bd7308 */ /* 0x0005e20000002400 */
[----:B-1----:R-:W-:Y:S02]  /*a330*/  FSEL R47, R47, -INF , P1 ;  /* 0xff8000002f2f7808 */ /* 0x002fe40000800000 */
[----:B------:R-:W-:Y:S02]  /*a340*/  ISETP.GT.AND P1, PT, R2, 0x31, PT ;  /* 0x000000310200780c */ /* 0x000fe40003f24270 */
[----:B------:R-:W-:Y:S05]  /*a350*/  FSEL R50, R208, -INF , P0 ;  /* 0xff800000d0327808 */ /* 0x000fea0000000000 */
[----:B------:R-:W-:Y:S01]  /*a360*/  MUFU.TANH R186, R55 ;  /* 0x0000003700ba7308 */ /* 0x000fe20000002400 */
[----:B------:R-:W-:Y:S02]  /*a370*/  ISETP.GT.AND P0, PT, R5, 0x28, PT ;  /* 0x000000280500780c */ /* 0x000fe40003f04270 */
[----:B---3--:R-:W-:Y:S02]  /*a380*/  FSEL R58, R192, -INF , P5 ;  /* 0xff800000c03a7808 */ /* 0x008fe40002800000 */
[----:B------:R-:W-:Y:S02]  /*a390*/  ISETP.GT.AND P5, PT, R0, 0x31, PT ;  /* 0x000000310000780c */ /* 0x000fe40003fa4270 */
[----:B------:R-:W-:Y:S03]  /*a3a0*/  FMNMX.FTZ R73, R58, R73, !PT ;  /* 0x000000493a497209 */ /* 0x000fe60007810000 */
[----:B------:R1:W3:Y:S01]  /*a3b0*/  MUFU.TANH R188, R59 ;  /* 0x0000003b00bc7308 */ /* 0x0002e20000002400 */
[----:B------:R-:W-:Y:S02]  /*a3c0*/  FSEL R185, R185, -INF , P5 ;  /* 0xff800000b9b97808 */ /* 0x000fe40002800000 */
[C---:B------:R-:W-:Y:S02]  /*a3d0*/  ISETP.GT.AND P5, PT, R5.reuse, 0x38, PT ;  /* 0x000000380500780c */ /* 0x040fe40003fa4270 */
[----:B--2---:R-:W-:Y:S02]  /*a3e0*/  FSEL R60, R190, -INF , P2 ;  /* 0xff800000be3c7808 */ /* 0x004fe40001000000 */
[----:B------:R-:W-:Y:S03]  /*a3f0*/  ISETP.GT.AND P2, PT, R5, 0x31, PT ;  /* 0x000000310500780c */ /* 0x000fe60003f44270 */
[----:B------:R2:W-:Y:S10]  /*a400*/  MUFU.TANH R195, R61 ;  /* 0x0000003d00c37308 */ /* 0x0005f40000002400 */
[----:B------:R-:W4:Y:S01]  /*a410*/  MUFU.TANH R55, R62 ;  /* 0x0000003e00377308 */ /* 0x000f220000002400 */
[----:B-1----:R-:W-:Y:S02]  /*a420*/  FSEL R59, R191, -INF , P3 ;  /* 0xff800000bf3b7808 */ /* 0x002fe40001800000 */
[----:B------:R-:W-:Y:S02]  /*a430*/  ISETP.GT.AND P3, PT, R5, 0x30, PT ;  /* 0x000000300500780c */ /* 0x000fe40003f64270 */
[----:B---3--:R-:W-:Y:S05]  /*a440*/  FSEL R188, R188, -INF , P2 ;  /* 0xff800000bcbc7808 */ /* 0x008fea0001000000 */
[----:B------:R-:W1:Y:S01]  /*a450*/  MUFU.TANH R62, R64 ;  /* 0x00000040003e7308 */ /* 0x000e620000002400 */
[----:B------:R-:W-:Y:S02]  /*a460*/  ISETP.GT.AND P2, PT, R4, 0x38, PT ;  /* 0x000000380400780c */ /* 0x000fe40003f44270 */
[----:B------:R-:W-:Y:S02]  /*a470*/  FSEL R187, R187, -INF , P3 ;  /* 0xff800000bbbb7808 */ /* 0x000fe40001800000 */
[----:B--2---:R-:W-:Y:S02]  /*a480*/  FSEL R61, R186, -INF , P1 ;  /* 0xff800000ba3d7808 */ /* 0x004fe40000800000 */
[----:B------:R-:W-:Y:S02]  /*a490*/  ISETP.GT.AND P1, PT, R0, 0x38, PT ;  /* 0x000000380000780c */ /* 0x000fe40003f24270 */
[----:B------:R-:W-:Y:S01]  /*a4a0*/  ISETP.GT.AND P3, PT, R5, 0x39, PT ;  /* 0x000000390500780c */ /* 0x000fe20003f64270 */
[----:B------:R-:W2:Y:S01]  /*a4b0*/  MUFU.TANH R214, R63 ;  /* 0x0000003f00d67308 */ /* 0x000ea20000002400 */
[----:B------:R-:W-:Y:S02]  /*a4c0*/  FSEL R189, R189, -INF , P1 ;  /* 0xff800000bdbd7808 */ /* 0x000fe40000800000 */
[----:B------:R-:W-:Y:S02]  /*a4d0*/  ISETP.GT.AND P1, PT, R4, 0x39, PT ;  /* 0x000000390400780c */ /* 0x000fe40003f24270 */
[----:B----4-:R-:W-:Y:S02]  /*a4e0*/  FSEL R199, R55, -INF , P5 ;  /* 0xff80000037c77808 */ /* 0x010fe40002800000 */
[----:B------:R-:W-:Y:S02]  /*a4f0*/  ISETP.GT.AND P5, PT, R2, 0x39, PT ;  /* 0x000000390200780c */ /* 0x000fe40003fa4270 */
[----:B------:R-:W-:Y:S01]  /*a500*/  FMNMX.FTZ R73, R59, R73, !PT ;  /* 0x000000493b497209 */ /* 0x000fe20007810000 */
[----:B------:R-:W3:Y:S01]  /*a510*/  MUFU.TANH R63, R65 ;  /* 0x00000041003f7308 */ /* 0x000ee20000002400 */
[----:B-1----:R-:W-:Y:S02]  /*a520*/  FSEL R62, R62, -INF , P2 ;  /* 0xff8000003e3e7808 */ /* 0x002fe40001000000 */
[----:B------:R-:W-:Y:S02]  /*a530*/  ISETP.GT.AND P2, PT, R4, 0x41, PT ;  /* 0x000000410400780c */ /* 0x000fe40003f44270 */
[----:B------:R-:W-:Y:S05]  /*a540*/  FMNMX.FTZ R73, R62, R73, !PT ;  /* 0x000000493e497209 */ /* 0x000fea0007810000 */
[----:B------:R1:W-:Y:S01]  /*a550*/  MUFU.TANH R184, R56 ;  /* 0x0000003800b87308 */ /* 0x0003e20000002400 */
[----:B--2---:R-:W-:Y:S02]  /*a560*/  FSEL R214, R214, -INF , P3 ;  /* 0xff800000d6d67808 */ /* 0x004fe40001800000 */
[----:B------:R-:W-:Y:S07]  /*a570*/  ISETP.GT.AND P3, PT, R4, 0x40, PT ;  /* 0x000000400400780c */ /* 0x000fee0003f64270 */
[----:B------:R-:W2:Y:S01]  /*a580*/  MUFU.TANH R68, R68 ;  /* 0x0000004400447308 */ /* 0x000ea20000002400 */
[----:B---3--:R-:W-:Y:S02]  /*a590*/  FSEL R63, R63, -INF , P1 ;  /* 0xff8000003f3f7808 */ /* 0x008fe40000800000 */
[----:B------:R-:W-:Y:S02]  /*a5a0*/  ISETP.GT.AND P1, PT, R2, 0x40, PT ;  /* 0x000000400200780c */ /* 0x000fe40003f24270 */
[----:B------:R-:W-:Y:S05]  /*a5b0*/  FMNMX.FTZ R73, R63, R73, !PT ;  /* 0x000000493f497209 */ /* 0x000fea0007810000 */
[----:B------:R-:W3:Y:S01]  /*a5c0*/  MUFU.TANH R69, R69 ;  /* 0x0000004500457308 */ /* 0x000ee20000002400 */
[----:B-1----:R-:W-:Y:S02]  /*a5d0*/  FSEL R56, R194, -INF , P0 ;  /* 0xff800000c2387808 */ /* 0x002fe40000000000 */
[----:B------:R-:W-:Y:S07]  /*a5e0*/  ISETP.GT.AND P0, PT, R2, 0x29, PT ;  /* 0x000000290200780c */ /* 0x000fee0003f04270 */
[----:B------:R-:W-:Y:S01]  /*a5f0*/  MUFU.TANH R67, R67 ;  /* 0x0000004300437308 */ /* 0x000fe20000002400 */
[----:B------:R-:W-:Y:S02]  /*a600*/  FSEL R48, R48, -INF , P0 ;  /* 0xff80000030307808 */ /* 0x000fe40000000000 */
[----:B------:R-:W-:Y:S02]  /*a610*/  ISETP.GT.AND P0, PT, R0, 0x30, PT ;  /* 0x000000300000780c */ /* 0x000fe40003f04270 */
[----:B--2---:R-:W-:Y:S02]  /*a620*/  FSEL R210, R68, -INF , P3 ;  /* 0xff80000044d27808 */ /* 0x004fe40001800000 */
[----:B------:R-:W-:Y:S02]  /*a630*/  FSEL R184, R184, -INF , P0 ;  /* 0xff800000b8b87808 */ /* 0x000fe40000000000 */
[----:B------:R-:W-:Y:S01]  /*a640*/  FMNMX.FTZ R73, R210, R73, !PT ;  /* 0x00000049d2497209 */ /* 0x000fe20007810000 */
[----:B------:R-:W1:Y:S01]  /*a650*/  MUFU.TANH R70, R70 ;  /* 0x0000004600467308 */ /* 0x000e620000002400 */
[C---:B------:R-:W-:Y:S02]  /*a660*/  ISETP.GT.AND P0, PT, R0.reuse, 0x39, PT ;  /* 0x000000390000780c */ /* 0x040fe40003f04270 */
[----:B------:R-:W-:Y:S02]  /*a670*/  ISETP.GT.AND P3, PT, R0, 0x41, PT ;  /* 0x000000410000780c */ /* 0x000fe40003f64270 */
[----:B---3--:R-:W-:Y:S02]  /*a680*/  FSEL R218, R69, -INF , P2 ;  /* 0xff80000045da7808 */ /* 0x008fe40001000000 */
[----:B------:R-:W2:Y:S01]  /*a690*/  LDL.64 R68, [R1+0x58] ;  /* 0x0000580001447983 */ /* 0x000ea20000100a00 */
[----:B------:R-:W-:Y:S02]  /*a6a0*/  ISETP.GT.AND P2, PT, R5, 0x40, PT ;  /* 0x000000400500780c */ /* 0x000fe40003f44270 */
[----:B------:R-:W3:Y:S01]  /*a6b0*/  MUFU.TANH R74, R74 ;  /* 0x0000004a004a7308 */ /* 0x000ee20000002400 */
[----:B------:R-:W-:Y:S02]  /*a6c0*/  FMNMX.FTZ R73, R218, R73, !PT ;  /* 0x00000049da497209 */ /* 0x000fe40007810000 */
[----:B------:R-:W-:Y:S02]  /*a6d0*/  FSEL R195, R195, -INF , P0 ;  /* 0xff800000c3c37808 */ /* 0x000fe40000000000 */
[----:B------:R-:W-:Y:S02]  /*a6e0*/  ISETP.GT.AND P0, PT, R2, 0x38, PT ;  /* 0x000000380200780c */ /* 0x000fe40003f04270 */
[----:B------:R-:W-:Y:S01]  /*a6f0*/  FSEL R252, R17, -INF , P3 ;  /* 0xff80000011fc7808 */ /* 0x000fe20001800000 */
[----:B------:R-:W-:Y:S01]  /*a700*/  FMUL.FTZ R17, R103, c[0x0][0x320] ;  /* 0x0000c80067117a20 */ /* 0x000fe20000410000 */
[C---:B------:R-:W-:Y:S01]  /*a710*/  ISETP.GT.AND P3, PT, R5.reuse, 0x48, PT ;  /* 0x000000480500780c */ /* 0x040fe20003f64270 */
[----:B------:R4:W-:Y:S01]  /*a720*/  MUFU.TANH R248, R89 ;  /* 0x0000005900f87308 */ /* 0x0009e20000002400 */
[----:B-1----:R-:W-:Y:S02]  /*a730*/  FSEL R222, R70, -INF , P1 ;  /* 0xff80000046de7808 */ /* 0x002fe40000800000 */
[----:B------:R-:W-:Y:S07]  /*a740*/  ISETP.GT.AND P1, PT, R5, 0x41, PT ;  /* 0x000000410500780c */ /* 0x000fee0003f24270 */
[----:B------:R-:W1:Y:S01]  /*a750*/  MUFU.TANH R72, R72 ;  /* 0x0000004800487308 */ /* 0x000e620000002400 */
[----:B---3--:R-:W-:Y:S02]  /*a760*/  FSEL R74, R74, -INF , P2 ;  /* 0xff8000004a4a7808 */ /* 0x008fe40001000000 */
[----:B------:R-:W-:Y:S07]  /*a770*/  ISETP.GT.AND P2, PT, R4, 0x48, PT ;  /* 0x000000480400780c */ /* 0x000fee0003f44270 */
[----:B------:R-:W3:Y:S01]  /*a780*/  MUFU.TANH R75, R75 ;  /* 0x0000004b004b7308 */ /* 0x000ee20000002400 */
[----:B----4-:R-:W-:Y:S02]  /*a790*/  FSEL R89, R67, -INF , P5 ;  /* 0xff80000043597808 */ /* 0x010fe40002800000 */
[----:B------:R-:W-:Y:S07]  /*a7a0*/  ISETP.GT.AND P5, PT, R0, 0x40, PT ;  /* 0x000000400000780c */ /* 0x000fee0003fa4270 */
[----:B------:R-:W4:Y:S01]  /*a7b0*/  MUFU.TANH R80, R80 ;  /* 0x0000005000507308 */ /* 0x000f220000002400 */
[----:B-1----:R-:W-:Y:S02]  /*a7c0*/  FSEL R72, R72, -INF , P5 ;  /* 0xff80000048487808 */ /* 0x002fe40002800000 */
[----:B------:R-:W-:Y:S07]  /*a7d0*/  ISETP.GT.AND P5, PT, R0, 0x49, PT ;  /* 0x000000490000780c */ /* 0x000fee0003fa4270 */
[----:B------:R-:W1:Y:S01]  /*a7e0*/  MUFU.TANH R77, R77 ;  /* 0x0000004d004d7308 */ /* 0x000e620000002400 */
[----:B---3--:R-:W-:Y:S02]  /*a7f0*/  FSEL R75, R75, -INF , P1 ;  /* 0xff8000004b4b7808 */ /* 0x008fe40000800000 */
[----:B------:R-:W-:Y:S07]  /*a800*/  ISETP.GT.AND P1, PT, R4, 0x49, PT ;  /* 0x000000490400780c */ /* 0x000fee0003f24270 */
[----:B------:R-:W3:Y:S01]  /*a810*/  MUFU.TANH R81, R81 ;  /* 0x0000005100517308 */ /* 0x000ee20000002400 */
[----:B----4-:R-:W-:Y:S02]  /*a820*/  FSEL R209, R80, -INF , P2 ;  /* 0xff80000050d17808 */ /* 0x010fe40001000000 */
[C---:B------:R-:W-:Y:S02]  /*a830*/  ISETP.GT.AND P2, PT, R4.reuse, 0x58, PT ;  /* 0x000000580400780c */ /* 0x040fe40003f44270 */
[----:B------:R-:W-:Y:S05]  /*a840*/  FMNMX.FTZ R73, R209, R73, !PT ;  /* 0x00000049d1497209 */ /* 0x000fea0007810000 */
[----:B------:R-:W4:Y:S01]  /*a850*/  MUFU.TANH R66, R66 ;  /* 0x0000004200427308 */ /* 0x000f220000002400 */
[----:B-1----:R-:W-:Y:S02]  /*a860*/  FSEL R7, R77, -INF , P5 ;  /* 0xff8000004d077808 */ /* 0x002fe40002800000 */
[C---:B------:R-:W-:Y:S07]  /*a870*/  ISETP.GT.AND P5, PT, R4.reuse, 0x50, PT ;  /* 0x000000500400780c */ /* 0x040fee0003fa4270 */
[----:B------:R4:W-:Y:S01]  /*a880*/  MUFU.TANH R249, R88 ;  /* 0x0000005800f97308 */ /* 0x0009e20000002400 */
[----:B---3--:R-:W-:Y:S02]  /*a890*/  FSEL R213, R81, -INF , P1 ;  /* 0xff80000051d57808 */ /* 0x008fe40000800000 */
[----:B------:R-:W-:Y:S02]  /*a8a0*/  ISETP.GT.AND P1, PT, R4, 0x59, PT ;  /* 0x000000590400780c */ /* 0x000fe40003f24270 */
[----:B------:R-:W-:Y:S05]  /*a8b0*/  FMNMX.FTZ R73, R213, R73, !PT ;  /* 0x00000049d5497209 */ /* 0x000fea0007810000 */
[----:B------:R-:W1:Y:S10]  /*a8c0*/  MUFU.TANH R78, R78 ;  /* 0x0000004e004e7308 */ /* 0x000e740000002400 */
[----:B------:R-:W3:Y:S01]  /*a8d0*/  MUFU.TANH R84, R84 ;  /* 0x0000005400547308 */ /* 0x000ee20000002400 */
[----:B----4-:R-:W-:Y:S02]  /*a8e0*/  FSEL R88, R66, -INF , P0 ;  /* 0xff80000042587808 */ /* 0x010fe40000000000 */
[----:B------:R-:W4:Y:S01]  /*a8f0*/  LDL.64 R66, [R1+0x60] ;  /* 0x0000600001427983 */ /* 0x000f220000100a00 */
[----:B------:R-:W-:Y:S06]  /*a900*/  ISETP.GT.AND P0, PT, R2, 0x41, PT ;  /* 0x000000410200780c */ /* 0x000fec0003f04270 */
[----:B------:R-:W3:Y:S01]  /*a910*/  MUFU.TANH R71, R71 ;  /* 0x0000004700477308 */ /* 0x000ee20000002400 */
[----:B-1----:R-:W-:Y:S02]  /*a920*/  FSEL R64, R78, -INF , P3 ;  /* 0xff8000004e407808 */ /* 0x002fe40001800000 */
[----:B------:R-:W-:Y:S07]  /*a930*/  ISETP.GT.AND P3, PT, R4, 0x51, PT ;  /* 0x000000510400780c */ /* 0x000fee0003f64270 */
[----:B------:R-:W1:Y:S01]  /*a940*/  MUFU.TANH R85, R85 ;  /* 0x0000005500557308 */ /* 0x000e620000002400 */
[----:B---3--:R-:W-:Y:S01]  /*a950*/  FSEL R245, R84, -INF , P5 ;  /* 0xff80000054f57808 */ /* 0x008fe20002800000 */
[----:B------:R-:W-:Y:S01]  /*a960*/  IMAD.MOV.U32 R84, RZ, RZ, R74 ;  /* 0x000000ffff547224 */ /* 0x000fe200078e004a */
[----:B------:R-:W-:Y:S01]  /*a970*/  ISETP.GT.AND P5, PT, R4, 0x61, PT ;  /* 0x000000610400780c */ /* 0x000fe20003fa4270 */
[----:B------:R-:W-:Y:S01]  /*a980*/  FMUL.FTZ R74, R111, c[0x0][0x320] ;  /* 0x0000c8006f4a7a20 */ /* 0x000fe20000410000 */
[----:B------:R-:W-:Y:S05]  /*a990*/  MOV R111, R64 ;  /* 0x00000040006f7202 */ /* 0x000fea0000000f00 */
[----:B------:R-:W3:Y:S01]  /*a9a0*/  MUFU.TANH R76, R76 ;  /* 0x0000004c004c7308 */ /* 0x000ee20000002400 */
[----:B------:R-:W-:Y:S02]  /*a9b0*/  FMNMX.FTZ R73, R245, R73, !PT ;  /* 0x00000049f5497209 */ /* 0x000fe40007810000 */
[----:B------:R-:W-:Y:S02]  /*a9c0*/  FSEL R243, R71, -INF , P0 ;  /* 0xff80000047f37808 */ /* 0x000fe40000000000 */
[----:B------:R-:W-:Y:S05]  /*a9d0*/  ISETP.GT.AND P0, PT, R0, 0x48, PT ;  /* 0x000000480000780c */ /* 0x000fea0003f04270 */
[----:B------:R-:W-:Y:S01]  /*a9e0*/  MUFU.TANH R74, R74 ;  /* 0x0000004a004a7308 */ /* 0x000fe20000002400 */
[----:B-1----:R-:W-:Y:S01]  /*a9f0*/  FSEL R223, R85, -INF , P3 ;  /* 0xff80000055df7808 */ /* 0x002fe20001800000 */
[----:B------:R-:W-:Y:S01]  /*aa00*/  IMAD.MOV.U32 R85, RZ, RZ, R72 ;  /* 0x000000ffff557224 */ /* 0x000fe200078e0048 */
[----:B------:R-:W-:Y:S02]  /*aa10*/  ISETP.GT.AND P3, PT, R4, 0x68, PT ;  /* 0x000000680400780c */ /* 0x000fe40003f64270 */
[----:B------:R-:W-:Y:S05]  /*aa20*/  FMNMX.FTZ R73, R223, R73, !PT ;  /* 0x00000049df497209 */ /* 0x000fea0007810000 */
[----:B------:R-:W1:Y:S01]  /*aa30*/  MUFU.TANH R96, R96 ;  /* 0x0000006000607308 */ /* 0x000e620000002400 */
[----:B---3--:R-:W-:Y:S02]  /*aa40*/  FSEL R65, R76, -INF , P0 ;  /* 0xff8000004c417808 */ /* 0x008fe40000000000 */
[----:B------:R-:W-:Y:S07]  /*aa50*/  ISETP.GT.AND P0, PT, R2, 0x48, PT ;  /* 0x000000480200780c */ /* 0x000fee0003f04270 */
[----:B------:R-:W3:Y:S10]  /*aa60*/  MUFU.TANH R82, R82 ;  /* 0x0000005200527308 */ /* 0x000ef40000002400 */
[----:B------:R-:W3:Y:S01]  /*aa70*/  MUFU.TANH R97, R97 ;  /* 0x0000006100617308 */ /* 0x000ee20000002400 */
[----:B-1----:R-:W-:Y:S02]  /*aa80*/  FSEL R219, R96, -INF , P2 ;  /* 0xff80000060db7808 */ /* 0x002fe40001000000 */
[----:B------:R-:W-:Y:S02]  /*aa90*/  ISETP.GT.AND P2, PT, R4, 0x69, PT ;  /* 0x000000690400780c */ /* 0x000fe40003f44270 */
[----:B------:R-:W-:Y:S05]  /*aaa0*/  FMNMX.FTZ R73, R219, R73, !PT ;  /* 0x00000049db497209 */ /* 0x000fea0007810000 */
[----:B------:R-:W1:Y:S01]  /*aab0*/  MUFU.TANH R100, R100 ;  /* 0x0000006400647308 */ /* 0x000e620000002400 */
[----:B------:R-:W-:Y:S02]  /*aac0*/  FSEL R193, R113, -INF , P2 ;  /* 0xff80000071c17808 */ /* 0x000fe40001000000 */
[----:B------:R-:W-:Y:S02]  /*aad0*/  ISETP.GT.AND P2, PT, R2, 0x59, PT ;  /* 0x000000590200780c */ /* 0x000fe40003f44270 */
[----:B---3--:R-:W-:Y:S02]  /*aae0*/  FSEL R221, R82, -INF , P0 ;  /* 0xff80000052dd7808 */ /* 0x008fe40000000000 */
[----:B------:R-:W-:Y:S02]  /*aaf0*/  ISETP.GT.AND P0, PT, R4, 0x60, PT ;  /* 0x000000600400780c */ /* 0x000fe40003f04270 */
[----:B------:R-:W-:Y:S01]  /*ab00*/  FMNMX.FTZ R4, R15, R6, !PT ;  /* 0x000000060f047209 */ /* 0x000fe20007810000 */
[----:B------:R-:W3:Y:S01]  /*ab10*/  MUFU.TANH R101, R101 ;  /* 0x0000006500657308 */ /* 0x000ee20000002400 */
[----:B------:R-:W-:Y:S02]  /*ab20*/  FMNMX.FTZ R6, R16, R117, !PT ;  /* 0x0000007510067209 */ /* 0x000fe40007810000 */
[----:B------:R-:W-:Y:S02]  /*ab30*/  FMNMX.FTZ R4, R27, R4, !PT ;  /* 0x000000041b047209 */ /* 0x000fe40007810000 */
[----:B------:R-:W-:Y:S02]  /*ab40*/  FSEL R201, R97, -INF , P1 ;  /* 0xff80000061c97808 */ /* 0x000fe40000800000 */
[----:B------:R-:W-:Y:S02]  /*ab50*/  ISETP.GT.AND P1, PT, R2, 0x49, PT ;  /* 0x000000490200780c */ /* 0x000fe40003f24270 */
[----:B------:R-:W-:Y:S01]  /*ab60*/  MOV R97, R75 ;  /* 0x0000004b00617202 */ /* 0x000fe20000000f00 */
[----:B------:R-:W3:Y:S01]  /*ab70*/  MUFU.TANH R112, R112 ;  /* 0x0000007000707308 */ /* 0x000ee20000002400 */
[----:B------:R-:W-:Y:S02]  /*ab80*/  FMNMX.FTZ R6, R18, R6, !PT ;  /* 0x0000000612067209 */ /* 0x000fe40007810000 */
[----:B------:R-:W-:Y:S02]  /*ab90*/  FMNMX.FTZ R73, R201, R73, !PT ;  /* 0x00000049c9497209 */ /* 0x000fe40007810000 */
[----:B-1----:R-:W-:Y:S02]  /*aba0*/  FSEL R200, R100, -INF , P0 ;  /* 0xff80000064c87808 */ /* 0x002fe40000000000 */
[----:B------:R-:W-:Y:S02]  /*abb0*/  ISETP.GT.AND P0, PT, R2, 0x50, PT ;  /* 0x000000500200780c */ /* 0x000fe40003f04270 */
[----:B------:R-:W-:Y:S01]  /*abc0*/  FMNMX.FTZ R6, R19, R6, !PT ;  /* 0x0000000613067209 */ /* 0x000fe20007810000 */
[----:B------:R-:W1:Y:S01]  /*abd0*/  MUFU.TANH R86, R86 ;  /* 0x0000005600567308 */ /* 0x000e620000002400 */
[----:B------:R-:W-:Y:S02]  /*abe0*/  FMNMX.FTZ R4, R28, R4, !PT ;  /* 0x000000041c047209 */ /* 0x000fe40007810000 */
[----:B------:R-:W-:Y:S02]  /*abf0*/  FMNMX.FTZ R73, R200, R73, !PT ;  /* 0x00000049c8497209 */ /* 0x000fe40007810000 */
        /* <DEDUP_REMOVED lines=8> */
[----:B------:R-:W-:Y:S01]  /*ac80*/  FMNMX.FTZ R73, R196, R73, !PT ;  /* 0x00000049c4497209 */ /* 0x000fe20007810000 */
[----:B------:R-:W3:Y:S01]  /*ac90*/  MUFU.TANH R87, R87 ;  /* 0x0000005700577308 */ /* 0x000ee20000002400 */
[----:B------:R-:W-:Y:S02]  /*aca0*/  FMNMX.FTZ R4, R43, R4, !PT ;  /* 0x000000042b047209 */ /* 0x000fe40007810000 */
[----:B------:R-:W-:Y:S02]  /*acb0*/  FMNMX.FTZ R73, R193, R73, !PT ;  /* 0x00000049c1497209 */ /* 0x000fe40007810000 */
[----:B-1----:R-:W-:Y:S01]  /*acc0*/  FSEL R197, R86, -INF , P0 ;  /* 0xff80000056c57808 */ /* 0x002fe20000000000 */
[----:B------:R-:W-:Y:S01]  /*acd0*/  IMAD.MOV.U32 R86, RZ, RZ, R7 ;  /* 0x000000ffff567224 */ /* 0x000fe200078e0007 */
[----:B------:R-:W-:Y:S01]  /*ace0*/  ISETP.GT.AND P0, PT, R2, 0x61, PT ;  /* 0x000000610200780c */ /* 0x000fe20003f04270 */
[----:B------:R-:W1:Y:S01]  /*acf0*/  SHFL.BFLY PT, R7, R73, 0x2, 0x1f ;  /* 0x0c401f0049077f89 */ /* 0x000e6200000e0000 */
[----:B------:R-:W-:Y:S01]  /*ad00*/  FMNMX.FTZ R4, R44, R4, !PT ;  /* 0x000000042c047209 */ /* 0x000fe20007810000 */
[----:B------:R-:W1:Y:S03]  /*ad10*/  MUFU.TANH R98, R98 ;  /* 0x0000006200627308 */ /* 0x000e660000002400 */
[----:B------:R-:W-:Y:S02]  /*ad20*/  FMNMX.FTZ R4, R47, R4, !PT ;  /* 0x000000042f047209 */ /* 0x000fe40007810000 */
[----:B---3--:R-:W-:Y:S01]  /*ad30*/  FSEL R103, R83, -INF , P1 ;  /* 0xff80000053677808 */ /* 0x008fe20000800000 */
[----:B------:R-:W-:Y:S01]  /*ad40*/  IMAD.MOV.U32 R83, RZ, RZ, R65 ;  /* 0x000000ffff537224 */ /* 0x000fe200078e0041 */
[----:B------:R-:W-:Y:S02]  /*ad50*/  ISETP.GT.AND P1, PT, R2, 0x60, PT ;  /* 0x000000600200780c */ /* 0x000fe40003f24270 */
[----:B------:R-:W-:Y:S01]  /*ad60*/  FMNMX.FTZ R4, R48, R4, !PT ;  /* 0x0000000430047209 */ /* 0x000fe20007810000 */
[----:B------:R-:W3:Y:S03]  /*ad70*/  MUFU.TANH R115, R115 ;  /* 0x0000007300737308 */ /* 0x000ee60000002400 */
[----:B------:R-:W-:Y:S02]  /*ad80*/  FMNMX.FTZ R4, R60, R4, !PT ;  /* 0x000000043c047209 */ /* 0x000fe40007810000 */
[----:B------:R-:W-:Y:S02]  /*ad90*/  FSEL R191, R87, -INF , P5 ;  /* 0xff80000057bf7808 */ /* 0x000fe40002800000 */
[----:B------:R-:W-:Y:S02]  /*ada0*/  ISETP.GT.AND P5, PT, R2, 0x68, PT ;  /* 0x000000680200780c */ /* 0x000fe40003fa4270 */
[----:B------:R-:W-:Y:S01]  /*adb0*/  FMNMX.FTZ R4, R61, R4, !PT ;  /* 0x000000043d047209 */ /* 0x000fe20007810000 */
[----:B------:R-:W-:Y:S01]  /*adc0*/  MUFU.TANH R93, R93 ;  /* 0x0000005d005d7308 */ /* 0x000fe20000002400 */
[----:B-1----:R-:W-:Y:S02]  /*add0*/  FMNMX.FTZ R73, R73, R7, !PT ;  /* 0x0000000749497209 */ /* 0x002fe40007810000 */
[----:B------:R-:W-:Y:S02]  /*ade0*/  FSEL R190, R98, -INF , P3 ;  /* 0xff80000062be7808 */ /* 0x000fe40001800000 */
[----:B------:R-:W-:Y:S01]  /*adf0*/  ISETP.GT.AND P3, PT, R2, 0x69, PT ;  /* 0x000000690200780c */ /* 0x000fe20003f64270 */
[----:B------:R-:W1:Y:S01]  /*ae00*/  SHFL.BFLY PT, R7, R73, 0x1, 0x1f ;  /* 0x0c201f0049077f89 */ /* 0x000e6200000e0000 */
[----:B------:R-:W-:Y:S03]  /*ae10*/  FMNMX.FTZ R2, R20, R6, !PT ;  /* 0x0000000614027209 */ /* 0x000fe60007810000 */
[----:B------:R-:W1:Y:S01]  /*ae20*/  MUFU.TANH R17, R17 ;  /* 0x0000001100117308 */ /* 0x000e620000002400 */
[----:B------:R-:W-:Y:S02]  /*ae30*/  FMNMX.FTZ R72, R88, R4, !PT ;  /* 0x0000000458487209 */ /* 0x000fe40007810000 */
[----:B------:R-:W-:Y:S02]  /*ae40*/  FMNMX.FTZ R2, R33, R2, !PT ;  /* 0x0000000221027209 */ /* 0x000fe40007810000 */
[----:B------:R-:W-:Y:S02]  /*ae50*/  FMNMX.FTZ R4, R21, R118, !PT ;  /* 0x0000007615047209 */ /* 0x000fe40007810000 */
[----:B------:R-:W-:Y:S02]  /*ae60*/  FMNMX.FTZ R2, R34, R2, !PT ;  /* 0x0000000222027209 */ /* 0x000fe40007810000 */
[----:B------:R-:W-:Y:S01]  /*ae70*/  FMNMX.FTZ R4, R22, R4, !PT ;  /* 0x0000000416047209 */ /* 0x000fe20007810000 */
[----:B------:R-:W-:Y:S01]  /*ae80*/  MUFU.TANH R90, R90 ;  /* 0x0000005a005a7308 */ /* 0x000fe20000002400 */
[----:B------:R-:W-:Y:S02]  /*ae90*/  FMNMX.FTZ R2, R37, R2, !PT ;  /* 0x0000000225027209 */ /* 0x000fe40007810000 */
[----:B------:R-:W-:Y:S02]  /*aea0*/  FMNMX.FTZ R4, R23, R4, !PT ;  /* 0x0000000417047209 */ /* 0x000fe40007810000 */
[----:B------:R-:W-:Y:S02]  /*aeb0*/  FMNMX.FTZ R2, R38, R2, !PT ;  /* 0x0000000226027209 */ /* 0x000fe40007810000 */
[----:B------:R-:W-:Y:S02]  /*aec0*/  FMNMX.FTZ R4, R24, R4, !PT ;  /* 0x0000000418047209 */ /* 0x000fe40007810000 */
[----:B------:R-:W-:Y:S01]  /*aed0*/  FMNMX.FTZ R2, R49, R2, !PT ;  /* 0x0000000231027209 */ /* 0x000fe20007810000 */
[----:B------:R-:W2:Y:S01]  /*aee0*/  MUFU.TANH R99, R99 ;  /* 0x0000006300637308 */ /* 0x000ea20000002400 */
[----:B------:R-:W-:Y:S02]  /*aef0*/  FMNMX.FTZ R4, R35, R4, !PT ;  /* 0x0000000423047209 */ /* 0x000fe40007810000 */
[----:B------:R-:W-:Y:S02]  /*af00*/  FMNMX.FTZ R2, R50, R2, !PT ;  /* 0x0000000232027209 */ /* 0x000fe40007810000 */
[----:B------:R-:W-:Y:S02]  /*af10*/  FMNMX.FTZ R4, R36, R4, !PT ;  /* 0x0000000424047209 */ /* 0x000fe40007810000 */
[----:B------:R-:W-:Y:S02]  /*af20*/  FMNMX.FTZ R2, R53, R2, !PT ;  /* 0x0000000235027209 */ /* 0x000fe40007810000 */
[----:B-1----:R-:W-:Y:S01]  /*af30*/  FMNMX.FTZ R73, R73, R7, !PT ;  /* 0x0000000749497209 */ /* 0x002fe20007810000 */
[----:B------:R-:W1:Y:S01]  /*af40*/  MUFU.TANH R102, R102 ;  /* 0x0000006600667308 */ /* 0x000e620000002400 */
[----:B------:R-:W-:Y:S02]  /*af50*/  FMNMX.FTZ R2, R54, R2, !PT ;  /* 0x0000000236027209 */ /* 0x000fe40007810000 */
[----:B------:R-:W-:Y:S01]  /*af60*/  FMNMX.FTZ R4, R39, R4, !PT ;  /* 0x0000000427047209 */ /* 0x000fe20007810000 */
[----:B------:R-:W-:Y:S01]  /*af70*/  FMUL.FTZ R75, R73, c[0x0][0x2d0] ;  /* 0x0000b400494b7a20 */ /* 0x000fe20000410000 */
[----:B------:R-:W-:Y:S02]  /*af80*/  FMNMX.FTZ R2, R184, R2, !PT ;  /* 0x00000002b8027209 */ /* 0x000fe40007810000 */
[----:B---3--:R-:W-:Y:S02]  /*af90*/  FSEL R115, R115, -INF , P3 ;  /* 0xff80000073737808 */ /* 0x008fe40001800000 */
[----:B------:R-:W-:Y:S01]  /*afa0*/  FSEL R98, R17, -INF , P0 ;  /* 0xff80000011627808 */ /* 0x000fe20000000000 */
[----:B------:R-:W-:Y:S01]  /*afb0*/  MUFU.TANH R7, R110 ;  /* 0x0000006e00077308 */ /* 0x000fe20000002400 */
[----:B------:R-:W-:Y:S01]  /*afc0*/  FMNMX.FTZ R72, R89, R72, !PT ;  /* 0x0000004859487209 */ /* 0x000fe20007810000 */
[----:B------:R-:W-:Y:S01]  /*afd0*/  FMUL.FTZ R17, R107, c[0x0][0x320] ;  /* 0x0000c8006b117a20 */ /* 0x000fe20000410000 */
[----:B------:R-:W-:Y:S02]  /*afe0*/  FMNMX.FTZ R2, R185, R2, !PT ;  /* 0x00000002b9027209 */ /* 0x000fe40007810000 */
[----:B--2---:R-:W-:Y:S02]  /*aff0*/  FSEL R186, R99, -INF , P2 ;  /* 0xff80000063ba7808 */ /* 0x004fe40001000000 */
[----:B------:R-:W-:Y:S02]  /*b000*/  FMNMX.FTZ R2, R189, R2, !PT ;  /* 0x00000002bd027209 */ /* 0x000fe40007810000 */
[----:B------:R-:W-:Y:S01]  /*b010*/  FMNMX.FTZ R4, R40, R4, !PT ;  /* 0x0000000428047209 */ /* 0x000fe20007810000 */
[----:B------:R-:W2:Y:S01]  /*b020*/  MUFU.TANH R114, R114 ;  /* 0x0000007200727308 */ /* 0x000ea20000002400 */
[----:B------:R-:W-:Y:S02]  /*b030*/  FMNMX.FTZ R2, R195, R2, !PT ;  /* 0x00000002c3027209 */ /* 0x000fe40007810000 */
[----:B------:R-:W-:Y:S02]  /*b040*/  FMNMX.FTZ R4, R51, R4, !PT ;  /* 0x0000000433047209 */ /* 0x000fe40007810000 */
[----:B------:R-:W-:Y:S02]  /*b050*/  FMNMX.FTZ R2, R85, R2, !PT ;  /* 0x0000000255027209 */ /* 0x000fe40007810000 */
[----:B------:R-:W-:Y:S02]  /*b060*/  FMNMX.FTZ R4, R52, R4, !PT ;  /* 0x0000000434047209 */ /* 0x000fe40007810000 */
[----:B-1----:R-:W-:Y:S01]  /*b070*/  FSEL R99, R102, -INF , P1 ;  /* 0xff80000066637808 */ /* 0x002fe20000800000 */
[----:B------:R-:W-:Y:S01]  /*b080*/  MUFU.TANH R17, R17 ;  /* 0x0000001100117308 */ /* 0x000fe20000002400 */
[----:B------:R-:W-:Y:S02]  /*b090*/  FMNMX.FTZ R2, R252, R2, !PT ;  /* 0x00000002fc027209 */ /* 0x000fe40007810000 */
[----:B------:R-:W-:Y:S02]  /*b0a0*/  ISETP.GT.AND P3, PT, R0, 0x59, PT ;  /* 0x000000590000780c */ /* 0x000fe40003f64270 */
[----:B------:R-:W-:Y:S02]  /*b0b0*/  FMNMX.FTZ R2, R83, R2, !PT ;  /* 0x0000000253027209 */ /* 0x000fe40007810000 */
[----:B------:R-:W-:Y:S02]  /*b0c0*/  FSEL R107, R93, -INF , P3 ;  /* 0xff8000005d6b7808 */ /* 0x000fe40001800000 */
[----:B------:R-:W-:Y:S01]  /*b0d0*/  FMNMX.FTZ R2, R86, R2, !PT ;  /* 0x0000000256027209 */ /* 0x000fe20007810000 */
[----:B------:R-:W1:Y:S01]  /*b0e0*/  MUFU.TANH R79, R79 ;  /* 0x0000004f004f7308 */ /* 0x000e620000002400 */
[----:B------:R-:W-:Y:S02]  /*b0f0*/  ISETP.GT.AND P3, PT, R5, 0x50, PT ;  /* 0x000000500500780c */ /* 0x000fe40003f64270 */
[----:B------:R-:W-:Y:S02]  /*b100*/  FMNMX.FTZ R72, R222, R72, !PT ;  /* 0x00000048de487209 */ /* 0x000fe40007810000 */
[----:B--2---:R-:W-:Y:S02]  /*b110*/  FSEL R114, R114, -INF , P5 ;  /* 0xff80000072727808 */ /* 0x004fe40002800000 */
[----:B------:R-:W-:Y:S02]  /*b120*/  FSEL R242, R90, -INF , P3 ;  /* 0xff8000005af27808 */ /* 0x000fe40001800000 */
[----:B------:R-:W-:Y:S01]  /*b130*/  FSETP.NEU.FTZ.AND P3, PT, R73, -INF , PT ;  /* 0xff8000004900780b */ /* 0x000fe20003f7d000 */
[----:B------:R-:W2:Y:S01]  /*b140*/  MUFU.TANH R92, R92 ;  /* 0x0000005c005c7308 */ /* 0x000ea20000002400 */
[----:B------:R-:W-:Y:S02]  /*b150*/  FMNMX.FTZ R4, R56, R4, !PT ;  /* 0x0000000438047209 */ /* 0x000fe40007810000 */
[----:B------:R-:W-:Y:S02]  /*b160*/  FSEL R75, R75, RZ, P3 ;  /* 0x000000ff4b4b7208 */ /* 0x000fe40001800000 */
[----:B------:R-:W-:Y:S02]  /*b170*/  ISETP.GT.AND P2, PT, R5, 0x49, PT ;  /* 0x000000490500780c */ /* 0x000fe40003f44270 */
[C---:B------:R-:W-:Y:S02]  /*b180*/  ISETP.GT.AND P5, PT, R0.reuse, 0x58, PT ;  /* 0x000000580000780c */ /* 0x040fe40003fa4270 */
[----:B------:R-:W-:Y:S01]  /*b190*/  FMNMX.FTZ R4, R57, R4, !PT ;  /* 0x0000000439047209 */ /* 0x000fe20007810000 */
[----:B------:R-:W-:Y:S01]  /*b1a0*/  MUFU.TANH R104, R104 ;  /* 0x0000006800687308 */ /* 0x000fe20000002400 */
[C---:B------:R-:W-:Y:S02]  /*b1b0*/  ISETP.GT.AND P1, PT, R0.reuse, 0x50, PT ;  /* 0x000000500000780c */ /* 0x040fe40003f24270 */
[----:B------:R-:W-:Y:S02]  /*b1c0*/  FMNMX.FTZ R4, R187, R4, !PT ;  /* 0x00000004bb047209 */ /* 0x000fe40007810000 */
[----:B-1----:R-:W-:Y:S02]  /*b1d0*/  FSEL R194, R79, -INF , P2 ;  /* 0xff8000004fc27808 */ /* 0x002fe40001000000 */
[----:B------:R-:W-:Y:S02]  /*b1e0*/  FSEL R249, R249, -INF , P1 ;  /* 0xff800000f9f97808 */ /* 0x000fe40000800000 */
[C---:B------:R-:W-:Y:S01]  /*b1f0*/  ISETP.GT.AND P1, PT, R0.reuse, 0x61, PT ;  /* 0x000000610000780c */ /* 0x040fe20003f24270 */
[----:B------:R-:W1:Y:S01]  /*b200*/  MUFU.TANH R105, R105 ;  /* 0x0000006900697308 */ /* 0x000e620000002400 */
[----:B------:R-:W-:Y:S02]  /*b210*/  ISETP.GT.AND P0, PT, R0, 0x51, PT ;  /* 0x000000510000780c */ /* 0x000fe40003f04270 */
[----:B------:R-:W-:Y:S02]  /*b220*/  FMNMX.FTZ R2, R249, R2, !PT ;  /* 0x00000002f9027209 */ /* 0x000fe40007810000 */
[----:B--2---:R-:W-:Y:S02]  /*b230*/  FSEL R247, R92, -INF , P5 ;  /* 0xff8000005cf77808 */ /* 0x004fe40002800000 */
[C---:B------:R-:W-:Y:S02]  /*b240*/  ISETP.GT.AND P5, PT, R0.reuse, 0x69, PT ;  /* 0x000000690000780c */ /* 0x040fe40003fa4270 */
[----:B------:R-:W-:Y:S01]  /*b250*/  FMNMX.FTZ R72, R243, R72, !PT ;  /* 0x00000048f3487209 */ /* 0x000fe20007810000 */
[----:B------:R-:W2:Y:S01]  /*b260*/  MUFU.TANH R108, R108 ;  /* 0x0000006c006c7308 */ /* 0x000ea20000002400 */
[----:B------:R-:W-:Y:S02]  /*b270*/  ISETP.GT.AND P2, PT, R0, 0x60, PT ;  /* 0x000000600000780c */ /* 0x000fe40003f44270 */
[----:B------:R-:W-:Y:S02]  /*b280*/  FSEL R248, R248, -INF , P0 ;  /* 0xff800000f8f87808 */ /* 0x000fe40000000000 */
[----:B------:R-:W-:Y:S02]  /*b290*/  ISETP.GT.AND P0, PT, R0, 0x68, PT ;  /* 0x000000680000780c */ /* 0x000fe40003f04270 */
[----:B------:R-:W-:Y:S01]  /*b2a0*/  FMNMX.FTZ R0, R188, R4, !PT ;  /* 0x00000004bc007209 */ /* 0x000fe20007810000 */
[--C-:B------:R-:W-:Y:S01]  /*b2b0*/  FFMA.FTZ R4, R8, c[0x0][0x2d0], -R75.reuse ;  /* 0x0000b40008047a23 */ /* 0x100fe2000001084b */
[----:B------:R-:W-:Y:S01]  /*b2c0*/  FMNMX.FTZ R72, R221, R72, !PT ;  /* 0x00000048dd487209 */ /* 0x000fe20007810000 */
[----:B------:R-:W3:Y:S01]  /*b2d0*/  MUFU.TANH R91, R91 ;  /* 0x0000005b005b7308 */ /* 0x000ee20000002400 */
[----:B------:R-:W-:Y:S01]  /*b2e0*/  FSEL R202, R109, -INF , P5 ;  /* 0xff8000006dca7808 */ /* 0x000fe20002800000 */
[--C-:B------:R-:W-:Y:S01]  /*b2f0*/  FFMA.FTZ R109, R201, c[0x0][0x2d0], -R75.reuse ;  /* 0x0000b400c96d7a23 */ /* 0x100fe2000001084b */
[----:B------:R-:W-:Y:S02]  /*b300*/  ISETP.GE.AND P5, PT, R216, 0x1, PT ;  /* 0x00000001d800780c */ /* 0x000fe40003fa6270 */
[----:B------:R-:W-:Y:S02]  /*b310*/  FMNMX.FTZ R72, R103, R72, !PT ;  /* 0x0000004867487209 */ /* 0x000fe40007810000 */
[----:B-1----:R-:W-:Y:S01]  /*b320*/  FSEL R207, R105, -INF , P1 ;  /* 0xff80000069cf7808 */ /* 0x002fe20000800000 */
[----:B------:R-:W-:Y:S01]  /*b330*/  IMAD.MOV.U32 R105, RZ, RZ, R86 ;  /* 0x000000ffff697224 */ /* 0x000fe200078e0056 */
[----:B------:R-:W-:Y:S01]  /*b340*/  FMNMX.FTZ R72, R197, R72, !PT ;  /* 0x00000048c5487209 */ /* 0x000fe20007810000 */
[----:B------:R1:W-:Y:S01]  /*b350*/  MUFU.EX2 R220, R4 ;  /* 0x0000000400dc7308 */ /* 0x0003e20000000800 */
[----:B------:R-:W-:Y:S02]  /*b360*/  FMNMX.FTZ R2, R248, R2, !PT ;  /* 0x00000002f8027209 */ /* 0x000fe40007810000 */
[----:B------:R-:W-:Y:S01]  /*b370*/  FSEL R211, R104, -INF , P2 ;  /* 0xff80000068d37808 */ /* 0x000fe20001000000 */
[--C-:B------:R-:W-:Y:S01]  /*b380*/  FFMA.FTZ R104, R223, c[0x0][0x2d0], -R75.reuse ;  /* 0x0000b400df687a23 */ /* 0x100fe2000001084b */
[----:B------:R-:W-:Y:S02]  /*b390*/  FMNMX.FTZ R2, R247, R2, !PT ;  /* 0x00000002f7027209 */ /* 0x000fe40007810000 */
[----:B------:R-:W-:Y:S02]  /*b3a0*/  FMNMX.FTZ R72, R191, R72, !PT ;  /* 0x00000048bf487209 */ /* 0x000fe40007810000 */
[----:B------:R-:W-:Y:S01]  /*b3b0*/  FMNMX.FTZ R2, R107, R2, !PT ;  /* 0x000000026b027209 */ /* 0x000fe20007810000 */
[----:B------:R-:W3:Y:S01]  /*b3c0*/  MUFU.TANH R94, R94 ;  /* 0x0000005e005e7308 */ /* 0x000ee20000002400 */
[----:B------:R-:W-:Y:S02]  /*b3d0*/  FMNMX.FTZ R72, R190, R72, !PT ;  /* 0x00000048be487209 */ /* 0x000fe40007810000 */
[----:B------:R-:W-:Y:S02]  /*b3e0*/  FMNMX.FTZ R2, R211, R2, !PT ;  /* 0x00000002d3027209 */ /* 0x000fe40007810000 */
[----:B--2---:R-:W-:Y:S01]  /*b3f0*/  FSEL R204, R108, -INF , P0 ;  /* 0xff8000006ccc7808 */ /* 0x004fe20000000000 */
[--C-:B------:R-:W-:Y:S01]  /*b400*/  FFMA.FTZ R108, R219, c[0x0][0x2d0], -R75.reuse ;  /* 0x0000b400db6c7a23 */ /* 0x100fe2000001084b */
[----:B------:R-:W-:Y:S02]  /*b410*/  FMNMX.FTZ R2, R207, R2, !PT ;  /* 0x00000002cf027209 */ /* 0x000fe40007810000 */
[----:B------:R-:W-:Y:S01]  /*b420*/  FMNMX.FTZ R72, R186, R72, !PT ;  /* 0x00000048ba487209 */ /* 0x000fe20007810000 */
[----:B------:R-:W2:Y:S01]  /*b430*/  MUFU.TANH R95, R95 ;  /* 0x0000005f005f7308 */ /* 0x000ea20000002400 */
[----:B------:R-:W-:Y:S02]  /*b440*/  FMNMX.FTZ R2, R204, R2, !PT ;  /* 0x00000002cc027209 */ /* 0x000fe40007810000 */
[----:B------:R-:W-:Y:S01]  /*b450*/  FMNMX.FTZ R72, R99, R72, !PT ;  /* 0x0000004863487209 */ /* 0x000fe20007810000 */
[--C-:B-1----:R-:W-:Y:S01]  /*b460*/  FFMA.FTZ R4, R9, c[0x0][0x2d0], -R75.reuse ;  /* 0x0000b40009047a23 */ /* 0x102fe2000001084b */
[----:B------:R-:W-:Y:S01]  /*b470*/  FMNMX.FTZ R2, R202, R2, !PT ;  /* 0x00000002ca027209 */ /* 0x000fe20007810000 */
[----:B------:R-:W-:Y:S01]  /*b480*/  IMAD.MOV.U32 R9, RZ, RZ, c[0x0][0x1e0] ;  /* 0x00007800ff097624 */ /* 0x000fe200078e00ff */
[----:B------:R-:W-:Y:S02]  /*b490*/  FMNMX.FTZ R72, R98, R72, !PT ;  /* 0x0000004862487209 */ /* 0x000fe40007810000 */
[----:B------:R-:W-:Y:S01]  /*b4a0*/  ISETP.GT.AND P2, PT, R5, 0x51, PT ;  /* 0x000000510500780c */ /* 0x000fe20003f44270 */
[----:B------:R1:W1:Y:S01]  /*b4b0*/  MUFU.EX2 R246, R4 ;  /* 0x0000000400f67308 */ /* 0x0002620000000800 */
[----:B------:R-:W-:Y:S01]  /*b4c0*/  FMNMX.FTZ R72, R114, R72, !PT ;  /* 0x0000004872487209 */ /* 0x000fe20007810000 */
[----:B------:R-:W2:Y:S01]  /*b4d0*/  SHFL.BFLY PT, R71, R2, 0x2, 0x1f ;  /* 0x0c401f0002477f89 */ /* 0x000ea200000e0000 */
[----:B------:R-:W-:Y:S02]  /*b4e0*/  FMNMX.FTZ R0, R199, R0, !PT ;  /* 0x00000000c7007209 */ /* 0x000fe40007810000 */
[----:B------:R-:W-:Y:S02]  /*b4f0*/  FMNMX.FTZ R72, R115, R72, !PT ;  /* 0x0000004873487209 */ /* 0x000fe40007810000 */
[----:B------:R-:W-:Y:S02]  /*b500*/  FMNMX.FTZ R0, R214, R0, !PT ;  /* 0x00000000d6007209 */ /* 0x000fe40007810000 */
[----:B---3--:R-:W-:Y:S01]  /*b510*/  FSEL R217, R91, -INF , P2 ;  /* 0xff8000005bd97808 */ /* 0x008fe20001000000 */
[----:B------:R-:W3:Y:S01]  /*b520*/  MUFU.TANH R106, R106 ;  /* 0x0000006a006a7308 */ /* 0x000ee20000002400 */
[----:B------:R-:W3:Y:S01]  /*b530*/  SHFL.BFLY PT, R6, R72, 0x2, 0x1f ;  /* 0x0c401f0048067f89 */ /* 0x000ee200000e0000 */
[----:B------:R-:W-:Y:S02]  /*b540*/  FMNMX.FTZ R0, R84, R0, !PT ;  /* 0x0000000054007209 */ /* 0x000fe40007810000 */
[----:B------:R-:W-:Y:S02]  /*b550*/  ISETP.GT.AND P1, PT, R5, 0x58, PT ;  /* 0x000000580500780c */ /* 0x000fe40003f24270 */
[----:B------:R-:W-:Y:S02]  /*b560*/  FMNMX.FTZ R0, R97, R0, !PT ;  /* 0x0000000061007209 */ /* 0x000fe40007810000 */
[----:B------:R-:W-:Y:S02]  /*b570*/  FSEL R215, R94, -INF , P1 ;  /* 0xff8000005ed77808 */ /* 0x000fe40000800000 */
[----:B------:R-:W-:Y:S02]  /*b580*/  FMNMX.FTZ R0, R111, R0, !PT ;  /* 0x000000006f007209 */ /* 0x000fe40007810000 */
[----:B------:R-:W-:Y:S01]  /*b590*/  ISETP.GT.AND P0, PT, R5, 0x59, PT ;  /* 0x000000590500780c */ /* 0x000fe20003f04270 */
[--C-:B-1----:R-:W-:Y:S01]  /*b5a0*/  FFMA.FTZ R4, R10, c[0x0][0x2d0], -R75.reuse ;  /* 0x0000b4000a047a23 */ /* 0x102fe2000001084b */
[----:B------:R-:W-:Y:S02]  /*b5b0*/  MOV R10, c[0x0][0x1e4] ;  /* 0x00007900000a7a02 */ /* 0x000fe40000000f00 */
[----:B--2---:R-:W-:Y:S01]  /*b5c0*/  FMNMX.FTZ R71, R2, R71, !PT ;  /* 0x0000004702477209 */ /* 0x004fe20007810000 */
[----:B------:R-:W-:Y:S01]  /*b5d0*/  MUFU.EX2 R64, R4 ;  /* 0x0000000400407308 */ /* 0x000fe20000000800 */
[----:B------:R-:W-:Y:S01]  /*b5e0*/  FFMA.FTZ R2, R11, c[0x0][0x2d0], -R75 ;  /* 0x0000b4000b027a23 */ /* 0x000fe2000001084b */
[----:B------:R-:W-:Y:S02]  /*b5f0*/  FSEL R212, R95, -INF , P0 ;  /* 0xff8000005fd47808 */ /* 0x000fe40000000000 */
[----:B------:R-:W-:Y:S02]  /*b600*/  F2FP.PACK_AB R76, R246, R220 ;  /* 0x000000dcf64c723e */ /* 0x000fe400000000ff */
[C---:B------:R-:W-:Y:S02]  /*b610*/  ISETP.GT.AND P0, PT, R5.reuse, 0x61, PT ;  /* 0x000000610500780c */ /* 0x040fe40003f04270 */
[----:B------:R-:W-:Y:S02]  /*b620*/  FMNMX.FTZ R0, R194, R0, !PT ;  /* 0x00000000c2007209 */ /* 0x000fe40007810000 */
[----:B------:R-:W1:Y:S01]  /*b630*/  MUFU.EX2 R4, R2 ;  /* 0x0000000200047308 */ /* 0x000e620000000800 */
[----:B---3--:R-:W-:Y:S02]  /*b640*/  FMNMX.FTZ R72, R72, R6, !PT ;  /* 0x0000000648487209 */ /* 0x008fe40007810000 */
[----:B------:R-:W-:Y:S02]  /*b650*/  FMNMX.FTZ R0, R242, R0, !PT ;  /* 0x00000000f2007209 */ /* 0x000fe40007810000 */
[----:B------:R-:W-:Y:S01]  /*b660*/  ISETP.GT.AND P1, PT, R5, 0x60, PT ;  /* 0x000000600500780c */ /* 0x000fe20003f24270 */
[----:B------:R-:W2:Y:S01]  /*b670*/  SHFL.BFLY PT, R6, R72, 0x1, 0x1f ;  /* 0x0c201f0048067f89 */ /* 0x000ea200000e0000 */
[----:B------:R-:W-:Y:S02]  /*b680*/  FMNMX.FTZ R0, R217, R0, !PT ;  /* 0x00000000d9007209 */ /* 0x000fe40007810000 */
[----:B------:R-:W-:Y:S02]  /*b690*/  FSEL R208, R106, -INF , P1 ;  /* 0xff8000006ad07808 */ /* 0x000fe40000800000 */
[----:B------:R-:W-:Y:S02]  /*b6a0*/  FMNMX.FTZ R0, R215, R0, !PT ;  /* 0x00000000d7007209 */ /* 0x000fe40007810000 */
[----:B------:R-:W-:Y:S02]  /*b6b0*/  ISETP.GT.AND P1, PT, R5, 0x68, PT ;  /* 0x000000680500780c */ /* 0x000fe40003f24270 */
[----:B------:R-:W-:Y:S02]  /*b6c0*/  FMNMX.FTZ R0, R212, R0, !PT ;  /* 0x00000000d4007209 */ /* 0x000fe40007810000 */
[----:B------:R-:W-:Y:S01]  /*b6d0*/  FSEL R206, R17, -INF , P0 ;  /* 0xff80000011ce7808 */ /* 0x000fe20000000000 */
[----:B------:R-:W-:Y:S01]  /*b6e0*/  @P5 IMAD.SHL.U32 R17, R9, 0x20, RZ ;  /* 0x0000002009115824 */ /* 0x000fe200078e00ff */
[----:B------:R-:W-:Y:S02]  /*b6f0*/  FMNMX.FTZ R0, R208, R0, !PT ;  /* 0x00000000d0007209 */ /* 0x000fe40007810000 */
[----:B------:R-:W-:Y:S02]  /*b700*/  ISETP.GT.AND P0, PT, R5, 0x69, PT ;  /* 0x000000690500780c */ /* 0x000fe40003f04270 */
[----:B------:R-:W-:Y:S01]  /*b710*/  FSEL R203, R7, -INF , P1 ;  /* 0xff80000007cb7808 */ /* 0x000fe20000800000 */
[----:B-1----:R1:W-:Y:S01]  /*b720*/  STL [R1], R4 ;  /* 0x0000000401007387 */ /* 0x0023e20000100800 */
[----:B------:R-:W-:Y:S02]  /*b730*/  FMNMX.FTZ R0, R206, R0, !PT ;  /* 0x00000000ce007209 */ /* 0x000fe40007810000 */
[----:B------:R-:W-:Y:S01]  /*b740*/  FSEL R74, R74, -INF , P0 ;  /* 0xff8000004a4a7808 */ /* 0x000fe20000000000 */
[----:B------:R-:W-:Y:S01]  /*b750*/  STL [R1+0xa0], R216 ;  /* 0x0000a0d801007387 */ /* 0x000fe20000100800 */
[----:B------:R-:W-:Y:S02]  /*b760*/  FMNMX.FTZ R0, R203, R0, !PT ;  /* 0x00000000cb007209 */ /* 0x000fe40007810000 */
[----:B--2---:R-:W-:Y:S01]  /*b770*/  FMNMX.FTZ R72, R72, R6, !PT ;  /* 0x0000000648487209 */ /* 0x004fe20007810000 */
[----:B------:R-:W-:Y:S01]  /*b780*/  STL [R1+0xa4], R244 ;  /* 0x0000a4f401007387 */ /* 0x000fe20000100800 */
[----:B------:R-:W-:Y:S02]  /*b790*/  FMNMX.FTZ R0, R74, R0, !PT ;  /* 0x000000004a007209 */ /* 0x000fe40007810000 */
[C---:B------:R-:W-:Y:S01]  /*b7a0*/  FSETP.NEU.FTZ.AND P2, PT, R72.reuse, -INF , PT ;  /* 0xff8000004800780b */ /* 0x040fe20003f5d000 */
[----:B------:R-:W-:Y:S01]  /*b7b0*/  FMUL.FTZ R96, R72, c[0x0][0x2d0] ;  /* 0x0000b40048607a20 */ /* 0x000fe20000410000 */
[----:B------:R-:W2:Y:S01]  /*b7c0*/  SHFL.BFLY PT, R6, R71, 0x1, 0x1f ;  /* 0x0c201f0047067f89 */ /* 0x000ea200000e0000 */
[----:B------:R-:W-:Y:S03]  /*b7d0*/  @P5 SHF.R.S32.HI R5, RZ, 0x1f, R244 ;  /* 0x0000001fff055819 */ /* 0x000fe600000114f4 */
[----:B------:R-:W-:Y:S02]  /*b7e0*/  FSEL R96, R96, RZ, P2 ;  /* 0x000000ff60607208 */ /* 0x000fe40001000000 */
[----:B------:R-:W-:Y:S02]  /*b7f0*/  @P5 IMAD R5, R5, c[0x0][0x1e0], RZ ;  /* 0x0000780005055a24 */ /* 0x000fe400078e02ff */
[----:B------:R-:W3:Y:S02]  /*b800*/  SHFL.BFLY PT, R2, R0, 0x2, 0x1f ;  /* 0x0c401f0000027f89 */ /* 0x000ee400000e0000 */
[----:B------:R-:W-:Y:S02]  /*b810*/  @P5 IMAD R5, R244, c[0x0][0x1e4], R5 ;  /* 0x00007900f4055a24 */ /* 0x000fe400078e0205 */
[----:B-1----:R-:W-:Y:S01]  /*b820*/  FFMA.FTZ R4, R12, c[0x0][0x2d0], -R96 ;  /* 0x0000b4000c047a23 */ /* 0x002fe20000010860 */
[----:B------:R-:W-:Y:S03]  /*b830*/  @P5 SHF.L.U64.HI R12, R9, 0x5, R10 ;  /* 0x00000005090c5819 */ /* 0x000fe6000001020a */
[----:B------:R1:W-:Y:S01]  /*b840*/  MUFU.EX2 R192, R4 ;  /* 0x0000000400c07308 */ /* 0x0003e20000000800 */
[----:B------:R-:W-:Y:S01]  /*b850*/  STL [R1+0xa8], R73 ;  /* 0x0000a84901007387 */ /* 0x000fe20000100800 */
[----:B--2---:R-:W-:Y:S01]  /*b860*/  FMNMX.FTZ R71, R71, R6, !PT ;  /* 0x0000000647477209 */ /* 0x004fe20007810000 */
[----:B------:R-:W-:Y:S03]  /*b870*/  @P5 IMAD.WIDE.U32 R6, R244, c[0x0][0x1e0], RZ ;  /* 0x00007800f4065a25 */ /* 0x000fe600078e00ff */
[C---:B------:R-:W-:Y:S01]  /*b880*/  FSETP.NEU.FTZ.AND P1, PT, R71.reuse, -INF , PT ;  /* 0xff8000004700780b */ /* 0x040fe20003f3d000 */
[----:B------:R-:W-:Y:S02]  /*b890*/  FMUL.FTZ R100, R71, c[0x0][0x2d0] ;  /* 0x0000b40047647a20 */ /* 0x000fe40000410000 */
[----:B------:R-:W-:Y:S01]  /*b8a0*/  @P5 IMAD.IADD R7, R7, 0x1, R5 ;  /* 0x0000000107075824 */ /* 0x000fe200078e0205 */
[----:B---3--:R-:W-:Y:S02]  /*b8b0*/  FMNMX.FTZ R0, R0, R2, !PT ;  /* 0x0000000200007209 */ /* 0x008fe40007810000 */
[----:B------:R-:W-:Y:S01]  /*b8c0*/  FSEL R100, R100, RZ, P1 ;  /* 0x000000ff64647208 */ /* 0x000fe20000800000 */
[----:B------:R-:W-:Y:S01]  /*b8d0*/  @P5 IMAD R7, R7, 0x70, RZ ;  /* 0x0000007007075824 */ /* 0x000fe200078e02ff */
[----:B------:R-:W-:Y:S01]  /*b8e0*/  @P5 MOV R5, R69 ;  /* 0x0000004500055202 */ /* 0x000fe20000000f00 */
[----:B------:R-:W2:Y:S02]  /*b8f0*/  SHFL.BFLY PT, R2, R0, 0x1, 0x1f ;  /* 0x0c201f0000027f89 */ /* 0x000ea400000e0000 */
[----:B------:R-:W-:Y:S02]  /*b900*/  FFMA.FTZ R8, R16, c[0x0][0x2d0], -R100 ;  /* 0x0000b40010087a23 */ /* 0x000fe40000010864 */
[----:B-1----:R-:W-:Y:S02]  /*b910*/  FFMA.FTZ R4, R13, c[0x0][0x2d0], -R96 ;  /* 0x0000b4000d047a23 */ /* 0x002fe40000010860 */
[----:B------:R1:W-:Y:S01]  /*b920*/  MUFU.EX2 R113, R8 ;  /* 0x0000000800717308 */ /* 0x0003e20000000800 */
[--C-:B------:R-:W-:Y:S02]  /*b930*/  FFMA.FTZ R13, R30, c[0x0][0x2d0], -R75.reuse ;  /* 0x0000b4001e0d7a23 */ /* 0x100fe4000001084b */
[--C-:B------:R-:W-:Y:S02]  /*b940*/  FFMA.FTZ R16, R25, c[0x0][0x2d0], -R75.reuse ;  /* 0x0000b40019107a23 */ /* 0x100fe4000001084b */
[--C-:B------:R-:W-:Y:S05]  /*b950*/  FFMA.FTZ R107, R107, c[0x0][0x2d0], -R100.reuse ;  /* 0x0000b4006b6b7a23 */ /* 0x100fea0000010864 */
[----:B------:R3:W3:Y:S01]  /*b960*/  MUFU.EX2 R205, R4 ;  /* 0x0000000400cd7308 */ /* 0x0006e20000000800 */
[----:B--2---:R-:W-:Y:S01]  /*b970*/  FMNMX.FTZ R70, R0, R2, !PT ;  /* 0x0000000200467209 */ /* 0x004fe20007810000 */
[----:B------:R-:W-:Y:S08]  /*b980*/  FFMA.FTZ R0, R19, c[0x0][0x2d0], -R100 ;  /* 0x0000b40013007a23 */ /* 0x000ff00000010864 */
[----:B------:R2:W-:Y:S01]  /*b990*/  MUFU.EX2 R230, R13 ;  /* 0x0000000d00e67308 */ /* 0x0005e20000000800 */
[----:B------:R-:W-:Y:S02]  /*b9a0*/  FFMA.FTZ R2, R27, c[0x0][0x2d0], -R96 ;  /* 0x0000b4001b027a23 */ /* 0x000fe40000010860 */
[----:B------:R-:W-:Y:S02]  /*b9b0*/  FMUL.FTZ R101, R70, c[0x0][0x2d0] ;  /* 0x0000b40046657a20 */ /* 0x000fe40000410000 */
[----:B-1----:R-:W-:Y:S05]  /*b9c0*/  FFMA.FTZ R8, R18, c[0x0][0x2d0], -R100 ;  /* 0x0000b40012087a23 */ /* 0x002fea0000010864 */
[----:B------:R-:W-:Y:S01]  /*b9d0*/  MUFU.EX2 R65, R8 ;  /* 0x0000000800417308 */ /* 0x000fe20000000800 */
[--C-:B---3--:R-:W-:Y:S01]  /*b9e0*/  FFMA.FTZ R4, R14, c[0x0][0x2d0], -R96.reuse ;  /* 0x0000b4000e047a23 */ /* 0x108fe20000010860 */
[----:B------:R-:W-:Y:S01]  /*b9f0*/  F2FP.PACK_AB R77, R205, R192 ;  /* 0x000000c0cd4d723e */ /* 0x000fe200000000ff */
[--C-:B------:R-:W-:Y:S07]  /*ba00*/  FFMA.FTZ R14, R29, c[0x0][0x2d0], -R75.reuse ;  /* 0x0000b4001d0e7a23 */ /* 0x100fee000001084b */
[----:B------:R1:W-:Y:S01]  /*ba10*/  MUFU.EX2 R55, R4 ;  /* 0x0000000400377308 */ /* 0x0003e20000000800 */
[--C-:B--2---:R-:W-:Y:S09]  /*ba20*/  FFMA.FTZ R13, R42, c[0x0][0x2d0], -R75.reuse ;  /* 0x0000b4002a0d7a23 */ /* 0x104ff2000001084b */
[----:B------:R2:W-:Y:S10]  /*ba30*/  MUFU.EX2 R106, R0 ;  /* 0x00000000006a7308 */ /* 0x0005f40000000800 */
[----:B------:R3:W-:Y:S01]  /*ba40*/  MUFU.EX2 R229, R2 ;  /* 0x0000000200e57308 */ /* 0x0007e20000000800 */
[----:B-1----:R-:W-:Y:S02]  /*ba50*/  FFMA.FTZ R4, R15, c[0x0][0x2d0], -R96 ;  /* 0x0000b4000f047a23 */ /* 0x002fe40000010860 */
[----:B------:R-:W-:Y:S07]  /*ba60*/  FFMA.FTZ R15, R26, c[0x0][0x2d0], -R75 ;  /* 0x0000b4001a0f7a23 */ /* 0x000fee000001084b */
[----:B------:R4:W-:Y:S01]  /*ba70*/  MUFU.EX2 R244, R4 ;  /* 0x0000000400f47308 */ /* 0x0009e20000000800 */
[--C-:B--2---:R-:W-:Y:S09]  /*ba80*/  FFMA.FTZ R0, R20, c[0x0][0x2d0], -R100.reuse ;  /* 0x0000b40014007a23 */ /* 0x104ff20000010864 */
[----:B------:R-:W1:Y:S01]  /*ba90*/  MUFU.EX2 R216, R0 ;  /* 0x0000000000d87308 */ /* 0x000e620000000800 */
[----:B---3--:R-:W-:Y:S09]  /*baa0*/  FFMA.FTZ R2, R37, c[0x0][0x2d0], -R100 ;  /* 0x0000b40025027a23 */ /* 0x008ff20000010864 */
[----:B------:R2:W-:Y:S01]  /*bab0*/  MUFU.EX2 R234, R2 ;  /* 0x0000000200ea7308 */ /* 0x0005e20000000800 */
[----:B----4-:R-:W-:Y:S04]  /*bac0*/  @P5 IMAD.MOV.U32 R4, RZ, RZ, R66 ;  /* 0x000000ffff045224 */ /* 0x010fe800078e0042 */
[----:B------:R-:W-:Y:S05]  /*bad0*/  @P5 IMAD.WIDE.U32 R4, R6, 0x70, R4 ;  /* 0x0000007006045825 */ /* 0x000fea00078e0004 */
[----:B------:R3:W-:Y:S01]  /*bae0*/  MUFU.EX2 R240, R14 ;  /* 0x0000000e00f07308 */ /* 0x0007e20000000800 */
[----:B------:R-:W-:Y:S01]  /*baf0*/  @P5 IMAD.IADD R7, R5, 0x1, R7 ;  /* 0x0000000105075824 */ /* 0x000fe200078e0207 */
[----:B------:R-:W-:Y:S02]  /*bb00*/  @P5 LEA R6, P0, R4, c[0x0][0x1c8], 0x1 ;  /* 0x0000720004065a11 */ /* 0x000fe400078008ff */
[----:B-1----:R-:W-:Y:S02]  /*bb10*/  F2FP.PACK_AB R66, R216, R106 ;  /* 0x0000006ad842723e */ /* 0x002fe400000000ff */
[----:B------:R-:W-:Y:S02]  /*bb20*/  @P5 LEA.HI.X R7, R4, c[0x0][0x1cc], R7, 0x1, P0 ;  /* 0x0000730004075a11 */ /* 0x000fe400000f0c07 */
[-C--:B------:R-:W-:Y:S02]  /*bb30*/  @P5 IADD3 R4, P0, R6, R17.reuse, RZ ;  /* 0x0000001106045210 */ /* 0x080fe40007f1e0ff */
[----:B------:R-:W-:Y:S01]  /*bb40*/  MUFU.EX2 R236, R15 ;  /* 0x0000000f00ec7308 */ /* 0x000fe20000000800 */
[----:B------:R1:W-:Y:S02]  /*bb50*/  @P5 LDGSTS.E.BYPASS.LTC128B.128 [R241+0x3900], [R6.64], !P6 ;  /* 0x0390000006f15fae */ /* 0x0003e4000f101d4a */
[----:B------:R-:W-:Y:S01]  /*bb60*/  @P5 IMAD.X R5, R7, 0x1, R12, P0 ;  /* 0x0000000107055824 */ /* 0x000fe200000e060c */
[-C--:B------:R-:W-:Y:S01]  /*bb70*/  @P5 IADD3 R8, P0, R4, R17.reuse, RZ ;  /* 0x0000001104085210 */ /* 0x080fe20007f1e0ff */
[----:B--2---:R-:W-:Y:S03]  /*bb80*/  FFMA.FTZ R2, R43, c[0x0][0x2d0], -R96 ;  /* 0x0000b4002b027a23 */ /* 0x004fe60000010860 */
[----:B------:R-:W-:Y:S02]  /*bb90*/  @P5 IADD3.X R9, R5, R12, RZ, P0, !PT ;  /* 0x0000000c05095210 */ /* 0x000fe400007fe4ff */
[----:B------:R2:W-:Y:S01]  /*bba0*/  MUFU.EX2 R90, R2 ;  /* 0x00000002005a7308 */ /* 0x0005e20000000800 */
[----:B------:R-:W-:Y:S01]  /*bbb0*/  @P5 IADD3 R10, P0, R8, R17, RZ ;  /* 0x00000011080a5210 */ /* 0x000fe20007f1e0ff */
[----:B------:R4:W-:Y:S01]  /*bbc0*/  @P5 LDGSTS.E.BYPASS.LTC128B.128 [R241+0x4100], [R4.64], !P6 ;  /* 0x0410000004f15fae */ /* 0x0009e2000f101d4a */
[----:B---3--:R-:W-:Y:S03]  /*bbd0*/  FFMA.FTZ R14, R41, c[0x0][0x2d0], -R75 ;  /* 0x0000b400290e7a23 */ /* 0x008fe6000001084b */
[----:B------:R-:W-:Y:S01]  /*bbe0*/  @P5 IMAD.X R11, R9, 0x1, R12, P0 ;  /* 0x00000001090b5824 */ /* 0x000fe200000e060c */
[----:B------:R-:W-:Y:S03]  /*bbf0*/  FSETP.NEU.FTZ.AND P0, PT, R70, -INF , PT ;  /* 0xff8000004600780b */ /* 0x000fe60003f1d000 */
[----:B------:R-:W-:Y:S01]  /*bc00*/  MUFU.EX2 R87, R14 ;  /* 0x0000000e00577308 */ /* 0x000fe20000000800 */
[----:B------:R-:W-:Y:S01]  /*bc10*/  FSEL R101, R101, RZ, P0 ;  /* 0x000000ff65657208 */ /* 0x000fe20000000000 */
[----:B------:R3:W-:Y:S04]  /*bc20*/  @P5 LDGSTS.E.BYPASS.LTC128B.128 [R241+0x4900], [R8.64], !P6 ;  /* 0x0490000008f15fae */ /* 0x0007e8000f101d4a */
[--C-:B------:R-:W-:Y:S04]  /*bc30*/  FFMA.FTZ R0, R21, c[0x0][0x2d0], -R101.reuse ;  /* 0x0000b40015007a23 */ /* 0x100fe80000010865 */
[----:B------:R1:W-:Y:S01]  /*bc40*/  MUFU.EX2 R112, R0 ;  /* 0x0000000000707308 */ /* 0x0003e20000000800 */
[----:B------:R3:W-:Y:S01]  /*bc50*/  @P5 LDGSTS.E.BYPASS.LTC128B.128 [R241+0x5100], [R10.64], !P6 ;  /* 0x051000000af15fae */ /* 0x0007e2000f101d4a */
[----:B--2---:R-:W-:Y:S08]  /*bc60*/  FFMA.FTZ R2, R49, c[0x0][0x2d0], -R100 ;  /* 0x0000b40031027a23 */ /* 0x004ff00000010864 */
[----:B------:R-:W-:Y:S10]  /*bc70*/  MUFU.EX2 R80, R2 ;  /* 0x0000000200507308 */ /* 0x000ff40000000800 */
[----:B------:R-:W-:Y:S01]  /*bc80*/  MUFU.EX2 R95, R13 ;  /* 0x0000000d005f7308 */ /* 0x000fe20000000800 */
[--C-:B-1----:R-:W-:Y:S09]  /*bc90*/  FFMA.FTZ R0, R22, c[0x0][0x2d0], -R101.reuse ;  /* 0x0000b40016007a23 */ /* 0x102ff20000010865 */
[----:B------:R1:W-:Y:S10]  /*bca0*/  MUFU.EX2 R250, R0 ;  /* 0x0000000000fa7308 */ /* 0x0003f40000000800 */
[----:B------:R-:W-:Y:S01]  /*bcb0*/  MUFU.EX2 R232, R16 ;  /* 0x0000001000e87308 */ /* 0x000fe20000000800 */
[--C-:B-1----:R-:W-:Y:S09]  /*bcc0*/  FFMA.FTZ R0, R23, c[0x0][0x2d0], -R101.reuse ;  /* 0x0000b40017007a23 */ /* 0x102ff20000010865 */
[----:B------:R1:W-:Y:S02]  /*bcd0*/  MUFU.EX2 R251, R0 ;  /* 0x0000000000fb7308 */ /* 0x0003e40000000800 */
[--C-:B-1----:R-:W-:Y:S08]  /*bce0*/  FFMA.FTZ R0, R24, c[0x0][0x2d0], -R101.reuse ;  /* 0x0000b40018007a23 */ /* 0x102ff00000010865 */
[----:B------:R1:W2:Y:S02]  /*bcf0*/  MUFU.EX2 R228, R0 ;  /* 0x0000000000e47308 */ /* 0x0002a40000000800 */
[--C-:B-1----:R-:W-:Y:S01]  /*bd00*/  FFMA.FTZ R0, R28, c[0x0][0x2d0], -R96.reuse ;  /* 0x0000b4001c007a23 */ /* 0x102fe20000010860 */
[----:B--2---:R-:W-:Y:S07]  /*bd10*/  F2FP.PACK_AB R67, R228, R251 ;  /* 0x000000fbe443723e */ /* 0x004fee00000000ff */
[----:B------:R1:W-:Y:S02]  /*bd20*/  MUFU.EX2 R237, R0 ;  /* 0x0000000000ed7308 */ /* 0x0003e40000000800 */
[--C-:B-1----:R-:W-:Y:S08]  /*bd30*/  FFMA.FTZ R0, R31, c[0x0][0x2d0], -R96.reuse ;  /* 0x0000b4001f007a23 */ /* 0x102ff00000010860 */
[----:B------:R1:W-:Y:S02]  /*bd40*/  MUFU.EX2 R233, R0 ;  /* 0x0000000000e97308 */ /* 0x0003e40000000800 */
[----:B-1----:R-:W-:Y:S08]  /*bd50*/  FFMA.FTZ R0, R32, c[0x0][0x2d0], -R96 ;  /* 0x0000b40020007a23 */ /* 0x002ff00000010860 */
[----:B------:R1:W-:Y:S02]  /*bd60*/  MUFU.EX2 R92, R0 ;  /* 0x00000000005c7308 */ /* 0x0003e40000000800 */
[--C-:B-1----:R-:W-:Y:S08]  /*bd70*/  FFMA.FTZ R0, R33, c[0x0][0x2d0], -R100.reuse ;  /* 0x0000b40021007a23 */ /* 0x102ff00000010864 */
[----:B------:R1:W-:Y:S02]  /*bd80*/  MUFU.EX2 R231, R0 ;  /* 0x0000000000e77308 */ /* 0x0003e40000000800 */
[--C-:B-1----:R-:W-:Y:S08]  /*bd90*/  FFMA.FTZ R0, R34, c[0x0][0x2d0], -R100.reuse ;  /* 0x0000b40022007a23 */ /* 0x102ff00000010864 */
[----:B------:R1:W-:Y:S02]  /*bda0*/  MUFU.EX2 R238, R0 ;  /* 0x0000000000ee7308 */ /* 0x0003e40000000800 */
[--C-:B-1----:R-:W-:Y:S08]  /*bdb0*/  FFMA.FTZ R0, R35, c[0x0][0x2d0], -R101.reuse ;  /* 0x0000b40023007a23 */ /* 0x102ff00000010865 */
[----:B------:R1:W-:Y:S02]  /*bdc0*/  MUFU.EX2 R235, R0 ;  /* 0x0000000000eb7308 */ /* 0x0003e40000000800 */
[--C-:B-1----:R-:W-:Y:S08]  /*bdd0*/  FFMA.FTZ R0, R36, c[0x0][0x2d0], -R101.reuse ;  /* 0x0000b40024007a23 */ /* 0x102ff00000010865 */
[----:B------:R1:W-:Y:S02]  /*bde0*/  MUFU.EX2 R239, R0 ;  /* 0x0000000000ef7308 */ /* 0x0003e40000000800 */
[----:B-1----:R-:W-:Y:S08]  /*bdf0*/  FFMA.FTZ R0, R38, c[0x0][0x2d0], -R100 ;  /* 0x0000b40026007a23 */ /* 0x002ff00000010864 */
        /* <DEDUP_REMOVED lines=15> */
[----:B-1----:R-:W-:Y:S02]  /*bef0*/  FSEL R0, R73, RZ, P3 ;  /* 0x000000ff49007208 */ /* 0x002fe40001800000 */
[----:B------:R-:W2:Y:S01]  /*bf00*/  LDL.LU R73, [R1] ;  /* 0x0000000001497983 */ /* 0x000ea20000300800 */
[-C--:B------:R-:W-:Y:S02]  /*bf10*/  @P5 IADD3 R6, P3, R10, R17.reuse, RZ ;  /* 0x000000110a065210 */ /* 0x080fe40007f7e0ff */
[----:B------:R-:W-:Y:S01]  /*bf20*/  FADD.FTZ R2, -R0, R3 ;  /* 0x0000000300027221 */ /* 0x000fe20000010100 */
[----:B------:R-:W-:Y:S02]  /*bf30*/  FSEL R0, R72, RZ, P2 ;  /* 0x000000ff48007208 */ /* 0x000fe40001000000 */
[----:B------:R-:W-:Y:S01]  /*bf40*/  @P5 IMAD.X R7, R11, 0x1, R12, P3 ;  /* 0x000000010b075824 */ /* 0x000fe200018e060c */
[-C--:B----4-:R-:W-:Y:S01]  /*bf50*/  @P5 IADD3 R4, P2, R6, R17.reuse, RZ ;  /* 0x0000001106045210 */ /* 0x090fe20007f5e0ff */
[----:B------:R-:W-:Y:S02]  /*bf60*/  FMUL.FTZ R2, R2, c[0x0][0x2d0] ;  /* 0x0000b40002027a20 */ /* 0x000fe40000410000 */
[----:B------:R-:W-:Y:S01]  /*bf70*/  FADD.FTZ R0, -R0, R116 ;  /* 0x0000007400007221 */ /* 0x000fe20000010100 */
[----:B------:R1:W-:Y:S01]  /*bf80*/  @P5 LDGSTS.E.BYPASS.LTC128B.128 [R241+0x5900], [R6.64], !P6 ;  /* 0x0590000006f15fae */ /* 0x0003e2000f101d4a */
[----:B------:R4:W4:Y:S01]  /*bf90*/  MUFU.EX2 R69, R2 ;  /* 0x0000000200457308 */ /* 0x0009220000000800 */
[--C-:B------:R-:W-:Y:S01]  /*bfa0*/  @P5 IMAD.X R5, R7, 0x1, R12.reuse, P2 ;  /* 0x0000000107055824 */ /* 0x100fe200010e060c */
[----:B---3--:R-:W-:Y:S01]  /*bfb0*/  @P5 IADD3 R8, P3, R4, R17, RZ ;  /* 0x0000001104085210 */ /* 0x008fe20007f7e0ff */
[----:B------:R-:W-:Y:S01]  /*bfc0*/  FMUL.FTZ R0, R0, c[0x0][0x2d0] ;  /* 0x0000b40000007a20 */ /* 0x000fe20000410000 */
[----:B------:R-:W-:Y:S02]  /*bfd0*/  MOV R116, R65 ;  /* 0x0000004100747202 */ /* 0x000fe40000000f00 */
[----:B------:R-:W-:Y:S01]  /*bfe0*/  F2FP.PACK_AB R65, R250, R112 ;  /* 0x00000070fa41723e */ /* 0x000fe200000000ff */
[----:B------:R3:W-:Y:S01]  /*bff0*/  @P5 LDGSTS.E.BYPASS.LTC128B.128 [R241+0x6100], [R4.64], !P6 ;  /* 0x0610000004f15fae */ /* 0x0007e2000f101d4a */
[----:B------:R-:W-:Y:S02]  /*c000*/  @P5 IMAD.X R9, R5, 0x1, R12, P3 ;  /* 0x0000000105095824 */ /* 0x000fe400018e060c */
[----:B------:R1:W1:Y:S05]  /*c010*/  MUFU.EX2 R68, R0 ;  /* 0x0000000000447308 */ /* 0x00026a0000000800 */
[----:B------:R3:W-:Y:S08]  /*c020*/  @P5 LDGSTS.E.BYPASS.LTC128B.128 [R241+0x6900], [R8.64], !P6 ;  /* 0x0690000008f15fae */ /* 0x0007f0000f101d4a */
[----:B------:R-:W2:Y:S01]  /*c030*/  LDSM.16.MT88.4 R20, [R224+0x100] ;  /* 0x00010000e014783b */ /* 0x000ea20000004200 */
[----:B----4-:R-:W-:Y:S01]  /*c040*/  FSEL R2, R71, RZ, P1 ;  /* 0x000000ff47027208 */ /* 0x010fe20000800000 */
[C---:B------:R-:W-:Y:S02]  /*c050*/  FMUL.FTZ R16, R69.reuse, R132 ;  /* 0x0000008445107220 */ /* 0x040fe40000410000 */
[C---:B------:R-:W-:Y:S02]  /*c060*/  FMUL.FTZ R17, R69.reuse, R133 ;  /* 0x0000008545117220 */ /* 0x040fe40000410000 */
[C---:B------:R-:W-:Y:S02]  /*c070*/  FMUL.FTZ R32, R69.reuse, R148 ;  /* 0x0000009445207220 */ /* 0x040fe40000410000 */
[----:B------:R-:W4:Y:S01]  /*c080*/  LDSM.16.MT88.4 R36, [R227+0x100] ;  /* 0x00010000e324783b */ /* 0x000f220000004200 */
[----:B------:R-:W-:Y:S02]  /*c090*/  IMAD.MOV.U32 R132, RZ, RZ, R85 ;  /* 0x000000ffff847224 */ /* 0x000fe400078e0055 */
[----:B-1----:R-:W-:Y:S01]  /*c0a0*/  FADD.FTZ R0, -R2, R117 ;  /* 0x0000007502007221 */ /* 0x002fe20000010100 */
[----:B------:R-:W-:Y:S01]  /*c0b0*/  FSEL R2, R70, RZ, P0 ;  /* 0x000000ff46027208 */ /* 0x000fe20000000000 */
[C---:B---3--:R-:W-:Y:S01]  /*c0c0*/  FMUL.FTZ R5, R69.reuse, R121 ;  /* 0x0000007945057220 */ /* 0x048fe20000410000 */
[----:B------:R-:W-:Y:S01]  /*c0d0*/  MOV R117, R64 ;  /* 0x0000004000757202 */ /* 0x000fe20000000f00 */
[----:B------:R-:W-:Y:S01]  /*c0e0*/  FMUL.FTZ R0, R0, c[0x0][0x2d0] ;  /* 0x0000b40000007a20 */ /* 0x000fe20000410000 */
[----:B------:R-:W-:Y:S01]  /*c0f0*/  F2FP.PACK_AB R64, R116, R113 ;  /* 0x000000717440723e */ /* 0x000fe200000000ff */
[C---:B------:R-:W-:Y:S01]  /*c100*/  FMUL.FTZ R18, R68.reuse, R134 ;  /* 0x0000008644127220 */ /* 0x040fe20000410000 */
[----:B------:R-:W0:Y:S01]  /*c110*/  LDGDEPBAR ;  /* 0x00000000000079af */ /* 0x000e220000000000 */
[----:B------:R1:W3:Y:S01]  /*c120*/  MUFU.EX2 R3, R0 ;  /* 0x0000000000037308 */ /* 0x0002e20000000800 */
[C---:B------:R-:W-:Y:S01]  /*c130*/  FMUL.FTZ R6, R68.reuse, R122 ;  /* 0x0000007a44067220 */ /* 0x040fe20000410000 */
[----:B------:R-:W-:Y:S01]  /*c140*/  MOV R122, R83 ;  /* 0x00000053007a7202 */ /* 0x000fe20000000f00 */
[C---:B------:R-:W-:Y:S02]  /*c150*/  FMUL.FTZ R4, R69.reuse, R120 ;  /* 0x0000007845047220 */ /* 0x040fe40000410000 */
[C---:B------:R-:W-:Y:S02]  /*c160*/  FMUL.FTZ R7, R68.reuse, R123 ;  /* 0x0000007b44077220 */ /* 0x040fe40000410000 */
[C---:B------:R-:W-:Y:S01]  /*c170*/  FMUL.FTZ R19, R68.reuse, R135 ;  /* 0x0000008744137220 */ /* 0x040fe20000410000 */
[----:B------:R-:W-:Y:S01]  /*c180*/  MOV R135, R84 ;  /* 0x0000005400877202 */ /* 0x000fe20000000f00 */
[C---:B------:R-:W-:Y:S02]  /*c190*/  FMUL.FTZ R35, R68.reuse, R151 ;  /* 0x0000009744237220 */ /* 0x040fe40000410000 */
[----:B------:R-:W-:Y:S01]  /*c1a0*/  FMUL.FTZ R34, R68, R150 ;  /* 0x0000009644227220 */ /* 0x000fe20000410000 */
[----:B------:R-:W-:Y:S01]  /*c1b0*/  MOV R150, R135 ;  /* 0x0000008700967202 */ /* 0x000fe20000000f00 */
[----:B------:R-:W-:Y:S01]  /*c1c0*/  IMAD.MOV.U32 R148, RZ, RZ, R82 ;  /* 0x000000ffff947224 */ /* 0x000fe200078e0052 */
[----:B------:R-:W-:Y:S01]  /*c1d0*/  MOV R135, R105 ;  /* 0x0000006900877202 */ /* 0x000fe20000000f00 */
[C---:B------:R-:W-:Y:S02]  /*c1e0*/  FMUL.FTZ R48, R69.reuse, R164 ;  /* 0x000000a445307220 */ /* 0x040fe40000410000 */
[----:B------:R-:W-:Y:S02]  /*c1f0*/  FMUL.FTZ R49, R69, R165 ;  /* 0x000000a545317220 */ /* 0x000fe40000410000 */
[----:B------:R-:W-:Y:S02]  /*c200*/  FFMA.FTZ R105, R191, c[0x0][0x2d0], -R96 ;  /* 0x0000b400bf697a23 */ /* 0x000fe40000010860 */
[----:B-1----:R-:W-:Y:S02]  /*c210*/  FADD.FTZ R0, -R2, R118 ;  /* 0x0000007602007221 */ /* 0x002fe40000010100 */
[----:B------:R-:W-:Y:S02]  /*c220*/  FFMA.FTZ R2, R50, c[0x0][0x2d0], -R100 ;  /* 0x0000b40032027a23 */ /* 0x000fe40000010864 */
[----:B------:R-:W-:Y:S02]  /*c230*/  FMUL.FTZ R0, R0, c[0x0][0x2d0] ;  /* 0x0000b40000007a20 */ /* 0x000fe40000410000 */
[----:B------:R1:W1:Y:S01]  /*c240*/  MUFU.EX2 R29, R2 ;  /* 0x00000002001d7308 */ /* 0x0002620000000800 */
[C---:B---3--:R-:W-:Y:S02]  /*c250*/  FMUL.FTZ R8, R3.reuse, R124 ;  /* 0x0000007c03087220 */ /* 0x048fe40000410000 */
[----:B------:R-:W-:Y:S02]  /*c260*/  IMAD.MOV.U32 R118, RZ, RZ, R55 ;  /* 0x000000ffff767224 */ /* 0x000fe400078e0037 */
[C---:B------:R-:W-:Y:S02]  /*c270*/  FMUL.FTZ R9, R3.reuse, R125 ;  /* 0x0000007d03097220 */ /* 0x040fe40000410000 */
[C---:B------:R-:W-:Y:S01]  /*c280*/  FMUL.FTZ R13, R3.reuse, R129 ;  /* 0x00000081030d7220 */ /* 0x040fe20000410000 */
[----:B------:R-:W-:Y:S01]  /*c290*/  F2FP.PACK_AB R79, R244, R118 ;  /* 0x00000076f44f723e */ /* 0x000fe200000000ff */
[C---:B------:R-:W-:Y:S01]  /*c2a0*/  FMUL.FTZ R12, R3.reuse, R128 ;  /* 0x00000080030c7220 */ /* 0x040fe20000410000 */
[----:B------:R-:W3:Y:S01]  /*c2b0*/  MUFU.EX2 R0, R0 ;  /* 0x0000000000007308 */ /* 0x000ee20000000800 */
[C---:B------:R-:W-:Y:S01]  /*c2c0*/  FMUL.FTZ R24, R3.reuse, R140 ;  /* 0x0000008c03187220 */ /* 0x040fe20000410000 */
[----:B------:R-:W-:Y:S01]  /*c2d0*/  MOV R140, R80 ;  /* 0x00000050008c7202 */ /* 0x000fe20000000f00 */
[C---:B------:R-:W-:Y:S02]  /*c2e0*/  FMUL.FTZ R25, R3.reuse, R141 ;  /* 0x0000008d03197220 */ /* 0x040fe40000410000 */
[C---:B------:R-:W-:Y:S02]  /*c2f0*/  FMUL.FTZ R28, R3.reuse, R144 ;  /* 0x00000090031c7220 */ /* 0x040fe40000410000 */
[C---:B------:R-:W-:Y:S02]  /*c300*/  FMUL.FTZ R41, R3.reuse, R157 ;  /* 0x0000009d03297220 */ /* 0x040fe40000410000 */
[----:B------:R-:W-:Y:S02]  /*c310*/  FMUL.FTZ R45, R3, R161 ;  /* 0x000000a1032d7220 */ /* 0x000fe40000410000 */
[----:B------:R-:W-:Y:S02]  /*c320*/  IMAD.MOV.U32 R129, RZ, RZ, R81 ;  /* 0x000000ffff817224 */ /* 0x000fe400078e0051 */
[----:B------:R-:W-:Y:S01]  /*c330*/  LDSM.16.MT88.4 R80, [R226+0x100] ;  /* 0x00010000e250783b */ /* 0x000fe20000004200 */
[----:B-1----:R-:W-:Y:S02]  /*c340*/  FFMA.FTZ R2, R51, c[0x0][0x2d0], -R101 ;  /* 0x0000b40033027a23 */ /* 0x002fe40000010865 */
[----:B------:R-:W-:Y:S02]  /*c350*/  IMAD.MOV.U32 R144, RZ, RZ, R29 ;  /* 0x000000ffff907224 */ /* 0x000fe400078e001d */
[----:B------:R1:W1:Y:S01]  /*c360*/  MUFU.EX2 R33, R2 ;  /* 0x0000000200217308 */ /* 0x0002620000000800 */
[C---:B------:R-:W-:Y:S01]  /*c370*/  FMUL.FTZ R29, R3.reuse, R145 ;  /* 0x00000091031d7220 */ /* 0x040fe20000410000 */
[----:B------:R-:W-:Y:S01]  /*c380*/  MOV R145, R102 ;  /* 0x0000006600917202 */ /* 0x000fe20000000f00 */
[C---:B------:R-:W-:Y:S02]  /*c390*/  FMUL.FTZ R40, R3.reuse, R156 ;  /* 0x0000009c03287220 */ /* 0x040fe40000410000 */
[----:B------:R-:W-:Y:S02]  /*c3a0*/  FMUL.FTZ R44, R3, R160 ;  /* 0x000000a0032c7220 */ /* 0x000fe40000410000 */
[C---:B---3--:R-:W-:Y:S02]  /*c3b0*/  FMUL.FTZ R11, R0.reuse, R127 ;  /* 0x0000007f000b7220 */ /* 0x048fe40000410000 */
[C---:B------:R-:W-:Y:S02]  /*c3c0*/  FMUL.FTZ R10, R0.reuse, R126 ;  /* 0x0000007e000a7220 */ /* 0x040fe40000410000 */
[C---:B------:R-:W-:Y:S02]  /*c3d0*/  FMUL.FTZ R14, R0.reuse, R130 ;  /* 0x00000082000e7220 */ /* 0x040fe40000410000 */
[C---:B------:R-:W-:Y:S02]  /*c3e0*/  FMUL.FTZ R15, R0.reuse, R131 ;  /* 0x00000083000f7220 */ /* 0x040fe40000410000 */
[C---:B------:R-:W-:Y:S02]  /*c3f0*/  FMUL.FTZ R31, R0.reuse, R147 ;  /* 0x00000093001f7220 */ /* 0x040fe40000410000 */
[C---:B------:R-:W-:Y:S01]  /*c400*/  FMUL.FTZ R26, R0.reuse, R142 ;  /* 0x0000008e001a7220 */ /* 0x040fe20000410000 */
[----:B------:R-:W-:Y:S01]  /*c410*/  MOV R142, R90 ;  /* 0x0000005a008e7202 */ /* 0x000fe20000000f00 */
[C---:B------:R-:W-:Y:S02]  /*c420*/  FMUL.FTZ R27, R0.reuse, R143 ;  /* 0x0000008f001b7220 */ /* 0x040fe40000410000 */
[C---:B------:R-:W-:Y:S02]  /*c430*/  FMUL.FTZ R30, R0.reuse, R146 ;  /* 0x00000092001e7220 */ /* 0x040fe40000410000 */
[----:B------:R-:W-:Y:S02]  /*c440*/  FMUL.FTZ R43, R0, R159 ;  /* 0x0000009f002b7220 */ /* 0x000fe40000410000 */
[----:B-1----:R-:W-:Y:S02]  /*c450*/  FFMA.FTZ R2, R52, c[0x0][0x2d0], -R101 ;  /* 0x0000b40034027a23 */ /* 0x002fe40000010865 */
[----:B------:R-:W-:Y:S02]  /*c460*/  IMAD.MOV.U32 R141, RZ, RZ, R33 ;  /* 0x000000ffff8d7224 */ /* 0x000fe400078e0021 */
[----:B------:R1:W-:Y:S01]  /*c470*/  MUFU.EX2 R121, R2 ;  /* 0x0000000200797308 */ /* 0x0003e20000000800 */
[----:B------:R-:W-:Y:S02]  /*c480*/  FMUL.FTZ R33, R69, R149 ;  /* 0x0000009545217220 */ /* 0x000fe40000410000 */
[C---:B------:R-:W-:Y:S02]  /*c490*/  FMUL.FTZ R42, R0.reuse, R158 ;  /* 0x0000009e002a7220 */ /* 0x040fe40000410000 */
[C---:B------:R-:W-:Y:S02]  /*c4a0*/  FMUL.FTZ R47, R0.reuse, R163 ;  /* 0x000000a3002f7220 */ /* 0x040fe40000410000 */
[----:B------:R-:W-:Y:S02]  /*c4b0*/  FMUL.FTZ R46, R0, R162 ;  /* 0x000000a2002e7220 */ /* 0x000fe40000410000 */
[----:B------:R-:W-:Y:S02]  /*c4c0*/  IMAD.MOV.U32 R131, RZ, RZ, R97 ;  /* 0x000000ffff837224 */ /* 0x000fe400078e0061 */
[----:B------:R-:W-:Y:S02]  /*c4d0*/  FFMA.FTZ R97, R199, c[0x0][0x2d0], -R101 ;  /* 0x0000b400c7617a23 */ /* 0x000fe40000010865 */
[C---:B------:R-:W-:Y:S01]  /*c4e0*/  FMUL.FTZ R50, R68.reuse, R166 ;  /* 0x000000a644327220 */ /* 0x040fe20000410000 */
[----:B------:R-:W-:Y:S01]  /*c4f0*/  MOV R149, R131 ;  /* 0x0000008300957202 */ /* 0x000fe20000000f00 */
[----:B------:R-:W-:Y:S01]  /*c500*/  FMUL.FTZ R51, R68, R167 ;  /* 0x000000a744337220 */ /* 0x000fe20000410000 */
[----:B------:R-:W-:Y:S01]  /*c510*/  MUFU.EX2 R156, R97 ;  /* 0x00000061009c7308 */ /* 0x000fe20000000800 */
[----:B------:R-:W-:Y:S01]  /*c520*/  LDSM.16.MT88.4 R164, [R225+0x3100] ;  /* 0x00310000e1a4783b */ /* 0x000fe20000004200 */
[----:B------:R-:W-:Y:S02]  /*c530*/  IMAD.MOV.U32 R143, RZ, RZ, R87 ;  /* 0x000000ffff8f7224 */ /* 0x000fe400078e0057 */
[----:B------:R-:W-:Y:S02]  /*c540*/  IMAD.MOV.U32 R146, RZ, RZ, R95 ;  /* 0x000000ffff927224 */ /* 0x000fe400078e005f */
[----:B------:R-:W-:Y:S02]  /*c550*/  FFMA.FTZ R131, R114, c[0x0][0x2d0], -R96 ;  /* 0x0000b40072837a23 */ /* 0x000fe40000010860 */
[--C-:B-1----:R-:W-:Y:S01]  /*c560*/  FFMA.FTZ R2, R53, c[0x0][0x2d0], -R100.reuse ;  /* 0x0000b40035027a23 */ /* 0x102fe20000010864 */
[----:B------:R-:W-:Y:S01]  /*c570*/  LDSM.16.MT88.4 R84, [R224+0x900] ;  /* 0x00090000e054783b */ /* 0x000fe20000004200 */
[----:B------:R-:W-:Y:S02]  /*c580*/  FFMA.FTZ R102, R245, c[0x0][0x2d0], -R75 ;  /* 0x0000b400f5667a23 */ /* 0x000fe4000001084b */
[----:B------:R1:W-:Y:S02]  /*c590*/  MUFU.EX2 R127, R2 ;  /* 0x00000002007f7308 */ /* 0x0003e40000000800 */
[----:B-1----:R-:W-:Y:S03]  /*c5a0*/  FFMA.FTZ R2, R54, c[0x0][0x2d0], -R100 ;  /* 0x0000b40036027a23 */ /* 0x002fe60000010864 */
[----:B------:R-:W1:Y:S05]  /*c5b0*/  LDSM.16.MT88.4 R52, [R225+0x100] ;  /* 0x00010000e134783b */ /* 0x000e6a0000004200 */
[----:B------:R3:W-:Y:S02]  /*c5c0*/  MUFU.EX2 R124, R2 ;  /* 0x00000002007c7308 */ /* 0x0007e40000000800 */
[--C-:B---3--:R-:W-:Y:S02]  /*c5d0*/  FFMA.FTZ R2, R56, c[0x0][0x2d0], -R101.reuse ;  /* 0x0000b40038027a23 */ /* 0x108fe40000010865 */
[----:B------:R-:W-:Y:S06]  /*c5e0*/  FMUL.FTZ R56, R3, R172 ;  /* 0x000000ac03387220 */ /* 0x000fec0000410000 */
[----:B------:R3:W-:Y:S02]  /*c5f0*/  MUFU.EX2 R134, R2 ;  /* 0x0000000200867308 */ /* 0x0007e40000000800 */
[----:B---3--:R-:W-:Y:S02]  /*c600*/  FFMA.FTZ R2, R57, c[0x0][0x2d0], -R101 ;  /* 0x0000b40039027a23 */ /* 0x008fe40000010865 */
[----:B------:R-:W-:Y:S06]  /*c610*/  FMUL.FTZ R57, R3, R173 ;  /* 0x000000ad03397220 */ /* 0x000fec0000410000 */
[----:B------:R3:W1:Y:S10]  /*c620*/  MUFU.EX2 R147, R2 ;  /* 0x0000000200937308 */ /* 0x0006740000000800 */
[----:B------:R4:W-:Y:S01]  /*c630*/  MUFU.EX2 R173, R105 ;  /* 0x0000006900ad7308 */ /* 0x0009e20000000800 */
[----:B---3--:R-:W-:Y:S02]  /*c640*/  FFMA.FTZ R2, R58, c[0x0][0x2d0], -R75 ;  /* 0x0000b4003a027a23 */ /* 0x008fe4000001084b */
[----:B------:R-:W-:Y:S07]  /*c650*/  FMUL.FTZ R58, R0, R174 ;  /* 0x000000ae003a7220 */ /* 0x000fee0000410000 */
[----:B------:R3:W3:Y:S01]  /*c660*/  MUFU.EX2 R120, R2 ;  /* 0x0000000200787308 */ /* 0x0006e20000000800 */
[----:B-1----:R-:W-:Y:S01]  /*c670*/  IMAD.MOV.U32 R201, RZ, RZ, R147 ;  /* 0x000000ffffc97224 */ /* 0x002fe200078e0093 */
[----:B------:R-:W-:Y:S01]  /*c680*/  MOV R147, R141 ;  /* 0x0000008d00937202 */ /* 0x000fe20000000f00 */
[----:B------:R-:W-:Y:S01]  /*c690*/  IMAD.MOV.U32 R141, RZ, RZ, R140 ;  /* 0x000000ffff8d7224 */ /* 0x000fe200078e008c */
[----:B------:R-:W-:Y:S01]  /*c6a0*/  MOV R140, R121 ;  /* 0x00000079008c7202 */ /* 0x000fe20000000f00 */
[--C-:B------:R-:W-:Y:S02]  /*c6b0*/  FFMA.FTZ R121, R200, c[0x0][0x2d0], -R75.reuse ;  /* 0x0000b400c8797a23 */ /* 0x100fe4000001084b */
[----:B------:R-:W-:Y:S02]  /*c6c0*/  IMAD.MOV.U32 R200, RZ, RZ, R124 ;  /* 0x000000ffffc87224 */ /* 0x000fe400078e007c */
[--C-:B------:R-:W-:Y:S01]  /*c6d0*/  FFMA.FTZ R124, R198, c[0x0][0x2d0], -R75.reuse ;  /* 0x0000b400c67c7a23 */ /* 0x100fe2000001084b */
[----:B------:R-:W-:Y:S01]  /*c6e0*/  MOV R198, R129 ;  /* 0x0000008100c67202 */ /* 0x000fe20000000f00 */
[----:B------:R-:W-:Y:S02]  /*c6f0*/  FFMA.FTZ R129, R196, c[0x0][0x2d0], -R75 ;  /* 0x0000b400c4817a23 */ /* 0x000fe4000001084b */
[----:B------:R-:W-:Y:S01]  /*c700*/  IMAD.MOV.U32 R196, RZ, RZ, R148 ;  /* 0x000000ffffc47224 */ /* 0x000fe200078e0094 */
[----:B------:R-:W-:Y:S01]  /*c710*/  MOV R148, R122 ;  /* 0x0000007a00947202 */ /* 0x000fe20000000f00 */
[----:B------:R-:W-:Y:S02]  /*c720*/  FFMA.FTZ R122, R99, c[0x0][0x2d0], -R96 ;  /* 0x0000b400637a7a23 */ /* 0x000fe40000010860 */
[----:B----4-:R-:W-:Y:S01]  /*c730*/  FFMA.FTZ R105, R215, c[0x0][0x2d0], -R101 ;  /* 0x0000b400d7697a23 */ /* 0x010fe20000010865 */
[----:B--2---:R-:W-:Y:S01]  /*c740*/  F2FP.PACK_AB R78, R73, R117 ;  /* 0x00000075494e723e */ /* 0x004fe200000000ff */
[----:B---3--:R-:W-:Y:S01]  /*c750*/  FFMA.FTZ R2, R59, c[0x0][0x2d0], -R75 ;  /* 0x0000b4003b027a23 */ /* 0x008fe2000001084b */
[----:B------:R-:W-:Y:S05]  /*c760*/  MOV R219, R120 ;  /* 0x0000007800db7202 */ /* 0x000fea0000000f00 */
[-C--:B------:R-:W-:Y:S05]  /*c770*/  HMMA.16816.F32 R4, R76, R20.reuse, R4 ;  /* 0x000000144c04723c */ /* 0x080fea0000001804 */
[----:B------:R-:W-:Y:S02]  /*c780*/  FMUL.FTZ R59, R0, R175 ;  /* 0x000000af003b7220 */ /* 0x000fe40000410000 */
[----:B------:R1:W-:Y:S01]  /*c790*/  MUFU.EX2 R175, R104 ;  /* 0x0000006800af7308 */ /* 0x0003e20000000800 */
[C---:B------:R-:W-:Y:S04]  /*c7a0*/  HMMA.16816.F32 R8, R64.reuse, R20, R8 ;  /* 0x000000144008723c */ /* 0x040fe80000001808 */
[----:B------:R-:W-:Y:S02]  /*c7b0*/  FFMA.FTZ R120, R211, c[0x0][0x2d0], -R100 ;  /* 0x0000b400d3787a23 */ /* 0x000fe40000010864 */
[----:B------:R-:W-:Y:S02]  /*c7c0*/  IMAD.MOV.U32 R211, RZ, RZ, R143 ;  /* 0x000000ffffd37224 */ /* 0x000fe400078e008f */
[-C--:B------:R-:W-:Y:S04]  /*c7d0*/  HMMA.16816.F32 R12, R64, R22.reuse, R12 ;  /* 0x00000016400c723c */ /* 0x080fe8000000180c */
[C---:B------:R-:W-:Y:S02]  /*c7e0*/  FMUL.FTZ R20, R69.reuse, R136 ;  /* 0x0000008845147220 */ /* 0x040fe40000410000 */
[----:B------:R-:W-:Y:S02]  /*c7f0*/  IMAD.MOV.U32 R136, RZ, RZ, R94 ;  /* 0x000000ffff887224 */ /* 0x000fe400078e005e */
[C---:B------:R-:W-:Y:S04]  /*c800*/  HMMA.16816.F32 R16, R76.reuse, R22, R16 ;  /* 0x000000164c10723c */ /* 0x040fe80000001810 */
[----:B------:R-:W-:Y:S01]  /*c810*/  FMUL.FTZ R21, R69, R137 ;  /* 0x0000008945157220 */ /* 0x000fe20000410000 */
[----:B------:R-:W-:Y:S02]  /*c820*/  MOV R137, R93 ;  /* 0x0000005d00897202 */ /* 0x000fe40000000f00 */
[C---:B------:R-:W-:Y:S02]  /*c830*/  FMUL.FTZ R22, R68.reuse, R138 ;  /* 0x0000008a44167220 */ /* 0x040fe40000410000 */
[C---:B------:R-:W-:Y:S03]  /*c840*/  FMUL.FTZ R23, R68.reuse, R139 ;  /* 0x0000008b44177220 */ /* 0x040fe60000410000 */
[----:B------:R-:W-:Y:S02]  /*c850*/  IMAD.MOV.U32 R138, RZ, RZ, R92 ;  /* 0x000000ffff8a7224 */ /* 0x000fe400078e005c */
[----:B------:R-:W-:Y:S01]  /*c860*/  LDSM.16.MT88.4 R92, [R225+0x900] ;  /* 0x00090000e15c783b */ /* 0x000fe20000004200 */
[----:B------:R-:W-:Y:S01]  /*c870*/  IMAD.MOV.U32 R139, RZ, RZ, R91 ;  /* 0x000000ffff8b7224 */ /* 0x000fe200078e005b */
[-C--:B------:R-:W-:Y:S03]  /*c880*/  HMMA.16816.F32 R20, R76, R36.reuse, R20 ;  /* 0x000000244c14723c */ /* 0x080fe60000001814 */
[----:B-1----:R-:W-:Y:S05]  /*c890*/  FFMA.FTZ R104, R217, c[0x0][0x2d0], -R101 ;  /* 0x0000b400d9687a23 */ /* 0x002fea0000010865 */
[C---:B------:R-:W-:Y:S07]  /*c8a0*/  HMMA.16816.F32 R24, R64.reuse, R36, R24 ;  /* 0x000000244018723c */ /* 0x040fee0000001818 */
[C---:B------:R-:W-:Y:S01]  /*c8b0*/  FMUL.FTZ R37, R69.reuse, R153 ;  /* 0x0000009945257220 */ /* 0x040fe20000410000 */
[-C--:B------:R-:W-:Y:S04]  /*c8c0*/  HMMA.16816.F32 R28, R64, R38.reuse, R28 ;  /* 0x00000026401c723c */ /* 0x080fe8000000181c */
[C---:B------:R-:W-:Y:S04]  /*c8d0*/  FMUL.FTZ R36, R69.reuse, R152 ;  /* 0x0000009845247220 */ /* 0x040fe80000410000 */
[C---:B------:R-:W-:Y:S07]  /*c8e0*/  HMMA.16816.F32 R32, R76.reuse, R38, R32 ;  /* 0x000000264c20723c */ /* 0x040fee0000001820 */
[C---:B------:R-:W-:Y:S02]  /*c8f0*/  FMUL.FTZ R39, R68.reuse, R155 ;  /* 0x0000009b44277220 */ /* 0x040fe40000410000 */
[----:B------:R1:W-:Y:S03]  /*c900*/  MUFU.EX2 R155, R2 ;  /* 0x00000002009b7308 */ /* 0x0003e60000000800 */
[----:B------:R-:W-:Y:S07]  /*c910*/  FMUL.FTZ R38, R68, R154 ;  /* 0x0000009a44267220 */ /* 0x000fee0000410000 */
[-C--:B------:R-:W-:Y:S08]  /*c920*/  HMMA.16816.F32 R36, R76, R52.reuse, R36 ;  /* 0x000000344c24723c */ /* 0x080ff00000001824 */
[C---:B------:R-:W-:Y:S04]  /*c930*/  HMMA.16816.F32 R40, R64.reuse, R52, R40 ;  /* 0x000000344028723c */ /* 0x040fe80000001828 */
[--C-:B-1----:R-:W-:Y:S04]  /*c940*/  FFMA.FTZ R2, R60, c[0x0][0x2d0], -R96.reuse ;  /* 0x0000b4003c027a23 */ /* 0x102fe80000010860 */
[-C--:B------:R-:W-:Y:S01]  /*c950*/  HMMA.16816.F32 R44, R64, R54.reuse, R44 ;  /* 0x00000036402c723c */ /* 0x080fe2000000182c */
[----:B------:R1:W-:Y:S03]  /*c960*/  MUFU.EX2 R154, R2 ;  /* 0x00000002009a7308 */ /* 0x0003e60000000800 */
[C---:B------:R-:W-:Y:S02]  /*c970*/  FMUL.FTZ R52, R69.reuse, R168 ;  /* 0x000000a845347220 */ /* 0x040fe40000410000 */
[----:B------:R-:W-:Y:S02]  /*c980*/  FMUL.FTZ R53, R69, R169 ;  /* 0x000000a945357220 */ /* 0x000fe40000410000 */
[C---:B------:R-:W-:Y:S04]  /*c990*/  HMMA.16816.F32 R48, R76.reuse, R54, R48 ;  /* 0x000000364c30723c */ /* 0x040fe80000001830 */
[----:B------:R-:W-:Y:S01]  /*c9a0*/  FMUL.FTZ R60, R3, R176 ;  /* 0x000000b0033c7220 */ /* 0x000fe20000410000 */
[----:B------:R2:W-:Y:S02]  /*c9b0*/  MUFU.EX2 R168, R102 ;  /* 0x0000006600a87308 */ /* 0x0005e40000000800 */
[C---:B------:R-:W-:Y:S02]  /*c9c0*/  FMUL.FTZ R54, R68.reuse, R170 ;  /* 0x000000aa44367220 */ /* 0x040fe40000410000 */
[----:B------:R-:W-:Y:S07]  /*c9d0*/  FMUL.FTZ R55, R68, R171 ;  /* 0x000000ab44377220 */ /* 0x000fee0000410000 */
[-C--:B------:R-:W-:Y:S03]  /*c9e0*/  HMMA.16816.F32 R52, R76, R80.reuse, R52 ;  /* 0x000000504c34723c */ /* 0x080fe60000001834 */
[----:B-1----:R-:W-:Y:S02]  /*c9f0*/  FFMA.FTZ R2, R61, c[0x0][0x2d0], -R96 ;  /* 0x0000b4003d027a23 */ /* 0x002fe40000010860 */
[----:B------:R-:W-:Y:S02]  /*ca00*/  FMUL.FTZ R61, R3, R177 ;  /* 0x000000b1033d7220 */ /* 0x000fe40000410000 */
[----:B------:R1:W3:Y:S01]  /*ca10*/  MUFU.EX2 R123, R2 ;  /* 0x00000002007b7308 */ /* 0x0002e20000000800 */
[C---:B------:R-:W-:Y:S04]  /*ca20*/  HMMA.16816.F32 R56, R64.reuse, R80, R56 ;  /* 0x000000504038723c */ /* 0x040fe80000001838 */
[--C-:B--2---:R-:W-:Y:S03]  /*ca30*/  FFMA.FTZ R102, R248, c[0x0][0x2d0], -R100.reuse ;  /* 0x0000b400f8667a23 */ /* 0x104fe60000010864 */
[----:B------:R-:W-:Y:S01]  /*ca40*/  F2FP.PACK_AB R80, R238, R231 ;  /* 0x000000e7ee50723e */ /* 0x000fe200000000ff */
[----:B------:R-:W-:Y:S01]  /*ca50*/  IMAD.MOV.U32 R248, RZ, RZ, R141 ;  /* 0x000000fffff87224 */ /* 0x000fe200078e008d */
[----:B------:R-:W-:Y:S03]  /*ca60*/  F2FP.PACK_AB R81, R239, R235 ;  /* 0x000000ebef51723e */ /* 0x000fe600000000ff */
[----:B-1----:R-:W-:Y:S02]  /*ca70*/  FFMA.FTZ R2, R62, c[0x0][0x2d0], -R75 ;  /* 0x0000b4003e027a23 */ /* 0x002fe4000001084b */
[----:B------:R-:W-:Y:S02]  /*ca80*/  FMUL.FTZ R62, R0, R178 ;  /* 0x000000b2003e7220 */ /* 0x000fe40000410000 */
[----:B------:R1:W2:Y:S01]  /*ca90*/  MUFU.EX2 R125, R2 ;  /* 0x00000002007d7308 */ /* 0x0002a20000000800 */
[----:B---3--:R-:W-:Y:S02]  /*caa0*/  IMAD.MOV.U32 R223, RZ, RZ, R123 ;  /* 0x000000ffffdf7224 */ /* 0x008fe400078e007b */
[----:B------:R-:W-:Y:S02]  /*cab0*/  FFMA.FTZ R123, R208, c[0x0][0x2d0], -R101 ;  /* 0x0000b400d07b7a23 */ /* 0x000fe40000010865 */
[----:B-1----:R-:W-:Y:S01]  /*cac0*/  FFMA.FTZ R2, R63, c[0x0][0x2d0], -R75 ;  /* 0x0000b4003f027a23 */ /* 0x002fe2000001084b */
[----:B--2---:R-:W-:Y:S01]  /*cad0*/  MOV R245, R125 ;  /* 0x0000007d00f57202 */ /* 0x004fe20000000f00 */
[----:B------:R-:W-:Y:S03]  /*cae0*/  FMUL.FTZ R63, R0, R179 ;  /* 0x000000b3003f7220 */ /* 0x000fe60000410000 */
[----:B------:R1:W-:Y:S01]  /*caf0*/  MUFU.EX2 R128, R2 ;  /* 0x0000000200807308 */ /* 0x0003e20000000800 */
[----:B------:R-:W-:Y:S03]  /*cb00*/  FFMA.FTZ R125, R207, c[0x0][0x2d0], -R100 ;  /* 0x0000b400cf7d7a23 */ /* 0x000fe60000010864 */
        /* <DEDUP_REMOVED lines=14> */
[-C--:B------:R-:W-:Y:S03]  /*cbf0*/  HMMA.16816.F32 R4, R76, R84.reuse, R4 ;  /* 0x000000544c04723c */ /* 0x080fe60000001804 */
[----:B-1----:R-:W-:Y:S02]  /*cc00*/  FFMA.FTZ R2, R89, c[0x0][0x2d0], -R96 ;  /* 0x0000b40059027a23 */ /* 0x002fe40000010860 */
[----:B------:R-:W1:Y:S03]  /*cc10*/  LDSM.16.MT88.4 R88, [R227+0x900] ;  /* 0x00090000e358783b */ /* 0x000e660000004200 */
[C---:B------:R-:W-:Y:S01]  /*cc20*/  HMMA.16816.F32 R8, R80.reuse, R84, R8 ;  /* 0x000000545008723c */ /* 0x040fe20000001808 */
[----:B------:R2:W-:Y:S07]  /*cc30*/  MUFU.EX2 R130, R2 ;  /* 0x0000000200827308 */ /* 0x0005ee0000000800 */
[-C--:B------:R-:W-:Y:S08]  /*cc40*/  HMMA.16816.F32 R12, R80, R86.reuse, R12 ;  /* 0x00000056500c723c */ /* 0x080ff0000000180c */
[C---:B------:R-:W-:Y:S01]  /*cc50*/  HMMA.16816.F32 R16, R76.reuse, R86, R16 ;  /* 0x000000564c10723c */ /* 0x040fe20000001810 */
[----:B------:R-:W3:Y:S03]  /*cc60*/  LDSM.16.MT88.4 R84, [R226+0x900] ;  /* 0x00090000e254783b */ /* 0x000ee60000004200 */
[--C-:B--2---:R-:W-:Y:S04]  /*cc70*/  FFMA.FTZ R2, R184, c[0x0][0x2d0], -R100.reuse ;  /* 0x0000b400b8027a23 */ /* 0x104fe80000010864 */
[----:B------:R2:W-:Y:S01]  /*cc80*/  MUFU.EX2 R153, R2 ;  /* 0x0000000200997308 */ /* 0x0005e20000000800 */
[-C--:B-1----:R-:W-:Y:S08]  /*cc90*/  HMMA.16816.F32 R20, R76, R88.reuse, R20 ;  /* 0x000000584c14723c */ /* 0x082ff00000001814 */
[C---:B------:R-:W-:Y:S04]  /*cca0*/  HMMA.16816.F32 R24, R80.reuse, R88, R24 ;  /* 0x000000585018723c */ /* 0x040fe80000001818 */
[--C-:B--2---:R-:W-:Y:S04]  /*ccb0*/  FFMA.FTZ R2, R185, c[0x0][0x2d0], -R100.reuse ;  /* 0x0000b400b9027a23 */ /* 0x104fe80000010864 */
[-C--:B------:R-:W-:Y:S01]  /*ccc0*/  HMMA.16816.F32 R28, R80, R90.reuse, R28 ;  /* 0x0000005a501c723c */ /* 0x080fe2000000181c */
[----:B------:R1:W-:Y:S07]  /*ccd0*/  MUFU.EX2 R159, R2 ;  /* 0x00000002009f7308 */ /* 0x0003ee0000000800 */
[C---:B------:R-:W-:Y:S01]  /*cce0*/  HMMA.16816.F32 R32, R76.reuse, R90, R32 ;  /* 0x0000005a4c20723c */ /* 0x040fe20000001820 */
[----:B------:R-:W2:Y:S07]  /*ccf0*/  LDSM.16.MT88.4 R88, [R224+0x1100] ;  /* 0x00110000e058783b */ /* 0x000eae0000004200 */
[-C--:B------:R-:W-:Y:S08]  /*cd00*/  HMMA.16816.F32 R36, R76, R92.reuse, R36 ;  /* 0x0000005c4c24723c */ /* 0x080ff00000001824 */
[C---:B------:R-:W-:Y:S04]  /*cd10*/  HMMA.16816.F32 R40, R80.reuse, R92, R40 ;  /* 0x0000005c5028723c */ /* 0x040fe80000001828 */
[--C-:B-1----:R-:W-:Y:S02]  /*cd20*/  FFMA.FTZ R2, R187, c[0x0][0x2d0], -R101.reuse ;  /* 0x0000b400bb027a23 */ /* 0x102fe40000010865 */
[----:B------:R1:W-:Y:S02]  /*cd30*/  MUFU.EX2 R187, R108 ;  /* 0x0000006c00bb7308 */ /* 0x0003e40000000800 */
[-C--:B------:R-:W-:Y:S08]  /*cd40*/  HMMA.16816.F32 R44, R80, R94.reuse, R44 ;  /* 0x0000005e502c723c */ /* 0x080ff0000000182c */
[C---:B------:R-:W-:Y:S01]  /*cd50*/  HMMA.16816.F32 R48, R76.reuse, R94, R48 ;  /* 0x0000005e4c30723c */ /* 0x040fe20000001830 */
[----:B------:R4:W-:Y:S01]  /*cd60*/  MUFU.EX2 R152, R2 ;  /* 0x0000000200987308 */ /* 0x0009e20000000800 */
[----:B------:R-:W-:Y:S06]  /*cd70*/  LDSM.16.MT88.4 R92, [R225+0x1100] ;  /* 0x00110000e15c783b */ /* 0x000fec0000004200 */
[-C--:B---3--:R-:W-:Y:S04]  /*cd80*/  HMMA.16816.F32 R52, R76, R84.reuse, R52 ;  /* 0x000000544c34723c */ /* 0x088fe80000001834 */
[--C-:B-1----:R-:W-:Y:S04]  /*cd90*/  FFMA.FTZ R108, R212, c[0x0][0x2d0], -R101.reuse ;  /* 0x0000b400d46c7a23 */ /* 0x102fe80000010865 */
[C---:B------:R-:W-:Y:S08]  /*cda0*/  HMMA.16816.F32 R56, R80.reuse, R84, R56 ;  /* 0x000000545038723c */ /* 0x040ff00000001838 */
[-C--:B------:R-:W-:Y:S04]  /*cdb0*/  HMMA.16816.F32 R60, R80, R86.reuse, R60 ;  /* 0x00000056503c723c */ /* 0x080fe8000000183c */
[----:B----4-:R-:W-:Y:S03]  /*cdc0*/  FFMA.FTZ R2, R188, c[0x0][0x2d0], -R101 ;  /* 0x0000b400bc027a23 */ /* 0x010fe60000010865 */
[----:B------:R-:W-:Y:S01]  /*cdd0*/  FFMA.FTZ R80, R252, c[0x0][0x2d0], -R100 ;  /* 0x0000b400fc507a23 */ /* 0x000fe20000010864 */
[----:B------:R-:W-:Y:S01]  /*cde0*/  HMMA.16816.F32 R64, R76, R86, R64 ;  /* 0x000000564c40723c */ /* 0x000fe20000001840 */
[----:B------:R1:W-:Y:S01]  /*cdf0*/  MUFU.EX2 R158, R2 ;  /* 0x00000002009e7308 */ /* 0x0003e20000000800 */
[----:B------:R-:W3:Y:S02]  /*ce00*/  LDSM.16.MT88.4 R84, [R227+0x1100] ;  /* 0x00110000e354783b */ /* 0x000ee40000004200 */
[----:B------:R-:W-:Y:S01]  /*ce10*/  IMAD.MOV.U32 R252, RZ, RZ, R127 ;  /* 0x000000fffffc7224 */ /* 0x000fe200078e007f */
[----:B------:R-:W-:Y:S01]  /*ce20*/  F2FP.PACK_AB R81, R140, R147 ;  /* 0x000000938c51723e */ /* 0x000fe200000000ff */
[----:B------:R-:W-:Y:S01]  /*ce30*/  FFMA.FTZ R127, R98, c[0x0][0x2d0], -R96 ;  /* 0x0000b400627f7a23 */ /* 0x000fe20000010860 */
[----:B------:R-:W-:Y:S02]  /*ce40*/  F2FP.PACK_AB R76, R146, R143 ;  /* 0x0000008f924c723e */ /* 0x000fe400000000ff */
[----:B------:R-:W-:Y:S02]  /*ce50*/  F2FP.PACK_AB R77, R145, R142 ;  /* 0x0000008e914d723e */ /* 0x000fe400000000ff */
[----:B------:R4:W-:Y:S01]  /*ce60*/  MUFU.EX2 R191, R80 ;  /* 0x0000005000bf7308 */ /* 0x0009e20000000800 */
[----:B------:R-:W-:Y:S02]  /*ce70*/  F2FP.PACK_AB R78, R196, R139 ;  /* 0x0000008bc44e723e */ /* 0x000fe400000000ff */
[----:B------:R-:W-:Y:S01]  /*ce80*/  F2FP.PACK_AB R82, R200, R252 ;  /* 0x000000fcc852723e */ /* 0x000fe200000000ff */
[--C-:B-1----:R-:W-:Y:S06]  /*ce90*/  FFMA.FTZ R2, R189, c[0x0][0x2d0], -R100.reuse ;  /* 0x0000b400bd027a23 */ /* 0x102fec0000010864 */
[----:B------:R1:W-:Y:S01]  /*cea0*/  MUFU.EX2 R157, R2 ;  /* 0x00000002009d7308 */ /* 0x0003e20000000800 */
[----:B----4-:R-:W-:Y:S01]  /*ceb0*/  F2FP.PACK_AB R80, R144, R141 ;  /* 0x0000008d9050723e */ /* 0x010fe200000000ff */
[----:B-1----:R-:W-:Y:S08]  /*cec0*/  FFMA.FTZ R2, R195, c[0x0][0x2d0], -R100 ;  /* 0x0000b400c3027a23 */ /* 0x002ff00000010864 */
[----:B------:R1:W4:Y:S02]  /*ced0*/  MUFU.EX2 R133, R2 ;  /* 0x0000000200857308 */ /* 0x0003240000000800 */
[----:B-1----:R-:W-:Y:S08]  /*cee0*/  FFMA.FTZ R2, R214, c[0x0][0x2d0], -R101 ;  /* 0x0000b400d6027a23 */ /* 0x002ff00000010865 */
[----:B------:R1:W-:Y:S02]  /*cef0*/  MUFU.EX2 R163, R2 ;  /* 0x0000000200a37308 */ /* 0x0003e40000000800 */
[--C-:B-1----:R-:W-:Y:S08]  /*cf00*/  FFMA.FTZ R2, R210, c[0x0][0x2d0], -R75.reuse ;  /* 0x0000b400d2027a23 */ /* 0x102ff0000001084b */
[----:B------:R1:W-:Y:S02]  /*cf10*/  MUFU.EX2 R162, R2 ;  /* 0x0000000200a27308 */ /* 0x0003e40000000800 */
[----:B-1----:R-:W-:Y:S08]  /*cf20*/  FFMA.FTZ R2, R218, c[0x0][0x2d0], -R75 ;  /* 0x0000b400da027a23 */ /* 0x002ff0000001084b */
[----:B------:R1:W-:Y:S02]  /*cf30*/  MUFU.EX2 R218, R2 ;  /* 0x0000000200da7308 */ /* 0x0003e40000000800 */
[----:B-1----:R-:W-:Y:S01]  /*cf40*/  FFMA.FTZ R2, R222, c[0x0][0x2d0], -R96 ;  /* 0x0000b400de027a23 */ /* 0x002fe20000010860 */
[----:B----4-:R-:W-:Y:S01]  /*cf50*/  MOV R222, R133 ;  /* 0x0000008500de7202 */ /* 0x010fe20000000f00 */
[----:B------:R-:W-:Y:S06]  /*cf60*/  IMAD.MOV.U32 R133, RZ, RZ, R106 ;  /* 0x000000ffff857224 */ /* 0x000fec00078e006a */
[----:B------:R1:W-:Y:S01]  /*cf70*/  MUFU.EX2 R161, R2 ;  /* 0x0000000200a17308 */ /* 0x0003e20000000800 */
[----:B------:R-:W-:Y:S01]  /*cf80*/  FFMA.FTZ R106, R247, c[0x0][0x2d0], -R100 ;  /* 0x0000b400f76a7a23 */ /* 0x000fe20000010864 */
[----:B------:R-:W-:Y:S01]  /*cf90*/  MOV R247, R142 ;  /* 0x0000008e00f77202 */ /* 0x000fe20000000f00 */
[----:B-1----:R-:W-:Y:S02]  /*cfa0*/  FFMA.FTZ R2, R243, c[0x0][0x2d0], -R96 ;  /* 0x0000b400f3027a23 */ /* 0x002fe40000010860 */
[----:B------:R-:W-:Y:S05]  /*cfb0*/  IMAD.MOV.U32 R243, RZ, RZ, R130 ;  /* 0x000000fffff37224 */ /* 0x000fea00078e0082 */
[----:B------:R1:W-:Y:S01]  /*cfc0*/  MUFU.EX2 R214, R2 ;  /* 0x0000000200d67308 */ /* 0x0003e20000000800 */
[----:B------:R-:W-:Y:S02]  /*cfd0*/  FFMA.FTZ R130, R203, c[0x0][0x2d0], -R101 ;  /* 0x0000b400cb827a23 */ /* 0x000fe40000010865 */
[--C-:B-1----:R-:W-:Y:S07]  /*cfe0*/  FFMA.FTZ R2, R209, c[0x0][0x2d0], -R75.reuse ;  /* 0x0000b400d1027a23 */ /* 0x102fee000001084b */
[----:B------:R1:W-:Y:S02]  /*cff0*/  MUFU.EX2 R209, R2 ;  /* 0x0000000200d17308 */ /* 0x0003e40000000800 */
[--C-:B-1----:R-:W-:Y:S01]  /*d000*/  FFMA.FTZ R2, R213, c[0x0][0x2d0], -R75.reuse ;  /* 0x0000b400d5027a23 */ /* 0x102fe2000001084b */
[----:B------:R-:W-:Y:S01]  /*d010*/  MOV R213, R128 ;  /* 0x0000008000d57202 */ /* 0x000fe20000000f00 */
[----:B------:R-:W-:Y:S06]  /*d020*/  FFMA.FTZ R75, R193, c[0x0][0x2d0], -R75 ;  /* 0x0000b400c14b7a23 */ /* 0x000fec000001084b */
[----:B------:R1:W-:Y:S01]  /*d030*/  MUFU.EX2 R210, R2 ;  /* 0x0000000200d27308 */ /* 0x0003e20000000800 */
[----:B------:R-:W-:Y:S02]  /*d040*/  IMAD.MOV.U32 R193, RZ, RZ, R134 ;  /* 0x000000ffffc17224 */ /* 0x000fe400078e0086 */
[----:B------:R-:W-:Y:S02]  /*d050*/  IMAD.MOV.U32 R134, RZ, RZ, R111 ;  /* 0x000000ffff867224 */ /* 0x000fe400078e006f */
[----:B------:R-:W-:Y:S01]  /*d060*/  FFMA.FTZ R111, R186, c[0x0][0x2d0], -R96 ;  /* 0x0000b400ba6f7a23 */ /* 0x000fe20000010860 */
[----:B------:R-:W-:Y:S01]  /*d070*/  F2FP.PACK_AB R83, R201, R193 ;  /* 0x000000c1c953723e */ /* 0x000fe200000000ff */
[----:B------:R-:W-:Y:S03]  /*d080*/  FFMA.FTZ R128, R204, c[0x0][0x2d0], -R100 ;  /* 0x0000b400cc807a23 */ /* 0x000fe60000010864 */
[----:B------:R-:W-:Y:S10]  /*d090*/  MUFU.EX2 R184, R111 ;  /* 0x0000006f00b87308 */ /* 0x000ff40000000800 */
[----:B------:R-:W-:Y:S01]  /*d0a0*/  MUFU.EX2 R111, R121 ;  /* 0x00000079006f7308 */ /* 0x000fe20000000800 */
[----:B-1----:R-:W-:Y:S02]  /*d0b0*/  FFMA.FTZ R2, R221, c[0x0][0x2d0], -R96 ;  /* 0x0000b400dd027a23 */ /* 0x002fe40000010860 */
[----:B------:R-:W-:Y:S02]  /*d0c0*/  IMAD.MOV.U32 R221, RZ, RZ, R126 ;  /* 0x000000ffffdd7224 */ /* 0x000fe400078e007e */
[--C-:B------:R-:W-:Y:S05]  /*d0d0*/  FFMA.FTZ R126, R206, c[0x0][0x2d0], -R101.reuse ;  /* 0x0000b400ce7e7a23 */ /* 0x100fea0000010865 */
[----:B------:R1:W-:Y:S10]  /*d0e0*/  MUFU.EX2 R199, R2 ;  /* 0x0000000200c77308 */ /* 0x0003f40000000800 */
[----:B------:R-:W-:Y:S10]  /*d0f0*/  MUFU.EX2 R186, R109 ;  /* 0x0000006d00ba7308 */ /* 0x000ff40000000800 */
[----:B------:R-:W-:Y:S01]  /*d100*/  MUFU.EX2 R109, R122 ;  /* 0x0000007a006d7308 */ /* 0x000fe20000000800 */
[--C-:B-1----:R-:W-:Y:S02]  /*d110*/  FFMA.FTZ R2, R103, c[0x0][0x2d0], -R96.reuse ;  /* 0x0000b40067027a23 */ /* 0x102fe40000010860 */
[----:B------:R-:W-:Y:S02]  /*d120*/  FFMA.FTZ R103, R197, c[0x0][0x2d0], -R96 ;  /* 0x0000b400c5677a23 */ /* 0x000fe40000010860 */
[----:B------:R-:W-:Y:S05]  /*d130*/  IMAD.MOV.U32 R197, RZ, RZ, R110 ;  /* 0x000000ffffc57224 */ /* 0x000fea00078e006e */
[----:B------:R1:W-:Y:S01]  /*d140*/  MUFU.EX2 R195, R2 ;  /* 0x0000000200c37308 */ /* 0x0003e20000000800 */
[----:B------:R-:W-:Y:S01]  /*d150*/  FFMA.FTZ R110, R190, c[0x0][0x2d0], -R96 ;  /* 0x0000b400be6e7a23 */ /* 0x000fe20000010860 */
[----:B------:R-:W-:Y:S07]  /*d160*/  F2FP.PACK_AB R79, R198, R197 ;  /* 0x000000c5c64f723e */ /* 0x000fee00000000ff */
[-C--:B--2---:R-:W-:Y:S01]  /*d170*/  HMMA.16816.F32 R4, R76, R88.reuse, R4 ;  /* 0x000000584c04723c */ /* 0x084fe20000001804 */
[----:B------:R2:W-:Y:S07]  /*d180*/  MUFU.EX2 R174, R103 ;  /* 0x0000006700ae7308 */ /* 0x0005ee0000000800 */
[C---:B------:R-:W-:Y:S03]  /*d190*/  HMMA.16816.F32 R8, R80.reuse, R88, R8 ;  /* 0x000000585008723c */ /* 0x040fe60000001808 */
[----:B------:R-:W-:Y:S01]  /*d1a0*/  MUFU.EX2 R185, R110 ;  /* 0x0000006e00b97308 */ /* 0x000fe20000000800 */
[----:B-1----:R-:W-:Y:S04]  /*d1b0*/  FFMA.FTZ R2, R132, c[0x0][0x2d0], -R100 ;  /* 0x0000b40084027a23 */ /* 0x002fe80000010864 */
[-C--:B------:R-:W-:Y:S04]  /*d1c0*/  HMMA.16816.F32 R12, R80, R90.reuse, R12 ;  /* 0x0000005a500c723c */ /* 0x080fe8000000180c */
[----:B------:R-:W-:Y:S01]  /*d1d0*/  FFMA.FTZ R132, R115, c[0x0][0x2d0], -R96 ;  /* 0x0000b40073847a23 */ /* 0x000fe20000010860 */
[----:B------:R1:W-:Y:S01]  /*d1e0*/  MUFU.EX2 R160, R2 ;  /* 0x0000000200a07308 */ /* 0x0003e20000000800 */
[----:B------:R-:W4:Y:S01]  /*d1f0*/  LDSM.16.MT88.4 R96, [R226+0x1100] ;  /* 0x00110000e260783b */ /* 0x000f220000004200 */
[--C-:B------:R-:W-:Y:S01]  /*d200*/  FFMA.FTZ R88, R148, c[0x0][0x2d0], -R100.reuse ;  /* 0x0000b40094587a23 */ /* 0x100fe20000010864 */
[C---:B------:R-:W-:Y:S04]  /*d210*/  HMMA.16816.F32 R16, R76.reuse, R90, R16 ;  /* 0x0000005a4c10723c */ /* 0x040fe80000001810 */
[----:B------:R-:W-:Y:S01]  /*d220*/  MOV R148, R116 ;  /* 0x0000007400947202 */ /* 0x000fe20000000f00 */
[--C-:B--2---:R-:W-:Y:S02]  /*d230*/  FFMA.FTZ R103, R242, c[0x0][0x2d0], -R101.reuse ;  /* 0x0000b400f2677a23 */ /* 0x104fe40000010865 */
[----:B------:R2:W-:Y:S01]  /*d240*/  MUFU.EX2 R189, R88 ;  /* 0x0000005800bd7308 */ /* 0x0005e20000000800 */
[-C--:B---3--:R-:W-:Y:S08]  /*d250*/  HMMA.16816.F32 R20, R76, R84.reuse, R20 ;  /* 0x000000544c14723c */ /* 0x088ff00000001814 */
[C---:B------:R-:W-:Y:S01]  /*d260*/  HMMA.16816.F32 R24, R80.reuse, R84, R24 ;  /* 0x000000545018723c */ /* 0x040fe20000001818 */
[----:B------:R-:W-:Y:S03]  /*d270*/  MUFU.EX2 R116, R104 ;  /* 0x0000006800747308 */ /* 0x000fe60000000800 */
[--C-:B-1----:R-:W-:Y:S04]  /*d280*/  FFMA.FTZ R2, R150, c[0x0][0x2d0], -R101.reuse ;  /* 0x0000b40096027a23 */ /* 0x102fe80000010865 */
[-C--:B------:R-:W-:Y:S03]  /*d290*/  HMMA.16816.F32 R28, R80, R86.reuse, R28 ;  /* 0x00000056501c723c */ /* 0x080fe6000000181c */
[----:B------:R1:W-:Y:S01]  /*d2a0*/  MUFU.EX2 R190, R2 ;  /* 0x0000000200be7308 */ /* 0x0003e20000000800 */
[----:B--2---:R-:W-:Y:S04]  /*d2b0*/  LDSM.16.MT88.4 R88, [R227+0x1900] ;  /* 0x00190000e358783b */ /* 0x004fe80000004200 */
[C---:B------:R-:W-:Y:S05]  /*d2c0*/  HMMA.16816.F32 R32, R76.reuse, R86, R32 ;  /* 0x000000564c20723c */ /* 0x040fea0000001820 */
[----:B------:R-:W-:Y:S01]  /*d2d0*/  MUFU.EX2 R104, R132 ;  /* 0x0000008400687308 */ /* 0x000fe20000000800 */
[----:B------:R-:W2:Y:S02]  /*d2e0*/  LDSM.16.MT88.4 R84, [R224+0x1900] ;  /* 0x00190000e054783b */ /* 0x000ea40000004200 */
[-C--:B------:R-:W-:Y:S07]  /*d2f0*/  HMMA.16816.F32 R36, R76, R92.reuse, R36 ;  /* 0x0000005c4c24723c */ /* 0x080fee0000001824 */
[----:B------:R-:W3:Y:S01]  /*d300*/  MUFU.EX2 R110, R124 ;  /* 0x0000007c006e7308 */ /* 0x000ee20000000800 */
[C---:B------:R-:W-:Y:S04]  /*d310*/  HMMA.16816.F32 R40, R80.reuse, R92, R40 ;  /* 0x0000005c5028723c */ /* 0x040fe80000001828 */
[--C-:B-1----:R-:W-:Y:S04]  /*d320*/  FFMA.FTZ R2, R149, c[0x0][0x2d0], -R101.reuse ;  /* 0x0000b40095027a23 */ /* 0x102fe80000010865 */
[-C--:B------:R-:W-:Y:S01]  /*d330*/  HMMA.16816.F32 R44, R80, R94.reuse, R44 ;  /* 0x0000005e502c723c */ /* 0x080fe2000000182c */
[----:B------:R1:W1:Y:S07]  /*d340*/  MUFU.EX2 R188, R2 ;  /* 0x0000000200bc7308 */ /* 0x00026e0000000800 */
[C---:B------:R-:W-:Y:S01]  /*d350*/  HMMA.16816.F32 R48, R76.reuse, R94, R48 ;  /* 0x0000005e4c30723c */ /* 0x040fe20000001830 */
[----:B------:R-:W2:Y:S03]  /*d360*/  LDSM.16.MT88.4 R92, [R225+0x1900] ;  /* 0x00190000e15c783b */ /* 0x000ea60000004200 */
[----:B---3--:R-:W-:Y:S04]  /*d370*/  F2FP.PACK_AB R180, R110, R111 ;  /* 0x0000006f6eb4723e */ /* 0x008fe800000000ff */
[-C--:B----4-:R-:W-:Y:S08]  /*d380*/  HMMA.16816.F32 R52, R76, R96.reuse, R52 ;  /* 0x000000604c34723c */ /* 0x090ff00000001834 */
[C---:B------:R-:W-:Y:S04]  /*d390*/  HMMA.16816.F32 R56, R80.reuse, R96, R56 ;  /* 0x000000605038723c */ /* 0x040fe80000001838 */
[--C-:B-1----:R-:W-:Y:S02]  /*d3a0*/  FFMA.FTZ R2, R135, c[0x0][0x2d0], -R100.reuse ;  /* 0x0000b40087027a23 */ /* 0x102fe40000010864 */
[----:B------:R-:W3:Y:S02]  /*d3b0*/  LDL.LU R135, [R1+0x40] ;  /* 0x0000400001877983 */ /* 0x000ee40000300800 */
[-C--:B------:R-:W-:Y:S01]  /*d3c0*/  HMMA.16816.F32 R60, R80, R98.reuse, R60 ;  /* 0x00000062503c723c */ /* 0x080fe2000000183c */
[----:B------:R1:W4:Y:S06]  /*d3d0*/  MUFU.EX2 R171, R2 ;  /* 0x0000000200ab7308 */ /* 0x00032c0000000800 */
[----:B------:R-:W-:Y:S01]  /*d3e0*/  F2FP.PACK_AB R80, R159, R153 ;  /* 0x000000999f50723e */ /* 0x000fe200000000ff */
[----:B------:R-:W-:Y:S01]  /*d3f0*/  HMMA.16816.F32 R64, R76, R98, R64 ;  /* 0x000000624c40723c */ /* 0x000fe20000001840 */
[----:B------:R-:W4:Y:S03]  /*d400*/  LDSM.16.MT88.4 R96, [R226+0x1900] ;  /* 0x00190000e260783b */ /* 0x000f260000004200 */
[----:B------:R-:W-:Y:S02]  /*d410*/  F2FP.PACK_AB R81, R158, R152 ;  /* 0x000000989e51723e */ /* 0x000fe400000000ff */
[----:B------:R-:W-:Y:S02]  /*d420*/  F2FP.PACK_AB R82, R222, R157 ;  /* 0x0000009dde52723e */ /* 0x000fe400000000ff */
[----:B------:R-:W-:Y:S04]  /*d430*/  F2FP.PACK_AB R76, R155, R219 ;  /* 0x000000db9b4c723e */ /* 0x000fe800000000ff */
[----:B------:R-:W-:Y:S02]  /*d440*/  F2FP.PACK_AB R77, R223, R154 ;  /* 0x0000009adf4d723e */ /* 0x000fe400000000ff */
[----:B------:R-:W-:Y:S02]  /*d450*/  F2FP.PACK_AB R78, R213, R245 ;  /* 0x000000f5d54e723e */ /* 0x000fe400000000ff */
[----:B------:R-:W-:Y:S01]  /*d460*/  F2FP.PACK_AB R79, R243, R221 ;  /* 0x000000ddf34f723e */ /* 0x000fe200000000ff */
[--C-:B-1----:R-:W-:Y:S01]  /*d470*/  FFMA.FTZ R2, R134, c[0x0][0x2d0], -R101.reuse ;  /* 0x0000b40086027a23 */ /* 0x102fe20000010865 */
[----:B------:R-:W-:Y:S01]  /*d480*/  F2FP.PACK_AB R83, R163, R156 ;  /* 0x0000009ca353723e */ /* 0x000fe200000000ff */
[----:B------:R-:W3:Y:S02]  /*d490*/  LDL.LU R134, [R1+0x48] ;  /* 0x0000480001867983 */ /* 0x000ee40000300800 */
[----:B------:R1:W-:Y:S02]  /*d4a0*/  MUFU.EX2 R170, R2 ;  /* 0x0000000200aa7308 */ /* 0x0003e40000000800 */
[-C--:B--2---:R-:W-:Y:S01]  /*d4b0*/  HMMA.16816.F32 R4, R76, R84.reuse, R4 ;  /* 0x000000544c04723c */ /* 0x084fe20000001804 */
[----:B------:R-:W2:Y:S04]  /*d4c0*/  LDL.LU R115, [R1+0x3c] ;  /* 0x00003c0001737983 */ /* 0x000ea80000300800 */
[----:B------:R-:W2:Y:S03]  /*d4d0*/  LDL.LU R114, [R1+0x44] ;  /* 0x0000440001727983 */ /* 0x000ea60000300800 */
[C---:B------:R-:W-:Y:S08]  /*d4e0*/  HMMA.16816.F32 R8, R80.reuse, R84, R8 ;  /* 0x000000545008723c */ /* 0x040ff00000001808 */
[-C--:B------:R-:W-:Y:S04]  /*d4f0*/  HMMA.16816.F32 R12, R80, R86.reuse, R12 ;  /* 0x00000056500c723c */ /* 0x080fe8000000180c */
[----:B-1----:R-:W-:Y:S04]  /*d500*/  FFMA.FTZ R2, R194, c[0x0][0x2d0], -R101 ;  /* 0x0000b400c2027a23 */ /* 0x002fe80000010865 */
[C---:B------:R-:W-:Y:S01]  /*d510*/  HMMA.16816.F32 R16, R76.reuse, R86, R16 ;  /* 0x000000564c10723c */ /* 0x040fe20000001810 */
[----:B------:R-:W1:Y:S01]  /*d520*/  LDSM.16.MT88.4 R84, [R224+0x2100] ;  /* 0x00210000e054783b */ /* 0x000e620000004200 */
[----:B------:R4:W1:Y:S02]  /*d530*/  MUFU.EX2 R169, R2 ;  /* 0x0000000200a97308 */ /* 0x0008640000000800 */
[----:B------:R-:W-:Y:S02]  /*d540*/  IMAD.MOV.U32 R194, RZ, RZ, R139 ;  /* 0x000000ffffc27224 */ /* 0x000fe400078e008b */
[----:B------:R-:W-:Y:S02]  /*d550*/  FFMA.FTZ R101, R74, c[0x0][0x2d0], -R101 ;  /* 0x0000b4004a657a23 */ /* 0x000fe40000010865 */
[-C--:B------:R-:W-:Y:S04]  /*d560*/  HMMA.16816.F32 R20, R76, R88.reuse, R20 ;  /* 0x000000584c14723c */ /* 0x080fe80000001814 */
[----:B------:R-:W-:Y:S04]  /*d570*/  MUFU.EX2 R101, R101 ;  /* 0x0000006500657308 */ /* 0x000fe80000000800 */
[C---:B------:R-:W-:Y:S08]  /*d580*/  HMMA.16816.F32 R24, R80.reuse, R88, R24 ;  /* 0x000000585018723c */ /* 0x040ff00000001818 */
[-C--:B------:R-:W-:Y:S04]  /*d590*/  HMMA.16816.F32 R28, R80, R90.reuse, R28 ;  /* 0x0000005a501c723c */ /* 0x080fe8000000181c */
[--C-:B----4-:R-:W-:Y:S01]  /*d5a0*/  FFMA.FTZ R2, R249, c[0x0][0x2d0], -R100.reuse ;  /* 0x0000b400f9027a23 */ /* 0x110fe20000010864 */
[----:B------:R-:W-:Y:S01]  /*d5b0*/  MOV R249, R140 ;  /* 0x0000008c00f97202 */ /* 0x000fe20000000f00 */
[----:B------:R-:W-:Y:S02]  /*d5c0*/  FFMA.FTZ R100, R202, c[0x0][0x2d0], -R100 ;  /* 0x0000b400ca647a23 */ /* 0x000fe40000010864 */
[C---:B------:R-:W-:Y:S01]  /*d5d0*/  HMMA.16816.F32 R32, R76.reuse, R90, R32 ;  /* 0x0000005a4c20723c */ /* 0x040fe20000001820 */
[----:B------:R-:W-:Y:S01]  /*d5e0*/  MUFU.EX2 R172, R2 ;  /* 0x0000000200ac7308 */ /* 0x000fe20000000800 */
[----:B------:R-:W4:Y:S06]  /*d5f0*/  LDSM.16.MT88.4 R88, [R227+0x2100] ;  /* 0x00210000e358783b */ /* 0x000f2c0000004200 */
[-C--:B------:R-:W-:Y:S03]  /*d600*/  HMMA.16816.F32 R36, R76, R92.reuse, R36 ;  /* 0x0000005c4c24723c */ /* 0x080fe60000001824 */
[----:B------:R-:W-:Y:S05]  /*d610*/  MUFU.EX2 R100, R100 ;  /* 0x0000006400647308 */ /* 0x000fea0000000800 */
        /* <DEDUP_REMOVED lines=15> */
[----:B------:R-:W-:Y:S02]  /*d710*/  F2FP.PACK_AB R79, R195, R199 ;  /* 0x000000c7c34f723e */ /* 0x000fe400000000ff */
[----:B-1----:R-:W-:Y:S05]  /*d720*/  F2FP.PACK_AB R83, R169, R170 ;  /* 0x000000aaa953723e */ /* 0x002fea00000000ff */
[-C--:B------:R-:W-:Y:S08]  /*d730*/  HMMA.16816.F32 R4, R76, R84.reuse, R4 ;  /* 0x000000544c04723c */ /* 0x080ff00000001804 */
[C---:B------:R-:W-:Y:S08]  /*d740*/  HMMA.16816.F32 R8, R80.reuse, R84, R8 ;  /* 0x000000545008723c */ /* 0x040ff00000001808 */
[-C--:B------:R-:W-:Y:S08]  /*d750*/  HMMA.16816.F32 R12, R80, R86.reuse, R12 ;  /* 0x00000056500c723c */ /* 0x080ff0000000180c */
[C---:B------:R-:W-:Y:S01]  /*d760*/  HMMA.16816.F32 R16, R76.reuse, R86, R16 ;  /* 0x000000564c10723c */ /* 0x040fe20000001810 */
[----:B------:R-:W1:Y:S07]  /*d770*/  LDSM.16.MT88.4 R84, [R224+0x2900] ;  /* 0x00290000e054783b */ /* 0x000e6e0000004200 */
[-C--:B----4-:R-:W-:Y:S08]  /*d780*/  HMMA.16816.F32 R20, R76, R88.reuse, R20 ;  /* 0x000000584c14723c */ /* 0x090ff00000001814 */
[C---:B------:R-:W-:Y:S08]  /*d790*/  HMMA.16816.F32 R24, R80.reuse, R88, R24 ;  /* 0x000000585018723c */ /* 0x040ff00000001818 */
[-C--:B------:R-:W-:Y:S08]  /*d7a0*/  HMMA.16816.F32 R28, R80, R90.reuse, R28 ;  /* 0x0000005a501c723c */ /* 0x080ff0000000181c */
[C---:B------:R-:W-:Y:S01]  /*d7b0*/  HMMA.16816.F32 R32, R76.reuse, R90, R32 ;  /* 0x0000005a4c20723c */ /* 0x040fe20000001820 */
[----:B------:R-:W4:Y:S07]  /*d7c0*/  LDSM.16.MT88.4 R88, [R227+0x2900] ;  /* 0x00290000e358783b */ /* 0x000f2e0000004200 */
[-C--:B------:R-:W-:Y:S08]  /*d7d0*/  HMMA.16816.F32 R36, R76, R92.reuse, R36 ;  /* 0x0000005c4c24723c */ /* 0x080ff00000001824 */
[C---:B------:R-:W-:Y:S08]  /*d7e0*/  HMMA.16816.F32 R40, R80.reuse, R92, R40 ;  /* 0x0000005c5028723c */ /* 0x040ff00000001828 */
[-C--:B------:R-:W-:Y:S08]  /*d7f0*/  HMMA.16816.F32 R44, R80, R94.reuse, R44 ;  /* 0x0000005e502c723c */ /* 0x080ff0000000182c */
[C---:B------:R-:W-:Y:S01]  /*d800*/  HMMA.16816.F32 R48, R76.reuse, R94, R48 ;  /* 0x0000005e4c30723c */ /* 0x040fe20000001830 */
[----:B------:R-:W1:Y:S07]  /*d810*/  LDSM.16.MT88.4 R92, [R225+0x2900] ;  /* 0x00290000e15c783b */ /* 0x000e6e0000004200 */
[-C--:B------:R-:W-:Y:S08]  /*d820*/  HMMA.16816.F32 R52, R76, R96.reuse, R52 ;  /* 0x000000604c34723c */ /* 0x080ff00000001834 */
[C---:B------:R-:W-:Y:S08]  /*d830*/  HMMA.16816.F32 R56, R80.reuse, R96, R56 ;  /* 0x000000605038723c */ /* 0x040ff00000001838 */
[-C--:B------:R-:W-:Y:S08]  /*d840*/  HMMA.16816.F32 R60, R80, R98.reuse, R60 ;  /* 0x00000062503c723c */ /* 0x080ff0000000183c */
[----:B------:R-:W-:Y:S01]  /*d850*/  HMMA.16816.F32 R64, R76, R98, R64 ;  /* 0x000000624c40723c */ /* 0x000fe20000001840 */
[----:B------:R-:W2:Y:S03]  /*d860*/  LDSM.16.MT88.4 R96, [R226+0x2900] ;  /* 0x00290000e260783b */ /* 0x000ea60000004200 */
[----:B---3--:R-:W-:Y:S02]  /*d870*/  FFMA.FTZ R69, R69, R135, R220 ;  /* 0x0000008745457223 */ /* 0x008fe400000100dc */
[----:B------:R-:W-:Y:S01]  /*d880*/  IMAD.MOV.U32 R135, RZ, RZ, R117 ;  /* 0x000000ffff877224 */ /* 0x000fe200078e0075 */
[----:B------:R-:W-:Y:S01]  /*d890*/  F2FP.PACK_AB R76, R175, R168 ;  /* 0x000000a8af4c723e */ /* 0x000fe200000000ff */
[----:B------:R-:W-:Y:S01]  /*d8a0*/  FADD.FTZ R69, R246, R69 ;  /* 0x00000045f6457221 */ /* 0x000fe20000010000 */
[----:B------:R-:W3:Y:S03]  /*d8b0*/  MUFU.EX2 R117, R103 ;  /* 0x0000006700757308 */ /* 0x000ee60000000800 */
[----:B------:R-:W-:Y:S02]  /*d8c0*/  F2FP.PACK_AB R77, R173, R174 ;  /* 0x000000aead4d723e */ /* 0x000fe400000000ff */
[----:B------:R-:W-:Y:S02]  /*d8d0*/  F2FP.PACK_AB R78, R186, R187 ;  /* 0x000000bbba4e723e */ /* 0x000fe400000000ff */
[----:B------:R-:W-:Y:S03]  /*d8e0*/  F2FP.PACK_AB R79, R184, R185 ;  /* 0x000000b9b84f723e */ /* 0x000fe600000000ff */
[----:B------:R-:W-:Y:S04]  /*d8f0*/  MUFU.EX2 R103, R120 ;  /* 0x0000007800677308 */ /* 0x000fe80000000800 */
[-C--:B-1----:R-:W-:Y:S03]  /*d900*/  HMMA.16816.F32 R4, R76, R84.reuse, R4 ;  /* 0x000000544c04723c */ /* 0x082fe60000001804 */
[----:B------:R-:W-:Y:S01]  /*d910*/  FFMA.FTZ R68, R68, R134, R192 ;  /* 0x0000008644447223 */ /* 0x000fe200000100c0 */
[----:B------:R-:W-:Y:S01]  /*d920*/  MOV R134, R118 ;  /* 0x0000007600867202 */ /* 0x000fe20000000f00 */
[----:B--2---:R-:W-:Y:S01]  /*d930*/  FFMA.FTZ R74, R3, R115, R113 ;  /* 0x00000073034a7223 */ /* 0x004fe20000010071 */
[----:B------:R-:W1:Y:S01]  /*d940*/  MUFU.EX2 R118, R102 ;  /* 0x0000006600767308 */ /* 0x000e620000000800 */
[----:B------:R-:W-:Y:S01]  /*d950*/  FADD.FTZ R3, R205, R68 ;  /* 0x00000044cd037221 */ /* 0x000fe20000010000 */
[----:B---3--:R-:W-:Y:S01]  /*d960*/  F2FP.PACK_AB R81, R116, R117 ;  /* 0x000000757451723e */ /* 0x008fe200000000ff */
[----:B------:R-:W-:Y:S03]  /*d970*/  FADD.FTZ R68, R135, R69 ;  /* 0x0000004587447221 */ /* 0x000fe60000010000 */
[----:B------:R-:W-:Y:S02]  /*d980*/  FADD.FTZ R2, R148, R74 ;  /* 0x0000004a94027221 */ /* 0x000fe40000010000 */
[----:B------:R-:W-:Y:S01]  /*d990*/  FADD.FTZ R3, R134, R3 ;  /* 0x0000000386037221 */ /* 0x000fe20000010000 */
[----:B------:R-:W-:Y:S01]  /*d9a0*/  LDSM.16.MT88.4 R148, [R227+0x3100] ;  /* 0x00310000e394783b */ /* 0x000fe20000004200 */
[----:B------:R-:W-:Y:S01]  /*d9b0*/  FADD.FTZ R68, R73, R68 ;  /* 0x0000004449447221 */ /* 0x000fe20000010000 */
[----:B------:R-:W-:Y:S01]  /*d9c0*/  MUFU.EX2 R115, R106 ;  /* 0x0000006a00737308 */ /* 0x000fe20000000800 */
[----:B------:R-:W-:Y:S02]  /*d9d0*/  FFMA.FTZ R0, R0, R114, R112 ;  /* 0x0000007200007223 */ /* 0x000fe40000010070 */
[----:B------:R-:W-:Y:S02]  /*d9e0*/  FADD.FTZ R2, R133, R2 ;  /* 0x0000000285027221 */ /* 0x000fe40000010000 */
[----:B------:R-:W-:Y:S01]  /*d9f0*/  FADD.FTZ R3, R244, R3 ;  /* 0x00000003f4037221 */ /* 0x000fe20000010000 */
[----:B------:R-:W2:Y:S01]  /*da00*/  LDL.LU R73, [R1+0xa8] ;  /* 0x0000a80001497983 */ /* 0x000ea20000300800 */
[----:B------:R-:W-:Y:S02]  /*da10*/  FADD.FTZ R0, R250, R0 ;  /* 0x00000000fa007221 */ /* 0x000fe40000010000 */
[----:B------:R-:W-:Y:S01]  /*da20*/  FADD.FTZ R2, R216, R2 ;  /* 0x00000002d8027221 */ /* 0x000fe20000010000 */
[----:B------:R3:W-:Y:S01]  /*da30*/  MUFU.EX2 R106, R75 ;  /* 0x0000004b006a7308 */ /* 0x0007e20000000800 */
[----:B------:R-:W2:Y:S01]  /*da40*/  LDL.LU R244, [R1+0xa4] ;  /* 0x0000a40001f47983 */ /* 0x000ea20000300800 */
[----:B------:R-:W-:Y:S02]  /*da50*/  FADD.FTZ R0, R251, R0 ;  /* 0x00000000fb007221 */ /* 0x000fe40000010000 */
[----:B------:R-:W-:Y:S01]  /*da60*/  FADD.FTZ R68, R232, R68 ;  /* 0x00000044e8447221 */ /* 0x000fe20000010000 */
[----:B------:R-:W2:Y:S01]  /*da70*/  LDL.LU R216, [R1+0xa0] ;  /* 0x0000a00001d87983 */ /* 0x000ea20000300800 */
[----:B------:R-:W-:Y:S01]  /*da80*/  FADD.FTZ R0, R228, R0 ;  /* 0x00000000e4007221 */ /* 0x000fe20000010000 */
[----:B-1----:R-:W-:Y:S01]  /*da90*/  F2FP.PACK_AB R80, R118, R172 ;  /* 0x000000ac7650723e */ /* 0x002fe200000000ff */
[----:B------:R-:W-:Y:S01]  /*daa0*/  FADD.FTZ R3, R229, R3 ;  /* 0x00000003e5037221 */ /* 0x000fe20000010000 */
[----:B------:R1:W5:Y:S01]  /*dab0*/  LDL.LU R228, [R1+0x9c] ;  /* 0x00009c0001e47983 */ /* 0x0003620000300800 */
[----:B------:R-:W-:Y:S01]  /*dac0*/  FADD.FTZ R69, R231, R2 ;  /* 0x00000002e7457221 */ /* 0x000fe20000010000 */
[----:B------:R-:W1:Y:S01]  /*dad0*/  MUFU.EX2 R114, R107 ;  /* 0x0000006b00727308 */ /* 0x000e620000000800 */
        /* <DEDUP_REMOVED lines=8> */
[----:B------:R-:W-:Y:S01]  /*db60*/  MUFU.EX2 R113, R105 ;  /* 0x0000006900717308 */ /* 0x000fe20000000800 */
[----:B---3--:R-:W-:Y:S02]  /*db70*/  FADD.FTZ R75, R235, R0 ;  /* 0x00000000eb4b7221 */ /* 0x008fe40000010000 */
[----:B------:R-:W3:Y:S01]  /*db80*/  LDSM.16.MT88.4 R132, [R224+0x3100] ;  /* 0x00310000e084783b */ /* 0x000ee20000004200 */
[----:B------:R-:W-:Y:S02]  /*db90*/  FADD.FTZ R0, R237, R3 ;  /* 0x00000003ed007221 */ /* 0x000fe40000010000 */
[----:B------:R-:W-:Y:S02]  /*dba0*/  FADD.FTZ R3, R239, R75 ;  /* 0x0000004bef037221 */ /* 0x000fe40000010000 */
[----:B------:R-:W-:Y:S02]  /*dbb0*/  FADD.FTZ R0, R233, R0 ;  /* 0x00000000e9007221 */ /* 0x000fe40000010000 */
[----:B------:R-:W4:Y:S01]  /*dbc0*/  MUFU.EX2 R112, R108 ;  /* 0x0000006c00707308 */ /* 0x000f220000000800 */
[----:B------:R2:W5:Y:S01]  /*dbd0*/  LDL.LU R235, [R1+0x8c] ;  /* 0x00008c0001eb7983 */ /* 0x0005620000300800 */
[----:B------:R-:W-:Y:S01]  /*dbe0*/  FADD.FTZ R3, R119, R3 ;  /* 0x0000000377037221 */ /* 0x000fe20000010000 */
[----:B-1----:R-:W-:Y:S01]  /*dbf0*/  F2FP.PACK_AB R82, R114, R115 ;  /* 0x000000737252723e */ /* 0x002fe200000000ff */
[----:B------:R-:W-:Y:S01]  /*dc00*/  FADD.FTZ R2, R138, R0 ;  /* 0x000000008a027221 */ /* 0x000fe20000010000 */
[----:B------:R-:W2:Y:S01]  /*dc10*/  LDL R121, [R1+0x10] ;  /* 0x0000100001797983 */ /* 0x000ea20000100800 */
[----:B------:R-:W-:Y:S02]  /*dc20*/  FADD.FTZ R0, R137, R68 ;  /* 0x0000004489007221 */ /* 0x000fe40000010000 */
[----:B------:R-:W-:Y:S01]  /*dc30*/  FADD.FTZ R68, R136, R3 ;  /* 0x0000000388447221 */ /* 0x000fe20000010000 */
[----:B------:R1:W5:Y:S01]  /*dc40*/  LDL.LU R236, [R1+0x88] ;  /* 0x0000880001ec7983 */ /* 0x0003620000300800 */
[----:B------:R-:W-:Y:S01]  /*dc50*/  FADD.FTZ R3, R211, R69 ;  /* 0x00000045d3037221 */ /* 0x000fe20000010000 */
[----:B------:R-:W1:Y:S01]  /*dc60*/  MUFU.EX2 R107, R127 ;  /* 0x0000007f006b7308 */ /* 0x000e620000000800 */
[----:B------:R-:W-:Y:S01]  /*dc70*/  FADD.FTZ R2, R247, R2 ;  /* 0x00000002f7027221 */ /* 0x000fe20000010000 */
[----:B------:R2:W5:Y:S01]  /*dc80*/  LDL.LU R237, [R1+0x84] ;  /* 0x0000840001ed7983 */ /* 0x0005620000300800 */
[----:B------:R-:W-:Y:S03]  /*dc90*/  FADD.FTZ R0, R248, R0 ;  /* 0x00000000f8007221 */ /* 0x000fe60000010000 */
[----:B------:R2:W5:Y:S04]  /*dca0*/  LDL.LU R238, [R1+0x80] ;  /* 0x0000800001ee7983 */ /* 0x0005680000300800 */
[----:B------:R2:W5:Y:S01]  /*dcb0*/  LDL.LU R239, [R1+0x7c] ;  /* 0x00007c0001ef7983 */ /* 0x0005620000300800 */
[----:B------:R-:W3:Y:S01]  /*dcc0*/  MUFU.EX2 R108, R129 ;  /* 0x00000081006c7308 */ /* 0x000ee20000000800 */
[----:B----4-:R-:W-:Y:S02]  /*dcd0*/  F2FP.PACK_AB R83, R112, R113 ;  /* 0x000000717053723e */ /* 0x010fe400000000ff */
[----:B------:R4:W5:Y:S04]  /*dce0*/  LDL.LU R240, [R1+0x78] ;  /* 0x0000780001f07983 */ /* 0x0009680000300800 */
[----:B------:R4:W5:Y:S01]  /*dcf0*/  LDL.LU R233, [R1+0x74] ;  /* 0x0000740001e97983 */ /* 0x0009620000300800 */
[C---:B------:R-:W-:Y:S02]  /*dd00*/  HMMA.16816.F32 R8, R80.reuse, R84, R8 ;  /* 0x000000545008723c */ /* 0x040fe40000001808 */
[----:B------:R-:W4:Y:S01]  /*dd10*/  MUFU.EX2 R105, R131 ;  /* 0x0000008300697308 */ /* 0x000f220000000800 */
[----:B------:R2:W5:Y:S01]  /*dd20*/  LDL.LU R234, [R1+0x70] ;  /* 0x0000700001ea7983 */ /* 0x0005620000300800 */
[----:B-1----:R-:W-:Y:S03]  /*dd30*/  F2FP.PACK_AB R181, R107, R109 ;  /* 0x0000006d6bb5723e */ /* 0x002fe600000000ff */
[----:B------:R1:W5:Y:S01]  /*dd40*/  LDL.LU R119, [R1+0x6c] ;  /* 0x00006c0001777983 */ /* 0x0003620000300800 */
[-C--:B------:R-:W-:Y:S03]  /*dd50*/  HMMA.16816.F32 R12, R80, R86.reuse, R12 ;  /* 0x00000056500c723c */ /* 0x080fe6000000180c */
[----:B------:R1:W5:Y:S01]  /*dd60*/  LDL.LU R230, [R1+0x68] ;  /* 0x0000680001e67983 */ /* 0x0003620000300800 */
[----:B------:R-:W1:Y:S01]  /*dd70*/  MUFU.EX2 R102, R125 ;  /* 0x0000007d00667308 */ /* 0x000e620000000800 */
[----:B---3--:R-:W-:Y:S03]  /*dd80*/  F2FP.PACK_AB R182, R106, R108 ;  /* 0x0000006c6ab6723e */ /* 0x008fe600000000ff */
[C---:B------:R-:W-:Y:S06]  /*dd90*/  HMMA.16816.F32 R16, R76.reuse, R86, R16 ;  /* 0x000000564c10723c */ /* 0x040fec0000001810 */
[----:B------:R-:W-:Y:S02]  /*dda0*/  MUFU.EX2 R86, R123 ;  /* 0x0000007b00567308 */ /* 0x000fe40000000800 */
[-C--:B------:R-:W-:Y:S04]  /*ddb0*/  HMMA.16816.F32 R20, R76, R88.reuse, R20 ;  /* 0x000000584c14723c */ /* 0x080fe80000001814 */
[----:B----4-:R-:W-:Y:S04]  /*ddc0*/  F2FP.PACK_AB R183, R104, R105 ;  /* 0x0000006968b7723e */ /* 0x010fe800000000ff */
[----:B------:R-:W3:Y:S01]  /*ddd0*/  MUFU.EX2 R85, R126 ;  /* 0x0000007e00557308 */ /* 0x000ee20000000800 */
[C---:B------:R-:W-:Y:S04]  /*dde0*/  HMMA.16816.F32 R24, R80.reuse, R88, R24 ;  /* 0x000000585018723c */ /* 0x040fe80000001818 */
[----:B-1----:R-:W-:Y:S04]  /*ddf0*/  F2FP.PACK_AB R176, R102, R103 ;  /* 0x0000006766b0723e */ /* 0x002fe800000000ff */
[-C--:B------:R-:W-:Y:S01]  /*de00*/  HMMA.16816.F32 R28, R80, R90.reuse, R28 ;  /* 0x0000005a501c723c */ /* 0x080fe2000000181c */
[----:B------:R-:W1:Y:S07]  /*de10*/  MUFU.EX2 R84, R128 ;  /* 0x0000008000547308 */ /* 0x000e6e0000000800 */
[C---:B------:R-:W-:Y:S03]  /*de20*/  HMMA.16816.F32 R32, R76.reuse, R90, R32 ;  /* 0x0000005a4c20723c */ /* 0x040fe60000001820 */
[----:B------:R-:W4:Y:S01]  /*de30*/  MUFU.EX2 R74, R130 ;  /* 0x00000082004a7308 */ /* 0x000f220000000800 */
[----:B---3--:R-:W-:Y:S04]  /*de40*/  F2FP.PACK_AB R177, R85, R86 ;  /* 0x0000005655b1723e */ /* 0x008fe800000000ff */
[-C--:B------:R-:W-:Y:S08]  /*de50*/  HMMA.16816.F32 R36, R76, R92.reuse, R36 ;  /* 0x0000005c4c24723c */ /* 0x080ff00000001824 */
[C---:B------:R-:W-:Y:S04]  /*de60*/  HMMA.16816.F32 R40, R80.reuse, R92, R40 ;  /* 0x0000005c5028723c */ /* 0x040fe80000001828 */
[----:B-1----:R-:W-:Y:S04]  /*de70*/  F2FP.PACK_AB R178, R100, R84 ;  /* 0x0000005464b2723e */ /* 0x002fe800000000ff */
[-C--:B------:R-:W-:Y:S04]  /*de80*/  HMMA.16816.F32 R44, R80, R94.reuse, R44 ;  /* 0x0000005e502c723c */ /* 0x080fe8000000182c */
[----:B----4-:R-:W-:Y:S04]  /*de90*/  F2FP.PACK_AB R179, R101, R74 ;  /* 0x0000004a65b3723e */ /* 0x010fe800000000ff */
[C---:B------:R-:W-:Y:S08]  /*dea0*/  HMMA.16816.F32 R48, R76.reuse, R94, R48 ;  /* 0x0000005e4c30723c */ /* 0x040ff00000001830 */
[-C--:B------:R-:W-:Y:S08]  /*deb0*/  HMMA.16816.F32 R52, R76, R96.reuse, R52 ;  /* 0x000000604c34723c */ /* 0x080ff00000001834 */
[C---:B------:R-:W-:Y:S08]  /*dec0*/  HMMA.16816.F32 R56, R80.reuse, R96, R56 ;  /* 0x000000605038723c */ /* 0x040ff00000001838 */
[-C--:B------:R-:W-:Y:S08]  /*ded0*/  HMMA.16816.F32 R60, R80, R98.reuse, R60 ;  /* 0x00000062503c723c */ /* 0x080ff0000000183c */
[----:B------:R-:W-:Y:S04]  /*dee0*/  HMMA.16816.F32 R64, R76, R98, R64 ;  /* 0x000000624c40723c */ /* 0x000fe80000001840 */
[----:B--2---:R-:W-:Y:S04]  /*def0*/  ISETP.GT.AND P0, PT, R216, R121, PT ;  /* 0x00000079d800720c */ /* 0x004fe80003f04270 */
[-C--:B------:R-:W-:Y:S05]  /*df00*/  HMMA.16816.F32 R120, R180, R132.reuse, R4 ;  /* 0x00000084b478723c */ /* 0x080fea0000001804 */
[----:B------:R-:W-:Y:S02]  /*df10*/  MOV R216, R244 ;  /* 0x000000f400d87202 */ /* 0x000fe40000000f00 */
        /* <DEDUP_REMOVED lines=61> */
[----:B------:R-:W-:Y:S01]  /*e2f0*/  FADD.FTZ R0, R117, R9 ;  /* 0x0000000975007221 */ /* 0x000fe20000010000 */
[----:B------:R-:W-:Y:S01]  /*e300*/  MOV R117, R71 ;  /* 0x0000004700757202 */ /* 0x000fe20000000f00 */
[----:B------:R-:W-:Y:S02]  /*e310*/  FADD.FTZ R11, R175, R8 ;  /* 0x00000008af0b7221 */ /* 0x000fe40000010000 */
[----:B------:R-:W-:Y:S02]  /*e320*/  FADD.FTZ R10, R173, R3 ;  /* 0x00000003ad0a7221 */ /* 0x000fe40000010000 */
[C---:B------:R-:W-:Y:S04]  /*e330*/  HMMA.16816.F32 R172, R176.reuse, R4, R56 ;  /* 0x00000004b0ac723c */ /* 0x040fe80000001838 */
[----:B------:R-:W-:Y:S02]  /*e340*/  FADD.FTZ R9, R118, R2 ;  /* 0x0000000276097221 */ /* 0x000fe40000010000 */
[----:B------:R-:W-:Y:S01]  /*e350*/  FADD.FTZ R8, R116, R0 ;  /* 0x0000000074087221 */ /* 0x000fe20000010000 */
[----:B------:R-:W-:Y:S01]  /*e360*/  MOV R116, R72 ;  /* 0x0000004800747202 */ /* 0x000fe20000000f00 */
        /* <DEDUP_REMOVED lines=26> */
[----:B------:R-:W-:Y:S01]  /*e510*/  FADD.FTZ R0, R101, R0 ;  /* 0x0000000065007221 */ /* 0x000fe20000010000 */
[----:B------:R1:W-:Y:S01]  /*e520*/  STL [R1+0x48], R3 ;  /* 0x0000480301007387 */ /* 0x0003e20000100800 */
[----:B------:R-:W-:Y:S03]  /*e530*/  IMAD.MOV.U32 R118, RZ, RZ, R70 ;  /* 0x000000ffff767224 */ /* 0x000fe600078e0046 */
[----:B------:R2:W-:Y:S04]  /*e540*/  STL [R1+0x3c], R2 ;  /* 0x00003c0201007387 */ /* 0x0005e80000100800 */
[----:B------:R2:W-:Y:S01]  /*e550*/  STL [R1+0x44], R0 ;  /* 0x0000440001007387 */ /* 0x0005e20000100800 */
[----:B-1----:R-:W-:Y:S01]  /*e560*/  IMAD.MOV.U32 R3, RZ, RZ, R73 ;  /* 0x000000ffff037224 */ /* 0x002fe200078e0049 */
[----:B------:R-:W-:-:S05]  /*e570*/  @P0 BRA `(.L_x_603) ;  /* 0xffff9ea000000947 */ /* 0x000fca000383ffff */
.L_x_602:
[----:B---3--:R-:W-:-:S13]  /*e580*/  ISETP.GE.AND P0, PT, R244, RZ, PT ;  /* 0x000000fff400720c */ /* 0x008fda0003f06270 */
[----:B------:R-:W-:Y:S05]  /*e590*/  @!P0 BRA `(.L_x_604) ;  /* 0x00005f2000008947 */ /* 0x000fea0003800000 */
[----:B------:R-:W3:Y:S01]  /*e5a0*/  LDL.LU.64 R6, [R1+0x28] ;  /* 0x0000280001067983 */ /* 0x000ee20000300a00 */
[----:B------:R-:W-:Y:S01]  /*e5b0*/  ULDC.64 UR4, c[0x0][0x208] ;  /* 0x0000820000047ab9 */ /* 0x000fe20000000a00 */
[----:B------:R-:W-:Y:S01]  /*e5c0*/  MOV R3, R72 ;  /* 0x0000004800037202 */ /* 0x000fe20000000f00 */
[----:B------:R-:W-:Y:S01]  /*e5d0*/  UIMAD.WIDE.U32 UR12, UR4, 0x70, URZ ;  /* 0x00000070040c78a5 */ /* 0x000fe2000f8e003f */
[----:B------:R-:W3:Y:S01]  /*e5e0*/  LDL.LU.64 R4, [R1+0x30] ;  /* 0x0000300001047983 */ /* 0x000ee20000300a00 */
[----:B------:R-:W-:Y:S01]  /*e5f0*/  UIMAD UR5, UR5, 0x70, URZ ;  /* 0x00000070050578a4 */ /* 0x000fe2000f8e023f */
[----:B--2---:R-:W-:Y:S01]  /*e600*/  MOV R2, R73 ;  /* 0x0000004900027202 */ /* 0x004fe20000000f00 */
[----:B------:R-:W-:Y:S01]  /*e610*/  ULDC.64 UR6, c[0x0][0x1e0] ;  /* 0x0000780000067ab9 */ /* 0x000fe20000000a00 */
[----:B------:R-:W-:Y:S01]  /*e620*/  IMAD.MOV.U32 R117, RZ, RZ, R70 ;  /* 0x000000ffff757224 */ /* 0x000fe200078e0046 */
[----:B------:R-:W-:Y:S01]  /*e630*/  MOV R116, R71 ;  /* 0x0000004700747202 */ /* 0x000fe20000000f00 */
[----:B------:R-:W-:-:S02]  /*e640*/  USHF.L.U64.HI UR7, UR6, 0x5, UR7 ;  /* 0x0000000506077899 */ /* 0x000fc40008010207 */
[----:B------:R-:W-:Y:S02]  /*e650*/  USHF.L.U32 UR6, UR6, 0x5, URZ ;  /* 0x0000000506067899 */ /* 0x000fe4000800063f */
[----:B------:R-:W-:Y:S01]  /*e660*/  UIADD3 UR5, UR13, UR5, URZ ;  /* 0x000000050d057290 */ /* 0x000fe2000fffe03f */
[----:B---3--:R-:W-:-:S05]  /*e670*/  IMAD.MOV.U32 R5, RZ, RZ, R7 ;  /* 0x000000ffff057224 */ /* 0x008fca00078e0007 */
[----:B------:R1:W-:Y:S04]  /*e680*/  STL.64 [R1+0x50], R4 ;  /* 0x0000500401007387 */ /* 0x0003e80000100a00 */
.L_x_605:
[----:B------:R-:W2:Y:S01]  /*e690*/  LDL.64 R78, [R1+0x50] ;  /* 0x00005000014e7983 */ /* 0x000ea20000100a00 */
[----:B------:R-:W-:Y:S04]  /*e6a0*/  DEPBAR.LE SB0, 0x0 ;  /* 0x000080000000791a */ /* 0x000fe80000000000 */
[----:B------:R-:W-:Y:S01]  /*e6b0*/  SHF.R.S32.HI R76, RZ, 0x1f, R244 ;  /* 0x0000001fff4c7819 */ /* 0x000fe200000114f4 */
[----:B------:R-:W-:Y:S01]  /*e6c0*/  BAR.SYNC.DEFER_BLOCKING 0x0 ;  /* 0x0000000000007b1d */ /* 0x000fe20000010000 */
[----:B---3--:R-:W-:Y:S04]  /*e6d0*/  IMAD R0, R244, UR5, RZ ;  /* 0x00000005f4007c24 */ /* 0x008fe8000f8e02ff */
[----:B------:R-:W-:Y:S03]  /*e6e0*/  IMAD R0, R76, UR12, R0 ;  /* 0x0000000c4c007c24 */ /* 0x000fe6000f8e0200 */
[----:B-----5:R-:W-:Y:S04]  /*e6f0*/  STL [R1+0x68], R230 ;  /* 0x000068e601007387 */ /* 0x020fe80000100800 */
[----:B------:R-:W-:Y:S04]  /*e700*/  STL [R1+0x6c], R119 ;  /* 0x00006c7701007387 */ /* 0x000fe80000100800 */
[----:B------:R-:W-:Y:S04]  /*e710*/  STL [R1+0x70], R234 ;  /* 0x000070ea01007387 */ /* 0x000fe80000100800 */
        /* <DEDUP_REMOVED lines=28> */
[----:B--2---:R-:W-:Y:S01]  /*e8e0*/  IMAD.WIDE.U32 R84, R244, UR12, R78 ;  /* 0x0000000cf4547c25 */ /* 0x004fe2000f8e004e */
        /* <DEDUP_REMOVED lines=32> */
[----:B----4-:R-:W-:Y:S04]  /*eaf0*/  IADD3 R104, P0, R242, UR9, RZ ;  /* 0x00000009f2687c10 */ /* 0x010fe8000ff1e0ff */
        /* <DEDUP_REMOVED lines=17> */
[-C--:B-1----:R-:W-:Y:S08]  /*ec10*/  HMMA.16816.F32 R92, R108, R98.reuse, RZ ;  /* 0x000000626c5c723c */ /* 0x082ff000000018ff */
[C---:B------:R-:W-:Y:S08]  /*ec20*/  HMMA.16816.F32 R96, R112.reuse, R98, RZ ;  /* 0x000000627060723c */ /* 0x040ff000000018ff */
[-C--:B--2---:R-:W-:Y:S08]  /*ec30*/  HMMA.16816.F32 R100, R112, R184.reuse, RZ ;  /* 0x000000b87064723c */ /* 0x084ff000000018ff */
[C---:B---3--:R-:W-:Y:S08]  /*ec40*/  HMMA.16816.F32 R104, R108.reuse, R184, RZ ;  /* 0x000000b86c68723c */ /* 0x048ff000000018ff */
        /* <DEDUP_REMOVED lines=35> */
[-C--:B------:R-:W-:Y:S01]  /*ee80*/  HMMA.16816.F32 R108, R196, R222.reuse, R108 ;  /* 0x000000dec46c723c */ /* 0x080fe2000000186c */
[----:B------:R-:W4:Y:S07]  /*ee90*/  LDSM.16.M88.4 R196, [R229+0x4900] ;  /* 0x00490000e5c4783b */ /* 0x000f2e0000000200 */
[----:B------:R-:W-:Y:S01]  /*eea0*/  HMMA.16816.F32 R112, R188, R222, R112 ;  /* 0x000000debc70723c */ /* 0x000fe20000001870 */
[----:B------:R-:W4:Y:S07]  /*eeb0*/  LDSM.16.M88.4 R188, [R229+0x5100] ;  /* 0x00510000e5bc783b */ /* 0x000f2e0000000200 */
[-C--:B-1----:R-:W-:Y:S01]  /*eec0*/  HMMA.16816.F32 R4, R184, R192.reuse, R4 ;  /* 0x000000c0b804723c */ /* 0x082fe20000001804 */
[----:B------:R-:W-:Y:S07]  /*eed0*/  LDSM.16.M88.4 R220, [R228] ;  /* 0x00000000e4dc783b */ /* 0x000fee0000000200 */
[C---:B--2---:R-:W-:Y:S08]  /*eee0*/  HMMA.16816.F32 R8, R200.reuse, R192, R8 ;  /* 0x000000c0c808723c */ /* 0x044ff00000001808 */
[-C--:B------:R-:W-:Y:S08]  /*eef0*/  HMMA.16816.F32 R12, R200, R194.reuse, R12 ;  /* 0x000000c2c80c723c */ /* 0x080ff0000000180c */
[C---:B------:R-:W-:Y:S01]  /*ef00*/  HMMA.16816.F32 R16, R184.reuse, R194, R16 ;  /* 0x000000c2b810723c */ /* 0x040fe20000001810 */
[----:B------:R-:W1:Y:S07]  /*ef10*/  LDSM.16.M88.4 R192, [R229+0x5900] ;  /* 0x00590000e5c0783b */ /* 0x000e6e0000000200 */
        /* <DEDUP_REMOVED lines=12> */
[----:B------:R-:W2:Y:S07]  /*efe0*/  LDSM.16.M88.4 R188, [R232+0x9100] ;  /* 0x00910000e8bc783b */ /* 0x000eae0000000200 */
        /* <DEDUP_REMOVED lines=13> */
[C---:B--2---:R-:W-:Y:S08]  /*f0c0*/  HMMA.16816.F32 R8, R188.reuse, R220, R8 ;  /* 0x000000dcbc08723c */ /* 0x044ff00000001808 */
        /* <DEDUP_REMOVED lines=23> */
[----:B------:R-:W-:Y:S01]  /*f240*/  MUFU.TANH R186, R9 ;  /* 0x0000000900ba7308 */ /* 0x000fe20000002400 */
[----:B-1----:R-:W1:Y:S09]  /*f250*/  LDSM.16.M88.4 R4, [R228+0x800] ;  /* 0x00080000e404783b */ /* 0x002e720000000200 */
[----:B------:R-:W-:Y:S10]  /*f260*/  MUFU.TANH R193, R10 ;  /* 0x0000000a00c17308 */ /* 0x000ff40000002400 */
[----:B------:R2:W-:Y:S10]  /*f270*/  MUFU.TANH R192, R11 ;  /* 0x0000000b00c07308 */ /* 0x0005f40000002400 */
[----:B------:R-:W-:Y:S10]  /*f280*/  MUFU.TANH R16, R16 ;  /* 0x0000001000107308 */ /* 0x000ff40000002400 */
[----:B------:R-:W-:Y:S01]  /*f290*/  MUFU.TANH R17, R17 ;  /* 0x0000001100117308 */ /* 0x000fe20000002400 */
[----:B--2---:R-:W2:Y:S01]  /*f2a0*/  LDSM.16.M88.4 R8, [R228+0x1000] ;  /* 0x00100000e408783b */ /* 0x004ea20000000200 */
[-C--:B-1----:R-:W-:Y:S08]  /*f2b0*/  HMMA.16816.F32 R20, R216, R4.reuse, R20 ;  /* 0x00000004d814723c */ /* 0x082ff00000001814 */
[----:B------:R-:W-:Y:S01]  /*f2c0*/  MUFU.TANH R18, R18 ;  /* 0x0000001200127308 */ /* 0x000fe20000002400 */
        /* <DEDUP_REMOVED lines=9> */
[----:B------:R-:W-:Y:S01]  /*f360*/  MUFU.TANH R20, R20 ;  /* 0x0000001400147308 */ /* 0x000fe20000002400 */
[----:B------:R-:W-:Y:S02]  /*f370*/  FMUL.FTZ R23, R23, c[0x0][0x320] ;  /* 0x0000c80017177a20 */ /* 0x000fe40000410000 */
[----:B------:R-:W-:Y:S01]  /*f380*/  FMUL.FTZ R24, R24, c[0x0][0x320] ;  /* 0x0000c80018187a20 */ /* 0x000fe20000410000 */
[-C--:B--2---:R-:W-:Y:S03]  /*f390*/  HMMA.16816.F32 R36, R216, R8.reuse, R36 ;  /* 0x00000008d824723c */ /* 0x084fe60000001824 */
        /* <DEDUP_REMOVED lines=40> */
[----:B------:R-:W2:Y:S03]  /*f620*/  MUFU.TANH R0, R59 ;  /* 0x0000003b00007308 */ /* 0x000ea60000002400 */
[----:B------:R-:W-:Y:S02]  /*f630*/  FMUL.FTZ R62, R62, c[0x0][0x320] ;  /* 0x0000c8003e3e7a20 */ /* 0x000fe40000410000 */
[----:B------:R-:W-:Y:S02]  /*f640*/  FMUL.FTZ R66, R66, c[0x0][0x320] ;  /* 0x0000c80042427a20 */ /* 0x000fe40000410000 */
[-C--:B------:R-:W-:Y:S03]  /*f650*/  HMMA.16816.F32 R76, R188, R10.reuse, R76 ;  /* 0x0000000abc4c723c */ /* 0x080fe6000000184c */
[----:B------:R-:W-:Y:S01]  /*f660*/  MUFU.TANH R213, R52 ;  /* 0x0000003400d57308 */ /* 0x000fe20000002400 */
[----:B------:R-:W-:Y:S02]  /*f670*/  FMUL.FTZ R48, R48, c[0x0][0x320] ;  /* 0x0000c80030307a20 */ /* 0x000fe40000410000 */
[----:B------:R-:W-:Y:S02]  /*f680*/  FMUL.FTZ R65, R65, c[0x0][0x320] ;  /* 0x0000c80041417a20 */ /* 0x000fe40000410000 */
[C---:B------:R-:W-:Y:S01]  /*f690*/  HMMA.16816.F32 R80, R216.reuse, R10, R80 ;  /* 0x0000000ad850723c */ /* 0x040fe20000001850 */
[----:B------:R-:W3:Y:S01]  /*f6a0*/  LDSM.16.M88.4 R8, [R228+0x3000] ;  /* 0x00300000e408783b */ /* 0x000ee20000000200 */
[----:B------:R-:W-:Y:S04]  /*f6b0*/  DEPBAR.LE SB0, 0x0 ;  /* 0x000080000000791a */ /* 0x000fe80000000000 */
[----:B------:R-:W-:Y:S01]  /*f6c0*/  MUFU.TANH R48, R48 ;  /* 0x0000003000307308 */ /* 0x000fe20000002400 */
[----:B------:R-:W-:Y:S01]  /*f6d0*/  FMUL.FTZ R69, R69, c[0x0][0x320] ;  /* 0x0000c80045457a20 */ /* 0x000fe20000410000 */
[-C--:B-1----:R-:W-:Y:S01]  /*f6e0*/  HMMA.16816.F32 R84, R216, R4.reuse, R84 ;  /* 0x00000004d854723c */ /* 0x082fe20000001854 */
[----:B--2---:R1:W-:Y:S04]  /*f6f0*/  STL [R1+0x8], R0 ;  /* 0x0000080001007387 */ /* 0x0043e80000100800 */
[----:B------:R-:W-:Y:S01]  /*f700*/  STL [R1+0x9c], R228 ;  /* 0x00009ce401007387 */ /* 0x000fe20000100800 */
[----:B------:R-:W-:Y:S02]  /*f710*/  FMUL.FTZ R73, R73, c[0x0][0x320] ;  /* 0x0000c80049497a20 */ /* 0x000fe40000410000 */
[----:B------:R-:W-:Y:S01]  /*f720*/  MUFU.TANH R210, R65 ;  /* 0x0000004100d27308 */ /* 0x000fe20000002400 */
[C---:B------:R-:W-:Y:S01]  /*f730*/  HMMA.16816.F32 R88, R188.reuse, R4, R88 ;  /* 0x00000004bc58723c */ /* 0x040fe20000001858 */
[----:B------:R-:W-:Y:S03]  /*f740*/  BAR.SYNC.DEFER_BLOCKING 0x0 ;  /* 0x0000000000007b1d */ /* 0x000fe60000010000 */
[----:B------:R-:W-:Y:S02]  /*f750*/  FMUL.FTZ R71, R71, c[0x0][0x320] ;  /* 0x0000c80047477a20 */ /* 0x000fe40000410000 */
[----:B------:R-:W-:Y:S01]  /*f760*/  FMUL.FTZ R78, R78, c[0x0][0x320] ;  /* 0x0000c8004e4e7a20 */ /* 0x000fe20000410000 */
[----:B------:R-:W-:Y:S01]  /*f770*/  FMNMX.FTZ R5, R194, R116, !PT ;  /* 0x00000074c2057209 */ /* 0x000fe20007810000 */
[-C--:B------:R-:W-:Y:S01]  /*f780*/  HMMA.16816.F32 R92, R188, R6.reuse, R92 ;  /* 0x00000006bc5c723c */ /* 0x080fe2000000185c */
[----:B------:R-:W-:Y:S03]  /*f790*/  MUFU.TANH R238, R73 ;  /* 0x0000004900ee7308 */ /* 0x000fe60000002400 */
[----:B------:R-:W-:Y:S02]  /*f7a0*/  FMUL.FTZ R82, R82, c[0x0][0x320] ;  /* 0x0000c80052527a20 */ /* 0x000fe40000410000 */
[----:B------:R-:W-:Y:S02]  /*f7b0*/  FMUL.FTZ R76, R76, c[0x0][0x320] ;  /* 0x0000c8004c4c7a20 */ /* 0x000fe40000410000 */
[----:B------:R-:W-:Y:S01]  /*f7c0*/  FMUL.FTZ R87, R87, c[0x0][0x320] ;  /* 0x0000c80057577a20 */ /* 0x000fe20000410000 */
[C---:B------:R-:W-:Y:S02]  /*f7d0*/  HMMA.16816.F32 R96, R216.reuse, R6, R96 ;  /* 0x00000006d860723c */ /* 0x040fe40000001860 */
[----:B-1----:R-:W-:Y:S02]  /*f7e0*/  MUFU.TANH R0, R66 ;  /* 0x0000004200007308 */ /* 0x002fe40000002400 */
[----:B------:R-:W-:Y:S02]  /*f7f0*/  FMUL.FTZ R86, R86, c[0x0][0x320] ;  /* 0x0000c80056567a20 */ /* 0x000fe40000410000 */
[----:B------:R-:W-:Y:S02]  /*f800*/  FMUL.FTZ R84, R84, c[0x0][0x320] ;  /* 0x0000c80054547a20 */ /* 0x000fe40000410000 */
[-C--:B---3--:R-:W-:Y:S04]  /*f810*/  HMMA.16816.F32 R100, R216, R8.reuse, R100 ;  /* 0x00000008d864723c */ /* 0x088fe80000001864 */
[----:B------:R-:W1:Y:S01]  /*f820*/  MUFU.TANH R4, R87 ;  /* 0x0000005700047308 */ /* 0x000e620000002400 */
[----:B------:R-:W-:Y:S02]  /*f830*/  FMUL.FTZ R85, R85, c[0x0][0x320] ;  /* 0x0000c80055557a20 */ /* 0x000fe40000410000 */
[----:B------:R-:W-:Y:S01]  /*f840*/  FMUL.FTZ R95, R95, c[0x0][0x320] ;  /* 0x0000c8005f5f7a20 */ /* 0x000fe20000410000 */
[C---:B------:R-:W-:Y:S04]  /*f850*/  HMMA.16816.F32 R104, R188.reuse, R8, R104 ;  /* 0x00000008bc68723c */ /* 0x040fe80000001868 */
[----:B------:R-:W-:Y:S02]  /*f860*/  FMUL.FTZ R88, R88, c[0x0][0x320] ;  /* 0x0000c80058587a20 */ /* 0x000fe40000410000 */
[----:B------:R-:W-:Y:S01]  /*f870*/  MUFU.TANH R49, R49 ;  /* 0x0000003100317308 */ /* 0x000fe20000002400 */
[----:B------:R-:W-:Y:S01]  /*f880*/  FMUL.FTZ R79, R79, c[0x0][0x320] ;  /* 0x0000c8004f4f7a20 */ /* 0x000fe20000410000 */
[-C--:B------:R-:W-:Y:S04]  /*f890*/  HMMA.16816.F32 R108, R188, R10.reuse, R108 ;  /* 0x0000000abc6c723c */ /* 0x080fe8000000186c */
[----:B------:R-:W-:Y:S02]  /*f8a0*/  FMUL.FTZ R97, R97, c[0x0][0x320] ;  /* 0x0000c80061617a20 */ /* 0x000fe40000410000 */
[----:B------:R-:W-:Y:S02]  /*f8b0*/  FMUL.FTZ R99, R99, c[0x0][0x320] ;  /* 0x0000c80063637a20 */ /* 0x000fe40000410000 */
[----:B------:R2:W-:Y:S01]  /*f8c0*/  MUFU.TANH R52, R97 ;  /* 0x0000006100347308 */ /* 0x0005e20000002400 */
[----:B------:R-:W-:Y:S01]  /*f8d0*/  HMMA.16816.F32 R112, R216, R10, R112 ;  /* 0x0000000ad870723c */ /* 0x000fe20000001870 */
[----:B-1----:R1:W-:Y:S03]  /*f8e0*/  STL [R1+0x20], R4 ;  /* 0x0000200401007387 */ /* 0x0023e60000100800 */
        /* <DEDUP_REMOVED lines=10> */
[----:B------:R-:W-:Y:S01]  /*f990*/  FMUL.FTZ R92, R92, c[0x0][0x320] ;  /* 0x0000c8005c5c7a20 */ /* 0x000fe20000410000 */
[----:B--2---:R-:W-:Y:S01]  /*f9a0*/  MOV R97, R0 ;  /* 0x0000000000617202 */ /* 0x004fe20000000f00 */
[----:B------:R-:W-:Y:S01]  /*f9b0*/  FMUL.FTZ R115, R115, c[0x0][0x320] ;  /* 0x0000c80073737a20 */ /* 0x000fe20000410000 */
[----:B------:R-:W-:Y:S01]  /*f9c0*/  FMNMX.FTZ R0, R184, R2, !PT ;  /* 0x00000002b8007209 */ /* 0x000fe20007810000 */
[----:B------:R-:W-:Y:S02]  /*f9d0*/  FMUL.FTZ R113, R113, c[0x0][0x320] ;  /* 0x0000c80071717a20 */ /* 0x000fe40000410000 */
[----:B------:R-:W-:Y:S01]  /*f9e0*/  FMUL.FTZ R93, R93, c[0x0][0x320] ;  /* 0x0000c8005d5d7a20 */ /* 0x000fe20000410000 */
[----:B-1----:R-:W1:Y:S01]  /*f9f0*/  MUFU.TANH R4, R99 ;  /* 0x0000006300047308 */ /* 0x002e620000002400 */
[----:B------:R-:W-:Y:S01]  /*fa00*/  FMNMX.FTZ R73, R118, R0, !PT ;  /* 0x0000000076497209 */ /* 0x000fe20007810000 */
[----:B------:R-:W-:Y:S02]  /*fa10*/  FMUL.FTZ R109, R109, c[0x0][0x320] ;  /* 0x0000c8006d6d7a20 */ /* 0x000fe40000410000 */
[----:B------:R-:W-:Y:S01]  /*fa20*/  FMUL.FTZ R91, R91, c[0x0][0x320] ;  /* 0x0000c8005b5b7a20 */ /* 0x000fe20000410000 */
[----:B------:R-:W-:Y:S01]  /*fa30*/  FMNMX.FTZ R73, R16, R73, !PT ;  /* 0x0000004910497209 */ /* 0x000fe20007810000 */
[----:B------:R-:W-:Y:S02]  /*fa40*/  FMUL.FTZ R94, R94, c[0x0][0x320] ;  /* 0x0000c8005e5e7a20 */ /* 0x000fe40000410000 */
[----:B------:R-:W-:Y:S01]  /*fa50*/  FMUL.FTZ R68, R68, c[0x0][0x320] ;  /* 0x0000c80044447a20 */ /* 0x000fe20000410000 */
[----:B------:R-:W-:Y:S01]  /*fa60*/  FMNMX.FTZ R73, R17, R73, !PT ;  /* 0x0000004911497209 */ /* 0x000fe20007810000 */
[----:B------:R-:W2:Y:S01]  /*fa70*/  MUFU.TANH R235, R69 ;  /* 0x0000004500eb7308 */ /* 0x000ea20000002400 */
[----:B------:R-:W-:Y:S02]  /*fa80*/  FMUL.FTZ R51, R51, c[0x0][0x320] ;  /* 0x0000c80033337a20 */ /* 0x000fe40000410000 */
[----:B------:R-:W-:Y:S01]  /*fa90*/  FMNMX.FTZ R73, R20, R73, !PT ;  /* 0x0000004914497209 */ /* 0x000fe20007810000 */
[----:B------:R-:W-:Y:S02]  /*faa0*/  FMUL.FTZ R83, R83, c[0x0][0x320] ;  /* 0x0000c80053537a20 */ /* 0x000fe40000410000 */
[----:B------:R-:W-:Y:S01]  /*fab0*/  FMUL.FTZ R57, R57, c[0x0][0x320] ;  /* 0x0000c80039397a20 */ /* 0x000fe20000410000 */
[----:B------:R-:W-:Y:S01]  /*fac0*/  FMNMX.FTZ R73, R21, R73, !PT ;  /* 0x0000004915497209 */ /* 0x000fe20007810000 */
[----:B------:R-:W-:Y:S02]  /*fad0*/  FMUL.FTZ R112, R112, c[0x0][0x320] ;  /* 0x0000c80070707a20 */ /* 0x000fe40000410000 */
[----:B------:R-:W-:Y:S01]  /*fae0*/  MUFU.TANH R23, R23 ;  /* 0x0000001700177308 */ /* 0x000fe20000002400 */
[----:B------:R-:W-:Y:S01]  /*faf0*/  FMNMX.FTZ R73, R32, R73, !PT ;  /* 0x0000004920497209 */ /* 0x000fe20007810000 */
[----:B------:R-:W-:Y:S01]  /*fb00*/  FMUL.FTZ R103, R103, c[0x0][0x320] ;  /* 0x0000c80067677a20 */ /* 0x000fe20000410000 */
[----:B-1----:R1:W-:Y:S02]  /*fb10*/  STL [R1+0xc], R4 ;  /* 0x00000c0401007387 */ /* 0x0023e40000100800 */
[----:B------:R-:W-:Y:S01]  /*fb20*/  FMNMX.FTZ R73, R33, R73, !PT ;  /* 0x0000004921497209 */ /* 0x000fe20007810000 */
[----:B------:R-:W-:Y:S01]  /*fb30*/  FMUL.FTZ R114, R114, c[0x0][0x320] ;  /* 0x0000c80072727a20 */ /* 0x000fe20000410000 */
[----:B------:R-:W-:Y:S01]  /*fb40*/  STL [R1+0xa8], R210 ;  /* 0x0000a8d201007387 */ /* 0x000fe20000100800 */
[----:B------:R-:W-:Y:S02]  /*fb50*/  FMUL.FTZ R58, R58, c[0x0][0x320] ;  /* 0x0000c8003a3a7a20 */ /* 0x000fe40000410000 */
[----:B------:R-:W3:Y:S01]  /*fb60*/  MUFU.TANH R24, R24 ;  /* 0x0000001800187308 */ /* 0x000ee20000002400 */
[----:B------:R-:W-:Y:S01]  /*fb70*/  FMUL.FTZ R72, R72, c[0x0][0x320] ;  /* 0x0000c80048487a20 */ /* 0x000fe20000410000 */
[----:B------:R-:W-:Y:S01]  /*fb80*/  FMNMX.FTZ R73, R31, R73, !PT ;  /* 0x000000491f497209 */ /* 0x000fe20007810000 */
[----:B------:R-:W-:Y:S01]  /*fb90*/  FMUL.FTZ R61, R61, c[0x0][0x320] ;  /* 0x0000c8003d3d7a20 */ /* 0x000fe20000410000 */
[----:B--2---:R2:W-:Y:S01]  /*fba0*/  STL [R1+0xa0], R235 ;  /* 0x0000a0eb01007387 */ /* 0x0045e20000100800 */
[----:B------:R-:W-:Y:S01]  /*fbb0*/  FMUL.FTZ R74, R74, c[0x0][0x320] ;  /* 0x0000c8004a4a7a20 */ /* 0x000fe20000410000 */
[----:B------:R-:W-:Y:S01]  /*fbc0*/  FMNMX.FTZ R73, R199, R73, !PT ;  /* 0x00000049c7497209 */ /* 0x000fe20007810000 */
[----:B------:R-:W-:Y:S02]  /*fbd0*/  FMUL.FTZ R106, R106, c[0x0][0x320] ;  /* 0x0000c8006a6a7a20 */ /* 0x000fe40000410000 */
[----:B------:R-:W-:Y:S01]  /*fbe0*/  FMUL.FTZ R105, R105, c[0x0][0x320] ;  /* 0x0000c80069697a20 */ /* 0x000fe20000410000 */
[----:B------:R-:W4:Y:S01]  /*fbf0*/  MUFU.TANH R214, R53 ;  /* 0x0000003500d67308 */ /* 0x000f220000002400 */
[----:B------:R-:W-:Y:S01]  /*fc00*/  FMUL.FTZ R64, R64, c[0x0][0x320] ;  /* 0x0000c80040407a20 */ /* 0x000fe20000410000 */
[----:B------:R-:W-:Y:S01]  /*fc10*/  FMNMX.FTZ R73, R48, R73, !PT ;  /* 0x0000004930497209 */ /* 0x000fe20007810000 */
[----:B------:R-:W-:Y:S02]  /*fc20*/  FMUL.FTZ R108, R108, c[0x0][0x320] ;  /* 0x0000c8006c6c7a20 */ /* 0x000fe40000410000 */
[----:B------:R-:W-:Y:S01]  /*fc30*/  FMUL.FTZ R40, R40, c[0x0][0x320] ;  /* 0x0000c80028287a20 */ /* 0x000fe20000410000 */
[----:B------:R-:W-:Y:S01]  /*fc40*/  FMNMX.FTZ R73, R49, R73, !PT ;  /* 0x0000004931497209 */ /* 0x000fe20007810000 */
[----:B------:R-:W-:Y:S01]  /*fc50*/  FMUL.FTZ R41, R41, c[0x0][0x320] ;  /* 0x0000c80029297a20 */ /* 0x000fe20000410000 */
[----:B-1----:R-:W-:Y:S02]  /*fc60*/  FMNMX.FTZ R4, R187, R3, !PT ;  /* 0x00000003bb047209 */ /* 0x002fe40007810000 */
        /* <DEDUP_REMOVED lines=10> */
[----:B------:R-:W2:Y:S01]  /*fd10*/  MUFU.TANH R211, R64 ;  /* 0x0000004000d37308 */ /* 0x000ea20000002400 */
[----:B------:R-:W-:Y:S01]  /*fd20*/  FMNMX.FTZ R0, R19, R0, !PT ;  /* 0x0000000013007209 */ /* 0x000fe20007810000 */
[----:B------:R-:W-:Y:S01]  /*fd30*/  FMUL.FTZ R80, R80, c[0x0][0x320] ;  /* 0x0000c80050507a20 */ /* 0x000fe20000410000 */
[----:B------:R-:W-:Y:S01]  /*fd40*/  FMNMX.FTZ R4, R13, R4, !PT ;  /* 0x000000040d047209 */ /* 0x000fe20007810000 */
[----:B------:R-:W-:Y:S01]  /*fd50*/  FMUL.FTZ R47, R47, c[0x0][0x320] ;  /* 0x0000c8002f2f7a20 */ /* 0x000fe20000410000 */
[----:B------:R-:W-:Y:S01]  /*fd60*/  FMNMX.FTZ R5, R22, R0, !PT ;  /* 0x0000000016057209 */ /* 0x000fe20007810000 */
[----:B------:R-:W-:Y:S01]  /*fd70*/  FMUL.FTZ R81, R81, c[0x0][0x320] ;  /* 0x0000c80051517a20 */ /* 0x000fe20000410000 */
[----:B---3--:R-:W-:Y:S01]  /*fd80*/  FMNMX.FTZ R0, R24, R4, !PT ;  /* 0x0000000418007209 */ /* 0x008fe20007810000 */
[----:B------:R-:W-:Y:S01]  /*fd90*/  FMUL.FTZ R26, R26, c[0x0][0x320] ;  /* 0x0000c8001a1a7a20 */ /* 0x000fe20000410000 */
[----:B------:R-:W-:Y:S01]  /*fda0*/  FMNMX.FTZ R5, R23, R5, !PT ;  /* 0x0000000517057209 */ /* 0x000fe20007810000 */
[----:B------:R-:W3:Y:S01]  /*fdb0*/  MUFU.TANH R28, R28 ;  /* 0x0000001c001c7308 */ /* 0x000ee20000002400 */
[----:B----4-:R-:W-:Y:S01]  /*fdc0*/  FMNMX.FTZ R73, R214, R73, !PT ;  /* 0x00000049d6497209 */ /* 0x010fe20007810000 */
[----:B------:R-:W-:Y:S01]  /*fdd0*/  FMUL.FTZ R27, R27, c[0x0][0x320] ;  /* 0x0000c8001b1b7a20 */ /* 0x000fe20000410000 */
[----:B------:R-:W-:Y:S01]  /*fde0*/  FMNMX.FTZ R5, R34, R5, !PT ;  /* 0x0000000522057209 */ /* 0x000fe20007810000 */
[----:B------:R-:W-:Y:S01]  /*fdf0*/  FMUL.FTZ R42, R42, c[0x0][0x320] ;  /* 0x0000c8002a2a7a20 */ /* 0x000fe20000410000 */
[----:B-1----:R-:W-:Y:S01]  /*fe00*/  FMNMX.FTZ R0, R25, R0, !PT ;  /* 0x0000000019007209 */ /* 0x002fe20007810000 */
[----:B------:R-:W-:Y:S02]  /*fe10*/  FMUL.FTZ R46, R46, c[0x0][0x320] ;  /* 0x0000c8002e2e7a20 */ /* 0x000fe40000410000 */
[----:B------:R-:W-:Y:S02]  /*fe20*/  FMUL.FTZ R60, R60, c[0x0][0x320] ;  /* 0x0000c8003c3c7a20 */ /* 0x000fe40000410000 */
[----:B------:R-:W1:Y:S01]  /*fe30*/  MUFU.TANH R35, R35 ;  /* 0x0000002300237308 */ /* 0x000e620000002400 */
[----:B------:R-:W-:Y:S02]  /*fe40*/  FMUL.FTZ R75, R75, c[0x0][0x320] ;  /* 0x0000c8004b4b7a20 */ /* 0x000fe40000410000 */
[----:B------:R-:W-:Y:S01]  /*fe50*/  FMUL.FTZ R107, R107, c[0x0][0x320] ;  /* 0x0000c8006b6b7a20 */ /* 0x000fe20000410000 */
[----:B--2---:R-:W-:Y:S01]  /*fe60*/  FMNMX.FTZ R73, R211, R73, !PT ;  /* 0x00000049d3497209 */ /* 0x004fe20007810000 */
[----:B------:R-:W-:Y:S02]  /*fe70*/  FMUL.FTZ R101, R101, c[0x0][0x320] ;  /* 0x0000c80065657a20 */ /* 0x000fe40000410000 */
[----:B------:R-:W-:Y:S01]  /*fe80*/  FMUL.FTZ R30, R30, c[0x0][0x320] ;  /* 0x0000c8001e1e7a20 */ /* 0x000fe20000410000 */
[----:B------:R-:W-:Y:S02]  /*fe90*/  FMNMX.FTZ R73, R210, R73, !PT ;  /* 0x00000049d2497209 */ /* 0x000fe40007810000 */
[----:B------:R-:W-:Y:S01]  /*fea0*/  MUFU.TANH R190, R101 ;  /* 0x0000006500be7308 */ /* 0x000fe20000002400 */
[----:B---3--:R-:W-:Y:S09]  /*feb0*/  FMNMX.FTZ R0, R28, R0, !PT ;  /* 0x000000001c007209 */ /* 0x008ff20007810000 */
[----:B------:R-:W2:Y:S01]  /*fec0*/  MUFU.TANH R29, R29 ;  /* 0x0000001d001d7308 */ /* 0x000ea20000002400 */
[----:B-1----:R-:W-:Y:S09]  /*fed0*/  FMNMX.FTZ R5, R35, R5, !PT ;  /* 0x0000000523057209 */ /* 0x002ff20007810000 */
[----:B------:R-:W1:Y:S10]  /*fee0*/  MUFU.TANH R205, R38 ;  /* 0x0000002600cd7308 */ /* 0x000e740000002400 */
[----:B------:R-:W3:Y:S01]  /*fef0*/  MUFU.TANH R220, R68 ;  /* 0x0000004400dc7308 */ /* 0x000ee20000002400 */
[----:B--2---:R-:W-:Y:S09]  /*ff00*/  FMNMX.FTZ R0, R29, R0, !PT ;  /* 0x000000001d007209 */ /* 0x004ff20007810000 */
[----:B------:R-:W-:Y:S01]  /*ff10*/  MUFU.TANH R206, R39 ;  /* 0x0000002700ce7308 */ /* 0x000fe20000002400 */
[----:B-1----:R-:W-:Y:S09]  /*ff20*/  FMNMX.FTZ R5, R205, R5, !PT ;  /* 0x00000005cd057209 */ /* 0x002ff20007810000 */
[----:B------:R-:W1:Y:S01]  /*ff30*/  MUFU.TANH R207, R40 ;  /* 0x0000002800cf7308 */ /* 0x000e620000002400 */
[----:B---3--:R-:W-:Y:S04]  /*ff40*/  FMNMX.FTZ R73, R220, R73, !PT ;  /* 0x00000049dc497209 */ /* 0x008fe80007810000 */
[----:B------:R-:W-:Y:S05]  /*ff50*/  FMNMX.FTZ R73, R235, R73, !PT ;  /* 0x00000049eb497209 */ /* 0x000fea0007810000 */
[----:B------:R-:W2:Y:S01]  /*ff60*/  MUFU.TANH R202, R50 ;  /* 0x0000003200ca7308 */ /* 0x000ea20000002400 */
[----:B------:R-:W4:Y:S09]  /*ff70*/  LDL.LU R235, [R1+0x20] ;  /* 0x0000200001eb7983 */ /* 0x000f320000300800 */
[----:B------:R-:W4:Y:S01]  /*ff80*/  MUFU.TANH R203, R51 ;  /* 0x0000003300cb7308 */ /* 0x000f220000002400 */
[----:B-1----:R-:W-:Y:S02]  /*ff90*/  FMNMX.FTZ R4, R207, R0, !PT ;  /* 0x00000000cf047209 */ /* 0x002fe40007810000 */
[----:B------:R-:W-:Y:S02]  /*ffa0*/  FMNMX.FTZ R0, R206, R5, !PT ;  /* 0x00000005ce007209 */ /* 0x000fe40007810000 */
[----:B------:R-:W-:Y:S05]  /*ffb0*/  FMNMX.FTZ R5, R193, R117, !PT ;  /* 0x00000075c1057209 */ /* 0x000fea0007810000 */
[----:B------:R-:W1:Y:S01]  /*ffc0*/  MUFU.TANH R249, R54 ;  /* 0x0000003600f97308 */ /* 0x000e620000002400 */
[----:B------:R-:W-:Y:S02]  /*ffd0*/  FMNMX.FTZ R5, R192, R5, !PT ;  /* 0x00000005c0057209 */ /* 0x000fe40007810000 */
[----:B--2---:R-:W-:Y:S07]  /*ffe0*/  FMNMX.FTZ R0, R202, R0, !PT ;  /* 0x00000000ca007209 */ /* 0x004fee0007810000 */
[----:B------:R1:W-:Y:S01]  /*fff0*/  MUFU.TANH R229, R63 ;  /* 0x0000003f00e57308 */ /* 0x0003e20000002400 */
[----:B----4-:R-:W-:Y:S09]  /*10000*/  FMNMX.FTZ R0, R203, R0, !PT ;  /* 0x00000000cb007209 */ /* 0x010ff20007810000 */
[----:B------:R-:W2:Y:S10]  /*10010*/  MUFU.TANH R237, R71 ;  /* 0x0000004700ed7308 */ /* 0x000eb40000002400 */
[----:B------:R-:W-:Y:S01]  /*10020*/  MUFU.TANH R212, R45 ;  /* 0x0000002d00d47308 */ /* 0x000fe20000002400 */
[----:B-1----:R-:W-:Y:S04]  /*10030*/  MOV R63, R249 ;  /* 0x000000f9003f7202 */ /* 0x002fe80000000f00 */
[----:B------:R-:W-:Y:S05]  /*10040*/  FMNMX.FTZ R0, R63, R0, !PT ;  /* 0x000000003f007209 */ /* 0x000fea0007810000 */
[----:B------:R-:W1:Y:S01]  /*10050*/  MUFU.TANH R230, R55 ;  /* 0x0000003700e67308 */ /* 0x000e620000002400 */
[----:B--2---:R2:W-:Y:S09]  /*10060*/  STL [R1+0xa4], R237 ;  /* 0x0000a4ed01007387 */ /* 0x0045f20000100800 */
[----:B------:R1:W-:Y:S10]  /*10070*/  MUFU.TANH R45, R86 ;  /* 0x00000056002d7308 */ /* 0x0003f40000002400 */
[----:B------:R-:W4:Y:S10]  /*10080*/  MUFU.TANH R209, R41 ;  /* 0x0000002900d17308 */ /* 0x000f340000002400 */
[----:B------:R-:W2:Y:S01]  /*10090*/  MUFU.TANH R41, R67 ;  /* 0x0000004300297308 */ /* 0x000ea20000002400 */
[----:B-1----:R-:W-:Y:S04]  /*100a0*/  MOV R86, R230 ;  /* 0x000000e600567202 */ /* 0x002fe80000000f00 */
[----:B------:R-:W-:Y:S05]  /*100b0*/  FMNMX.FTZ R0, R86, R0, !PT ;  /* 0x0000000056007209 */ /* 0x000fea0007810000 */
[----:B------:R-:W-:Y:S01]  /*100c0*/  MUFU.TANH R247, R56 ;  /* 0x0000003800f77308 */ /* 0x000fe20000002400 */
[----:B------:R-:W-:Y:S02]  /*100d0*/  FMNMX.FTZ R0, R97, R0, !PT ;  /* 0x0000000061007209 */ /* 0x000fe40007810000 */
[----:B----4-:R-:W-:Y:S07]  /*100e0*/  FMNMX.FTZ R4, R209, R4, !PT ;  /* 0x00000004d1047209 */ /* 0x010fee0007810000 */
[----:B------:R-:W1:Y:S01]  /*100f0*/  MUFU.TANH R56, R70 ;  /* 0x0000004600387308 */ /* 0x000e620000002400 */
[----:B--2---:R-:W-:Y:S09]  /*10100*/  FMNMX.FTZ R0, R41, R0, !PT ;  /* 0x0000000029007209 */ /* 0x004ff20007810000 */
[----:B------:R-:W2:Y:S10]  /*10110*/  MUFU.TANH R39, R82 ;  /* 0x0000005200277308 */ /* 0x000eb40000002400 */
[----:B------:R-:W4:Y:S01]  /*10120*/  MUFU.TANH R51, R83 ;  /* 0x0000005300337308 */ /* 0x000f220000002400 */
[----:B-1----:R-:W-:Y:S04]  /*10130*/  FMNMX.FTZ R0, R56, R0, !PT ;  /* 0x0000000038007209 */ /* 0x002fe80007810000 */
[----:B------:R-:W-:Y:S05]  /*10140*/  FMNMX.FTZ R0, R237, R0, !PT ;  /* 0x00000000ed007209 */ /* 0x000fea0007810000 */
[----:B------:R4:W-:Y:S01]  /*10150*/  MUFU.TANH R87, R96 ;  /* 0x0000006000577308 */ /* 0x0009e20000002400 */
[----:B------:R-:W3:Y:S01]  /*10160*/  LDL.LU R237, [R1+0xc] ;  /* 0x00000c0001ed7983 */ /* 0x000ee20000300800 */
[----:B--2---:R-:W-:Y:S03]  /*10170*/  MOV R99, R39 ;  /* 0x0000002700637202 */ /* 0x004fe60000000f00 */
[----:B------:R-:W2:Y:S01]  /*10180*/  LDL.LU R228, [R1+0x8] ;  /* 0x0000080001e47983 */ /* 0x000ea20000300800 */
[----:B------:R-:W-:Y:S03]  /*10190*/  FMNMX.FTZ R0, R99, R0, !PT ;  /* 0x0000000063007209 */ /* 0x000fe60007810000 */
[----:B------:R-:W2:Y:S01]  /*101a0*/  LDL.64 R54, [R1+0x58] ;  /* 0x0000580001367983 */ /* 0x000ea20000100a00 */
[----:B------:R-:W1:Y:S10]  /*101b0*/  MUFU.TANH R14, R14 ;  /* 0x0000000e000e7308 */ /* 0x000e740000002400 */
[----:B------:R-:W4:Y:S02]  /*101c0*/  MUFU.TANH R208, R44 ;  /* 0x0000002c00d07308 */ /* 0x000f240000002400 */
[----:B----4-:R-:W-:Y:S04]  /*101d0*/  MOV R96, R51 ;  /* 0x0000003300607202 */ /* 0x010fe80000000f00 */
[----:B------:R-:W-:Y:S04]  /*101e0*/  FMNMX.FTZ R0, R96, R0, !PT ;  /* 0x0000000060007209 */ /* 0x000fe80007810000 */
[----:B------:R-:W4:Y:S01]  /*101f0*/  MUFU.TANH R44, R80 ;  /* 0x00000050002c7308 */ /* 0x000f220000002400 */
[----:B------:R-:W-:Y:S02]  /*10200*/  FMNMX.FTZ R0, R45, R0, !PT ;  /* 0x000000002d007209 */ /* 0x000fe40007810000 */
[----:B-1----:R-:W-:Y:S07]  /*10210*/  FMNMX.FTZ R5, R14, R5, !PT ;  /* 0x000000050e057209 */ /* 0x002fee0007810000 */
[----:B------:R-:W1:Y:S01]  /*10220*/  MUFU.TANH R15, R15 ;  /* 0x0000000f000f7308 */ /* 0x000e620000002400 */
[----:B------:R-:W-:Y:S04]  /*10230*/  FMNMX.FTZ R4, R208, R4, !PT ;  /* 0x00000004d0047209 */ /* 0x000fe80007810000 */
[----:B------:R-:W-:Y:S05]  /*10240*/  FMNMX.FTZ R4, R212, R4, !PT ;  /* 0x00000004d4047209 */ /* 0x000fea0007810000 */
[----:B------:R-:W-:Y:S01]  /*10250*/  MUFU.TANH R221, R47 ;  /* 0x0000002f00dd7308 */ /* 0x000fe20000002400 */
[----:B------:R-:W-:Y:S02]  /*10260*/  FMNMX.FTZ R4, R247, R4, !PT ;  /* 0x00000004f7047209 */ /* 0x000fe40007810000 */
[----:B----4-:R-:W-:Y:S07]  /*10270*/  FMNMX.FTZ R73, R44, R73, !PT ;  /* 0x000000492c497209 */ /* 0x010fee0007810000 */
[----:B------:R-:W4:Y:S01]  /*10280*/  MUFU.TANH R47, R81 ;  /* 0x00000051002f7308 */ /* 0x000f220000002400 */
[----:B-1----:R-:W-:Y:S09]  /*10290*/  FMNMX.FTZ R5, R15, R5, !PT ;  /* 0x000000050f057209 */ /* 0x002ff20007810000 */
[----:B------:R-:W1:Y:S10]  /*102a0*/  MUFU.TANH R26, R26 ;  /* 0x0000001a001a7308 */ /* 0x000e740000002400 */
[----:B------:R-:W4:Y:S02]  /*102b0*/  MUFU.TANH R234, R84 ;  /* 0x0000005400ea7308 */ /* 0x000f240000002400 */
[----:B----4-:R-:W-:Y:S08]  /*102c0*/  FMNMX.FTZ R73, R47, R73, !PT ;  /* 0x000000492f497209 */ /* 0x010ff00007810000 */
[----:B------:R-:W4:Y:S01]  /*102d0*/  MUFU.TANH R27, R27 ;  /* 0x0000001b001b7308 */ /* 0x000f220000002400 */
[----:B-1----:R-:W-:Y:S09]  /*102e0*/  FMNMX.FTZ R5, R26, R5, !PT ;  /* 0x000000051a057209 */ /* 0x002ff20007810000 */
[----:B------:R-:W1:Y:S01]  /*102f0*/  MUFU.TANH R84, R85 ;  /* 0x0000005500547308 */ /* 0x000e620000002400 */
[----:B------:R-:W-:Y:S09]  /*10300*/  FMNMX.FTZ R73, R234, R73, !PT ;  /* 0x00000049ea497209 */ /* 0x000ff20007810000 */
[----:B------:R-:W-:Y:S01]  /*10310*/  MUFU.TANH R250, R57 ;  /* 0x0000003900fa7308 */ /* 0x000fe20000002400 */
[----:B----4-:R-:W-:Y:S09]  /*10320*/  FMNMX.FTZ R5, R27, R5, !PT ;  /* 0x000000051b057209 */ /* 0x010ff20007810000 */
[----:B------:R-:W-:Y:S01]  /*10330*/  MUFU.TANH R57, R98 ;  /* 0x0000006200397308 */ /* 0x000fe20000002400 */
[----:B-1----:R-:W-:Y:S04]  /*10340*/  FMNMX.FTZ R73, R84, R73, !PT ;  /* 0x0000004954497209 */ /* 0x002fe80007810000 */
[----:B------:R-:W-:Y:S05]  /*10350*/  FMNMX.FTZ R73, R87, R73, !PT ;  /* 0x0000004957497209 */ /* 0x000fea0007810000 */
[----:B------:R-:W1:Y:S10]  /*10360*/  MUFU.TANH R30, R30 ;  /* 0x0000001e001e7308 */ /* 0x000e740000002400 */
[----:B------:R4:W-:Y:S10]  /*10370*/  MUFU.TANH R188, R112 ;  /* 0x0000007000bc7308 */ /* 0x0009f40000002400 */
[----:B------:R-:W4:Y:S01]  /*10380*/  MUFU.TANH R6, R102 ;  /* 0x0000006600067308 */ /* 0x000f220000002400 */
[----:B-1----:R-:W-:Y:S04]  /*10390*/  FMNMX.FTZ R5, R30, R5, !PT ;  /* 0x000000051e057209 */ /* 0x002fe80007810000 */
[----:B------:R-:W-:Y:S05]  /*103a0*/  FMNMX.FTZ R5, R195, R5, !PT ;  /* 0x00000005c3057209 */ /* 0x000fea0007810000 */
[----:B------:R-:W-:Y:S01]  /*103b0*/  MUFU.TANH R230, R104 ;  /* 0x0000006800e67308 */ /* 0x000fe20000002400 */
[----:B------:R-:W-:Y:S02]  /*103c0*/  FMNMX.FTZ R0, R235, R0, !PT ;  /* 0x00000000eb007209 */ /* 0x000fe40007810000 */
[----:B----4-:R-:W-:Y:S02]  /*103d0*/  MOV R112, R52 ;  /* 0x0000003400707202 */ /* 0x010fe40000000f00 */
[----:B------:R-:W-:Y:S02]  /*103e0*/  FMNMX.FTZ R0, R57, R0, !PT ;  /* 0x0000000039007209 */ /* 0x000fe40007810000 */
[----:B------:R-:W-:Y:S03]  /*103f0*/  FMNMX.FTZ R73, R112, R73, !PT ;  /* 0x0000004970497209 */ /* 0x000fe60007810000 */
[----:B------:R1:W-:Y:S10]  /*10400*/  MUFU.TANH R104, R108 ;  /* 0x0000006c00687308 */ /* 0x0003f40000002400 */
[----:B------:R-:W4:Y:S10]  /*10410*/  MUFU.TANH R215, R42 ;  /* 0x0000002a00d77308 */ /* 0x000f340000002400 */
[----:B------:R-:W4:Y:S01]  /*10420*/  MUFU.TANH R231, R100 ;  /* 0x0000006400e77308 */ /* 0x000f220000002400 */
[----:B-1----:R-:W-:Y:S09]  /*10430*/  MOV R108, R6 ;  /* 0x00000006006c7202 */ /* 0x002ff20000000f00 */
[----:B------:R-:W-:Y:S01]  /*10440*/  MUFU.TANH R40, R103 ;  /* 0x0000006700287308 */ /* 0x000fe20000002400 */
[----:B----4-:R-:W-:Y:S09]  /*10450*/  FMNMX.FTZ R5, R215, R5, !PT ;  /* 0x00000005d7057209 */ /* 0x010ff20007810000 */
[----:B------:R-:W1:Y:S01]  /*10460*/  MUFU.TANH R245, R43 ;  /* 0x0000002b00f57308 */ /* 0x000e620000002400 */
[----:B------:R-:W-:Y:S04]  /*10470*/  FMNMX.FTZ R73, R231, R73, !PT ;  /* 0x00000049e7497209 */ /* 0x000fe80007810000 */
[----:B------:R-:W-:Y:S05]  /*10480*/  FMNMX.FTZ R73, R190, R73, !PT ;  /* 0x00000049be497209 */ /* 0x000fea0007810000 */
[----:B------:R-:W-:Y:S01]  /*10490*/  MUFU.TANH R51, R114 ;  /* 0x0000007200337308 */ /* 0x000fe20000002400 */
[----:B------:R-:W-:Y:S09]  /*104a0*/  FMNMX.FTZ R73, R188, R73, !PT ;  /* 0x00000049bc497209 */ /* 0x000ff20007810000 */
[----:B------:R-:W4:Y:S01]  /*104b0*/  MUFU.TANH R246, R46 ;  /* 0x0000002e00f67308 */ /* 0x000f220000002400 */
[----:B-1----:R-:W-:Y:S09]  /*104c0*/  FMNMX.FTZ R5, R245, R5, !PT ;  /* 0x00000005f5057209 */ /* 0x002ff20007810000 */
[----:B------:R-:W-:Y:S10]  /*104d0*/  MUFU.TANH R38, R88 ;  /* 0x0000005800267308 */ /* 0x000ff40000002400 */
[----:B------:R-:W-:Y:S01]  /*104e0*/  MUFU.TANH R88, R115 ;  /* 0x0000007300587308 */ /* 0x000fe20000002400 */
[----:B----4-:R-:W-:Y:S04]  /*104f0*/  FMNMX.FTZ R5, R246, R5, !PT ;  /* 0x00000005f6057209 */ /* 0x010fe80007810000 */
[----:B------:R-:W-:Y:S05]  /*10500*/  FMNMX.FTZ R5, R221, R5, !PT ;  /* 0x00000005dd057209 */ /* 0x000fea0007810000 */
[----:B------:R-:W1:Y:S10]  /*10510*/  MUFU.TANH R248, R58 ;  /* 0x0000003a00f87308 */ /* 0x000e740000002400 */
[----:B------:R4:W4:Y:S10]  /*10520*/  MUFU.TANH R103, R113 ;  /* 0x0000007100677308 */ /* 0x0009340000002400 */
[----:B------:R-:W-:Y:S01]  /*10530*/  MUFU.TANH R42, R72 ;  /* 0x00000048002a7308 */ /* 0x000fe20000002400 */
[----:B-1----:R-:W-:Y:S04]  /*10540*/  MOV R98, R248 ;  /* 0x000000f800627202 */ /* 0x002fe80000000f00 */
[----:B------:R-:W-:Y:S05]  /*10550*/  FMNMX.FTZ R5, R98, R5, !PT ;  /* 0x0000000562057209 */ /* 0x000fea0007810000 */
[----:B------:R-:W1:Y:S01]  /*10560*/  MUFU.TANH R50, R61 ;  /* 0x0000003d00327308 */ /* 0x000e620000002400 */
[----:B----4-:R-:W-:Y:S02]  /*10570*/  MOV R113, R38 ;  /* 0x0000002600717202 */ /* 0x010fe40000000f00 */
[----:B------:R-:W4:Y:S01]  /*10580*/  LDL.64 R38, [R1+0x60] ;  /* 0x0000600001267983 */ /* 0x000f220000100a00 */
[----:B------:R-:W-:Y:S06]  /*10590*/  FMNMX.FTZ R73, R103, R73, !PT ;  /* 0x0000004967497209 */ /* 0x000fec0007810000 */
[----:B------:R-:W1:Y:S01]  /*105a0*/  MUFU.TANH R232, R62 ;  /* 0x0000003e00e87308 */ /* 0x000e620000002400 */
[----:B---3--:R-:W-:Y:S01]  /*105b0*/  FMNMX.FTZ R0, R237, R0, !PT ;  /* 0x00000000ed007209 */ /* 0x008fe20007810000 */
[----:B------:R-:W3:Y:S03]  /*105c0*/  SHFL.BFLY PT, R6, R73, 0x2, 0x1f ;  /* 0x0c401f0049067f89 */ /* 0x000ee600000e0000 */
[----:B------:R-:W-:Y:S02]  /*105d0*/  FMNMX.FTZ R0, R108, R0, !PT ;  /* 0x000000006c007209 */ /* 0x000fe40007810000 */
[----:B--2---:R-:W-:Y:S02]  /*105e0*/  FMNMX.FTZ R5, R228, R5, !PT ;  /* 0x00000005e4057209 */ /* 0x004fe40007810000 */
[----:B------:R-:W-:Y:S01]  /*105f0*/  FMNMX.FTZ R0, R40, R0, !PT ;  /* 0x0000000028007209 */ /* 0x000fe20007810000 */
[----:B------:R-:W2:Y:S03]  /*10600*/  MUFU.TANH R58, R60 ;  /* 0x0000003c003a7308 */ /* 0x000ea60000002400 */
[----:B------:R-:W-:Y:S01]  /*10610*/  FMNMX.FTZ R0, R51, R0, !PT ;  /* 0x0000000033007209 */ /* 0x000fe20007810000 */
[----:B-1----:R-:W-:Y:S01]  /*10620*/  IMAD.MOV.U32 R85, RZ, RZ, R50 ;  /* 0x000000ffff557224 */ /* 0x002fe200078e0032 */
[----:B------:R-:W-:Y:S02]  /*10630*/  MOV R61, R250 ;  /* 0x000000fa003d7202 */ /* 0x000fe40000000f00 */
[----:B------:R-:W-:Y:S02]  /*10640*/  FMNMX.FTZ R0, R88, R0, !PT ;  /* 0x0000000058007209 */ /* 0x000fe40007810000 */
[----:B------:R-:W-:Y:S01]  /*10650*/  FMNMX.FTZ R4, R61, R4, !PT ;  /* 0x000000043d047209 */ /* 0x000fe20007810000 */
[----:B------:R-:W1:Y:S02]  /*10660*/  MUFU.TANH R60, R74 ;  /* 0x0000004a003c7308 */ /* 0x000e640000002400 */
[----:B------:R-:W1:Y:S01]  /*10670*/  SHFL.BFLY PT, R72, R0, 0x2, 0x1f ;  /* 0x0c401f0000487f89 */ /* 0x000e6200000e0000 */
[----:B------:R-:W-:Y:S02]  /*10680*/  FMNMX.FTZ R5, R232, R5, !PT ;  /* 0x00000005e8057209 */ /* 0x000fe40007810000 */
[----:B---3--:R-:W-:Y:S02]  /*10690*/  FMNMX.FTZ R73, R73, R6, !PT ;  /* 0x0000000649497209 */ /* 0x008fe40007810000 */
[----:B------:R-:W-:Y:S03]  /*106a0*/  FMNMX.FTZ R5, R229, R5, !PT ;  /* 0x00000005e5057209 */ /* 0x000fe60007810000 */
[----:B------:R-:W3:Y:S01]  /*106b0*/  MUFU.TANH R46, R75 ;  /* 0x0000004b002e7308 */ /* 0x000ee20000002400 */
[----:B------:R-:W3:Y:S01]  /*106c0*/  SHFL.BFLY PT, R8, R73, 0x1, 0x1f ;  /* 0x0c201f0049087f89 */ /* 0x000ee200000e0000 */
[----:B--2---:R-:W-:Y:S04]  /*106d0*/  FMNMX.FTZ R4, R58, R4, !PT ;  /* 0x000000043a047209 */ /* 0x004fe80007810000 */
[----:B------:R-:W-:Y:S04]  /*106e0*/  FMNMX.FTZ R4, R85, R4, !PT ;  /* 0x0000000455047209 */ /* 0x000fe80007810000 */
[----:B------:R-:W2:Y:S01]  /*106f0*/  MUFU.TANH R119, R78 ;  /* 0x0000004e00777308 */ /* 0x000ea20000002400 */
[----:B------:R-:W-:Y:S02]  /*10700*/  FMNMX.FTZ R4, R42, R4, !PT ;  /* 0x000000042a047209 */ /* 0x000fe40007810000 */
[----:B-1----:R-:W-:Y:S02]  /*10710*/  FMNMX.FTZ R5, R60, R5, !PT ;  /* 0x000000053c057209 */ /* 0x002fe40007810000 */
[----:B------:R-:W-:Y:S02]  /*10720*/  FMNMX.FTZ R4, R238, R4, !PT ;  /* 0x00000004ee047209 */ /* 0x000fe40007810000 */
[----:B------:R-:W-:Y:S03]  /*10730*/  FMNMX.FTZ R72, R0, R72, !PT ;  /* 0x0000004800487209 */ /* 0x000fe60007810000 */
[----:B------:R-:W1:Y:S02]  /*10740*/  MUFU.TANH R239, R76 ;  /* 0x0000004c00ef7308 */ /* 0x000e640000002400 */
[----:B------:R-:W1:Y:S01]  /*10750*/  SHFL.BFLY PT, R6, R72, 0x1, 0x1f ;  /* 0x0c201f0048067f89 */ /* 0x000e6200000e0000 */
[----:B---3--:R-:W-:Y:S02]  /*10760*/  FMNMX.FTZ R5, R46, R5, !PT ;  /* 0x000000052e057209 */ /* 0x008fe40007810000 */
[----:B------:R-:W-:Y:S05]  /*10770*/  FMNMX.FTZ R73, R73, R8, !PT ;  /* 0x0000000849497209 */ /* 0x000fea0007810000 */
[----:B------:R-:W3:Y:S01]  /*10780*/  MUFU.TANH R240, R79 ;  /* 0x0000004f00f07308 */ /* 0x000ee20000002400 */
[----:B--2---:R-:W-:Y:S09]  /*10790*/  FMNMX.FTZ R0, R119, R5, !PT ;  /* 0x0000000577007209 */ /* 0x004ff20007810000 */
[----:B------:R-:W2:Y:S01]  /*107a0*/  MUFU.TANH R36, R90 ;  /* 0x0000005a00247308 */ /* 0x000ea20000002400 */
[----:B-1----:R-:W-:Y:S01]  /*107b0*/  FMNMX.FTZ R4, R239, R4, !PT ;  /* 0x00000004ef047209 */ /* 0x002fe20007810000 */
[----:B------:R-:W-:Y:S01]  /*107c0*/  FMUL.FTZ R76, R110, c[0x0][0x320] ;  /* 0x0000c8006e4c7a20 */ /* 0x000fe20000410000 */
[----:B------:R-:W-:Y:S02]  /*107d0*/  MOV R110, R45 ;  /* 0x0000002d006e7202 */ /* 0x000fe40000000f00 */
[----:B------:R-:W-:Y:S05]  /*107e0*/  FMNMX.FTZ R72, R72, R6, !PT ;  /* 0x0000000648487209 */ /* 0x000fea0007810000 */
[----:B------:R2:W-:Y:S01]  /*107f0*/  MUFU.TANH R189, R106 ;  /* 0x0000006a00bd7308 */ /* 0x0005e20000002400 */
[----:B------:R-:W-:Y:S01]  /*10800*/  FMUL.FTZ R78, R72, c[0x0][0x2d0] ;  /* 0x0000b400484e7a20 */ /* 0x000fe20000410000 */
[----:B---3--:R-:W-:Y:S01]  /*10810*/  FMNMX.FTZ R0, R240, R0, !PT ;  /* 0x00000000f0007209 */ /* 0x008fe20007810000 */
[----:B------:R-:W-:Y:S07]  /*10820*/  FMUL.FTZ R79, R73, c[0x0][0x2d0] ;  /* 0x0000b400494f7a20 */ /* 0x000fee0000410000 */
[----:B------:R-:W1:Y:S10]  /*10830*/  MUFU.TANH R233, R77 ;  /* 0x0000004d00e97308 */ /* 0x000e740000002400 */
[----:B------:R-:W3:Y:S01]  /*10840*/  MUFU.TANH R236, R89 ;  /* 0x0000005900ec7308 */ /* 0x000ee20000002400 */
[----:B--2---:R-:W-:Y:S04]  /*10850*/  MOV R106, R36 ;  /* 0x00000024006a7202 */ /* 0x004fe80000000f00 */
[----:B------:R-:W-:Y:S01]  /*10860*/  FMNMX.FTZ R5, R106, R0, !PT ;  /* 0x000000006a057209 */ /* 0x000fe20007810000 */
[----:B------:R-:W-:Y:S04]  /*10870*/  FMUL.FTZ R0, R111, c[0x0][0x320] ;  /* 0x0000c8006f007a20 */ /* 0x000fe80000410000 */
[----:B------:R-:W2:Y:S01]  /*10880*/  MUFU.TANH R43, R92 ;  /* 0x0000005c002b7308 */ /* 0x000ea20000002400 */
[----:B------:R-:W-:Y:S02]  /*10890*/  MOV R111, R51 ;  /* 0x00000033006f7202 */ /* 0x000fe40000000f00 */
[----:B-1----:R-:W-:Y:S04]  /*108a0*/  FMNMX.FTZ R4, R233, R4, !PT ;  /* 0x00000004e9047209 */ /* 0x002fe80007810000 */
[----:B------:R-:W-:Y:S03]  /*108b0*/  FMNMX.FTZ R4, R113, R4, !PT ;  /* 0x0000000471047209 */ /* 0x000fe60007810000 */
[----:B------:R-:W1:Y:S01]  /*108c0*/  MUFU.TANH R59, R93 ;  /* 0x0000005d003b7308 */ /* 0x000e620000002400 */
[----:B---3--:R-:W-:Y:S09]  /*108d0*/  FMNMX.FTZ R4, R236, R4, !PT ;  /* 0x00000004ec047209 */ /* 0x008ff20007810000 */
[----:B------:R-:W3:Y:S01]  /*108e0*/  MUFU.TANH R7, R105 ;  /* 0x0000006900077308 */ /* 0x000ee20000002400 */
[----:B--2---:R-:W-:Y:S09]  /*108f0*/  FMNMX.FTZ R4, R43, R4, !PT ;  /* 0x000000042b047209 */ /* 0x004ff20007810000 */
[----:B------:R2:W-:Y:S01]  /*10900*/  MUFU.TANH R75, R0 ;  /* 0x00000000004b7308 */ /* 0x0005e20000002400 */
[----:B-1----:R-:W-:Y:S04]  /*10910*/  FMNMX.FTZ R4, R59, R4, !PT ;  /* 0x000000043b047209 */ /* 0x002fe80007810000 */
[----:B------:R-:W-:Y:S05]  /*10920*/  FMNMX.FTZ R4, R230, R4, !PT ;  /* 0x00000004e6047209 */ /* 0x000fea0007810000 */
[----:B------:R-:W1:Y:S01]  /*10930*/  MUFU.TANH R210, R109 ;  /* 0x0000006d00d27308 */ /* 0x000e620000002400 */
[----:B---3--:R-:W-:Y:S04]  /*10940*/  MOV R115, R7 ;  /* 0x0000000700737202 */ /* 0x008fe80000000f00 */
[----:B------:R-:W-:Y:S05]  /*10950*/  FMNMX.FTZ R4, R115, R4, !PT ;  /* 0x0000000473047209 */ /* 0x000fea0007810000 */
[----:B------:R-:W3:Y:S01]  /*10960*/  MUFU.TANH R37, R91 ;  /* 0x0000005b00257308 */ /* 0x000ee20000002400 */
[----:B------:R-:W-:Y:S01]  /*10970*/  FMNMX.FTZ R4, R104, R4, !PT ;  /* 0x0000000468047209 */ /* 0x000fe20007810000 */
[----:B--2---:R-:W-:Y:S04]  /*10980*/  FADD.FTZ R0, -R73, R2 ;  /* 0x0000000249007221 */ /* 0x004fe80000010100 */
[----:B------:R-:W-:Y:S04]  /*10990*/  FMUL.FTZ R2, R0, c[0x0][0x2d0] ;  /* 0x0000b40000027a20 */ /* 0x000fe80000410000 */
[----:B------:R-:W2:Y:S01]  /*109a0*/  MUFU.TANH R100, R94 ;  /* 0x0000005e00647308 */ /* 0x000ea20000002400 */
[----:B-1----:R-:W-:Y:S05]  /*109b0*/  FMNMX.FTZ R4, R210, R4, !PT ;  /* 0x00000004d2047209 */ /* 0x002fea0007810000 */
[----:B------:R-:W1:Y:S04]  /*109c0*/  SHFL.BFLY PT, R7, R4, 0x2, 0x1f ;  /* 0x0c401f0004077f89 */ /* 0x000e6800000e0000 */
[----:B------:R1:W1:Y:S01]  /*109d0*/  MUFU.EX2 R74, R2 ;  /* 0x00000002004a7308 */ /* 0x0002620000000800 */
[----:B---3--:R-:W-:Y:S04]  /*109e0*/  MOV R109, R37 ;  /* 0x00000025006d7202 */ /* 0x008fe80000000f00 */
[----:B------:R-:W-:Y:S05]  /*109f0*/  FMNMX.FTZ R5, R109, R5, !PT ;  /* 0x000000056d057209 */ /* 0x000fea0007810000 */
[----:B------:R-:W3:Y:S01]  /*10a00*/  MUFU.TANH R102, R95 ;  /* 0x0000005f00667308 */ /* 0x000ee20000002400 */
[----:B--2---:R-:W-:Y:S09]  /*10a10*/  FMNMX.FTZ R5, R100, R5, !PT ;  /* 0x0000000564057209 */ /* 0x004ff20007810000 */
[----:B------:R-:W2:Y:S01]  /*10a20*/  MUFU.TANH R62, R107 ;  /* 0x0000006b003e7308 */ /* 0x000ea20000002400 */
[----:B-1----:R-:W-:Y:S01]  /*10a30*/  FMNMX.FTZ R4, R4, R7, !PT ;  /* 0x0000000704047209 */ /* 0x002fe20007810000 */
[----:B------:R-:W-:Y:S02]  /*10a40*/  FADD.FTZ R2, -R72, R3 ;  /* 0x0000000348027221 */ /* 0x000fe40000010100 */
[--C-:B------:R-:W-:Y:S02]  /*10a50*/  FFMA.FTZ R7, R33, c[0x0][0x2d0], -R79.reuse ;  /* 0x0000b40021077a23 */ /* 0x100fe4000001084f */
[----:B------:R-:W1:Y:S01]  /*10a60*/  SHFL.BFLY PT, R71, R4, 0x1, 0x1f ;  /* 0x0c201f0004477f89 */ /* 0x000e6200000e0000 */
[----:B------:R-:W-:Y:S03]  /*10a70*/  FMUL.FTZ R2, R2, c[0x0][0x2d0] ;  /* 0x0000b40002027a20 */ /* 0x000fe60000410000 */
[----:B------:R-:W1:Y:S01]  /*10a80*/  MUFU.TANH R76, R76 ;  /* 0x0000004c004c7308 */ /* 0x000e620000002400 */
[----:B------:R-:W-:Y:S01]  /*10a90*/  FMUL.FTZ R33, R74, R149 ;  /* 0x000000954a217220 */ /* 0x000fe20000410000 */
[----:B---3--:R-:W-:Y:S04]  /*10aa0*/  FMNMX.FTZ R5, R102, R5, !PT ;  /* 0x0000000566057209 */ /* 0x008fe80007810000 */
[----:B------:R-:W-:Y:S04]  /*10ab0*/  FMNMX.FTZ R5, R189, R5, !PT ;  /* 0x00000005bd057209 */ /* 0x000fe80007810000 */
[----:B------:R3:W3:Y:S01]  /*10ac0*/  MUFU.EX2 R69, R2 ;  /* 0x0000000200457308 */ /* 0x0006e20000000800 */
[----:B--2---:R-:W-:Y:S01]  /*10ad0*/  FMNMX.FTZ R0, R62, R5, !PT ;  /* 0x000000053e007209 */ /* 0x004fe20007810000 */
[----:B------:R-:W-:Y:S02]  /*10ae0*/  FFMA.FTZ R5, R21, c[0x0][0x2d0], -R79 ;  /* 0x0000b40015057a23 */ /* 0x000fe4000001084f */
[----:B------:R-:W-:Y:S06]  /*10af0*/  IMAD.MOV.U32 R107, RZ, RZ, R59 ;  /* 0x000000ffff6b7224 */ /* 0x000fec00078e003b */
[----:B------:R2:W-:Y:S01]  /*10b00*/  MUFU.EX2 R90, R5 ;  /* 0x00000005005a7308 */ /* 0x0005e20000000800 */
[----:B-1----:R-:W-:Y:S01]  /*10b10*/  FMNMX.FTZ R71, R4, R71, !PT ;  /* 0x0000004704477209 */ /* 0x002fe20007810000 */
[----:B------:R-:W-:Y:S01]  /*10b20*/  FFMA.FTZ R4, R184, c[0x0][0x2d0], -R79 ;  /* 0x0000b400b8047a23 */ /* 0x000fe2000001084f */
[----:B------:R-:W-:Y:S02]  /*10b30*/  FMNMX.FTZ R0, R76, R0, !PT ;  /* 0x000000004c007209 */ /* 0x000fe40007810000 */
[----:B------:R-:W-:Y:S01]  /*10b40*/  MOV R184, R247 ;  /* 0x000000f700b87202 */ /* 0x000fe20000000f00 */
[----:B------:R-:W-:Y:S01]  /*10b50*/  FMUL.FTZ R105, R71, c[0x0][0x2d0] ;  /* 0x0000b40047697a20 */ /* 0x000fe20000410000 */
[----:B------:R-:W-:Y:S03]  /*10b60*/  FMNMX.FTZ R0, R75, R0, !PT ;  /* 0x000000004b007209 */ /* 0x000fe60007810000 */
[----:B------:R-:W-:Y:S01]  /*10b70*/  MUFU.EX2 R223, R4 ;  /* 0x0000000400df7308 */ /* 0x000fe20000000800 */
[----:B------:R-:W-:Y:S01]  /*10b80*/  FFMA.FTZ R104, R104, c[0x0][0x2d0], -R105 ;  /* 0x0000b40068687a23 */ /* 0x000fe20000010869 */
[----:B------:R-:W1:Y:S01]  /*10b90*/  SHFL.BFLY PT, R3, R0, 0x2, 0x1f ;  /* 0x0c401f0000037f89 */ /* 0x000e6200000e0000 */
[----:B---3--:R-:W-:Y:S01]  /*10ba0*/  FADD.FTZ R2, -R71, R116 ;  /* 0x0000007447027221 */ /* 0x008fe20000010100 */
[----:B------:R-:W-:Y:S01]  /*10bb0*/  MOV R116, R42 ;  /* 0x0000002a00747202 */ /* 0x000fe20000000f00 */
[----:B------:R-:W-:Y:S02]  /*10bc0*/  FMUL.FTZ R51, R69, R167 ;  /* 0x000000a745337220 */ /* 0x000fe40000410000 */
[----:B------:R-:W-:Y:S03]  /*10bd0*/  FMUL.FTZ R2, R2, c[0x0][0x2d0] ;  /* 0x0000b40002027a20 */ /* 0x000fe60000410000 */
[----:B------:R-:W-:Y:S01]  /*10be0*/  MUFU.EX2 R94, R7 ;  /* 0x00000007005e7308 */ /* 0x000fe20000000800 */
[----:B--2---:R-:W-:Y:S09]  /*10bf0*/  @P0 MOV R5, R55 ;  /* 0x0000003700050202 */ /* 0x004ff20000000f00 */
[----:B------:R2:W3:Y:S01]  /*10c00*/  MUFU.EX2 R68, R2 ;  /* 0x0000000200447308 */ /* 0x0004e20000000800 */
[----:B-1----:R-:W-:Y:S01]  /*10c10*/  FMNMX.FTZ R0, R0, R3, !PT ;  /* 0x0000000300007209 */ /* 0x002fe20007810000 */
[--C-:B------:R-:W-:Y:S08]  /*10c20*/  FFMA.FTZ R3, R17, c[0x0][0x2d0], -R79.reuse ;  /* 0x0000b40011037a23 */ /* 0x100ff0000001084f */
[----:B------:R-:W-:Y:S01]  /*10c30*/  MUFU.EX2 R104, R104 ;  /* 0x0000006800687308 */ /* 0x000fe20000000800 */
[----:B------:R-:W-:Y:S01]  /*10c40*/  FMUL.FTZ R17, R74, R133 ;  /* 0x000000854a117220 */ /* 0x000fe20000410000 */
[----:B------:R-:W-:Y:S04]  /*10c50*/  MOV R133, R63 ;  /* 0x0000003f00857202 */ /* 0x000fe80000000f00 */
[----:B------:R-:W-:Y:S02]  /*10c60*/  MOV R149, R133 ;  /* 0x0000008500957202 */ /* 0x000fe40000000f00 */
[----:B------:R-:W-:Y:S02]  /*10c70*/  MOV R133, R98 ;  /* 0x0000006200857202 */ /* 0x000fe40000000f00 */
[----:B------:R1:W-:Y:S01]  /*10c80*/  MUFU.EX2 R10, R3 ;  /* 0x00000003000a7308 */ /* 0x0003e20000000800 */
[--C-:B--2---:R-:W-:Y:S02]  /*10c90*/  FFMA.FTZ R2, R118, c[0x0][0x2d0], -R79.reuse ;  /* 0x0000b40076027a23 */ /* 0x104fe4000001084f */
[----:B---3--:R-:W-:Y:S07]  /*10ca0*/  FMUL.FTZ R45, R68, R161 ;  /* 0x000000a1442d7220 */ /* 0x008fee0000410000 */
[----:B------:R2:W3:Y:S01]  /*10cb0*/  MUFU.EX2 R243, R2 ;  /* 0x0000000200f37308 */ /* 0x0004e20000000800 */
[--C-:B-1----:R-:W-:Y:S01]  /*10cc0*/  FFMA.FTZ R3, R187, c[0x0][0x2d0], -R78.reuse ;  /* 0x0000b400bb037a23 */ /* 0x102fe2000001084e */
[----:B------:R-:W-:Y:S08]  /*10cd0*/  MOV R187, R62 ;  /* 0x0000003e00bb7202 */ /* 0x000ff00000000f00 */
[----:B------:R1:W-:Y:S01]  /*10ce0*/  MUFU.EX2 R222, R3 ;  /* 0x0000000300de7308 */ /* 0x0003e20000000800 */
[----:B--2---:R-:W-:Y:S01]  /*10cf0*/  FFMA.FTZ R2, R16, c[0x0][0x2d0], -R79 ;  /* 0x0000b40010027a23 */ /* 0x004fe2000001084f */
[----:B---3--:R-:W-:Y:S01]  /*10d00*/  F2FP.PACK_AB R80, R243, R223 ;  /* 0x000000dff350723e */ /* 0x008fe200000000ff */
[----:B------:R-:W-:Y:S01]  /*10d10*/  FMUL.FTZ R16, R74, R132 ;  /* 0x000000844a107220 */ /* 0x000fe20000410000 */
[----:B------:R-:W-:Y:S06]  /*10d20*/  MOV R132, R44 ;  /* 0x0000002c00847202 */ /* 0x000fec0000000f00 */
[----:B------:R2:W-:Y:S01]  /*10d30*/  MUFU.EX2 R36, R2 ;  /* 0x0000000200247308 */ /* 0x0005e20000000800 */
[----:B------:R-:W-:Y:S02]  /*10d40*/  FMUL.FTZ R44, R68, R160 ;  /* 0x000000a0442c7220 */ /* 0x000fe40000410000 */
[--C-:B-1----:R-:W-:Y:S01]  /*10d50*/  FFMA.FTZ R3, R185, c[0x0][0x2d0], -R78.reuse ;  /* 0x0000b400b9037a23 */ /* 0x102fe2000001084e */
[----:B------:R-:W-:Y:S06]  /*10d60*/  MOV R185, R88 ;  /* 0x0000005800b97202 */ /* 0x000fec0000000f00 */
[----:B------:R1:W3:Y:S01]  /*10d70*/  MUFU.EX2 R242, R3 ;  /* 0x0000000300f27308 */ /* 0x0002e20000000800 */
[----:B--2---:R-:W2:Y:S01]  /*10d80*/  SHFL.BFLY PT, R2, R0, 0x1, 0x1f ;  /* 0x0c201f0000027f89 */ /* 0x004ea200000e0000 */
[--C-:B-1----:R-:W-:Y:S01]  /*10d90*/  FFMA.FTZ R3, R18, c[0x0][0x2d0], -R78.reuse ;  /* 0x0000b40012037a23 */ /* 0x102fe2000001084e */
[----:B---3--:R-:W-:Y:S01]  /*10da0*/  F2FP.PACK_AB R81, R242, R222 ;  /* 0x000000def251723e */ /* 0x008fe200000000ff */
[----:B------:R-:W-:Y:S01]  /*10db0*/  FMUL.FTZ R18, R69, R134 ;  /* 0x0000008645127220 */ /* 0x000fe20000410000 */
[----:B------:R-:W-:Y:S05]  /*10dc0*/  MOV R134, R60 ;  /* 0x0000003c00867202 */ /* 0x000fea0000000f00 */
[----:B------:R1:W-:Y:S01]  /*10dd0*/  MUFU.EX2 R50, R3 ;  /* 0x0000000300327308 */ /* 0x0003e20000000800 */
[----:B------:R-:W-:Y:S01]  /*10de0*/  FMUL.FTZ R60, R68, R176 ;  /* 0x000000b0443c7220 */ /* 0x000fe20000410000 */
[----:B--2---:R-:W-:Y:S01]  /*10df0*/  FMNMX.FTZ R70, R0, R2, !PT ;  /* 0x0000000200467209 */ /* 0x004fe20007810000 */
[----:B------:R-:W-:Y:S01]  /*10e00*/  FFMA.FTZ R2, R194, c[0x0][0x2d0], -R105 ;  /* 0x0000b400c2027a23 */ /* 0x000fe20000010869 */
[----:B------:R-:W-:Y:S01]  /*10e10*/  MOV R194, R57 ;  /* 0x0000003900c27202 */ /* 0x000fe20000000f00 */
[----:B------:R-:W-:Y:S02]  /*10e20*/  FMUL.FTZ R57, R68, R173 ;  /* 0x000000ad44397220 */ /* 0x000fe40000410000 */
[----:B------:R-:W-:Y:S02]  /*10e30*/  FMUL.FTZ R77, R70, c[0x0][0x2d0] ;  /* 0x0000b400464d7a20 */ /* 0x000fe40000410000 */
[----:B------:R-:W-:Y:S01]  /*10e40*/  FFMA.FTZ R0, R19, c[0x0][0x2d0], -R78 ;  /* 0x0000b40013007a23 */ /* 0x000fe2000001084e */
[----:B------:R2:W-:Y:S01]  /*10e50*/  MUFU.EX2 R118, R2 ;  /* 0x0000000200767308 */ /* 0x0005e20000000800 */
[----:B------:R-:W-:Y:S01]  /*10e60*/  FMUL.FTZ R19, R69, R135 ;  /* 0x0000008745137220 */ /* 0x000fe20000410000 */
[----:B------:R-:W-:Y:S01]  /*10e70*/  MOV R135, R61 ;  /* 0x0000003d00877202 */ /* 0x000fe20000000f00 */
[----:B------:R-:W-:Y:S02]  /*10e80*/  FMUL.FTZ R61, R68, R177 ;  /* 0x000000b1443d7220 */ /* 0x000fe40000410000 */
[----:B------:R-:W-:Y:S05]  /*10e90*/  FFMA.FTZ R75, R75, c[0x0][0x2d0], -R77 ;  /* 0x0000b4004b4b7a23 */ /* 0x000fea000001084d */
[----:B------:R3:W3:Y:S01]  /*10ea0*/  MUFU.EX2 R191, R0 ;  /* 0x0000000000bf7308 */ /* 0x0006e20000000800 */
[----:B-1----:R-:W-:Y:S09]  /*10eb0*/  FFMA.FTZ R3, R20, c[0x0][0x2d0], -R79 ;  /* 0x0000b40014037a23 */ /* 0x002ff2000001084f */
[----:B------:R-:W-:Y:S01]  /*10ec0*/  MUFU.EX2 R89, R3 ;  /* 0x0000000300597308 */ /* 0x000fe20000000800 */
[----:B--2---:R-:W-:Y:S01]  /*10ed0*/  FFMA.FTZ R2, R186, c[0x0][0x2d0], -R105 ;  /* 0x0000b400ba027a23 */ /* 0x004fe20000010869 */
[----:B------:R-:W-:Y:S01]  /*10ee0*/  MOV R186, R40 ;  /* 0x0000002800ba7202 */ /* 0x000fe20000000f00 */
[----:B------:R-:W-:Y:S07]  /*10ef0*/  FMUL.FTZ R40, R68, R156 ;  /* 0x0000009c44287220 */ /* 0x000fee0000410000 */
[----:B------:R1:W2:Y:S01]  /*10f00*/  MUFU.EX2 R114, R2 ;  /* 0x0000000200727308 */ /* 0x0002a20000000800 */
[----:B---3--:R-:W-:Y:S01]  /*10f10*/  FADD.FTZ R0, -R70, R117 ;  /* 0x0000007546007221 */ /* 0x008fe20000010100 */
[----:B------:R-:W-:Y:S02]  /*10f20*/  F2FP.PACK_AB R83, R191, R50 ;  /* 0x00000032bf53723e */ /* 0x000fe400000000ff */
[----:B------:R-:W-:Y:S01]  /*10f30*/  MOV R117, R84 ;  /* 0x0000005400757202 */ /* 0x000fe20000000f00 */
[----:B------:R-:W-:Y:S05]  /*10f40*/  FMUL.FTZ R0, R0, c[0x0][0x2d0] ;  /* 0x0000b40000007a20 */ /* 0x000fea0000410000 */
[----:B------:R-:W-:Y:S10]  /*10f50*/  MUFU.EX2 R75, R75 ;  /* 0x0000004b004b7308 */ /* 0x000ff40000000800 */
[----:B------:R-:W3:Y:S01]  /*10f60*/  MUFU.EX2 R0, R0 ;  /* 0x0000000000007308 */ /* 0x000ee20000000800 */
[----:B-1----:R-:W-:Y:S01]  /*10f70*/  FFMA.FTZ R2, R12, c[0x0][0x2d0], -R105 ;  /* 0x0000b4000c027a23 */ /* 0x002fe20000010869 */
[----:B--2---:R-:W-:Y:S01]  /*10f80*/  F2FP.PACK_AB R64, R114, R118 ;  /* 0x000000767240723e */ /* 0x004fe200000000ff */
[C---:B------:R-:W-:Y:S02]  /*10f90*/  FMUL.FTZ R12, R68.reuse, R128 ;  /* 0x00000080440c7220 */ /* 0x040fe40000410000 */
[----:B------:R-:W-:Y:S05]  /*10fa0*/  IMAD.MOV.U32 R128, RZ, RZ, R41 ;  /* 0x000000ffff807224 */ /* 0x000fea00078e0029 */
[----:B------:R1:W-:Y:S01]  /*10fb0*/  MUFU.EX2 R52, R2 ;  /* 0x0000000200347308 */ /* 0x0003e20000000800 */
[----:B------:R-:W-:Y:S02]  /*10fc0*/  FMUL.FTZ R41, R68, R157 ;  /* 0x0000009d44297220 */ /* 0x000fe40000410000 */
[C---:B---3--:R-:W-:Y:S02]  /*10fd0*/  FMUL.FTZ R42, R0.reuse, R158 ;  /* 0x0000009e002a7220 */ /* 0x048fe40000410000 */
[C---:B------:R-:W-:Y:S02]  /*10fe0*/  FMUL.FTZ R59, R0.reuse, R175 ;  /* 0x000000af003b7220 */ /* 0x040fe40000410000 */
[C---:B------:R-:W-:Y:S02]  /*10ff0*/  FMUL.FTZ R62, R0.reuse, R178 ;  /* 0x000000b2003e7220 */ /* 0x040fe40000410000 */
[----:B------:R-:W-:Y:S02]  /*11000*/  FMUL.FTZ R63, R0, R179 ;  /* 0x000000b3003f7220 */ /* 0x000fe40000410000 */
[----:B-1----:R-:W-:Y:S02]  /*11010*/  FFMA.FTZ R2, R13, c[0x0][0x2d0], -R105 ;  /* 0x0000b4000d027a23 */ /* 0x002fe40000010869 */
[C---:B------:R-:W-:Y:S01]  /*11020*/  FMUL.FTZ R13, R68.reuse, R129 ;  /* 0x00000081440d7220 */ /* 0x040fe20000410000 */
[----:B------:R-:W-:Y:S01]  /*11030*/  MOV R129, R86 ;  /* 0x0000005600817202 */ /* 0x000fe20000000f00 */
[----:B------:R1:W-:Y:S02]  /*11040*/  MUFU.EX2 R53, R2 ;  /* 0x0000000200357308 */ /* 0x0003e40000000800 */
[--C-:B-1----:R-:W-:Y:S01]  /*11050*/  FFMA.FTZ R2, R193, c[0x0][0x2d0], -R77.reuse ;  /* 0x0000b400c1027a23 */ /* 0x102fe2000001084d */
[----:B------:R-:W-:Y:S01]  /*11060*/  MOV R193, R56 ;  /* 0x0000003800c17202 */ /* 0x000fe20000000f00 */
[----:B------:R-:W-:Y:S06]  /*11070*/  FMUL.FTZ R56, R68, R172 ;  /* 0x000000ac44387220 */ /* 0x000fec0000410000 */
[----:B------:R1:W-:Y:S02]  /*11080*/  MUFU.EX2 R101, R2 ;  /* 0x0000000200657308 */ /* 0x0003e40000000800 */
[--C-:B-1----:R-:W-:Y:S01]  /*11090*/  FFMA.FTZ R2, R192, c[0x0][0x2d0], -R77.reuse ;  /* 0x0000b400c0027a23 */ /* 0x102fe2000001084d */
[----:B------:R-:W-:Y:S07]  /*110a0*/  MOV R192, R10 ;  /* 0x0000000a00c07202 */ /* 0x000fee0000000f00 */
[----:B------:R1:W2:Y:S02]  /*110b0*/  MUFU.EX2 R200, R2 ;  /* 0x0000000200c87308 */ /* 0x0002a40000000800 */
[--C-:B-1----:R-:W-:Y:S01]  /*110c0*/  FFMA.FTZ R2, R14, c[0x0][0x2d0], -R77.reuse ;  /* 0x0000b4000e027a23 */ /* 0x102fe2000001084d */
[----:B--2---:R-:W-:Y:S01]  /*110d0*/  F2FP.PACK_AB R65, R200, R101 ;  /* 0x00000065c841723e */ /* 0x004fe200000000ff */
[C---:B------:R-:W-:Y:S01]  /*110e0*/  FMUL.FTZ R14, R0.reuse, R130 ;  /* 0x00000082000e7220 */ /* 0x040fe20000410000 */
[----:B------:R-:W-:Y:S05]  /*110f0*/  MOV R130, R85 ;  /* 0x0000005500827202 */ /* 0x000fea0000000f00 */
[----:B------:R1:W-:Y:S02]  /*11100*/  MUFU.EX2 R201, R2 ;  /* 0x0000000200c97308 */ /* 0x0003e40000000800 */
[----:B-1----:R-:W-:Y:S02]  /*11110*/  FFMA.FTZ R2, R15, c[0x0][0x2d0], -R77 ;  /* 0x0000b4000f027a23 */ /* 0x002fe4000001084d */
[C---:B------:R-:W-:Y:S01]  /*11120*/  FMUL.FTZ R15, R0.reuse, R131 ;  /* 0x00000083000f7220 */ /* 0x040fe20000410000 */
[----:B------:R-:W-:Y:S05]  /*11130*/  MOV R131, R43 ;  /* 0x0000002b00837202 */ /* 0x000fea0000000f00 */
[----:B------:R1:W2:Y:S01]  /*11140*/  MUFU.EX2 R204, R2 ;  /* 0x0000000200cc7308 */ /* 0x0002a20000000800 */
[----:B------:R-:W-:Y:S01]  /*11150*/  FMUL.FTZ R43, R0, R159 ;  /* 0x0000009f002b7220 */ /* 0x000fe20000410000 */
[----:B-1----:R-:W-:Y:S02]  /*11160*/  @P0 SHF.R.S32.HI R2, RZ, 0x1f, R244 ;  /* 0x0000001fff020819 */ /* 0x002fe400000114f4 */
[----:B--2---:R-:W-:Y:S03]  /*11170*/  F2FP.PACK_AB R67, R204, R201 ;  /* 0x000000c9cc43723e */ /* 0x004fe600000000ff */
[----:B------:R-:W-:Y:S02]  /*11180*/  @P0 IMAD R4, R2, c[0x0][0x1e0], RZ ;  /* 0x0000780002040a24 */ /* 0x000fe400078e02ff */
[C---:B------:R-:W-:Y:S04]  /*11190*/  @P0 IMAD.WIDE.U32 R2, R244.reuse, c[0x0][0x1e0], RZ ;  /* 0x00007800f4020a25 */ /* 0x040fe800078e00ff */
[----:B------:R-:W-:Y:S02]  /*111a0*/  @P0 IMAD R6, R244, c[0x0][0x1e4], R4 ;  /* 0x00007900f4060a24 */ /* 0x000fe400078e0204 */
[----:B----4-:R-:W-:Y:S03]  /*111b0*/  @P0 IMAD.MOV.U32 R4, RZ, RZ, R38 ;  /* 0x000000ffff040224 */ /* 0x010fe600078e0026 */
[----:B------:R-:W-:Y:S01]  /*111c0*/  @P0 IADD3 R3, R3, R6, RZ ;  /* 0x0000000603030210 */ /* 0x000fe20007ffe0ff */
[----:B------:R-:W-:Y:S04]  /*111d0*/  @P0 IMAD.WIDE.U32 R4, R2, 0x70, R4 ;  /* 0x0000007002040825 */ /* 0x000fe800078e0004 */
[----:B------:R-:W-:Y:S01]  /*111e0*/  @P0 IMAD R3, R3, 0x70, RZ ;  /* 0x0000007003030824 */ /* 0x000fe200078e02ff */
[----:B------:R-:W-:Y:S01]  /*111f0*/  @P0 LEA R2, P2, R4, c[0x0][0x1c8], 0x1 ;  /* 0x0000720004020a11 */ /* 0x000fe200078408ff */
[----:B------:R-:W-:Y:S03]  /*11200*/  FFMA.FTZ R6, R32, c[0x0][0x2d0], -R79 ;  /* 0x0000b40020067a23 */ /* 0x000fe6000001084f */
[----:B------:R-:W-:Y:S01]  /*11210*/  @P0 IADD3 R3, R5, R3, RZ ;  /* 0x0000000305030210 */ /* 0x000fe20007ffe0ff */
[----:B------:R1:W-:Y:S03]  /*11220*/  MUFU.EX2 R92, R6 ;  /* 0x00000006005c7308 */ /* 0x0003e60000000800 */
[----:B------:R-:W-:Y:S01]  /*11230*/  @P0 LEA.HI.X R3, R4, c[0x0][0x1cc], R3, 0x1, P2 ;  /* 0x0000730004030a11 */ /* 0x000fe200010f0c03 */
[--C-:B------:R-:W-:Y:S04]  /*11240*/  FFMA.FTZ R4, R22, c[0x0][0x2d0], -R78.reuse ;  /* 0x0000b40016047a23 */ /* 0x100fe8000001084e */
[----:B------:R2:W-:Y:S02]  /*11250*/  @P0 LDGSTS.E.BYPASS.LTC128B.128 [R241+0x3900], [R2.64], !P6 ;  /* 0x0390000002f10fae */ /* 0x0005e4000f101d4a */
[----:B------:R3:W-:Y:S01]  /*11260*/  MUFU.EX2 R251, R4 ;  /* 0x0000000400fb7308 */ /* 0x0007e20000000800 */
[----:B-1----:R-:W-:Y:S04]  /*11270*/  @P0 IADD3 R6, P1, R2, UR6, RZ ;  /* 0x0000000602060c10 */ /* 0x002fe8000ff3e0ff */
[----:B------:R-:W-:Y:S02]  /*11280*/  @P0 IADD3.X R7, R3, UR7, RZ, P1, !PT ;  /* 0x0000000703070c10 */ /* 0x000fe40008ffe4ff */
[----:B------:R-:W-:Y:S03]  /*11290*/  @P0 IADD3 R10, P3, R6, UR6, RZ ;  /* 0x00000006060a0c10 */ /* 0x000fe6000ff7e0ff */
[----:B------:R1:W-:Y:S01]  /*112a0*/  @P0 LDGSTS.E.BYPASS.LTC128B.128 [R241+0x4100], [R6.64], !P6 ;  /* 0x0410000006f10fae */ /* 0x0003e2000f101d4a */
[----:B------:R-:W-:Y:S01]  /*112b0*/  @P0 IADD3.X R11, R7, UR7, RZ, P3, !PT ;  /* 0x00000007070b0c10 */ /* 0x000fe20009ffe4ff */
[--C-:B--2---:R-:W-:Y:S01]  /*112c0*/  FFMA.FTZ R2, R23, c[0x0][0x2d0], -R78.reuse ;  /* 0x0000b40017027a23 */ /* 0x104fe2000001084e */
[----:B------:R-:W-:Y:S03]  /*112d0*/  @P0 IADD3 R8, P2, R10, UR6, RZ ;  /* 0x000000060a080c10 */ /* 0x000fe6000ff5e0ff */
[----:B------:R2:W4:Y:S01]  /*112e0*/  MUFU.EX2 R91, R2 ;  /* 0x00000002005b7308 */ /* 0x0005220000000800 */
[----:B------:R-:W-:Y:S01]  /*112f0*/  @P0 IADD3.X R9, R11, UR7, RZ, P2, !PT ;  /* 0x000000070b090c10 */ /* 0x000fe200097fe4ff */
[----:B------:R4:W-:Y:S01]  /*11300*/  @P0 LDGSTS.E.BYPASS.LTC128B.128 [R241+0x4900], [R10.64], !P6 ;  /* 0x049000000af10fae */ /* 0x0009e2000f101d4a */
[----:B---3--:R-:W-:Y:S04]  /*11310*/  @P0 IADD3 R4, P1, R8, UR6, RZ ;  /* 0x0000000608040c10 */ /* 0x008fe8000ff3e0ff */
[----:B------:R-:W-:Y:S03]  /*11320*/  @P0 IADD3.X R5, R9, UR7, RZ, P1, !PT ;  /* 0x0000000709050c10 */ /* 0x000fe60008ffe4ff */
[----:B------:R3:W-:Y:S08]  /*11330*/  @P0 LDGSTS.E.BYPASS.LTC128B.128 [R241+0x5100], [R8.64], !P6 ;  /* 0x0510000008f10fae */ /* 0x0007f0000f101d4a */
[----:B------:R3:W-:Y:S01]  /*11340*/  @P0 LDGSTS.E.BYPASS.LTC128B.128 [R241+0x5900], [R4.64], !P6 ;  /* 0x0590000004f10fae */ /* 0x0007e2000f101d4a */
[--C-:B-1----:R-:W-:Y:S02]  /*11350*/  FFMA.FTZ R7, R34, c[0x0][0x2d0], -R78.reuse ;  /* 0x0000b40022077a23 */ /* 0x102fe4000001084e */
[----:B------:R-:W-:Y:S01]  /*11360*/  FMUL.FTZ R34, R69, R150 ;  /* 0x0000009645227220 */ /* 0x000fe20000410000 */
[----:B--2---:R-:W-:Y:S01]  /*11370*/  @P0 IADD3 R2, P2, R4, UR6, RZ ;  /* 0x0000000604020c10 */ /* 0x004fe2000ff5e0ff */
[----:B------:R1:W-:Y:S03]  /*11380*/  MUFU.EX2 R93, R7 ;  /* 0x00000007005d7308 */ /* 0x0003e60000000800 */
[----:B------:R-:W-:Y:S01]  /*11390*/  @P0 IADD3.X R3, R5, UR7, RZ, P2, !PT ;  /* 0x0000000705030c10 */ /* 0x000fe200097fe4ff */
[----:B----4-:R-:W-:Y:S01]  /*113a0*/  FMUL.FTZ R11, R0, R127 ;  /* 0x0000007f000b7220 */ /* 0x010fe20000410000 */
[----:B------:R-:W-:Y:S01]  /*113b0*/  @P0 IADD3 R6, P1, R2, UR6, RZ ;  /* 0x0000000602060c10 */ /* 0x000fe2000ff3e0ff */
[----:B------:R-:W-:Y:S01]  /*113c0*/  FMUL.FTZ R10, R0, R126 ;  /* 0x0000007e000a7220 */ /* 0x000fe20000410000 */
[----:B------:R-:W-:Y:S01]  /*113d0*/  MOV R127, R52 ;  /* 0x00000034007f7202 */ /* 0x000fe20000000f00 */
[----:B------:R2:W-:Y:S01]  /*113e0*/  @P0 LDGSTS.E.BYPASS.LTC128B.128 [R241+0x6100], [R2.64], !P6 ;  /* 0x0610000002f10fae */ /* 0x0005e2000f101d4a */
[----:B------:R-:W-:Y:S01]  /*113f0*/  MOV R126, R50 ;  /* 0x00000032007e7202 */ /* 0x000fe20000000f00 */
[----:B------:R-:W-:Y:S02]  /*11400*/  FMUL.FTZ R50, R69, R166 ;  /* 0x000000a645327220 */ /* 0x000fe40000410000 */
[C---:B---3--:R-:W-:Y:S01]  /*11410*/  FMUL.FTZ R8, R68.reuse, R124 ;  /* 0x0000007c44087220 */ /* 0x048fe20000410000 */
[----:B------:R-:W-:Y:S01]  /*11420*/  MOV R124, R53 ;  /* 0x00000035007c7202 */ /* 0x000fe20000000f00 */
[----:B------:R-:W-:Y:S02]  /*11430*/  FMUL.FTZ R9, R68, R125 ;  /* 0x0000007d44097220 */ /* 0x000fe40000410000 */
[----:B------:R-:W-:Y:S01]  /*11440*/  IMAD.MOV.U32 R125, RZ, RZ, R87 ;  /* 0x000000ffff7d7224 */ /* 0x000fe200078e0057 */
[----:B------:R-:W-:Y:S01]  /*11450*/  F2FP.PACK_AB R66, R124, R127 ;  /* 0x0000007f7c42723e */ /* 0x000fe200000000ff */
[----:B------:R-:W-:Y:S02]  /*11460*/  FFMA.FTZ R4, R35, c[0x0][0x2d0], -R78 ;  /* 0x0000b40023047a23 */ /* 0x000fe4000001084e */
[----:B------:R-:W-:Y:S01]  /*11470*/  FMUL.FTZ R5, R74, R121 ;  /* 0x000000794a057220 */ /* 0x000fe20000410000 */
[----:B------:R-:W-:Y:S01]  /*11480*/  MOV R121, R91 ;  /* 0x0000005b00797202 */ /* 0x000fe20000000f00 */
[----:B------:R3:W4:Y:S01]  /*11490*/  MUFU.EX2 R32, R4 ;  /* 0x0000000400207308 */ /* 0x0007220000000800 */
[----:B-1----:R-:W-:Y:S01]  /*114a0*/  @P0 IADD3.X R7, R3, UR7, RZ, P1, !PT ;  /* 0x0000000703070c10 */ /* 0x002fe20008ffe4ff */
[C---:B------:R-:W-:Y:S04]  /*114b0*/  FMUL.FTZ R35, R69.reuse, R151 ;  /* 0x0000009745237220 */ /* 0x040fe80000410000 */
[----:B------:R1:W-:Y:S01]  /*114c0*/  @P0 LDGSTS.E.BYPASS.LTC128B.128 [R241+0x6900], [R6.64], !P6 ;  /* 0x0690000006f10fae */ /* 0x0003e2000f101d4a */
[--C-:B--2---:R-:W-:Y:S01]  /*114d0*/  FFMA.FTZ R2, R24, c[0x0][0x2d0], -R105.reuse ;  /* 0x0000b40018027a23 */ /* 0x104fe20000010869 */
[----:B------:R-:W-:Y:S01]  /*114e0*/  MOV R3, R36 ;  /* 0x0000002400037202 */ /* 0x000fe20000000f00 */
[----:B------:R-:W-:Y:S05]  /*114f0*/  FMUL.FTZ R24, R68, R140 ;  /* 0x0000008c44187220 */ /* 0x000fea0000410000 */
[----:B------:R-:W2:Y:S01]  /*11500*/  LDSM.16.MT88.4 R20, [R224+0x100] ;  /* 0x00010000e014783b */ /* 0x000ea20000004200 */
[----:B------:R1:W-:Y:S01]  /*11510*/  MUFU.EX2 R248, R2 ;  /* 0x0000000200f87308 */ /* 0x0003e20000000800 */
[----:B------:R-:W-:Y:S06]  /*11520*/  F2FP.PACK_AB R82, R192, R3 ;  /* 0x00000003c052723e */ /* 0x000fec00000000ff */
[----:B------:R-:W2:Y:S01]  /*11530*/  LDSM.16.MT88.4 R36, [R227+0x100] ;  /* 0x00010000e324783b */ /* 0x000ea20000004200 */
[C---:B---3--:R-:W-:Y:S02]  /*11540*/  FMUL.FTZ R4, R74.reuse, R120 ;  /* 0x000000784a047220 */ /* 0x048fe40000410000 */
[----:B----4-:R-:W-:Y:S02]  /*11550*/  IMAD.MOV.U32 R140, RZ, RZ, R32 ;  /* 0x000000ffff8c7224 */ /* 0x010fe400078e0020 */
[----:B------:R-:W-:Y:S01]  /*11560*/  FMUL.FTZ R32, R74, R148 ;  /* 0x000000944a207220 */ /* 0x000fe20000410000 */
[----:B------:R-:W-:Y:S02]  /*11570*/  MOV R148, R245 ;  /* 0x000000f500947202 */ /* 0x000fe40000000f00 */
[----:B------:R-:W3:Y:S01]  /*11580*/  LDSM.16.MT88.4 R52, [R225+0x100] ;  /* 0x00010000e134783b */ /* 0x000ee20000004200 */
[C---:B-1----:R-:W-:Y:S01]  /*11590*/  FMUL.FTZ R6, R69.reuse, R122 ;  /* 0x0000007a45067220 */ /* 0x042fe20000410000 */
[----:B------:R-:W-:Y:S01]  /*115a0*/  MOV R122, R90 ;  /* 0x0000005a007a7202 */ /* 0x000fe20000000f00 */
[----:B------:R-:W-:Y:S01]  /*115b0*/  FMUL.FTZ R7, R69, R123 ;  /* 0x0000007b45077220 */ /* 0x000fe20000410000 */
[----:B------:R-:W-:Y:S04]  /*115c0*/  MOV R123, R89 ;  /* 0x00000059007b7202 */ /* 0x000fe80000000f00 */
[----:B------:R-:W1:Y:S01]  /*115d0*/  LDSM.16.MT88.4 R84, [R226+0x100] ;  /* 0x00010000e254783b */ /* 0x000e620000004200 */
[--C-:B------:R-:W-:Y:S02]  /*115e0*/  FFMA.FTZ R2, R25, c[0x0][0x2d0], -R105.reuse ;  /* 0x0000b40019027a23 */ /* 0x100fe40000010869 */
[----:B------:R-:W-:Y:S01]  /*115f0*/  FMUL.FTZ R25, R68, R141 ;  /* 0x0000008d44197220 */ /* 0x000fe20000410000 */
[----:B------:R-:W-:Y:S01]  /*11600*/  MOV R141, R94 ;  /* 0x0000005e008d7202 */ /* 0x000fe20000000f00 */
[----:B------:R4:W1:Y:S03]  /*11610*/  MUFU.EX2 R249, R2 ;  /* 0x0000000200f97308 */ /* 0x0008660000000800 */
[----:B------:R-:W1:Y:S01]  /*11620*/  LDSM.16.MT88.4 R88, [R224+0x900] ;  /* 0x00090000e058783b */ /* 0x000e620000004200 */
[-C--:B--2---:R-:W-:Y:S07]  /*11630*/  HMMA.16816.F32 R4, R80, R20.reuse, R4 ;  /* 0x000000145004723c */ /* 0x084fee0000001804 */
[----:B------:R-:W0:Y:S01]  /*11640*/  LDGDEPBAR ;  /* 0x00000000000079af */ /* 0x000e220000000000 */
[C---:B------:R-:W-:Y:S04]  /*11650*/  HMMA.16816.F32 R8, R64.reuse, R20, R8 ;  /* 0x000000144008723c */ /* 0x040fe80000001808 */
[--C-:B----4-:R-:W-:Y:S02]  /*11660*/  FFMA.FTZ R2, R28, c[0x0][0x2d0], -R105.reuse ;  /* 0x0000b4001c027a23 */ /* 0x110fe40000010869 */
[----:B------:R-:W-:Y:S02]  /*11670*/  FMUL.FTZ R28, R68, R144 ;  /* 0x00000090441c7220 */ /* 0x000fe40000410000 */
[-C--:B------:R-:W-:Y:S01]  /*11680*/  HMMA.16816.F32 R12, R64, R22.reuse, R12 ;  /* 0x00000016400c723c */ /* 0x080fe2000000180c */
[----:B------:R2:W-:Y:S03]  /*11690*/  MUFU.EX2 R250, R2 ;  /* 0x0000000200fa7308 */ /* 0x0005e60000000800 */
[C---:B------:R-:W-:Y:S02]  /*116a0*/  FMUL.FTZ R20, R74.reuse, R136 ;  /* 0x000000884a147220 */ /* 0x040fe40000410000 */
[----:B------:R-:W-:Y:S01]  /*116b0*/  FMUL.FTZ R21, R74, R137 ;  /* 0x000000894a157220 */ /* 0x000fe20000410000 */
[----:B------:R-:W-:Y:S01]  /*116c0*/  MOV R137, R58 ;  /* 0x0000003a00897202 */ /* 0x000fe20000000f00 */
[C---:B------:R-:W-:Y:S04]  /*116d0*/  HMMA.16816.F32 R16, R80.reuse, R22, R16 ;  /* 0x000000165010723c */ /* 0x040fe80000001810 */
[----:B------:R-:W-:Y:S02]  /*116e0*/  IMAD.MOV.U32 R136, RZ, RZ, R46 ;  /* 0x000000ffff887224 */ /* 0x000fe400078e002e */
[C---:B------:R-:W-:Y:S02]  /*116f0*/  FMUL.FTZ R46, R0.reuse, R162 ;  /* 0x000000a2002e7220 */ /* 0x040fe40000410000 */
[C---:B------:R-:W-:Y:S01]  /*11700*/  FMUL.FTZ R23, R69.reuse, R139 ;  /* 0x0000008b45177220 */ /* 0x040fe20000410000 */
[----:B------:R-:W-:Y:S03]  /*11710*/  MOV R139, R221 ;  /* 0x000000dd008b7202 */ /* 0x000fe60000000f00 */
[----:B------:R-:W-:Y:S01]  /*11720*/  FMUL.FTZ R22, R69, R138 ;  /* 0x0000008a45167220 */ /* 0x000fe20000410000 */
[----:B------:R-:W-:Y:S01]  /*11730*/  MOV R138, R220 ;  /* 0x000000dc008a7202 */ /* 0x000fe20000000f00 */
[----:B------:R-:W-:Y:S01]  /*11740*/  FMUL.FTZ R58, R0, R174 ;  /* 0x000000ae003a7220 */ /* 0x000fe20000410000 */
[----:B------:R-:W-:Y:S01]  /*11750*/  MOV R150, R139 ;  /* 0x0000008b00967202 */ /* 0x000fe20000000f00 */
[----:B--2---:R-:W-:Y:S01]  /*11760*/  FFMA.FTZ R2, R29, c[0x0][0x2d0], -R105 ;  /* 0x0000b4001d027a23 */ /* 0x004fe20000010869 */
[----:B------:R-:W-:Y:S02]  /*11770*/  MOV R139, R135 ;  /* 0x00000087008b7202 */ /* 0x000fe40000000f00 */
[-C--:B------:R-:W-:Y:S01]  /*11780*/  HMMA.16816.F32 R20, R80, R36.reuse, R20 ;  /* 0x000000245014723c */ /* 0x080fe20000001814 */
[----:B------:R2:W-:Y:S02]  /*11790*/  MUFU.EX2 R252, R2 ;  /* 0x0000000200fc7308 */ /* 0x0005e40000000800 */
[----:B------:R-:W-:Y:S01]  /*117a0*/  FMUL.FTZ R29, R68, R145 ;  /* 0x00000091441d7220 */ /* 0x000fe20000410000 */
[----:B------:R-:W-:Y:S02]  /*117b0*/  MOV R135, R130 ;  /* 0x0000008200877202 */ /* 0x000fe40000000f00 */
[----:B------:R-:W-:Y:S02]  /*117c0*/  MOV R130, R125 ;  /* 0x0000007d00827202 */ /* 0x000fe40000000f00 */
[----:B------:R-:W-:Y:S04]  /*117d0*/  MOV R125, R185 ;  /* 0x000000b9007d7202 */ /* 0x000fe80000000f00 */
[----:B------:R-:W-:Y:S01]  /*117e0*/  MOV R185, R99 ;  /* 0x0000006300b97202 */ /* 0x000fe20000000f00 */
[--C-:B--2---:R-:W-:Y:S02]  /*117f0*/  FFMA.FTZ R2, R26, c[0x0][0x2d0], -R77.reuse ;  /* 0x0000b4001a027a23 */ /* 0x104fe4000001084d */
[C---:B------:R-:W-:Y:S01]  /*11800*/  FMUL.FTZ R26, R0.reuse, R142 ;  /* 0x0000008e001a7220 */ /* 0x040fe20000410000 */
[----:B------:R-:W-:Y:S01]  /*11810*/  MOV R142, R93 ;  /* 0x0000005d008e7202 */ /* 0x000fe20000000f00 */
[----:B------:R2:W-:Y:S02]  /*11820*/  MUFU.EX2 R120, R2 ;  /* 0x0000000200787308 */ /* 0x0005e40000000800 */
[--C-:B--2---:R-:W-:Y:S02]  /*11830*/  FFMA.FTZ R2, R27, c[0x0][0x2d0], -R77.reuse ;  /* 0x0000b4001b027a23 */ /* 0x104fe4000001084d */
[----:B------:R-:W-:Y:S01]  /*11840*/  FMUL.FTZ R27, R0, R143 ;  /* 0x0000008f001b7220 */ /* 0x000fe20000410000 */
[----:B------:R-:W-:Y:S05]  /*11850*/  MOV R143, R92 ;  /* 0x0000005c008f7202 */ /* 0x000fea0000000f00 */
[----:B------:R2:W4:Y:S01]  /*11860*/  MUFU.EX2 R198, R2 ;  /* 0x0000000200c67308 */ /* 0x0005220000000800 */
[----:B------:R-:W1:Y:S01]  /*11870*/  LDSM.16.MT88.4 R92, [R227+0x900] ;  /* 0x00090000e35c783b */ /* 0x000e620000004200 */
[C---:B------:R-:W-:Y:S07]  /*11880*/  HMMA.16816.F32 R24, R64.reuse, R36, R24 ;  /* 0x000000244018723c */ /* 0x040fee0000001818 */
[C---:B------:R-:W-:Y:S02]  /*11890*/  FMUL.FTZ R37, R74.reuse, R153 ;  /* 0x000000994a257220 */ /* 0x040fe40000410000 */
[----:B------:R-:W-:Y:S03]  /*118a0*/  FMUL.FTZ R36, R74, R152 ;  /* 0x000000984a247220 */ /* 0x000fe60000410000 */
[--C-:B--2---:R-:W-:Y:S02]  /*118b0*/  FFMA.FTZ R2, R30, c[0x0][0x2d0], -R77.reuse ;  /* 0x0000b4001e027a23 */ /* 0x104fe4000001084d */
[C---:B------:R-:W-:Y:S02]  /*118c0*/  FMUL.FTZ R30, R0.reuse, R146 ;  /* 0x00000092001e7220 */ /* 0x040fe40000410000 */
[----:B------:R2:W-:Y:S02]  /*118d0*/  MUFU.EX2 R197, R2 ;  /* 0x0000000200c57308 */ /* 0x0005e40000000800 */
[----:B--2---:R-:W-:Y:S01]  /*118e0*/  FFMA.FTZ R2, R195, c[0x0][0x2d0], -R77 ;  /* 0x0000b400c3027a23 */ /* 0x004fe2000001084d */
[----:B------:R-:W-:Y:S01]  /*118f0*/  MOV R195, R47 ;  /* 0x0000002f00c37202 */ /* 0x000fe20000000f00 */
[C---:B------:R-:W-:Y:S06]  /*11900*/  FMUL.FTZ R47, R0.reuse, R163 ;  /* 0x000000a3002f7220 */ /* 0x040fec0000410000 */
[----:B------:R2:W1:Y:S02]  /*11910*/  MUFU.EX2 R196, R2 ;  /* 0x0000000200c47308 */ /* 0x0004640000000800 */
[--C-:B--2---:R-:W-:Y:S02]  /*11920*/  FFMA.FTZ R2, R31, c[0x0][0x2d0], -R79.reuse ;  /* 0x0000b4001f027a23 */ /* 0x104fe4000001084f */
[----:B------:R-:W-:Y:S06]  /*11930*/  FMUL.FTZ R31, R0, R147 ;  /* 0x00000093001f7220 */ /* 0x000fec0000410000 */
[----:B------:R2:W-:Y:S01]  /*11940*/  MUFU.EX2 R247, R2 ;  /* 0x0000000200f77308 */ /* 0x0005e20000000800 */
[-C--:B------:R-:W-:Y:S08]  /*11950*/  HMMA.16816.F32 R28, R64, R38.reuse, R28 ;  /* 0x00000026401c723c */ /* 0x080ff0000000181c */
[C---:B------:R-:W-:Y:S07]  /*11960*/  HMMA.16816.F32 R32, R80.reuse, R38, R32 ;  /* 0x000000265020723c */ /* 0x040fee0000001820 */
[C---:B------:R-:W-:Y:S02]  /*11970*/  FMUL.FTZ R38, R69.reuse, R154 ;  /* 0x0000009a45267220 */ /* 0x040fe40000410000 */
[----:B------:R-:W-:Y:S03]  /*11980*/  FMUL.FTZ R39, R69, R155 ;  /* 0x0000009b45277220 */ /* 0x000fe60000410000 */
[--C-:B--2---:R-:W-:Y:S01]  /*11990*/  FFMA.FTZ R2, R199, c[0x0][0x2d0], -R79.reuse ;  /* 0x0000b400c7027a23 */ /* 0x104fe2000001084f */
[----:B------:R-:W-:Y:S03]  /*119a0*/  MOV R199, R246 ;  /* 0x000000f600c77202 */ /* 0x000fe60000000f00 */
[-C--:B---3--:R-:W-:Y:S01]  /*119b0*/  HMMA.16816.F32 R36, R80, R52.reuse, R36 ;  /* 0x000000345024723c */ /* 0x088fe20000001824 */
[----:B------:R2:W-:Y:S02]  /*119c0*/  MUFU.EX2 R147, R2 ;  /* 0x0000000200937308 */ /* 0x0005e40000000800 */
[----:B------:R-:W-:Y:S02]  /*119d0*/  MOV R151, R199 ;  /* 0x000000c700977202 */ /* 0x000fe40000000f00 */
[----:B------:R-:W-:Y:S03]  /*119e0*/  MOV R199, R97 ;  /* 0x0000006100c77202 */ /* 0x000fe60000000f00 */
[C---:B------:R-:W-:Y:S07]  /*119f0*/  HMMA.16816.F32 R40, R64.reuse, R52, R40 ;  /* 0x000000344028723c */ /* 0x040fee0000001828 */
[C---:B------:R-:W-:Y:S01]  /*11a00*/  FMUL.FTZ R53, R74.reuse, R169 ;  /* 0x000000a94a357220 */ /* 0x040fe20000410000 */
[-C--:B------:R-:W-:Y:S04]  /*11a10*/  HMMA.16816.F32 R44, R64, R54.reuse, R44 ;  /* 0x00000036402c723c */ /* 0x080fe8000000182c */
[----:B------:R-:W-:Y:S02]  /*11a20*/  FMUL.FTZ R52, R74, R168 ;  /* 0x000000a84a347220 */ /* 0x000fe40000410000 */
[--C-:B--2---:R-:W-:Y:S02]  /*11a30*/  FFMA.FTZ R2, R48, c[0x0][0x2d0], -R79.reuse ;  /* 0x0000b40030027a23 */ /* 0x104fe4000001084f */
[C---:B------:R-:W-:Y:S02]  /*11a40*/  FMUL.FTZ R48, R74.reuse, R164 ;  /* 0x000000a44a307220 */ /* 0x040fe40000410000 */
[----:B------:R2:W-:Y:S02]  /*11a50*/  MUFU.EX2 R245, R2 ;  /* 0x0000000200f57308 */ /* 0x0005e40000000800 */
[----:B--2---:R-:W-:Y:S02]  /*11a60*/  FFMA.FTZ R2, R49, c[0x0][0x2d0], -R79 ;  /* 0x0000b40031027a23 */ /* 0x004fe4000001084f */
[----:B------:R-:W-:Y:S06]  /*11a70*/  FMUL.FTZ R49, R74, R165 ;  /* 0x000000a54a317220 */ /* 0x000fec0000410000 */
[----:B------:R2:W-:Y:S01]  /*11a80*/  MUFU.EX2 R246, R2 ;  /* 0x0000000200f67308 */ /* 0x0005e20000000800 */
[C---:B------:R-:W-:Y:S07]  /*11a90*/  HMMA.16816.F32 R48, R80.reuse, R54, R48 ;  /* 0x000000365030723c */ /* 0x040fee0000001830 */
[C---:B------:R-:W-:Y:S02]  /*11aa0*/  FMUL.FTZ R55, R69.reuse, R171 ;  /* 0x000000ab45377220 */ /* 0x040fe40000410000 */
[----:B------:R-:W-:Y:S07]  /*11ab0*/  FMUL.FTZ R54, R69, R170 ;  /* 0x000000aa45367220 */ /* 0x000fee0000410000 */
[-C--:B-1----:R-:W-:Y:S03]  /*11ac0*/  HMMA.16816.F32 R52, R80, R84.reuse, R52 ;  /* 0x000000545034723c */ /* 0x082fe60000001834 */
[--C-:B--2---:R-:W-:Y:S04]  /*11ad0*/  FFMA.FTZ R2, R205, c[0x0][0x2d0], -R78.reuse ;  /* 0x0000b400cd027a23 */ /* 0x104fe8000001084e */
[----:B------:R1:W-:Y:S01]  /*11ae0*/  MUFU.EX2 R146, R2 ;  /* 0x0000000200927308 */ /* 0x0003e20000000800 */
[C---:B------:R-:W-:Y:S07]  /*11af0*/  HMMA.16816.F32 R56, R64.reuse, R84, R56 ;  /* 0x000000544038723c */ /* 0x040fee0000001838 */
[----:B------:R-:W-:Y:S01]  /*11b00*/  F2FP.PACK_AB R84, R249, R248 ;  /* 0x000000f8f954723e */ /* 0x000fe200000000ff */
[-C--:B------:R-:W-:Y:S04]  /*11b10*/  HMMA.16816.F32 R60, R64, R86.reuse, R60 ;  /* 0x00000056403c723c */ /* 0x080fe8000000183c */
[----:B----4-:R-:W-:Y:S03]  /*11b20*/  F2FP.PACK_AB R85, R198, R120 ;  /* 0x00000078c655723e */ /* 0x010fe600000000ff */
[C---:B------:R-:W-:Y:S02]  /*11b30*/  FMUL.FTZ R64, R74.reuse, R180 ;  /* 0x000000b44a407220 */ /* 0x040fe40000410000 */
[----:B------:R-:W-:Y:S03]  /*11b40*/  FMUL.FTZ R65, R74, R181 ;  /* 0x000000b54a417220 */ /* 0x000fe60000410000 */
[C---:B------:R-:W-:Y:S02]  /*11b50*/  FMUL.FTZ R66, R69.reuse, R182 ;  /* 0x000000b645427220 */ /* 0x040fe40000410000 */
[----:B------:R-:W-:Y:S02]  /*11b60*/  FMUL.FTZ R67, R69, R183 ;  /* 0x000000b745437220 */ /* 0x000fe40000410000 */
[--C-:B-1----:R-:W-:Y:S04]  /*11b70*/  FFMA.FTZ R2, R206, c[0x0][0x2d0], -R78.reuse ;  /* 0x0000b400ce027a23 */ /* 0x102fe8000001084e */
[----:B------:R1:W-:Y:S01]  /*11b80*/  MUFU.EX2 R221, R2 ;  /* 0x0000000200dd7308 */ /* 0x0003e20000000800 */
[----:B------:R-:W-:Y:S07]  /*11b90*/  HMMA.16816.F32 R64, R80, R86, R64 ;  /* 0x000000565040723c */ /* 0x000fee0000001840 */
[----:B------:R-:W-:Y:S02]  /*11ba0*/  F2FP.PACK_AB R80, R122, R123 ;  /* 0x0000007b7a50723e */ /* 0x000fe400000000ff */
[----:B------:R-:W-:Y:S03]  /*11bb0*/  F2FP.PACK_AB R82, R141, R143 ;  /* 0x0000008f8d52723e */ /* 0x000fe600000000ff */
[----:B------:R-:W-:Y:S02]  /*11bc0*/  F2FP.PACK_AB R81, R121, R251 ;  /* 0x000000fb7951723e */ /* 0x000fe400000000ff */
[----:B------:R-:W-:Y:S02]  /*11bd0*/  F2FP.PACK_AB R83, R140, R142 ;  /* 0x0000008e8c53723e */ /* 0x000fe400000000ff */
[----:B------:R-:W-:Y:S02]  /*11be0*/  F2FP.PACK_AB R86, R252, R250 ;  /* 0x000000fafc56723e */ /* 0x000fe400000000ff */
[----:B------:R-:W-:Y:S03]  /*11bf0*/  F2FP.PACK_AB R87, R196, R197 ;  /* 0x000000c5c457723e */ /* 0x000fe600000000ff */
[-C--:B------:R-:W-:Y:S03]  /*11c00*/  HMMA.16816.F32 R4, R80, R88.reuse, R4 ;  /* 0x000000585004723c */ /* 0x080fe60000001804 */
[--C-:B-1----:R-:W-:Y:S04]  /*11c10*/  FFMA.FTZ R2, R202, c[0x0][0x2d0], -R78.reuse ;  /* 0x0000b400ca027a23 */ /* 0x102fe8000001084e */
[----:B------:R1:W-:Y:S01]  /*11c20*/  MUFU.EX2 R219, R2 ;  /* 0x0000000200db7308 */ /* 0x0003e20000000800 */
[C---:B------:R-:W-:Y:S08]  /*11c30*/  HMMA.16816.F32 R8, R84.reuse, R88, R8 ;  /* 0x000000585408723c */ /* 0x040ff00000001808 */
[-C--:B------:R-:W-:Y:S08]  /*11c40*/  HMMA.16816.F32 R12, R84, R90.reuse, R12 ;  /* 0x0000005a540c723c */ /* 0x080ff0000000180c */
[C---:B------:R-:W-:Y:S01]  /*11c50*/  HMMA.16816.F32 R16, R80.reuse, R90, R16 ;  /* 0x0000005a5010723c */ /* 0x040fe20000001810 */
[----:B------:R-:W-:Y:S03]  /*11c60*/  LDSM.16.MT88.4 R88, [R226+0x900] ;  /* 0x00090000e258783b */ /* 0x000fe60000004200 */
[----:B-1----:R-:W-:Y:S04]  /*11c70*/  FFMA.FTZ R2, R203, c[0x0][0x2d0], -R78 ;  /* 0x0000b400cb027a23 */ /* 0x002fe8000001084e */
[-C--:B------:R-:W-:Y:S01]  /*11c80*/  HMMA.16816.F32 R20, R80, R92.reuse, R20 ;  /* 0x0000005c5014723c */ /* 0x080fe20000001814 */
[----:B------:R1:W-:Y:S07]  /*11c90*/  MUFU.EX2 R220, R2 ;  /* 0x0000000200dc7308 */ /* 0x0003ee0000000800 */
[C---:B------:R-:W-:Y:S08]  /*11ca0*/  HMMA.16816.F32 R24, R84.reuse, R92, R24 ;  /* 0x0000005c5418723c */ /* 0x040ff00000001818 */
[-C--:B------:R-:W-:Y:S08]  /*11cb0*/  HMMA.16816.F32 R28, R84, R94.reuse, R28 ;  /* 0x0000005e541c723c */ /* 0x080ff0000000181c */
[C---:B------:R-:W-:Y:S01]  /*11cc0*/  HMMA.16816.F32 R32, R80.reuse, R94, R32 ;  /* 0x0000005e5020723c */ /* 0x040fe20000001820 */
[----:B------:R-:W-:Y:S03]  /*11cd0*/  LDSM.16.MT88.4 R92, [R224+0x1100] ;  /* 0x00110000e05c783b */ /* 0x000fe60000004200 */
[--C-:B-1----:R-:W-:Y:S04]  /*11ce0*/  FFMA.FTZ R2, R207, c[0x0][0x2d0], -R105.reuse ;  /* 0x0000b400cf027a23 */ /* 0x102fe80000010869 */
[----:B------:R1:W-:Y:S04]  /*11cf0*/  MUFU.EX2 R145, R2 ;  /* 0x0000000200917308 */ /* 0x0003e80000000800 */
[--C-:B-1----:R-:W-:Y:S06]  /*11d00*/  FFMA.FTZ R2, R209, c[0x0][0x2d0], -R105.reuse ;  /* 0x0000b400d1027a23 */ /* 0x102fec0000010869 */
[----:B------:R1:W2:Y:S02]  /*11d10*/  MUFU.EX2 R218, R2 ;  /* 0x0000000200da7308 */ /* 0x0002a40000000800 */
[--C-:B-1----:R-:W-:Y:S08]  /*11d20*/  FFMA.FTZ R2, R208, c[0x0][0x2d0], -R105.reuse ;  /* 0x0000b400d0027a23 */ /* 0x102ff00000010869 */
[----:B------:R1:W-:Y:S02]  /*11d30*/  MUFU.EX2 R216, R2 ;  /* 0x0000000200d87308 */ /* 0x0003e40000000800 */
[----:B-1----:R-:W-:Y:S08]  /*11d40*/  FFMA.FTZ R2, R212, c[0x0][0x2d0], -R105 ;  /* 0x0000b400d4027a23 */ /* 0x002ff00000010869 */
[----:B------:R1:W3:Y:S02]  /*11d50*/  MUFU.EX2 R217, R2 ;  /* 0x0000000200d97308 */ /* 0x0002e40000000800 */
[--C-:B-1----:R-:W-:Y:S08]  /*11d60*/  FFMA.FTZ R2, R215, c[0x0][0x2d0], -R77.reuse ;  /* 0x0000b400d7027a23 */ /* 0x102ff0000001084d */
[----:B------:R1:W-:Y:S02]  /*11d70*/  MUFU.EX2 R144, R2 ;  /* 0x0000000200907308 */ /* 0x0003e40000000800 */
[----:B-1----:R-:W-:Y:S02]  /*11d80*/  FFMA.FTZ R2, R148, c[0x0][0x2d0], -R77 ;  /* 0x0000b40094027a23 */ /* 0x002fe4000001084d */
[----:B------:R-:W-:Y:S01]  /*11d90*/  IMAD.MOV.U32 R148, RZ, RZ, R129 ;  /* 0x000000ffff947224 */ /* 0x000fe200078e0081 */
[----:B------:R-:W-:Y:S05]  /*11da0*/  MOV R129, R96 ;  /* 0x0000006000817202 */ /* 0x000fea0000000f00 */
[----:B------:R1:W2:Y:S01]  /*11db0*/  MUFU.EX2 R153, R2 ;  /* 0x0000000200997308 */ /* 0x0002a20000000800 */
[----:B------:R-:W2:Y:S01]  /*11dc0*/  LDSM.16.MT88.4 R96, [R225+0x900] ;  /* 0x00090000e160783b */ /* 0x000ea20000004200 */
[--C-:B-1----:R-:W-:Y:S01]  /*11dd0*/  FFMA.FTZ R2, R151, c[0x0][0x2d0], -R77.reuse ;  /* 0x0000b40097027a23 */ /* 0x102fe2000001084d */
[----:B------:R-:W-:Y:S02]  /*11de0*/  MOV R151, R149 ;  /* 0x0000009500977202 */ /* 0x000fe40000000f00 */
[----:B------:R-:W-:Y:S05]  /*11df0*/  MOV R149, R199 ;  /* 0x000000c700957202 */ /* 0x000fea0000000f00 */
[----:B------:R1:W-:Y:S01]  /*11e00*/  MUFU.EX2 R152, R2 ;  /* 0x0000000200987308 */ /* 0x0003e20000000800 */
[----:B------:R-:W-:Y:S02]  /*11e10*/  MOV R199, R184 ;  /* 0x000000b800c77202 */ /* 0x000fe40000000f00 */
[----:B------:R-:W-:Y:S02]  /*11e20*/  MOV R184, R210 ;  /* 0x000000d200b87202 */ /* 0x000fe40000000f00 */
[----:B------:R-:W4:Y:S01]  /*11e30*/  LDL.LU R210, [R1+0xa8] ;  /* 0x0000a80001d27983 */ /* 0x000f220000300800 */
[-C--:B--2---:R-:W-:Y:S08]  /*11e40*/  HMMA.16816.F32 R36, R80, R96.reuse, R36 ;  /* 0x000000605024723c */ /* 0x084ff00000001824 */
[C---:B------:R-:W-:Y:S04]  /*11e50*/  HMMA.16816.F32 R40, R84.reuse, R96, R40 ;  /* 0x000000605428723c */ /* 0x040fe80000001828 */
[----:B-1----:R-:W-:Y:S02]  /*11e60*/  FFMA.FTZ R2, R150, c[0x0][0x2d0], -R77 ;  /* 0x0000b40096027a23 */ /* 0x002fe4000001084d */
[----:B------:R-:W-:Y:S01]  /*11e70*/  IMAD.MOV.U32 R150, RZ, RZ, R148 ;  /* 0x000000ffff967224 */ /* 0x000fe200078e0094 */
[----:B------:R-:W-:Y:S01]  /*11e80*/  MOV R148, R128 ;  /* 0x0000008000947202 */ /* 0x000fe20000000f00 */
[-C--:B------:R-:W-:Y:S01]  /*11e90*/  HMMA.16816.F32 R44, R84, R98.reuse, R44 ;  /* 0x00000062542c723c */ /* 0x080fe2000000182c */
[----:B------:R1:W2:Y:S03]  /*11ea0*/  MUFU.EX2 R154, R2 ;  /* 0x00000002009a7308 */ /* 0x0002a60000000800 */
[----:B------:R-:W-:Y:S01]  /*11eb0*/  MOV R128, R3 ;  /* 0x0000000300807202 */ /* 0x000fe20000000f00 */
[--C-:B------:R-:W-:Y:S03]  /*11ec0*/  FFMA.FTZ R3, R214, c[0x0][0x2d0], -R79.reuse ;  /* 0x0000b400d6037a23 */ /* 0x100fe6000001084f */
[C---:B------:R-:W-:Y:S01]  /*11ed0*/  HMMA.16816.F32 R48, R80.reuse, R98, R48 ;  /* 0x000000625030723c */ /* 0x040fe20000001830 */
[----:B------:R-:W-:Y:S02]  /*11ee0*/  LDSM.16.MT88.4 R96, [R225+0x1100] ;  /* 0x00110000e160783b */ /* 0x000fe40000004200 */
[----:B------:R-:W-:Y:S05]  /*11ef0*/  MUFU.EX2 R215, R3 ;  /* 0x0000000300d77308 */ /* 0x000fea0000000800 */
[-C--:B------:R-:W-:Y:S08]  /*11f00*/  HMMA.16816.F32 R52, R80, R88.reuse, R52 ;  /* 0x000000585034723c */ /* 0x080ff00000001834 */
[C---:B------:R-:W-:Y:S04]  /*11f10*/  HMMA.16816.F32 R56, R84.reuse, R88, R56 ;  /* 0x000000585438723c */ /* 0x040fe80000001838 */
[--C-:B-1----:R-:W-:Y:S04]  /*11f20*/  FFMA.FTZ R2, R213, c[0x0][0x2d0], -R79.reuse ;  /* 0x0000b400d5027a23 */ /* 0x102fe8000001084f */
[-C--:B------:R-:W-:Y:S01]  /*11f30*/  HMMA.16816.F32 R60, R84, R90.reuse, R60 ;  /* 0x0000005a543c723c */ /* 0x080fe2000000183c */
[----:B------:R1:W1:Y:S06]  /*11f40*/  MUFU.EX2 R213, R2 ;  /* 0x0000000200d57308 */ /* 0x00026c0000000800 */
[----:B------:R-:W-:Y:S01]  /*11f50*/  F2FP.PACK_AB R84, R218, R145 ;  /* 0x00000091da54723e */ /* 0x000fe200000000ff */
[----:B------:R-:W-:Y:S01]  /*11f60*/  HMMA.16816.F32 R64, R80, R90, R64 ;  /* 0x0000005a5040723c */ /* 0x000fe20000001840 */
[----:B------:R-:W2:Y:S03]  /*11f70*/  LDSM.16.MT88.4 R88, [R227+0x1100] ;  /* 0x00110000e358783b */ /* 0x000ea60000004200 */
[----:B---3--:R-:W-:Y:S02]  /*11f80*/  F2FP.PACK_AB R86, R217, R216 ;  /* 0x000000d8d956723e */ /* 0x008fe400000000ff */
[----:B------:R-:W-:Y:S02]  /*11f90*/  F2FP.PACK_AB R85, R153, R144 ;  /* 0x000000909955723e */ /* 0x000fe400000000ff */
[----:B------:R-:W-:Y:S04]  /*11fa0*/  F2FP.PACK_AB R80, R147, R247 ;  /* 0x000000f79350723e */ /* 0x000fe800000000ff */
[----:B------:R-:W-:Y:S02]  /*11fb0*/  F2FP.PACK_AB R82, R246, R245 ;  /* 0x000000f5f652723e */ /* 0x000fe400000000ff */
[----:B------:R-:W-:Y:S02]  /*11fc0*/  F2FP.PACK_AB R81, R221, R146 ;  /* 0x00000092dd51723e */ /* 0x000fe400000000ff */
[----:B------:R-:W-:Y:S01]  /*11fd0*/  F2FP.PACK_AB R83, R220, R219 ;  /* 0x000000dbdc53723e */ /* 0x000fe200000000ff */
[--C-:B-1----:R-:W-:Y:S01]  /*11fe0*/  FFMA.FTZ R2, R211, c[0x0][0x2d0], -R79.reuse ;  /* 0x0000b400d3027a23 */ /* 0x102fe2000001084f */
[----:B--2---:R-:W-:Y:S03]  /*11ff0*/  F2FP.PACK_AB R87, R154, R152 ;  /* 0x000000989a57723e */ /* 0x004fe600000000ff */
[----:B------:R4:W-:Y:S02]  /*12000*/  MUFU.EX2 R212, R2 ;  /* 0x0000000200d47308 */ /* 0x0009e40000000800 */
        /* <DEDUP_REMOVED lines=8> */
[C---:B------:R-:W-:Y:S01]  /*12090*/  HMMA.16816.F32 R32, R80.reuse, R90, R32 ;  /* 0x0000005a5020723c */ /* 0x040fe20000001820 */
[----:B------:R-:W2:Y:S07]  /*120a0*/  LDSM.16.MT88.4 R88, [R224+0x1900] ;  /* 0x00190000e058783b */ /* 0x000eae0000004200 */
[-C--:B------:R-:W-:Y:S08]  /*120b0*/  HMMA.16816.F32 R36, R80, R96.reuse, R36 ;  /* 0x000000605024723c */ /* 0x080ff00000001824 */
[C---:B------:R-:W-:Y:S08]  /*120c0*/  HMMA.16816.F32 R40, R84.reuse, R96, R40 ;  /* 0x000000605428723c */ /* 0x040ff00000001828 */
[-C--:B------:R-:W-:Y:S08]  /*120d0*/  HMMA.16816.F32 R44, R84, R98.reuse, R44 ;  /* 0x00000062542c723c */ /* 0x080ff0000000182c */
[C---:B------:R-:W-:Y:S01]  /*120e0*/  HMMA.16816.F32 R48, R80.reuse, R98, R48 ;  /* 0x000000625030723c */ /* 0x040fe20000001830 */
[----:B------:R-:W-:Y:S07]  /*120f0*/  LDSM.16.MT88.4 R96, [R225+0x1900] ;  /* 0x00190000e160783b */ /* 0x000fee0000004200 */
[-C--:B-1----:R-:W-:Y:S08]  /*12100*/  HMMA.16816.F32 R52, R80, R92.reuse, R52 ;  /* 0x0000005c5034723c */ /* 0x082ff00000001834 */
[C---:B------:R-:W-:Y:S08]  /*12110*/  HMMA.16816.F32 R56, R84.reuse, R92, R56 ;  /* 0x0000005c5438723c */ /* 0x040ff00000001838 */
[-C--:B------:R-:W-:Y:S08]  /*12120*/  HMMA.16816.F32 R60, R84, R94.reuse, R60 ;  /* 0x0000005e543c723c */ /* 0x080ff0000000183c */
[----:B------:R-:W-:Y:S01]  /*12130*/  HMMA.16816.F32 R64, R80, R94, R64 ;  /* 0x0000005e5040723c */ /* 0x000fe20000001840 */
[----:B------:R-:W1:Y:S06]  /*12140*/  LDSM.16.MT88.4 R92, [R227+0x1900] ;  /* 0x00190000e35c783b */ /* 0x000e6c0000004200 */
[----:B------:R-:W-:Y:S01]  /*12150*/  F2FP.PACK_AB R80, R215, R213 ;  /* 0x000000d5d750723e */ /* 0x000fe200000000ff */
[----:B----4-:R-:W-:Y:S04]  /*12160*/  FFMA.FTZ R2, R210, c[0x0][0x2d0], -R79 ;  /* 0x0000b400d2027a23 */ /* 0x010fe8000001084f */
[----:B------:R3:W4:Y:S02]  /*12170*/  MUFU.EX2 R214, R2 ;  /* 0x0000000200d67308 */ /* 0x0007240000000800 */
[----:B---3--:R-:W-:Y:S01]  /*12180*/  FFMA.FTZ R2, R151, c[0x0][0x2d0], -R78 ;  /* 0x0000b40097027a23 */ /* 0x008fe2000001084e */
[----:B----4-:R-:W-:Y:S02]  /*12190*/  F2FP.PACK_AB R82, R214, R212 ;  /* 0x000000d4d652723e */ /* 0x010fe400000000ff */
[----:B------:R-:W-:Y:S05]  /*121a0*/  MOV R151, R150 ;  /* 0x0000009600977202 */ /* 0x000fea0000000f00 */
[----:B------:R3:W-:Y:S01]  /*121b0*/  MUFU.EX2 R159, R2 ;  /* 0x00000002009f7308 */ /* 0x0007e20000000800 */
[----:B------:R-:W-:Y:S01]  /*121c0*/  MOV R150, R149 ;  /* 0x0000009500967202 */ /* 0x000fe20000000f00 */
[----:B------:R-:W-:Y:S01]  /*121d0*/  IMAD.MOV.U32 R149, RZ, RZ, R148 ;  /* 0x000000ffff957224 */ /* 0x000fe200078e0094 */
[----:B------:R-:W-:Y:S02]  /*121e0*/  MOV R148, R199 ;  /* 0x000000c700947202 */ /* 0x000fe40000000f00 */
[----:B------:R-:W-:Y:S02]  /*121f0*/  MOV R199, R139 ;  /* 0x0000008b00c77202 */ /* 0x000fe40000000f00 */
[----:B------:R-:W-:Y:S02]  /*12200*/  MOV R139, R137 ;  /* 0x00000089008b7202 */ /* 0x000fe40000000f00 */
[----:B------:R-:W-:Y:S02]  /*12210*/  MOV R137, R132 ;  /* 0x0000008400897202 */ /* 0x000fe40000000f00 */
[----:B------:R-:W-:Y:S02]  /*12220*/  MOV R132, R237 ;  /* 0x000000ed00847202 */ /* 0x000fe40000000f00 */
[----:B------:R-:W4:Y:S01]  /*12230*/  LDL.LU R237, [R1+0xa4] ;  /* 0x0000a40001ed7983 */ /* 0x000f220000300800 */
[----:B---3--:R-:W-:Y:S01]  /*12240*/  FFMA.FTZ R2, R151, c[0x0][0x2d0], -R78 ;  /* 0x0000b40097027a23 */ /* 0x008fe2000001084e */
[----:B------:R-:W-:Y:S02]  /*12250*/  MOV R151, R150 ;  /* 0x0000009600977202 */ /* 0x000fe40000000f00 */
[----:B------:R-:W-:Y:S01]  /*12260*/  MOV R150, R149 ;  /* 0x0000009500967202 */ /* 0x000fe20000000f00 */
[----:B------:R3:W1:Y:S01]  /*12270*/  MUFU.EX2 R158, R2 ;  /* 0x00000002009e7308 */ /* 0x0006620000000800 */
[----:B------:R-:W-:Y:S01]  /*12280*/  IMAD.MOV.U32 R149, RZ, RZ, R148 ;  /* 0x000000ffff957224 */ /* 0x000fe200078e0094 */
[----:B------:R-:W-:Y:S02]  /*12290*/  MOV R148, R199 ;  /* 0x000000c700947202 */ /* 0x000fe40000000f00 */
[----:B------:R-:W-:Y:S02]  /*122a0*/  MOV R199, R139 ;  /* 0x0000008b00c77202 */ /* 0x000fe40000000f00 */
[----:B------:R-:W-:Y:S02]  /*122b0*/  MOV R139, R135 ;  /* 0x00000087008b7202 */ /* 0x000fe40000000f00 */
[----:B------:R-:W-:Y:S02]  /*122c0*/  MOV R135, R235 ;  /* 0x000000eb00877202 */ /* 0x000fe40000000f00 */
[----:B------:R-:W4:Y:S01]  /*122d0*/  LDL.LU R235, [R1+0xa0] ;  /* 0x0000a00001eb7983 */ /* 0x000f220000300800 */
[--C-:B---3--:R-:W-:Y:S01]  /*122e0*/  FFMA.FTZ R2, R151, c[0x0][0x2d0], -R78.reuse ;  /* 0x0000b40097027a23 */ /* 0x108fe2000001084e */
[----:B-1----:R-:W-:Y:S02]  /*122f0*/  F2FP.PACK_AB R81, R158, R159 ;  /* 0x0000009f9e51723e */ /* 0x002fe400000000ff */
[----:B------:R-:W-:Y:S01]  /*12300*/  MOV R151, R150 ;  /* 0x0000009600977202 */ /* 0x000fe20000000f00 */
[----:B------:R1:W-:Y:S01]  /*12310*/  MUFU.EX2 R157, R2 ;  /* 0x00000002009d7308 */ /* 0x0003e20000000800 */
[----:B------:R-:W-:Y:S02]  /*12320*/  MOV R150, R149 ;  /* 0x0000009500967202 */ /* 0x000fe40000000f00 */
[----:B------:R-:W-:Y:S01]  /*12330*/  MOV R149, R148 ;  /* 0x0000009400957202 */ /* 0x000fe20000000f00 */
[----:B------:R-:W-:Y:S01]  /*12340*/  IMAD.MOV.U32 R148, RZ, RZ, R199 ;  /* 0x000000ffff947224 */ /* 0x000fe200078e00c7 */
[----:B------:R-:W-:Y:S02]  /*12350*/  MOV R199, R139 ;  /* 0x0000008b00c77202 */ /* 0x000fe40000000f00 */
[----:B------:R-:W-:Y:S02]  /*12360*/  MOV R139, R133 ;  /* 0x00000085008b7202 */ /* 0x000fe40000000f00 */
[----:B------:R-:W-:Y:S02]  /*12370*/  MOV R133, R130 ;  /* 0x0000008200857202 */ /* 0x000fe40000000f00 */
[----:B------:R-:W-:Y:S02]  /*12380*/  MOV R130, R228 ;  /* 0x000000e400827202 */ /* 0x000fe40000000f00 */
[----:B------:R3:W5:Y:S01]  /*12390*/  LDL.LU R228, [R1+0x9c] ;  /* 0x00009c0001e47983 */ /* 0x0007620000300800 */
[----:B-1----:R-:W-:Y:S01]  /*123a0*/  FFMA.FTZ R2, R151, c[0x0][0x2d0], -R78 ;  /* 0x0000b40097027a23 */ /* 0x002fe2000001084e */
[----:B------:R-:W-:Y:S02]  /*123b0*/  MOV R151, R150 ;  /* 0x0000009600977202 */ /* 0x000fe40000000f00 */
[----:B------:R-:W-:Y:S01]  /*123c0*/  MOV R150, R149 ;  /* 0x0000009500967202 */ /* 0x000fe20000000f00 */
[----:B------:R1:W1:Y:S01]  /*123d0*/  MUFU.EX2 R163, R2 ;  /* 0x0000000200a37308 */ /* 0x0002620000000800 */
[----:B------:R-:W-:Y:S01]  /*123e0*/  MOV R149, R148 ;  /* 0x0000009400957202 */ /* 0x000fe20000000f00 */
[----:B------:R-:W-:Y:S01]  /*123f0*/  IMAD.MOV.U32 R148, RZ, RZ, R199 ;  /* 0x000000ffff947224 */ /* 0x000fe200078e00c7 */
[----:B------:R-:W-:Y:S02]  /*12400*/  MOV R199, R139 ;  /* 0x0000008b00c77202 */ /* 0x000fe40000000f00 */
[----:B------:R-:W-:Y:S02]  /*12410*/  MOV R139, R130 ;  /* 0x00000082008b7202 */ /* 0x000fe40000000f00 */
[----:B------:R-:W-:Y:S02]  /*12420*/  MOV R130, R232 ;  /* 0x000000e800827202 */ /* 0x000fe40000000f00 */
[----:B------:R3:W5:Y:S01]  /*12430*/  LDL.LU R232, [R1+0x98] ;  /* 0x0000980001e87983 */ /* 0x0007620000300800 */
[----:B-1----:R-:W-:Y:S01]  /*12440*/  FFMA.FTZ R2, R151, c[0x0][0x2d0], -R105 ;  /* 0x0000b40097027a23 */ /* 0x002fe20000010869 */
[----:B------:R-:W-:Y:S02]  /*12450*/  F2FP.PACK_AB R83, R163, R157 ;  /* 0x0000009da353723e */ /* 0x000fe400000000ff */
[----:B------:R-:W-:Y:S01]  /*12460*/  MOV R151, R150 ;  /* 0x0000009600977202 */ /* 0x000fe20000000f00 */
[----:B------:R1:W-:Y:S01]  /*12470*/  MUFU.EX2 R155, R2 ;  /* 0x00000002009b7308 */ /* 0x0003e20000000800 */
[----:B------:R-:W-:Y:S02]  /*12480*/  MOV R150, R149 ;  /* 0x0000009500967202 */ /* 0x000fe40000000f00 */
[----:B------:R-:W-:Y:S01]  /*12490*/  MOV R149, R148 ;  /* 0x0000009400957202 */ /* 0x000fe20000000f00 */
[-C--:B--2---:R-:W-:Y:S03]  /*124a0*/  HMMA.16816.F32 R4, R80, R88.reuse, R4 ;  /* 0x000000585004723c */ /* 0x084fe60000001804 */
[----:B------:R-:W-:Y:S01]  /*124b0*/  MOV R148, R199 ;  /* 0x000000c700947202 */ /* 0x000fe20000000f00 */
[----:B------:R-:W-:Y:S01]  /*124c0*/  IMAD.MOV.U32 R199, RZ, RZ, R139 ;  /* 0x000000ffffc77224 */ /* 0x000fe200078e008b */
[----:B------:R-:W-:Y:S02]  /*124d0*/  MOV R139, R130 ;  /* 0x00000082008b7202 */ /* 0x000fe40000000f00 */
[----:B------:R-:W-:Y:S02]  /*124e0*/  MOV R130, R229 ;  /* 0x000000e500827202 */ /* 0x000fe40000000f00 */
[----:B------:R3:W5:Y:S03]  /*124f0*/  LDL.LU R229, [R1+0x94] ;  /* 0x0000940001e57983 */ /* 0x0007660000300800 */
[--C-:B-1----:R-:W-:Y:S01]  /*12500*/  FFMA.FTZ R2, R151, c[0x0][0x2d0], -R105.reuse ;  /* 0x0000b40097027a23 */ /* 0x102fe20000010869 */
[----:B------:R-:W-:Y:S02]  /*12510*/  MOV R151, R150 ;  /* 0x0000009600977202 */ /* 0x000fe40000000f00 */
[----:B------:R-:W-:Y:S01]  /*12520*/  MOV R150, R149 ;  /* 0x0000009500967202 */ /* 0x000fe20000000f00 */
[----:B------:R1:W2:Y:S01]  /*12530*/  MUFU.EX2 R156, R2 ;  /* 0x00000002009c7308 */ /* 0x0002a20000000800 */
[----:B------:R-:W-:Y:S02]  /*12540*/  MOV R149, R148 ;  /* 0x0000009400957202 */ /* 0x000fe40000000f00 */
[----:B------:R-:W-:Y:S02]  /*12550*/  MOV R148, R199 ;  /* 0x000000c700947202 */ /* 0x000fe40000000f00 */
[----:B------:R-:W-:Y:S01]  /*12560*/  MOV R199, R139 ;  /* 0x0000008b00c77202 */ /* 0x000fe20000000f00 */
[----:B------:R-:W-:Y:S01]  /*12570*/  IMAD.MOV.U32 R139, RZ, RZ, R130 ;  /* 0x000000ffff8b7224 */ /* 0x000fe200078e0082 */
[----:B------:R-:W-:Y:S02]  /*12580*/  MOV R130, R231 ;  /* 0x000000e700827202 */ /* 0x000fe40000000f00 */
[----:B------:R3:W5:Y:S01]  /*12590*/  LDL.LU R231, [R1+0x90] ;  /* 0x0000900001e77983 */ /* 0x0007620000300800 */
[--C-:B-1----:R-:W-:Y:S01]  /*125a0*/  FFMA.FTZ R2, R151, c[0x0][0x2d0], -R105.reuse ;  /* 0x0000b40097027a23 */ /* 0x102fe20000010869 */
[----:B--2---:R-:W-:Y:S02]  /*125b0*/  F2FP.PACK_AB R84, R156, R155 ;  /* 0x0000009b9c54723e */ /* 0x004fe400000000ff */
[----:B------:R-:W-:Y:S01]  /*125c0*/  MOV R151, R150 ;  /* 0x0000009600977202 */ /* 0x000fe20000000f00 */
[----:B------:R1:W-:Y:S01]  /*125d0*/  MUFU.EX2 R162, R2 ;  /* 0x0000000200a27308 */ /* 0x0003e20000000800 */
[----:B------:R-:W-:Y:S02]  /*125e0*/  MOV R150, R149 ;  /* 0x0000009500967202 */ /* 0x000fe40000000f00 */
[----:B------:R-:W-:Y:S02]  /*125f0*/  MOV R149, R148 ;  /* 0x0000009400957202 */ /* 0x000fe40000000f00 */
[----:B------:R-:W-:Y:S02]  /*12600*/  MOV R148, R199 ;  /* 0x000000c700947202 */ /* 0x000fe40000000f00 */
[----:B------:R-:W-:Y:S02]  /*12610*/  MOV R199, R139 ;  /* 0x0000008b00c77202 */ /* 0x000fe40000000f00 */
[----:B------:R-:W-:Y:S01]  /*12620*/  MOV R139, R138 ;  /* 0x0000008a008b7202 */ /* 0x000fe20000000f00 */
[----:B-1----:R-:W-:Y:S01]  /*12630*/  FFMA.FTZ R2, R151, c[0x0][0x2d0], -R105 ;  /* 0x0000b40097027a23 */ /* 0x002fe20000010869 */
[----:B------:R-:W-:Y:S02]  /*12640*/  MOV R151, R150 ;  /* 0x0000009600977202 */ /* 0x000fe40000000f00 */
[----:B------:R-:W-:Y:S01]  /*12650*/  MOV R150, R149 ;  /* 0x0000009500967202 */ /* 0x000fe20000000f00 */
[----:B------:R1:W2:Y:S01]  /*12660*/  MUFU.EX2 R161, R2 ;  /* 0x0000000200a17308 */ /* 0x0002a20000000800 */
[----:B------:R-:W-:Y:S02]  /*12670*/  MOV R149, R148 ;  /* 0x0000009400957202 */ /* 0x000fe40000000f00 */
[----:B------:R-:W-:Y:S02]  /*12680*/  MOV R148, R199 ;  /* 0x000000c700947202 */ /* 0x000fe40000000f00 */
[----:B------:R-:W-:Y:S02]  /*12690*/  MOV R199, R139 ;  /* 0x0000008b00c77202 */ /* 0x000fe40000000f00 */
[----:B------:R-:W-:Y:S02]  /*126a0*/  MOV R205, R150 ;  /* 0x0000009600cd7202 */ /* 0x000fe40000000f00 */
[----:B------:R-:W-:Y:S01]  /*126b0*/  MOV R150, R148 ;  /* 0x0000009400967202 */ /* 0x000fe20000000f00 */
[----:B-1----:R-:W-:Y:S01]  /*126c0*/  FFMA.FTZ R2, R151, c[0x0][0x2d0], -R77 ;  /* 0x0000b40097027a23 */ /* 0x002fe2000001084d */
[----:B------:R-:W-:Y:S02]  /*126d0*/  MOV R151, R149 ;  /* 0x0000009500977202 */ /* 0x000fe40000000f00 */
[----:B------:R-:W-:Y:S02]  /*126e0*/  MOV R149, R199 ;  /* 0x000000c700957202 */ /* 0x000fe40000000f00 */
[----:B--2---:R-:W-:Y:S01]  /*126f0*/  F2FP.PACK_AB R86, R161, R162 ;  /* 0x000000a2a156723e */ /* 0x004fe200000000ff */
[----:B----4-:R-:W-:Y:S02]  /*12700*/  IMAD.MOV.U32 R138, RZ, RZ, R235 ;  /* 0x000000ffff8a7224 */ /* 0x010fe400078e00eb */
[----:B------:R3:W5:Y:S03]  /*12710*/  LDL.LU R235, [R1+0x8c] ;  /* 0x00008c0001eb7983 */ /* 0x0007660000300800 */
[----:B------:R-:W-:Y:S02]  /*12720*/  MOV R139, R138 ;  /* 0x0000008a008b7202 */ /* 0x000fe40000000f00 */
[----:B------:R-:W-:Y:S01]  /*12730*/  MOV R138, R137 ;  /* 0x00000089008a7202 */ /* 0x000fe20000000f00 */
[----:B------:R-:W-:Y:S01]  /*12740*/  IMAD.MOV.U32 R137, RZ, RZ, R195 ;  /* 0x000000ffff897224 */ /* 0x000fe200078e00c3 */
[----:B------:R-:W-:Y:S02]  /*12750*/  MOV R195, R193 ;  /* 0x000000c100c37202 */ /* 0x000fe40000000f00 */
[----:B------:R-:W-:Y:S01]  /*12760*/  MOV R148, R139 ;  /* 0x0000008b00947202 */ /* 0x000fe20000000f00 */
[----:B------:R-:W-:Y:S01]  /*12770*/  IMAD.MOV.U32 R199, RZ, RZ, R138 ;  /* 0x000000ffffc77224 */ /* 0x000fe200078e008a */
[----:B------:R-:W-:Y:S02]  /*12780*/  MOV R138, R195 ;  /* 0x000000c3008a7202 */ /* 0x000fe40000000f00 */
[----:B------:R-:W-:Y:S02]  /*12790*/  MOV R195, R117 ;  /* 0x0000007500c37202 */ /* 0x000fe40000000f00 */
[----:B------:R1:W-:Y:S01]  /*127a0*/  MUFU.EX2 R117, R2 ;  /* 0x0000000200757308 */ /* 0x0003e20000000800 */
[----:B------:R-:W-:Y:S02]  /*127b0*/  MOV R139, R137 ;  /* 0x00000089008b7202 */ /* 0x000fe40000000f00 */
[----:B------:R-:W-:Y:S02]  /*127c0*/  MOV R137, R237 ;  /* 0x000000ed00897202 */ /* 0x000fe40000000f00 */
[----:B------:R-:W-:Y:S02]  /*127d0*/  MOV R193, R236 ;  /* 0x000000ec00c17202 */ /* 0x000fe40000000f00 */
[----:B------:R3:W5:Y:S04]  /*127e0*/  LDL.LU R236, [R1+0x88] ;  /* 0x0000880001ec7983 */ /* 0x0007680000300800 */
[----:B------:R3:W5:Y:S01]  /*127f0*/  LDL.LU R237, [R1+0x84] ;  /* 0x0000840001ed7983 */ /* 0x0007620000300800 */
[--C-:B-1----:R-:W-:Y:S01]  /*12800*/  FFMA.FTZ R2, R205, c[0x0][0x2d0], -R77.reuse ;  /* 0x0000b400cd027a23 */ /* 0x102fe2000001084d */
[----:B------:R-:W-:Y:S02]  /*12810*/  MOV R205, R151 ;  /* 0x0000009700cd7202 */ /* 0x000fe40000000f00 */
[----:B------:R-:W-:Y:S02]  /*12820*/  MOV R151, R150 ;  /* 0x0000009600977202 */ /* 0x000fe40000000f00 */
[----:B------:R-:W-:Y:S01]  /*12830*/  MOV R150, R149 ;  /* 0x0000009500967202 */ /* 0x000fe20000000f00 */
[----:B------:R-:W-:Y:S01]  /*12840*/  IMAD.MOV.U32 R149, RZ, RZ, R148 ;  /* 0x000000ffff957224 */ /* 0x000fe200078e0094 */
[----:B------:R-:W-:Y:S02]  /*12850*/  MOV R148, R199 ;  /* 0x000000c700947202 */ /* 0x000fe40000000f00 */
[----:B------:R-:W-:Y:S02]  /*12860*/  MOV R199, R139 ;  /* 0x0000008b00c77202 */ /* 0x000fe40000000f00 */
[----:B------:R-:W-:Y:S02]  /*12870*/  MOV R139, R138 ;  /* 0x0000008a008b7202 */ /* 0x000fe40000000f00 */
[----:B------:R-:W-:Y:S02]  /*12880*/  MOV R138, R137 ;  /* 0x00000089008a7202 */ /* 0x000fe40000000f00 */
[----:B------:R-:W-:Y:S02]  /*12890*/  MOV R137, R185 ;  /* 0x000000b900897202 */ /* 0x000fe40000000f00 */
[----:B------:R-:W-:Y:S02]  /*128a0*/  MOV R185, R115 ;  /* 0x0000007300b97202 */ /* 0x000fe40000000f00 */
[----:B------:R1:W2:Y:S01]  /*128b0*/  MUFU.EX2 R115, R2 ;  /* 0x0000000200737308 */ /* 0x0002a20000000800 */
[----:B------:R-:W-:Y:S02]  /*128c0*/  MOV R206, R151 ;  /* 0x0000009700ce7202 */ /* 0x000fe40000000f00 */
[----:B------:R-:W-:Y:S02]  /*128d0*/  MOV R151, R149 ;  /* 0x0000009500977202 */ /* 0x000fe40000000f00 */
[----:B------:R-:W-:Y:S02]  /*128e0*/  MOV R149, R199 ;  /* 0x000000c700957202 */ /* 0x000fe40000000f00 */
[----:B------:R-:W-:Y:S02]  /*128f0*/  MOV R199, R138 ;  /* 0x0000008a00c77202 */ /* 0x000fe40000000f00 */
[----:B------:R-:W-:Y:S02]  /*12900*/  MOV R138, R129 ;  /* 0x00000081008a7202 */ /* 0x000fe40000000f00 */
[----:B------:R-:W-:Y:S02]  /*12910*/  MOV R129, R238 ;  /* 0x000000ee00817202 */ /* 0x000fe40000000f00 */
[----:B------:R3:W5:Y:S01]  /*12920*/  LDL.LU R238, [R1+0x80] ;  /* 0x0000800001ee7983 */ /* 0x0007620000300800 */
[--C-:B-1----:R-:W-:Y:S01]  /*12930*/  FFMA.FTZ R2, R205, c[0x0][0x2d0], -R77.reuse ;  /* 0x0000b400cd027a23 */ /* 0x102fe2000001084d */
[----:B--2---:R-:W-:Y:S01]  /*12940*/  F2FP.PACK_AB R85, R115, R117 ;  /* 0x000000757355723e */ /* 0x004fe200000000ff */
[----:B------:R-:W-:Y:S01]  /*12950*/  IMAD.MOV.U32 R205, RZ, RZ, R150 ;  /* 0x000000ffffcd7224 */ /* 0x000fe200078e0096 */
[----:B------:R-:W-:Y:S02]  /*12960*/  MOV R150, R148 ;  /* 0x0000009400967202 */ /* 0x000fe40000000f00 */
[----:B------:R-:W-:Y:S02]  /*12970*/  MOV R148, R139 ;  /* 0x0000008b00947202 */ /* 0x000fe40000000f00 */
[----:B------:R-:W-:Y:S01]  /*12980*/  MOV R139, R137 ;  /* 0x00000089008b7202 */ /* 0x000fe20000000f00 */
[----:B------:R-:W-:Y:S02]  /*12990*/  IMAD.MOV.U32 R137, RZ, RZ, R116 ;  /* 0x000000ffff897224 */ /* 0x000fe400078e0074 */
[----:B------:R1:W-:Y:S02]  /*129a0*/  MUFU.EX2 R116, R2 ;  /* 0x0000000200747308 */ /* 0x0003e40000000800 */
[----:B-1----:R-:W-:Y:S01]  /*129b0*/  FFMA.FTZ R2, R206, c[0x0][0x2d0], -R77 ;  /* 0x0000b400ce027a23 */ /* 0x002fe2000001084d */
[----:B------:R-:W-:Y:S02]  /*129c0*/  MOV R206, R205 ;  /* 0x000000cd00ce7202 */ /* 0x000fe40000000f00 */
[----:B------:R-:W-:Y:S02]  /*129d0*/  MOV R205, R151 ;  /* 0x0000009700cd7202 */ /* 0x000fe40000000f00 */
[----:B------:R-:W-:Y:S01]  /*129e0*/  MOV R151, R150 ;  /* 0x0000009600977202 */ /* 0x000fe20000000f00 */
[----:B------:R-:W-:Y:S01]  /*129f0*/  FFMA.FTZ R3, R206, c[0x0][0x2d0], -R79 ;  /* 0x0000b400ce037a23 */ /* 0x000fe2000001084f */
[----:B------:R-:W-:Y:S02]  /*12a00*/  MOV R150, R149 ;  /* 0x0000009500967202 */ /* 0x000fe40000000f00 */
[----:B------:R-:W-:Y:S01]  /*12a10*/  MOV R149, R148 ;  /* 0x0000009400957202 */ /* 0x000fe20000000f00 */
[----:B------:R-:W-:Y:S01]  /*12a20*/  MUFU.EX2 R160, R3 ;  /* 0x0000000300a07308 */ /* 0x000fe20000000800 */
[----:B------:R-:W-:Y:S01]  /*12a30*/  MOV R148, R199 ;  /* 0x000000c700947202 */ /* 0x000fe20000000f00 */
[----:B------:R-:W-:Y:S01]  /*12a40*/  IMAD.MOV.U32 R199, RZ, RZ, R139 ;  /* 0x000000ffffc77224 */ /* 0x000fe200078e008b */
[----:B------:R-:W-:Y:S02]  /*12a50*/  MOV R139, R138 ;  /* 0x0000008a008b7202 */ /* 0x000fe40000000f00 */
[----:B------:R-:W-:Y:S02]  /*12a60*/  MOV R138, R137 ;  /* 0x00000089008a7202 */ /* 0x000fe40000000f00 */
[----:B------:R-:W-:Y:S02]  /*12a70*/  MOV R137, R129 ;  /* 0x0000008100897202 */ /* 0x000fe40000000f00 */
[----:B------:R-:W-:Y:S02]  /*12a80*/  MOV R129, R114 ;  /* 0x0000007200817202 */ /* 0x000fe40000000f00 */
[----:B------:R1:W2:Y:S01]  /*12a90*/  MUFU.EX2 R114, R2 ;  /* 0x0000000200727308 */ /* 0x0002a20000000800 */
        /* <DEDUP_REMOVED lines=13> */
[----:B------:R-:W-:Y:S01]  /*12b70*/  IMAD.MOV.U32 R205, RZ, RZ, R151 ;  /* 0x000000ffffcd7224 */ /* 0x000fe200078e0097 */
[----:B------:R-:W-:Y:S01]  /*12b80*/  MOV R151, R150 ;  /* 0x0000009600977202 */ /* 0x000fe20000000f00 */
[----:B------:R1:W4:Y:S01]  /*12b90*/  MUFU.EX2 R210, R2 ;  /* 0x0000000200d27308 */ /* 0x0003220000000800 */
[----:B------:R-:W-:Y:S02]  /*12ba0*/  MOV R150, R149 ;  /* 0x0000009500967202 */ /* 0x000fe40000000f00 */
[----:B------:R-:W-:Y:S02]  /*12bb0*/  MOV R149, R148 ;  /* 0x0000009400957202 */ /* 0x000fe40000000f00 */
[----:B------:R-:W-:Y:S02]  /*12bc0*/  MOV R148, R199 ;  /* 0x000000c700947202 */ /* 0x000fe40000000f00 */
[----:B------:R-:W-:Y:S02]  /*12bd0*/  MOV R199, R139 ;  /* 0x0000008b00c77202 */ /* 0x000fe40000000f00 */
[----:B------:R-:W-:Y:S02]  /*12be0*/  MOV R139, R138 ;  /* 0x0000008a008b7202 */ /* 0x000fe40000000f00 */
[----:B------:R-:W-:Y:S01]  /*12bf0*/  MOV R138, R137 ;  /* 0x00000089008a7202 */ /* 0x000fe20000000f00 */
[----:B------:R-:W-:Y:S01]  /*12c00*/  IMAD.MOV.U32 R137, RZ, RZ, R134 ;  /* 0x000000ffff897224 */ /* 0x000fe200078e0086 */
[----:B------:R-:W-:Y:S02]  /*12c10*/  MOV R134, R240 ;  /* 0x000000f000867202 */ /* 0x000fe40000000f00 */
[----:B------:R3:W5:Y:S01]  /*12c20*/  LDL.LU R240, [R1+0x78] ;  /* 0x0000780001f07983 */ /* 0x0007620000300800 */
[----:B--2---:R-:W-:Y:S07]  /*12c30*/  F2FP.PACK_AB R87, R114, R116 ;  /* 0x000000747257723e */ /* 0x004fee00000000ff */
[C---:B------:R-:W-:Y:S04]  /*12c40*/  HMMA.16816.F32 R8, R84.reuse, R88, R8 ;  /* 0x000000585408723c */ /* 0x040fe80000001808 */
[----:B-1----:R-:W-:Y:S01]  /*12c50*/  FFMA.FTZ R2, R206, c[0x0][0x2d0], -R79 ;  /* 0x0000b400ce027a23 */ /* 0x002fe2000001084f */
[----:B------:R-:W-:Y:S02]  /*12c60*/  MOV R206, R205 ;  /* 0x000000cd00ce7202 */ /* 0x000fe40000000f00 */
[----:B------:R-:W-:Y:S01]  /*12c70*/  MOV R205, R151 ;  /* 0x0000009700cd7202 */ /* 0x000fe20000000f00 */
[-C--:B------:R-:W-:Y:S01]  /*12c80*/  HMMA.16816.F32 R12, R84, R90.reuse, R12 ;  /* 0x0000005a540c723c */ /* 0x080fe2000000180c */
[----:B------:R1:W-:Y:S03]  /*12c90*/  MUFU.EX2 R211, R2 ;  /* 0x0000000200d37308 */ /* 0x0003e60000000800 */
[----:B------:R-:W-:Y:S02]  /*12ca0*/  MOV R151, R150 ;  /* 0x0000009600977202 */ /* 0x000fe40000000f00 */
[----:B------:R-:W-:Y:S02]  /*12cb0*/  MOV R150, R149 ;  /* 0x0000009500967202 */ /* 0x000fe40000000f00 */
[C---:B------:R-:W-:Y:S01]  /*12cc0*/  HMMA.16816.F32 R16, R80.reuse, R90, R16 ;  /* 0x0000005a5010723c */ /* 0x040fe20000001810 */
[----:B------:R-:W2:Y:S03]  /*12cd0*/  LDSM.16.MT88.4 R88, [R226+0x1900] ;  /* 0x00190000e258783b */ /* 0x000ea60000004200 */
[----:B------:R-:W-:Y:S02]  /*12ce0*/  MOV R149, R148 ;  /* 0x0000009400957202 */ /* 0x000fe40000000f00 */
[----:B------:R-:W-:Y:S01]  /*12cf0*/  MOV R148, R199 ;  /* 0x000000c700947202 */ /* 0x000fe20000000f00 */
[----:B------:R-:W-:Y:S01]  /*12d00*/  IMAD.MOV.U32 R199, RZ, RZ, R139 ;  /* 0x000000ffffc77224 */ /* 0x000fe200078e008b */
[-C--:B------:R-:W-:Y:S04]  /*12d10*/  HMMA.16816.F32 R20, R80, R92.reuse, R20 ;  /* 0x0000005c5014723c */ /* 0x080fe80000001814 */
[----:B------:R-:W-:Y:S02]  /*12d20*/  MOV R139, R138 ;  /* 0x0000008a008b7202 */ /* 0x000fe40000000f00 */
[----:B------:R-:W-:Y:S02]  /*12d30*/  MOV R138, R233 ;  /* 0x000000e9008a7202 */ /* 0x000fe40000000f00 */
[C---:B------:R-:W-:Y:S01]  /*12d40*/  HMMA.16816.F32 R24, R84.reuse, R92, R24 ;  /* 0x0000005c5418723c */ /* 0x040fe20000001818 */
[----:B------:R3:W5:Y:S03]  /*12d50*/  LDL.LU R233, [R1+0x74] ;  /* 0x0000740001e97983 */ /* 0x0007660000300800 */
[----:B-1----:R-:W-:Y:S01]  /*12d60*/  FFMA.FTZ R2, R206, c[0x0][0x2d0], -R79 ;  /* 0x0000b400ce027a23 */ /* 0x002fe2000001084f */
[----:B------:R-:W-:Y:S02]  /*12d70*/  MOV R206, R205 ;  /* 0x000000cd00ce7202 */ /* 0x000fe40000000f00 */
[----:B------:R-:W-:Y:S01]  /*12d80*/  MOV R205, R151 ;  /* 0x0000009700cd7202 */ /* 0x000fe20000000f00 */
[-C--:B------:R-:W-:Y:S01]  /*12d90*/  HMMA.16816.F32 R28, R84, R94.reuse, R28 ;  /* 0x0000005e541c723c */ /* 0x080fe2000000181c */
[----:B------:R1:W1:Y:S03]  /*12da0*/  MUFU.EX2 R209, R2 ;  /* 0x0000000200d17308 */ /* 0x0002660000000800 */
[----:B------:R-:W-:Y:S02]  /*12db0*/  MOV R151, R150 ;  /* 0x0000009600977202 */ /* 0x000fe40000000f00 */
[----:B------:R-:W-:Y:S02]  /*12dc0*/  MOV R150, R149 ;  /* 0x0000009500967202 */ /* 0x000fe40000000f00 */
[C---:B------:R-:W-:Y:S01]  /*12dd0*/  HMMA.16816.F32 R32, R80.reuse, R94, R32 ;  /* 0x0000005e5020723c */ /* 0x040fe20000001820 */
[----:B------:R-:W3:Y:S03]  /*12de0*/  LDSM.16.MT88.4 R92, [R224+0x2100] ;  /* 0x00210000e05c783b */ /* 0x000ee60000004200 */
[----:B------:R-:W-:Y:S01]  /*12df0*/  MOV R149, R148 ;  /* 0x0000009400957202 */ /* 0x000fe20000000f00 */
[----:B------:R-:W-:Y:S01]  /*12e00*/  IMAD.MOV.U32 R148, RZ, RZ, R199 ;  /* 0x000000ffff947224 */ /* 0x000fe200078e00c7 */
[----:B------:R-:W-:Y:S02]  /*12e10*/  MOV R199, R139 ;  /* 0x0000008b00c77202 */ /* 0x000fe40000000f00 */
[-C--:B------:R-:W-:Y:S04]  /*12e20*/  HMMA.16816.F32 R36, R80, R96.reuse, R36 ;  /* 0x000000605024723c */ /* 0x080fe80000001824 */
[----:B------:R-:W-:Y:S02]  /*12e30*/  MOV R139, R138 ;  /* 0x0000008a008b7202 */ /* 0x000fe40000000f00 */
[----:B------:R-:W-:Y:S02]  /*12e40*/  MOV R138, R136 ;  /* 0x00000088008a7202 */ /* 0x000fe40000000f00 */
[C---:B------:R-:W-:Y:S04]  /*12e50*/  HMMA.16816.F32 R40, R84.reuse, R96, R40 ;  /* 0x000000605428723c */ /* 0x040fe80000001828 */
[----:B-1----:R-:W-:Y:S01]  /*12e60*/  FFMA.FTZ R2, R206, c[0x0][0x2d0], -R78 ;  /* 0x0000b400ce027a23 */ /* 0x002fe2000001084e */
[----:B------:R-:W-:Y:S02]  /*12e70*/  MOV R206, R205 ;  /* 0x000000cd00ce7202 */ /* 0x000fe40000000f00 */
[----:B------:R-:W-:Y:S01]  /*12e80*/  MOV R205, R151 ;  /* 0x0000009700cd7202 */ /* 0x000fe20000000f00 */
[-C--:B------:R-:W-:Y:S01]  /*12e90*/  HMMA.16816.F32 R44, R84, R98.reuse, R44 ;  /* 0x00000062542c723c */ /* 0x080fe2000000182c */
[----:B------:R1:W-:Y:S03]  /*12ea0*/  MUFU.EX2 R208, R2 ;  /* 0x0000000200d07308 */ /* 0x0003e60000000800 */
[----:B------:R-:W-:Y:S01]  /*12eb0*/  MOV R164, R205 ;  /* 0x000000cd00a47202 */ /* 0x000fe20000000f00 */
[----:B------:R-:W-:Y:S01]  /*12ec0*/  IMAD.MOV.U32 R151, RZ, RZ, R150 ;  /* 0x000000ffff977224 */ /* 0x000fe200078e0096 */
[----:B------:R-:W-:Y:S02]  /*12ed0*/  MOV R150, R149 ;  /* 0x0000009500967202 */ /* 0x000fe40000000f00 */
[C---:B------:R-:W-:Y:S01]  /*12ee0*/  HMMA.16816.F32 R48, R80.reuse, R98, R48 ;  /* 0x000000625030723c */ /* 0x040fe20000001830 */
[----:B------:R-:W-:Y:S03]  /*12ef0*/  LDSM.16.MT88.4 R96, [R225+0x2100] ;  /* 0x00210000e160783b */ /* 0x000fe60000004200 */
[----:B------:R-:W-:Y:S01]  /*12f00*/  IMAD.MOV.U32 R205, RZ, RZ, R151 ;  /* 0x000000ffffcd7224 */ /* 0x000fe200078e0097 */
[----:B------:R-:W-:Y:S02]  /*12f10*/  MOV R151, R150 ;  /* 0x0000009600977202 */ /* 0x000fe40000000f00 */
[----:B------:R-:W-:Y:S01]  /*12f20*/  MOV R149, R148 ;  /* 0x0000009400957202 */ /* 0x000fe20000000f00 */
[-C--:B--2---:R-:W-:Y:S04]  /*12f30*/  HMMA.16816.F32 R52, R80, R88.reuse, R52 ;  /* 0x000000585034723c */ /* 0x084fe80000001834 */
[----:B------:R-:W-:Y:S02]  /*12f40*/  MOV R150, R149 ;  /* 0x0000009500967202 */ /* 0x000fe40000000f00 */
[----:B------:R-:W-:Y:S02]  /*12f50*/  MOV R148, R199 ;  /* 0x000000c700947202 */ /* 0x000fe40000000f00 */
[----:B------:R-:W-:Y:S01]  /*12f60*/  MOV R199, R139 ;  /* 0x0000008b00c77202 */ /* 0x000fe20000000f00 */
[--C-:B-1----:R-:W-:Y:S01]  /*12f70*/  FFMA.FTZ R2, R206, c[0x0][0x2d0], -R78.reuse ;  /* 0x0000b400ce027a23 */ /* 0x102fe2000001084e */
[C---:B------:R-:W-:Y:S03]  /*12f80*/  HMMA.16816.F32 R56, R84.reuse, R88, R56 ;  /* 0x000000585438723c */ /* 0x040fe60000001838 */
[----:B------:R1:W2:Y:S01]  /*12f90*/  MUFU.EX2 R206, R2 ;  /* 0x0000000200ce7308 */ /* 0x0002a20000000800 */
[----:B------:R-:W-:Y:S02]  /*12fa0*/  MOV R149, R148 ;  /* 0x0000009400957202 */ /* 0x000fe40000000f00 */
[----:B------:R-:W-:Y:S02]  /*12fb0*/  MOV R148, R199 ;  /* 0x000000c700947202 */ /* 0x000fe40000000f00 */
[----:B------:R-:W-:Y:S01]  /*12fc0*/  MOV R139, R138 ;  /* 0x0000008a008b7202 */ /* 0x000fe20000000f00 */
[-C--:B------:R-:W-:Y:S03]  /*12fd0*/  HMMA.16816.F32 R60, R84, R90.reuse, R60 ;  /* 0x0000005a543c723c */ /* 0x080fe6000000183c */
[----:B------:R-:W-:Y:S02]  /*12fe0*/  MOV R199, R139 ;  /* 0x0000008b00c77202 */ /* 0x000fe40000000f00 */
[----:B------:R-:W-:Y:S02]  /*12ff0*/  MOV R136, R110 ;  /* 0x0000006e00887202 */ /* 0x000fe40000000f00 */
[----:B------:R-:W-:Y:S01]  /*13000*/  MOV R110, R234 ;  /* 0x000000ea006e7202 */ /* 0x000fe20000000f00 */
[----:B------:R-:W-:Y:S01]  /*13010*/  HMMA.16816.F32 R64, R80, R90, R64 ;  /* 0x0000005a5040723c */ /* 0x000fe20000001840 */
[----:B------:R3:W5:Y:S03]  /*13020*/  LDL.LU R234, [R1+0x70] ;  /* 0x0000700001ea7983 */ /* 0x0007660000300800 */
[----:B------:R-:W-:Y:S01]  /*13030*/  MOV R138, R119 ;  /* 0x00000077008a7202 */ /* 0x000fe20000000f00 */
[----:B------:R-:W3:Y:S02]  /*13040*/  LDSM.16.MT88.4 R88, [R227+0x2100] ;  /* 0x00210000e358783b */ /* 0x000ee40000004200 */
[----:B----4-:R-:W-:Y:S02]  /*13050*/  F2FP.PACK_AB R80, R210, R160 ;  /* 0x000000a0d250723e */ /* 0x010fe400000000ff */
[----:B------:R-:W-:Y:S03]  /*13060*/  MOV R139, R138 ;  /* 0x0000008a008b7202 */ /* 0x000fe60000000f00 */
[--C-:B-1----:R-:W-:Y:S01]  /*13070*/  FFMA.FTZ R2, R164, c[0x0][0x2d0], -R78.reuse ;  /* 0x0000b400a4027a23 */ /* 0x102fe2000001084e */
[----:B------:R1:W5:Y:S01]  /*13080*/  LDL.LU R119, [R1+0x6c] ;  /* 0x00006c0001777983 */ /* 0x0003620000300800 */
[----:B------:R-:W-:Y:S02]  /*13090*/  F2FP.PACK_AB R82, R209, R211 ;  /* 0x000000d3d152723e */ /* 0x000fe400000000ff */
[----:B------:R4:W-:Y:S01]  /*130a0*/  MUFU.EX2 R207, R2 ;  /* 0x0000000200cf7308 */ /* 0x0009e20000000800 */
[----:B------:R-:W-:Y:S01]  /*130b0*/  MOV R138, R195 ;  /* 0x000000c3008a7202 */ /* 0x000fe20000000f00 */
[----:B------:R-:W-:Y:S01]  /*130c0*/  IMAD.MOV.U32 R195, RZ, RZ, R135 ;  /* 0x000000ffffc37224 */ /* 0x000fe200078e0087 */
[----:B------:R-:W-:Y:S01]  /*130d0*/  MOV R135, R194 ;  /* 0x000000c200877202 */ /* 0x000fe20000000f00 */
[----:B------:R-:W-:Y:S01]  /*130e0*/  LDSM.16.MT88.4 R164, [R225+0x3100] ;  /* 0x00310000e1a4783b */ /* 0x000fe20000004200 */
[----:B------:R-:W-:Y:S02]  /*130f0*/  MOV R194, R230 ;  /* 0x000000e600c27202 */ /* 0x000fe40000000f00 */
[----:B--2---:R-:W-:Y:S05]  /*13100*/  F2FP.PACK_AB R81, R206, R208 ;  /* 0x000000d0ce51723e */ /* 0x004fea00000000ff */
[----:B------:R1:W5:Y:S01]  /*13110*/  LDL.LU R230, [R1+0x68] ;  /* 0x0000680001e67983 */ /* 0x0003620000300800 */
[----:B----4-:R-:W-:Y:S04]  /*13120*/  FFMA.FTZ R2, R205, c[0x0][0x2d0], -R78 ;  /* 0x0000b400cd027a23 */ /* 0x010fe8000001084e */
[----:B------:R2:W4:Y:S02]  /*13130*/  MUFU.EX2 R205, R2 ;  /* 0x0000000200cd7308 */ /* 0x0005240000000800 */
[--C-:B--2---:R-:W-:Y:S01]  /*13140*/  FFMA.FTZ R2, R151, c[0x0][0x2d0], -R105.reuse ;  /* 0x0000b40097027a23 */ /* 0x104fe20000010869 */
[----:B----4-:R-:W-:Y:S07]  /*13150*/  F2FP.PACK_AB R83, R205, R207 ;  /* 0x000000cfcd53723e */ /* 0x010fee00000000ff */
[----:B------:R2:W-:Y:S01]  /*13160*/  MUFU.EX2 R171, R2 ;  /* 0x0000000200ab7308 */ /* 0x0005e20000000800 */
[-C--:B---3--:R-:W-:Y:S03]  /*13170*/  HMMA.16816.F32 R4, R80, R92.reuse, R4 ;  /* 0x0000005c5004723c */ /* 0x088fe60000001804 */
[--C-:B--2---:R-:W-:Y:S06]  /*13180*/  FFMA.FTZ R2, R150, c[0x0][0x2d0], -R105.reuse ;  /* 0x0000b40096027a23 */ /* 0x104fec0000010869 */
[----:B------:R2:W3:Y:S03]  /*13190*/  MUFU.EX2 R169, R2 ;  /* 0x0000000200a97308 */ /* 0x0004e60000000800 */
[--C-:B--2---:R-:W-:Y:S01]  /*131a0*/  FFMA.FTZ R2, R149, c[0x0][0x2d0], -R105.reuse ;  /* 0x0000b40095027a23 */ /* 0x104fe20000010869 */
[----:B---3--:R-:W-:Y:S06]  /*131b0*/  F2FP.PACK_AB R84, R169, R171 ;  /* 0x000000aba954723e */ /* 0x008fec00000000ff */
[----:B------:R2:W-:Y:S02]  /*131c0*/  MUFU.EX2 R170, R2 ;  /* 0x0000000200aa7308 */ /* 0x0005e40000000800 */
[----:B--2---:R-:W-:Y:S08]  /*131d0*/  FFMA.FTZ R2, R148, c[0x0][0x2d0], -R105 ;  /* 0x0000b40094027a23 */ /* 0x004ff00000010869 */
[----:B------:R2:W3:Y:S02]  /*131e0*/  MUFU.EX2 R168, R2 ;  /* 0x0000000200a87308 */ /* 0x0004e40000000800 */
[--C-:B--2---:R-:W-:Y:S01]  /*131f0*/  FFMA.FTZ R2, R137, c[0x0][0x2d0], -R77.reuse ;  /* 0x0000b40089027a23 */ /* 0x104fe2000001084d */
[----:B------:R-:W-:Y:S02]  /*13200*/  MOV R137, R134 ;  /* 0x0000008600897202 */ /* 0x000fe40000000f00 */
[----:B------:R-:W-:Y:S05]  /*13210*/  MOV R134, R112 ;  /* 0x0000007000867202 */ /* 0x000fea0000000f00 */
[----:B------:R2:W-:Y:S01]  /*13220*/  MUFU.EX2 R112, R2 ;  /* 0x0000000200707308 */ /* 0x0005e20000000800 */
[----:B---3--:R-:W-:Y:S01]  /*13230*/  F2FP.PACK_AB R86, R168, R170 ;  /* 0x000000aaa856723e */ /* 0x008fe200000000ff */
[----:B--2---:R-:W-:Y:S01]  /*13240*/  FFMA.FTZ R2, R199, c[0x0][0x2d0], -R77 ;  /* 0x0000b400c7027a23 */ /* 0x004fe2000001084d */
[----:B------:R-:W-:Y:S07]  /*13250*/  MOV R199, R110 ;  /* 0x0000006e00c77202 */ /* 0x000fee0000000f00 */
[----:B------:R2:W3:Y:S01]  /*13260*/  MUFU.EX2 R110, R2 ;  /* 0x00000002006e7308 */ /* 0x0004e20000000800 */
[----:B------:R-:W-:Y:S09]  /*13270*/  FFMA.FTZ R3, R199, c[0x0][0x2d0], -R79 ;  /* 0x0000b400c7037a23 */ /* 0x000ff2000001084f */
[----:B------:R4:W-:Y:S01]  /*13280*/  MUFU.EX2 R203, R3 ;  /* 0x0000000300cb7308 */ /* 0x0009e20000000800 */
[----:B--2---:R-:W-:Y:S01]  /*13290*/  FFMA.FTZ R2, R139, c[0x0][0x2d0], -R77 ;  /* 0x0000b4008b027a23 */ /* 0x004fe2000001084d */
[----:B------:R-:W-:Y:S02]  /*132a0*/  MOV R139, R138 ;  /* 0x0000008a008b7202 */ /* 0x000fe40000000f00 */
[----:B------:R-:W-:Y:S01]  /*132b0*/  MOV R138, R133 ;  /* 0x00000085008a7202 */ /* 0x000fe20000000f00 */
[----:B------:R-:W-:Y:S01]  /*132c0*/  IMAD.MOV.U32 R133, RZ, RZ, R132 ;  /* 0x000000ffff857224 */ /* 0x000fe200078e0084 */
[----:B------:R-:W-:Y:S02]  /*132d0*/  MOV R132, R131 ;  /* 0x0000008300847202 */ /* 0x000fe40000000f00 */
[----:B------:R-:W-:Y:S02]  /*132e0*/  MOV R131, R130 ;  /* 0x0000008200837202 */ /* 0x000fe40000000f00 */
[----:B------:R-:W-:Y:S01]  /*132f0*/  MOV R130, R129 ;  /* 0x0000008100827202 */ /* 0x000fe20000000f00 */
[----:B----4-:R-:W-:Y:S01]  /*13300*/  FFMA.FTZ R3, R107, c[0x0][0x2d0], -R105 ;  /* 0x0000b4006b037a23 */ /* 0x010fe20000010869 */
[----:B------:R-:W-:Y:S02]  /*13310*/  MOV R129, R128 ;  /* 0x0000008000817202 */ /* 0x000fe40000000f00 */
[----:B------:R-:W-:Y:S02]  /*13320*/  MOV R128, R126 ;  /* 0x0000007e00807202 */ /* 0x000fe40000000f00 */
[----:B------:R-:W-:Y:S02]  /*13330*/  MOV R126, R111 ;  /* 0x0000006f007e7202 */ /* 0x000fe40000000f00 */
[----:B------:R2:W-:Y:S01]  /*13340*/  MUFU.EX2 R111, R2 ;  /* 0x00000002006f7308 */ /* 0x0005e20000000800 */
[----:B---3--:R-:W-:Y:S01]  /*13350*/  F2FP.PACK_AB R85, R110, R112 ;  /* 0x000000706e55723e */ /* 0x008fe200000000ff */
[----:B--2---:R-:W-:Y:S01]  /*13360*/  FFMA.FTZ R2, R137, c[0x0][0x2d0], -R77 ;  /* 0x0000b40089027a23 */ /* 0x004fe2000001084d */
[----:B------:R-:W-:Y:S01]  /*13370*/  MOV R137, R134 ;  /* 0x0000008600897202 */ /* 0x000fe20000000f00 */
[----:B------:R-:W-:Y:S06]  /*13380*/  IMAD.MOV.U32 R134, RZ, RZ, R113 ;  /* 0x000000ffff867224 */ /* 0x000fec00078e0071 */
[----:B------:R2:W3:Y:S02]  /*13390*/  MUFU.EX2 R113, R2 ;  /* 0x0000000200717308 */ /* 0x0004e40000000800 */
[--C-:B--2---:R-:W-:Y:S01]  /*133a0*/  FFMA.FTZ R2, R139, c[0x0][0x2d0], -R79.reuse ;  /* 0x0000b4008b027a23 */ /* 0x104fe2000001084f */
[----:B---3--:R-:W-:Y:S07]  /*133b0*/  F2FP.PACK_AB R87, R113, R111 ;  /* 0x0000006f7157723e */ /* 0x008fee00000000ff */
[----:B------:R2:W-:Y:S01]  /*133c0*/  MUFU.EX2 R175, R2 ;  /* 0x0000000200af7308 */ /* 0x0005e20000000800 */
[C---:B------:R-:W-:Y:S08]  /*133d0*/  HMMA.16816.F32 R8, R84.reuse, R92, R8 ;  /* 0x0000005c5408723c */ /* 0x040ff00000001808 */
[-C--:B------:R-:W-:Y:S08]  /*133e0*/  HMMA.16816.F32 R12, R84, R94.reuse, R12 ;  /* 0x0000005e540c723c */ /* 0x080ff0000000180c */
[C---:B------:R-:W-:Y:S01]  /*133f0*/  HMMA.16816.F32 R16, R80.reuse, R94, R16 ;  /* 0x0000005e5010723c */ /* 0x040fe20000001810 */
[----:B------:R-:W3:Y:S03]  /*13400*/  LDSM.16.MT88.4 R92, [R226+0x2100] ;  /* 0x00210000e25c783b */ /* 0x000ee60000004200 */
[--C-:B--2---:R-:W-:Y:S04]  /*13410*/  FFMA.FTZ R2, R138, c[0x0][0x2d0], -R79.reuse ;  /* 0x0000b4008a027a23 */ /* 0x104fe8000001084f */
[-C--:B------:R-:W-:Y:S01]  /*13420*/  HMMA.16816.F32 R20, R80, R88.reuse, R20 ;  /* 0x000000585014723c */ /* 0x080fe20000001814 */
[----:B------:R2:W-:Y:S07]  /*13430*/  MUFU.EX2 R202, R2 ;  /* 0x0000000200ca7308 */ /* 0x0005ee0000000800 */
[C---:B------:R-:W-:Y:S08]  /*13440*/  HMMA.16816.F32 R24, R84.reuse, R88, R24 ;  /* 0x000000585418723c */ /* 0x040ff00000001818 */
[-C--:B------:R-:W-:Y:S08]  /*13450*/  HMMA.16816.F32 R28, R84, R90.reuse, R28 ;  /* 0x0000005a541c723c */ /* 0x080ff0000000181c */
[C---:B------:R-:W-:Y:S01]  /*13460*/  HMMA.16816.F32 R32, R80.reuse, R90, R32 ;  /* 0x0000005a5020723c */ /* 0x040fe20000001820 */
[----:B------:R-:W4:Y:S03]  /*13470*/  LDSM.16.MT88.4 R88, [R224+0x2900] ;  /* 0x00290000e058783b */ /* 0x000f260000004200 */
[----:B--2---:R-:W-:Y:S04]  /*13480*/  FFMA.FTZ R2, R137, c[0x0][0x2d0], -R79 ;  /* 0x0000b40089027a23 */ /* 0x004fe8000001084f */
[-C--:B------:R-:W-:Y:S01]  /*13490*/  HMMA.16816.F32 R36, R80, R96.reuse, R36 ;  /* 0x000000605024723c */ /* 0x080fe20000001824 */
[----:B------:R2:W-:Y:S07]  /*134a0*/  MUFU.EX2 R199, R2 ;  /* 0x0000000200c77308 */ /* 0x0005ee0000000800 */
[C---:B------:R-:W-:Y:S08]  /*134b0*/  HMMA.16816.F32 R40, R84.reuse, R96, R40 ;  /* 0x000000605428723c */ /* 0x040ff00000001828 */
[-C--:B------:R-:W-:Y:S08]  /*134c0*/  HMMA.16816.F32 R44, R84, R98.reuse, R44 ;  /* 0x00000062542c723c */ /* 0x080ff0000000182c */
[C---:B------:R-:W-:Y:S01]  /*134d0*/  HMMA.16816.F32 R48, R80.reuse, R98, R48 ;  /* 0x000000625030723c */ /* 0x040fe20000001830 */
[----:B------:R-:W1:Y:S03]  /*134e0*/  LDSM.16.MT88.4 R96, [R227+0x2900] ;  /* 0x00290000e360783b */ /* 0x000e660000004200 */
[--C-:B--2---:R-:W-:Y:S01]  /*134f0*/  FFMA.FTZ R2, R136, c[0x0][0x2d0], -R78.reuse ;  /* 0x0000b40088027a23 */ /* 0x104fe2000001084e */
[----:B------:R-:W-:Y:S03]  /*13500*/  MOV R136, R189 ;  /* 0x000000bd00887202 */ /* 0x000fe60000000f00 */
[-C--:B---3--:R-:W-:Y:S01]  /*13510*/  HMMA.16816.F32 R52, R80, R92.reuse, R52 ;  /* 0x0000005c5034723c */ /* 0x088fe20000001834 */
[----:B------:R2:W-:Y:S07]  /*13520*/  MUFU.EX2 R174, R2 ;  /* 0x0000000200ae7308 */ /* 0x0005ee0000000800 */
[C---:B------:R-:W-:Y:S08]  /*13530*/  HMMA.16816.F32 R56, R84.reuse, R92, R56 ;  /* 0x0000005c5438723c */ /* 0x040ff00000001838 */
[-C--:B------:R-:W-:Y:S01]  /*13540*/  HMMA.16816.F32 R60, R84, R94.reuse, R60 ;  /* 0x0000005e543c723c */ /* 0x080fe2000000183c */
[----:B------:R-:W3:Y:S07]  /*13550*/  LDSM.16.MT88.4 R84, [R225+0x2900] ;  /* 0x00290000e154783b */ /* 0x000eee0000004200 */
[----:B------:R-:W-:Y:S01]  /*13560*/  HMMA.16816.F32 R64, R80, R94, R64 ;  /* 0x0000005e5040723c */ /* 0x000fe20000001840 */
[----:B------:R-:W1:Y:S03]  /*13570*/  LDSM.16.MT88.4 R92, [R226+0x2900] ;  /* 0x00290000e25c783b */ /* 0x000e660000004200 */
[--C-:B--2---:R-:W-:Y:S04]  /*13580*/  FFMA.FTZ R2, R195, c[0x0][0x2d0], -R78.reuse ;  /* 0x0000b400c3027a23 */ /* 0x104fe8000001084e */
[----:B------:R2:W-:Y:S04]  /*13590*/  MUFU.EX2 R173, R2 ;  /* 0x0000000200ad7308 */ /* 0x0005e80000000800 */
[--C-:B--2---:R-:W-:Y:S06]  /*135a0*/  FFMA.FTZ R2, R135, c[0x0][0x2d0], -R78.reuse ;  /* 0x0000b40087027a23 */ /* 0x104fec000001084e */
[----:B------:R2:W-:Y:S02]  /*135b0*/  MUFU.EX2 R195, R2 ;  /* 0x0000000200c37308 */ /* 0x0005e40000000800 */
[--C-:B--2---:R-:W-:Y:S01]  /*135c0*/  FFMA.FTZ R2, R133, c[0x0][0x2d0], -R78.reuse ;  /* 0x0000b40085027a23 */ /* 0x104fe2000001084e */
        /* <DEDUP_REMOVED lines=8> */
[----:B------:R-:W-:Y:S04]  /*13650*/  MOV R132, R192 ;  /* 0x000000c000847202 */ /* 0x000fe80000000f00 */
[----:B------:R-:W-:Y:S03]  /*13660*/  MOV R138, R132 ;  /* 0x00000084008a7202 */ /* 0x000fe60000000f00 */
[----:B------:R1:W-:Y:S01]  /*13670*/  MUFU.EX2 R192, R3 ;  /* 0x0000000300c07308 */ /* 0x0003e20000000800 */
[----:B--2---:R-:W-:Y:S02]  /*13680*/  FFMA.FTZ R2, R134, c[0x0][0x2d0], -R105 ;  /* 0x0000b40086027a23 */ /* 0x004fe40000010869 */
[----:B------:R-:W-:Y:S01]  /*13690*/  IMAD.MOV.U32 R134, RZ, RZ, R131 ;  /* 0x000000ffff867224 */ /* 0x000fe200078e0083 */
[----:B------:R-:W-:Y:S06]  /*136a0*/  MOV R131, R185 ;  /* 0x000000b900837202 */ /* 0x000fec0000000f00 */
[----:B------:R2:W-:Y:S01]  /*136b0*/  MUFU.EX2 R172, R2 ;  /* 0x0000000200ac7308 */ /* 0x0005e20000000800 */
[----:B------:R-:W-:Y:S02]  /*136c0*/  MOV R185, R108 ;  /* 0x0000006c00b97202 */ /* 0x000fe40000000f00 */
[----:B------:R-:W-:Y:S02]  /*136d0*/  MOV R148, R134 ;  /* 0x0000008600947202 */ /* 0x000fe40000000f00 */
[----:B------:R-:W3:Y:S01]  /*136e0*/  LDL.LU R134, [R1+0x40] ;  /* 0x0000400001867983 */ /* 0x000ee20000300800 */
[----:B-1----:R-:W-:Y:S01]  /*136f0*/  FFMA.FTZ R3, R135, c[0x0][0x2d0], -R79 ;  /* 0x0000b40087037a23 */ /* 0x002fe2000001084f */
[----:B------:R-:W-:Y:S02]  /*13700*/  MOV R137, R131 ;  /* 0x0000008300897202 */ /* 0x000fe40000000f00 */
[----:B------:R-:W-:Y:S01]  /*13710*/  MOV R135, R187 ;  /* 0x000000bb00877202 */ /* 0x000fe20000000f00 */
[----:B------:R1:W-:Y:S01]  /*13720*/  MUFU.EX2 R189, R3 ;  /* 0x0000000300bd7308 */ /* 0x0003e20000000800 */
[----:B--2---:R-:W-:Y:S09]  /*13730*/  FFMA.FTZ R2, R193, c[0x0][0x2d0], -R105 ;  /* 0x0000b400c1027a23 */ /* 0x004ff20000010869 */
[----:B------:R2:W2:Y:S01]  /*13740*/  MUFU.EX2 R193, R2 ;  /* 0x0000000200c17308 */ /* 0x0004a20000000800 */
[----:B-1----:R-:W-:Y:S02]  /*13750*/  FFMA.FTZ R3, R135, c[0x0][0x2d0], -R77 ;  /* 0x0000b40087037a23 */ /* 0x002fe4000001084d */
[----:B--2---:R-:W-:Y:S01]  /*13760*/  FFMA.FTZ R2, R133, c[0x0][0x2d0], -R105 ;  /* 0x0000b40085027a23 */ /* 0x004fe20000010869 */
[----:B------:R-:W-:Y:S02]  /*13770*/  MOV R133, R126 ;  /* 0x0000007e00857202 */ /* 0x000fe40000000f00 */
[----:B------:R-:W-:Y:S02]  /*13780*/  MOV R126, R125 ;  /* 0x0000007d007e7202 */ /* 0x000fe40000000f00 */
[----:B------:R-:W-:Y:S01]  /*13790*/  MOV R125, R191 ;  /* 0x000000bf007d7202 */ /* 0x000fe20000000f00 */
[----:B------:R-:W-:Y:S01]  /*137a0*/  IMAD.MOV.U32 R139, RZ, RZ, R133 ;  /* 0x000000ffff8b7224 */ /* 0x000fe200078e0085 */
[----:B------:R1:W2:Y:S01]  /*137b0*/  MUFU.EX2 R191, R2 ;  /* 0x0000000200bf7308 */ /* 0x0002a20000000800 */
[----:B------:R-:W4:Y:S01]  /*137c0*/  LDL.LU R133, [R1+0x48] ;  /* 0x0000480001857983 */ /* 0x000f220000300800 */
[----:B------:R-:W-:Y:S03]  /*137d0*/  F2FP.PACK_AB R80, R193, R172 ;  /* 0x000000acc150723e */ /* 0x000fe600000000ff */
[----:B------:R-:W4:Y:S04]  /*137e0*/  LDL.LU R132, [R1+0x3c] ;  /* 0x00003c0001847983 */ /* 0x000f280000300800 */
[----:B------:R-:W4:Y:S01]  /*137f0*/  LDL.LU R131, [R1+0x44] ;  /* 0x0000440001837983 */ /* 0x000f220000300800 */
[--C-:B-1----:R-:W-:Y:S01]  /*13800*/  FFMA.FTZ R2, R106, c[0x0][0x2d0], -R77.reuse ;  /* 0x0000b4006a027a23 */ /* 0x102fe2000001084d */
[----:B--2---:R-:W-:Y:S03]  /*13810*/  F2FP.PACK_AB R82, R192, R191 ;  /* 0x000000bfc052723e */ /* 0x004fe600000000ff */
[----:B------:R1:W-:Y:S02]  /*13820*/  MUFU.EX2 R107, R2 ;  /* 0x00000002006b7308 */ /* 0x0003e40000000800 */
[--C-:B-1----:R-:W-:Y:S08]  /*13830*/  FFMA.FTZ R2, R109, c[0x0][0x2d0], -R77.reuse ;  /* 0x0000b4006d027a23 */ /* 0x102ff0000001084d */
[----:B------:R1:W2:Y:S02]  /*13840*/  MUFU.EX2 R109, R2 ;  /* 0x00000002006d7308 */ /* 0x0002a40000000800 */
[--C-:B-1----:R-:W-:Y:S01]  /*13850*/  FFMA.FTZ R2, R100, c[0x0][0x2d0], -R77.reuse ;  /* 0x0000b40064027a23 */ /* 0x102fe2000001084d */
[----:B--2---:R-:W-:Y:S01]  /*13860*/  F2FP.PACK_AB R81, R109, R107 ;  /* 0x0000006b6d51723e */ /* 0x004fe200000000ff */
[--C-:B------:R-:W-:Y:S01]  /*13870*/  FFMA.FTZ R100, R76, c[0x0][0x2d0], -R77.reuse ;  /* 0x0000b4004c647a23 */ /* 0x100fe2000001084d */
[----:B------:R-:W-:Y:S05]  /*13880*/  F2FP.PACK_AB R76, R175, R203 ;  /* 0x000000cbaf4c723e */ /* 0x000fea00000000ff */
[----:B------:R1:W-:Y:S10]  /*13890*/  MUFU.EX2 R106, R2 ;  /* 0x00000002006a7308 */ /* 0x0003f40000000800 */
[----:B------:R-:W2:Y:S01]  /*138a0*/  MUFU.EX2 R100, R100 ;  /* 0x0000006400647308 */ /* 0x000ea20000000800 */
[----:B-1----:R-:W-:Y:S02]  /*138b0*/  FFMA.FTZ R2, R102, c[0x0][0x2d0], -R77 ;  /* 0x0000b40066027a23 */ /* 0x002fe4000001084d */
[----:B------:R-:W-:Y:S07]  /*138c0*/  FFMA.FTZ R102, R138, c[0x0][0x2d0], -R105 ;  /* 0x0000b4008a667a23 */ /* 0x000fee0000010869 */
[----:B------:R1:W1:Y:S01]  /*138d0*/  MUFU.EX2 R108, R2 ;  /* 0x00000002006c7308 */ /* 0x0002620000000800 */
[----:B--2---:R-:W-:Y:S09]  /*138e0*/  F2FP.PACK_AB R179, R75, R100 ;  /* 0x000000644bb3723e */ /* 0x004ff200000000ff */
[----:B------:R-:W-:Y:S01]  /*138f0*/  MUFU.EX2 R102, R102 ;  /* 0x0000006600667308 */ /* 0x000fe20000000800 */
[--C-:B-1----:R-:W-:Y:S01]  /*13900*/  FFMA.FTZ R2, R190, c[0x0][0x2d0], -R79.reuse ;  /* 0x0000b400be027a23 */ /* 0x102fe2000001084f */
[----:B------:R-:W-:Y:S08]  /*13910*/  F2FP.PACK_AB R83, R108, R106 ;  /* 0x0000006a6c53723e */ /* 0x000ff000000000ff */
[----:B------:R1:W2:Y:S02]  /*13920*/  MUFU.EX2 R190, R2 ;  /* 0x0000000200be7308 */ /* 0x0002a40000000800 */
[--C-:B-1----:R-:W-:Y:S01]  /*13930*/  FFMA.FTZ R2, R188, c[0x0][0x2d0], -R79.reuse ;  /* 0x0000b400bc027a23 */ /* 0x102fe2000001084f */
[----:B--2---:R-:W-:Y:S07]  /*13940*/  F2FP.PACK_AB R180, R190, R189 ;  /* 0x000000bdbeb4723e */ /* 0x004fee00000000ff */
[----:B------:R1:W-:Y:S02]  /*13950*/  MUFU.EX2 R188, R2 ;  /* 0x0000000200bc7308 */ /* 0x0003e40000000800 */
[----:B-1----:R-:W-:Y:S01]  /*13960*/  FFMA.FTZ R2, R103, c[0x0][0x2d0], -R79 ;  /* 0x0000b40067027a23 */ /* 0x002fe2000001084f */
[----:B------:R-:W-:Y:S01]  /*13970*/  F2FP.PACK_AB R79, R194, R195 ;  /* 0x000000c3c24f723e */ /* 0x000fe200000000ff */
[--C-:B------:R-:W-:Y:S06]  /*13980*/  FFMA.FTZ R103, R137, c[0x0][0x2d0], -R105.reuse ;  /* 0x0000b40089677a23 */ /* 0x100fec0000010869 */
[----:B------:R1:W2:Y:S01]  /*13990*/  MUFU.EX2 R187, R2 ;  /* 0x0000000200bb7308 */ /* 0x0002a20000000800 */
[----:B------:R-:W-:Y:S09]  /*139a0*/  FFMA.FTZ R105, R184, c[0x0][0x2d0], -R105 ;  /* 0x0000b400b8697a23 */ /* 0x000ff20000010869 */
[----:B------:R-:W2:Y:S10]  /*139b0*/  MUFU.EX2 R105, R105 ;  /* 0x0000006900697308 */ /* 0x000eb40000000800 */
[----:B------:R-:W3:Y:S01]  /*139c0*/  MUFU.EX2 R103, R103 ;  /* 0x0000006700677308 */ /* 0x000ee20000000800 */
[--C-:B-1----:R-:W-:Y:S01]  /*139d0*/  FFMA.FTZ R2, R185, c[0x0][0x2d0], -R78.reuse ;  /* 0x0000b400b9027a23 */ /* 0x102fe2000001084e */
[----:B--2---:R-:W-:Y:S08]  /*139e0*/  F2FP.PACK_AB R182, R187, R188 ;  /* 0x000000bcbbb6723e */ /* 0x004ff000000000ff */
[----:B------:R1:W-:Y:S01]  /*139f0*/  MUFU.EX2 R185, R2 ;  /* 0x0000000200b97308 */ /* 0x0003e20000000800 */
[----:B------:R-:W-:Y:S02]  /*13a00*/  F2FP.PACK_AB R178, R105, R104 ;  /* 0x0000006869b2723e */ /* 0x000fe400000000ff */
[----:B---3--:R-:W-:Y:S01]  /*13a10*/  F2FP.PACK_AB R176, R103, R102 ;  /* 0x0000006667b0723e */ /* 0x008fe200000000ff */
[----:B------:R-:W-:Y:S02]  /*13a20*/  FFMA.FTZ R74, R74, R134, R223 ;  /* 0x000000864a4a7223 */ /* 0x000fe400000100df */
[--C-:B-1----:R-:W-:Y:S04]  /*13a30*/  FFMA.FTZ R2, R186, c[0x0][0x2d0], -R78.reuse ;  /* 0x0000b400ba027a23 */ /* 0x102fe8000001084e */
[----:B------:R1:W2:Y:S02]  /*13a40*/  MUFU.EX2 R186, R2 ;  /* 0x0000000200ba7308 */ /* 0x0002a40000000800 */
[--C-:B-1----:R-:W-:Y:S01]  /*13a50*/  FFMA.FTZ R2, R148, c[0x0][0x2d0], -R78.reuse ;  /* 0x0000b40094027a23 */ /* 0x102fe2000001084e */
[----:B--2---:R-:W-:Y:S01]  /*13a60*/  F2FP.PACK_AB R181, R186, R185 ;  /* 0x000000b9bab5723e */ /* 0x004fe200000000ff */
[----:B------:R-:W-:Y:S01]  /*13a70*/  FFMA.FTZ R78, R139, c[0x0][0x2d0], -R78 ;  /* 0x0000b4008b4e7a23 */ /* 0x000fe2000001084e */
[----:B------:R-:W-:Y:S05]  /*13a80*/  LDSM.16.MT88.4 R148, [R227+0x3100] ;  /* 0x00310000e394783b */ /* 0x000fea0000004200 */
[----:B------:R1:W-:Y:S01]  /*13a90*/  MUFU.EX2 R184, R2 ;  /* 0x0000000200b87308 */ /* 0x0003e20000000800 */
[----:B----4-:R-:W-:Y:S02]  /*13aa0*/  FFMA.FTZ R69, R69, R133, R222 ;  /* 0x0000008545457223 */ /* 0x010fe400000100de */
[----:B------:R-:W-:Y:S07]  /*13ab0*/  FFMA.FTZ R68, R68, R132, R118 ;  /* 0x0000008444447223 */ /* 0x000fee0000010076 */
[----:B------:R2:W3:Y:S01]  /*13ac0*/  MUFU.EX2 R118, R78 ;  /* 0x0000004e00767308 */ /* 0x0004e20000000800 */
[----:B-1----:R-:W-:Y:S01]  /*13ad0*/  FFMA.FTZ R2, R136, c[0x0][0x2d0], -R77 ;  /* 0x0000b40088027a23 */ /* 0x002fe2000001084d */
[----:B------:R-:W-:Y:S01]  /*13ae0*/  F2FP.PACK_AB R77, R173, R174 ;  /* 0x000000aead4d723e */ /* 0x000fe200000000ff */
[----:B------:R-:W1:Y:S01]  /*13af0*/  LDSM.16.MT88.4 R132, [R224+0x3100] ;  /* 0x00310000e084783b */ /* 0x000e620000004200 */
[----:B------:R-:W-:Y:S02]  /*13b00*/  FFMA.FTZ R0, R0, R131, R101 ;  /* 0x0000008300007223 */ /* 0x000fe40000010065 */
        /* <DEDUP_REMOVED lines=9> */
[----:B--2---:R-:W-:Y:S02]  /*13ba0*/  F2FP.PACK_AB R78, R199, R202 ;  /* 0x000000cac74e723e */ /* 0x004fe400000000ff */
[----:B---3--:R-:W-:Y:S05]  /*13bb0*/  F2FP.PACK_AB R183, R118, R184 ;  /* 0x000000b876b7723e */ /* 0x008fea00000000ff */
[-C--:B------:R-:W-:Y:S08]  /*13bc0*/  HMMA.16816.F32 R4, R76, R88.reuse, R4 ;  /* 0x000000584c04723c */ /* 0x080ff00000001804 */
[C---:B------:R-:W-:Y:S01]  /*13bd0*/  HMMA.16816.F32 R8, R80.reuse, R88, R8 ;  /* 0x000000585008723c */ /* 0x040fe20000001808 */
[----:B------:R2:W-:Y:S07]  /*13be0*/  MUFU.EX2 R88, R2 ;  /* 0x0000000200587308 */ /* 0x0005ee0000000800 */
[-C--:B------:R-:W-:Y:S08]  /*13bf0*/  HMMA.16816.F32 R12, R80, R90.reuse, R12 ;  /* 0x0000005a500c723c */ /* 0x080ff0000000180c */
[C---:B------:R-:W-:Y:S08]  /*13c00*/  HMMA.16816.F32 R16, R76.reuse, R90, R16 ;  /* 0x0000005a4c10723c */ /* 0x040ff00000001810 */
[-C--:B------:R-:W-:Y:S04]  /*13c10*/  HMMA.16816.F32 R20, R76, R96.reuse, R20 ;  /* 0x000000604c14723c */ /* 0x080fe80000001814 */
[----:B--2---:R-:W-:Y:S02]  /*13c20*/  FADD.FTZ R2, R128, R74 ;  /* 0x0000004a80027221 */ /* 0x004fe40000010000 */
[----:B------:R-:W-:Y:S02]  /*13c30*/  FADD.FTZ R74, R248, R0 ;  /* 0x00000000f84a7221 */ /* 0x000fe40000010000 */
[C---:B------:R-:W-:Y:S04]  /*13c40*/  HMMA.16816.F32 R24, R80.reuse, R96, R24 ;  /* 0x000000605018723c */ /* 0x040fe80000001818 */
[----:B------:R-:W-:Y:S04]  /*13c50*/  FADD.FTZ R2, R125, R2 ;  /* 0x000000027d027221 */ /* 0x000fe80000010000 */
[-C--:B------:R-:W-:Y:S04]  /*13c60*/  HMMA.16816.F32 R28, R80, R98.reuse, R28 ;  /* 0x00000062501c723c */ /* 0x080fe8000000181c */
[----:B------:R-:W-:Y:S04]  /*13c70*/  FADD.FTZ R2, R251, R2 ;  /* 0x00000002fb027221 */ /* 0x000fe80000010000 */
[C---:B------:R-:W-:Y:S04]  /*13c80*/  HMMA.16816.F32 R32, R76.reuse, R98, R32 ;  /* 0x000000624c20723c */ /* 0x040fe80000001820 */
[----:B------:R-:W-:Y:S04]  /*13c90*/  FADD.FTZ R0, R121, R2 ;  /* 0x0000000279007221 */ /* 0x000fe80000010000 */
[-C--:B------:R-:W-:Y:S04]  /*13ca0*/  HMMA.16816.F32 R36, R76, R84.reuse, R36 ;  /* 0x000000544c24723c */ /* 0x080fe80000001824 */
[----:B------:R-:W-:Y:S04]  /*13cb0*/  FADD.FTZ R0, R142, R0 ;  /* 0x000000008e007221 */ /* 0x000fe80000010000 */
[C---:B------:R-:W-:Y:S01]  /*13cc0*/  HMMA.16816.F32 R40, R80.reuse, R84, R40 ;  /* 0x000000545028723c */ /* 0x040fe20000001828 */
[----:B------:R2:W3:Y:S07]  /*13cd0*/  MUFU.EX2 R84, R3 ;  /* 0x0000000300547308 */ /* 0x0004ee0000000800 */
[-C--:B------:R-:W-:Y:S08]  /*13ce0*/  HMMA.16816.F32 R44, R80, R86.reuse, R44 ;  /* 0x00000056502c723c */ /* 0x080ff0000000182c */
[C---:B------:R-:W-:Y:S08]  /*13cf0*/  HMMA.16816.F32 R48, R76.reuse, R86, R48 ;  /* 0x000000564c30723c */ /* 0x040ff00000001830 */
[-C--:B------:R-:W-:Y:S04]  /*13d00*/  HMMA.16816.F32 R52, R76, R92.reuse, R52 ;  /* 0x0000005c4c34723c */ /* 0x080fe80000001834 */
[----:B--2---:R-:W-:Y:S01]  /*13d10*/  FADD.FTZ R3, R129, R101 ;  /* 0x0000006581037221 */ /* 0x004fe20000010000 */
[----:B---3--:R-:W-:Y:S03]  /*13d20*/  F2FP.PACK_AB R177, R84, R88 ;  /* 0x0000005854b1723e */ /* 0x008fe600000000ff */
[----:B------:R-:W-:Y:S01]  /*13d30*/  FADD.FTZ R3, R126, R3 ;  /* 0x000000037e037221 */ /* 0x000fe20000010000 */
[C---:B------:R-:W-:Y:S04]  /*13d40*/  HMMA.16816.F32 R56, R80.reuse, R92, R56 ;  /* 0x0000005c5038723c */ /* 0x040fe80000001838 */
[----:B------:R-:W-:Y:S04]  /*13d50*/  FADD.FTZ R3, R123, R3 ;  /* 0x000000037b037221 */ /* 0x000fe80000010000 */
[----:B------:R-:W-:Y:S01]  /*13d60*/  FADD.FTZ R68, R122, R3 ;  /* 0x000000037a447221 */ /* 0x000fe20000010000 */
[-C--:B------:R-:W-:Y:S03]  /*13d70*/  HMMA.16816.F32 R60, R80, R94.reuse, R60 ;  /* 0x0000005e503c723c */ /* 0x080fe6000000183c */
[----:B------:R-:W-:Y:S02]  /*13d80*/  FADD.FTZ R3, R198, R69 ;  /* 0x00000045c6037221 */ /* 0x000fe40000010000 */
[----:B------:R-:W-:Y:S03]  /*13d90*/  FADD.FTZ R2, R143, R68 ;  /* 0x000000448f027221 */ /* 0x000fe60000010000 */
[----:B------:R-:W-:Y:S08]  /*13da0*/  HMMA.16816.F32 R64, R76, R94, R64 ;  /* 0x0000005e4c40723c */ /* 0x000ff00000001840 */
[-C--:B-1----:R-:W-:Y:S07]  /*13db0*/  HMMA.16816.F32 R120, R180, R132.reuse, R4 ;  /* 0x00000084b478723c */ /* 0x082fee0000001804 */
        /* <DEDUP_REMOVED lines=39> */
[----:B------:R-:W-:Y:S02]  /*14030*/  FADD.FTZ R11, R156, R8 ;  /* 0x000000089c0b7221 */ /* 0x000fe40000010000 */
[----:B------:R-:W-:Y:S03]  /*14040*/  FADD.FTZ R9, R212, R2 ;  /* 0x00000002d4097221 */ /* 0x000fe60000010000 */
        /* <DEDUP_REMOVED lines=64> */
[----:B------:R1:W-:Y:S01]  /*14450*/  STL [R1+0x48], R3 ;  /* 0x0000480301007387 */ /* 0x0003e20000100800 */
[----:B------:R-:W-:Y:S03]  /*14460*/  FADD.FTZ R0, R75, R0 ;  /* 0x000000004b007221 */ /* 0x000fe60000010000 */
[----:B------:R2:W-:Y:S04]  /*14470*/  STL [R1+0x3c], R2 ;  /* 0x00003c0201007387 */ /* 0x0005e80000100800 */
[----:B------:R3:W-:Y:S01]  /*14480*/  STL [R1+0x44], R0 ;  /* 0x0000440001007387 */ /* 0x0007e20000100800 */
[----:B-1----:R-:W-:Y:S02]  /*14490*/  MOV R3, R72 ;  /* 0x0000004800037202 */ /* 0x002fe40000000f00 */
[----:B--2---:R-:W-:Y:S01]  /*144a0*/  MOV R2, R73 ;  /* 0x0000004900027202 */ /* 0x004fe20000000f00 */
[----:B------:R-:W-:-:S05]  /*144b0*/  @P0 BRA `(.L_x_605) ;  /* 0xffffa1d000000947 */ /* 0x000fca000383ffff */
.L_x_604:
[----:B--23--:R-:W2:Y:S04]  /*144c0*/  LDL.LU R0, [R1+0x40] ;  /* 0x0000400001007983 */ /* 0x00cea80000300800 */
        /* <DEDUP_REMOVED lines=25> */
[----:B------:R-:W-:Y:S01]  /*14660*/  FSETP.NE.FTZ.AND P3, PT, R5, RZ, PT ;  /* 0x000000ff0500720b */ /* 0x000fe20003f75000 */
[----:B------:R-:W-:Y:S01]  /*14670*/  CS2R R2, SRZ ;  /* 0x0000000000027805 */ /* 0x000fe2000001ff00 */
[----:B----4-:R-:W-:Y:S02]  /*14680*/  FADD.FTZ R7, R8, R7 ;  /* 0x0000000708077221 */ /* 0x010fe40000010000 */
[----:B------:R-:W-:-:S03]  /*14690*/  FSETP.NE.FTZ.AND P2, PT, R6, RZ, PT ;  /* 0x000000ff0600720b */ /* 0x000fc60003f55000 */
[----:B------:R-:W-:-:S04]  /*146a0*/  FSETP.NE.FTZ.AND P1, PT, R7, RZ, PT ;  /* 0x000000ff0700720b */ /* 0x000fc80003f35000 */
        /* <DEDUP_REMOVED lines=89> */
.L_x_586:
[----:B------:R-:W-:Y:S05]  /*14c40*/  @P0 BRA `(.L_x_606) ;  /* 0x0000131000000947 */ /* 0x000fea0003800000 */
[----:B------:R-:W3:Y:S01]  /*14c50*/  LDL R43, [R1+0x4c] ;  /* 0x00004c00012b7983 */ /* 0x000ee20000100800 */
[----:B------:R-:W-:Y:S01]  /*14c60*/  IMAD.MOV.U32 R6, RZ, RZ, -0x10 ;  /* 0xfffffff0ff067424 */ /* 0x000fe200078e00ff */
[----:B------:R-:W-:Y:S02]  /*14c70*/  F2FP.PACK_AB R5, R121, R120 ;  /* 0x000000787905723e */ /* 0x000fe400000000ff */
[----:B------:R-:W4:Y:S01]  /*14c80*/  S2R R41, SR_TID.X ;  /* 0x0000000000297919 */ /* 0x000f220000002100 */
        /* <DEDUP_REMOVED lines=12> */
[----:B----4-:R-:W-:Y:S02]  /*14d50*/  SHF.R.S32.HI R42, RZ, 0x1f, R41 ;  /* 0x0000001fff2a7819 */ /* 0x010fe40000011429 */
        /* <DEDUP_REMOVED lines=53> */
[----:B----4-:R-:W-:-:S03]  /*150b0*/  IMAD.MOV.U32 R5, RZ, RZ, 0x20 ;  /* 0x00000020ff057424 */ /* 0x010fc600078e00ff */
[----:B------:R4:W-:Y:S02]  /*150c0*/  STS [R3+0x2480], R130 ;  /* 0x0024808203007388 */ /* 0x0009e40000000800 */
[----:B-1----:R-:W-:Y:S02]  /*150d0*/  SEL R8, R5, 0xffffffe0, !P1 ;  /* 0xffffffe005087807 */ /* 0x002fe40004800000 */
[----:B------:R-:W-:-:S03]  /*150e0*/  ISETP.NE.U32.AND P1, PT, RZ, c[0x0][0x508], PT ;  /* 0x00014200ff007a0c */ /* 0x000fc60003f25070 */
[----:B------:R-:W-:Y:S01]  /*150f0*/  IMAD.IADD R5, R2, 0x1, R8 ;  /* 0x0000000102057824 */ /* 0x000fe200078e0208 */
[----:B------:R-:W-:Y:S01]  /*15100*/  ISETP.NE.AND.EX P1, PT, RZ, c[0x0][0x50c], PT, P1 ;  /* 0x00014300ff007a0c */ /* 0x000fe20003f25310 */
[----:B------:R-:W-:-:S03]  /*15110*/  IMAD.IADD R4, R8, 0x1, R3 ;  /* 0x0000000108047824 */ /* 0x000fc600078e0203 */
[----:B------:R-:W-:Y:S01]  /*15120*/  STS [R5+0x80], R29 ;  /* 0x0000801d05007388 */ /* 0x000fe20000000800 */
[----:B--2---:R-:W-:-:S03]  /*15130*/  IADD3 R2, R8, 0x400, R0 ;  /* 0x0000040008027810 */ /* 0x004fc60007ffe000 */
[----:B------:R-:W-:Y:S02]  /*15140*/  STS [R5+0x480], R28 ;  /* 0x0004801c05007388 */ /* 0x000fe40000000800 */
[C---:B------:R-:W-:Y:S02]  /*15150*/  IMAD.IADD R7, R6.reuse, 0x1, R2 ;  /* 0x0000000106077824 */ /* 0x040fe400078e0202 */
[----:B------:R-:W-:Y:S01]  /*15160*/  STS [R4+0x80], R14 ;  /* 0x0000800e04007388 */ /* 0x000fe20000000800 */
[----:B------:R-:W-:-:S03]  /*15170*/  IMAD.IADD R2, R6, 0x1, R0 ;  /* 0x0000000106027824 */ /* 0x000fc600078e0200 */
[----:B------:R-:W-:Y:S01]  /*15180*/  STS [R4+0x480], R26 ;  /* 0x0004801a04007388 */ /* 0x000fe20000000800 */
[----:B----4-:R-:W-:-:S03]  /*15190*/  IMAD.IADD R3, R8, 0x1, R2 ;  /* 0x0000000108037824 */ /* 0x010fc600078e0202 */
        /* <DEDUP_REMOVED lines=14> */
[----:B--2---:R-:W-:-:S03]  /*15280*/  IMAD.MOV.U32 R2, RZ, RZ, 0x4 ;  /* 0x00000004ff027424 */ /* 0x004fc600078e00ff */
[----:B------:R-:W-:Y:S04]  /*15290*/  STS [R0+0x400], R16 ;  /* 0x0004001000007388 */ /* 0x000fe80000000800 */
[----:B------:R-:W-:Y:S04]  /*152a0*/  STS [R3], R12 ;  /* 0x0000000c03007388 */ /* 0x000fe80000000800 */
[----:B------:R-:W-:Y:S04]  /*152b0*/  STS [R7], R11 ;  /* 0x0000000b07007388 */ /* 0x000fe80000000800 */
[----:B------:R-:W-:Y:S04]  /*152c0*/  STS [R0+0x2000], R13 ;  /* 0x0020000d00007388 */ /* 0x000fe80000000800 */
[----:B------:R1:W-:Y:S04]  /*152d0*/  STS [R0+0x2400], R15 ;  /* 0x0024000f00007388 */ /* 0x0003e80000000800 */
[----:B------:R2:W-:Y:S04]  /*152e0*/  STS [R3+0x2000], R10 ;  /* 0x0020000a03007388 */ /* 0x0005e80000000800 */
[----:B------:R4:W-:Y:S01]  /*152f0*/  STS [R7+0x2000], R9 ;  /* 0x0020000907007388 */ /* 0x0009e20000000800 */
[----:B---3--:R-:W-:-:S03]  /*15300*/  IMAD.WIDE R4, R43, R2, c[0x0][0x500] ;  /* 0x000140002b047625 */ /* 0x008fc600078e0202 */
[----:B------:R-:W-:Y:S06]  /*15310*/  BAR.SYNC.DEFER_BLOCKING 0x1, 0x80 ;  /* 0x0042000000007b1d */ /* 0x000fec0000010000 */
[----:B-1----:R-:W3:Y:S01]  /*15320*/  @P0 LDG.E R0, [R4.64] ;  /* 0x0000000a04000981 */ /* 0x002ee2000c1e1900 */
[----:B------:R-:W-:Y:S02]  /*15330*/  IMAD.MOV.U32 R17, RZ, RZ, c[0x0][0x388] ;  /* 0x0000e200ff117624 */ /* 0x000fe400078e00ff */
[----:B--2---:R-:W-:-:S05]  /*15340*/  @P1 IMAD.WIDE R2, R43, R2, c[0x0][0x508] ;  /* 0x000142002b021625 */ /* 0x004fca00078e0202 */
[----:B------:R1:W5:Y:S02]  /*15350*/  @P1 LDG.E R17, [R2.64] ;  /* 0x0000000a02111981 */ /* 0x000364000c1e1900 */
[----:B-1----:R-:W-:Y:S02]  /*15360*/  CS2R R2, SRZ ;  /* 0x0000000000027805 */ /* 0x002fe4000001ff00 */
[--C-:B---3--:R-:W-:Y:S01]  /*15370*/  @P0 SHF.R.S32.HI R3, RZ, 0x1f, R0.reuse ;  /* 0x0000001fff030819 */ /* 0x108fe20000011400 */
[----:B------:R-:W-:Y:S01]  /*15380*/  @P0 IMAD.MOV.U32 R2, RZ, RZ, R0 ;  /* 0x000000ffff020224 */ /* 0x000fe200078e0000 */
[----:B------:R-:W-:Y:S05]  /*15390*/  @P1 BRA `(.L_x_607) ;  /* 0x0000004000001947 */ /* 0x000fea0003800000 */
[----:B----4-:R-:W-:Y:S05]  /*153a0*/  @!P0 BRA `(.L_x_607) ;  /* 0x0000003000008947 */ /* 0x010fea0003800000 */
[----:B------:R-:W2:Y:S04]  /*153b0*/  LDG.E R6, [R4.64] ;  /* 0x0000000a04067981 */ /* 0x000ea8000c1e1900 */
[----:B------:R-:W2:Y:S02]  /*153c0*/  LDG.E R0, [R4.64+0x4] ;  /* 0x0000040a04007981 */ /* 0x000ea4000c1e1900 */
[----:B--2--5:R-:W-:-:S02]  /*153d0*/  IADD3 R17, -R6, R0, RZ ;  /* 0x0000000006117210 */ /* 0x024fc40007ffe1ff */
.L_x_607:
        /* <DEDUP_REMOVED lines=184> */
.L_x_606:
[----:B------:R-:W3:Y:S01]  /*15f60*/  LDL R8, [R1+0x4c] ;  /* 0x00004c0001087983 */ /* 0x000ee20000100800 */
[----:B------:R-:W-:Y:S01]  /*15f70*/  ISETP.NE.U32.AND P0, PT, RZ, c[0x0][0x508], PT ;  /* 0x00014200ff007a0c */ /* 0x000fe20003f05070 */
[----:B------:R-:W-:Y:S01]  /*15f80*/  IMAD.MOV.U32 R2, RZ, RZ, 0x4 ;  /* 0x00000004ff027424 */ /* 0x000fe200078e00ff */
[----:B------:R-:W-:Y:S02]  /*15f90*/  ISETP.NE.U32.AND P1, PT, RZ, c[0x0][0x500], PT ;  /* 0x00014000ff007a0c */ /* 0x000fe40003f25070 */
[----:B------:R-:W-:Y:S02]  /*15fa0*/  ISETP.NE.AND.EX P0, PT, RZ, c[0x0][0x50c], PT, P0 ;  /* 0x00014300ff007a0c */ /* 0x000fe40003f05300 */
[----:B------:R-:W-:Y:S01]  /*15fb0*/  ISETP.NE.AND.EX P1, PT, RZ, c[0x0][0x504], PT, P1 ;  /* 0x00014100ff007a0c */ /* 0x000fe20003f25310 */
[----:B------:R-:W-:Y:S02]  /*15fc0*/  IMAD.MOV.U32 R18, RZ, RZ, c[0x0][0x388] ;  /* 0x0000e200ff127624 */ /* 0x000fe400078e00ff */
[----:B---3--:R-:W-:-:S08]  /*15fd0*/  IMAD.WIDE R6, R8, R2, c[0x0][0x500] ;  /* 0x0001400008067625 */ /* 0x008fd000078e0202 */
[----:B------:R-:W-:Y:S02]  /*15fe0*/  @P0 IMAD.WIDE R2, R8, R2, c[0x0][0x508] ;  /* 0x0001420008020625 */ /* 0x000fe400078e0202 */
[----:B------:R-:W3:Y:S04]  /*15ff0*/  @P1 LDG.E R0, [R6.64] ;  /* 0x0000000a06001981 */ /* 0x000ee8000c1e1900 */
[----:B------:R4:W5:Y:S01]  /*16000*/  @P0 LDG.E R18, [R2.64] ;  /* 0x0000000a02120981 */ /* 0x000962000c1e1900 */
[----:B------:R-:W-:Y:S02]  /*16010*/  CS2R R4, SRZ ;  /* 0x0000000000047805 */ /* 0x000fe4000001ff00 */
[--C-:B---3--:R-:W-:Y:S01]  /*16020*/  @P1 SHF.R.S32.HI R5, RZ, 0x1f, R0.reuse ;  /* 0x0000001fff051819 */ /* 0x108fe20000011400 */
[----:B------:R-:W-:Y:S01]  /*16030*/  @P1 IMAD.MOV.U32 R4, RZ, RZ, R0 ;  /* 0x000000ffff041224 */ /* 0x000fe200078e0000 */
[----:B------:R-:W-:Y:S05]  /*16040*/  @P0 BRA `(.L_x_608) ;  /* 0x0000004000000947 */ /* 0x000fea0003800000 */
[----:B----4-:R-:W-:Y:S05]  /*16050*/  @!P1 BRA `(.L_x_608) ;  /* 0x0000003000009947 */ /* 0x010fea0003800000 */
[----:B------:R3:W4:Y:S04]  /*16060*/  LDG.E R0, [R6.64] ;  /* 0x0000000a06007981 */ /* 0x000728000c1e1900 */
[----:B---3--:R-:W4:Y:S02]  /*16070*/  LDG.E R6, [R6.64+0x4] ;  /* 0x0000040a06067981 */ /* 0x008f24000c1e1900 */
[----:B----45:R-:W-:-:S02]  /*16080*/  IADD3 R18, -R0, R6, RZ ;  /* 0x0000000600127210 */ /* 0x030fc40007ffe1ff */
.L_x_608:
[----:B----4-:R-:W3:Y:S01]  /*16090*/  S2R R12, SR_TID.X ;  /* 0x00000000000c7919 */ /* 0x010ee20000002100 */
[----:B------:R-:W-:Y:S01]  /*160a0*/  SHF.R.S32.HI R0, RZ, 0x1f, R8 ;  /* 0x0000001fff007819 */ /* 0x000fe20000011408 */
[----:B------:R-:W-:Y:S01]  /*160b0*/  BSSY B0, `(.L_x_609) ;  /* 0x0000028000007945 */ /* 0x000fe20003800000 */
[----:B------:R-:W-:-:S02]  /*160c0*/  SEL R10, R8, RZ, !P1 ;  /* 0x000000ff080a7207 */ /* 0x000fc40004800000 */
[----:B------:R-:W-:Y:S02]  /*160d0*/  SEL R11, R0, RZ, !P1 ;  /* 0x000000ff000b7207 */ /* 0x000fe40004800000 */
[----:B---3--:R-:W-:-:S13]  /*160e0*/  ISETP.GT.AND P0, PT, R12, 0x7f, PT ;  /* 0x0000007f0c00780c */ /* 0x008fda0003f04270 */
[----:B------:R-:W-:Y:S05]  /*160f0*/  @P0 BRA `(.L_x_610) ;  /* 0x0000023000000947 */ /* 0x000fea0003800000 */
[----:B------:R-:W3:Y:S01]  /*16100*/  S2R R9, SR_CTAID.X ;  /* 0x0000000000097919 */ /* 0x000ee20000002500 */
[----:B-----5:R-:W-:Y:S01]  /*16110*/  IMAD R0, R18, c[0x0][0x4e8], RZ ;  /* 0x00013a0012007a24 */ /* 0x020fe200078e02ff */
[----:B---3--:R-:W-:-:S04]  /*16120*/  LEA R9, R9, R12, 0x7 ;  /* 0x0000000c09097211 */ /* 0x008fc800078e38ff */
[----:B------:R-:W-:-:S13]  /*16130*/  ISETP.GE.AND P0, PT, R9, R0, PT ;  /* 0x000000000900720c */ /* 0x000fda0003f06270 */
[----:B------:R-:W-:Y:S05]  /*16140*/  @P0 BRA `(.L_x_610) ;  /* 0x000001e000000947 */ /* 0x000fea0003800000 */
[----:B------:R-:W3:Y:S01]  /*16150*/  S2R R8, SR_CTAID.Y ;  /* 0x0000000000087919 */ /* 0x000ee20000002600 */
[----:B------:R-:W-:Y:S01]  /*16160*/  MOV R0, c[0x0][0x4e8] ;  /* 0x00013a0000007a02 */ /* 0x000fe20000000f00 */
[----:B------:R-:W-:Y:S01]  /*16170*/  IMAD.MOV.U32 R3, RZ, RZ, R5 ;  /* 0x000000ffff037224 */ /* 0x000fe200078e0005 */
[----:B------:R-:W-:Y:S02]  /*16180*/  MOV R2, R4 ;  /* 0x0000000400027202 */ /* 0x000fe40000000f00 */
[----:B------:R-:W-:-:S13]  /*16190*/  ISETP.NE.AND P0, PT, R0, 0x1, PT ;  /* 0x000000010000780c */ /* 0x000fda0003f05270 */
[----:B------:R-:W-:Y:S01]  /*161a0*/  @P0 IMAD.HI.U32 R7, R9, c[0x0][0x4ec], RZ ;  /* 0x00013b0009070a27 */ /* 0x000fe200078e00ff */
[----:B---3--:R-:W-:-:S03]  /*161b0*/  SHF.R.S32.HI R0, RZ, 0x1f, R8 ;  /* 0x0000001fff007819 */ /* 0x008fc60000011408 */
        /* <DEDUP_REMOVED lines=23> */
.L_x_610:
[----:B------:R-:W-:Y:S05]  /*16330*/  BSYNC B0 ;  /* 0x0000000000007941 */ /* 0x000fea0003800000 */
.L_x_609:
[----:B---3--:R-:W3:Y:S01]  /*16340*/  S2R R6, SR_CTAID.Y ;  /* 0x0000000000067919 */ /* 0x008ee20000002600 */
[----:B------:R-:W-:Y:S01]  /*16350*/  IMAD R0, R5, c[0x0][0x3a0], RZ ;  /* 0x0000e80005007a24 */ /* 0x000fe200078e02ff */
[----:B------:R-:W-:Y:S01]  /*16360*/  SHF.R.S32.HI R5, RZ, 0x1f, R12 ;  /* 0x0000001fff057819 */ /* 0x000fe2000001140c */
[C---:B------:R-:W-:Y:S01]  /*16370*/  IMAD.WIDE.U32 R2, R4.reuse, c[0x0][0x3a0], RZ ;  /* 0x0000e80004027a25 */ /* 0x040fe200078e00ff */
[----:B------:R-:W4:Y:S02]  /*16380*/  S2R R13, SR_CTAID.X ;  /* 0x00000000000d7919 */ /* 0x000f240000002500 */
        /* <DEDUP_REMOVED lines=10> */
[----:B---3--:R-:W-:Y:S01]  /*16430*/  SHF.R.S32.HI R7, RZ, 0x1f, R6 ;  /* 0x0000001fff077819 */ /* 0x008fe20000011406 */
[----:B------:R-:W-:-:S04]  /*16440*/  IMAD.WIDE.U32 R2, R6, c[0x0][0x3e8], R2 ;  /* 0x0000fa0006027a25 */ /* 0x000fc800078e0002 */
[----:B------:R-:W-:Y:S02]  /*16450*/  IMAD R0, R7, c[0x0][0x3e8], RZ ;  /* 0x0000fa0007007a24 */ /* 0x000fe400078e02ff */
[----:B----4-:R-:W-:Y:S02]  /*16460*/  IMAD R4, R13, 0x80, R4 ;  /* 0x000000800d047824 */ /* 0x010fe400078e0204 */
        /* <DEDUP_REMOVED lines=22> */
[----:B------:R-:W3:Y:S01]  /*165d0*/  SHFL.IDX PT, R6, R4, RZ, 0x181f ;  /* 0x00181fff04067589 */ /* 0x000ee200000e0000 */
[----:B------:R-:W-:Y:S02]  /*165e0*/  IMAD.SHL.U32 R0, R8, 0x8, RZ ;  /* 0x0000000808007824 */ /* 0x000fe400078e00ff */
[----:B------:R-:W-:Y:S01]  /*165f0*/  LEA.HI.X R3, R2, c[0x0][0x384], R3, 0x1, P0 ;  /* 0x0000e10002037a11 */ /* 0x000fe200000f0c03 */
[----:B------:R-:W-:Y:S01]  /*16600*/  IMAD R2, R13, 0x80, R9 ;  /* 0x000000800d027824 */ /* 0x000fe200078e0209 */
[----:B------:R-:W-:Y:S01]  /*16610*/  SHFL.IDX PT, R5, R4, 0x1, 0x181f ;  /* 0x00381f0004057f89 */ /* 0x000fe200000e0000 */
[----:B------:R-:W-:Y:S02]  /*16620*/  ISETP.GE.AND P0, PT, R0, c[0x0][0x3c8], PT ;  /* 0x0000f20000007a0c */ /* 0x000fe40003f06270 */
[----:B------:R-:W-:Y:S01]  /*16630*/  SHF.R.S32.HI R19, RZ, 0x1f, R0 ;  /* 0x0000001fff137819 */ /* 0x000fe20000011400 */
[----:B------:R-:W4:Y:S01]  /*16640*/  SHFL.IDX PT, R7, R3, RZ, 0x181f ;  /* 0x00181fff03077589 */ /* 0x000f2200000e0000 */
[----:B------:R-:W-:-:S02]  /*16650*/  ISETP.GE.OR P2, PT, R2, R18, P0 ;  /* 0x000000120200720c */ /* 0x000fc40000746670 */
[C---:B------:R-:W-:Y:S01]  /*16660*/  IADD3 R8, R2.reuse, 0x10, RZ ;  /* 0x0000001002087810 */ /* 0x040fe20007ffe0ff */
[----:B------:R-:W1:Y:S01]  /*16670*/  SHFL.IDX PT, R9, R3, 0x1, 0x181f ;  /* 0x00381f0003097f89 */ /* 0x000e6200000e0000 */
[----:B------:R-:W-:Y:S02]  /*16680*/  IADD3 R14, R2, 0x20, RZ ;  /* 0x00000020020e7810 */ /* 0x000fe40007ffe0ff */
[-C--:B------:R-:W-:Y:S01]  /*16690*/  ISETP.GE.OR P4, PT, R8, R18.reuse, P0 ;  /* 0x000000120800720c */ /* 0x080fe20000786670 */
[----:B------:R-:W-:Y:S01]  /*166a0*/  SHFL.IDX PT, R12, R3, 0x2, 0x181f ;  /* 0x00581f00030c7f89 */ /* 0x000fe200000e0000 */
[C---:B------:R-:W-:Y:S02]  /*166b0*/  IADD3 R10, R2.reuse, 0x40, RZ ;  /* 0x00000040020a7810 */ /* 0x040fe40007ffe0ff */
[----:B------:R-:W-:Y:S01]  /*166c0*/  IADD3 R13, R2, 0x30, RZ ;  /* 0x00000030020d7810 */ /* 0x000fe20007ffe0ff */
[----:B------:R-:W2:Y:S01]  /*166d0*/  SHFL.IDX PT, R8, R4, 0x2, 0x181f ;  /* 0x00581f0004087f89 */ /* 0x000ea200000e0000 */
[----:B------:R-:W-:-:S02]  /*166e0*/  ISETP.GE.OR P3, PT, R14, R18, P0 ;  /* 0x000000120e00720c */ /* 0x000fc40000766670 */
[----:B---3--:R-:W-:Y:S01]  /*166f0*/  @!P2 LEA R6, P1, R0, R6, 0x1 ;  /* 0x000000060006a211 */ /* 0x008fe200078208ff */
[----:B------:R-:W-:Y:S01]  /*16700*/  SHFL.IDX PT, R11, R4, 0x3, 0x181f ;  /* 0x00781f00040b7f89 */ /* 0x000fe200000e0000 */
[----:B------:R-:W-:-:S03]  /*16710*/  ISETP.GE.OR P6, PT, R10, R18, P0 ;  /* 0x000000120a00720c */ /* 0x000fc600007c6670 */
[----:B------:R-:W-:Y:S01]  /*16720*/  SHFL.IDX PT, R14, R3, 0x3, 0x181f ;  /* 0x00781f00030e7f89 */ /* 0x000fe200000e0000 */
[----:B----4-:R-:W-:-:S03]  /*16730*/  @!P2 LEA.HI.X R7, R0, R7, R19, 0x1, P1 ;  /* 0x000000070007a211 */ /* 0x010fc600008f0c13 */
[----:B------:R-:W3:Y:S01]  /*16740*/  SHFL.IDX PT, R10, R4, 0x4, 0x181f ;  /* 0x00981f00040a7f89 */ /* 0x000ee200000e0000 */
[----:B------:R-:W-:-:S03]  /*16750*/  ISETP.GE.OR P1, PT, R13, R18, P0 ;  /* 0x000000120d00720c */ /* 0x000fc60000726670 */
[----:B------:R4:W-:Y:S04]  /*16760*/  @!P2 ST.E.128 [R6.64], RZ ;  /* 0x000000ff0600a985 */ /* 0x0009e8000c101d0a */
[----:B------:R-:W-:Y:S04]  /*16770*/  SHFL.IDX PT, R13, R4, 0x5, 0x181f ;  /* 0x00b81f00040d7f89 */ /* 0x000fe800000e0000 */
[----:B------:R-:W1:Y:S04]  /*16780*/  SHFL.IDX PT, R17, R3, 0x4, 0x181f ;  /* 0x00981f0003117f89 */ /* 0x000e6800000e0000 */
[----:B------:R-:W2:Y:S04]  /*16790*/  SHFL.IDX PT, R16, R3, 0x5, 0x181f ;  /* 0x00b81f0003107f89 */ /* 0x000ea800000e0000 */
[----:B------:R-:W-:Y:S04]  /*167a0*/  SHFL.IDX PT, R15, R3, 0x6, 0x181f ;  /* 0x00d81f00030f7f89 */ /* 0x000fe800000e0000 */
[----:B------:R-:W-:Y:S01]  /*167b0*/  SHFL.IDX PT, R3, R3, 0x7, 0x181f ;  /* 0x00f81f0003037f89 */ /* 0x000fe200000e0000 */
[----:B----4-:R-:W-:-:S02]  /*167c0*/  @!P4 LEA R6, P2, R0, R5, 0x1 ;  /* 0x000000050006c211 */ /* 0x010fc400078408ff */
[----:B------:R-:W-:Y:S01]  /*167d0*/  IADD3 R7, R2, 0x50, RZ ;  /* 0x0000005002077810 */ /* 0x000fe20007ffe0ff */
[----:B------:R-:W4:Y:S03]  /*167e0*/  SHFL.IDX PT, R5, R4, 0x6, 0x181f ;  /* 0x00d81f0004057f89 */ /* 0x000f2600000e0000 */
[----:B------:R-:W-:Y:S01]  /*167f0*/  ISETP.GE.OR P5, PT, R7, R18, P0 ;  /* 0x000000120700720c */ /* 0x000fe200007a6670 */
[----:B------:R-:W4:Y:S01]  /*16800*/  SHFL.IDX PT, R4, R4, 0x7, 0x181f ;  /* 0x00f81f0004047f89 */ /* 0x000f2200000e0000 */
[----:B-1----:R-:W-:Y:S02]  /*16810*/  @!P4 LEA.HI.X R7, R0, R9, R19, 0x1, P2 ;  /* 0x000000090007c211 */ /* 0x002fe400010f0c13 */
[----:B------:R-:W-:Y:S02]  /*16820*/  IADD3 R9, R2, 0x60, RZ ;  /* 0x0000006002097810 */ /* 0x000fe40007ffe0ff */
[----:B--2---:R-:W-:Y:S01]  /*16830*/  @!P3 LEA R8, P2, R0, R8, 0x1 ;  /* 0x000000080008b211 */ /* 0x004fe200078408ff */
[----:B------:R1:W-:Y:S01]  /*16840*/  @!P4 ST.E.128 [R6.64], RZ ;  /* 0x000000ff0600c985 */ /* 0x0003e2000c101d0a */
[----:B------:R-:W-:-:S02]  /*16850*/  ISETP.GE.OR P4, PT, R9, R18, P0 ;  /* 0x000000120900720c */ /* 0x000fc40000786670 */
[----:B------:R-:W-:Y:S02]  /*16860*/  @!P3 LEA.HI.X R9, R0, R12, R19, 0x1, P2 ;  /* 0x0000000c0009b211 */ /* 0x000fe400010f0c13 */
[----:B------:R-:W-:-:S03]  /*16870*/  IADD3 R2, R2, 0x70, RZ ;  /* 0x0000007002027810 */ /* 0x000fc60007ffe0ff */
[----:B------:R2:W-:Y:S01]  /*16880*/  @!P3 ST.E.128 [R8.64], RZ ;  /* 0x000000ff0800b985 */ /* 0x0005e2000c101d0a */
[----:B------:R-:W-:Y:S02]  /*16890*/  ISETP.GE.OR P0, PT, R2, R18, P0 ;  /* 0x000000120200720c */ /* 0x000fe40000706670 */
[C---:B---3--:R-:W-:Y:S02]  /*168a0*/  @!P6 LEA R10, P3, R0.reuse, R10, 0x1 ;  /* 0x0000000a000ae211 */ /* 0x048fe400078608ff */
[C---:B-1----:R-:W-:Y:S02]  /*168b0*/  @!P1 LEA R6, P2, R0.reuse, R11, 0x1 ;  /* 0x0000000b00069211 */ /* 0x042fe400078408ff */
[C-C-:B------:R-:W-:Y:S02]  /*168c0*/  @!P6 LEA.HI.X R11, R0.reuse, R17, R19.reuse, 0x1, P3 ;  /* 0x00000011000be211 */ /* 0x140fe400018f0c13 */
[C---:B------:R-:W-:Y:S02]  /*168d0*/  @!P1 LEA.HI.X R7, R0.reuse, R14, R19, 0x1, P2 ;  /* 0x0000000e00079211 */ /* 0x040fe400010f0c13 */
[----:B--2---:R-:W-:-:S03]  /*168e0*/  @!P5 LEA R8, P2, R0, R13, 0x1 ;  /* 0x0000000d0008d211 */ /* 0x004fc600078408ff */
[----:B------:R4:W-:Y:S01]  /*168f0*/  @!P1 ST.E.128 [R6.64], RZ ;  /* 0x000000ff06009985 */ /* 0x0009e2000c101d0a */
[----:B------:R-:W-:-:S03]  /*16900*/  @!P5 LEA.HI.X R9, R0, R16, R19, 0x1, P2 ;  /* 0x000000100009d211 */ /* 0x000fc600010f0c13 */
[----:B------:R1:W-:Y:S04]  /*16910*/  @!P6 ST.E.128 [R10.64], RZ ;  /* 0x000000ff0a00e985 */ /* 0x0003e8000c101d0a */
[----:B------:R1:W-:Y:S01]  /*16920*/  @!P5 ST.E.128 [R8.64], RZ ;  /* 0x000000ff0800d985 */ /* 0x0003e2000c101d0a */
[----:B----4-:R-:W-:-:S04]  /*16930*/  @!P4 LEA R6, P1, R0, R5, 0x1 ;  /* 0x000000050006c211 */ /* 0x010fc800078208ff */
[----:B------:R-:W-:-:S05]  /*16940*/  @!P4 LEA.HI.X R7, R0, R15, R19, 0x1, P1 ;  /* 0x0000000f0007c211 */ /* 0x000fca00008f0c13 */
[----:B------:R1:W-:Y:S01]  /*16950*/  @!P4 ST.E.128 [R6.64], RZ ;  /* 0x000000ff0600c985 */ /* 0x0003e2000c101d0a */
[----:B------:R-:W-:Y:S05]  /*16960*/  @P0 EXIT ;  /* 0x000000000000094d */ /* 0x000fea0003800000 */
[----:B------:R-:W-:-:S04]  /*16970*/  LEA R2, P0, R0, R4, 0x1 ;  /* 0x0000000400027211 */ /* 0x000fc800078008ff */
[----:B------:R-:W-:-:S05]  /*16980*/  LEA.HI.X R3, R0, R3, R19, 0x1, P0 ;  /* 0x0000000300037211 */ /* 0x000fca00000f0c13 */
[----:B------:R-:W-:Y:S01]  /*16990*/  ST.E.128 [R2.64], RZ ;  /* 0x000000ff02007985 */ /* 0x000fe2000c101d0a */
[----:B------:R-:W-:Y:S05]  /*169a0*/  EXIT ;  /* 0x000000000000794d */ /* 0x000fea0003800000 */
.L_x_611:
        /* <DEDUP_REMOVED lines=13> */
.L_x_1479:


//--------------------- .text._ZN7cutlass13device_kernelIN5flash19enable_sm80_to_sm89INS1_16FlashAttnFwdSm80INS1_25CollectiveMainloopFwdSm80ILi4ELi1ELb0EN4cute5tupleIJNS5_1CILi128EEENS7_ILi112EEENS7_ILi64EEEEEELi64ENS_6half_tEfNS_4arch4Sm80ELb1ELb0ELb1ELb1ELb0ELb1ELb1ELb0EEENS1_21CollectiveEpilogueFwdINS6_IJS8_SA_S9_EEENS6_IJNS7_ILi1EEESI_SI_EEESC_SE_Li128ELb1ELb1ELb0ELb0EEENS1_19SingleTileSchedulerILb1ELb0ELb1ELi128EEEEEEEEEvNT_6ParamsE --------------------------
	.section	.text._ZN7cutlass13device_kernelIN5flash19enable_sm80_to_sm89INS1_16FlashAttnFwdSm80INS1_25CollectiveMainloopFwdSm80ILi4ELi1ELb0EN4cute5tupleIJNS5_1CILi128EEENS7_ILi112EEENS7_ILi64EEEEEELi64ENS_6half_tEfNS_4arch4Sm80ELb1ELb0ELb1ELb1ELb0ELb1ELb1ELb0EEENS1_21CollectiveEpilogueFwdINS6_IJS8_SA_S9_EEENS6_IJNS7_ILi1EEESI_SI_EEESC_SE_Li128ELb1ELb1ELb0ELb0EEENS1_19SingleTileSchedulerILb1ELb0ELb1ELi128EEEEEEEEEvNT_6ParamsE,"ax",@progbits
	.sectioninfo	@"SHI_REGISTERS=255"
	.align	128
.text._ZN7cutlass13device_kernelIN5flash19enable_sm80_to_sm89INS1_16FlashAttnFwdSm80INS1_25CollectiveMainloopFwdSm80ILi4ELi1ELb0EN4cute5tupleIJNS5_1CILi128EEENS7_ILi112EEENS7_ILi64EEEEEELi64ENS_6half_tEfNS_4arch4Sm80ELb1ELb0ELb1ELb1ELb0ELb1ELb1ELb0EEENS1_21CollectiveEpilogueFwdINS6_IJS8_SA_S9_EEENS6_IJNS7_ILi1EEESI_SI_EEESC_SE_Li128ELb1ELb1ELb0ELb0EEENS1_19SingleTileSchedulerILb1ELb0ELb1ELi128EEEEEEEEEvNT_6ParamsE:
        .type           _ZN7cutlass13device_kernelIN5flash19enable_sm80_to_sm89INS1_16FlashAttnFwdSm80INS1_25CollectiveMainloopFwdSm80ILi4ELi1ELb0EN4cute5tupleIJNS5_1CILi128EEENS7_ILi112EEENS7_ILi64EEEEEELi64ENS_6half_tEfNS_4arch4Sm80ELb1ELb0ELb1ELb1ELb0ELb1ELb1ELb0EEENS1_21CollectiveEpilogueFwdINS6_IJS8_SA_S9_EEENS6_IJNS7_ILi1EEESI_SI_EEESC_SE_Li128ELb1ELb1ELb0ELb0EEENS1_19SingleTileSchedulerILb1ELb0ELb1ELi128EEEEEEEEEvNT_6ParamsE,@function
        .size           _ZN7cutlass13device_kernelIN5flash19enable_sm80_to_sm89INS1_16FlashAttnFwdSm80INS1_25CollectiveMainloopFwdSm80ILi4ELi1ELb0EN4cute5tupleIJNS5_1CILi128EEENS7_ILi112EEENS7_ILi64EEEEEELi64ENS_6half_tEfNS_4arch4Sm80ELb1ELb0ELb1ELb1ELb0ELb1ELb1ELb0EEENS1_21CollectiveEpilogueFwdINS6_IJS8_SA_S9_EEENS6_IJNS7_ILi1EEESI_SI_EEESC_SE_Li128ELb1ELb1ELb0ELb0EEENS1_19SingleTileSchedulerILb1ELb0ELb1ELi128EEEEEEEEEvNT_6ParamsE,(.L_x_1480 - _ZN7cutlass13device_kernelIN5flash19enable_sm80_to_sm89INS1_16FlashAttnFwdSm80INS1_25CollectiveMainloopFwdSm80ILi4ELi1ELb0EN4cute5tupleIJNS5_1CILi128EEENS7_ILi112EEENS7_ILi64EEEEEELi64ENS_6half_tEfNS_4arch4Sm80ELb1ELb0ELb1ELb1ELb0ELb1ELb1ELb0EEENS1_21CollectiveEpilogueFwdINS6_IJS8_SA_S9_EEENS6_IJNS7_ILi1EEESI_SI_EEESC_SE_Li128ELb1ELb1ELb0ELb0EEENS1_19SingleTileSchedulerILb1ELb0ELb1ELi128EEEEEEEEEvNT_6ParamsE)
        .other          _ZN7cutlass13device_kernelIN5flash19enable_sm80_to_sm89INS1_16FlashAttnFwdSm80INS1_25CollectiveMainloopFwdSm80ILi4ELi1ELb0EN4cute5tupleIJNS5_1CILi128EEENS7_ILi112EEENS7_ILi64EEEEEELi64ENS_6half_tEfNS_4arch4Sm80ELb1ELb0ELb1ELb1ELb0ELb1ELb1ELb0EEENS1_21CollectiveEpilogueFwdINS6_IJS8_SA_S9_EEENS6_IJNS7_ILi1EEESI_SI_EEESC_SE_Li128ELb1ELb1ELb0ELb0EEENS1_19SingleTileSchedulerILb1ELb0ELb1ELi128EEEEEEEEEvNT_6ParamsE,@"STO_CUDA_ENTRY STV_DEFAULT"
_ZN7cutlass13device_kernelIN5flash19enable_sm80_to_sm89INS1_16FlashAttnFwdSm80INS1_25CollectiveMainloopFwdSm80ILi4ELi1ELb0EN4cute5tupleIJNS5_1CILi128EEENS7_ILi112EEENS7_ILi64EEEEEELi64ENS_6half_tEfNS_4arch4Sm80ELb1ELb0ELb1ELb1ELb0ELb1ELb1ELb0EEENS1_21CollectiveEpilogueFwdINS6_IJS8_SA_S9_EEENS6_IJNS7_ILi1EEESI_SI_EEESC_SE_Li128ELb1ELb1ELb0ELb0EEENS1_19SingleTileSchedulerILb1ELb0ELb1ELi128EEEEEEEEEvNT_6ParamsE:
        /* <DEDUP_REMOVED lines=17> */
.L_x_613:
        /* <DEDUP_REMOVED lines=8> */
.L_x_615:
[----:B------:R-:W-:-:S04]  /*0190*/  MOV R0, c[0x0][0x54c] ;  /* 0x0001530000007a02 */ /* 0x000fc80000000f00 */
.L_x_614:
[----:B------:R-:W-:Y:S01]  /*01a0*/  USHF.L.U32 UR4, UR4, 0x7, URZ ;  /* 0x0000000704047899 */ /* 0x000fe2000800063f */
[----:B-----5:R-:W-:-:S05]  /*01b0*/  IMAD R0, R0, c[0x0][0x548], RZ ;  /* 0x0001520000007a24 */ /* 0x020fca00078e02ff */
[----:B------:R-:W-:-:S04]  /*01c0*/  MOV R12, UR4 ;  /* 0x00000004000c7c02 */ /* 0x000fc80008000f00 */
[----:B------:R-:W-:-:S04]  /*01d0*/  ISETP.GE.AND P0, PT, R12, R0, PT ;  /* 0x000000000c00720c */ /* 0x000fc80003f06270 */
[----:B------:R-:W-:-:S05]  /*01e0*/  SEL R0, R5, 0xffffffff, !P0 ;  /* 0xffffffff05007807 */ /* 0x000fca0004000000 */
[----:B------:R2:W-:Y:S01]  /*01f0*/  STL [R1+0x78], R0 ;  /* 0x0000780001007387 */ /* 0x0005e20000100800 */
[----:B------:R-:W-:Y:S05]  /*0200*/  BRA `(.L_x_616) ;  /* 0x0000014000007947 */ /* 0x000fea0003800000 */
.L_x_612:
[----:B------:R-:W-:-:S04]  /*0210*/  ISETP.NE.U32.AND P0, PT, RZ, c[0x0][0x568], PT ;  /* 0x00015a00ff007a0c */ /* 0x000fc80003f05070 */
[----:B------:R-:W-:-:S13]  /*0220*/  ISETP.NE.AND.EX P0, PT, RZ, c[0x0][0x56c], PT, P0 ;  /* 0x00015b00ff007a0c */ /* 0x000fda0003f05300 */
[----:B------:R-:W-:Y:S05]  /*0230*/  @!P0 BRA `(.L_x_617) ;  /* 0x0000002000008947 */ /* 0x000fea0003800000 */
[----:B------:R1:W5:Y:S01]  /*0240*/  LDG.E R0, [R2.64] ;  /* 0x0000000802007981 */ /* 0x000362000c1e1900 */
[----:B------:R-:W-:Y:S05]  /*0250*/  BRA `(.L_x_618) ;  /* 0x0000009000007947 */ /* 0x000fea0003800000 */
.L_x_617:
        /* <DEDUP_REMOVED lines=8> */
.L_x_619:
[----:B------:R-:W-:-:S04]  /*02e0*/  MOV R0, c[0x0][0x54c] ;  /* 0x0001530000007a02 */ /* 0x000fc80000000f00 */
.L_x_618:
[----:B------:R-:W-:Y:S01]  /*02f0*/  USHF.L.U32 UR4, UR4, 0x7, URZ ;  /* 0x0000000704047899 */ /* 0x000fe2000800063f */
[----:B-----5:R-:W-:-:S05]  /*0300*/  IMAD R0, R0, c[0x0][0x548], RZ ;  /* 0x0001520000007a24 */ /* 0x020fca00078e02ff */
[----:B------:R-:W-:-:S04]  /*0310*/  MOV R12, UR4 ;  /* 0x00000004000c7c02 */ /* 0x000fc80008000f00 */
[----:B------:R-:W-:-:S04]  /*0320*/  ISETP.GE.AND P0, PT, R12, R0, PT ;  /* 0x000000000c00720c */ /* 0x000fc80003f06270 */
[----:B------:R-:W-:-:S05]  /*0330*/  SEL R0, R5, 0xffffffff, !P0 ;  /* 0xffffffff05007807 */ /* 0x000fca0004000000 */
[----:B------:R2:W-:Y:S04]  /*0340*/  STL [R1+0x78], R0 ;  /* 0x0000780001007387 */ /* 0x0005e80000100800 */
.L_x_616:
        /* <DEDUP_REMOVED lines=22> */
[----:B-1----:R-:W-:Y:S01]  /*04b0*/  IMAD.WIDE R2, R38, R15, c[0x0][0x358] ;  /* 0x0000d60026027625 */ /* 0x002fe200078e020f */
[----:B------:R-:W3:Y:S04]  /*04c0*/  @P0 LDG.E R0, [R8.64] ;  /* 0x0000000808000981 */ /* 0x000ee8000c1e1900 */
[----:B------:R2:W5:Y:S04]  /*04d0*/  @P1 LDG.E R187, [R6.64] ;  /* 0x0000000806bb1981 */ /* 0x000568000c1e1900 */
[----:B------:R2:W5:Y:S04]  /*04e0*/  @P5 LDG.E R191, [R4.64] ;  /* 0x0000000804bf5981 */ /* 0x000568000c1e1900 */
[----:B------:R2:W5:Y:S04]  /*04f0*/  @P3 LDG.E R13, [R2.64] ;  /* 0x00000008020d3981 */ /* 0x000568000c1e1900 */
[----:B------:R-:W1:Y:S01]  /*0500*/  S2R R39, SR_CTAID.Y ;  /* 0x0000000000277919 */ /* 0x000e620000002600 */
[----:B------:R-:W-:Y:S01]  /*0510*/  IMAD.MOV.U32 R14, RZ, RZ, c[0x0][0x1d0] ;  /* 0x00007400ff0e7624 */ /* 0x000fe200078e00ff */
[----:B-1----:R-:W-:-:S02]  /*0520*/  SHF.R.S32.HI R218, RZ, 0x1f, R39 ;  /* 0x0000001fffda7819 */ /* 0x002fc40000011427 */
[----:B---3--:R1:W-:Y:S01]  /*0530*/  STL [R1+0x40], R0 ;  /* 0x0000400001007387 */ /* 0x0083e20000100800 */
[----:B------:R-:W-:Y:S02]  /*0540*/  IMAD.MOV.U32 R9, RZ, RZ, R0 ;  /* 0x000000ffff097224 */ /* 0x000fe400078e0000 */
[----:B-1----:R-:W-:Y:S01]  /*0550*/  IMAD.MOV.U32 R0, RZ, RZ, c[0x0][0x228] ;  /* 0x00008a00ff007624 */ /* 0x002fe200078e00ff */
[----:B------:R-:W-:Y:S05]  /*0560*/  @P0 BRA `(.L_x_620) ;  /* 0x0000005000000947 */ /* 0x000fea0003800000 */
[----:B--2---:R-:W-:Y:S05]  /*0570*/  @!P1 BRA `(.L_x_620) ;  /* 0x0000004000009947 */ /* 0x004fea0003800000 */
[----:B------:R1:W2:Y:S04]  /*0580*/  LDG.E R8, [R6.64] ;  /* 0x0000000806087981 */ /* 0x0002a8000c1e1900 */
[----:B-1----:R-:W2:Y:S02]  /*0590*/  LDG.E R6, [R6.64+0x4] ;  /* 0x0000040806067981 */ /* 0x002ea4000c1e1900 */
[----:B--2---:R-:W-:-:S05]  /*05a0*/  IADD3 R9, -R8, R6, RZ ;  /* 0x0000000608097210 */ /* 0x004fca0007ffe1ff */
[----:B------:R1:W-:Y:S02]  /*05b0*/  STL [R1+0x40], R9 ;  /* 0x0000400901007387 */ /* 0x0003e40000100800 */
.L_x_620:
[----:B--2---:R-:W-:-:S04]  /*05c0*/  ISETP.NE.U32.AND P0, PT, RZ, c[0x0][0x368], PT ;  /* 0x0000da00ff007a0c */ /* 0x004fc80003f05070 */
[----:B------:R-:W-:-:S13]  /*05d0*/  ISETP.NE.AND.EX P0, PT, RZ, c[0x0][0x36c], PT, P0 ;  /* 0x0000db00ff007a0c */ /* 0x000fda0003f05300 */
[----:B------:R-:W-:Y:S05]  /*05e0*/  @!P0 BRA `(.L_x_621) ;  /* 0x0000003000008947 */ /* 0x000fea0003800000 */
[----:B------:R-:W-:-:S05]  /*05f0*/  IMAD.WIDE R4, R38, R15, c[0x0][0x368] ;  /* 0x0000da0026047625 */ /* 0x000fca00078e020f */
[----:B------:R2:W5:Y:S01]  /*0600*/  LDG.E R14, [R4.64] ;  /* 0x00000008040e7981 */ /* 0x000562000c1e1900 */
[----:B------:R-:W-:Y:S05]  /*0610*/  BRA `(.L_x_622) ;  /* 0x0000004000007947 */ /* 0x000fea0003800000 */
.L_x_621:
[----:B------:R-:W-:Y:S05]  /*0620*/  @!P5 BRA `(.L_x_622) ;  /* 0x000000300000d947 */ /* 0x000fea0003800000 */
[----:B------:R2:W3:Y:S04]  /*0630*/  LDG.E R6, [R4.64] ;  /* 0x0000000804067981 */ /* 0x0004e8000c1e1900 */
[----:B--2---:R-:W3:Y:S02]  /*0640*/  LDG.E R4, [R4.64+0x4] ;  /* 0x0000040804047981 */ /* 0x004ee4000c1e1900 */
[----:B---3--:R-:W-:Y:S02]  /*0650*/  IADD3 R14, -R6, R4, RZ ;  /* 0x00000004060e7210 */ /* 0x008fe40007ffe1ff */
.L_x_622:
[----:B--2---:R2:W3:Y:S04]  /*0660*/  @P3 LDG.E R5, [R2.64] ;  /* 0x0000000802053981 */ /* 0x0044e8000c1e1900 */
[----:B------:R2:W3:Y:S01]  /*0670*/  @P3 LDG.E R4, [R2.64+0x4] ;  /* 0x0000040802043981 */ /* 0x0004e2000c1e1900 */
[----:B------:R-:W-:Y:S01]  /*0680*/  ISETP.NE.U32.AND P0, PT, RZ, c[0x0][0x378], PT ;  /* 0x0000de00ff007a0c */ /* 0x000fe20003f05070 */
[----:B-----5:R-:W-:-:S03]  /*0690*/  IMAD.MOV.U32 R167, RZ, RZ, R14 ;  /* 0x000000ffffa77224 */ /* 0x020fc600078e000e */
[----:B------:R-:W-:Y:S01]  /*06a0*/  ISETP.NE.AND.EX P0, PT, RZ, c[0x0][0x37c], PT, P0 ;  /* 0x0000df00ff007a0c */ /* 0x000fe20003f05300 */
[----:B------:R-:W-:-:S12]  /*06b0*/  IMAD.MOV.U32 R6, RZ, RZ, c[0x0][0x2c4] ;  /* 0x0000b100ff067624 */ /* 0x000fd800078e00ff */
[----:B--2---:R-:W-:-:S05]  /*06c0*/  @P0 IMAD.WIDE R2, R38, R15, c[0x0][0x378] ;  /* 0x0000de0026020625 */ /* 0x004fca00078e020f */
[----:B------:R2:W5:Y:S01]  /*06d0*/  @P0 LDG.E R167, [R2.64] ;  /* 0x0000000802a70981 */ /* 0x000562000c1e1900 */
[----:B------:R-:W-:Y:S01]  /*06e0*/  ISETP.NE.AND P0, PT, R6, 0x1, PT ;  /* 0x000000010600780c */ /* 0x000fe20003f05270 */
[----:B------:R-:W-:Y:S02]  /*06f0*/  IMAD.IADD R6, R14, 0x1, -R190 ;  /* 0x000000010e067824 */ /* 0x000fe400078e0abe */
[----:B--2---:R-:W-:Y:S01]  /*0700*/  IMAD.MOV.U32 R2, RZ, RZ, R12 ;  /* 0x000000ffff027224 */ /* 0x004fe200078e000c */
[----:B------:R-:W-:-:S04]  /*0710*/  IADD3 R3, R12, 0x7f, RZ ;  /* 0x0000007f0c037810 */ /* 0x000fc80007ffe0ff */
[----:B------:R2:W-:Y:S05]  /*0720*/  STL [R1+0x18], R2 ;  /* 0x0000180201007387 */ /* 0x0005ea0000100800 */
[----:B--2---:R-:W-:-:S05]  /*0730*/  @P0 IADD3 R2, R2, 0x7f, RZ ;  /* 0x0000007f02020810 */ /* 0x004fca0007ffe0ff */
[----:B------:R-:W-:-:S05]  /*0740*/  @P0 IMAD.HI.U32 R2, R2, c[0x0][0x2c8], RZ ;  /* 0x0000b20002020a27 */ /* 0x000fca00078e00ff */
[----:B------:R-:W-:Y:S01]  /*0750*/  @P0 SHF.R.U32.HI R3, RZ, c[0x0][0x2cc], R2 ;  /* 0x0000b300ff030a19 */ /* 0x000fe20000011602 */
[----:B------:R-:W-:Y:S02]  /*0760*/  IMAD.MOV.U32 R2, RZ, RZ, RZ ;  /* 0x000000ffff027224 */ /* 0x000fe400078e00ff */
[----:B---3--:R-:W-:Y:S02]  /*0770*/  @P3 IMAD.IADD R0, R4, 0x1, -R5 ;  /* 0x0000000104003824 */ /* 0x008fe400078e0a05 */
[----:B------:R-:W-:Y:S02]  /*0780*/  IMAD.MOV.U32 R4, RZ, RZ, RZ ;  /* 0x000000ffff047224 */ /* 0x000fe400078e00ff */
[----:B------:R-:W-:-:S05]  /*0790*/  IMAD.IADD R5, R6, 0x1, R0 ;  /* 0x0000000106057824 */ /* 0x000fca00078e0200 */
[----:B------:R-:W-:Y:S01]  /*07a0*/  IADD3 R200, R5, 0x70, -R9 ;  /* 0x0000007005c87810 */ /* 0x000fe20007ffe809 */
[----:B------:R2:W-:Y:S04]  /*07b0*/  STL [R1+0x44], R5 ;  /* 0x0000440501007387 */ /* 0x0005e80000100800 */
[----:B------:R-:W-:-:S04]  /*07c0*/  IMAD.IADD R3, R200, 0x1, R3 ;  /* 0x00000001c8037824 */ /* 0x000fc800078e0203 */
[----:B------:R-:W-:-:S05]  /*07d0*/  IMAD.HI R2, R3, -0x6db6db6d, R2 ;  /* 0x9249249303027827 */ /* 0x000fca00078e0202 */
[----:B------:R-:W-:-:S04]  /*07e0*/  SHF.R.U32.HI R3, RZ, 0x1f, R2 ;  /* 0x0000001fff037819 */ /* 0x000fc80000011602 */
[----:B------:R-:W-:Y:S02]  /*07f0*/  LEA.HI.SX32 R2, R2, R3, 0x1a ;  /* 0x0000000302027211 */ /* 0x000fe400078fd2ff */
[----:B--2---:R-:W-:-:S05]  /*0800*/  IADD3 R5, R5, 0x6f, RZ ;  /* 0x0000006f05057810 */ /* 0x004fca0007ffe0ff */
[----:B------:R-:W-:-:S05]  /*0810*/  IMAD.HI R4, R5, -0x6db6db6d, R4 ;  /* 0x9249249305047827 */ /* 0x000fca00078e0204 */
[----:B------:R-:W-:-:S04]  /*0820*/  SHF.R.U32.HI R5, RZ, 0x1f, R4 ;  /* 0x0000001fff057819 */ /* 0x000fc80000011604 */
[----:B------:R-:W-:-:S04]  /*0830*/  LEA.HI.SX32 R199, R4, R5, 0x1a ;  /* 0x0000000504c77211 */ /* 0x000fc800078fd2ff */
[----:B------:R-:W-:Y:S01]  /*0840*/  IMNMX R3, R199, R2, PT ;  /* 0x00000002c7037217 */ /* 0x000fe20003800200 */
[----:B------:R-:W-:-:S04]  /*0850*/  IMAD.MOV R2, RZ, RZ, -R6 ;  /* 0x000000ffff027224 */ /* 0x000fc800078e0a06 */
[----:B------:R-:W-:Y:S01]  /*0860*/  IMAD R3, R3, 0x70, -R6 ;  /* 0x0000007003037824 */ /* 0x000fe200078e0a06 */
[----:B------:R-:W-:-:S04]  /*0870*/  IMNMX R2, RZ, R2, !PT ;  /* 0x00000002ff027217 */ /* 0x000fc80007800200 */
[----:B------:R-:W-:-:S04]  /*0880*/  IMNMX R3, R3, R0, PT ;  /* 0x0000000003037217 */ /* 0x000fc80003800200 */
[----:B------:R-:W-:Y:S02]  /*0890*/  ISETP.GT.AND P0, PT, R3, R2, PT ;  /* 0x000000020300720c */ /* 0x000fe40003f04270 */
[----:B------:R-:W-:-:S05]  /*08a0*/  SHF.R.U32.HI R2, RZ, 0x4, R2 ;  /* 0x00000004ff027819 */ /* 0x000fca0000011602 */
[----:B------:R-:W-:-:S04]  /*08b0*/  IMAD.WIDE.U32 R4, R2, 0x24924925, RZ ;  /* 0x2492492502047825 */ /* 0x000fc800078e00ff */
[----:B------:R-:W-:Y:S02]  /*08c0*/  IMAD.MOV.U32 R165, RZ, RZ, R5 ;  /* 0x000000ffffa57224 */ /* 0x000fe400078e0005 */
[----:B------:R-:W-:Y:S01]  /*08d0*/  @P0 IADD3 R3, R3, 0x6f, RZ ;  /* 0x0000006f03030810 */ /* 0x000fe20007ffe0ff */
[----:B------:R-:W-:Y:S02]  /*08e0*/  @P0 IMAD.MOV.U32 R2, RZ, RZ, RZ ;  /* 0x000000ffff020224 */ /* 0x000fe400078e00ff */
[----:B------:R-:W-:Y:S02]  /*08f0*/  IMAD.MOV.U32 R6, RZ, RZ, R165 ;  /* 0x000000ffff067224 */ /* 0x000fe400078e00a5 */
[----:B------:R-:W-:-:S05]  /*0900*/  @P0 IMAD.HI R2, R3, -0x6db6db6d, R2 ;  /* 0x9249249303020827 */ /* 0x000fca00078e0202 */
[----:B------:R-:W-:-:S04]  /*0910*/  @P0 SHF.R.U32.HI R3, RZ, 0x1f, R2 ;  /* 0x0000001fff030819 */ /* 0x000fc80000011602 */
[----:B------:R-:W-:-:S04]  /*0920*/  @P0 LEA.HI.SX32 R6, R2, R3, 0x1a ;  /* 0x0000000302060211 */ /* 0x000fc800078fd2ff */
[----:B------:R-:W-:-:S13]  /*0930*/  ISETP.GT.AND P0, PT, R6, R165, PT ;  /* 0x000000a50600720c */ /* 0x000fda0003f04270 */
[----:B------:R-:W-:Y:S05]  /*0940*/  @!P0 BRA `(.L_x_623) ;  /* 0x0000777000008947 */ /* 0x000fea0003800000 */
[----:B------:R-:W-:-:S04]  /*0950*/  ISETP.NE.U32.AND P0, PT, RZ, c[0x0][0x340], PT ;  /* 0x0000d000ff007a0c */ /* 0x000fc80003f05070 */
[----:B------:R-:W-:-:S13]  /*0960*/  ISETP.NE.AND.EX P4, PT, RZ, c[0x0][0x344], PT, P0 ;  /* 0x0000d100ff007a0c */ /* 0x000fda0003f85300 */
[----:B------:R-:W-:-:S05]  /*0970*/  @P4 IMAD.WIDE R2, R38, R15, c[0x0][0x340] ;  /* 0x0000d00026024625 */ /* 0x000fca00078e020f */
[----:B------:R2:W3:Y:S01]  /*0980*/  @P4 LDG.E R30, [R2.64] ;  /* 0x00000008021e4981 */ /* 0x0004e2000c1e1900 */
        /* <DEDUP_REMOVED lines=24> */
[----:B--2---:R-:W-:Y:S01]  /*0b10*/  LEA.HI R3, R36, R252, RZ, 0x3 ;  /* 0x000000fc24037211 */ /* 0x004fe200078f18ff */
        /* <DEDUP_REMOVED lines=11> */
[----:B------:R-:W-:Y:S01]  /*0bd0*/  IADD3 R118, R32, 0x20, RZ ;  /* 0x0000002020767810 */ /* 0x000fe20007ffe0ff */
[----:B------:R-:W-:Y:S01]  /*0be0*/  IMAD.SHL.U32 R10, R2, 0x8, RZ ;  /* 0x00000008020a7824 */ /* 0x000fe200078e00ff */
[C---:B------:R-:W-:Y:S01]  /*0bf0*/  LEA.HI.X.SX32 R166, R5.reuse, R3, 0x1, P0 ;  /* 0x0000000305a67211 */ /* 0x040fe200000f0eff */
[----:B------:R-:W-:Y:S01]  /*0c00*/  IMAD.SHL.U32 R5, R5, 0x40, RZ ;  /* 0x0000004005057824 */ /* 0x000fe200078e00ff */
[----:B------:R-:W-:Y:S01]  /*0c10*/  SHF.R.S32.HI R33, RZ, 0x1f, R32 ;  /* 0x0000001fff217819 */ /* 0x000fe20000011420 */
[----:B------:R-:W-:Y:S01]  /*0c20*/  IMAD R13, R42, -0x70, R135 ;  /* 0xffffff902a0d7824 */ /* 0x000fe200078e0287 */
[----:B------:R-:W-:Y:S01]  /*0c30*/  SHF.R.S32.HI R11, RZ, 0x1f, R10 ;  /* 0x0000001fff0b7819 */ /* 0x000fe2000001140a */
[----:B------:R-:W-:Y:S01]  /*0c40*/  IMAD R2, R166, c[0x0][0x238], RZ ;  /* 0x00008e00a6027a24 */ /* 0x000fe200078e02ff */
[----:B------:R-:W-:Y:S01]  /*0c50*/  ISETP.GE.AND P6, PT, R10, c[0x0][0x1d4], PT ;  /* 0x000075000a007a0c */ /* 0x000fe20003fc6270 */
[C---:B------:R-:W-:Y:S01]  /*0c60*/  IMAD R16, R102.reuse, c[0x0][0x284], R16 ;  /* 0x0000a10066107a24 */ /* 0x040fe200078e0210 */
[----:B------:R-:W-:Y:S01]  /*0c70*/  ISETP.GE.AND P1, PT, R13, 0x1, PT ;  /* 0x000000010d00780c */ /* 0x000fe20003f26270 */
[----:B------:R-:W-:Y:S01]  /*0c80*/  IMAD R4, R161, c[0x0][0x23c], R2 ;  /* 0x00008f00a1047a24 */ /* 0x000fe200078e0202 */
[----:B------:R-:W-:Y:S01]  /*0c90*/  ISETP.GE.AND P0, PT, R13, 0x11, PT ;  /* 0x000000110d00780c */ /* 0x000fe20003f06270 */
        /* <DEDUP_REMOVED lines=40> */
[----:B------:R-:W-:Y:S01]  /*0f20*/  IMAD.WIDE.U32 R14, R102, c[0x0][0x280], R34 ;  /* 0x0000a000660e7a25 */ /* 0x000fe200078e0022 */
[----:B------:R-:W-:-:S03]  /*0f30*/  @P1 LEA R4, P2, R22, c[0x0][0x220], 0x1 ;  /* 0x0000880016041a11 */ /* 0x000fc600078408ff */
[----:B------:R-:W-:Y:S01]  /*0f40*/  IMAD.SHL.U32 R93, R2, 0x2, RZ ;  /* 0x00000002025d7824 */ /* 0x000fe200078e00ff */
[----:B------:R-:W-:Y:S01]  /*0f50*/  @P1 LEA.HI.X R5, R22, c[0x0][0x224], R3, 0x1, P2 ;  /* 0x0000890016051a11 */ /* 0x000fe200010f0c03 */
[----:B------:R-:W-:Y:S01]  /*0f60*/  IMAD.IADD R117, R15, 0x1, R16 ;  /* 0x000000010f757824 */ /* 0x000fe200078e0210 */
[----:B------:R-:W-:Y:S01]  /*0f70*/  @P0 LEA R2, P2, R168, R22, 0x4 ;  /* 0x00000016a8020211 */ /* 0x000fe200078420ff */
[----:B------:R-:W-:Y:S02]  /*0f80*/  IMAD.MOV.U32 R116, RZ, RZ, R14 ;  /* 0x000000ffff747224 */ /* 0x000fe400078e000e */
[----:B------:R-:W-:Y:S01]  /*0f90*/  @!PT LDS RZ, [RZ] ;  /* 0x00000000fffff984 */ /* 0x000fe20000000800 */
[----:B------:R-:W-:Y:S01]  /*0fa0*/  @!PT LDS RZ, [RZ] ;  /* 0x00000000fffff984 */ /* 0x000fe20000000800 */
[----:B------:R-:W-:Y:S01]  /*0fb0*/  @!PT LDS RZ, [RZ] ;  /* 0x00000000fffff984 */ /* 0x000fe20000000800 */
[----:B------:R2:W-:Y:S01]  /*0fc0*/  @P1 LDGSTS.E.BYPASS.LTC128B.128 [R93+0x3900], [R4.64], !P6 ;  /* 0x03900000045d1fae */ /* 0x0005e2000f101d48 */
[----:B------:R-:W-:Y:S01]  /*0fd0*/  ISETP.GE.AND P1, PT, R13, 0x31, PT ;  /* 0x000000310d00780c */ /* 0x000fe20003f26270 */
[----:B------:R-:W-:-:S04]  /*0fe0*/  IMAD.WIDE.U32 R188, R102, c[0x0][0x1e0], RZ ;  /* 0x0000780066bc7a25 */ /* 0x000fc800078e00ff */
[----:B------:R-:W-:Y:S02]  /*0ff0*/  IMAD.SHL.U32 R216, R182, 0x40, RZ ;  /* 0x00000040b6d87824 */ /* 0x000fe400078e00ff */
[C---:B------:R-:W-:Y:S02]  /*1000*/  IMAD R202, R174.reuse, c[0x0][0x294], RZ ;  /* 0x0000a500aeca7a24 */ /* 0x040fe400078e02ff */
[C---:B------:R-:W-:Y:S02]  /*1010*/  IMAD R203, R174.reuse, c[0x0][0x284], RZ ;  /* 0x0000a100aecb7a24 */ /* 0x040fe400078e02ff */
[C---:B------:R-:W-:Y:S02]  /*1020*/  IMAD R204, R174.reuse, c[0x0][0x1e4], RZ ;  /* 0x00007900aecc7a24 */ /* 0x040fe400078e02ff */
[----:B------:R-:W-:Y:S02]  /*1030*/  @P1 IMAD R12, R37, 0x30, RZ ;  /* 0x00000030250c1824 */ /* 0x000fe400078e02ff */
[----:B------:R-:W-:-:S04]  /*1040*/  IMAD.WIDE.U32 R178, R174, c[0x0][0x290], RZ ;  /* 0x0000a400aeb27a25 */ /* 0x000fc800078e00ff */
[----:B------:R-:W-:-:S04]  /*1050*/  IMAD.WIDE.U32 R176, R174, c[0x0][0x280], RZ ;  /* 0x0000a000aeb07a25 */ /* 0x000fc800078e00ff */
[----:B------:R-:W-:Y:S01]  /*1060*/  IMAD.WIDE.U32 R182, R182, 0x60, RZ ;  /* 0x00000060b6b67825 */ /* 0x000fe200078e00ff */
[----:B--2---:R-:W-:-:S03]  /*1070*/  @P0 LEA.HI.X R5, R168, R3, R37, 0x4, P2 ;  /* 0x00000003a8050211 */ /* 0x004fc600010f2425 */
[----:B------:R-:W-:Y:S01]  /*1080*/  IMAD.WIDE.U32 R194, R170, c[0x0][0x1e0], RZ ;  /* 0x00007800aac27a25 */ /* 0x000fe200078e00ff */
[----:B------:R-:W-:Y:S02]  /*1090*/  @P0 LEA R4, P2, R2, c[0x0][0x220], 0x1 ;  /* 0x0000880002040a11 */ /* 0x000fe400078408ff */
[----:B------:R-:W-:Y:S01]  /*10a0*/  IADD3 R201, R183, UR10, RZ ;  /* 0x0000000ab7c97c10 */ /* 0x000fe2000fffe0ff */
[----:B------:R-:W-:Y:S01]  /*10b0*/  IMAD.WIDE.U32 R174, R174, c[0x0][0x1e0], RZ ;  /* 0x00007800aeae7a25 */ /* 0x000fe200078e00ff */
[----:B------:R-:W-:Y:S02]  /*10c0*/  @P0 LEA.HI.X R5, R2, c[0x0][0x224], R5, 0x1, P2 ;  /* 0x0000890002050a11 */ /* 0x000fe400010f0c05 */
[----:B------:R-:W-:Y:S01]  /*10d0*/  @P3 IADD3 R6, P2, R22, R6, RZ ;  /* 0x0000000616063210 */ /* 0x000fe20007f5e0ff */
[----:B------:R-:W-:Y:S02]  /*10e0*/  IMAD.SHL.U32 R2, R37, 0x20, RZ ;  /* 0x0000002025027824 */ /* 0x000fe400078e00ff */
[----:B------:R2:W-:Y:S01]  /*10f0*/  @P0 LDGSTS.E.BYPASS.LTC128B.128 [R93+0x4100], [R4.64], !P6 ;  /* 0x04100000045d0fae */ /* 0x0005e2000f101d48 */
[----:B------:R-:W-:Y:S01]  /*1100*/  @P3 LEA R8, P0, R6, c[0x0][0x220], 0x1 ;  /* 0x0000880006083a11 */ /* 0x000fe200078008ff */
[----:B------:R-:W-:Y:S01]  /*1110*/  IMAD.WIDE.U32 R196, R171, c[0x0][0x1e0], RZ ;  /* 0x00007800abc47a25 */ /* 0x000fe200078e00ff */
[----:B------:R-:W-:-:S02]  /*1120*/  @P3 IADD3.X R7, R3, R7, R2, P2, !PT ;  /* 0x0000000703073210 */ /* 0x000fc400017fe402 */
[----:B------:R-:W-:Y:S01]  /*1130*/  @P1 MOV R2, R22 ;  /* 0x0000001600021202 */ /* 0x000fe20000000f00 */
[----:B------:R-:W-:Y:S01]  /*1140*/  IMAD.WIDE.U32 R192, R169, c[0x0][0x1e0], RZ ;  /* 0x00007800a9c07a25 */ /* 0x000fe200078e00ff */
[----:B------:R-:W-:Y:S02]  /*1150*/  ISETP.GE.AND P2, PT, R13, 0x41, PT ;  /* 0x000000410d00780c */ /* 0x000fe40003f46270 */
[----:B-1----:R-:W-:Y:S01]  /*1160*/  @P3 LEA.HI.X R9, R6, c[0x0][0x224], R7, 0x1, P0 ;  /* 0x0000890006093a11 */ /* 0x002fe200000f0c07 */
[----:B-----5:R-:W-:-:S04]  /*1170*/  IMAD.WIDE.U32 R116, R167, c[0x0][0x280], R116 ;  /* 0x0000a000a7747a25 */ /* 0x020fc800078e0074 */
[----:B------:R1:W-:Y:S01]  /*1180*/  @P3 LDGSTS.E.BYPASS.LTC128B.128 [R93+0x4900], [R8.64], !P6 ;  /* 0x04900000085d3fae */ /* 0x0003e2000f101d48 */
[----:B------:R-:W-:Y:S02]  /*1190*/  IMAD.IADD R202, R179, 0x1, R202 ;  /* 0x00000001b3ca7824 */ /* 0x000fe400078e02ca */
[----:B------:R-:W-:Y:S02]  /*11a0*/  IMAD.IADD R203, R177, 0x1, R203 ;  /* 0x00000001b1cb7824 */ /* 0x000fe400078e02cb */
[----:B------:R-:W-:Y:S02]  /*11b0*/  IMAD.IADD R204, R175, 0x1, R204 ;  /* 0x00000001afcc7824 */ /* 0x000fe400078e02cc */
[----:B--2---:R-:W-:-:S04]  /*11c0*/  @P1 IMAD.WIDE.U32 R4, R168, 0x30, R2 ;  /* 0x00000030a8041825 */ /* 0x004fc800078e0002 */
        /* <DEDUP_REMOVED lines=8> */
[----:B-1----:R-:W-:Y:S01]  /*1250*/  IMAD R9, R218, c[0x0][0x260], RZ ;  /* 0x00009800da097a24 */ /* 0x002fe200078e02ff */
        /* <DEDUP_REMOVED lines=15> */
[----:B--2---:R-:W-:-:S03]  /*1350*/  IMAD R6, R29, c[0x0][0x1e0], RZ ;  /* 0x000078001d067a24 */ /* 0x004fc600078e02ff */
[----:B------:R-:W-:Y:S02]  /*1360*/  SEL R23, RZ, 0xffffffff, P0 ;  /* 0xffffffffff177807 */ /* 0x000fe40000000000 */
[----:B------:R-:W-:Y:S01]  /*1370*/  ISETP.GT.AND P0, PT, R13, 0x60, PT ;  /* 0x000000600d00780c */ /* 0x000fe20003f04270 */
[----:B------:R-:W-:-:S04]  /*1380*/  IMAD R6, R26, c[0x0][0x1e4], R6 ;  /* 0x000079001a067a24 */ /* 0x000fc800078e0206 */
[----:B------:R-:W-:-:S04]  /*1390*/  IMAD.IADD R5, R5, 0x1, R6 ;  /* 0x0000000105057824 */ /* 0x000fc800078e0206 */
        /* <DEDUP_REMOVED lines=31> */
[----:B------:R-:W-:Y:S01]  /*1590*/  @P1 IMAD R6, R37, 0x50, RZ ;  /* 0x0000005025061824 */ /* 0x000fe200078e02ff */
[----:B------:R-:W-:Y:S01]  /*15a0*/  LEA.HI R7, R36, R252, RZ, 0x5 ;  /* 0x000000fc24077211 */ /* 0x000fe200078f28ff */
[----:B------:R-:W-:Y:S01]  /*15b0*/  @P1 IMAD.WIDE.U32 R4, R168, 0x50, R4 ;  /* 0x00000050a8041825 */ /* 0x000fe200078e0004 */
[----:B------:R-:W-:Y:S02]  /*15c0*/  IADD3 R36, R34, 0x10, RZ ;  /* 0x0000001022247810 */ /* 0x000fe40007ffe0ff */
[----:B------:R-:W-:Y:S01]  /*15d0*/  LOP3.LUT R99, R24, 0x1, RZ, 0xc0, !PT ;  /* 0x0000000118637812 */ /* 0x000fe200078ec0ff */
[----:B------:R-:W-:Y:S01]  /*15e0*/  @P1 IMAD.IADD R5, R5, 0x1, R6 ;  /* 0x0000000105051824 */ /* 0x000fe200078e0206 */
[----:B------:R-:W-:Y:S01]  /*15f0*/  @P1 LEA R8, P2, R4, c[0x0][0x220], 0x1 ;  /* 0x0000880004081a11 */ /* 0x000fe200078408ff */
[----:B------:R-:W-:Y:S01]  /*1600*/  IMAD.IADD R2, R102, 0x1, -R2 ;  /* 0x0000000166027824 */ /* 0x000fe200078e0a02 */
[----:B------:R-:W-:Y:S01]  /*1610*/  LOP3.LUT R100, R24, 0x2, RZ, 0xc0, !PT ;  /* 0x0000000218647812 */ /* 0x000fe200078ec0ff */
[----:B------:R-:W-:Y:S01]  /*1620*/  IMAD.SHL.U32 R6, R7, 0x10, RZ ;  /* 0x0000001007067824 */ /* 0x000fe200078e00ff */
[----:B------:R-:W-:Y:S01]  /*1630*/  SHF.R.S32.HI R7, RZ, 0x1f, R171 ;  /* 0x0000001fff077819 */ /* 0x000fe200000114ab */
[----:B------:R-:W-:Y:S01]  /*1640*/  IMAD.WIDE.U32 R10, R102, c[0x0][0x280], R32 ;  /* 0x0000a000660a7a25 */ /* 0x000fe200078e0020 */
[----:B------:R-:W-:-:S02]  /*1650*/  @P1 LEA.HI.X R9, R4, c[0x0][0x224], R5, 0x1, P2 ;  /* 0x0000890004091a11 */ /* 0x000fc400010f0c05 */
[C---:B------:R-:W-:Y:S01]  /*1660*/  LOP3.LUT P3, RZ, R2.reuse, 0x4, RZ, 0xc0, !PT ;  /* 0x0000000402ff7812 */ /* 0x040fe2000786c0ff */
[----:B------:R-:W-:Y:S01]  /*1670*/  IMAD.SHL.U32 R2, R2, 0x40, RZ ;  /* 0x0000004002027824 */ /* 0x000fe200078e00ff */
[----:B------:R-:W-:Y:S01]  /*1680*/  SHF.R.S32.HI R5, RZ, 0x4, R27 ;  /* 0x00000004ff057819 */ /* 0x000fe2000001141b */
[----:B------:R-:W-:Y:S01]  /*1690*/  IMAD.MOV.U32 R114, RZ, RZ, R12 ;  /* 0x000000ffff727224 */ /* 0x000fe200078e000c */
[----:B------:R-:W-:Y:S01]  /*16a0*/  LEA.HI R7, R7, R171, RZ, 0x3 ;  /* 0x000000ab07077211 */ /* 0x000fe200078f18ff */
[----:B------:R2:W-:Y:S01]  /*16b0*/  @P1 LDGSTS.E.BYPASS.LTC128B.128 [R93+0x6100], [R8.64], !P6 ;  /* 0x06100000085d1fae */ /* 0x0005e2000f101d48 */
[----:B------:R-:W-:Y:S01]  /*16c0*/  MOV R112, R10 ;  /* 0x0000000a00707202 */ /* 0x000fe20000000f00 */
[----:B------:R-:W-:Y:S01]  /*16d0*/  IMAD.WIDE.U32 R114, R167, c[0x0][0x290], R114 ;  /* 0x0000a400a7727a25 */ /* 0x000fe200078e0072 */
[----:B------:R-:W-:Y:S02]  /*16e0*/  LEA.HI.SX32 R10, R20, R5, 0x1d ;  /* 0x00000005140a7211 */ /* 0x000fe400078feaff */
[----:B------:R-:W-:Y:S01]  /*16f0*/  SHF.L.U32 R4, R171, 0x6, RZ ;  /* 0x00000006ab047819 */ /* 0x000fe200000006ff */
[----:B------:R-:W-:Y:S01]  /*1700*/  IMAD.WIDE.U32 R110, R167, c[0x0][0x290], R110 ;  /* 0x0000a400a76e7a25 */ /* 0x000fe200078e006e */
[----:B------:R-:W-:-:S02]  /*1710*/  IADD3 R113, R16, R11, RZ ;  /* 0x0000000b10717210 */ /* 0x000fc40007ffe0ff */
        /* <DEDUP_REMOVED lines=8> */
[----:B------:R-:W-:Y:S02]  /*17a0*/  LOP3.LUT R12, R2, 0x18, R32, 0xf8, !PT ;  /* 0x00000018020c7812 */ /* 0x000fe400078ef820 */
[----:B------:R-:W-:Y:S01]  /*17b0*/  LOP3.LUT R10, R11, 0xfffffe00, RZ, 0xc0, !PT ;  /* 0xfffffe000b0a7812 */ /* 0x000fe200078ec0ff */
[----:B------:R-:W-:Y:S01]  /*17c0*/  IMAD.IADD R103, R105, 0x1, R103 ;  /* 0x0000000169677824 */ /* 0x000fe200078e0267 */
[----:B------:R-:W-:-:S02]  /*17d0*/  SHF.R.U32.HI R7, RZ, 0x3, R4 ;  /* 0x00000003ff077819 */ /* 0x000fc40000011604 */
[--C-:B------:R-:W-:Y:S02]  /*17e0*/  LOP3.LUT R11, R4, 0x38, R20.reuse, 0xf8, !PT ;  /* 0x00000038040b7812 */ /* 0x100fe400078ef814 */
[----:B------:R-:W-:Y:S02]  /*17f0*/  LOP3.LUT R98, R6, R12, R5, 0xf6, !PT ;  /* 0x0000000c06627212 */ /* 0x000fe400078ef605 */
[--C-:B------:R-:W-:Y:S02]  /*1800*/  LOP3.LUT R4, R4, 0x38, R101.reuse, 0xf8, !PT ;  /* 0x0000003804047812 */ /* 0x100fe400078ef865 */
[C---:B------:R-:W-:Y:S02]  /*1810*/  LOP3.LUT R12, R2.reuse, 0x38, R20, 0xf8, !PT ;  /* 0x00000038020c7812 */ /* 0x040fe400078ef814 */
[----:B--2---:R-:W-:Y:S02]  /*1820*/  SHF.R.S32.HI R8, RZ, 0x1f, R170 ;  /* 0x0000001fff087819 */ /* 0x004fe400000114aa */
[----:B------:R-:W-:-:S02]  /*1830*/  LOP3.LUT R2, R2, 0x38, R101, 0xf8, !PT ;  /* 0x0000003802027812 */ /* 0x000fc400078ef865 */
[C-C-:B-1----:R-:W-:Y:S02]  /*1840*/  LOP3.LUT R19, R10.reuse, R11, R7.reuse, 0xf6, !PT ;  /* 0x0000000b0a137212 */ /* 0x142fe400078ef607 */
[----:B------:R-:W-:Y:S01]  /*1850*/  LOP3.LUT R18, R10, R4, R7, 0xf6, !PT ;  /* 0x000000040a127212 */ /* 0x000fe200078ef607 */
[----:B------:R-:W-:Y:S01]  /*1860*/  @P0 IMAD.MOV.U32 R4, RZ, RZ, R22 ;  /* 0x000000ffff040224 */ /* 0x000fe200078e0016 */
[----:B------:R-:W-:Y:S01]  /*1870*/  SHF.R.S32.HI R7, RZ, 0x1f, R169 ;  /* 0x0000001fff077819 */ /* 0x000fe200000114a9 */
[----:B------:R-:W-:Y:S01]  /*1880*/  IMAD.SHL.U32 R154, R19, 0x2, RZ ;  /* 0x00000002139a7824 */ /* 0x000fe200078e00ff */
[----:B------:R-:W-:Y:S01]  /*1890*/  LEA.HI R8, R8, R170, RZ, 0x3 ;  /* 0x000000aa08087211 */ /* 0x000fe200078f18ff */
[----:B------:R-:W-:Y:S01]  /*18a0*/  IMAD.SHL.U32 R150, R18, 0x2, RZ ;  /* 0x0000000212967824 */ /* 0x000fe200078e00ff */
[--C-:B------:R-:W-:Y:S02]  /*18b0*/  LOP3.LUT R21, R6, R2, R5.reuse, 0xf6, !PT ;  /* 0x0000000206157212 */ /* 0x100fe400078ef605 */
[----:B------:R-:W-:Y:S01]  /*18c0*/  SHF.L.U32 R2, R170, 0x6, RZ ;  /* 0x00000006aa027819 */ /* 0x000fe200000006ff */
[----:B------:R-:W-:Y:S01]  /*18d0*/  IMAD.SHL.U32 R9, R8, 0x40, RZ ;  /* 0x0000004008097824 */ /* 0x000fe200078e00ff */
[----:B------:R-:W-:Y:S01]  /*18e0*/  LOP3.LUT R23, R6, R12, R5, 0xf6, !PT ;  /* 0x0000000c06177212 */ /* 0x000fe200078ef605 */
[----:B------:R-:W-:Y:S01]  /*18f0*/  IMAD.SHL.U32 R6, R169, 0x40, RZ ;  /* 0x00000040a9067824 */ /* 0x000fe200078e00ff */
[----:B------:R-:W-:Y:S01]  /*1900*/  LEA.HI R7, R7, R169, RZ, 0x3 ;  /* 0x000000a907077211 */ /* 0x000fe200078f18ff */
[----:B------:R-:W-:Y:S01]  /*1910*/  @P0 IMAD.MOV.U32 R5, RZ, RZ, R3 ;  /* 0x000000ffff050224 */ /* 0x000fe200078e0003 */
[----:B------:R-:W-:-:S02]  /*1920*/  LOP3.LUT R2, R2, 0x1c0, RZ, 0xc0, !PT ;  /* 0x000001c002027812 */ /* 0x000fc400078ec0ff */
[----:B------:R-:W-:Y:S01]  /*1930*/  LOP3.LUT R6, R6, 0x1c0, RZ, 0xc0, !PT ;  /* 0x000001c006067812 */ /* 0x000fe200078ec0ff */
[----:B------:R-:W-:Y:S01]  /*1940*/  IMAD.SHL.U32 R8, R7, 0x40, RZ ;  /* 0x0000004007087824 */ /* 0x000fe200078e00ff */
[----:B------:R-:W-:Y:S01]  /*1950*/  SHF.R.U32.HI R13, RZ, 0x3, R2 ;  /* 0x00000003ff0d7819 */ /* 0x000fe20000011602 */
[----:B------:R-:W-:Y:S01]  /*1960*/  @P0 IMAD.WIDE.U32 R4, R168, 0x60, R4 ;  /* 0x00000060a8040825 */ /* 0x000fe200078e0004 */
[----:B------:R-:W-:Y:S02]  /*1970*/  LOP3.LUT R9, R9, 0xfffffe00, RZ, 0xc0, !PT ;  /* 0xfffffe0009097812 */ /* 0x000fe400078ec0ff */
[C---:B------:R-:W-:Y:S02]  /*1980*/  LOP3.LUT R10, R2.reuse, 0x38, R20, 0xf8, !PT ;  /* 0x00000038020a7812 */ /* 0x040fe400078ef814 */
[----:B------:R-:W-:Y:S01]  /*1990*/  LOP3.LUT R11, R2, 0x38, R101, 0xf8, !PT ;  /* 0x00000038020b7812 */ /* 0x000fe200078ef865 */
[----:B------:R-:W-:Y:S01]  /*19a0*/  @P0 IMAD.IADD R2, R5, 0x1, R16 ;  /* 0x0000000105020824 */ /* 0x000fe200078e0210 */
[----:B------:R-:W-:Y:S01]  /*19b0*/  SHF.R.U32.HI R7, RZ, 0x3, R6 ;  /* 0x00000003ff077819 */ /* 0x000fe20000011606 */
[----:B------:R-:W-:Y:S01]  /*19c0*/  IMAD.MOV.U32 R5, RZ, RZ, c[0x0][0x280] ;  /* 0x0000a000ff057624 */ /* 0x000fe200078e00ff */
[----:B------:R-:W-:-:S02]  /*19d0*/  LOP3.LUT R8, R8, 0xfffffe00, RZ, 0xc0, !PT ;  /* 0xfffffe0008087812 */ /* 0x000fc400078ec0ff */
[C---:B------:R-:W-:Y:S01]  /*19e0*/  LOP3.LUT R12, R6.reuse, 0x38, R20, 0xf8, !PT ;  /* 0x00000038060c7812 */ /* 0x040fe200078ef814 */
[----:B------:R-:W-:Y:S01]  /*19f0*/  IMAD.SHL.U32 R212, R5, 0x40, RZ ;  /* 0x0000004005d47824 */ /* 0x000fe200078e00ff */
[----:B------:R-:W-:Y:S01]  /*1a00*/  LOP3.LUT R17, R9, R10, R13, 0xf6, !PT ;  /* 0x0000000a09117212 */ /* 0x000fe200078ef60d */
[C---:B------:R-:W-:Y:S01]  /*1a10*/  IMAD.SHL.U32 R214, R5.reuse, 0x20, RZ ;  /* 0x0000002005d67824 */ /* 0x040fe200078e00ff */
[----:B------:R-:W-:Y:S01]  /*1a20*/  LOP3.LUT R10, R6, 0x38, R101, 0xf8, !PT ;  /* 0x00000038060a7812 */ /* 0x000fe200078ef865 */
[----:B------:R-:W-:Y:S01]  /*1a30*/  IMAD.WIDE.U32 R208, R5, 0x60, RZ ;  /* 0x0000006005d07825 */ /* 0x000fe200078e00ff */
[----:B---3--:R-:W-:Y:S02]  /*1a40*/  @P4 SHF.R.S32.HI R3, RZ, 0x1f, R30 ;  /* 0x0000001fff034819 */ /* 0x008fe4000001141e */
[----:B------:R-:W-:Y:S01]  /*1a50*/  @P0 LEA R6, P1, R4, c[0x0][0x220], 0x1 ;  /* 0x0000880004060a11 */ /* 0x000fe200078208ff */
[----:B------:R-:W-:Y:S01]  /*1a60*/  @!P4 IMAD.MOV.U32 R3, RZ, RZ, R28 ;  /* 0x000000ffff03c224 */ /* 0x000fe200078e001c */
[----:B------:R-:W-:Y:S01]  /*1a70*/  LOP3.LUT R16, R9, R11, R13, 0xf6, !PT ;  /* 0x0000000b09107212 */ /* 0x000fe200078ef60d */
[----:B------:R-:W-:Y:S01]  /*1a80*/  IMAD.SHL.U32 R153, R17, 0x2, RZ ;  /* 0x0000000211997824 */ /* 0x000fe200078e00ff */
[----:B------:R-:W-:-:S02]  /*1a90*/  LOP3.LUT R13, R8, R12, R7, 0xf6, !PT ;  /* 0x0000000c080d7212 */ /* 0x000fc400078ef607 */
        /* <DEDUP_REMOVED lines=14> */
[----:B------:R-:W-:Y:S01]  /*1b80*/  SHF.L.U64.HI R185, R5, R186, c[0x0][0x284] ;  /* 0x0000a10005b97619 */ /* 0x000fe200000102ba */
        /* <DEDUP_REMOVED lines=28> */
[C---:B------:R-:W-:Y:S01]  /*1d50*/  IMAD.WIDE.U32 R138, R2.reuse, c[0x0][0x1e0], RZ ;  /* 0x00007800028a7a25 */ /* 0x040fe200078e00ff */
        /* <DEDUP_REMOVED lines=12> */
[----:B------:R-:W-:Y:S01]  /*1e20*/  IMAD.X R143, R198, 0x1, R144, P1 ;  /* 0x00000001c68f7824 */ /* 0x000fe200008e0690 */
        /* <DEDUP_REMOVED lines=27> */
.L_x_670:
        /* <DEDUP_REMOVED lines=48> */
.L_x_628:
[----:B------:R-:W-:Y:S05]  /*22e0*/  BSYNC B0 ;  /* 0x0000000000007941 */ /* 0x000fea0003800000 */
.L_x_627:
        /* <DEDUP_REMOVED lines=37> */
.L_x_630:
[----:B------:R-:W-:Y:S05]  /*2540*/  BSYNC B0 ;  /* 0x0000000000007941 */ /* 0x000fea0003800000 */
.L_x_629:
        /* <DEDUP_REMOVED lines=40> */
.L_x_632:
[----:B------:R-:W-:Y:S05]  /*27d0*/  BSYNC B0 ;  /* 0x0000000000007941 */ /* 0x000fea0003800000 */
.L_x_631:
        /* <DEDUP_REMOVED lines=38> */
.L_x_634:
[----:B------:R-:W-:Y:S05]  /*2a40*/  BSYNC B0 ;  /* 0x0000000000007941 */ /* 0x000fea0003800000 */
.L_x_633:
        /* <DEDUP_REMOVED lines=76> */
.L_x_638:
[----:B------:R-:W-:Y:S05]  /*2f10*/  BSYNC B0 ;  /* 0x0000000000007941 */ /* 0x000fea0003800000 */
.L_x_637:
        /* <DEDUP_REMOVED lines=59> */
.L_x_636:
[----:B------:R-:W-:Y:S05]  /*32d0*/  BSYNC B1 ;  /* 0x0000000000017941 */ /* 0x000fea0003800000 */
.L_x_635:
        /* <DEDUP_REMOVED lines=63> */
.L_x_642:
[----:B------:R-:W-:Y:S05]  /*36d0*/  BSYNC B0 ;  /* 0x0000000000007941 */ /* 0x000fea0003800000 */
.L_x_641:
        /* <DEDUP_REMOVED lines=58> */
.L_x_640:
[----:B------:R-:W-:Y:S05]  /*3a80*/  BSYNC B1 ;  /* 0x0000000000017941 */ /* 0x000fea0003800000 */
.L_x_639:
        /* <DEDUP_REMOVED lines=63> */
.L_x_646:
[----:B------:R-:W-:Y:S05]  /*3e80*/  BSYNC B0 ;  /* 0x0000000000007941 */ /* 0x000fea0003800000 */
.L_x_645:
        /* <DEDUP_REMOVED lines=58> */
.L_x_644:
[----:B------:R-:W-:Y:S05]  /*4230*/  BSYNC B1 ;  /* 0x0000000000017941 */ /* 0x000fea0003800000 */
.L_x_643:
        /* <DEDUP_REMOVED lines=61> */
.L_x_649:
[----:B------:R-:W-:Y:S05]  /*4610*/  BSYNC B0 ;  /* 0x0000000000007941 */ /* 0x000fea0003800000 */
.L_x_648:
        /* <DEDUP_REMOVED lines=59> */
.L_x_626:
        /* <DEDUP_REMOVED lines=223> */
.L_x_651:
[----:B------:R-:W-:Y:S05]  /*57c0*/  BSYNC B0 ;  /* 0x0000000000007941 */ /* 0x000fea0003800000 */
.L_x_650:
        /* <DEDUP_REMOVED lines=115> */
.L_x_653:
[----:B------:R-:W-:Y:S05]  /*5f00*/  BSYNC B0 ;  /* 0x0000000000007941 */ /* 0x000fea0003800000 */
.L_x_652:
        /* <DEDUP_REMOVED lines=115> */
.L_x_655:
[----:B------:R-:W-:Y:S05]  /*6640*/  BSYNC B0 ;  /* 0x0000000000007941 */ /* 0x000fea0003800000 */
.L_x_654:
        /* <DEDUP_REMOVED lines=115> */
.L_x_625:
        /* <DEDUP_REMOVED lines=20> */
.L_x_657:
[----:B------:R-:W-:Y:S05]  /*6ec0*/  BSYNC B0 ;  /* 0x0000000000007941 */ /* 0x000fea0003800000 */
.L_x_656:
        /* <DEDUP_REMOVED lines=20> */
.L_x_659:
[----:B------:R-:W-:Y:S05]  /*7010*/  BSYNC B0 ;  /* 0x0000000000007941 */ /* 0x000fea0003800000 */
.L_x_658:
        /* <DEDUP_REMOVED lines=20> */
.L_x_661:
[----:B------:R-:W-:Y:S05]  /*7160*/  BSYNC B0 ;  /* 0x0000000000007941 */ /* 0x000fea0003800000 */
.L_x_660:
        /* <DEDUP_REMOVED lines=19> */
.L_x_647:
[----:B------:R-:W-:Y:S05]  /*72a0*/  BSYNC B2 ;  /* 0x0000000000027941 */ /* 0x000fea0003800000 */
.L_x_624:
        /* <DEDUP_REMOVED lines=125> */
.L_x_663:
[----:B-1----:R-:W-:Y:S05]  /*7a80*/  BSYNC B0 ;  /* 0x0000000000007941 */ /* 0x002fea0003800000 */
.L_x_662:
        /* <DEDUP_REMOVED lines=20> */
.L_x_665:
[----:B------:R-:W-:Y:S05]  /*7bd0*/  BSYNC B0 ;  /* 0x0000000000007941 */ /* 0x000fea0003800000 */
.L_x_664:
        /* <DEDUP_REMOVED lines=20> */
.L_x_667:
[----:B------:R-:W-:Y:S05]  /*7d20*/  BSYNC B0 ;  /* 0x0000000000007941 */ /* 0x000fea0003800000 */
.L_x_666:
        /* <DEDUP_REMOVED lines=20> */
.L_x_669:
[----:B------:R-:W-:Y:S05]  /*7e70*/  BSYNC B0 ;  /* 0x0000000000007941 */ /* 0x000fea0003800000 */
.L_x_668:
        /* <DEDUP_REMOVED lines=36> */
.L_x_623:
[----:B------:R-:W3:Y:S01]  /*80c0*/  LDL.LU R27, [R1+0x60] ;  /* 0x00006000011b7983 */ /* 0x000ee20000300800 */
[----:B------:R-:W-:-:S03]  /*80d0*/  IMAD.MOV.U32 R0, RZ, RZ, c[0x0][0x2c4] ;  /* 0x0000b100ff007624 */ /* 0x000fc600078e00ff */
[----:B------:R-:W4:Y:S02]  /*80e0*/  LDL R88, [R1+0x18] ;  /* 0x0000180001587983 */ /* 0x000f240000100800 */
[----:B------:R-:W-:Y:S01]  /*80f0*/  ISETP.NE.AND P6, PT, R0, 0x1, PT ;  /* 0x000000010000780c */ /* 0x000fe20003fc5270 */
[----:B--2---:R-:W-:Y:S01]  /*8100*/  IMAD.IADD R6, R191, 0x1, R190 ;  /* 0x00000001bf067824 */ /* 0x004fe200078e02be */
[----:B------:R-:W-:Y:S01]  /*8110*/  PLOP3.LUT P4, PT, PT, PT, PT, 0x80, 0x0 ;  /* 0x000000000000781c */ /* 0x000fe20003f8f070 */
[----:B------:R-:W-:Y:S01]  /*8120*/  CS2R R178, SRZ ;  /* 0x0000000000b27805 */ /* 0x000fe2000001ff00 */
[----:B------:R-:W-:Y:S01]  /*8130*/  CS2R R176, SRZ ;  /* 0x0000000000b07805 */ /* 0x000fe2000001ff00 */
[----:B------:R-:W-:Y:S01]  /*8140*/  IMAD.MOV.U32 R11, RZ, RZ, RZ ;  /* 0x000000ffff0b7224 */ /* 0x000fe200078e00ff */
[----:B------:R-:W-:Y:S01]  /*8150*/  MOV R182, RZ ;  /* 0x000000ff00b67202 */ /* 0x000fe20000000f00 */
[----:B------:R-:W-:Y:S01]  /*8160*/  CS2R R12, SRZ ;  /* 0x00000000000c7805 */ /* 0x000fe2000001ff00 */
[----:B------:R-:W-:Y:S01]  /*8170*/  IMAD.MOV.U32 R180, RZ, RZ, RZ ;  /* 0x000000ffffb47224 */ /* 0x000fe200078e00ff */
[----:B------:R-:W-:Y:S01]  /*8180*/  CS2R R16, SRZ ;  /* 0x0000000000107805 */ /* 0x000fe2000001ff00 */
[----:B------:R-:W-:Y:S01]  /*8190*/  IMAD.MOV.U32 R174, RZ, RZ, RZ ;  /* 0x000000ffffae7224 */ /* 0x000fe200078e00ff */
[----:B------:R-:W-:Y:S01]  /*81a0*/  CS2R R14, SRZ ;  /* 0x00000000000e7805 */ /* 0x000fe2000001ff00 */
[----:B------:R-:W-:Y:S01]  /*81b0*/  MOV R172, RZ ;  /* 0x000000ff00ac7202 */ /* 0x000fe20000000f00 */
[----:B------:R-:W-:Y:S01]  /*81c0*/  IMAD.MOV.U32 R170, RZ, RZ, RZ ;  /* 0x000000ffffaa7224 */ /* 0x000fe200078e00ff */
[----:B------:R-:W-:Y:S01]  /*81d0*/  CS2R R18, SRZ ;  /* 0x0000000000127805 */ /* 0x000fe2000001ff00 */
[----:B------:R-:W-:Y:S01]  /*81e0*/  IMAD.MOV.U32 R168, RZ, RZ, RZ ;  /* 0x000000ffffa87224 */ /* 0x000fe200078e00ff */
[----:B------:R-:W-:Y:S01]  /*81f0*/  MOV R26, RZ ;  /* 0x000000ff001a7202 */ /* 0x000fe20000000f00 */
[----:B------:R-:W-:Y:S01]  /*8200*/  IMAD.MOV.U32 R162, RZ, RZ, RZ ;  /* 0x000000ffffa27224 */ /* 0x000fe200078e00ff */
[----:B------:R-:W-:Y:S01]  /*8210*/  MOV R166, RZ ;  /* 0x000000ff00a67202 */ /* 0x000fe20000000f00 */
[----:B------:R-:W-:Y:S01]  /*8220*/  IMAD.MOV.U32 R160, RZ, RZ, RZ ;  /* 0x000000ffffa07224 */ /* 0x000fe200078e00ff */
[----:B------:R-:W-:Y:S01]  /*8230*/  CS2R R20, SRZ ;  /* 0x0000000000147805 */ /* 0x000fe2000001ff00 */
[----:B------:R-:W-:Y:S01]  /*8240*/  IMAD.MOV.U32 R164, RZ, RZ, RZ ;  /* 0x000000ffffa47224 */ /* 0x000fe200078e00ff */
[----:B------:R-:W-:Y:S01]  /*8250*/  CS2R R22, SRZ ;  /* 0x0000000000167805 */ /* 0x000fe2000001ff00 */
[----:B------:R-:W-:Y:S01]  /*8260*/  IMAD.MOV.U32 R158, RZ, RZ, RZ ;  /* 0x000000ffff9e7224 */ /* 0x000fe200078e00ff */
        /* <DEDUP_REMOVED lines=26> */
[----:B------:R-:W-:-:S02]  /*8410*/  MOV R37, RZ ;  /* 0x000000ff00257202 */ /* 0x000fc40000000f00 */
[----:B----4-:R-:W-:-:S05]  /*8420*/  IADD3 R0, R88, 0x7f, RZ ;  /* 0x0000007f58007810 */ /* 0x010fca0007ffe0ff */
[----:B------:R-:W-:-:S05]  /*8430*/  @P6 IMAD.HI.U32 R2, R0, c[0x0][0x2c8], RZ ;  /* 0x0000b20000026a27 */ /* 0x000fca00078e00ff */
[----:B------:R-:W-:Y:S02]  /*8440*/  @P6 SHF.R.U32.HI R0, RZ, c[0x0][0x2cc], R2 ;  /* 0x0000b300ff006a19 */ /* 0x000fe40000011602 */
[----:B------:R-:W-:-:S03]  /*8450*/  MOV R2, RZ ;  /* 0x000000ff00027202 */ /* 0x000fc60000000f00 */
[----:B------:R-:W-:Y:S01]  /*8460*/  IMAD.IADD R3, R200, 0x1, R0 ;  /* 0x00000001c8037824 */ /* 0x000fe200078e0200 */
[----:B---3--:R-:W-:-:S03]  /*8470*/  LOP3.LUT R27, R27, 0xfffffffd, RZ, 0xc0, !PT ;  /* 0xfffffffd1b1b7812 */ /* 0x008fc600078ec0ff */
[----:B------:R-:W-:Y:S01]  /*8480*/  IMAD.HI R2, R3, -0x6db6db6d, R2 ;  /* 0x9249249303027827 */ /* 0x000fe200078e0202 */
[----:B------:R-:W-:-:S04]  /*8490*/  @P6 LOP3.LUT R27, R27, 0x2, RZ, 0xfc, !PT ;  /* 0x000000021b1b6812 */ /* 0x000fc800078efcff */
[----:B------:R-:W-:Y:S01]  /*84a0*/  SHF.R.U32.HI R0, RZ, 0x1f, R2 ;  /* 0x0000001fff007819 */ /* 0x000fe20000011602 */
[----:B------:R2:W-:Y:S03]  /*84b0*/  STL [R1+0x60], R27 ;  /* 0x0000601b01007387 */ /* 0x0005e60000100800 */
[----:B------:R-:W-:-:S04]  /*84c0*/  LEA.HI.SX32 R2, R2, R0, 0x1a ;  /* 0x0000000002027211 */ /* 0x000fc800078fd2ff */
[----:B------:R-:W-:-:S04]  /*84d0*/  IMNMX R235, R199, R2, PT ;  /* 0x00000002c7eb7217 */ /* 0x000fc80003800200 */
[----:B------:R-:W-:-:S13]  /*84e0*/  ISETP.GE.AND P0, PT, R235, 0x1, PT ;  /* 0x00000001eb00780c */ /* 0x000fda0003f06270 */
[----:B------:R-:W-:Y:S05]  /*84f0*/  @!P0 BRA `(.L_x_671) ;  /* 0x00018bf000008947 */ /* 0x000fea0003800000 */
[----:B------:R-:W3:Y:S01]  /*8500*/  LDL R36, [R1+0x78] ;  /* 0x0000780001247983 */ /* 0x000ee20000100800 */
[----:B------:R-:W-:-:S03]  /*8510*/  ISETP.NE.U32.AND P0, PT, RZ, c[0x0][0x340], PT ;  /* 0x0000d000ff007a0c */ /* 0x000fc60003f05070 */
[----:B------:R-:W4:Y:S01]  /*8520*/  LDL R35, [R1+0x40] ;  /* 0x0000400001237983 */ /* 0x000f220000100800 */
[----:B------:R-:W-:-:S13]  /*8530*/  ISETP.NE.AND.EX P2, PT, RZ, c[0x0][0x344], PT, P0 ;  /* 0x0000d100ff007a0c */ /* 0x000fda0003f45300 */
[----:B------:R-:W-:Y:S01]  /*8540*/  @P2 IMAD.MOV.U32 R2, RZ, RZ, 0x4 ;  /* 0x00000004ff022424 */ /* 0x000fe200078e00ff */
[----:B------:R-:W1:Y:S01]  /*8550*/  S2R R41, SR_CTAID.Y ;  /* 0x0000000000297919 */ /* 0x000e620000002600 */
        /* <DEDUP_REMOVED lines=10> */
[----:B-1----:R-:W-:Y:S02]  /*8600*/  IMAD R4, R41, c[0x0][0x1bc], R5 ;  /* 0x00006f0029047a24 */ /* 0x002fe400078e0205 */
[----:B---3--:R-:W-:-:S05]  /*8610*/  @P2 IMAD.WIDE R2, R36, R2, c[0x0][0x340] ;  /* 0x0000d00024022625 */ /* 0x008fca00078e0202 */
[----:B------:R1:W3:Y:S01]  /*8620*/  @P2 LDG.E R16, [R2.64] ;  /* 0x0000000802102981 */ /* 0x0002e2000c1e1900 */
[----:B------:R-:W-:Y:S01]  /*8630*/  ISETP.NE.U32.AND P0, PT, RZ, c[0x0][0x348], PT ;  /* 0x0000d200ff007a0c */ /* 0x000fe20003f05070 */
[----:B----4-:R-:W-:Y:S01]  /*8640*/  IMAD R25, R35, c[0x0][0x2c4], RZ ;  /* 0x0000b10023197a24 */ /* 0x010fe200078e02ff */
[----:B------:R-:W-:Y:S01]  /*8650*/  SHF.R.S32.HI R15, RZ, 0x1f, R36 ;  /* 0x0000001fff0f7819 */ /* 0x000fe20000011424 */
[----:B------:R-:W-:Y:S01]  /*8660*/  BSSY B0, `(.L_x_672) ;  /* 0x0000066000007945 */ /* 0x000fe20003800000 */
[----:B------:R-:W-:Y:S02]  /*8670*/  ISETP.NE.AND.EX P0, PT, RZ, c[0x0][0x34c], PT, P0 ;  /* 0x0000d300ff007a0c */ /* 0x000fe40003f05300 */
[----:B------:R-:W-:Y:S02]  /*8680*/  LEA.HI R85, R251, R252, RZ, 0x4 ;  /* 0x000000fcfb557211 */ /* 0x000fe400078f20ff */
[----:B------:R-:W-:Y:S02]  /*8690*/  SHF.R.S32.HI R9, RZ, 0x1f, R6 ;  /* 0x0000001fff097819 */ /* 0x000fe40000011406 */
[----:B------:R-:W-:-:S02]  /*86a0*/  LOP3.LUT R7, R85, 0xfffffff0, RZ, 0xc0, !PT ;  /* 0xfffffff055077812 */ /* 0x000fc400078ec0ff */
[----:B------:R-:W-:Y:S02]  /*86b0*/  SHF.R.S32.HI R73, RZ, 0x1f, R72 ;  /* 0x0000001fff497819 */ /* 0x000fe40000011448 */
[----:B------:R-:W-:Y:S02]  /*86c0*/  IADD3 R11, -R7, R252, RZ ;  /* 0x000000fc070b7210 */ /* 0x000fe40007ffe1ff */
[----:B------:R-:W-:Y:S02]  /*86d0*/  ISETP.NE.U32.AND P1, PT, RZ, c[0x0][0x350], PT ;  /* 0x0000d400ff007a0c */ /* 0x000fe40003f25070 */
[----:B------:R-:W-:Y:S02]  /*86e0*/  ISETP.GE.AND P3, PT, R72, c[0x0][0x198], PT ;  /* 0x0000660048007a0c */ /* 0x000fe40003f66270 */
[----:B------:R-:W-:Y:S01]  /*86f0*/  ISETP.NE.AND.EX P1, PT, RZ, c[0x0][0x354], PT, P1 ;  /* 0x0000d500ff007a0c */ /* 0x000fe20003f25310 */
[----:B-1----:R-:W-:-:S04]  /*8700*/  IMAD.WIDE.U32 R2, R187, c[0x0][0x178], RZ ;  /* 0x00005e00bb027a25 */ /* 0x002fc800078e00ff */
        /* <DEDUP_REMOVED lines=8> */
[----:B------:R-:W-:Y:S01]  /*8790*/  IMAD R0, R116, 0x10, R70 ;  /* 0x0000001074007824 */ /* 0x000fe200078e0246 */
[----:B------:R-:W-:-:S04]  /*87a0*/  SEL R4, R15, RZ, !P0 ;  /* 0x000000ff0f047207 */ /* 0x000fc80004000000 */
[----:B------:R-:W-:Y:S02]  /*87b0*/  IADD3 R12, R88, R0, RZ ;  /* 0x00000000580c7210 */ /* 0x000fe40007ffe0ff */
[----:B------:R-:W-:Y:S02]  /*87c0*/  SEL R0, R36, RZ, !P0 ;  /* 0x000000ff24007207 */ /* 0x000fe40004000000 */
[----:B------:R-:W-:Y:S01]  /*87d0*/  IADD3 R5, P0, R70, R6, RZ ;  /* 0x0000000646057210 */ /* 0x000fe20007f1e0ff */
[----:B------:R-:W-:Y:S02]  /*87e0*/  IMAD R6, R4, c[0x0][0x1c0], RZ ;  /* 0x0000700004067a24 */ /* 0x000fe400078e02ff */
[----:B------:R-:W-:Y:S01]  /*87f0*/  @P6 IMAD.HI.U32 R10, R12, c[0x0][0x2c8], RZ ;  /* 0x0000b2000c0a6a27 */ /* 0x000fe200078e00ff */
[----:B------:R-:W-:Y:S02]  /*8800*/  LEA.HI.X.SX32 R4, R70, R9, 0x1, P0 ;  /* 0x0000000946047211 */ /* 0x000fe400000f0eff */
[----:B------:R-:W-:Y:S01]  /*8810*/  SHF.R.S32.HI R9, RZ, 0x1f, R11 ;  /* 0x0000001fff097819 */ /* 0x000fe2000001140b */
[----:B------:R-:W-:-:S02]  /*8820*/  IMAD R7, R0, c[0x0][0x1c4], R6 ;  /* 0x0000710000077a24 */ /* 0x000fc400078e0206 */
[----:B------:R-:W-:Y:S01]  /*8830*/  IMAD.WIDE.U32 R2, R0, c[0x0][0x1c0], R2 ;  /* 0x0000700000027a25 */ /* 0x000fe200078e0002 */
[----:B------:R-:W-:-:S03]  /*8840*/  LEA.HI R84, R9, R11, RZ, 0x3 ;  /* 0x0000000b09547211 */ /* 0x000fc600078f18ff */
[----:B------:R-:W-:Y:S01]  /*8850*/  IMAD.MOV.U32 R8, RZ, RZ, R12 ;  /* 0x000000ffff087224 */ /* 0x000fe200078e000c */
[----:B------:R-:W-:Y:S01]  /*8860*/  @P6 SHF.R.U32.HI R8, RZ, c[0x0][0x2cc], R10 ;  /* 0x0000b300ff086a19 */ /* 0x000fe2000001160a */
[----:B------:R-:W-:Y:S01]  /*8870*/  IMAD R0, R4, c[0x0][0x208], RZ ;  /* 0x0000820004007a24 */ /* 0x000fe200078e02ff */
[----:B------:R-:W-:Y:S01]  /*8880*/  LOP3.LUT R10, R84, 0xfffffff8, RZ, 0xc0, !PT ;  /* 0xfffffff8540a7812 */ /* 0x000fe200078ec0ff */
[----:B------:R-:W-:Y:S01]  /*8890*/  IMAD R6, R4, c[0x0][0x1e0], RZ ;  /* 0x0000780004067a24 */ /* 0x000fe200078e02ff */
[----:B------:R-:W-:Y:S01]  /*88a0*/  IADD3 R9, -R8, RZ, RZ ;  /* 0x000000ff08097210 */ /* 0x000fe20007ffe1ff */
[C---:B------:R-:W-:Y:S01]  /*88b0*/  IMAD R14, R5.reuse, c[0x0][0x20c], R0 ;  /* 0x00008300050e7a24 */ /* 0x040fe200078e0200 */
[----:B------:R-:W-:Y:S01]  /*88c0*/  SHF.R.S32.HI R0, RZ, 0x1f, R8 ;  /* 0x0000001fff007819 */ /* 0x000fe20000011408 */
[----:B------:R-:W-:Y:S01]  /*88d0*/  IMAD R13, R5, c[0x0][0x1e4], R6 ;  /* 0x00007900050d7a24 */ /* 0x000fe200078e0206 */
[----:B------:R-:W-:Y:S01]  /*88e0*/  IADD3 R83, R11, -R10, RZ ;  /* 0x8000000a0b537210 */ /* 0x000fe20007ffe0ff */
[----:B------:R-:W-:-:S02]  /*88f0*/  IMAD.IADD R3, R3, 0x1, R7 ;  /* 0x0000000103037824 */ /* 0x000fc400078e0207 */
[----:B------:R-:W-:-:S04]  /*8900*/  IMAD.WIDE.U32 R6, R5, c[0x0][0x1e0], R72 ;  /* 0x0000780005067a25 */ /* 0x000fc800078e0048 */
[----:B------:R-:W-:Y:S02]  /*8910*/  IMAD R0, R0, c[0x0][0x1b0], RZ ;  /* 0x00006c0000007a24 */ /* 0x000fe400078e02ff */
[----:B------:R-:W-:Y:S02]  /*8920*/  IMAD.IADD R7, R7, 0x1, R13 ;  /* 0x0000000107077824 */ /* 0x000fe400078e020d */
[C---:B------:R-:W-:Y:S02]  /*8930*/  IMAD R13, R8.reuse, c[0x0][0x1b4], R0 ;  /* 0x00006d00080d7a24 */ /* 0x040fe400078e0200 */
[----:B------:R-:W-:-:S04]  /*8940*/  IMAD.WIDE.U32 R2, R8, c[0x0][0x1b0], R2 ;  /* 0x00006c0008027a25 */ /* 0x000fc800078e0002 */
[----:B------:R-:W-:Y:S01]  /*8950*/  IMAD.WIDE.U32 R4, R5, c[0x0][0x208], R72 ;  /* 0x0000820005047a25 */ /* 0x000fe200078e0048 */
[----:B------:R-:W-:-:S03]  /*8960*/  IADD3 R3, R3, R13, RZ ;  /* 0x0000000d03037210 */ /* 0x000fc60007ffe0ff */
[----:B------:R-:W-:Y:S02]  /*8970*/  IMAD R0, R9, c[0x0][0x2c4], R12 ;  /* 0x0000b10009007a24 */ /* 0x000fe400078e020c */
[----:B------:R-:W-:Y:S02]  /*8980*/  IMAD.IADD R5, R5, 0x1, R14 ;  /* 0x0000000105057824 */ /* 0x000fe400078e020e */
[----:B------:R-:W-:Y:S01]  /*8990*/  IMAD.WIDE.U32 R8, R41, c[0x0][0x1e8], R6 ;  /* 0x00007a0029087a25 */ /* 0x000fe200078e0006 */
[----:B------:R-:W-:-:S03]  /*89a0*/  SHF.R.S32.HI R10, RZ, 0x1f, R0 ;  /* 0x0000001fff0a7819 */ /* 0x000fc60000011400 */
[----:B------:R-:W-:-:S04]  /*89b0*/  IMAD.WIDE.U32 R6, R41, c[0x0][0x210], R4 ;  /* 0x0000840029067a25 */ /* 0x000fc800078e0004 */
[----:B------:R-:W-:-:S04]  /*89c0*/  IMAD.WIDE.U32 R4, R0, c[0x0][0x1a8], R2 ;  /* 0x00006a0000047a25 */ /* 0x000fc800078e0002 */
[----:B------:R-:W-:Y:S02]  /*89d0*/  IMAD R10, R10, c[0x0][0x1a8], RZ ;  /* 0x00006a000a0a7a24 */ /* 0x000fe400078e02ff */
[----:B------:R-:W-:Y:S02]  /*89e0*/  IMAD R12, R218, c[0x0][0x210], RZ ;  /* 0x00008400da0c7a24 */ /* 0x000fe400078e02ff */
[----:B------:R-:W-:Y:S02]  /*89f0*/  IMAD R10, R0, c[0x0][0x1ac], R10 ;  /* 0x00006b00000a7a24 */ /* 0x000fe400078e020a */
[----:B------:R-:W-:Y:S02]  /*8a00*/  IMAD R11, R218, c[0x0][0x1e8], RZ ;  /* 0x00007a00da0b7a24 */ /* 0x000fe400078e02ff */
[C---:B------:R-:W-:Y:S02]  /*8a10*/  IMAD R12, R41.reuse, c[0x0][0x214], R12 ;  /* 0x00008500290c7a24 */ /* 0x040fe400078e020c */
[----:B------:R-:W-:-:S02]  /*8a20*/  IMAD R11, R41, c[0x0][0x1ec], R11 ;  /* 0x00007b00290b7a24 */ /* 0x000fc400078e020b */
[----:B------:R-:W-:Y:S01]  /*8a30*/  IMAD.IADD R10, R5, 0x1, R10 ;  /* 0x00000001050a7824 */ /* 0x000fe200078e020a */
[----:B------:R-:W-:Y:S01]  /*8a40*/  IADD3 R7, R12, R7, RZ ;  /* 0x000000070c077210 */ /* 0x000fe20007ffe0ff */
[----:B------:R-:W-:Y:S01]  /*8a50*/  IMAD.IADD R9, R11, 0x1, R9 ;  /* 0x000000010b097824 */ /* 0x000fe200078e0209 */
[----:B------:R-:W-:Y:S01]  /*8a60*/  LEA R12, P0, R4, c[0x0][0x160], 0x1 ;  /* 0x00005800040c7a11 */ /* 0x000fe200078008ff */
[----:B------:R-:W-:-:S03]  /*8a70*/  IMAD.IADD R5, R88, 0x1, R70 ;  /* 0x0000000158057824 */ /* 0x000fc600078e0246 */
[----:B------:R-:W-:Y:S01]  /*8a80*/  LEA.HI.X R10, R4, c[0x0][0x164], R10, 0x1, P0 ;  /* 0x00005900040a7a11 */ /* 0x000fe200000f0c0a */
[----:B------:R1:W4:Y:S01]  /*8a90*/  SHFL.IDX PT, R13, R12, RZ, 0x181f ;  /* 0x00181fff0c0d7589 */ /* 0x00032200000e0000 */
[----:B------:R-:W-:Y:S02]  /*8aa0*/  ISETP.GE.AND P0, PT, R5, R25, PT ;  /* 0x000000190500720c */ /* 0x000fe40003f06270 */
[----:B------:R-:W-:Y:S01]  /*8ab0*/  LEA.HI R4, R251, R252, RZ, 0x6 ;  /* 0x000000fcfb047211 */ /* 0x000fe200078f30ff */
[----:B------:R1:W2:Y:S03]  /*8ac0*/  SHFL.IDX PT, R14, R10, RZ, 0x181f ;  /* 0x00181fff0a0e7589 */ /* 0x0002a600000e0000 */
[----:B------:R-:W-:-:S04]  /*8ad0*/  SHF.L.U32 R4, R4, 0x3, RZ ;  /* 0x0000000304047819 */ /* 0x000fc800000006ff */
[----:B------:R-:W-:Y:S02]  /*8ae0*/  LOP3.LUT R74, R17, 0xfffffe00, R4, 0xf8, !PT ;  /* 0xfffffe00114a7812 */ /* 0x000fe400078ef804 */
[----:B---3--:R-:W-:Y:S01]  /*8af0*/  @P2 MOV R2, R16 ;  /* 0x0000001000022202 */ /* 0x008fe20000000f00 */
[----:B------:R-:W-:Y:S01]  /*8b00*/  @!P2 IMAD.MOV.U32 R2, RZ, RZ, R36 ;  /* 0x000000ffff02a224 */ /* 0x000fe200078e0024 */
[----:B------:R-:W-:Y:S01]  /*8b10*/  @P2 SHF.R.S32.HI R3, RZ, 0x1f, R16 ;  /* 0x0000001fff032819 */ /* 0x000fe20000011410 */
[----:B------:R-:W-:Y:S01]  /*8b20*/  IMAD.MOV.U32 R16, RZ, RZ, 0x20 ;  /* 0x00000020ff107424 */ /* 0x000fe200078e00ff */
[----:B------:R-:W-:Y:S02]  /*8b30*/  @!P2 MOV R3, R15 ;  /* 0x0000000f0003a202 */ /* 0x000fe40000000f00 */
[----:B------:R-:W-:Y:S02]  /*8b40*/  SEL R0, R2, RZ, !P1 ;  /* 0x000000ff02007207 */ /* 0x000fe40004800000 */
[----:B------:R-:W-:-:S02]  /*8b50*/  SEL R2, R3, RZ, !P1 ;  /* 0x000000ff03027207 */ /* 0x000fc40004800000 */
[----:B------:R-:W-:Y:S01]  /*8b60*/  R2P PR, R83, 0x6 ;  /* 0x0000000653007804 */ /* 0x000fe20000000000 */
[----:B------:R-:W-:Y:S01]  /*8b70*/  IMAD.WIDE.U32 R100, R0, c[0x0][0x218], R6 ;  /* 0x0000860000647a25 */ /* 0x000fe200078e0006 */
[----:B------:R-:W-:-:S03]  /*8b80*/  MOV R15, 0x10 ;  /* 0x00000010000f7802 */ /* 0x000fc60000000f00 */
[----:B------:R-:W-:Y:S01]  /*8b90*/  IMAD R3, R2, c[0x0][0x1f0], RZ ;  /* 0x00007c0002037a24 */ /* 0x000fe200078e02ff */
[----:B------:R-:W-:Y:S01]  /*8ba0*/  SEL R4, R16, 0xffffffe0, !P2 ;  /* 0xffffffe010047807 */ /* 0x000fe20005000000 */
[----:B------:R-:W-:Y:S02]  /*8bb0*/  IMAD R2, R2, c[0x0][0x218], RZ ;  /* 0x0000860002027a24 */ /* 0x000fe400078e02ff */
[C---:B------:R-:W-:Y:S02]  /*8bc0*/  IMAD R11, R0.reuse, c[0x0][0x1f4], R3 ;  /* 0x00007d00000b7a24 */ /* 0x040fe400078e0203 */
[C---:B------:R-:W-:Y:S01]  /*8bd0*/  IMAD R3, R0.reuse, c[0x0][0x21c], R2 ;  /* 0x0000870000037a24 */ /* 0x040fe200078e0202 */
[----:B------:R-:W-:Y:S01]  /*8be0*/  SEL R2, R15, 0xfffffff0, !P1 ;  /* 0xfffffff00f027807 */ /* 0x000fe20004800000 */
[----:B------:R-:W-:-:S03]  /*8bf0*/  IMAD.WIDE.U32 R22, R0, c[0x0][0x1f0], R8 ;  /* 0x00007c0000167a25 */ /* 0x000fc600078e0008 */
[----:B------:R-:W-:Y:S01]  /*8c00*/  IADD3 R87, R101, R3, RZ ;  /* 0x0000000365577210 */ /* 0x000fe20007ffe0ff */
[----:B------:R-:W-:Y:S01]  /*8c10*/  IMAD.IADD R19, R23, 0x1, R11 ;  /* 0x0000000117137824 */ /* 0x000fe200078e020b */
[----:B------:R1:W-:Y:S04]  /*8c20*/  STL.64 [R1+0x70], R22 ;  /* 0x0000701601007387 */ /* 0x0003e80000100a00 */
[----:B------:R1:W-:Y:S04]  /*8c30*/  STL.64 [R1+0x38], R100 ;  /* 0x0000386401007387 */ /* 0x0003e80000100a00 */
[----:B------:R1:W-:Y:S04]  /*8c40*/  STL [R1+0x34], R87 ;  /* 0x0000345701007387 */ /* 0x0003e80000100800 */
[----:B------:R1:W-:Y:S01]  /*8c50*/  STL [R1+0x6c], R19 ;  /* 0x00006c1301007387 */ /* 0x0003e20000100800 */
[----:B------:R-:W-:Y:S05]  /*8c60*/  @P0 BRA `(.L_x_673) ;  /* 0x0000005000000947 */ /* 0x000fea0003800000 */
[----:B--2-4-:R-:W-:Y:S01]  /*8c70*/  LEA R6, P0, R72, R13, 0x1 ;  /* 0x0000000d48067211 */ /* 0x014fe200078008ff */
[----:B------:R-:W-:-:S03]  /*8c80*/  IMAD.SHL.U32 R0, R74, 0x2, RZ ;  /* 0x000000024a007824 */ /* 0x000fc600078e00ff */
[----:B------:R-:W-:-:S05]  /*8c90*/  LEA.HI.X R7, R72, R14, R73, 0x1, P0 ;  /* 0x0000000e48077211 */ /* 0x000fca00000f0c49 */
[----:B------:R-:W-:Y:S01]  /*8ca0*/  @!PT LDS RZ, [RZ] ;  /* 0x00000000fffff984 */ /* 0x000fe20000000800 */
[----:B------:R2:W-:Y:S04]  /*8cb0*/  LDGSTS.E.BYPASS.LTC128B.128 [R0+0x7100], [R6.64], !P3 ;  /* 0x0710000006007fae */ /* 0x0005e8000d901d48 */
.L_x_673:
[----:B--2-4-:R-:W-:Y:S05]  /*8cc0*/  BSYNC B0 ;  /* 0x0000000000007941 */ /* 0x014fea0003800000 */
.L_x_672:
        /* <DEDUP_REMOVED lines=11> */
.L_x_675:
[----:B------:R-:W-:Y:S05]  /*8d80*/  BSYNC B0 ;  /* 0x0000000000007941 */ /* 0x000fea0003800000 */
.L_x_674:
        /* <DEDUP_REMOVED lines=11> */
.L_x_677:
[----:B------:R-:W-:Y:S05]  /*8e40*/  BSYNC B0 ;  /* 0x0000000000007941 */ /* 0x000fea0003800000 */
.L_x_676:
        /* <DEDUP_REMOVED lines=11> */
.L_x_679:
[----:B------:R-:W-:Y:S05]  /*8f00*/  BSYNC B0 ;  /* 0x0000000000007941 */ /* 0x000fea0003800000 */
.L_x_678:
        /* <DEDUP_REMOVED lines=11> */
.L_x_681:
[----:B------:R-:W-:Y:S05]  /*8fc0*/  BSYNC B0 ;  /* 0x0000000000007941 */ /* 0x000fea0003800000 */
.L_x_680:
        /* <DEDUP_REMOVED lines=11> */
.L_x_683:
[----:B------:R-:W-:Y:S05]  /*9080*/  BSYNC B0 ;  /* 0x0000000000007941 */ /* 0x000fea0003800000 */
.L_x_682:
        /* <DEDUP_REMOVED lines=11> */
.L_x_685:
[----:B------:R-:W-:Y:S05]  /*9140*/  BSYNC B0 ;  /* 0x0000000000007941 */ /* 0x000fea0003800000 */
.L_x_684:
[----:B-12---:R-:W2:Y:S01]  /*9150*/  LDL R7, [R1+0x44] ;  /* 0x0000440001077983 */ /* 0x006ea20000100800 */
[----:B------:R-:W-:Y:S01]  /*9160*/  IADD3 R0, R5, 0x70, RZ ;  /* 0x0000007005007810 */ /* 0x000fe20007ffe0ff */
[----:B----4-:R-:W-:Y:S01]  /*9170*/  IMAD.MOV.U32 R6, RZ, RZ, 0x70 ;  /* 0x00000070ff067424 */ /* 0x010fe200078e00ff */
[C---:B------:R-:W-:Y:S01]  /*9180*/  IADD3 R96, R235.reuse, -0x1, RZ ;  /* 0xffffffffeb607810 */ /* 0x040fe20007ffe0ff */
[----:B------:R-:W1:Y:S01]  /*9190*/  SHFL.IDX PT, R8, R12, 0x7, 0x181f ;  /* 0x00f81f000c087f89 */ /* 0x000e6200000e0000 */
[----:B------:R-:W-:Y:S01]  /*91a0*/  ISETP.GE.AND P1, PT, R0, R25, PT ;  /* 0x000000190000720c */ /* 0x000fe20003f26270 */
[----:B------:R-:W-:Y:S01]  /*91b0*/  IMAD R248, R235, -0x70, R6 ;  /* 0xffffff90ebf87824 */ /* 0x000fe200078e0206 */
[----:B------:R-:W-:Y:S01]  /*91c0*/  SHF.R.S32.HI R97, RZ, 0x1f, R96 ;  /* 0x0000001fff617819 */ /* 0x000fe20000011460 */
[----:B------:R-:W4:Y:S01]  /*91d0*/  SHFL.IDX PT, R3, R10, 0x7, 0x181f ;  /* 0x00f81f000a037f89 */ /* 0x000f2200000e0000 */
[----:B------:R-:W-:Y:S01]  /*91e0*/  IMAD.MOV.U32 R14, RZ, RZ, R18 ;  /* 0x000000ffff0e7224 */ /* 0x000fe200078e0012 */
[----:B------:R-:W-:Y:S01]  /*91f0*/  BSSY B0, `(.L_x_686) ;  /* 0x0000057000007945 */ /* 0x000fe20003800000 */
[----:B------:R-:W-:-:S02]  /*9200*/  IMAD.MOV.U32 R15, RZ, RZ, R19 ;  /* 0x000000ffff0f7224 */ /* 0x000fc400078e0013 */
[C---:B------:R-:W-:Y:S02]  /*9210*/  IMAD R0, R6.reuse, c[0x0][0x1e4], RZ ;  /* 0x0000790006007a24 */ /* 0x040fe400078e02ff */
[----:B------:R-:W-:-:S04]  /*9220*/  IMAD.WIDE.U32 R18, R6, c[0x0][0x1e0], RZ ;  /* 0x0000780006127a25 */ /* 0x000fc800078e00ff */
[----:B------:R-:W-:Y:S02]  /*9230*/  IMAD.IADD R118, R19, 0x1, R0 ;  /* 0x0000000113767824 */ /* 0x000fe400078e0200 */
[----:B------:R-:W-:Y:S02]  /*9240*/  IMAD.MOV.U32 R14, RZ, RZ, R22 ;  /* 0x000000ffff0e7224 */ /* 0x000fe400078e0016 */
[----:B------:R-:W-:Y:S02]  /*9250*/  IMAD R6, R118, R96, RZ ;  /* 0x0000006076067224 */ /* 0x000fe400078e02ff */
[----:B------:R-:W-:Y:S01]  /*9260*/  IMAD.MOV.U32 R21, RZ, RZ, c[0x0][0x1e0] ;  /* 0x00007800ff157624 */ /* 0x000fe200078e00ff */
[----:B------:R3:W-:Y:S01]  /*9270*/  STL.64 [R1+0x68], R14 ;  /* 0x0000680e01007387 */ /* 0x0007e20000100a00 */
[----:B------:R-:W-:Y:S01]  /*9280*/  IMAD R6, R97, R18, R6 ;  /* 0x0000001261067224 */ /* 0x000fe200078e0206 */
[----:B-1----:R-:W-:Y:S01]  /*9290*/  @!P1 LEA R8, P0, R72, R8, 0x1 ;  /* 0x0000000848089211 */ /* 0x002fe200078008ff */
[----:B------:R-:W-:-:S02]  /*92a0*/  IMAD.MOV.U32 R20, RZ, RZ, c[0x0][0x1e4] ;  /* 0x00007900ff147624 */ /* 0x000fc400078e00ff */
[----:B------:R-:W-:Y:S01]  /*92b0*/  IMAD.MOV.U32 R16, RZ, RZ, R27 ;  /* 0x000000ffff107224 */ /* 0x000fe200078e001b */
[----:B----4-:R-:W-:Y:S01]  /*92c0*/  @!P1 LEA.HI.X R9, R72, R3, R73, 0x1, P0 ;  /* 0x0000000348099211 */ /* 0x010fe200000f0c49 */
[----:B------:R-:W-:Y:S02]  /*92d0*/  @!P1 IMAD.SHL.U32 R3, R74, 0x2, RZ ;  /* 0x000000024a039824 */ /* 0x000fe400078e00ff */
[----:B---3--:R-:W-:Y:S01]  /*92e0*/  IMAD.WIDE.U32 R12, R21, 0x20, RZ ;  /* 0x00000020150c7825 */ /* 0x008fe200078e00ff */
[----:B------:R-:W-:Y:S02]  /*92f0*/  LOP3.LUT R16, R16, 0xfffffffe, RZ, 0xc0, !PT ;  /* 0xfffffffe10107812 */ /* 0x000fe400078ec0ff */
[----:B------:R-:W-:Y:S01]  /*9300*/  @!PT LDS RZ, [RZ] ;  /* 0x00000000fffff984 */ /* 0x000fe20000000800 */
[----:B------:R1:W-:Y:S01]  /*9310*/  @!P1 LDGSTS.E.BYPASS.LTC128B.128 [R3+0xa900], [R8.64], !P3 ;  /* 0x0a90000008039fae */ /* 0x0003e2000d901d48 */
[----:B------:R-:W-:-:S03]  /*9320*/  ISETP.GE.AND P3, PT, R72, c[0x0][0x1d4], PT ;  /* 0x0000750048007a0c */ /* 0x000fc60003f66270 */
[----:B------:R-:W0:Y:S10]  /*9330*/  LDGDEPBAR ;  /* 0x00000000000079af */ /* 0x000e340000000000 */
[----:B------:R-:W-:Y:S01]  /*9340*/  @P3 LOP3.LUT R16, R16, 0x1, RZ, 0xfc, !PT ;  /* 0x0000000110103812 */ /* 0x000fe200078efcff */
[----:B------:R-:W-:-:S04]  /*9350*/  IMAD.WIDE.U32 R14, R96, R18, R14 ;  /* 0x00000012600e7225 */ /* 0x000fc800078e000e */
[----:B------:R3:W-:Y:S01]  /*9360*/  STL [R1+0x60], R16 ;  /* 0x0000601001007387 */ /* 0x0007e20000100800 */
[----:B-1----:R-:W-:-:S03]  /*9370*/  IMAD.SHL.U32 R3, R20, 0x20, RZ ;  /* 0x0000002014037824 */ /* 0x002fc600078e00ff */
[----:B------:R-:W-:Y:S01]  /*9380*/  BAR.SYNC.DEFER_BLOCKING 0x0 ;  /* 0x0000000000007b1d */ /* 0x000fe20000010000 */
[----:B--2---:R-:W-:Y:S01]  /*9390*/  IADD3 R75, R248, R7, -R70 ;  /* 0x00000007f84b7210 */ /* 0x004fe20007ffe846 */
[----:B------:R-:W-:-:S03]  /*93a0*/  IMAD.IADD R7, R15, 0x1, R6 ;  /* 0x000000010f077824 */ /* 0x000fc600078e0206 */
[C---:B------:R-:W-:Y:S02]  /*93b0*/  ISETP.GE.AND P2, PT, R75.reuse, 0x11, PT ;  /* 0x000000114b00780c */ /* 0x040fe40003f46270 */
[C---:B------:R-:W-:Y:S02]  /*93c0*/  ISETP.GE.AND P4, PT, R75.reuse, 0x1, PT ;  /* 0x000000014b00780c */ /* 0x040fe40003f86270 */
[----:B------:R-:W-:-:S09]  /*93d0*/  ISETP.GE.AND P5, PT, R75, 0x21, PT ;  /* 0x000000214b00780c */ /* 0x000fd20003fa6270 */
[C---:B------:R-:W-:Y:S02]  /*93e0*/  @P2 LEA R0, P0, R21.reuse, R14, 0x4 ;  /* 0x0000000e15002211 */ /* 0x040fe400078020ff */
[----:B------:R-:W-:Y:S02]  /*93f0*/  @P4 LEA R8, P1, R14, c[0x0][0x1c8], 0x1 ;  /* 0x000072000e084a11 */ /* 0x000fe400078208ff */
[----:B------:R-:W-:Y:S02]  /*9400*/  @P2 LEA.HI.X R5, R21, R7, R20, 0x4, P0 ;  /* 0x0000000715052211 */ /* 0x000fe400000f2414 */
[----:B------:R-:W-:Y:S02]  /*9410*/  @P2 LEA R10, P0, R0, c[0x0][0x1c8], 0x1 ;  /* 0x00007200000a2a11 */ /* 0x000fe400078008ff */
[----:B------:R-:W-:Y:S02]  /*9420*/  @P4 LEA.HI.X R9, R14, c[0x0][0x1cc], R7, 0x1, P1 ;  /* 0x000073000e094a11 */ /* 0x000fe400008f0c07 */
[----:B------:R-:W-:Y:S01]  /*9430*/  @P2 LEA.HI.X R11, R0, c[0x0][0x1cc], R5, 0x1, P0 ;  /* 0x00007300000b2a11 */ /* 0x000fe200000f0c05 */
[----:B------:R-:W-:Y:S01]  /*9440*/  @P4 IMAD.SHL.U32 R5, R74, 0x2, RZ ;  /* 0x000000024a054824 */ /* 0x000fe200078e00ff */
[----:B------:R-:W-:-:S02]  /*9450*/  ISETP.GE.AND P1, PT, R75, 0x31, PT ;  /* 0x000000314b00780c */ /* 0x000fc40003f26270 */
[----:B------:R-:W-:Y:S02]  /*9460*/  @P5 IADD3 R0, P0, R14, R12, RZ ;  /* 0x0000000c0e005210 */ /* 0x000fe40007f1e0ff */
[----:B------:R-:W-:Y:S01]  /*9470*/  @!PT LDS RZ, [RZ] ;  /* 0x00000000fffff984 */ /* 0x000fe20000000800 */
[----:B------:R-:W-:Y:S01]  /*9480*/  @!PT LDS RZ, [RZ] ;  /* 0x00000000fffff984 */ /* 0x000fe20000000800 */
[----:B------:R-:W-:Y:S01]  /*9490*/  @!PT LDS RZ, [RZ] ;  /* 0x00000000fffff984 */ /* 0x000fe20000000800 */
[----:B------:R1:W-:Y:S01]  /*94a0*/  @P4 LDGSTS.E.BYPASS.LTC128B.128 [R5+0x3900], [R8.64], !P3 ;  /* 0x0390000008054fae */ /* 0x0003e2000d901d48 */
[----:B------:R-:W-:Y:S02]  /*94b0*/  LOP3.LUT P4, RZ, R16, 0x1, RZ, 0xc0, !PT ;  /* 0x0000000110ff7812 */ /* 0x000fe4000788c0ff */
[----:B------:R-:W-:Y:S01]  /*94c0*/  @P5 IADD3.X R12, R7, R13, R3, P0, !PT ;  /* 0x0000000d070c5210 */ /* 0x000fe200007fe403 */
[----:B------:R-:W-:Y:S01]  /*94d0*/  @P2 IMAD.SHL.U32 R3, R74, 0x2, RZ ;  /* 0x000000024a032824 */ /* 0x000fe200078e00ff */
[C---:B------:R-:W-:Y:S02]  /*94e0*/  @P5 LEA R18, P3, R0.reuse, c[0x0][0x1c8], 0x1 ;  /* 0x0000720000125a11 */ /* 0x040fe400078608ff */
[----:B------:R-:W-:Y:S02]  /*94f0*/  ISETP.GE.AND P0, PT, R75, 0x51, PT ;  /* 0x000000514b00780c */ /* 0x000fe40003f06270 */
[----:B------:R-:W-:Y:S01]  /*9500*/  @P1 IMAD.MOV.U32 R6, RZ, RZ, R14 ;  /* 0x000000ffff061224 */ /* 0x000fe200078e000e */
[----:B------:R-:W-:-:S04]  /*9510*/  @P5 LEA.HI.X R19, R0, c[0x0][0x1cc], R12, 0x1, P3 ;  /* 0x0000730000135a11 */ /* 0x000fc800018f0c0c */
[----:B------:R2:W-:Y:S01]  /*9520*/  @P2 LDGSTS.E.BYPASS.LTC128B.128 [R3+0x4100], [R10.64], !P4 ;  /* 0x041000000a032fae */ /* 0x0005e2000e101d48 */
[----:B------:R-:W-:Y:S01]  /*9530*/  ISETP.GE.AND P2, PT, R75, 0x41, PT ;  /* 0x000000414b00780c */ /* 0x000fe20003f46270 */
[----:B-1----:R-:W-:-:S04]  /*9540*/  @P1 IMAD.WIDE.U32 R8, R21, 0x30, R6 ;  /* 0x0000003015081825 */ /* 0x002fc800078e0006 */
[----:B------:R-:W-:Y:S01]  /*9550*/  @P0 IMAD R5, R20, 0x50, RZ ;  /* 0x0000005014050824 */ /* 0x000fe200078e02ff */
[----:B---3--:R-:W-:Y:S01]  /*9560*/  @P1 LEA R16, P3, R8, c[0x0][0x1c8], 0x1 ;  /* 0x0000720008101a11 */ /* 0x008fe200078608ff */
[----:B--2---:R-:W-:-:S04]  /*9570*/  @P1 IMAD R3, R20, 0x30, RZ ;  /* 0x0000003014031824 */ /* 0x004fc800078e02ff */
[----:B------:R-:W-:Y:S02]  /*9580*/  @P1 IMAD.IADD R0, R9, 0x1, R3 ;  /* 0x0000000109001824 */ /* 0x000fe400078e0203 */
[----:B------:R-:W-:-:S03]  /*9590*/  @P0 IMAD.MOV.U32 R9, RZ, RZ, R7 ;  /* 0x000000ffff090224 */ /* 0x000fc600078e0007 */
[----:B------:R-:W-:Y:S01]  /*95a0*/  @P1 LEA.HI.X R17, R8, c[0x0][0x1cc], R0, 0x1, P3 ;  /* 0x0000730008111a11 */ /* 0x000fe200018f0c00 */
[----:B------:R-:W-:Y:S01]  /*95b0*/  @P0 IMAD.MOV.U32 R8, RZ, RZ, R14 ;  /* 0x000000ffff080224 */ /* 0x000fe200078e000e */
[----:B------:R-:W-:-:S03]  /*95c0*/  @P2 LEA R0, P3, R21, R14, 0x6 ;  /* 0x0000000e15002211 */ /* 0x000fc600078630ff */
[C---:B------:R-:W-:Y:S01]  /*95d0*/  @P0 IMAD.WIDE.U32 R8, R21.reuse, 0x50, R8 ;  /* 0x0000005015080825 */ /* 0x040fe200078e0008 */
[----:B------:R-:W-:Y:S02]  /*95e0*/  @P2 LEA.HI.X R3, R21, R7, R20, 0x6, P3 ;  /* 0x0000000715032211 */ /* 0x000fe400018f3414 */
[----:B------:R-:W-:-:S04]  /*95f0*/  @P2 LEA R12, P3, R0, c[0x0][0x1c8], 0x1 ;  /* 0x00007200000c2a11 */ /* 0x000fc800078608ff */
[----:B------:R-:W-:Y:S01]  /*9600*/  @P2 LEA.HI.X R13, R0, c[0x0][0x1cc], R3, 0x1, P3 ;  /* 0x00007300000d2a11 */ /* 0x000fe200018f0c03 */
[----:B------:R-:W-:Y:S01]  /*9610*/  @P5 IMAD.SHL.U32 R3, R74, 0x2, RZ ;  /* 0x000000024a035824 */ /* 0x000fe200078e00ff */
[----:B------:R-:W-:Y:S01]  /*9620*/  @P0 LEA R10, P3, R8, c[0x0][0x1c8], 0x1 ;  /* 0x00007200080a0a11 */ /* 0x000fe200078608ff */
[----:B------:R-:W-:Y:S02]  /*9630*/  @P0 IMAD.IADD R0, R9, 0x1, R5 ;  /* 0x0000000109000824 */ /* 0x000fe400078e0205 */
[----:B------:R-:W-:Y:S01]  /*9640*/  @P1 IMAD.SHL.U32 R5, R74, 0x2, RZ ;  /* 0x000000024a051824 */ /* 0x000fe200078e00ff */
[----:B------:R1:W-:Y:S02]  /*9650*/  @P5 LDGSTS.E.BYPASS.LTC128B.128 [R3+0x4900], [R18.64], !P4 ;  /* 0x0490000012035fae */ /* 0x0003e4000e101d48 */
[----:B------:R-:W-:Y:S01]  /*9660*/  @P0 LEA.HI.X R11, R8, c[0x0][0x1cc], R0, 0x1, P3 ;  /* 0x00007300080b0a11 */ /* 0x000fe200018f0c00 */
[C---:B------:R-:W-:Y:S01]  /*9670*/  @P0 IMAD.SHL.U32 R0, R74.reuse, 0x2, RZ ;  /* 0x000000024a000824 */ /* 0x040fe200078e00ff */
[----:B------:R2:W-:Y:S01]  /*9680*/  @P1 LDGSTS.E.BYPASS.LTC128B.128 [R5+0x5100], [R16.64], !P4 ;  /* 0x0510000010051fae */ /* 0x0005e2000e101d48 */
[----:B-1----:R-:W-:-:S05]  /*9690*/  @P2 IMAD.SHL.U32 R3, R74, 0x2, RZ ;  /* 0x000000024a032824 */ /* 0x002fca00078e00ff */
[----:B------:R2:W-:Y:S04]  /*96a0*/  @P2 LDGSTS.E.BYPASS.LTC128B.128 [R3+0x5900], [R12.64], !P4 ;  /* 0x059000000c032fae */ /* 0x0005e8000e101d48 */
[----:B------:R2:W-:Y:S01]  /*96b0*/  @P0 LDGSTS.E.BYPASS.LTC128B.128 [R0+0x6100], [R10.64], !P4 ;  /* 0x061000000a000fae */ /* 0x0005e2000e101d48 */
[----:B------:R-:W-:-:S13]  /*96c0*/  ISETP.GE.AND P0, PT, R75, 0x61, PT ;  /* 0x000000614b00780c */ /* 0x000fda0003f06270 */
[----:B------:R-:W-:Y:S05]  /*96d0*/  @!P0 BRA `(.L_x_687) ;  /* 0x0000008000008947 */ /* 0x000fea0003800000 */
[----:B------:R-:W-:Y:S01]  /*96e0*/  MOV R6, R14 ;  /* 0x0000000e00067202 */ /* 0x000fe20000000f00 */
[----:B--2---:R-:W-:-:S04]  /*96f0*/  IMAD R0, R20, 0x60, RZ ;  /* 0x0000006014007824 */ /* 0x004fc800078e02ff */
[----:B------:R-:W-:-:S05]  /*9700*/  IMAD.WIDE.U32 R8, R21, 0x60, R6 ;  /* 0x0000006015087825 */ /* 0x000fca00078e0006 */
[----:B------:R-:W-:Y:S02]  /*9710*/  IADD3 R0, R0, R9, RZ ;  /* 0x0000000900007210 */ /* 0x000fe40007ffe0ff */
[----:B------:R-:W-:-:S04]  /*9720*/  LEA R6, P0, R8, c[0x0][0x1c8], 0x1 ;  /* 0x0000720008067a11 */ /* 0x000fc800078008ff */
[----:B------:R-:W-:Y:S02]  /*9730*/  LEA.HI.X R7, R8, c[0x0][0x1cc], R0, 0x1, P0 ;  /* 0x0000730008077a11 */ /* 0x000fe400000f0c00 */
[----:B------:R-:W-:-:S05]  /*9740*/  SHF.L.U32 R0, R74, 0x1, RZ ;  /* 0x000000014a007819 */ /* 0x000fca00000006ff */
[----:B------:R1:W-:Y:S02]  /*9750*/  LDGSTS.E.BYPASS.LTC128B.128 [R0+0x6900], [R6.64], !P4 ;  /* 0x0690000006007fae */ /* 0x0003e4000e101d48 */
.L_x_687:
[----:B------:R-:W-:Y:S05]  /*9760*/  BSYNC B0 ;  /* 0x0000000000007941 */ /* 0x000fea0003800000 */
.L_x_686:
[----:B------:R-:W-:Y:S01]  /*9770*/  ISETP.LT.AND P0, PT, RZ, c[0x0][0x27c], PT ;  /* 0x00009f00ff007a0c */ /* 0x000fe20003f01270 */
[----:B------:R-:W0:Y:S01]  /*9780*/  LDGDEPBAR ;  /* 0x00000000000079af */ /* 0x000e220000000000 */
[----:B------:R-:W-:-:S04]  /*9790*/  LEA.HI R249, R251, R252, RZ, 0x5 ;  /* 0x000000fcfbf97211 */ /* 0x000fc800078f28ff */
[----:B------:R-:W-:-:S07]  /*97a0*/  SHF.R.S32.HI R250, RZ, 0x5, R249 ;  /* 0x00000005fffa7819 */ /* 0x000fce00000114f9 */
[----:B------:R-:W-:Y:S05]  /*97b0*/  @P0 BRA `(.L_x_688) ;  /* 0x0000002000000947 */ /* 0x000fea0003800000 */
[----:B------:R-:W-:-:S04]  /*97c0*/  DEPBAR.LE SB0, 0x1 ;  /* 0x000080400000791a */ /* 0x000fc80000000000 */
[----:B------:R-:W-:Y:S05]  /*97d0*/  BRA `(.L_x_689) ;  /* 0x00004b1000007947 */ /* 0x000fea0003800000 */
.L_x_688:
[----:B------:R-:W-:Y:S01]  /*97e0*/  ULDC.U8 UR4, c[0x0][0x298] ;  /* 0x0000a60000047ab9 */ /* 0x000fe20000000000 */
[----:B-12--5:R-:W-:Y:S01]  /*97f0*/  SHF.R.S32.HI R0, RZ, 0x1f, R167 ;  /* 0x0000001fff007819 */ /* 0x026fe200000114a7 */
[----:B------:R-:W-:Y:S01]  /*9800*/  IMAD.WIDE.U32 R12, R167, c[0x0][0x280], RZ ;  /* 0x0000a000a70c7a25 */ /* 0x000fe200078e00ff */
        /* <DEDUP_REMOVED lines=17> */
[----:B------:R-:W-:Y:S01]  /*9920*/  @P6 IMAD.HI.U32 R3, R0, c[0x0][0x2c8], RZ ;  /* 0x0000b20000036a27 */ /* 0x000fe200078e00ff */
[----:B------:R-:W-:Y:S01]  /*9930*/  MOV R8, R12 ;  /* 0x0000000c00087202 */ /* 0x000fe20000000f00 */
[----:B------:R-:W-:Y:S01]  /*9940*/  BSSY B0, `(.L_x_691) ;  /* 0x000002e000007945 */ /* 0x000fe20003800000 */
[----:B------:R-:W-:Y:S01]  /*9950*/  MOV R6, R10 ;  /* 0x0000000a00067202 */ /* 0x000fe20000000f00 */
[----:B------:R-:W-:Y:S01]  /*9960*/  IMAD.SHL.U32 R16, R14, 0x4, RZ ;  /* 0x000000040e107824 */ /* 0x000fe200078e00ff */
[----:B------:R-:W-:Y:S01]  /*9970*/  @P6 SHF.R.U32.HI R0, RZ, c[0x0][0x2cc], R3 ;  /* 0x0000b300ff006a19 */ /* 0x000fe20000011603 */
[----:B------:R-:W-:Y:S01]  /*9980*/  CS2R R38, SRZ ;  /* 0x0000000000267805 */ /* 0x000fe2000001ff00 */
[----:B------:R-:W-:Y:S01]  /*9990*/  CS2R R28, SRZ ;  /* 0x00000000001c7805 */ /* 0x000fe2000001ff00 */
[----:B------:R-:W-:Y:S01]  /*99a0*/  CS2R R14, SRZ ;  /* 0x00000000000e7805 */ /* 0x000fe2000001ff00 */
[----:B------:R-:W-:Y:S01]  /*99b0*/  SHF.R.S32.HI R3, RZ, 0x1f, R0 ;  /* 0x0000001fff037819 */ /* 0x000fe20000011400 */
[----:B------:R-:W-:Y:S01]  /*99c0*/  IMAD.WIDE.U32 R8, R0, c[0x0][0x280], R8 ;  /* 0x0000a00000087a25 */ /* 0x000fe200078e0008 */
[----:B------:R-:W-:Y:S01]  /*99d0*/  CS2R R30, SRZ ;  /* 0x00000000001e7805 */ /* 0x000fe2000001ff00 */
[----:B------:R-:W-:-:S02]  /*99e0*/  CS2R R18, SRZ ;  /* 0x0000000000127805 */ /* 0x000fc4000001ff00 */
        /* <DEDUP_REMOVED lines=35> */
.L_x_692:
[----:B------:R-:W-:Y:S05]  /*9c20*/  BSYNC B0 ;  /* 0x0000000000007941 */ /* 0x000fea0003800000 */
.L_x_691:
        /* <DEDUP_REMOVED lines=45> */
.L_x_694:
[----:B----4-:R-:W-:Y:S05]  /*9f00*/  BSYNC B0 ;  /* 0x0000000000007941 */ /* 0x010fea0003800000 */
.L_x_693:
        /* <DEDUP_REMOVED lines=47> */
.L_x_696:
[----:B--2---:R-:W-:Y:S05]  /*a200*/  BSYNC B0 ;  /* 0x0000000000007941 */ /* 0x004fea0003800000 */
.L_x_695:
        /* <DEDUP_REMOVED lines=45> */
.L_x_698:
[----:B----4-:R-:W-:Y:S05]  /*a4e0*/  BSYNC B0 ;  /* 0x0000000000007941 */ /* 0x010fea0003800000 */
.L_x_697:
        /* <DEDUP_REMOVED lines=53> */
[--C-:B------:R-:W-:Y:S02]  /*a840*/  HADD2.F32 R15, -RZ, R9.reuse.H0_H0 ;  /* 0x20000009ff0f7230 */ /* 0x100fe40000004100 */
[----:B------:R-:W-:Y:S01]  /*a850*/  HADD2.F32 R14, -RZ, R9.H1_H1 ;  /* 0x30000009ff0e7230 */ /* 0x000fe20000004100 */
[C---:B------:R-:W-:Y:S01]  /*a860*/  FMUL.FTZ R9, R5.reuse, R10 ;  /* 0x0000000a05097220 */ /* 0x040fe20000410000 */
[----:B------:R-:W-:Y:S01]  /*a870*/  HADD2.F32 R0, -RZ, R27.H0_H0 ;  /* 0x2000001bff007230 */ /* 0x000fe20000004100 */
[-C--:B------:R-:W-:Y:S02]  /*a880*/  FFMA.FTZ R17, R5, R19.reuse, -R7 ;  /* 0x0000001305117223 */ /* 0x080fe40000010807 */
[----:B------:R-:W-:Y:S01]  /*a890*/  FFMA.FTZ R11, R11, R19, R9 ;  /* 0x000000130b0b7223 */ /* 0x000fe20000010009 */
[----:B------:R-:W-:Y:S01]  /*a8a0*/  HADD2.F32 R9, -RZ, R18.H0_H0 ;  /* 0x20000012ff097230 */ /* 0x000fe20000004100 */
[----:B------:R-:W-:-:S02]  /*a8b0*/  FMUL.FTZ R10, R8, R0 ;  /* 0x00000000080a7220 */ /* 0x000fc40000410000 */
[C---:B------:R-:W-:Y:S01]  /*a8c0*/  FMUL.FTZ R5, R6.reuse, R0 ;  /* 0x0000000006057220 */ /* 0x040fe20000410000 */
[--C-:B------:R-:W-:Y:S01]  /*a8d0*/  HADD2.F32 R0, -RZ, R57.reuse.H0_H0 ;  /* 0x20000039ff007230 */ /* 0x100fe20000004100 */
[-C--:B------:R-:W-:Y:S01]  /*a8e0*/  FFMA.FTZ R7, R6, R3.reuse, -R10 ;  /* 0x0000000306077223 */ /* 0x080fe2000001080a */
[----:B------:R-:W-:Y:S01]  /*a8f0*/  HADD2.F32 R10, -RZ, R20.H0_H0 ;  /* 0x20000014ff0a7230 */ /* 0x000fe20000004100 */
        /* <DEDUP_REMOVED lines=15> */
.L_x_702:
[----:B------:R-:W-:Y:S05]  /*a9f0*/  BSYNC B0 ;  /* 0x0000000000007941 */ /* 0x000fea0003800000 */
.L_x_701:
        /* <DEDUP_REMOVED lines=30> */
[----:B------:R-:W-:Y:S01]  /*abe0*/  F2FP.PACK_AB R11, R11, R18 ;  /* 0x000000120b0b723e */ /* 0x000fe200000000ff */
[----:B------:R-:W-:Y:S01]  /*abf0*/  FFMA.FTZ R8, R8, R3, R5 ;  /* 0x0000000308087223 */ /* 0x000fe20000010005 */
[----:B------:R-:W-:Y:S01]  /*ac00*/  HADD2.F32 R3, -RZ, R59.H1_H1 ;  /* 0x3000003bff037230 */ /* 0x000fe20000004100 */
[-C--:B------:R-:W-:Y:S02]  /*ac10*/  FMUL.FTZ R5, R12, R0.reuse ;  /* 0x000000000c057220 */ /* 0x080fe40000410000 */
        /* <DEDUP_REMOVED lines=11> */
.L_x_700:
[----:B------:R-:W-:Y:S05]  /*acd0*/  BSYNC B1 ;  /* 0x0000000000017941 */ /* 0x000fea0003800000 */
.L_x_699:
        /* <DEDUP_REMOVED lines=49> */
.L_x_706:
[----:B------:R-:W-:Y:S05]  /*aff0*/  BSYNC B0 ;  /* 0x0000000000007941 */ /* 0x000fea0003800000 */
.L_x_705:
        /* <DEDUP_REMOVED lines=45> */
.L_x_704:
[----:B------:R-:W-:Y:S05]  /*b2d0*/  BSYNC B1 ;  /* 0x0000000000017941 */ /* 0x000fea0003800000 */
.L_x_703:
        /* <DEDUP_REMOVED lines=49> */
.L_x_710:
[----:B------:R-:W-:Y:S05]  /*b5f0*/  BSYNC B0 ;  /* 0x0000000000007941 */ /* 0x000fea0003800000 */
.L_x_709:
        /* <DEDUP_REMOVED lines=45> */
.L_x_708:
[----:B------:R-:W-:Y:S05]  /*b8d0*/  BSYNC B1 ;  /* 0x0000000000017941 */ /* 0x000fea0003800000 */
.L_x_707:
        /* <DEDUP_REMOVED lines=31> */
[----:B------:R-:W-:Y:S01]  /*bad0*/  HADD2.F32 R0, -RZ, R25.H1_H1 ;  /* 0x30000019ff007230 */ /* 0x000fe20000004100 */
[-C--:B------:R-:W-:Y:S01]  /*bae0*/  FFMA.FTZ R7, R6, R3.reuse, -R10 ;  /* 0x0000000306077223 */ /* 0x080fe2000001080a */
[----:B------:R-:W-:Y:S01]  /*baf0*/  F2FP.PACK_AB R11, R11, R18 ;  /* 0x000000120b0b723e */ /* 0x000fe200000000ff */
[----:B------:R-:W-:Y:S01]  /*bb00*/  FFMA.FTZ R8, R8, R3, R5 ;  /* 0x0000000308087223 */ /* 0x000fe20000010005 */
[----:B------:R-:W-:Y:S01]  /*bb10*/  HADD2.F32 R3, -RZ, R26.H0_H0 ;  /* 0x2000001aff037230 */ /* 0x000fe20000004100 */
        /* <DEDUP_REMOVED lines=12> */
.L_x_713:
[----:B------:R-:W-:Y:S05]  /*bbe0*/  BSYNC B0 ;  /* 0x0000000000007941 */ /* 0x000fea0003800000 */
.L_x_712:
        /* <DEDUP_REMOVED lines=22> */
[----:B------:R-:W-:Y:S01]  /*bd50*/  HADD2.F32 R0, -RZ, R26.H1_H1 ;  /* 0x3000001aff007230 */ /* 0x000fe20000004100 */
[-C--:B------:R-:W-:Y:S02]  /*bd60*/  FFMA.FTZ R17, R5, R19.reuse, -R7 ;  /* 0x0000001305117223 */ /* 0x080fe40000010807 */
[----:B------:R-:W-:Y:S01]  /*bd70*/  FFMA.FTZ R11, R11, R19, R9 ;  /* 0x000000130b0b7223 */ /* 0x000fe20000010009 */
[----:B------:R-:W-:Y:S01]  /*bd80*/  HADD2.F32 R9, -RZ, R16.H0_H0 ;  /* 0x20000010ff097230 */ /* 0x000fe20000004100 */
[----:B------:R-:W-:-:S02]  /*bd90*/  FMUL.FTZ R10, R8, R0 ;  /* 0x00000000080a7220 */ /* 0x000fc40000410000 */
[C---:B------:R-:W-:Y:S01]  /*bda0*/  FMUL.FTZ R5, R6.reuse, R0 ;  /* 0x0000000006057220 */ /* 0x040fe20000410000 */
[----:B------:R-:W-:Y:S01]  /*bdb0*/  HADD2.F32 R0, -RZ, R67.H1_H1 ;  /* 0x30000043ff007230 */ /* 0x000fe20000004100 */
[----:B------:R-:W-:Y:S01]  /*bdc0*/  FFMA.FTZ R7, R6, R3, -R10 ;  /* 0x0000000306077223 */ /* 0x000fe2000001080a */
        /* <DEDUP_REMOVED lines=16> */
.L_x_690:
[----:B------:R-:W-:Y:S01]  /*bed0*/  @P6 IMAD.HI.U32 R3, R0, c[0x0][0x2c8], RZ ;  /* 0x0000b20000036a27 */ /* 0x000fe200078e00ff */
[----:B------:R-:W-:Y:S01]  /*bee0*/  ISETP.GE.AND P2, PT, R26, c[0x0][0x27c], PT ;  /* 0x00009f001a007a0c */ /* 0x000fe20003f46270 */
[----:B------:R-:W-:Y:S01]  /*bef0*/  CS2R R22, SRZ ;  /* 0x0000000000167805 */ /* 0x000fe2000001ff00 */
[----:B------:R-:W-:Y:S01]  /*bf00*/  SHF.R.S32.HI R27, RZ, 0x1f, R26 ;  /* 0x0000001fff1b7819 */ /* 0x000fe2000001141a */
[----:B------:R-:W-:Y:S01]  /*bf10*/  IMAD.MOV.U32 R8, RZ, RZ, R12 ;  /* 0x000000ffff087224 */ /* 0x000fe200078e000c */
[----:B------:R-:W-:Y:S01]  /*bf20*/  @P6 SHF.R.U32.HI R0, RZ, c[0x0][0x2cc], R3 ;  /* 0x0000b300ff006a19 */ /* 0x000fe20000011603 */
[----:B------:R-:W-:Y:S01]  /*bf30*/  IMAD.MOV.U32 R6, RZ, RZ, R10 ;  /* 0x000000ffff067224 */ /* 0x000fe200078e000a */
[----:B------:R-:W-:Y:S02]  /*bf40*/  CS2R R20, SRZ ;  /* 0x0000000000147805 */ /* 0x000fe4000001ff00 */
        /* <DEDUP_REMOVED lines=39> */
[----:B--2---:R-:W-:Y:S02]  /*c1c0*/  IMAD.MOV.U32 R6, RZ, RZ, R22 ;  /* 0x000000ffff067224 */ /* 0x004fe400078e0016 */
[----:B------:R-:W-:Y:S02]  /*c1d0*/  IMAD.MOV.U32 R5, RZ, RZ, R23 ;  /* 0x000000ffff057224 */ /* 0x000fe400078e0017 */
[----:B------:R-:W-:Y:S01]  /*c1e0*/  IMAD.MOV.U32 R3, RZ, RZ, R20 ;  /* 0x000000ffff037224 */ /* 0x000fe200078e0014 */
[----:B------:R-:W-:Y:S01]  /*c1f0*/  PRMT R65, R6, 0x7610, R65 ;  /* 0x0000761006417816 */ /* 0x000fe20000000041 */
        /* <DEDUP_REMOVED lines=8> */
[----:B------:R-:W-:Y:S01]  /*c280*/  IMAD.MOV.U32 R0, RZ, RZ, R17 ;  /* 0x000000ffff007224 */ /* 0x000fe200078e0011 */
[----:B------:R-:W-:-:S02]  /*c290*/  PRMT R38, R5, 0x7610, R38 ;  /* 0x0000761005267816 */ /* 0x000fc40000000026 */
        /* <DEDUP_REMOVED lines=15> */
.L_x_715:
[----:B-1-3--:R-:W-:Y:S05]  /*c390*/  BSYNC B0 ;  /* 0x0000000000007941 */ /* 0x00afea0003800000 */
.L_x_714:
        /* <DEDUP_REMOVED lines=31> */
[----:B------:R-:W2:Y:S01]  /*c590*/  SHFL.IDX PT, R12, R12, 0x3, 0x1c1f ;  /* 0x007c1f000c0c7f89 */ /* 0x000ea200000e0000 */
[----:B------:R-:W-:Y:S01]  /*c5a0*/  PRMT R67, R67, 0x5410, R3 ;  /* 0x0000541043437816 */ /* 0x000fe20000000003 */
[----:B------:R-:W-:Y:S01]  /*c5b0*/  CS2R R62, SRZ ;  /* 0x00000000003e7805 */ /* 0x000fe2000001ff00 */
[----:B------:R-:W-:Y:S01]  /*c5c0*/  PRMT R66, R66, 0x5410, R0 ;  /* 0x0000541042427816 */ /* 0x000fe20000000000 */
[----:B-1----:R1:W1:Y:S01]  /*c5d0*/  SHFL.IDX PT, R9, R13, 0x3, 0x1c1f ;  /* 0x007c1f000d097f89 */ /* 0x00226200000e0000 */
[----:B------:R-:W-:Y:S01]  /*c5e0*/  CS2R R60, SRZ ;  /* 0x00000000003c7805 */ /* 0x000fe2000001ff00 */
[----:B------:R-:W-:Y:S01]  /*c5f0*/  CS2R R54, SRZ ;  /* 0x0000000000367805 */ /* 0x000fe2000001ff00 */
[----:B------:R-:W-:Y:S01]  /*c600*/  CS2R R52, SRZ ;  /* 0x0000000000347805 */ /* 0x000fe2000001ff00 */
[----:B------:R1:W1:Y:S01]  /*c610*/  SHFL.IDX PT, R10, R11, 0x3, 0x1c1f ;  /* 0x007c1f000b0a7f89 */ /* 0x00026200000e0000 */
[----:B---3--:R-:W-:-:S03]  /*c620*/  IMAD.MOV.U32 R6, RZ, RZ, R34 ;  /* 0x000000ffff067224 */ /* 0x008fc600078e0022 */
[----:B------:R3:W1:Y:S02]  /*c630*/  SHFL.IDX PT, R7, R14, 0x3, 0x1c1f ;  /* 0x007c1f000e077f89 */ /* 0x00066400000e0000 */
[----:B------:R-:W-:Y:S01]  /*c640*/  PRMT R69, R6, 0x7610, R69 ;  /* 0x0000761006457816 */ /* 0x000fe20000000045 */
[----:B------:R-:W-:-:S05]  /*c650*/  IMAD.MOV.U32 R6, RZ, RZ, R30 ;  /* 0x000000ffff067224 */ /* 0x000fca00078e001e */
[----:B------:R-:W-:Y:S01]  /*c660*/  PRMT R68, R6, 0x7610, R68 ;  /* 0x0000761006447816 */ /* 0x000fe20000000044 */
        /* <DEDUP_REMOVED lines=28> */
.L_x_717:
[----:B-1-3--:R-:W-:Y:S05]  /*c830*/  BSYNC B0 ;  /* 0x0000000000007941 */ /* 0x00afea0003800000 */
.L_x_716:
        /* <DEDUP_REMOVED lines=23> */
[----:B------:R-:W-:Y:S02]  /*c9b0*/  SHF.L.U32 R0, R56, 0x6, RZ ;  /* 0x0000000638007819 */ /* 0x000fe400000006ff */
[----:B------:R-:W-:Y:S02]  /*c9c0*/  IADD3 R5, R26, c[0x0][0x27c], RZ ;  /* 0x00009f001a057a10 */ /* 0x000fe40007ffe0ff */
[----:B------:R-:W-:Y:S02]  /*c9d0*/  LOP3.LUT R0, R0, 0x1c0, RZ, 0xc0, !PT ;  /* 0x000001c000007812 */ /* 0x000fe400078ec0ff */
[----:B------:R-:W-:Y:S02]  /*c9e0*/  SHF.L.U32 R7, R250, 0x9, RZ ;  /* 0x00000009fa077819 */ /* 0x000fe400000006ff */
[----:B------:R-:W-:-:S02]  /*c9f0*/  LOP3.LUT R3, R0, 0x38, R26, 0xf8, !PT ;  /* 0x0000003800037812 */ /* 0x000fc400078ef81a */
[----:B------:R-:W-:Y:S02]  /*ca00*/  SHF.R.U32.HI R6, RZ, 0x3, R0 ;  /* 0x00000003ff067819 */ /* 0x000fe40000011600 */
[----:B------:R-:W-:Y:S02]  /*ca10*/  LOP3.LUT R0, R0, 0x38, R5, 0xf8, !PT ;  /* 0x0000003800007812 */ /* 0x000fe400078ef805 */
[C-C-:B------:R-:W-:Y:S02]  /*ca20*/  LOP3.LUT R3, R7.reuse, R3, R6.reuse, 0xf6, !PT ;  /* 0x0000000307037212 */ /* 0x140fe400078ef606 */
[----:B------:R-:W-:Y:S02]  /*ca30*/  LOP3.LUT R0, R7, R0, R6, 0xf6, !PT ;  /* 0x0000000007007212 */ /* 0x000fe400078ef606 */
[----:B------:R-:W-:Y:S01]  /*ca40*/  SHF.L.U32 R39, R3, 0x1, RZ ;  /* 0x0000000103277819 */ /* 0x000fe200000006ff */
[--C-:B------:R-:W-:Y:S01]  /*ca50*/  HADD2.F32 R3, -RZ, R36.reuse.H1_H1 ;  /* 0x30000024ff037230 */ /* 0x100fe20000004100 */
[----:B------:R-:W-:Y:S01]  /*ca60*/  SHF.L.U32 R37, R0, 0x1, RZ ;  /* 0x0000000100257819 */ /* 0x000fe200000006ff */
[----:B------:R-:W-:Y:S01]  /*ca70*/  HADD2.F32 R0, -RZ, R36.H0_H0 ;  /* 0x20000024ff007230 */ /* 0x000fe20000004100 */
[----:B------:R-:W-:Y:S01]  /*ca80*/  SHF.R.U32.HI R5, RZ, 0x10, R17 ;  /* 0x00000010ff057819 */ /* 0x000fe20000011611 */
[----:B------:R-:W1:Y:S01]  /*ca90*/  LDS.128 R8, [R39+0x7100] ;  /* 0x0071000027087984 */ /* 0x000e620000000c00 */
[----:B------:R-:W-:-:S02]  /*caa0*/  SHF.R.U64 R57, R20, 0x10, R21 ;  /* 0x0000001014397819 */ /* 0x000fc40000001215 */
[----:B------:R-:W-:Y:S01]  /*cab0*/  SHF.R.U32.HI R24, RZ, 0x10, R21 ;  /* 0x00000010ff187819 */ /* 0x000fe20000011615 */
[----:B------:R-:W2:Y:S01]  /*cac0*/  LDS.128 R12, [R37+0x7100] ;  /* 0x00710000250c7984 */ /* 0x000ea20000000c00 */
[----:B------:R-:W-:Y:S01]  /*cad0*/  HADD2.F32 R36, -RZ, R5.H0_H0 ;  /* 0x20000005ff247230 */ /* 0x000fe20000004100 */
[----:B------:R-:W-:Y:S02]  /*cae0*/  SHF.R.U64 R42, R16, 0x10, R17 ;  /* 0x00000010102a7819 */ /* 0x000fe40000001211 */
[--C-:B------:R-:W-:Y:S02]  /*caf0*/  SHF.R.U64 R43, R22, 0x10, R23.reuse ;  /* 0x00000010162b7819 */ /* 0x100fe40000001217 */
[----:B------:R-:W-:Y:S02]  /*cb00*/  SHF.R.U32.HI R27, RZ, 0x10, R23 ;  /* 0x00000010ff1b7819 */ /* 0x000fe40000011617 */
[--C-:B------:R-:W-:Y:S02]  /*cb10*/  SHF.R.U64 R41, R18, 0x10, R19.reuse ;  /* 0x0000001012297819 */ /* 0x100fe40000001213 */
[----:B------:R-:W-:Y:S01]  /*cb20*/  SHF.R.U32.HI R21, RZ, 0x10, R19 ;  /* 0x00000010ff157819 */ /* 0x000fe20000011613 */
[----:B-1----:R-:W-:-:S02]  /*cb30*/  HADD2.F32 R16, -RZ, R9.H0_H0 ;  /* 0x20000009ff107230 */ /* 0x002fc40000004100 */
[--C-:B------:R-:W-:Y:S02]  /*cb40*/  HADD2.F32 R19, -RZ, R8.reuse.H0_H0 ;  /* 0x20000008ff137230 */ /* 0x100fe40000004100 */
[----:B--2---:R-:W-:Y:S01]  /*cb50*/  HADD2.F32 R5, -RZ, R13.H0_H0 ;  /* 0x2000000dff057230 */ /* 0x004fe20000004100 */
[CC--:B------:R-:W-:Y:S01]  /*cb60*/  FMUL.FTZ R7, R16.reuse, R0.reuse ;  /* 0x0000000010077220 */ /* 0x0c0fe20000410000 */
[----:B------:R-:W-:Y:S02]  /*cb70*/  HADD2.F32 R23, -RZ, R8.H1_H1 ;  /* 0x30000008ff177230 */ /* 0x000fe40000004100 */
[--C-:B------:R-:W-:Y:S01]  /*cb80*/  HADD2.F32 R17, -RZ, R11.reuse.H0_H0 ;  /* 0x2000000bff117230 */ /* 0x100fe20000004100 */
[----:B------:R-:W-:Y:S01]  /*cb90*/  FMUL.FTZ R6, R5, R0 ;  /* 0x0000000005067220 */ /* 0x000fe20000410000 */
[----:B------:R-:W-:Y:S02]  /*cba0*/  HADD2.F32 R18, -RZ, R11.H1_H1 ;  /* 0x3000000bff127230 */ /* 0x000fe40000004100 */
[--C-:B------:R-:W-:Y:S01]  /*cbb0*/  HADD2.F32 R20, -RZ, R10.reuse.H0_H0 ;  /* 0x2000000aff147230 */ /* 0x100fe20000004100 */
[----:B------:R-:W-:Y:S01]  /*cbc0*/  FFMA.FTZ R40, R16, R3, -R6 ;  /* 0x0000000310287223 */ /* 0x000fe20000010806 */
[----:B------:R-:W-:-:S02]  /*cbd0*/  HADD2.F32 R25, -RZ, R10.H1_H1 ;  /* 0x3000000aff197230 */ /* 0x000fc40000004100 */
[----:B------:R-:W-:Y:S02]  /*cbe0*/  HADD2.F32 R8, -RZ, R13.H1_H1 ;  /* 0x3000000dff087230 */ /* 0x000fe40000004100 */
[--C-:B------:R-:W-:Y:S02]  /*cbf0*/  HADD2.F32 R11, -RZ, R15.reuse.H0_H0 ;  /* 0x2000000fff0b7230 */ /* 0x100fe40000004100 */
[----:B------:R-:W-:Y:S01]  /*cc00*/  HADD2.F32 R10, -RZ, R15.H1_H1 ;  /* 0x3000000fff0a7230 */ /* 0x000fe20000004100 */
[----:B------:R-:W-:Y:S01]  /*cc10*/  FMUL.FTZ R6, R8, R36 ;  /* 0x0000002408067220 */ /* 0x000fe20000410000 */
[--C-:B------:R-:W-:Y:S02]  /*cc20*/  HADD2.F32 R13, -RZ, R12.reuse.H0_H0 ;  /* 0x2000000cff0d7230 */ /* 0x100fe40000004100 */
[----:B------:R-:W-:Y:S02]  /*cc30*/  HADD2.F32 R15, -RZ, R12.H1_H1 ;  /* 0x3000000cff0f7230 */ /* 0x000fe40000004100 */
[----:B------:R-:W-:-:S02]  /*cc40*/  HADD2.F32 R9, -RZ, R9.H1_H1 ;  /* 0x30000009ff097230 */ /* 0x000fc40000004100 */
[--C-:B------:R-:W-:Y:S02]  /*cc50*/  HADD2.F32 R12, -RZ, R14.reuse.H0_H0 ;  /* 0x2000000eff0c7230 */ /* 0x100fe40000004100 */
[----:B------:R-:W-:Y:S02]  /*cc60*/  HADD2.F32 R22, -RZ, R14.H1_H1 ;  /* 0x3000000eff167230 */ /* 0x000fe40000004100 */
[----:B------:R-:W-:Y:S02]  /*cc70*/  HADD2.F32 R14, -RZ, R24.H0_H0 ;  /* 0x20000018ff0e7230 */ /* 0x000fe40000004100 */
[----:B------:R-:W-:Y:S01]  /*cc80*/  HADD2.F32 R0, -RZ, R38.H0_H0 ;  /* 0x20000026ff007230 */ /* 0x000fe20000004100 */
[----:B------:R-:W-:Y:S01]  /*cc90*/  FFMA.FTZ R38, R5, R3, R7 ;  /* 0x0000000305267223 */ /* 0x000fe20000010007 */
[----:B------:R-:W-:Y:S01]  /*cca0*/  HADD2.F32 R3, -RZ, R59.H0_H0 ;  /* 0x2000003bff037230 */ /* 0x000fe20000004100 */
[C---:B------:R-:W-:Y:S01]  /*ccb0*/  FMUL.FTZ R5, R9.reuse, R36 ;  /* 0x0000002409057220 */ /* 0x040fe20000410000 */
[----:B------:R-:W-:Y:S01]  /*ccc0*/  HADD2.F32 R7, -RZ, R27.H0_H0 ;  /* 0x2000001bff077230 */ /* 0x000fe20000004100 */
[----:B------:R-:W-:Y:S01]  /*ccd0*/  FFMA.FTZ R36, R9, R14, -R6 ;  /* 0x0000000e09247223 */ /* 0x000fe20000010806 */
[----:B------:R-:W-:Y:S01]  /*cce0*/  HADD2.F32 R9, -RZ, R21.H0_H0 ;  /* 0x20000015ff097230 */ /* 0x000fe20000004100 */
[----:B------:R-:W-:-:S02]  /*ccf0*/  FMUL.FTZ R6, R11, R0 ;  /* 0x000000000b067220 */ /* 0x000fc40000410000 */
[C---:B------:R-:W-:Y:S02]  /*cd00*/  FMUL.FTZ R0, R17.reuse, R0 ;  /* 0x0000000011007220 */ /* 0x040fe40000410000 */
[-C--:B------:R-:W-:Y:S02]  /*cd10*/  FFMA.FTZ R21, R17, R3.reuse, -R6 ;  /* 0x0000000311157223 */ /* 0x080fe40000010806 */
[----:B------:R-:W-:Y:S02]  /*cd20*/  FFMA.FTZ R24, R8, R14, R5 ;  /* 0x0000000e08187223 */ /* 0x000fe40000010005 */
[----:B------:R-:W-:Y:S01]  /*cd30*/  FFMA.FTZ R17, R11, R3, R0 ;  /* 0x000000030b117223 */ /* 0x000fe20000010000 */
[----:B------:R-:W-:Y:S01]  /*cd40*/  HADD2.F32 R3, -RZ, R59.H1_H1 ;  /* 0x3000003bff037230 */ /* 0x000fe20000004100 */
[-C--:B------:R-:W-:Y:S01]  /*cd50*/  FMUL.FTZ R6, R10, R9.reuse ;  /* 0x000000090a067220 */ /* 0x080fe20000410000 */
[--C-:B------:R-:W-:Y:S01]  /*cd60*/  HADD2.F32 R0, -RZ, R64.reuse.H0_H0 ;  /* 0x20000040ff007230 */ /* 0x100fe20000004100 */
[----:B------:R-:W-:Y:S01]  /*cd70*/  FMUL.FTZ R5, R18, R9 ;  /* 0x0000000912057220 */ /* 0x000fe20000410000 */
[----:B------:R-:W-:Y:S01]  /*cd80*/  F2FP.PACK_AB R9, R24, R38 ;  /* 0x000000261809723e */ /* 0x000fe200000000ff */
[-C--:B------:R-:W-:Y:S01]  /*cd90*/  FFMA.FTZ R18, R18, R7.reuse, -R6 ;  /* 0x0000000712127223 */ /* 0x080fe20000010806 */
[----:B------:R-:W-:Y:S01]  /*cda0*/  HADD2.F32 R6, -RZ, R64.H1_H1 ;  /* 0x30000040ff067230 */ /* 0x000fe20000004100 */
[----:B------:R-:W-:Y:S01]  /*cdb0*/  FFMA.FTZ R11, R10, R7, R5 ;  /* 0x000000070a0b7223 */ /* 0x000fe20000010005 */
[----:B------:R-:W-:Y:S01]  /*cdc0*/  HADD2.F32 R5, -RZ, R65.H0_H0 ;  /* 0x20000041ff057230 */ /* 0x000fe20000004100 */
[----:B------:R-:W-:-:S02]  /*cdd0*/  FMUL.FTZ R8, R13, R3 ;  /* 0x000000030d087220 */ /* 0x000fc40000410000 */
[----:B------:R-:W-:Y:S01]  /*cde0*/  FMUL.FTZ R7, R19, R3 ;  /* 0x0000000313077220 */ /* 0x000fe20000410000 */
[----:B------:R-:W-:Y:S01]  /*cdf0*/  F2FP.PACK_AB R11, R11, R17 ;  /* 0x000000110b0b723e */ /* 0x000fe200000000ff */
[-C--:B------:R-:W-:Y:S02]  /*ce00*/  FMUL.FTZ R3, R12, R0.reuse ;  /* 0x000000000c037220 */ /* 0x080fe40000410000 */
        /* <DEDUP_REMOVED lines=25> */
.L_x_719:
[----:B------:R-:W-:Y:S05]  /*cfa0*/  BSYNC B0 ;  /* 0x0000000000007941 */ /* 0x000fea0003800000 */
.L_x_718:
        /* <DEDUP_REMOVED lines=12> */
[----:B------:R-:W-:Y:S02]  /*d070*/  SHF.R.U64 R38, R34, 0x10, R35 ;  /* 0x0000001022267819 */ /* 0x000fe40000001223 */
[----:B------:R-:W-:Y:S02]  /*d080*/  LOP3.LUT R3, R6, R5, R7, 0xf6, !PT ;  /* 0x0000000506037212 */ /* 0x000fe400078ef607 */
[----:B------:R-:W-:Y:S02]  /*d090*/  IADD3 R5, R26, c[0x0][0x27c], RZ ;  /* 0x00009f001a057a10 */ /* 0x000fe40007ffe0ff */
[----:B-1----:R-:W-:Y:S01]  /*d0a0*/  SHF.L.U32 R37, R3, 0x1, RZ ;  /* 0x0000000103257819 */ /* 0x002fe200000006ff */
[----:B------:R-:W-:Y:S01]  /*d0b0*/  HADD2.F32 R3, -RZ, R66.H0_H0 ;  /* 0x20000042ff037230 */ /* 0x000fe20000004100 */
[----:B------:R-:W-:-:S02]  /*d0c0*/  LOP3.LUT R0, R0, 0x38, R5, 0xf8, !PT ;  /* 0x0000003800007812 */ /* 0x000fc400078ef805 */
[----:B------:R-:W-:Y:S01]  /*d0d0*/  SHF.R.U32.HI R5, RZ, 0x10, R31 ;  /* 0x00000010ff057819 */ /* 0x000fe2000001161f */
[----:B------:R-:W1:Y:S01]  /*d0e0*/  LDS.128 R8, [R37+0x7100] ;  /* 0x0071000025087984 */ /* 0x000e620000000c00 */
[----:B------:R-:W-:Y:S02]  /*d0f0*/  LOP3.LUT R0, R6, R0, R7, 0xf6, !PT ;  /* 0x0000000006007212 */ /* 0x000fe400078ef607 */
[----:B------:R-:W-:Y:S02]  /*d100*/  SHF.R.U64 R34, R32, 0x10, R33 ;  /* 0x0000001020227819 */ /* 0x000fe40000001221 */
[----:B------:R-:W-:Y:S01]  /*d110*/  SHF.L.U32 R36, R0, 0x1, RZ ;  /* 0x0000000100247819 */ /* 0x000fe200000006ff */
[----:B------:R-:W-:Y:S01]  /*d120*/  HADD2.F32 R0, -RZ, R65.H1_H1 ;  /* 0x30000041ff007230 */ /* 0x000fe20000004100 */
        /* <DEDUP_REMOVED lines=29> */
[----:B------:R-:W-:Y:S01]  /*d300*/  HADD2.F32 R0, -RZ, R66.H1_H1 ;  /* 0x30000042ff007230 */ /* 0x000fe20000004100 */
[C---:B------:R-:W-:Y:S01]  /*d310*/  FMUL.FTZ R5, R11.reuse, R28 ;  /* 0x0000001c0b057220 */ /* 0x040fe20000410000 */
[----:B------:R-:W-:Y:S01]  /*d320*/  HADD2.F32 R3, -RZ, R67.H0_H0 ;  /* 0x20000043ff037230 */ /* 0x000fe20000004100 */
        /* <DEDUP_REMOVED lines=8> */
[----:B------:R-:W-:Y:S01]  /*d3b0*/  HADD2.F32 R3, -RZ, R67.H1_H1 ;  /* 0x30000043ff037230 */ /* 0x000fe20000004100 */
[CC--:B------:R-:W-:Y:S01]  /*d3c0*/  FMUL.FTZ R6, R9.reuse, R11.reuse ;  /* 0x0000000b09067220 */ /* 0x0c0fe20000410000 */
        /* <DEDUP_REMOVED lines=36> */
.L_x_721:
[----:B------:R-:W-:Y:S05]  /*d610*/  BSYNC B0 ;  /* 0x0000000000007941 */ /* 0x000fea0003800000 */
.L_x_720:
        /* <DEDUP_REMOVED lines=16> */
[----:B------:R-:W-:Y:S01]  /*d720*/  HADD2.F32 R3, -RZ, R71.H0_H0 ;  /* 0x20000047ff037230 */ /* 0x000fe20000004100 */
[----:B------:R-:W-:-:S02]  /*d730*/  LOP3.LUT R0, R0, 0x38, R5, 0xf8, !PT ;  /* 0x0000003800007812 */ /* 0x000fc400078ef805 */
[----:B------:R-:W-:Y:S01]  /*d740*/  SHF.R.U32.HI R5, RZ, 0x10, R47 ;  /* 0x00000010ff057819 */ /* 0x000fe2000001162f */
[----:B-1----:R-:W1:Y:S01]  /*d750*/  LDS.128 R8, [R31+0x7100] ;  /* 0x007100001f087984 */ /* 0x002e620000000c00 */
[----:B------:R-:W-:Y:S02]  /*d760*/  LOP3.LUT R0, R6, R0, R7, 0xf6, !PT ;  /* 0x0000000006007212 */ /* 0x000fe400078ef607 */
[----:B------:R-:W-:Y:S01]  /*d770*/  SHF.R.U32.HI R22, RZ, 0x10, R45 ;  /* 0x00000010ff167819 */ /* 0x000fe2000001162d */
[----:B------:R-:W-:Y:S01]  /*d780*/  HADD2.F32 R28, -RZ, R5.H0_H0 ;  /* 0x20000005ff1c7230 */ /* 0x000fe20000004100 */
[----:B------:R-:W-:Y:S01]  /*d790*/  SHF.L.U32 R29, R0, 0x1, RZ ;  /* 0x00000001001d7819 */ /* 0x000fe200000006ff */
[----:B------:R-:W-:Y:S01]  /*d7a0*/  HADD2.F32 R0, -RZ, R69.H1_H1 ;  /* 0x30000045ff007230 */ /* 0x000fe20000004100 */
        /* <DEDUP_REMOVED lines=77> */
.L_x_723:
[----:B------:R-:W-:Y:S05]  /*dc80*/  BSYNC B0 ;  /* 0x0000000000007941 */ /* 0x000fea0003800000 */
.L_x_722:
        /* <DEDUP_REMOVED lines=39> */
[----:B------:R-:W-:Y:S01]  /*df00*/  HADD2.F32 R8, -RZ, R13.H0_H0 ;  /* 0x2000000dff087230 */ /* 0x000fe20000004100 */
[C---:B------:R-:W-:Y:S01]  /*df10*/  FMUL.FTZ R6, R5.reuse, R0 ;  /* 0x0000000005067220 */ /* 0x040fe20000410000 */
[----:B------:R-:W-:Y:S01]  /*df20*/  HADD2.F32 R0, -RZ, R79.H1_H1 ;  /* 0x3000004fff007230 */ /* 0x000fe20000004100 */
[-C--:B------:R-:W-:Y:S01]  /*df30*/  FFMA.FTZ R31, R5, R3.reuse, R7 ;  /* 0x00000003051f7223 */ /* 0x080fe20000010007 */
[----:B------:R-:W-:Y:S01]  /*df40*/  HADD2.F32 R13, -RZ, R13.H1_H1 ;  /* 0x3000000dff0d7230 */ /* 0x000fe20000004100 */
[----:B------:R-:W-:Y:S01]  /*df50*/  FFMA.FTZ R33, R16, R3, -R6 ;  /* 0x0000000310217223 */ /* 0x000fe20000010806 */
[----:B------:R-:W-:Y:S01]  /*df60*/  HADD2.F32 R3, -RZ, R80.H0_H0 ;  /* 0x20000050ff037230 */ /* 0x000fe20000004100 */
        /* <DEDUP_REMOVED lines=17> */
[----:B------:R-:W-:Y:S01]  /*e080*/  HADD2.F32 R3, -RZ, R80.H1_H1 ;  /* 0x30000050ff037230 */ /* 0x000fe20000004100 */
[C---:B------:R-:W-:Y:S01]  /*e090*/  FMUL.FTZ R5, R9.reuse, R11 ;  /* 0x0000000b09057220 */ /* 0x040fe20000410000 */
[--C-:B------:R-:W-:Y:S01]  /*e0a0*/  HADD2.F32 R0, -RZ, R81.reuse.H0_H0 ;  /* 0x20000051ff007230 */ /* 0x100fe20000004100 */
[-C--:B------:R-:W-:Y:S01]  /*e0b0*/  FFMA.FTZ R16, R9, R7.reuse, -R6 ;  /* 0x0000000709107223 */ /* 0x080fe20000010806 */
[----:B------:R-:W-:Y:S01]  /*e0c0*/  HADD2.F32 R6, -RZ, R81.H1_H1 ;  /* 0x30000051ff067230 */ /* 0x000fe20000004100 */
[----:B------:R-:W-:Y:S01]  /*e0d0*/  FFMA.FTZ R9, R13, R7, R5 ;  /* 0x000000070d097223 */ /* 0x000fe20000010005 */
[----:B------:R-:W-:Y:S01]  /*e0e0*/  HADD2.F32 R5, -RZ, R82.H0_H0 ;  /* 0x20000052ff057230 */ /* 0x000fe20000004100 */
        /* <DEDUP_REMOVED lines=31> */
.L_x_711:
[----:B------:R-:W-:Y:S05]  /*e2e0*/  BSYNC B2 ;  /* 0x0000000000027941 */ /* 0x000fea0003800000 */
.L_x_689:
[----:B-1----:R-:W-:Y:S01]  /*e2f0*/  SHF.R.S32.HI R7, RZ, 0x4, R85 ;  /* 0x00000004ff077819 */ /* 0x002fe20000011455 */
[----:B------:R-:W-:Y:S01]  /*e300*/  IMAD.SHL.U32 R6, R116, 0x40, RZ ;  /* 0x0000004074067824 */ /* 0x000fe200078e00ff */
[----:B------:R-:W-:-:S04]  /*e310*/  DEPBAR.LE SB0, 0x0 ;  /* 0x000080000000791a */ /* 0x000fc80000000000 */
[----:B--2---:R-:W-:Y:S01]  /*e320*/  LEA.HI R0, R85, R7, RZ, 0x1 ;  /* 0x0000000755007211 */ /* 0x004fe200078f08ff */
[----:B------:R-:W-:Y:S01]  /*e330*/  IMAD.SHL.U32 R3, R83, 0x40, RZ ;  /* 0x0000004053037824 */ /* 0x000fe200078e00ff */
[----:B------:R-:W-:Y:S01]  /*e340*/  LOP3.LUT P0, RZ, R116, 0x2, RZ, 0xc0, !PT ;  /* 0x0000000274ff7812 */ /* 0x000fe2000780c0ff */
[----:B------:R-:W-:Y:S01]  /*e350*/  IMAD.SHL.U32 R5, R84, 0x40, RZ ;  /* 0x0000004054057824 */ /* 0x000fe200078e00ff */
[----:B------:R-:W-:Y:S01]  /*e360*/  LOP3.LUT R0, R0, 0xfffffffe, RZ, 0xc0, !PT ;  /* 0xfffffffe00007812 */ /* 0x000fe200078ec0ff */
[----:B------:R-:W-:Y:S01]  /*e370*/  IMAD.SHL.U32 R8, R70, 0x8, RZ ;  /* 0x0000000846087824 */ /* 0x000fe200078e00ff */
[----:B------:R-:W-:Y:S01]  /*e380*/  LOP3.LUT R3, R3, 0x1c0, RZ, 0xc0, !PT ;  /* 0x000001c003037812 */ /* 0x000fe200078ec0ff */
[----:B------:R-:W-:Y:S01]  /*e390*/  IMAD.MOV.U32 R98, RZ, RZ, R86 ;  /* 0x000000ffff627224 */ /* 0x000fe200078e0056 */
[----:B------:R-:W-:Y:S01]  /*e3a0*/  LOP3.LUT R243, R5, 0xfffffe00, RZ, 0xc0, !PT ;  /* 0xfffffe0005f37812 */ /* 0x000fe200078ec0ff */
[----:B------:R-:W-:Y:S01]  /*e3b0*/  IMAD.IADD R7, R7, 0x1, -R0 ;  /* 0x0000000107077824 */ /* 0x000fe200078e0a00 */
[----:B------:R-:W-:Y:S01]  /*e3c0*/  LOP3.LUT R0, R6, 0x1c0, RZ, 0xc0, !PT ;  /* 0x000001c006007812 */ /* 0x000fe200078ec0ff */
[----:B------:R-:W-:-:S02]  /*e3d0*/  IMAD.MOV.U32 R99, RZ, RZ, R87 ;  /* 0x000000ffff637224 */ /* 0x000fc400078e0057 */
        /* <DEDUP_REMOVED lines=11> */
[----:B------:R-:W-:-:S03]  /*e490*/  LOP3.LUT R242, R8, R6, RZ, 0x3c, !PT ;  /* 0x0000000608f27212 */ /* 0x000fc600078e3cff */
[----:B------:R-:W-:Y:S02]  /*e4a0*/  IMAD R0, R7, 0x200, R0 ;  /* 0x0000020007007824 */ /* 0x000fe400078e0200 */
[----:B------:R-:W-:Y:S02]  /*e4b0*/  IMAD.IADD R3, R242, 0x1, R3 ;  /* 0x00000001f2037824 */ /* 0x000fe400078e0203 */
[----:B------:R-:W-:Y:S01]  /*e4c0*/  IMAD.SHL.U32 R119, R0, 0x2, RZ ;  /* 0x0000000200777824 */ /* 0x000fe200078e00ff */
[----:B------:R-:W-:Y:S01]  /*e4d0*/  BAR.SYNC.DEFER_BLOCKING 0x0 ;  /* 0x0000000000007b1d */ /* 0x000fe20000010000 */
[----:B------:R-:W-:Y:S02]  /*e4e0*/  IMAD.SHL.U32 R230, R3, 0x2, RZ ;  /* 0x0000000203e67824 */ /* 0x000fe400078e00ff */
[----:B------:R-:W-:Y:S01]  /*e4f0*/  IMAD.WIDE.U32 R6, R96, c[0x0][0x208], RZ ;  /* 0x0000820060067a25 */ /* 0x000fe200078e00ff */
[C---:B------:R-:W-:Y:S02]  /*e500*/  IADD3 R0, R119.reuse, 0x3900, RZ ;  /* 0x0000390077007810 */ /* 0x040fe40007ffe0ff */
[----:B------:R-:W-:Y:S01]  /*e510*/  IADD3 R234, R119, 0x3920, RZ ;  /* 0x0000392077ea7810 */ /* 0x000fe20007ffe0ff */
[----:B------:R-:W-:Y:S01]  /*e520*/  IMAD.MOV.U32 R3, RZ, RZ, c[0x0][0x208] ;  /* 0x00008200ff037624 */ /* 0x000fe200078e00ff */
[----:B------:R-:W-:Y:S01]  /*e530*/  @P0 IADD3 R234, R0, -0x20, RZ ;  /* 0xffffffe000ea0810 */ /* 0x000fe20007ffe0ff */
[----:B------:R-:W-:-:S02]  /*e540*/  IMAD R0, R97, c[0x0][0x208], RZ ;  /* 0x0000820061007a24 */ /* 0x000fc400078e02ff */
[----:B------:R-:W-:Y:S01]  /*e550*/  IMAD R233, R2, 0x2, R230 ;  /* 0x0000000202e97824 */ /* 0x000fe200078e02e6 */
[----:B------:R-:W-:Y:S01]  /*e560*/  SHF.L.U64.HI R5, R3, R117, c[0x0][0x20c] ;  /* 0x0000830003057619 */ /* 0x000fe20000010275 */
[----:B------:R-:W-:Y:S01]  /*e570*/  IMAD R0, R96, c[0x0][0x20c], R0 ;  /* 0x0000830060007a24 */ /* 0x000fe200078e0200 */
[----:B------:R-:W-:Y:S01]  /*e580*/  IADD3 R240, R234, 0x800, RZ ;  /* 0x00000800eaf07810 */ /* 0x000fe20007ffe0ff */
[----:B------:R-:W-:Y:S02]  /*e590*/  IMAD R231, R4, 0x2, R230 ;  /* 0x0000000204e77824 */ /* 0x000fe400078e02e6 */
[----:B------:R-:W-:Y:S02]  /*e5a0*/  IMAD.IADD R0, R7, 0x1, R0 ;  /* 0x0000000107007824 */ /* 0x000fe400078e0200 */
[----:B------:R-:W-:-:S04]  /*e5b0*/  IMAD.WIDE.U32 R6, R6, 0x70, R98 ;  /* 0x0000007006067825 */ /* 0x000fc800078e0062 */
[----:B------:R-:W-:Y:S01]  /*e5c0*/  IMAD R0, R0, 0x70, RZ ;  /* 0x0000007000007824 */ /* 0x000fe200078e02ff */
[----:B------:R-:W-:Y:S01]  /*e5d0*/  LDSM.16.M88.4 R24, [R119+0x3900] ;  /* 0x003900007718783b */ /* 0x000fe20000000200 */
[----:B------:R-:W-:Y:S02]  /*e5e0*/  IMAD R232, R2, 0x2, R231 ;  /* 0x0000000202e87824 */ /* 0x000fe400078e02e7 */
[----:B------:R-:W-:Y:S01]  /*e5f0*/  IMAD.IADD R0, R7, 0x1, R0 ;  /* 0x0000000107007824 */ /* 0x000fe200078e0200 */
[----:B------:R-:W1:Y:S04]  /*e600*/  LDSM.16.M88.4 R8, [R230+0x9100] ;  /* 0x00910000e608783b */ /* 0x000e680000000200 */
[----:B------:R-:W2:Y:S04]  /*e610*/  LDSM.16.M88.4 R12, [R230+0x7100] ;  /* 0x00710000e60c783b */ /* 0x000ea80000000200 */
[----:B------:R-:W3:Y:S04]  /*e620*/  LDSM.16.M88.4 R20, [R119+0x4100] ;  /* 0x004100007714783b */ /* 0x000ee80000000200 */
[----:B------:R-:W4:Y:S04]  /*e630*/  LDSM.16.M88.4 R16, [R119+0x4900] ;  /* 0x004900007710783b */ /* 0x000f280000000200 */
[----:B------:R-:W2:Y:S04]  /*e640*/  LDSM.16.M88.4 R28, [R119+0x5100] ;  /* 0x00510000771c783b */ /* 0x000ea80000000200 */
[----:B------:R-:W3:Y:S04]  /*e650*/  LDSM.16.M88.4 R32, [R119+0x5900] ;  /* 0x005900007720783b */ /* 0x000ee80000000200 */
[----:B------:R-:W3:Y:S04]  /*e660*/  LDSM.16.M88.4 R40, [R119+0x6100] ;  /* 0x006100007728783b */ /* 0x000ee80000000200 */
[----:B------:R-:W3:Y:S04]  /*e670*/  LDSM.16.M88.4 R36, [R119+0x6900] ;  /* 0x006900007724783b */ /* 0x000ee80000000200 */
[----:B------:R-:W-:Y:S04]  /*e680*/  LDSM.16.M88.4 R56, [R234] ;  /* 0x00000000ea38783b */ /* 0x000fe80000000200 */
[----:B------:R-:W-:Y:S01]  /*e690*/  LDSM.16.M88.4 R48, [R234+0x1000] ;  /* 0x00100000ea30783b */ /* 0x000fe20000000200 */
[C---:B-1----:R-:W-:Y:S03]  /*e6a0*/  HMMA.16816.F32 R60, R8.reuse, R24, RZ ;  /* 0x00000018083c723c */ /* 0x042fe600000018ff */
[----:B------:R-:W-:Y:S04]  /*e6b0*/  LDSM.16.M88.4 R44, [R234+0x1800] ;  /* 0x00180000ea2c783b */ /* 0x000fe80000000200 */
[----:B------:R-:W-:Y:S01]  /*e6c0*/  LDSM.16.M88.4 R52, [R234+0x800] ;  /* 0x00080000ea34783b */ /* 0x000fe20000000200 */
[----:B------:R-:W-:Y:S08]  /*e6d0*/  HMMA.16816.F32 R108, R8, R26, RZ ;  /* 0x0000001a086c723c */ /* 0x000ff000000018ff */
[C---:B--2---:R-:W-:Y:S07]  /*e6e0*/  HMMA.16816.F32 R184, R12.reuse, R24, RZ ;  /* 0x000000180cb8723c */ /* 0x044fee00000018ff */
[C---:B------:R-:W-:Y:S01]  /*e6f0*/  LEA R24, P0, R6.reuse, c[0x0][0x1f8], 0x1 ;  /* 0x00007e0006187a11 */ /* 0x040fe200078008ff */
[----:B------:R-:W-:Y:S03]  /*e700*/  HMMA.16816.F32 R180, R12, R26, RZ ;  /* 0x0000001a0cb4723c */ /* 0x000fe600000018ff */
[----:B------:R-:W-:Y:S01]  /*e710*/  LEA.HI.X R25, R6, c[0x0][0x1fc], R0, 0x1, P0 ;  /* 0x00007f0006197a11 */ /* 0x000fe200000f0c00 */
[----:B------:R-:W-:-:S03]  /*e720*/  IMAD.MOV.U32 R0, RZ, RZ, 0x40 ;  /* 0x00000040ff007424 */ /* 0x000fc600078e00ff */
[----:B------:R-:W-:Y:S01]  /*e730*/  IMAD.SHL.U32 R26, R3, 0x20, RZ ;  /* 0x00000020031a7824 */ /* 0x000fe200078e00ff */
[-C--:B---3--:R-:W-:Y:S08]  /*e740*/  HMMA.16816.F32 R64, R8, R20.reuse, RZ ;  /* 0x000000140840723c */ /* 0x088ff000000018ff */
[C---:B------:R-:W-:Y:S07]  /*e750*/  HMMA.16816.F32 R156, R12.reuse, R20, RZ ;  /* 0x000000140c9c723c */ /* 0x040fee00000018ff */
[----:B------:R-:W-:Y:S01]  /*e760*/  IADD3 R20, P0, R26, R24, RZ ;  /* 0x000000181a147210 */ /* 0x000fe20007f1e0ff */
[----:B------:R-:W-:Y:S04]  /*e770*/  HMMA.16816.F32 R176, R12, R22, RZ ;  /* 0x000000160cb0723c */ /* 0x000fe800000018ff */
[----:B------:R-:W-:Y:S01]  /*e780*/  IMAD.X R21, R5, 0x1, R25, P0 ;  /* 0x0000000105157824 */ /* 0x000fe200000e0619 */
[----:B------:R-:W-:-:S03]  /*e790*/  ISETP.GE.AND P0, PT, R72, c[0x0][0x1d4], PT ;  /* 0x0000750048007a0c */ /* 0x000fc60003f06270 */
[----:B----4-:R-:W-:Y:S01]  /*e7a0*/  HMMA.16816.F32 R148, R12, R16, RZ ;  /* 0x000000100c94723c */ /* 0x010fe200000018ff */
[C---:B------:R-:W-:Y:S02]  /*e7b0*/  ISETP.LT.OR P4, PT, R75.reuse, 0x1, P0 ;  /* 0x000000014b00780c */ /* 0x040fe40000781670 */
[C---:B------:R-:W-:Y:S02]  /*e7c0*/  ISETP.LT.OR P3, PT, R75.reuse, 0x11, P0 ;  /* 0x000000114b00780c */ /* 0x040fe40000761670 */
[----:B------:R-:W-:-:S03]  /*e7d0*/  ISETP.LT.OR P5, PT, R75, 0x31, P0 ;  /* 0x000000314b00780c */ /* 0x000fc600007a1670 */
[C---:B------:R-:W-:Y:S08]  /*e7e0*/  HMMA.16816.F32 R172, R12.reuse, R18, RZ ;  /* 0x000000120cac723c */ /* 0x040ff000000018ff */
[C---:B------:R-:W-:Y:S08]  /*e7f0*/  HMMA.16816.F32 R144, R12.reuse, R28, RZ ;  /* 0x0000001c0c90723c */ /* 0x040ff000000018ff */
[C---:B------:R-:W-:Y:S08]  /*e800*/  HMMA.16816.F32 R168, R12.reuse, R30, RZ ;  /* 0x0000001e0ca8723c */ /* 0x040ff000000018ff */
[C---:B------:R-:W-:Y:S08]  /*e810*/  HMMA.16816.F32 R140, R12.reuse, R32, RZ ;  /* 0x000000200c8c723c */ /* 0x040ff000000018ff */
[C---:B-----5:R-:W-:Y:S08]  /*e820*/  HMMA.16816.F32 R164, R12.reuse, R34, RZ ;  /* 0x000000220ca4723c */ /* 0x060ff000000018ff */
[C---:B------:R-:W-:Y:S08]  /*e830*/  HMMA.16816.F32 R132, R12.reuse, R40, RZ ;  /* 0x000000280c84723c */ /* 0x040ff000000018ff */
[C---:B------:R-:W-:Y:S08]  /*e840*/  HMMA.16816.F32 R152, R12.reuse, R42, RZ ;  /* 0x0000002a0c98723c */ /* 0x040ff000000018ff */
[C---:B------:R-:W-:Y:S08]  /*e850*/  HMMA.16816.F32 R128, R12.reuse, R36, RZ ;  /* 0x000000240c80723c */ /* 0x040ff000000018ff */
[----:B------:R-:W-:Y:S07]  /*e860*/  HMMA.16816.F32 R136, R12, R38, RZ ;  /* 0x000000260c88723c */ /* 0x000fee00000018ff */
[-C--:B------:R-:W-:Y:S01]  /*e870*/  IADD3 R14, P2, R20, R26.reuse, RZ ;  /* 0x0000001a140e7210 */ /* 0x080fe20007f5e0ff */
[----:B------:R-:W-:Y:S03]  /*e880*/  HMMA.16816.F32 R68, R8, R16, RZ ;  /* 0x000000100844723c */ /* 0x000fe600000018ff */
[----:B------:R-:W-:Y:S01]  /*e890*/  IADD3 R12, P1, R14, R26, RZ ;  /* 0x0000001a0e0c7210 */ /* 0x000fe20007f3e0ff */
[----:B------:R-:W-:-:S03]  /*e8a0*/  IMAD.X R15, R21, 0x1, R5, P2 ;  /* 0x00000001150f7824 */ /* 0x000fc600010e0605 */
[----:B------:R-:W-:Y:S01]  /*e8b0*/  IADD3 R6, P2, R12, R26, RZ ;  /* 0x0000001a0c067210 */ /* 0x000fe20007f5e0ff */
[----:B------:R-:W-:Y:S01]  /*e8c0*/  HMMA.16816.F32 R112, R8, R18, RZ ;  /* 0x000000120870723c */ /* 0x000fe200000018ff */
[----:B------:R-:W1:Y:S01]  /*e8d0*/  LDSM.16.M88.4 R16, [R233+0x9100] ;  /* 0x00910000e910783b */ /* 0x000e620000000200 */
[----:B------:R-:W-:-:S04]  /*e8e0*/  IMAD.X R13, R15, 0x1, R5, P1 ;  /* 0x000000010f0d7824 */ /* 0x000fc800008e0605 */
[--C-:B------:R-:W-:Y:S01]  /*e8f0*/  IMAD.X R7, R13, 0x1, R5.reuse, P2 ;  /* 0x000000010d077824 */ /* 0x100fe200010e0605 */
[----:B------:R-:W-:Y:S01]  /*e900*/  ISETP.LT.OR P2, PT, R75, 0x21, P0 ;  /* 0x000000214b00780c */ /* 0x000fe20000741670 */
[C---:B------:R-:W-:Y:S08]  /*e910*/  HMMA.16816.F32 R80, R8.reuse, R32, RZ ;  /* 0x000000200850723c */ /* 0x040ff000000018ff */
[C---:B------:R-:W-:Y:S01]  /*e920*/  HMMA.16816.F32 R160, R8.reuse, R34, RZ ;  /* 0x0000002208a0723c */ /* 0x040fe200000018ff */
[----:B------:R-:W2:Y:S07]  /*e930*/  LDSM.16.M88.4 R32, [R234+0x2800] ;  /* 0x00280000ea20783b */ /* 0x000eae0000000200 */
[C---:B------:R-:W-:Y:S08]  /*e940*/  HMMA.16816.F32 R76, R8.reuse, R28, RZ ;  /* 0x0000001c084c723c */ /* 0x040ff000000018ff */
[C---:B------:R-:W-:Y:S08]  /*e950*/  HMMA.16816.F32 R84, R8.reuse, R40, RZ ;  /* 0x000000280854723c */ /* 0x040ff000000018ff */
[C---:B------:R-:W-:Y:S01]  /*e960*/  HMMA.16816.F32 R124, R8.reuse, R30, RZ ;  /* 0x0000001e087c723c */ /* 0x040fe200000018ff */
[----:B------:R-:W-:Y:S07]  /*e970*/  LDSM.16.M88.4 R28, [R234+0x3000] ;  /* 0x00300000ea1c783b */ /* 0x000fee0000000200 */
[C---:B------:R-:W-:Y:S01]  /*e980*/  HMMA.16816.F32 R192, R8.reuse, R42, RZ ;  /* 0x0000002a08c0723c */ /* 0x040fe200000018ff */
[----:B------:R-:W3:Y:S07]  /*e990*/  LDSM.16.M88.4 R40, [R234+0x2000] ;  /* 0x00200000ea28783b */ /* 0x000eee0000000200 */
[C---:B------:R-:W-:Y:S07]  /*e9a0*/  HMMA.16816.F32 R92, R8.reuse, R22, RZ ;  /* 0x00000016085c723c */ /* 0x040fee00000018ff */
[----:B------:R-:W-:Y:S01]  /*e9b0*/  IADD3 R22, P1, R6, R26, RZ ;  /* 0x0000001a06167210 */ /* 0x000fe20007f3e0ff */
[----:B------:R-:W-:Y:S04]  /*e9c0*/  HMMA.16816.F32 R88, R8, R36, RZ ;  /* 0x000000240858723c */ /* 0x000fe800000018ff */
[----:B------:R-:W-:Y:S01]  /*e9d0*/  IMAD.X R23, R7, 0x1, R5, P1 ;  /* 0x0000000107177824 */ /* 0x000fe200008e0605 */
[----:B------:R-:W-:-:S03]  /*e9e0*/  ISETP.LT.OR P1, PT, R75, 0x61, P0 ;  /* 0x000000614b00780c */ /* 0x000fc60000721670 */
[----:B------:R-:W-:Y:S01]  /*e9f0*/  HMMA.16816.F32 R188, R8, R38, RZ ;  /* 0x0000002608bc723c */ /* 0x000fe200000018ff */
[----:B------:R-:W4:Y:S04]  /*ea00*/  LDSM.16.M88.4 R8, [R233+0x7100] ;  /* 0x00710000e908783b */ /* 0x000f280000000200 */
[----:B------:R-:W-:Y:S01]  /*ea10*/  @!PT LDS RZ, [RZ] ;  /* 0x00000000fffff984 */ /* 0x000fe20000000800 */
[----:B------:R-:W-:Y:S01]  /*ea20*/  @!PT LDS RZ, [RZ] ;  /* 0x00000000fffff984 */ /* 0x000fe20000000800 */
[----:B------:R-:W-:Y:S01]  /*ea30*/  @!PT LDS RZ, [RZ] ;  /* 0x00000000fffff984 */ /* 0x000fe20000000800 */
[----:B------:R2:W-:Y:S01]  /*ea40*/  LDGSTS.E.BYPASS.LTC128B.128 [R241+0x100], [R24.64], !P4 ;  /* 0x0010000018f17fae */ /* 0x0005e2000e101d48 */
[----:B------:R-:W-:Y:S02]  /*ea50*/  ISETP.LT.OR P4, PT, R75, 0x41, P0 ;  /* 0x000000414b00780c */ /* 0x000fe40000781670 */
[----:B-1----:R-:W-:Y:S01]  /*ea60*/  HMMA.16816.F32 R120, R16, R56, R60 ;  /* 0x000000381078723c */ /* 0x002fe2000000183c */
[----:B------:R1:W-:Y:S01]  /*ea70*/  LDGSTS.E.BYPASS.LTC128B.128 [R241+0x900], [R20.64], !P3 ;  /* 0x0090000014f17fae */ /* 0x0003e2000d901d48 */
[----:B------:R-:W-:-:S03]  /*ea80*/  LOP3.LUT P3, RZ, R116, 0x4, RZ, 0xc0, !PT ;  /* 0x0000000474ff7812 */ /* 0x000fc6000786c0ff */
[----:B------:R1:W-:Y:S01]  /*ea90*/  LDGSTS.E.BYPASS.LTC128B.128 [R241+0x1100], [R14.64], !P2 ;  /* 0x011000000ef17fae */ /* 0x0003e2000d101d48 */
[----:B------:R-:W-:Y:S02]  /*eaa0*/  ISETP.LT.OR P2, PT, R75, 0x51, P0 ;  /* 0x000000514b00780c */ /* 0x000fe40000741670 */
[----:B------:R-:W-:Y:S01]  /*eab0*/  SEL R0, R0, 0xffffffc0, !P3 ;  /* 0xffffffc000007807 */ /* 0x000fe20005800000 */
[----:B------:R1:W-:Y:S01]  /*eac0*/  LDGSTS.E.BYPASS.LTC128B.128 [R241+0x1900], [R12.64], !P5 ;  /* 0x019000000cf17fae */ /* 0x0003e2000e901d48 */
[----:B------:R-:W-:Y:S03]  /*ead0*/  HMMA.16816.F32 R100, R16, R48, R68 ;  /* 0x000000301064723c */ /* 0x000fe60000001844 */
[----:B------:R-:W-:Y:S01]  /*eae0*/  IMAD.IADD R229, R119, 0x1, R0 ;  /* 0x0000000177e57824 */ /* 0x000fe200078e0200 */
[----:B------:R3:W-:Y:S01]  /*eaf0*/  LDGSTS.E.BYPASS.LTC128B.128 [R241+0x2100], [R6.64], !P4 ;  /* 0x0210000006f17fae */ /* 0x0007e2000e101d48 */
[----:B------:R-:W-:-:S03]  /*eb00*/  IMAD.IADD R228, R0, 0x1, R234 ;  /* 0x0000000100e47824 */ /* 0x000fc600078e02ea */
[C---:B------:R-:W-:Y:S01]  /*eb10*/  HMMA.16816.F32 R208, R16.reuse, R46, R124 ;  /* 0x0000002e10d0723c */ /* 0x040fe2000000187c */
[----:B------:R3:W-:Y:S07]  /*eb20*/  LDGSTS.E.BYPASS.LTC128B.128 [R241+0x2900], [R22.64], !P2 ;  /* 0x0290000016f17fae */ /* 0x0007ee000d101d48 */
[C---:B--2---:R-:W-:Y:S08]  /*eb30*/  HMMA.16816.F32 R204, R16.reuse, R34, R192 ;  /* 0x0000002210cc723c */ /* 0x044ff000000018c0 */
[----:B------:R-:W-:Y:S01]  /*eb40*/  HMMA.16816.F32 R104, R16, R52, R64 ;  /* 0x000000341068723c */ /* 0x000fe20000001840 */
[----:B-1----:R-:W-:-:S05]  /*eb50*/  IADD3 R12, P0, R22, R26, RZ ;  /* 0x0000001a160c7210 */ /* 0x002fca0007f1e0ff */
[----:B------:R-:W-:Y:S02]  /*eb60*/  IMAD.X R13, R23, 0x1, R5, P0 ;  /* 0x00000001170d7824 */ /* 0x000fe400000e0605 */
[C---:B------:R-:W-:Y:S03]  /*eb70*/  HMMA.16816.F32 R96, R16.reuse, R44, R76 ;  /* 0x0000002c1060723c */ /* 0x040fe6000000184c */
[----:B------:R1:W-:Y:S04]  /*eb80*/  LDGSTS.E.BYPASS.LTC128B.128 [R241+0x3100], [R12.64], !P1 ;  /* 0x031000000cf17fae */ /* 0x0003e8000c901d48 */
[----:B---3--:R-:W-:Y:S01]  /*eb90*/  LDSM.16.M88.4 R20, [R231+0x9100] ;  /* 0x00910000e714783b */ /* 0x008fe20000000200 */
[C---:B------:R-:W-:Y:S03]  /*eba0*/  HMMA.16816.F32 R36, R16.reuse, R40, R80 ;  /* 0x000000281024723c */ /* 0x040fe60000001850 */
[----:B------:R-:W2:Y:S04]  /*ebb0*/  LDSM.16.M88.4 R60, [R229+0x5900] ;  /* 0x00590000e53c783b */ /* 0x000ea80000000200 */
[----:B------:R-:W3:Y:S01]  /*ebc0*/  LDSM.16.M88.4 R72, [R229+0x4100] ;  /* 0x00410000e548783b */ /* 0x000ee20000000200 */
[C---:B------:R-:W-:Y:S03]  /*ebd0*/  HMMA.16816.F32 R84, R16.reuse, R32, R84 ;  /* 0x000000201054723c */ /* 0x040fe60000001854 */
[----:B------:R-:W2:Y:S04]  /*ebe0*/  LDSM.16.M88.4 R68, [R229+0x4900] ;  /* 0x00490000e544783b */ /* 0x000ea80000000200 */
[----:B------:R-:W2:Y:S01]  /*ebf0*/  LDSM.16.M88.4 R76, [R229+0x3900] ;  /* 0x00390000e54c783b */ /* 0x000ea20000000200 */
[C---:B------:R-:W-:Y:S03]  /*ec00*/  HMMA.16816.F32 R88, R16.reuse, R28, R88 ;  /* 0x0000001c1058723c */ /* 0x040fe60000001858 */
[----:B------:R-:W2:Y:S04]  /*ec10*/  LDSM.16.M88.4 R64, [R229+0x5100] ;  /* 0x00510000e540783b */ /* 0x000ea80000000200 */
[----:B------:R-:W2:Y:S01]  /*ec20*/  LDSM.16.M88.4 R80, [R229+0x6100] ;  /* 0x00610000e550783b */ /* 0x000ea20000000200 */
[C---:B------:R-:W-:Y:S03]  /*ec30*/  HMMA.16816.F32 R108, R16.reuse, R58, R108 ;  /* 0x0000003a106c723c */ /* 0x040fe6000000186c */
[----:B-1----:R-:W-:Y:S04]  /*ec40*/  LDSM.16.M88.4 R12, [R232+0x7100] ;  /* 0x00710000e80c783b */ /* 0x002fe80000000200 */
[----:B------:R-:W-:Y:S01]  /*ec50*/  LDSM.16.M88.4 R24, [R228+0x3000] ;  /* 0x00300000e418783b */ /* 0x000fe20000000200 */
[C---:B------:R-:W-:Y:S03]  /*ec60*/  HMMA.16816.F32 R236, R16.reuse, R54, R92 ;  /* 0x0000003610ec723c */ /* 0x040fe6000000185c */
[----:B------:R-:W1:Y:S04]  /*ec70*/  LDSM.16.M88.4 R92, [R229+0x6900] ;  /* 0x00690000e55c783b */ /* 0x000e680000000200 */
[----:B------:R-:W0:Y:S01]  /*ec80*/  LDGDEPBAR ;  /* 0x00000000000079af */ /* 0x000e220000000000 */
[C---:B------:R-:W-:Y:S08]  /*ec90*/  HMMA.16816.F32 R224, R16.reuse, R50, R112 ;  /* 0x0000003210e0723c */ /* 0x040ff00000001870 */
[C---:B------:R-:W-:Y:S08]  /*eca0*/  HMMA.16816.F32 R124, R16.reuse, R42, R160 ;  /* 0x0000002a107c723c */ /* 0x040ff000000018a0 */
[----:B------:R-:W-:Y:S01]  /*ecb0*/  HMMA.16816.F32 R192, R16, R30, R188 ;  /* 0x0000001e10c0723c */ /* 0x000fe200000018bc */
[----:B------:R-:W1:Y:S07]  /*ecc0*/  LDSM.16.M88.4 R16, [R231+0x7100] ;  /* 0x00710000e710783b */ /* 0x000e6e0000000200 */
[C---:B----4-:R-:W-:Y:S08]  /*ecd0*/  HMMA.16816.F32 R188, R8.reuse, R56, R184 ;  /* 0x0000003808bc723c */ /* 0x050ff000000018b8 */
[C---:B------:R-:W-:Y:S08]  /*ece0*/  HMMA.16816.F32 R196, R8.reuse, R52, R156 ;  /* 0x0000003408c4723c */ /* 0x040ff0000000189c */
[C---:B------:R-:W-:Y:S08]  /*ecf0*/  HMMA.16816.F32 R200, R8.reuse, R48, R148 ;  /* 0x0000003008c8723c */ /* 0x040ff00000001894 */
[C---:B------:R-:W-:Y:S08]  /*ed00*/  HMMA.16816.F32 R56, R8.reuse, R58, R180 ;  /* 0x0000003a0838723c */ /* 0x040ff000000018b4 */
[C---:B------:R-:W-:Y:S08]  /*ed10*/  HMMA.16816.F32 R52, R8.reuse, R54, R176 ;  /* 0x000000360834723c */ /* 0x040ff000000018b0 */
[C---:B------:R-:W-:Y:S01]  /*ed20*/  HMMA.16816.F32 R148, R8.reuse, R50, R172 ;  /* 0x000000320894723c */ /* 0x040fe200000018ac */
[----:B------:R-:W-:Y:S07]  /*ed30*/  LDSM.16.M88.4 R48, [R228] ;  /* 0x00000000e430783b */ /* 0x000fee0000000200 */
[C---:B------:R-:W-:Y:S08]  /*ed40*/  HMMA.16816.F32 R212, R8.reuse, R44, R144 ;  /* 0x0000002c08d4723c */ /* 0x040ff00000001890 */
[C---:B------:R-:W-:Y:S01]  /*ed50*/  HMMA.16816.F32 R160, R8.reuse, R46, R168 ;  /* 0x0000002e08a0723c */ /* 0x040fe200000018a8 */
[----:B------:R-:W-:Y:S07]  /*ed60*/  LDSM.16.M88.4 R44, [R228+0x800] ;  /* 0x00080000e42c783b */ /* 0x000fee0000000200 */
[C---:B------:R-:W-:Y:S08]  /*ed70*/  HMMA.16816.F32 R216, R8.reuse, R40, R140 ;  /* 0x0000002808d8723c */ /* 0x040ff0000000188c */
[C---:B------:R-:W-:Y:S08]  /*ed80*/  HMMA.16816.F32 R220, R8.reuse, R32, R132 ;  /* 0x0000002008dc723c */ /* 0x040ff00000001884 */
[C---:B------:R-:W-:Y:S08]  /*ed90*/  HMMA.16816.F32 R244, R8.reuse, R28, R128 ;  /* 0x0000001c08f4723c */ /* 0x040ff00000001880 */
[C---:B------:R-:W-:Y:S01]  /*eda0*/  HMMA.16816.F32 R180, R8.reuse, R42, R164 ;  /* 0x0000002a08b4723c */ /* 0x040fe200000018a4 */
[----:B------:R-:W-:Y:S07]  /*edb0*/  LDSM.16.M88.4 R40, [R228+0x1000] ;  /* 0x00100000e428783b */ /* 0x000fee0000000200 */
[C---:B------:R-:W-:Y:S01]  /*edc0*/  HMMA.16816.F32 R184, R8.reuse, R34, R152 ;  /* 0x0000002208b8723c */ /* 0x040fe20000001898 */
[----:B------:R-:W-:Y:S07]  /*edd0*/  LDSM.16.M88.4 R32, [R228+0x2000] ;  /* 0x00200000e420783b */ /* 0x000fee0000000200 */
[----:B------:R-:W-:Y:S01]  /*ede0*/  HMMA.16816.F32 R176, R8, R30, R136 ;  /* 0x0000001e08b0723c */ /* 0x000fe20000001888 */
[----:B------:R-:W4:Y:S04]  /*edf0*/  LDSM.16.M88.4 R8, [R232+0x9100] ;  /* 0x00910000e808783b */ /* 0x000f280000000200 */
[----:B------:R-:W-:Y:S03]  /*ee00*/  LDSM.16.M88.4 R28, [R228+0x2800] ;  /* 0x00280000e41c783b */ /* 0x000fe60000000200 */
[----:B--2---:R-:W-:Y:S01]  /*ee10*/  HMMA.16816.F32 R152, R20, R60, R36 ;  /* 0x0000003c1498723c */ /* 0x004fe20000001824 */
[----:B------:R-:W2:Y:S01]  /*ee20*/  LDSM.16.M88.4 R36, [R228+0x1800] ;  /* 0x00180000e424783b */ /* 0x000ea20000000200 */
[----:B------:R-:W-:-:S06]  /*ee30*/  DEPBAR.LE SB0, 0x0 ;  /* 0x000080000000791a */ /* 0x000fcc0000000000 */
[C---:B---3--:R-:W-:Y:S08]  /*ee40*/  HMMA.16816.F32 R168, R20.reuse, R72, R104 ;  /* 0x0000004814a8723c */ /* 0x048ff00000001868 */
[C---:B------:R-:W-:Y:S08]  /*ee50*/  HMMA.16816.F32 R164, R20.reuse, R68, R100 ;  /* 0x0000004414a4723c */ /* 0x040ff00000001864 */
[C---:B------:R-:W-:Y:S08]  /*ee60*/  HMMA.16816.F32 R172, R20.reuse, R76, R120 ;  /* 0x0000004c14ac723c */ /* 0x040ff00000001878 */
[C---:B------:R-:W-:Y:S08]  /*ee70*/  HMMA.16816.F32 R156, R20.reuse, R64, R96 ;  /* 0x00000040149c723c */ /* 0x040ff00000001860 */
[C---:B------:R-:W-:Y:S08]  /*ee80*/  HMMA.16816.F32 R144, R20.reuse, R80, R84 ;  /* 0x000000501490723c */ /* 0x040ff00000001854 */
[C---:B-1----:R-:W-:Y:S08]  /*ee90*/  HMMA.16816.F32 R112, R20.reuse, R92, R88 ;  /* 0x0000005c1470723c */ /* 0x042ff00000001858 */
[----:B------:R-:W-:Y:S08]  /*eea0*/  HMMA.16816.F32 R140, R20, R78, R108 ;  /* 0x0000004e148c723c */ /* 0x000ff0000000186c */
[C---:B------:R-:W-:Y:S08]  /*eeb0*/  HMMA.16816.F32 R104, R16.reuse, R76, R188 ;  /* 0x0000004c1068723c */ /* 0x040ff000000018bc */
[----:B------:R-:W-:Y:S08]  /*eec0*/  HMMA.16816.F32 R100, R16, R78, R56 ;  /* 0x0000004e1064723c */ /* 0x000ff00000001838 */
[C---:B------:R-:W-:Y:S07]  /*eed0*/  HMMA.16816.F32 R136, R20.reuse, R74, R236 ;  /* 0x0000004a1488723c */ /* 0x040fee00000018ec */
[C---:B------:R-:W-:Y:S01]  /*eee0*/  IADD3 R239, R234.reuse, 0x1000, RZ ;  /* 0x00001000eaef7810 */ /* 0x040fe20007ffe0ff */
[----:B------:R-:W-:Y:S01]  /*eef0*/  HMMA.16816.F32 R132, R20, R70, R224 ;  /* 0x000000461484723c */ /* 0x000fe200000018e0 */
[----:B------:R-:W-:-:S02]  /*ef00*/  IADD3 R238, R234, 0x1800, RZ ;  /* 0x00001800eaee7810 */ /* 0x000fc40007ffe0ff */
[C---:B------:R-:W-:Y:S02]  /*ef10*/  IADD3 R237, R234.reuse, 0x2000, RZ ;  /* 0x00002000eaed7810 */ /* 0x040fe40007ffe0ff */
[----:B------:R-:W-:-:S03]  /*ef20*/  IADD3 R236, R234, 0x2800, RZ ;  /* 0x00002800eaec7810 */ /* 0x000fc60007ffe0ff */
[C---:B------:R-:W-:Y:S08]  /*ef30*/  HMMA.16816.F32 R96, R16.reuse, R72, R196 ;  /* 0x000000481060723c */ /* 0x040ff000000018c4 */
[C---:B------:R-:W-:Y:S08]  /*ef40*/  HMMA.16816.F32 R88, R16.reuse, R74, R52 ;  /* 0x0000004a1058723c */ /* 0x040ff00000001834 */
[C---:B------:R-:W-:Y:S08]  /*ef50*/  HMMA.16816.F32 R84, R16.reuse, R68, R200 ;  /* 0x000000441054723c */ /* 0x040ff000000018c8 */
[----:B------:R-:W-:Y:S08]  /*ef60*/  HMMA.16816.F32 R76, R16, R70, R148 ;  /* 0x00000046104c723c */ /* 0x000ff00000001894 */
[----:B------:R-:W-:Y:S08]  /*ef70*/  HMMA.16816.F32 R128, R20, R66, R208 ;  /* 0x000000421480723c */ /* 0x000ff000000018d0 */
[C---:B------:R-:W-:Y:S08]  /*ef80*/  HMMA.16816.F32 R72, R16.reuse, R64, R212 ;  /* 0x000000401048723c */ /* 0x040ff000000018d4 */
[----:B------:R-:W-:Y:S08]  /*ef90*/  HMMA.16816.F32 R68, R16, R66, R160 ;  /* 0x000000421044723c */ /* 0x000ff000000018a0 */
[C---:B------:R-:W-:Y:S08]  /*efa0*/  HMMA.16816.F32 R124, R20.reuse, R62, R124 ;  /* 0x0000003e147c723c */ /* 0x040ff0000000187c */
[C---:B------:R-:W-:Y:S07]  /*efb0*/  HMMA.16816.F32 R120, R20.reuse, R82, R204 ;  /* 0x000000521478723c */ /* 0x040fee00000018cc */
[----:B------:R-:W-:Y:S01]  /*efc0*/  IMAD.MOV.U32 R204, RZ, RZ, R235 ;  /* 0x000000ffffcc7224 */ /* 0x000fe200078e00eb */
[----:B------:R-:W-:Y:S01]  /*efd0*/  HMMA.16816.F32 R108, R20, R94, R192 ;  /* 0x0000005e146c723c */ /* 0x000fe200000018c0 */
[----:B------:R-:W-:-:S03]  /*efe0*/  IADD3 R235, R234, 0x3000, RZ ;  /* 0x00003000eaeb7810 */ /* 0x000fc60007ffe0ff */
[----:B------:R-:W-:-:S04]  /*eff0*/  ISETP.GE.AND P0, PT, R204, 0x2, PT ;  /* 0x00000002cc00780c */ /* 0x000fc80003f06270 */
[C---:B------:R-:W-:Y:S08]  /*f000*/  HMMA.16816.F32 R64, R16.reuse, R60, R216 ;  /* 0x0000003c1040723c */ /* 0x040ff000000018d8 */
[C---:B------:R-:W-:Y:S08]  /*f010*/  HMMA.16816.F32 R60, R16.reuse, R62, R180 ;  /* 0x0000003e103c723c */ /* 0x040ff000000018b4 */
[C---:B------:R-:W-:Y:S08]  /*f020*/  HMMA.16816.F32 R56, R16.reuse, R80, R220 ;  /* 0x000000501038723c */ /* 0x040ff000000018dc */
[C---:B------:R-:W-:Y:S08]  /*f030*/  HMMA.16816.F32 R52, R16.reuse, R82, R184 ;  /* 0x000000521034723c */ /* 0x040ff000000018b8 */
[C---:B------:R-:W-:Y:S08]  /*f040*/  HMMA.16816.F32 R20, R16.reuse, R92, R244 ;  /* 0x0000005c1014723c */ /* 0x040ff000000018f4 */
[----:B------:R-:W-:Y:S08]  /*f050*/  HMMA.16816.F32 R16, R16, R94, R176 ;  /* 0x0000005e1010723c */ /* 0x000ff000000018b0 */
[C---:B----4-:R-:W-:Y:S08]  /*f060*/  HMMA.16816.F32 R168, R8.reuse, R44, R168 ;  /* 0x0000002c08a8723c */ /* 0x050ff000000018a8 */
[C---:B------:R-:W-:Y:S08]  /*f070*/  HMMA.16816.F32 R136, R8.reuse, R46, R136 ;  /* 0x0000002e0888723c */ /* 0x040ff00000001888 */
        /* <DEDUP_REMOVED lines=8> */
[C---:B--2---:R-:W-:Y:S08]  /*f100*/  HMMA.16816.F32 R156, R8.reuse, R36, R156 ;  /* 0x00000024089c723c */ /* 0x044ff0000000189c */
        /* <DEDUP_REMOVED lines=19> */
[----:B------:R-:W2:Y:S04]  /*f240*/  LDL.64 R226, [R1+0x68] ;  /* 0x0000680001e27983 */ /* 0x000ea80000100a00 */
[----:B------:R-:W3:Y:S01]  /*f250*/  LDL R5, [R1+0x60] ;  /* 0x0000600001057983 */ /* 0x000ee20000100800 */
[----:B------:R-:W-:Y:S01]  /*f260*/  IADD3 R0, R204, -0x2, RZ ;  /* 0xfffffffecc007810 */ /* 0x000fe20007ffe0ff */
[----:B------:R-:W-:-:S04]  /*f270*/  IMAD.MOV.U32 R116, RZ, RZ, c[0x0][0x1e0] ;  /* 0x00007800ff747624 */ /* 0x000fc800078e00ff */
[----:B------:R-:W-:Y:S02]  /*f280*/  IMAD R3, R118, R0, RZ ;  /* 0x0000000076037224 */ /* 0x000fe400078e02ff */
[----:B--2---:R-:W-:Y:S02]  /*f290*/  IMAD.MOV.U32 R224, RZ, RZ, R226 ;  /* 0x000000ffffe07224 */ /* 0x004fe400078e00e2 */
[----:B------:R-:W-:Y:S02]  /*f2a0*/  IMAD.MOV.U32 R226, RZ, RZ, 0x70 ;  /* 0x00000070ffe27424 */ /* 0x000fe400078e00ff */
[----:B------:R-:W-:Y:S01]  /*f2b0*/  IMAD.MOV.U32 R225, RZ, RZ, R227 ;  /* 0x000000ffffe17224 */ /* 0x000fe200078e00e3 */
[----:B---3--:R-:W-:Y:S01]  /*f2c0*/  LOP3.LUT P5, RZ, R5, 0x1, RZ, 0xc0, !PT ;  /* 0x0000000105ff7812 */ /* 0x008fe200078ac0ff */
[----:B------:R-:W-:Y:S01]  /*f2d0*/  IMAD.WIDE.U32 R226, R226, c[0x0][0x1e0], RZ ;  /* 0x00007800e2e27a25 */ /* 0x000fe200078e00ff */
[----:B------:R-:W-:-:S05]  /*f2e0*/  SHF.R.S32.HI R5, RZ, 0x1f, R0 ;  /* 0x0000001fff057819 */ /* 0x000fca0000011400 */
[----:B------:R-:W-:Y:S01]  /*f2f0*/  IMAD.WIDE.U32 R8, R0, R226, R224 ;  /* 0x000000e200087225 */ /* 0x000fe200078e00e0 */
[----:B------:R-:W-:-:S03]  /*f300*/  SHF.L.U64.HI R0, R116, R117, c[0x0][0x1e4] ;  /* 0x0000790074007619 */ /* 0x000fc60000010275 */
[----:B------:R-:W-:Y:S01]  /*f310*/  IMAD R3, R5, R226, R3 ;  /* 0x000000e205037224 */ /* 0x000fe200078e0203 */
[----:B------:R-:W-:Y:S02]  /*f320*/  SHF.L.U32 R5, R116, 0x5, RZ ;  /* 0x0000000574057819 */ /* 0x000fe400000006ff */
[----:B------:R-:W-:Y:S01]  /*f330*/  LEA R6, P0, R8, c[0x0][0x1c8], 0x1 ;  /* 0x0000720008067a11 */ /* 0x000fe200078008ff */
[----:B------:R-:W-:-:S03]  /*f340*/  IMAD.IADD R3, R9, 0x1, R3 ;  /* 0x0000000109037824 */ /* 0x000fc600078e0203 */
[C---:B------:R-:W-:Y:S02]  /*f350*/  IADD3 R14, P1, R5.reuse, R6, RZ ;  /* 0x00000006050e7210 */ /* 0x040fe40007f3e0ff */
[----:B------:R-:W-:Y:S02]  /*f360*/  LEA.HI.X R7, R8, c[0x0][0x1cc], R3, 0x1, P0 ;  /* 0x0000730008077a11 */ /* 0x000fe400000f0c03 */
[----:B------:R-:W-:-:S03]  /*f370*/  IADD3 R12, P0, R5, R14, RZ ;  /* 0x0000000e050c7210 */ /* 0x000fc60007f1e0ff */
[C---:B------:R-:W-:Y:S01]  /*f380*/  IMAD.X R15, R0.reuse, 0x1, R7, P1 ;  /* 0x00000001000f7824 */ /* 0x040fe200008e0607 */
[C---:B------:R-:W-:Y:S01]  /*f390*/  IADD3 R10, P1, R5.reuse, R12, RZ ;  /* 0x0000000c050a7210 */ /* 0x040fe20007f3e0ff */
[----:B------:R-:W-:Y:S01]  /*f3a0*/  @!PT LDS RZ, [RZ] ;  /* 0x00000000fffff984 */ /* 0x000fe20000000800 */
[----:B------:R-:W-:Y:S01]  /*f3b0*/  @!PT LDS RZ, [RZ] ;  /* 0x00000000fffff984 */ /* 0x000fe20000000800 */
[----:B------:R-:W-:Y:S01]  /*f3c0*/  @!PT LDS RZ, [RZ] ;  /* 0x00000000fffff984 */ /* 0x000fe20000000800 */
[----:B------:R1:W-:Y:S03]  /*f3d0*/  LDGSTS.E.BYPASS.LTC128B.128 [R241+0x3900], [R6.64], !P5 ;  /* 0x0390000006f17fae */ /* 0x0003e6000e901d48 */
[----:B------:R-:W-:Y:S01]  /*f3e0*/  IADD3.X R13, R0, R15, RZ, P0, !PT ;  /* 0x0000000f000d7210 */ /* 0x000fe200007fe4ff */
[----:B------:R2:W-:Y:S01]  /*f3f0*/  LDGSTS.E.BYPASS.LTC128B.128 [R241+0x4100], [R14.64], !P5 ;  /* 0x041000000ef17fae */ /* 0x0005e2000e901d48 */
[----:B------:R-:W-:-:S03]  /*f400*/  IADD3 R8, P0, R5, R10, RZ ;  /* 0x0000000a05087210 */ /* 0x000fc60007f1e0ff */
[C---:B------:R-:W-:Y:S01]  /*f410*/  IMAD.X R11, R0.reuse, 0x1, R13, P1 ;  /* 0x00000001000b7824 */ /* 0x040fe200008e060d */
        /* <DEDUP_REMOVED lines=10> */
.L_x_724:
[----:B------:R-:W-:Y:S01]  /*f4c0*/  FMUL.FTZ R0, R105, c[0x0][0x320] ;  /* 0x0000c80069007a20 */ /* 0x000fe20000410000 */
[----:B---3--:R-:W2:Y:S03]  /*f4d0*/  LDL R11, [R1+0x18] ;  /* 0x00001800010b7983 */ /* 0x008ea60000100800 */
[----:B------:R1:W3:Y:S01]  /*f4e0*/  MUFU.TANH R23, R0 ;  /* 0x0000000000177308 */ /* 0x0002e20000002400 */
[----:B------:R-:W4:Y:S01]  /*f4f0*/  LDL R9, [R1+0x40] ;  /* 0x0000400001097983 */ /* 0x000f220000100800 */
[----:B------:R-:W-:Y:S01]  /*f500*/  LEA.HI R3, R251, R252, RZ, 0x2 ;  /* 0x000000fcfb037211 */ /* 0x000fe200078f10ff */
[----:B------:R-:W-:Y:S01]  /*f510*/  FMUL.FTZ R5, R121, c[0x0][0x320] ;  /* 0x0000c80079057a20 */ /* 0x000fe20000410000 */
[----:B------:R-:W-:Y:S01]  /*f520*/  SHF.R.S32.HI R6, RZ, 0x1f, R250 ;  /* 0x0000001fff067819 */ /* 0x000fe200000114fa */
[----:B------:R-:W-:Y:S01]  /*f530*/  FMUL.FTZ R7, R122, c[0x0][0x320] ;  /* 0x0000c8007a077a20 */ /* 0x000fe20000410000 */
[----:B------:R-:W0:Y:S01]  /*f540*/  LDGDEPBAR ;  /* 0x00000000000079af */ /* 0x000e220000000000 */
[----:B-1----:R-:W-:-:S04]  /*f550*/  FMUL.FTZ R0, R100, c[0x0][0x320] ;  /* 0x0000c80064007a20 */ /* 0x002fc80000410000 */
        /* <DEDUP_REMOVED lines=68> */
[----:B------:R1:W-:Y:S01]  /*f9a0*/  MUFU.TANH R76, R0 ;  /* 0x00000000004c7308 */ /* 0x0003e20000002400 */
[----:B------:R-:W-:Y:S01]  /*f9b0*/  STL [R1+0xb0], R240 ;  /* 0x0000b0f001007387 */ /* 0x000fe20000100800 */
[----:B-1----:R-:W-:-:S06]  /*f9c0*/  FMUL.FTZ R0, R166, c[0x0][0x320] ;  /* 0x0000c800a6007a20 */ /* 0x002fcc0000410000 */
[----:B------:R1:W-:Y:S01]  /*f9d0*/  MUFU.TANH R102, R0 ;  /* 0x0000000000667308 */ /* 0x0003e20000002400 */
[----:B------:R-:W-:Y:S01]  /*f9e0*/  STL [R1+0xac], R239 ;  /* 0x0000acef01007387 */ /* 0x000fe20000100800 */
[----:B-1----:R-:W-:-:S06]  /*f9f0*/  FMUL.FTZ R0, R167, c[0x0][0x320] ;  /* 0x0000c800a7007a20 */ /* 0x002fcc0000410000 */
[----:B------:R1:W-:Y:S01]  /*fa00*/  MUFU.TANH R83, R0 ;  /* 0x0000000000537308 */ /* 0x0003e20000002400 */
[----:B------:R2:W-:Y:S01]  /*fa10*/  STL [R1+0xa8], R238 ;  /* 0x0000a8ee01007387 */ /* 0x0005e20000100800 */
[----:B-1----:R-:W-:-:S06]  /*fa20*/  FMUL.FTZ R0, R103, c[0x0][0x320] ;  /* 0x0000c80067007a20 */ /* 0x002fcc0000410000 */
[----:B------:R1:W-:Y:S01]  /*fa30*/  MUFU.TANH R163, R0 ;  /* 0x0000000000a37308 */ /* 0x0003e20000002400 */
[----:B--2---:R-:W2:Y:S01]  /*fa40*/  LDL R238, [R1+0x44] ;  /* 0x0000440001ee7983 */ /* 0x004ea20000100800 */
        /* <DEDUP_REMOVED lines=94> */
[----:B------:R-:W-:Y:S01]  /*10030*/  LOP3.LUT R3, R3, 0xfffffffc, RZ, 0xc0, !PT ;  /* 0xfffffffc03037812 */ /* 0x000fe200078ec0ff */
[----:B-1----:R-:W-:-:S06]  /*10040*/  FMUL.FTZ R0, R175, c[0x0][0x320] ;  /* 0x0000c800af007a20 */ /* 0x002fcc0000410000 */
[----:B------:R1:W-:Y:S01]  /*10050*/  MUFU.TANH R29, R0 ;  /* 0x00000000001d7308 */ /* 0x0003e20000002400 */
[----:B------:R-:W-:Y:S01]  /*10060*/  LEA.HI R6, R6, R250, RZ, 0x2 ;  /* 0x000000fa06067211 */ /* 0x000fe200078f10ff */
[----:B-1----:R-:W-:-:S06]  /*10070*/  FMUL.FTZ R0, R120, c[0x0][0x320] ;  /* 0x0000c80078007a20 */ /* 0x002fcc0000410000 */
[----:B------:R1:W-:Y:S01]  /*10080*/  MUFU.TANH R28, R0 ;  /* 0x00000000001c7308 */ /* 0x0003e20000002400 */
[----:B------:R-:W-:Y:S01]  /*10090*/  IMAD.IADD R3, R252, 0x1, -R3 ;  /* 0x00000001fc037824 */ /* 0x000fe200078e0a03 */
[----:B------:R-:W-:Y:S02]  /*100a0*/  LOP3.LUT R8, R6, 0xffffffc, RZ, 0xc0, !PT ;  /* 0x0ffffffc06087812 */ /* 0x000fe400078ec0ff */
[----:B-1----:R-:W-:-:S04]  /*100b0*/  LOP3.LUT R0, R249, 0xffffffe0, RZ, 0xc0, !PT ;  /* 0xffffffe0f9007812 */ /* 0x002fc800078ec0ff */
[----:B------:R1:W-:Y:S01]  /*100c0*/  MUFU.TANH R27, R5 ;  /* 0x00000005001b7308 */ /* 0x0003e20000002400 */
[----:B------:R-:W-:Y:S02]  /*100d0*/  IMAD.IADD R0, R252, 0x1, -R0 ;  /* 0x00000001fc007824 */ /* 0x000fe400078e0a00 */
[----:B------:R-:W-:-:S05]  /*100e0*/  IMAD.IADD R10, R250, 0x1, -R8 ;  /* 0x00000001fa0a7824 */ /* 0x000fca00078e0a08 */
[----:B------:R2:W-:Y:S01]  /*100f0*/  MUFU.TANH R49, R7 ;  /* 0x0000000700317308 */ /* 0x0005e20000002400 */
[----:B-1----:R-:W-:-:S04]  /*10100*/  SHF.R.S32.HI R5, RZ, 0x1f, R0 ;  /* 0x0000001fff057819 */ /* 0x002fc80000011400 */
[----:B------:R-:W-:Y:S02]  /*10110*/  LEA.HI R6, R5, R0, RZ, 0x2 ;  /* 0x0000000005067211 */ /* 0x000fe400078f10ff */
[----:B------:R-:W-:Y:S02]  /*10120*/  LEA.HI R5, R3, R3, RZ, 0x1 ;  /* 0x0000000303057211 */ /* 0x000fe400078f08ff */
[----:B--2---:R-:W-:-:S03]  /*10130*/  LEA.HI.SX32 R7, R6, R11, 0x1e ;  /* 0x0000000b06077211 */ /* 0x004fc600078ff2ff */
[C---:B------:R-:W-:Y:S01]  /*10140*/  IMAD.SHL.U32 R8, R5.reuse, 0x20, RZ ;  /* 0x0000002005087824 */ /* 0x040fe200078e00ff */
[----:B----4-:R-:W-:Y:S02]  /*10150*/  MOV R193, R9 ;  /* 0x0000000900c17202 */ /* 0x010fe40000000f00 */
[----:B------:R-:W-:Y:S01]  /*10160*/  LOP3.LUT R9, R5, 0x1ffffffe, RZ, 0xc0, !PT ;  /* 0x1ffffffe05097812 */ /* 0x000fe200078ec0ff */
[----:B------:R-:W-:Y:S01]  /*10170*/  IMAD R5, R10, 0x10, R7 ;  /* 0x000000100a057824 */ /* 0x000fe200078e0207 */
[----:B------:R-:W-:-:S03]  /*10180*/  LOP3.LUT R7, R8, 0xffffffc0, RZ, 0xc0, !PT ;  /* 0xffffffc008077812 */ /* 0x000fc600078ec0ff */
[----:B------:R-:W-:Y:S01]  /*10190*/  IMAD.IADD R8, R3, 0x1, -R9 ;  /* 0x0000000103087824 */ /* 0x000fe200078e0a09 */
[----:B------:R-:W-:Y:S01]  /*101a0*/  IADD3 R5, R7, R5, RZ ;  /* 0x0000000507057210 */ /* 0x000fe20007ffe0ff */
[----:B------:R-:W-:-:S04]  /*101b0*/  FMUL.FTZ R3, R112, c[0x0][0x320] ;  /* 0x0000c80070037a20 */ /* 0x000fc80000410000 */
[----:B------:R-:W-:Y:S01]  /*101c0*/  IMAD R12, R8, 0x8, R5 ;  /* 0x00000008080c7824 */ /* 0x000fe200078e0205 */
[----:B------:R1:W-:Y:S01]  /*101d0*/  MUFU.TANH R18, R3 ;  /* 0x0000000300127308 */ /* 0x0003e20000002400 */
[----:B------:R-:W-:Y:S02]  /*101e0*/  FMUL.FTZ R11, R123, c[0x0][0x320] ;  /* 0x0000c8007b0b7a20 */ /* 0x000fe40000410000 */
[----:B------:R-:W-:-:S05]  /*101f0*/  @P6 IMAD.HI.U32 R5, R12, c[0x0][0x2c8], RZ ;  /* 0x0000b2000c056a27 */ /* 0x000fca00078e00ff */
[----:B------:R2:W-:Y:S01]  /*10200*/  MUFU.TANH R56, R11 ;  /* 0x0000000b00387308 */ /* 0x0005e20000002400 */
[----:B-1----:R-:W-:-:S07]  /*10210*/  FMUL.FTZ R3, R113, c[0x0][0x320] ;  /* 0x0000c80071037a20 */ /* 0x002fce0000410000 */
[----:B------:R1:W-:Y:S01]  /*10220*/  MUFU.TANH R17, R3 ;  /* 0x0000000300117308 */ /* 0x0003e20000002400 */
[----:B--2---:R-:W-:Y:S01]  /*10230*/  IMAD.MOV.U32 R11, RZ, RZ, R12 ;  /* 0x000000ffff0b7224 */ /* 0x004fe200078e000c */
[----:B------:R-:W-:Y:S01]  /*10240*/  @P6 SHF.R.U32.HI R11, RZ, c[0x0][0x2cc], R5 ;  /* 0x0000b300ff0b6a19 */ /* 0x000fe20000011605 */
[----:B------:R-:W-:-:S04]  /*10250*/  FMUL.FTZ R5, R136, c[0x0][0x320] ;  /* 0x0000c80088057a20 */ /* 0x000fc80000410000 */
[----:B------:R-:W2:Y:S01]  /*10260*/  SHFL.IDX PT, R7, R11, RZ, 0x1c1f ;  /* 0x001c1fff0b077589 */ /* 0x000ea200000e0000 */
[----:B-1----:R-:W-:-:S04]  /*10270*/  FMUL.FTZ R3, R114, c[0x0][0x320] ;  /* 0x0000c80072037a20 */ /* 0x002fc80000410000 */
[----:B------:R1:W-:Y:S01]  /*10280*/  MUFU.TANH R52, R3 ;  /* 0x0000000300347308 */ /* 0x0003e20000002400 */
[----:B------:R-:W-:Y:S07]  /*10290*/  STL [R1+0xa4], R237 ;  /* 0x0000a4ed01007387 */ /* 0x000fee0000100800 */
[----:B------:R4:W2:Y:S01]  /*102a0*/  MUFU.TANH R16, R5 ;  /* 0x0000000500107308 */ /* 0x0008a20000002400 */
[----:B-1----:R-:W-:Y:S01]  /*102b0*/  LOP3.LUT R3, R6, 0x7ffffffc, RZ, 0xc0, !PT ;  /* 0x7ffffffc06037812 */ /* 0x002fe200078ec0ff */
[----:B------:R-:W-:Y:S04]  /*102c0*/  STL [R1+0xa0], R236 ;  /* 0x0000a0ec01007387 */ /* 0x000fe80000100800 */
[----:B----4-:R-:W-:Y:S01]  /*102d0*/  IMAD.IADD R5, R0, 0x1, -R3 ;  /* 0x0000000100057824 */ /* 0x010fe200078e0a03 */
[----:B------:R-:W-:Y:S01]  /*102e0*/  STL [R1+0x9c], R235 ;  /* 0x00009ceb01007387 */ /* 0x000fe20000100800 */
[----:B------:R-:W-:-:S02]  /*102f0*/  IADD3 R0, R238, R248, RZ ;  /* 0x000000f8ee007210 */ /* 0x000fc40007ffe0ff */
[----:B------:R-:W-:Y:S01]  /*10300*/  IMAD.SHL.U32 R13, R5, 0x2, RZ ;  /* 0x00000002050d7824 */ /* 0x000fe200078e00ff */
[----:B------:R-:W-:Y:S04]  /*10310*/  STL [R1+0x98], R234 ;  /* 0x000098ea01007387 */ /* 0x000fe80000100800 */
[----:B------:R-:W-:Y:S01]  /*10320*/  STL [R1+0x94], R233 ;  /* 0x000094e901007387 */ /* 0x000fe20000100800 */
[----:B------:R-:W-:-:S03]  /*10330*/  IADD3 R5, -R13, 0x1, R0 ;  /* 0x000000010d057810 */ /* 0x000fc60007ffe100 */
[----:B------:R-:W-:Y:S04]  /*10340*/  STL [R1+0x90], R232 ;  /* 0x000090e801007387 */ /* 0x000fe80000100800 */
[----:B------:R-:W-:Y:S04]  /*10350*/  STL [R1+0x8c], R231 ;  /* 0x00008ce701007387 */ /* 0x000fe80000100800 */
[----:B------:R-:W-:Y:S04]  /*10360*/  STL [R1+0x88], R230 ;  /* 0x000088e601007387 */ /* 0x000fe80000100800 */
[----:B------:R-:W-:Y:S04]  /*10370*/  STL [R1+0x84], R229 ;  /* 0x000084e501007387 */ /* 0x000fe80000100800 */
[----:B------:R-:W-:Y:S04]  /*10380*/  STL [R1+0x80], R228 ;  /* 0x000080e401007387 */ /* 0x000fe80000100800 */
[----:B------:R-:W-:Y:S04]  /*10390*/  STL [R1+0x7c], R119 ;  /* 0x00007c7701007387 */ /* 0x000fe80000100800 */
[----:B------:R1:W-:Y:S04]  /*103a0*/  STL [R1+0x24], R12 ;  /* 0x0000240c01007387 */ /* 0x0003e80000100800 */
[----:B------:R4:W-:Y:S04]  /*103b0*/  STL [R1+0x28], R13 ;  /* 0x0000280d01007387 */ /* 0x0009e80000100800 */
[----:B------:R-:W3:Y:S01]  /*103c0*/  SHFL.IDX PT, R9, R11, 0x2, 0x1c1f ;  /* 0x005c1f000b097f89 */ /* 0x000ee200000e0000 */
[----:B-1----:R-:W-:-:S02]  /*103d0*/  IMAD.IADD R12, R5, 0x1, -R193 ;  /* 0x00000001050c7824 */ /* 0x002fc400078e0ac1 */
[----:B----4-:R-:W-:-:S03]  /*103e0*/  IMAD.IADD R13, R0, 0x1, -R13 ;  /* 0x00000001000d7824 */ /* 0x010fc600078e0a0d */
[----:B--2---:R-:W-:-:S04]  /*103f0*/  IADD3 R0, R12, R7, RZ ;  /* 0x000000070c007210 */ /* 0x004fc80007ffe0ff */
[----:B------:R-:W-:-:S04]  /*10400*/  IMNMX R0, R13, R0, PT ;  /* 0x000000000d007217 */ /* 0x000fc80003800200 */
[C---:B------:R-:W-:Y:S02]  /*10410*/  ISETP.GT.AND P1, PT, R0.reuse, 0x1, PT ;  /* 0x000000010000780c */ /* 0x040fe40003f24270 */
[----:B------:R-:W-:Y:S01]  /*10420*/  ISETP.GT.AND P2, PT, R0, 0x8, PT ;  /* 0x000000080000780c */ /* 0x000fe20003f44270 */
[----:B------:R-:W-:Y:S01]  /*10430*/  FMUL.FTZ R3, R108, c[0x0][0x320] ;  /* 0x0000c8006c037a20 */ /* 0x000fe20000410000 */
[----:B------:R-:W-:Y:S02]  /*10440*/  ISETP.GT.AND P3, PT, R0, 0x9, PT ;  /* 0x000000090000780c */ /* 0x000fe40003f64270 */
[----:B---3--:R-:W-:Y:S02]  /*10450*/  FSEL R23, R23, -INF , P1 ;  /* 0xff80000017177808 */ /* 0x008fe40000800000 */
[----:B------:R-:W-:Y:S02]  /*10460*/  FSEL R92, R92, -INF , P2 ;  /* 0xff8000005c5c7808 */ /* 0x000fe40001000000 */
[----:B------:R-:W-:-:S02]  /*10470*/  ISETP.GT.AND P0, PT, R0, RZ, PT ;  /* 0x000000ff0000720c */ /* 0x000fc40003f04270 */
[C---:B------:R-:W-:Y:S02]  /*10480*/  ISETP.GT.AND P1, PT, R0.reuse, 0x18, PT ;  /* 0x000000180000780c */ /* 0x040fe40003f24270 */
[C---:B------:R-:W-:Y:S01]  /*10490*/  ISETP.GT.AND P2, PT, R0.reuse, 0x19, PT ;  /* 0x000000190000780c */ /* 0x040fe20003f44270 */
[----:B------:R1:W-:Y:S01]  /*104a0*/  MUFU.TANH R15, R3 ;  /* 0x00000003000f7308 */ /* 0x0003e20000002400 */
[----:B------:R-:W-:Y:S02]  /*104b0*/  FSEL R93, R93, -INF , P3 ;  /* 0xff8000005d5d7808 */ /* 0x000fe40001800000 */
[C---:B------:R-:W-:Y:S02]  /*104c0*/  ISETP.GT.AND P4, PT, R0.reuse, 0x10, PT ;  /* 0x000000100000780c */ /* 0x040fe40003f84270 */
[----:B------:R-:W-:Y:S02]  /*104d0*/  FSEL R21, R21, -INF , P0 ;  /* 0xff80000015157808 */ /* 0x000fe40000000000 */
[----:B------:R-:W-:-:S02]  /*104e0*/  ISETP.GT.AND P3, PT, R0, 0x20, PT ;  /* 0x000000200000780c */ /* 0x000fc40003f64270 */
[----:B------:R-:W-:Y:S02]  /*104f0*/  FSEL R100, R100, -INF , P1 ;  /* 0xff80000064647808 */ /* 0x000fe40000800000 */
[----:B------:R-:W-:Y:S02]  /*10500*/  FSEL R101, R101, -INF , P2 ;  /* 0xff80000065657808 */ /* 0x000fe40001000000 */
[C---:B------:R-:W-:Y:S02]  /*10510*/  ISETP.GT.AND P0, PT, R0.reuse, 0x11, PT ;  /* 0x000000110000780c */ /* 0x040fe40003f04270 */
[C---:B------:R-:W-:Y:S01]  /*10520*/  ISETP.GT.AND P1, PT, R0.reuse, 0x29, PT ;  /* 0x000000290000780c */ /* 0x040fe20003f24270 */
[----:B-1----:R-:W-:Y:S01]  /*10530*/  FMUL.FTZ R3, R109, c[0x0][0x320] ;  /* 0x0000c8006d037a20 */ /* 0x002fe20000410000 */
[----:B------:R-:W-:Y:S01]  /*10540*/  ISETP.GT.AND P2, PT, R0, 0x30, PT ;  /* 0x000000300000780c */ /* 0x000fe20003f44270 */
[----:B------:R-:W-:Y:S01]  /*10550*/  FMUL.FTZ R20, R111, c[0x0][0x320] ;  /* 0x0000c8006f147a20 */ /* 0x000fe20000410000 */
[----:B------:R-:W-:Y:S01]  /*10560*/  FSEL R94, R94, -INF , P4 ;  /* 0xff8000005e5e7808 */ /* 0x000fe20002000000 */
[----:B------:R1:W-:Y:S01]  /*10570*/  MUFU.TANH R14, R3 ;  /* 0x00000003000e7308 */ /* 0x0003e20000002400 */
[----:B------:R-:W-:-:S02]  /*10580*/  FSEL R111, R160, -INF , P3 ;  /* 0xff800000a06f7808 */ /* 0x000fc40001800000 */
[C---:B------:R-:W-:Y:S02]  /*10590*/  ISETP.GT.AND P4, PT, R0.reuse, 0x21, PT ;  /* 0x000000210000780c */ /* 0x040fe40003f84270 */
[----:B------:R-:W-:Y:S02]  /*105a0*/  FSEL R95, R95, -INF , P0 ;  /* 0xff8000005f5f7808 */ /* 0x000fe40000000000 */
[----:B------:R-:W-:Y:S02]  /*105b0*/  ISETP.GT.AND P3, PT, R0, 0x31, PT ;  /* 0x000000310000780c */ /* 0x000fe40003f64270 */
[----:B------:R-:W-:Y:S02]  /*105c0*/  FSEL R133, R117, -INF , P1 ;  /* 0xff80000075857808 */ /* 0x000fe40000800000 */
[----:B------:R-:W-:Y:S02]  /*105d0*/  FSEL R147, R116, -INF , P2 ;  /* 0xff80000074937808 */ /* 0x000fe40001000000 */
[----:B------:R-:W-:-:S02]  /*105e0*/  ISETP.GT.AND P0, PT, R0, 0x28, PT ;  /* 0x000000280000780c */ /* 0x000fc40003f04270 */
[C---:B------:R-:W-:Y:S01]  /*105f0*/  ISETP.GT.AND P1, PT, R0.reuse, 0x40, PT ;  /* 0x000000400000780c */ /* 0x040fe20003f24270 */
[----:B-1----:R-:W-:Y:S01]  /*10600*/  FMUL.FTZ R3, R137, c[0x0][0x320] ;  /* 0x0000c80089037a20 */ /* 0x002fe20000410000 */
[----:B------:R-:W-:Y:S02]  /*10610*/  ISETP.GT.AND P2, PT, R0, 0x41, PT ;  /* 0x000000410000780c */ /* 0x000fe40003f44270 */
[----:B------:R-:W-:Y:S01]  /*10620*/  FSEL R130, R151, -INF , P4 ;  /* 0xff80000097827808 */ /* 0x000fe20002000000 */
[----:B------:R1:W2:Y:S01]  /*10630*/  MUFU.TANH R7, R3 ;  /* 0x0000000300077308 */ /* 0x0002a20000002400 */
[----:B------:R-:W-:Y:S02]  /*10640*/  FSEL R148, R148, -INF , P3 ;  /* 0xff80000094947808 */ /* 0x000fe40001800000 */
[----:B------:R-:W-:Y:S02]  /*10650*/  ISETP.GT.AND P4, PT, R0, 0x38, PT ;  /* 0x000000380000780c */ /* 0x000fe40003f84270 */
[----:B------:R-:W-:-:S02]  /*10660*/  FSEL R132, R118, -INF , P0 ;  /* 0xff80000076847808 */ /* 0x000fc40000000000 */
[C---:B------:R-:W-:Y:S02]  /*10670*/  ISETP.GT.AND P3, PT, R0.reuse, 0x48, PT ;  /* 0x000000480000780c */ /* 0x040fe40003f64270 */
[----:B------:R-:W-:Y:S02]  /*10680*/  FSEL R172, R105, -INF , P1 ;  /* 0xff80000069ac7808 */ /* 0x000fe40000800000 */
[----:B------:R-:W-:Y:S02]  /*10690*/  FSEL R173, R97, -INF , P2 ;  /* 0xff80000061ad7808 */ /* 0x000fe40001000000 */
[C---:B------:R-:W-:Y:S02]  /*106a0*/  ISETP.GT.AND P0, PT, R0.reuse, 0x39, PT ;  /* 0x000000390000780c */ /* 0x040fe40003f04270 */
[----:B------:R-:W-:Y:S01]  /*106b0*/  ISETP.GT.AND P1, PT, R0, 0x51, PT ;  /* 0x000000510000780c */ /* 0x000fe20003f24270 */
[----:B-1----:R-:W-:Y:S01]  /*106c0*/  IMAD.IADD R3, R12, 0x1, R9 ;  /* 0x000000010c037824 */ /* 0x002fe200078e0209 */
[----:B------:R-:W-:Y:S01]  /*106d0*/  ISETP.GT.AND P2, PT, R0, 0x58, PT ;  /* 0x000000580000780c */ /* 0x000fe20003f44270 */
[----:B------:R-:W1:Y:S01]  /*106e0*/  SHFL.IDX PT, R10, R11, 0x3, 0x1c1f ;  /* 0x007c1f000b0a7f89 */ /* 0x000e6200000e0000 */
[----:B------:R-:W-:-:S02]  /*106f0*/  FSEL R149, R149, -INF , P4 ;  /* 0xff80000095957808 */ /* 0x000fc40002000000 */
[----:B------:R-:W-:Y:S02]  /*10700*/  FSEL R174, R96, -INF , P3 ;  /* 0xff80000060ae7808 */ /* 0x000fe40001800000 */
[----:B------:R-:W-:Y:S02]  /*10710*/  ISETP.GT.AND P4, PT, R0, 0x49, PT ;  /* 0x000000490000780c */ /* 0x000fe40003f84270 */
[----:B------:R-:W-:Y:S02]  /*10720*/  FSEL R150, R150, -INF , P0 ;  /* 0xff80000096967808 */ /* 0x000fe40000000000 */
[----:B------:R-:W-:Y:S02]  /*10730*/  ISETP.GT.AND P3, PT, R0, 0x59, PT ;  /* 0x000000590000780c */ /* 0x000fe40003f64270 */
[----:B------:R-:W-:Y:S02]  /*10740*/  FSEL R205, R85, -INF , P1 ;  /* 0xff80000055cd7808 */ /* 0x000fe40000800000 */
[----:B------:R-:W-:-:S02]  /*10750*/  FSEL R207, R82, -INF , P2 ;  /* 0xff80000052cf7808 */ /* 0x000fc40001000000 */
[C---:B------:R-:W-:Y:S02]  /*10760*/  ISETP.GT.AND P0, PT, R0.reuse, 0x50, PT ;  /* 0x000000500000780c */ /* 0x040fe40003f04270 */
[C---:B------:R-:W-:Y:S02]  /*10770*/  ISETP.GT.AND P1, PT, R0.reuse, 0x68, PT ;  /* 0x000000680000780c */ /* 0x040fe40003f24270 */
[----:B------:R-:W-:Y:S02]  /*10780*/  ISETP.GT.AND P2, PT, R0, 0x69, PT ;  /* 0x000000690000780c */ /* 0x000fe40003f44270 */
[----:B------:R-:W-:Y:S01]  /*10790*/  IMNMX R3, R13, R3, PT ;  /* 0x000000030d037217 */ /* 0x000fe20003800200 */
[----:B------:R-:W-:Y:S01]  /*107a0*/  FMUL.FTZ R6, R156, c[0x0][0x320] ;  /* 0x0000c8009c067a20 */ /* 0x000fe20000410000 */
[----:B------:R-:W-:Y:S02]  /*107b0*/  FSEL R175, R89, -INF , P4 ;  /* 0xff80000059af7808 */ /* 0x000fe40002000000 */
[----:B------:R-:W-:-:S02]  /*107c0*/  FSEL R239, R84, -INF , P3 ;  /* 0xff80000054ef7808 */ /* 0x000fc40001800000 */
[----:B------:R-:W-:Y:S02]  /*107d0*/  ISETP.GT.AND P4, PT, R0, 0x60, PT ;  /* 0x000000600000780c */ /* 0x000fe40003f84270 */
[----:B------:R-:W-:Y:S02]  /*107e0*/  FSEL R202, R88, -INF , P0 ;  /* 0xff80000058ca7808 */ /* 0x000fe40000000000 */
[----:B------:R-:W-:Y:S02]  /*107f0*/  ISETP.GT.AND P3, PT, R3, RZ, PT ;  /* 0x000000ff0300720c */ /* 0x000fe40003f64270 */
[----:B------:R-:W-:Y:S02]  /*10800*/  FSEL R231, R34, -INF , P1 ;  /* 0xff80000022e77808 */ /* 0x000fe40000800000 */
[----:B------:R-:W-:Y:S02]  /*10810*/  FSEL R230, R32, -INF , P2 ;  /* 0xff80000020e67808 */ /* 0x000fe40001000000 */
[----:B------:R-:W-:-:S02]  /*10820*/  ISETP.GT.AND P0, PT, R0, 0x61, PT ;  /* 0x000000610000780c */ /* 0x000fc40003f04270 */
[C---:B------:R-:W-:Y:S02]  /*10830*/  ISETP.GT.AND P1, PT, R3.reuse, 0x9, PT ;  /* 0x000000090300780c */ /* 0x040fe40003f24270 */
[----:B------:R-:W-:Y:S01]  /*10840*/  ISETP.GT.AND P2, PT, R3, 0x10, PT ;  /* 0x000000100300780c */ /* 0x000fe20003f44270 */
[----:B------:R-:W3:Y:S01]  /*10850*/  MUFU.TANH R6, R6 ;  /* 0x0000000600067308 */ /* 0x000ee20000002400 */
[----:B------:R-:W-:Y:S02]  /*10860*/  FSEL R190, R81, -INF , P4 ;  /* 0xff80000051be7808 */ /* 0x000fe40002000000 */
[----:B------:R-:W-:Y:S02]  /*10870*/  FSEL R22, R22, -INF , P3 ;  /* 0xff80000016167808 */ /* 0x000fe40001800000 */
[----:B------:R-:W-:Y:S02]  /*10880*/  ISETP.GT.AND P4, PT, R3, 0x1, PT ;  /* 0x000000010300780c */ /* 0x000fe40003f84270 */
[----:B------:R-:W-:-:S02]  /*10890*/  FSEL R200, R80, -INF , P0 ;  /* 0xff80000050c87808 */ /* 0x000fc40000000000 */
[C---:B------:R-:W-:Y:S02]  /*108a0*/  ISETP.GT.AND P3, PT, R3.reuse, 0x11, PT ;  /* 0x000000110300780c */ /* 0x040fe40003f64270 */
[----:B------:R-:W-:Y:S02]  /*108b0*/  FSEL R26, R26, -INF , P1 ;  /* 0xff8000001a1a7808 */ /* 0x000fe40000800000 */
[----:B------:R-:W-:Y:S02]  /*108c0*/  FSEL R30, R30, -INF , P2 ;  /* 0xff8000001e1e7808 */ /* 0x000fe40001000000 */
[C---:B------:R-:W-:Y:S02]  /*108d0*/  ISETP.GT.AND P0, PT, R3.reuse, 0x8, PT ;  /* 0x000000080300780c */ /* 0x040fe40003f04270 */
[C---:B------:R-:W-:Y:S02]  /*108e0*/  ISETP.GT.AND P1, PT, R3.reuse, 0x20, PT ;  /* 0x000000200300780c */ /* 0x040fe40003f24270 */
[----:B------:R-:W-:-:S02]  /*108f0*/  ISETP.GT.AND P2, PT, R3, 0x21, PT ;  /* 0x000000210300780c */ /* 0x000fc40003f44270 */
[----:B------:R-:W-:Y:S02]  /*10900*/  FSEL R24, R24, -INF , P4 ;  /* 0xff80000018187808 */ /* 0x000fe40002000000 */
[----:B------:R-:W-:Y:S02]  /*10910*/  FSEL R31, R31, -INF , P3 ;  /* 0xff8000001f1f7808 */ /* 0x000fe40001800000 */
[----:B------:R-:W-:Y:S02]  /*10920*/  ISETP.GT.AND P4, PT, R3, 0x18, PT ;  /* 0x000000180300780c */ /* 0x000fe40003f84270 */
[----:B------:R-:W-:Y:S02]  /*10930*/  FSEL R25, R25, -INF , P0 ;  /* 0xff80000019197808 */ /* 0x000fe40000000000 */
[----:B------:R-:W-:Y:S02]  /*10940*/  ISETP.GT.AND P3, PT, R3, 0x28, PT ;  /* 0x000000280300780c */ /* 0x000fe40003f64270 */
[----:B------:R-:W-:-:S02]  /*10950*/  FSEL R108, R77, -INF , P1 ;  /* 0xff8000004d6c7808 */ /* 0x000fc40000800000 */
[----:B------:R-:W-:Y:S02]  /*10960*/  FSEL R109, R76, -INF , P2 ;  /* 0xff8000004c6d7808 */ /* 0x000fe40001000000 */
[C---:B------:R-:W-:Y:S02]  /*10970*/  ISETP.GT.AND P0, PT, R3.reuse, 0x19, PT ;  /* 0x000000190300780c */ /* 0x040fe40003f04270 */
[C---:B------:R-:W-:Y:S02]  /*10980*/  ISETP.GT.AND P1, PT, R3.reuse, 0x31, PT ;  /* 0x000000310300780c */ /* 0x040fe40003f24270 */
[----:B------:R-:W-:Y:S01]  /*10990*/  ISETP.GT.AND P2, PT, R3, 0x38, PT ;  /* 0x000000380300780c */ /* 0x000fe20003f44270 */
[----:B------:R-:W-:Y:S01]  /*109a0*/  FMUL.FTZ R19, R110, c[0x0][0x320] ;  /* 0x0000c8006e137a20 */ /* 0x000fe20000410000 */
[----:B------:R-:W-:Y:S02]  /*109b0*/  FSEL R32, R16, -INF , P4 ;  /* 0xff80000010207808 */ /* 0x000fe40002000000 */
[----:B------:R-:W-:-:S02]  /*109c0*/  FSEL R110, R73, -INF , P3 ;  /* 0xff800000496e7808 */ /* 0x000fc40001800000 */
[----:B------:R-:W-:Y:S02]  /*109d0*/  ISETP.GT.AND P4, PT, R3, 0x29, PT ;  /* 0x000000290300780c */ /* 0x000fe40003f84270 */
[----:B--2---:R-:W-:Y:S02]  /*109e0*/  FSEL R34, R7, -INF , P0 ;  /* 0xff80000007227808 */ /* 0x004fe40000000000 */
[----:B------:R-:W-:Y:S02]  /*109f0*/  ISETP.GT.AND P3, PT, R3, 0x39, PT ;  /* 0x000000390300780c */ /* 0x000fe40003f64270 */
[----:B------:R-:W-:Y:S02]  /*10a00*/  FSEL R143, R61, -INF , P1 ;  /* 0xff8000003d8f7808 */ /* 0x000fe40000800000 */
[----:B------:R-:W-:Y:S01]  /*10a10*/  FSEL R142, R48, -INF , P2 ;  /* 0xff800000308e7808 */ /* 0x000fe20001000000 */
[----:B-1----:R-:W-:Y:S01]  /*10a20*/  IMAD.IADD R5, R12, 0x1, R10 ;  /* 0x000000010c057824 */ /* 0x002fe200078e020a */
[----:B------:R-:W-:-:S02]  /*10a30*/  ISETP.GT.AND P0, PT, R3, 0x30, PT ;  /* 0x000000300300780c */ /* 0x000fc40003f04270 */
[C---:B------:R-:W-:Y:S02]  /*10a40*/  ISETP.GT.AND P1, PT, R3.reuse, 0x48, PT ;  /* 0x000000480300780c */ /* 0x040fe40003f24270 */
[----:B------:R-:W-:Y:S02]  /*10a50*/  ISETP.GT.AND P2, PT, R3, 0x49, PT ;  /* 0x000000490300780c */ /* 0x000fe40003f44270 */
[----:B------:R-:W-:Y:S02]  /*10a60*/  FSEL R131, R72, -INF , P4 ;  /* 0xff80000048837808 */ /* 0x000fe40002000000 */
[----:B------:R-:W-:Y:S02]  /*10a70*/  FSEL R145, R45, -INF , P3 ;  /* 0xff8000002d917808 */ /* 0x000fe40001800000 */
[----:B------:R-:W-:Y:S02]  /*10a80*/  ISETP.GT.AND P4, PT, R3, 0x40, PT ;  /* 0x000000400300780c */ /* 0x000fe40003f84270 */
[----:B---3--:R-:W-:-:S02]  /*10a90*/  FSEL R139, R6, -INF , P0 ;  /* 0xff800000068b7808 */ /* 0x008fc40000000000 */
[----:B------:R-:W-:Y:S02]  /*10aa0*/  ISETP.GT.AND P3, PT, R3, 0x50, PT ;  /* 0x000000500300780c */ /* 0x000fe40003f64270 */
[----:B------:R-:W-:Y:S02]  /*10ab0*/  FSEL R167, R39, -INF , P1 ;  /* 0xff80000027a77808 */ /* 0x000fe40000800000 */
[----:B------:R-:W-:Y:S02]  /*10ac0*/  FSEL R171, R38, -INF , P2 ;  /* 0xff80000026ab7808 */ /* 0x000fe40001000000 */
[C---:B------:R-:W-:Y:S02]  /*10ad0*/  ISETP.GT.AND P0, PT, R3.reuse, 0x41, PT ;  /* 0x000000410300780c */ /* 0x040fe40003f04270 */
[C---:B------:R-:W-:Y:S02]  /*10ae0*/  ISETP.GT.AND P1, PT, R3.reuse, 0x59, PT ;  /* 0x000000590300780c */ /* 0x040fe40003f24270 */
[----:B------:R-:W-:-:S02]  /*10af0*/  ISETP.GT.AND P2, PT, R3, 0x60, PT ;  /* 0x000000600300780c */ /* 0x000fc40003f44270 */
[----:B------:R-:W-:Y:S02]  /*10b00*/  IMNMX R0, R13, R5, PT ;  /* 0x000000050d007217 */ /* 0x000fe40003800200 */
[----:B------:R-:W-:Y:S02]  /*10b10*/  FSEL R165, R41, -INF , P4 ;  /* 0xff80000029a57808 */ /* 0x000fe40002000000 */
[----:B------:R-:W-:Y:S02]  /*10b20*/  FSEL R184, R35, -INF , P3 ;  /* 0xff80000023b87808 */ /* 0x000fe40001800000 */
[C---:B------:R-:W-:Y:S02]  /*10b30*/  ISETP.GT.AND P4, PT, R3.reuse, 0x51, PT ;  /* 0x000000510300780c */ /* 0x040fe40003f84270 */
[----:B------:R-:W-:Y:S02]  /*10b40*/  FSEL R166, R40, -INF , P0 ;  /* 0xff80000028a67808 */ /* 0x000fe40000000000 */
[----:B------:R-:W-:-:S02]  /*10b50*/  ISETP.GT.AND P3, PT, R3, 0x61, PT ;  /* 0x000000610300780c */ /* 0x000fc40003f64270 */
[----:B------:R-:W-:Y:S02]  /*10b60*/  FSEL R189, R27, -INF , P1 ;  /* 0xff8000001bbd7808 */ /* 0x000fe40000800000 */
[----:B------:R-:W-:Y:S02]  /*10b70*/  FSEL R234, R18, -INF , P2 ;  /* 0xff80000012ea7808 */ /* 0x000fe40001000000 */
[----:B------:R-:W-:Y:S02]  /*10b80*/  ISETP.GT.AND P0, PT, R3, 0x58, PT ;  /* 0x000000580300780c */ /* 0x000fe40003f04270 */
[C---:B------:R-:W-:Y:S02]  /*10b90*/  ISETP.GT.AND P1, PT, R0.reuse, RZ, PT ;  /* 0x000000ff0000720c */ /* 0x040fe40003f24270 */
[----:B------:R-:W-:Y:S02]  /*10ba0*/  ISETP.GT.AND P2, PT, R0, 0x1, PT ;  /* 0x000000010000780c */ /* 0x000fe40003f44270 */
[----:B------:R-:W-:-:S02]  /*10bb0*/  FSEL R185, R33, -INF , P4 ;  /* 0xff80000021b97808 */ /* 0x000fc40002000000 */
[----:B------:R-:W-:Y:S02]  /*10bc0*/  ISETP.GT.AND P5, PT, R3, 0x68, PT ;  /* 0x000000680300780c */ /* 0x000fe40003fa4270 */
[----:B------:R-:W-:Y:S02]  /*10bd0*/  FSEL R228, R17, -INF , P3 ;  /* 0xff80000011e47808 */ /* 0x000fe40001800000 */
[----:B------:R-:W-:Y:S02]  /*10be0*/  FSEL R187, R28, -INF , P0 ;  /* 0xff8000001cbb7808 */ /* 0x000fe40000000000 */
[----:B------:R-:W-:Y:S02]  /*10bf0*/  ISETP.GT.AND P4, PT, R0, 0x8, PT ;  /* 0x000000080000780c */ /* 0x000fe40003f84270 */
[----:B------:R-:W-:Y:S02]  /*10c00*/  FSEL R16, R44, -INF , P1 ;  /* 0xff8000002c107808 */ /* 0x000fe40000800000 */
[----:B------:R-:W-:-:S02]  /*10c10*/  FSEL R17, R29, -INF , P2 ;  /* 0xff8000001d117808 */ /* 0x000fc40001000000 */
[----:B------:R-:W-:Y:S02]  /*10c20*/  ISETP.GT.AND P0, PT, R3, 0x69, PT ;  /* 0x000000690300780c */ /* 0x000fe40003f04270 */
[----:B------:R-:W-:Y:S02]  /*10c30*/  FMNMX.FTZ R3, R21, R23, !PT ;  /* 0x0000001715037209 */ /* 0x000fe40007810000 */
[----:B------:R-:W-:Y:S02]  /*10c40*/  FSEL R119, R15, -INF , P5 ;  /* 0xff8000000f777808 */ /* 0x000fe40002800000 */
[----:B------:R-:W-:Y:S02]  /*10c50*/  FMNMX.FTZ R6, R22, R24, !PT ;  /* 0x0000001816067209 */ /* 0x000fe40007810000 */
[----:B------:R-:W-:Y:S02]  /*10c60*/  ISETP.GT.AND P5, PT, R0, 0x9, PT ;  /* 0x000000090000780c */ /* 0x000fe40003fa4270 */
[----:B------:R-:W-:-:S02]  /*10c70*/  FSEL R27, R69, -INF , P4 ;  /* 0xff800000451b7808 */ /* 0x000fc40002000000 */
[----:B------:R-:W-:Y:S02]  /*10c80*/  FMNMX.FTZ R7, R16, R17, !PT ;  /* 0x0000001110077209 */ /* 0x000fe40007810000 */
[----:B------:R-:W-:Y:S02]  /*10c90*/  FMNMX.FTZ R3, R92, R3, !PT ;  /* 0x000000035c037209 */ /* 0x000fe40007810000 */
[----:B------:R-:W-:Y:S02]  /*10ca0*/  FSEL R186, R14, -INF , P0 ;  /* 0xff8000000eba7808 */ /* 0x000fe40000000000 */
        /* <DEDUP_REMOVED lines=74> */
[----:B------:R-:W-:-:S02]  /*11150*/  ISETP.GT.AND P2, PT, R0, 0x49, PT ;  /* 0x000000490000780c */ /* 0x000fc40003f44270 */
[C---:B------:R-:W-:Y:S02]  /*11160*/  ISETP.GT.AND P1, PT, R0.reuse, 0x50, PT ;  /* 0x000000500000780c */ /* 0x040fe40003f24270 */
[----:B------:R-:W-:Y:S02]  /*11170*/  ISETP.GT.AND P0, PT, R0, 0x51, PT ;  /* 0x000000510000780c */ /* 0x000fe40003f04270 */
[----:B------:R-:W-:Y:S02]  /*11180*/  FMNMX.FTZ R5, R173, R3, !PT ;  /* 0x00000003ad057209 */ /* 0x000fe40007810000 */
[----:B------:R-:W-:Y:S02]  /*11190*/  FMNMX.FTZ R3, R166, R6, !PT ;  /* 0x00000006a6037209 */ /* 0x000fe40007810000 */
[----:B------:R-:W-:Y:S02]  /*111a0*/  FSEL R154, R51, -INF , P5 ;  /* 0xff800000339a7808 */ /* 0x000fe40002800000 */
[----:B------:R-:W-:-:S02]  /*111b0*/  FMNMX.FTZ R7, R155, R7, !PT ;  /* 0x000000079b077209 */ /* 0x000fc40007810000 */
[----:B------:R-:W-:Y:S02]  /*111c0*/  FSEL R152, R57, -INF , P2 ;  /* 0xff80000039987808 */ /* 0x000fe40001000000 */
[----:B------:R-:W-:Y:S02]  /*111d0*/  FSEL R249, R50, -INF , P1 ;  /* 0xff80000032f97808 */ /* 0x000fe40000800000 */
[----:B------:R-:W-:Y:S02]  /*111e0*/  FSEL R194, R53, -INF , P0 ;  /* 0xff80000035c27808 */ /* 0x000fe40000000000 */
[C---:B------:R-:W-:Y:S02]  /*111f0*/  ISETP.GT.AND P4, PT, R0.reuse, 0x58, PT ;  /* 0x000000580000780c */ /* 0x040fe40003f84270 */
[C---:B------:R-:W-:Y:S02]  /*11200*/  ISETP.GT.AND P5, PT, R0.reuse, 0x59, PT ;  /* 0x000000590000780c */ /* 0x040fe40003fa4270 */
[----:B------:R-:W-:-:S02]  /*11210*/  ISETP.GT.AND P3, PT, R0, 0x60, PT ;  /* 0x000000600000780c */ /* 0x000fc40003f64270 */
[C---:B------:R-:W-:Y:S02]  /*11220*/  ISETP.GT.AND P2, PT, R0.reuse, 0x61, PT ;  /* 0x000000610000780c */ /* 0x040fe40003f44270 */
[C---:B------:R-:W-:Y:S02]  /*11230*/  ISETP.GT.AND P1, PT, R0.reuse, 0x68, PT ;  /* 0x000000680000780c */ /* 0x040fe40003f24270 */
[----:B------:R-:W-:Y:S02]  /*11240*/  ISETP.GT.AND P0, PT, R0, 0x69, PT ;  /* 0x000000690000780c */ /* 0x000fe40003f04270 */
[----:B------:R-:W-:Y:S02]  /*11250*/  FMNMX.FTZ R6, R174, R5, !PT ;  /* 0x00000005ae067209 */ /* 0x000fe40007810000 */
[----:B------:R-:W-:Y:S02]  /*11260*/  FMNMX.FTZ R0, R167, R3, !PT ;  /* 0x00000003a7007209 */ /* 0x000fe40007810000 */
[----:B------:R-:W-:Y:S01]  /*11270*/  FMNMX.FTZ R5, R154, R7, !PT ;  /* 0x000000079a057209 */ /* 0x000fe20007810000 */
[----:B------:R-:W-:Y:S01]  /*11280*/  FMUL.FTZ R8, R115, c[0x0][0x320] ;  /* 0x0000c80073087a20 */ /* 0x000fe20000410000 */
[----:B------:R-:W-:-:S02]  /*11290*/  FMNMX.FTZ R0, R171, R0, !PT ;  /* 0x00000000ab007209 */ /* 0x000fc40007810000 */
[----:B------:R-:W-:Y:S01]  /*112a0*/  FMNMX.FTZ R5, R152, R5, !PT ;  /* 0x0000000598057209 */ /* 0x000fe20007810000 */
[----:B------:R-:W1:Y:S01]  /*112b0*/  MUFU.TANH R9, R8 ;  /* 0x0000000800097308 */ /* 0x000e620000002400 */
[----:B------:R-:W-:Y:S02]  /*112c0*/  FMNMX.FTZ R0, R184, R0, !PT ;  /* 0x00000000b8007209 */ /* 0x000fe40007810000 */
[----:B------:R-:W-:Y:S02]  /*112d0*/  FMNMX.FTZ R5, R249, R5, !PT ;  /* 0x00000005f9057209 */ /* 0x000fe40007810000 */
[----:B------:R-:W-:-:S03]  /*112e0*/  FMNMX.FTZ R0, R185, R0, !PT ;  /* 0x00000000b9007209 */ /* 0x000fc60007810000 */
[----:B------:R-:W2:Y:S01]  /*112f0*/  MUFU.TANH R3, R19 ;  /* 0x0000001300037308 */ /* 0x000ea20000002400 */
[----:B------:R-:W-:Y:S02]  /*11300*/  FSEL R247, R49, -INF , P4 ;  /* 0xff80000031f77808 */ /* 0x000fe40002000000 */
[----:B------:R-:W-:Y:S02]  /*11310*/  FMNMX.FTZ R5, R194, R5, !PT ;  /* 0x00000005c2057209 */ /* 0x000fe40007810000 */
[----:B------:R-:W-:Y:S02]  /*11320*/  FMNMX.FTZ R0, R187, R0, !PT ;  /* 0x00000000bb007209 */ /* 0x000fe40007810000 */
[----:B------:R-:W-:Y:S01]  /*11330*/  FSEL R178, R56, -INF , P5 ;  /* 0xff80000038b27808 */ /* 0x000fe20002800000 */
[----:B------:R-:W3:Y:S01]  /*11340*/  MUFU.TANH R8, R20 ;  /* 0x0000001400087308 */ /* 0x000ee20000002400 */
[----:B------:R-:W-:Y:S02]  /*11350*/  FMNMX.FTZ R5, R247, R5, !PT ;  /* 0x00000005f7057209 */ /* 0x000fe40007810000 */
[----:B------:R-:W-:-:S02]  /*11360*/  FMNMX.FTZ R0, R189, R0, !PT ;  /* 0x00000000bd007209 */ /* 0x000fc40007810000 */
[----:B------:R-:W-:Y:S02]  /*11370*/  FSEL R212, R52, -INF , P3 ;  /* 0xff80000034d47808 */ /* 0x000fe40001800000 */
[----:B------:R-:W-:Y:S02]  /*11380*/  FMNMX.FTZ R5, R178, R5, !PT ;  /* 0x00000005b2057209 */ /* 0x000fe40007810000 */
[----:B------:R-:W-:Y:S02]  /*11390*/  FMNMX.FTZ R0, R234, R0, !PT ;  /* 0x00000000ea007209 */ /* 0x000fe40007810000 */
[----:B-1----:R-:W-:Y:S02]  /*113a0*/  FSEL R211, R9, -INF , P2 ;  /* 0xff80000009d37808 */ /* 0x002fe40001000000 */
[----:B------:R-:W-:Y:S02]  /*113b0*/  FMNMX.FTZ R5, R212, R5, !PT ;  /* 0x00000005d4057209 */ /* 0x000fe40007810000 */
[----:B--2---:R-:W-:-:S02]  /*113c0*/  FSEL R210, R3, -INF , P1 ;  /* 0xff80000003d27808 */ /* 0x004fc40000800000 */
[----:B------:R-:W-:Y:S02]  /*113d0*/  FMNMX.FTZ R3, R228, R0, !PT ;  /* 0x00000000e4037209 */ /* 0x000fe40007810000 */
[----:B------:R-:W-:Y:S02]  /*113e0*/  FMNMX.FTZ R0, R211, R5, !PT ;  /* 0x00000005d3007209 */ /* 0x000fe40007810000 */
[----:B---3--:R-:W-:Y:S02]  /*113f0*/  FSEL R209, R8, -INF , P0 ;  /* 0xff80000008d17808 */ /* 0x008fe40000000000 */
[----:B------:R-:W-:Y:S02]  /*11400*/  FMNMX.FTZ R0, R210, R0, !PT ;  /* 0x00000000d2007209 */ /* 0x000fe40007810000 */
[----:B------:R-:W-:Y:S02]  /*11410*/  FMNMX.FTZ R6, R175, R6, !PT ;  /* 0x00000006af067209 */ /* 0x000fe40007810000 */
[----:B------:R-:W-:-:S02]  /*11420*/  FMNMX.FTZ R0, R209, R0, !PT ;  /* 0x00000000d1007209 */ /* 0x000fc40007810000 */
[----:B------:R-:W-:-:S03]  /*11430*/  FMNMX.FTZ R6, R202, R6, !PT ;  /* 0x00000006ca067209 */ /* 0x000fc60007810000 */
[----:B------:R-:W1:Y:S01]  /*11440*/  SHFL.BFLY PT, R71, R0, 0x2, 0x1f ;  /* 0x0c401f0000477f89 */ /* 0x000e6200000e0000 */
[----:B------:R-:W-:Y:S02]  /*11450*/  FMNMX.FTZ R6, R205, R6, !PT ;  /* 0x00000006cd067209 */ /* 0x000fe40007810000 */
[----:B------:R-:W-:Y:S02]  /*11460*/  FMNMX.FTZ R3, R119, R3, !PT ;  /* 0x0000000377037209 */ /* 0x000fe40007810000 */
[----:B------:R-:W-:Y:S02]  /*11470*/  FMNMX.FTZ R6, R207, R6, !PT ;  /* 0x00000006cf067209 */ /* 0x000fe40007810000 */
[----:B------:R-:W-:Y:S02]  /*11480*/  FMNMX.FTZ R3, R186, R3, !PT ;  /* 0x00000003ba037209 */ /* 0x000fe40007810000 */
[----:B------:R-:W-:Y:S01]  /*11490*/  FMNMX.FTZ R6, R239, R6, !PT ;  /* 0x00000006ef067209 */ /* 0x000fe20007810000 */
[----:B------:R2:W-:Y:S03]  /*114a0*/  SHFL.IDX PT, R8, R11, 0x1, 0x1c1f ;  /* 0x003c1f000b087f89 */ /* 0x0005e600000e0000 */
[----:B------:R-:W-:Y:S01]  /*114b0*/  FMNMX.FTZ R6, R190, R6, !PT ;  /* 0x00000006be067209 */ /* 0x000fe20007810000 */
[----:B------:R-:W3:Y:S03]  /*114c0*/  SHFL.BFLY PT, R72, R3, 0x2, 0x1f ;  /* 0x0c401f0003487f89 */ /* 0x000ee600000e0000 */
[----:B------:R-:W-:Y:S01]  /*114d0*/  FMNMX.FTZ R6, R200, R6, !PT ;  /* 0x00000006c8067209 */ /* 0x000fe20007810000 */
[----:B------:R-:W-:-:S03]  /*114e0*/  FMUL.FTZ R7, R54, c[0x0][0x320] ;  /* 0x0000c80036077a20 */ /* 0x000fc60000410000 */
[----:B------:R-:W-:Y:S01]  /*114f0*/  FMNMX.FTZ R5, R231, R6, !PT ;  /* 0x00000006e7057209 */ /* 0x000fe20007810000 */
[----:B------:R-:W-:Y:S01]  /*11500*/  FMUL.FTZ R6, R55, c[0x0][0x320] ;  /* 0x0000c80037067a20 */ /* 0x000fe20000410000 */
[----:B-1----:R-:W-:Y:S01]  /*11510*/  FMNMX.FTZ R71, R0, R71, !PT ;  /* 0x0000004700477209 */ /* 0x002fe20007810000 */
[----:B------:R-:W-:Y:S01]  /*11520*/  FMUL.FTZ R0, R91, c[0x0][0x320] ;  /* 0x0000c8005b007a20 */ /* 0x000fe20000410000 */
[----:B------:R-:W-:Y:S01]  /*11530*/  FMNMX.FTZ R5, R230, R5, !PT ;  /* 0x00000005e6057209 */ /* 0x000fe20007810000 */
[----:B------:R1:W-:Y:S08]  /*11540*/  MUFU.TANH R18, R7 ;  /* 0x0000000700127308 */ /* 0x0003f00000002400 */
[----:B------:R4:W-:Y:S01]  /*11550*/  MUFU.TANH R36, R6 ;  /* 0x0000000600247308 */ /* 0x0009e20000002400 */
[----:B-1----:R-:W1:Y:S07]  /*11560*/  SHFL.BFLY PT, R7, R5, 0x2, 0x1f ;  /* 0x0c401f0005077f89 */ /* 0x002e6e00000e0000 */
[----:B--2---:R2:W-:Y:S01]  /*11570*/  MUFU.TANH R11, R0 ;  /* 0x00000000000b7308 */ /* 0x0045e20000002400 */
[----:B---3--:R-:W-:Y:S01]  /*11580*/  FMNMX.FTZ R72, R3, R72, !PT ;  /* 0x0000004803487209 */ /* 0x008fe20007810000 */
[----:B----4-:R-:W-:-:S06]  /*11590*/  FMUL.FTZ R6, R107, c[0x0][0x320] ;  /* 0x0000c8006b067a20 */ /* 0x010fcc0000410000 */
[----:B------:R-:W-:Y:S01]  /*115a0*/  MUFU.TANH R15, R6 ;  /* 0x00000006000f7308 */ /* 0x000fe20000002400 */
[----:B--2---:R-:W-:-:S07]  /*115b0*/  FMUL.FTZ R0, R106, c[0x0][0x320] ;  /* 0x0000c8006a007a20 */ /* 0x004fce0000410000 */
[----:B------:R2:W3:Y:S01]  /*115c0*/  MUFU.TANH R10, R0 ;  /* 0x00000000000a7308 */ /* 0x0004e20000002400 */
[----:B------:R-:W-:-:S05]  /*115d0*/  IMAD.IADD R3, R12, 0x1, R8 ;  /* 0x000000010c037824 */ /* 0x000fca00078e0208 */
[----:B------:R-:W-:-:S04]  /*115e0*/  IMNMX R3, R13, R3, PT ;  /* 0x000000030d037217 */ /* 0x000fc80003800200 */
[C---:B------:R-:W-:Y:S02]  /*115f0*/  ISETP.GT.AND P2, PT, R3.reuse, RZ, PT ;  /* 0x000000ff0300720c */ /* 0x040fe40003f44270 */
[C---:B------:R-:W-:Y:S01]  /*11600*/  ISETP.GT.AND P1, PT, R3.reuse, 0x1, PT ;  /* 0x000000010300780c */ /* 0x040fe20003f24270 */
[----:B--2---:R-:W-:Y:S01]  /*11610*/  FMUL.FTZ R0, R42, c[0x0][0x320] ;  /* 0x0000c8002a007a20 */ /* 0x004fe20000410000 */
[----:B------:R-:W-:-:S03]  /*11620*/  ISETP.GT.AND P0, PT, R3, 0x8, PT ;  /* 0x000000080300780c */ /* 0x000fc60003f04270 */
[----:B------:R2:W-:Y:S01]  /*11630*/  MUFU.TANH R12, R0 ;  /* 0x00000000000c7308 */ /* 0x0005e20000002400 */
[----:B------:R-:W-:Y:S01]  /*11640*/  FMUL.FTZ R6, R90, c[0x0][0x320] ;  /* 0x0000c8005a067a20 */ /* 0x000fe20000410000 */
[----:B---3--:R-:W-:Y:S02]  /*11650*/  FSEL R57, R10, -INF , P2 ;  /* 0xff8000000a397808 */ /* 0x008fe40001000000 */
[----:B------:R-:W-:Y:S02]  /*11660*/  FSEL R56, R15, -INF , P1 ;  /* 0xff8000000f387808 */ /* 0x000fe40000800000 */
[----:B-1----:R-:W-:Y:S02]  /*11670*/  FMNMX.FTZ R5, R5, R7, !PT ;  /* 0x0000000705057209 */ /* 0x002fe40007810000 */
[----:B------:R-:W1:Y:S01]  /*11680*/  MUFU.TANH R14, R6 ;  /* 0x00000006000e7308 */ /* 0x000e620000002400 */
[----:B------:R-:W-:Y:S02]  /*11690*/  ISETP.GT.AND P4, PT, R3, 0x9, PT ;  /* 0x000000090300780c */ /* 0x000fe40003f84270 */
[----:B--2---:R-:W-:-:S02]  /*116a0*/  IADD3 R0, R243, R242, RZ ;  /* 0x000000f2f3007210 */ /* 0x004fc40007ffe0ff */
[----:B------:R-:W-:-:S03]  /*116b0*/  FSEL R58, R177, -INF , P0 ;  /* 0xff800000b13a7808 */ /* 0x000fc60000000000 */
[----:B------:R-:W-:Y:S01]  /*116c0*/  IMAD.SHL.U32 R224, R0, 0x2, RZ ;  /* 0x0000000200e07824 */ /* 0x000fe200078e00ff */
[----:B------:R-:W-:Y:S01]  /*116d0*/  FMNMX.FTZ R0, R57, R56, !PT ;  /* 0x0000003839007209 */ /* 0x000fe20007810000 */
[----:B------:R-:W2:Y:S01]  /*116e0*/  SHFL.BFLY PT, R74, R5, 0x1, 0x1f ;  /* 0x0c201f00054a7f89 */ /* 0x000ea200000e0000 */
[----:B------:R-:W-:Y:S02]  /*116f0*/  ISETP.GT.AND P6, PT, R3, 0x10, PT ;  /* 0x000000100300780c */ /* 0x000fe40003fc4270 */
[----:B------:R-:W-:Y:S02]  /*11700*/  FSEL R59, R163, -INF , P4 ;  /* 0xff800000a33b7808 */ /* 0x000fe40002000000 */
[----:B------:R-:W-:Y:S01]  /*11710*/  FMNMX.FTZ R0, R58, R0, !PT ;  /* 0x000000003a007209 */ /* 0x000fe20007810000 */
[----:B------:R-:W3:Y:S01]  /*11720*/  SHFL.BFLY PT, R7, R72, 0x1, 0x1f ;  /* 0x0c201f0048077f89 */ /* 0x000ee200000e0000 */
[----:B------:R-:W-:Y:S02]  /*11730*/  ISETP.GT.AND P5, PT, R3, 0x11, PT ;  /* 0x000000110300780c */ /* 0x000fe40003fa4270 */
[----:B------:R-:W-:-:S02]  /*11740*/  FSEL R68, R70, -INF , P6 ;  /* 0xff80000046447808 */ /* 0x000fc40003000000 */
[----:B------:R-:W-:Y:S02]  /*11750*/  FMNMX.FTZ R0, R59, R0, !PT ;  /* 0x000000003b007209 */ /* 0x000fe40007810000 */
[----:B------:R-:W-:Y:S02]  /*11760*/  ISETP.GT.AND P3, PT, R3, 0x18, PT ;  /* 0x000000180300780c */ /* 0x000fe40003f64270 */
[----:B------:R-:W-:Y:S02]  /*11770*/  FSEL R69, R67, -INF , P5 ;  /* 0xff80000043457808 */ /* 0x000fe40002800000 */
[----:B------:R-:W-:Y:S01]  /*11780*/  FMNMX.FTZ R0, R68, R0, !PT ;  /* 0x0000000044007209 */ /* 0x000fe20007810000 */
[----:B------:R-:W4:Y:S01]  /*11790*/  SHFL.BFLY PT, R9, R71, 0x1, 0x1f ;  /* 0x0c201f0047097f89 */ /* 0x000f2200000e0000 */
[----:B------:R-:W-:Y:S02]  /*117a0*/  ISETP.GT.AND P1, PT, R3, 0x19, PT ;  /* 0x000000190300780c */ /* 0x000fe40003f24270 */
[----:B-1----:R-:W-:-:S02]  /*117b0*/  FSEL R70, R14, -INF , P3 ;  /* 0xff8000000e467808 */ /* 0x002fc40001800000 */
[----:B------:R-:W-:Y:S02]  /*117c0*/  FMNMX.FTZ R0, R69, R0, !PT ;  /* 0x0000000045007209 */ /* 0x000fe40007810000 */
[----:B------:R-:W-:Y:S02]  /*117d0*/  ISETP.GT.AND P0, PT, R3, 0x20, PT ;  /* 0x000000200300780c */ /* 0x000fe40003f04270 */
[----:B------:R-:W-:Y:S02]  /*117e0*/  FSEL R75, R11, -INF , P1 ;  /* 0xff8000000b4b7808 */ /* 0x000fe40000800000 */
[----:B------:R-:W-:Y:S02]  /*117f0*/  FMNMX.FTZ R0, R70, R0, !PT ;  /* 0x0000000046007209 */ /* 0x000fe40007810000 */
[----:B------:R-:W-:Y:S02]  /*11800*/  ISETP.GT.AND P2, PT, R3, 0x21, PT ;  /* 0x000000210300780c */ /* 0x000fe40003f44270 */
[----:B------:R-:W-:-:S02]  /*11810*/  FSEL R88, R180, -INF , P0 ;  /* 0xff800000b4587808 */ /* 0x000fc40000000000 */
[----:B------:R-:W-:Y:S01]  /*11820*/  FMNMX.FTZ R0, R75, R0, !PT ;  /* 0x000000004b007209 */ /* 0x000fe20007810000 */
[----:B------:R-:W-:Y:S01]  /*11830*/  FMUL.FTZ R6, R46, c[0x0][0x320] ;  /* 0x0000c8002e067a20 */ /* 0x000fe20000410000 */
[----:B--2---:R-:W-:Y:S02]  /*11840*/  FMNMX.FTZ R74, R5, R74, !PT ;  /* 0x0000004a054a7209 */ /* 0x004fe40007810000 */
[----:B------:R-:W-:Y:S02]  /*11850*/  ISETP.GT.AND P4, PT, R3, 0x28, PT ;  /* 0x000000280300780c */ /* 0x000fe40003f84270 */
[----:B------:R-:W-:Y:S02]  /*11860*/  FSEL R89, R179, -INF , P2 ;  /* 0xff800000b3597808 */ /* 0x000fe40001000000 */
[----:B------:R-:W-:Y:S01]  /*11870*/  FMNMX.FTZ R0, R88, R0, !PT ;  /* 0x0000000058007209 */ /* 0x000fe20007810000 */
[----:B------:R1:W2:Y:S01]  /*11880*/  MUFU.TANH R40, R6 ;  /* 0x0000000600287308 */ /* 0x0002a20000002400 */
[----:B---3--:R-:W-:Y:S01]  /*11890*/  FMNMX.FTZ R72, R72, R7, !PT ;  /* 0x0000000748487209 */ /* 0x008fe20007810000 */
[----:B------:R-:W-:Y:S01]  /*118a0*/  FMUL.FTZ R7, R74, c[0x0][0x2d0] ;  /* 0x0000b4004a077a20 */ /* 0x000fe20000410000 */
[----:B------:R-:W-:-:S02]  /*118b0*/  ISETP.GT.AND P3, PT, R3, 0x29, PT ;  /* 0x000000290300780c */ /* 0x000fc40003f64270 */
[----:B------:R-:W-:Y:S02]  /*118c0*/  FSEL R90, R164, -INF , P4 ;  /* 0xff800000a45a7808 */ /* 0x000fe40002000000 */
[----:B------:R-:W-:Y:S02]  /*118d0*/  FMNMX.FTZ R0, R89, R0, !PT ;  /* 0x0000000059007209 */ /* 0x000fe40007810000 */
[----:B------:R-:W-:Y:S02]  /*118e0*/  FSETP.NEU.FTZ.AND P0, PT, R74, -INF , PT ;  /* 0xff8000004a00780b */ /* 0x000fe40003f1d000 */
[----:B------:R-:W-:Y:S02]  /*118f0*/  ISETP.GT.AND P6, PT, R3, 0x30, PT ;  /* 0x000000300300780c */ /* 0x000fe40003fc4270 */
[----:B------:R-:W-:Y:S01]  /*11900*/  FSEL R91, R176, -INF , P3 ;  /* 0xff800000b05b7808 */ /* 0x000fe20001800000 */
[----:B-1----:R-:W-:Y:S01]  /*11910*/  FMUL.FTZ R6, R47, c[0x0][0x320] ;  /* 0x0000c8002f067a20 */ /* 0x002fe20000410000 */
[----:B------:R-:W-:-:S02]  /*11920*/  FMNMX.FTZ R0, R90, R0, !PT ;  /* 0x000000005a007209 */ /* 0x000fc40007810000 */
[----:B------:R-:W-:Y:S01]  /*11930*/  FSEL R7, R7, RZ, P0 ;  /* 0x000000ff07077208 */ /* 0x000fe20000000000 */
[----:B------:R1:W3:Y:S01]  /*11940*/  MUFU.TANH R20, R6 ;  /* 0x0000000600147308 */ /* 0x0002e20000002400 */
[----:B------:R-:W-:Y:S02]  /*11950*/  ISETP.GT.AND P1, PT, R3, 0x31, PT ;  /* 0x000000310300780c */ /* 0x000fe40003f24270 */
[----:B------:R-:W-:Y:S02]  /*11960*/  FSEL R117, R162, -INF , P6 ;  /* 0xff800000a2757808 */ /* 0x000fe40003000000 */
[----:B------:R-:W-:Y:S02]  /*11970*/  FMNMX.FTZ R0, R91, R0, !PT ;  /* 0x000000005b007209 */ /* 0x000fe40007810000 */
[----:B----4-:R-:W-:Y:S01]  /*11980*/  FMNMX.FTZ R71, R71, R9, !PT ;  /* 0x0000000947477209 */ /* 0x010fe20007810000 */
[----:B------:R-:W-:Y:S01]  /*11990*/  FFMA.FTZ R5, R21, c[0x0][0x2d0], -R7 ;  /* 0x0000b40015057a23 */ /* 0x000fe20000010807 */
[----:B------:R-:W-:Y:S01]  /*119a0*/  ISETP.GT.AND P2, PT, R3, 0x38, PT ;  /* 0x000000380300780c */ /* 0x000fe20003f44270 */
[----:B-1----:R-:W-:Y:S01]  /*119b0*/  FMUL.FTZ R6, R43, c[0x0][0x320] ;  /* 0x0000c8002b067a20 */ /* 0x002fe20000410000 */
[----:B------:R-:W-:-:S03]  /*119c0*/  FSEL R118, R161, -INF , P1 ;  /* 0xff800000a1767808 */ /* 0x000fc60000800000 */
[----:B------:R1:W4:Y:S01]  /*119d0*/  MUFU.TANH R9, R6 ;  /* 0x0000000600097308 */ /* 0x0003220000002400 */
[----:B------:R-:W-:Y:S02]  /*119e0*/  FSETP.NEU.FTZ.AND P0, PT, R72, -INF , PT ;  /* 0xff8000004800780b */ /* 0x000fe40003f1d000 */
[----:B------:R-:W-:Y:S02]  /*119f0*/  FMNMX.FTZ R0, R117, R0, !PT ;  /* 0x0000000075007209 */ /* 0x000fe40007810000 */
[----:B------:R-:W-:Y:S02]  /*11a00*/  ISETP.GT.AND P4, PT, R3, 0x39, PT ;  /* 0x000000390300780c */ /* 0x000fe40003f84270 */
[----:B------:R-:W-:Y:S01]  /*11a10*/  FSEL R116, R87, -INF , P2 ;  /* 0xff80000057747808 */ /* 0x000fe20001000000 */
[----:B------:R2:W-:Y:S01]  /*11a20*/  MUFU.EX2 R251, R5 ;  /* 0x0000000500fb7308 */ /* 0x0005e20000000800 */
[----:B------:R-:W-:Y:S01]  /*11a30*/  FMNMX.FTZ R0, R118, R0, !PT ;  /* 0x0000000076007209 */ /* 0x000fe20007810000 */
[----:B-1----:R-:W-:Y:S01]  /*11a40*/  FMUL.FTZ R6, R72, c[0x0][0x2d0] ;  /* 0x0000b40048067a20 */ /* 0x002fe20000410000 */
[----:B------:R-:W-:-:S04]  /*11a50*/  ISETP.GT.AND P5, PT, R3, 0x40, PT ;  /* 0x000000400300780c */ /* 0x000fc80003fa4270 */
[----:B------:R-:W-:Y:S01]  /*11a60*/  FSEL R6, R6, RZ, P0 ;  /* 0x000000ff06067208 */ /* 0x000fe20000000000 */
[----:B--2---:R-:W-:Y:S01]  /*11a70*/  FFMA.FTZ R5, R23, c[0x0][0x2d0], -R7 ;  /* 0x0000b40017057a23 */ /* 0x004fe20000010807 */
[----:B------:R-:W-:Y:S02]  /*11a80*/  FSEL R128, R157, -INF , P4 ;  /* 0xff8000009d807808 */ /* 0x000fe40002000000 */
[----:B------:R-:W-:Y:S01]  /*11a90*/  FMNMX.FTZ R0, R116, R0, !PT ;  /* 0x0000000074007209 */ /* 0x000fe20007810000 */
[----:B------:R1:W-:Y:S01]  /*11aa0*/  MUFU.EX2 R183, R5 ;  /* 0x0000000500b77308 */ /* 0x0003e20000000800 */
[----:B------:R-:W-:Y:S02]  /*11ab0*/  ISETP.GT.AND P3, PT, R3, 0x41, PT ;  /* 0x000000410300780c */ /* 0x000fe40003f64270 */
[----:B------:R-:W-:Y:S02]  /*11ac0*/  FSEL R137, R79, -INF , P5 ;  /* 0xff8000004f897808 */ /* 0x000fe40002800000 */
[----:B------:R-:W-:-:S02]  /*11ad0*/  FMNMX.FTZ R0, R128, R0, !PT ;  /* 0x0000000080007209 */ /* 0x000fc40007810000 */
[----:B------:R-:W-:Y:S02]  /*11ae0*/  ISETP.GT.AND P1, PT, R3, 0x48, PT ;  /* 0x000000480300780c */ /* 0x000fe40003f24270 */
[----:B------:R-:W-:Y:S01]  /*11af0*/  FSEL R136, R86, -INF , P3 ;  /* 0xff80000056887808 */ /* 0x000fe20001800000 */
[----:B-1----:R-:W-:Y:S01]  /*11b00*/  FFMA.FTZ R5, R22, c[0x0][0x2d0], -R6 ;  /* 0x0000b40016057a23 */ /* 0x002fe20000010806 */
[----:B------:R-:W-:-:S03]  /*11b10*/  FMNMX.FTZ R0, R137, R0, !PT ;  /* 0x0000000089007209 */ /* 0x000fc60007810000 */
[----:B------:R1:W-:Y:S01]  /*11b20*/  MUFU.EX2 R197, R5 ;  /* 0x0000000500c57308 */ /* 0x0003e20000000800 */
[C---:B------:R-:W-:Y:S02]  /*11b30*/  ISETP.GT.AND P0, PT, R3.reuse, 0x49, PT ;  /* 0x000000490300780c */ /* 0x040fe40003f04270 */
[----:B------:R-:W-:Y:S02]  /*11b40*/  FSEL R138, R62, -INF , P1 ;  /* 0xff8000003e8a7808 */ /* 0x000fe40000800000 */
[----:B------:R-:W-:Y:S02]  /*11b50*/  FMNMX.FTZ R0, R136, R0, !PT ;  /* 0x0000000088007209 */ /* 0x000fe40007810000 */
[C---:B------:R-:W-:Y:S02]  /*11b60*/  ISETP.GT.AND P2, PT, R3.reuse, 0x50, PT ;  /* 0x000000500300780c */ /* 0x040fe40003f44270 */
[----:B------:R-:W-:Y:S01]  /*11b70*/  ISETP.GT.AND P6, PT, R3, 0x51, PT ;  /* 0x000000510300780c */ /* 0x000fe20003fc4270 */
[----:B------:R-:W-:-:S02]  /*11b80*/  IMAD R225, R4, 0x2, R224 ;  /* 0x0000000204e17824 */ /* 0x000fc400078e02e0 */
[----:B-1----:R-:W-:Y:S01]  /*11b90*/  FFMA.FTZ R5, R24, c[0x0][0x2d0], -R6 ;  /* 0x0000b40018057a23 */ /* 0x002fe20000010806 */
[----:B------:R-:W-:Y:S01]  /*11ba0*/  FSEL R140, R140, -INF , P0 ;  /* 0xff8000008c8c7808 */ /* 0x000fe20000000000 */
[----:B------:R-:W-:Y:S01]  /*11bb0*/  IMAD R227, R2, 0x2, R224 ;  /* 0x0000000202e37824 */ /* 0x000fe200078e02e0 */
[----:B------:R-:W-:Y:S01]  /*11bc0*/  FMNMX.FTZ R0, R138, R0, !PT ;  /* 0x000000008a007209 */ /* 0x000fe20007810000 */
[----:B------:R1:W2:Y:S01]  /*11bd0*/  MUFU.EX2 R198, R5 ;  /* 0x0000000500c67308 */ /* 0x0002a20000000800 */
[----:B------:R-:W-:Y:S01]  /*11be0*/  FSETP.NEU.FTZ.AND P0, PT, R71, -INF , PT ;  /* 0xff8000004700780b */ /* 0x000fe20003f1d000 */
[----:B------:R-:W-:Y:S01]  /*11bf0*/  FFMA.FTZ R8, R26, c[0x0][0x2d0], -R6 ;  /* 0x0000b4001a087a23 */ /* 0x000fe20000010806 */
[----:B------:R-:W-:Y:S01]  /*11c00*/  FSEL R158, R158, -INF , P2 ;  /* 0xff8000009e9e7808 */ /* 0x000fe20001000000 */
[----:B------:R-:W-:Y:S01]  /*11c10*/  LDSM.16.MT88.4 R64, [R227+0x900] ;  /* 0x00090000e340783b */ /* 0x000fe20000004200 */
[----:B------:R-:W-:Y:S02]  /*11c20*/  FMNMX.FTZ R0, R140, R0, !PT ;  /* 0x000000008c007209 */ /* 0x000fe40007810000 */
[----:B------:R-:W-:Y:S01]  /*11c30*/  ISETP.GT.AND P5, PT, R3, 0x58, PT ;  /* 0x000000580300780c */ /* 0x000fe20003fa4270 */
[----:B------:R-:W-:Y:S01]  /*11c40*/  LDSM.16.MT88.4 R60, [R224+0x900] ;  /* 0x00090000e03c783b */ /* 0x000fe20000004200 */
[----:B------:R-:W-:-:S02]  /*11c50*/  FSEL R159, R159, -INF , P6 ;  /* 0xff8000009f9f7808 */ /* 0x000fc40003000000 */
[----:B------:R-:W-:Y:S01]  /*11c60*/  ISETP.GT.AND P4, PT, R3, 0x59, PT ;  /* 0x000000590300780c */ /* 0x000fe20003f84270 */
[----:B------:R-:W-:Y:S01]  /*11c70*/  LDSM.16.MT88.4 R80, [R225+0x900] ;  /* 0x00090000e150783b */ /* 0x000fe20000004200 */
[----:B-1----:R-:W-:-:S04]  /*11c80*/  FFMA.FTZ R5, R25, c[0x0][0x2d0], -R6 ;  /* 0x0000b40019057a23 */ /* 0x002fc80000010806 */
[----:B------:R1:W-:Y:S01]  /*11c90*/  MUFU.EX2 R240, R5 ;  /* 0x0000000500f07308 */ /* 0x0003e20000000800 */
[----:B------:R-:W-:Y:S02]  /*11ca0*/  FMNMX.FTZ R0, R158, R0, !PT ;  /* 0x000000009e007209 */ /* 0x000fe40007810000 */
[C---:B------:R-:W-:Y:S02]  /*11cb0*/  ISETP.GT.AND P3, PT, R3.reuse, 0x60, PT ;  /* 0x000000600300780c */ /* 0x040fe40003f64270 */
[C---:B------:R-:W-:Y:S02]  /*11cc0*/  ISETP.GT.AND P2, PT, R3.reuse, 0x61, PT ;  /* 0x000000610300780c */ /* 0x040fe40003f44270 */
[----:B------:R-:W-:Y:S01]  /*11cd0*/  ISETP.GT.AND P1, PT, R3, 0x68, PT ;  /* 0x000000680300780c */ /* 0x000fe20003f24270 */
[----:B-1----:R-:W-:-:S05]  /*11ce0*/  FMUL.FTZ R5, R71, c[0x0][0x2d0] ;  /* 0x0000b40047057a20 */ /* 0x002fca0000410000 */
[----:B------:R-:W-:Y:S02]  /*11cf0*/  FSEL R5, R5, RZ, P0 ;  /* 0x000000ff05057208 */ /* 0x000fe40000000000 */
[----:B------:R-:W-:-:S03]  /*11d00*/  ISETP.GT.AND P0, PT, R3, 0x69, PT ;  /* 0x000000690300780c */ /* 0x000fc60003f04270 */
[----:B------:R-:W-:Y:S01]  /*11d10*/  FFMA.FTZ R3, R17, c[0x0][0x2d0], -R5 ;  /* 0x0000b40011037a23 */ /* 0x000fe20000010805 */
[----:B------:R-:W-:Y:S02]  /*11d20*/  FSEL R170, R18, -INF , P5 ;  /* 0xff80000012aa7808 */ /* 0x000fe40002800000 */
[----:B------:R-:W-:Y:S01]  /*11d30*/  FMNMX.FTZ R0, R159, R0, !PT ;  /* 0x000000009f007209 */ /* 0x000fe20007810000 */
[----:B------:R1:W-:Y:S01]  /*11d40*/  MUFU.EX2 R199, R3 ;  /* 0x0000000300c77308 */ /* 0x0003e20000000800 */
[----:B------:R-:W-:Y:S02]  /*11d50*/  FSEL R169, R36, -INF , P4 ;  /* 0xff80000024a97808 */ /* 0x000fe40002000000 */
[----:B------:R-:W-:Y:S01]  /*11d60*/  FMNMX.FTZ R0, R170, R0, !PT ;  /* 0x00000000aa007209 */ /* 0x000fe20007810000 */
[----:B------:R-:W-:Y:S01]  /*11d70*/  LDSM.16.MT88.4 R36, [R227+0x100] ;  /* 0x00010000e324783b */ /* 0x000fe20000004200 */
[----:B------:R-:W-:Y:S02]  /*11d80*/  FSEL R168, R40, -INF , P3 ;  /* 0xff80000028a87808 */ /* 0x000fe40001800000 */
[----:B------:R-:W-:Y:S01]  /*11d90*/  LEA R226, R2, R225, 0x1 ;  /* 0x000000e102e27211 */ /* 0x000fe200078e08ff */
[----:B------:R-:W2:Y:S01]  /*11da0*/  MUFU.EX2 R201, R8 ;  /* 0x0000000800c97308 */ /* 0x000ea20000000800 */
[----:B---3--:R-:W-:Y:S01]  /*11db0*/  FSEL R164, R20, -INF , P2 ;  /* 0xff80000014a47808 */ /* 0x008fe20001000000 */
[----:B------:R-:W-:Y:S01]  /*11dc0*/  LDSM.16.MT88.4 R40, [R225+0x100] ;  /* 0x00010000e128783b */ /* 0x000fe20000004200 */
[----:B------:R-:W-:-:S02]  /*11dd0*/  FSEL R157, R12, -INF , P1 ;  /* 0xff8000000c9d7808 */ /* 0x000fc40000800000 */
[----:B----4-:R-:W-:Y:S01]  /*11de0*/  FSEL R156, R9, -INF , P0 ;  /* 0xff800000099c7808 */ /* 0x010fe20000000000 */
[----:B------:R-:W-:Y:S01]  /*11df0*/  LDSM.16.MT88.4 R52, [R226+0x100] ;  /* 0x00010000e234783b */ /* 0x000fe20000004200 */
[----:B-1----:R-:W-:-:S03]  /*11e00*/  FFMA.FTZ R3, R27, c[0x0][0x2d0], -R5 ;  /* 0x0000b4001b037a23 */ /* 0x002fc60000010805 */
[----:B------:R-:W-:Y:S01]  /*11e10*/  LDSM.16.MT88.4 R84, [R226+0x900] ;  /* 0x00090000e254783b */ /* 0x000fe20000004200 */
[----:B------:R1:W-:Y:S02]  /*11e20*/  MUFU.EX2 R213, R3 ;  /* 0x0000000300d57308 */ /* 0x0003e40000000800 */
[----:B-1----:R-:W-:Y:S01]  /*11e30*/  FMNMX.FTZ R3, R169, R0, !PT ;  /* 0x00000000a9037209 */ /* 0x002fe20007810000 */
[----:B------:R-:W-:-:S03]  /*11e40*/  FFMA.FTZ R0, R28, c[0x0][0x2d0], -R5 ;  /* 0x0000b4001c007a23 */ /* 0x000fc60000010805 */
[----:B------:R-:W-:Y:S02]  /*11e50*/  FMNMX.FTZ R2, R168, R3, !PT ;  /* 0x00000003a8027209 */ /* 0x000fe40007810000 */
[----:B------:R1:W-:Y:S02]  /*11e60*/  MUFU.EX2 R188, R0 ;  /* 0x0000000000bc7308 */ /* 0x0003e40000000800 */
[----:B-1----:R-:W-:-:S04]  /*11e70*/  FMNMX.FTZ R0, R164, R2, !PT ;  /* 0x00000002a4007209 */ /* 0x002fc80007810000 */
[----:B------:R-:W-:-:S04]  /*11e80*/  FMNMX.FTZ R0, R157, R0, !PT ;  /* 0x000000009d007209 */ /* 0x000fc80007810000 */
[----:B------:R-:W-:-:S05]  /*11e90*/  FMNMX.FTZ R0, R156, R0, !PT ;  /* 0x000000009c007209 */ /* 0x000fca0007810000 */
[----:B------:R-:W1:Y:S01]  /*11ea0*/  SHFL.BFLY PT, R3, R0, 0x2, 0x1f ;  /* 0x0c401f0000037f89 */ /* 0x000e6200000e0000 */
[----:B------:R-:W-:-:S04]  /*11eb0*/  FFMA.FTZ R2, R30, c[0x0][0x2d0], -R6 ;  /* 0x0000b4001e027a23 */ /* 0x000fc80000010806 */
[----:B------:R3:W-:Y:S02]  /*11ec0*/  MUFU.EX2 R233, R2 ;  /* 0x0000000200e97308 */ /* 0x0007e40000000800 */
[----:B---3--:R-:W-:-:S06]  /*11ed0*/  FFMA.FTZ R2, R31, c[0x0][0x2d0], -R6 ;  /* 0x0000b4001f027a23 */ /* 0x008fcc0000010806 */
[----:B------:R3:W-:Y:S01]  /*11ee0*/  MUFU.EX2 R237, R2 ;  /* 0x0000000200ed7308 */ /* 0x0007e20000000800 */
[----:B-1----:R-:W-:Y:S01]  /*11ef0*/  FMNMX.FTZ R0, R0, R3, !PT ;  /* 0x0000000300007209 */ /* 0x002fe20007810000 */
[----:B---3--:R-:W-:-:S06]  /*11f00*/  FFMA.FTZ R2, R32, c[0x0][0x2d0], -R6 ;  /* 0x0000b40020027a23 */ /* 0x008fcc0000010806 */
[----:B------:R1:W-:Y:S01]  /*11f10*/  MUFU.EX2 R203, R2 ;  /* 0x0000000200cb7308 */ /* 0x0003e20000000800 */
[----:B------:R-:W3:Y:S01]  /*11f20*/  SHFL.BFLY PT, R3, R0, 0x1, 0x1f ;  /* 0x0c201f0000037f89 */ /* 0x000ee200000e0000 */
        /* <DEDUP_REMOVED lines=9> */
[----:B------:R1:W-:Y:S01]  /*11fc0*/  MUFU.EX2 R232, R2 ;  /* 0x0000000200e87308 */ /* 0x0003e20000000800 */
[----:B---3--:R-:W-:-:S04]  /*11fd0*/  FMNMX.FTZ R73, R0, R3, !PT ;  /* 0x0000000300497209 */ /* 0x008fc80007810000 */
[C---:B------:R-:W-:Y:S01]  /*11fe0*/  FSETP.NEU.FTZ.AND P0, PT, R73.reuse, -INF , PT ;  /* 0xff8000004900780b */ /* 0x040fe20003f1d000 */
[----:B------:R-:W-:Y:S02]  /*11ff0*/  FMUL.FTZ R0, R73, c[0x0][0x2d0] ;  /* 0x0000b40049007a20 */ /* 0x000fe40000410000 */
[----:B-1----:R-:W-:-:S04]  /*12000*/  FFMA.FTZ R2, R92, c[0x0][0x2d0], -R7 ;  /* 0x0000b4005c027a23 */ /* 0x002fc80000010807 */
[----:B------:R1:W-:Y:S01]  /*12010*/  MUFU.EX2 R182, R2 ;  /* 0x0000000200b67308 */ /* 0x0003e20000000800 */
[----:B------:R-:W-:Y:S01]  /*12020*/  FSEL R0, R0, RZ, P0 ;  /* 0x000000ff00007208 */ /* 0x000fe20000000000 */
        /* <DEDUP_REMOVED lines=8> */
[----:B------:R-:W-:Y:S02]  /*120b0*/  FFMA.FTZ R8, R16, c[0x0][0x2d0], -R5 ;  /* 0x0000b40010087a23 */ /* 0x000fe40000010805 */
[----:B------:R-:W3:Y:S01]  /*120c0*/  LDSM.16.MT88.4 R16, [R224+0x100] ;  /* 0x00010000e010783b */ /* 0x000ee20000004200 */
[----:B-1----:R-:W-:-:S04]  /*120d0*/  FFMA.FTZ R2, R56, c[0x0][0x2d0], -R0 ;  /* 0x0000b40038027a23 */ /* 0x002fc80000010800 */
        /* <DEDUP_REMOVED lines=8> */
[----:B------:R1:W-:Y:S08]  /*12160*/  MUFU.EX2 R195, R2 ;  /* 0x0000000200c37308 */ /* 0x0003f00000000800 */
[----:B------:R-:W4:Y:S01]  /*12170*/  MUFU.EX2 R196, R8 ;  /* 0x0000000800c47308 */ /* 0x000f220000000800 */
[----:B-1----:R-:W-:-:S07]  /*12180*/  FFMA.FTZ R2, R68, c[0x0][0x2d0], -R0 ;  /* 0x0000b40044027a23 */ /* 0x002fce0000010800 */
[----:B------:R1:W-:Y:S02]  /*12190*/  MUFU.EX2 R181, R2 ;  /* 0x0000000200b57308 */ /* 0x0003e40000000800 */
[----:B-1----:R-:W-:-:S06]  /*121a0*/  FFMA.FTZ R2, R69, c[0x0][0x2d0], -R0 ;  /* 0x0000b40045027a23 */ /* 0x002fcc0000010800 */
[----:B------:R1:W1:Y:S01]  /*121b0*/  MUFU.EX2 R180, R2 ;  /* 0x0000000200b47308 */ /* 0x0002620000000800 */
[----:B--2---:R-:W-:Y:S02]  /*121c0*/  F2FP.PACK_AB R8, R198, R197 ;  /* 0x000000c5c608723e */ /* 0x004fe400000000ff */
[----:B------:R-:W-:Y:S02]  /*121d0*/  F2FP.PACK_AB R10, R201, R240 ;  /* 0x000000f0c90a723e */ /* 0x000fe400000000ff */
[----:B----4-:R-:W-:Y:S01]  /*121e0*/  F2FP.PACK_AB R9, R199, R196 ;  /* 0x000000c4c709723e */ /* 0x010fe200000000ff */
[----:B-1----:R-:W-:-:S04]  /*121f0*/  FFMA.FTZ R2, R70, c[0x0][0x2d0], -R0 ;  /* 0x0000b40046027a23 */ /* 0x002fc80000010800 */
[----:B------:R1:W-:Y:S01]  /*12200*/  MUFU.EX2 R160, R2 ;  /* 0x0000000200a07308 */ /* 0x0003e20000000800 */
[----:B------:R-:W-:Y:S01]  /*12210*/  F2FP.PACK_AB R11, R188, R213 ;  /* 0x000000d5bc0b723e */ /* 0x000fe200000000ff */
[----:B-1----:R-:W-:-:S06]  /*12220*/  FFMA.FTZ R2, R75, c[0x0][0x2d0], -R0 ;  /* 0x0000b4004b027a23 */ /* 0x002fcc0000010800 */
[----:B------:R1:W2:Y:S01]  /*12230*/  MUFU.EX2 R75, R2 ;  /* 0x00000002004b7308 */ /* 0x0002a20000000800 */
[----:B---3--:R-:W-:Y:S01]  /*12240*/  HMMA.16816.F32 R44, R8, R16, RZ ;  /* 0x00000010082c723c */ /* 0x008fe200000018ff */
[----:B-1----:R-:W-:-:S06]  /*12250*/  FFMA.FTZ R2, R111, c[0x0][0x2d0], -R7 ;  /* 0x0000b4006f027a23 */ /* 0x002fcc0000010807 */
[----:B------:R1:W-:Y:S01]  /*12260*/  MUFU.EX2 R248, R2 ;  /* 0x0000000200f87308 */ /* 0x0003e20000000800 */
[C---:B------:R-:W-:Y:S08]  /*12270*/  HMMA.16816.F32 R76, R8.reuse, R36, RZ ;  /* 0x00000024084c723c */ /* 0x040ff000000018ff */
[----:B------:R-:W-:Y:S01]  /*12280*/  HMMA.16816.F32 R48, R8, R40, RZ ;  /* 0x000000280830723c */ /* 0x000fe200000018ff */
[----:B-1----:R-:W-:-:S07]  /*12290*/  FFMA.FTZ R2, R130, c[0x0][0x2d0], -R7 ;  /* 0x0000b40082027a23 */ /* 0x002fce0000010807 */
[C---:B------:R-:W-:Y:S01]  /*122a0*/  HMMA.16816.F32 R20, R8.reuse, R52, RZ ;  /* 0x000000340814723c */ /* 0x040fe200000018ff */
[----:B------:R1:W-:Y:S07]  /*122b0*/  MUFU.EX2 R250, R2 ;  /* 0x0000000200fa7308 */ /* 0x0003ee0000000800 */
[C---:B------:R-:W-:Y:S08]  /*122c0*/  HMMA.16816.F32 R32, R8.reuse, R18, RZ ;  /* 0x000000120820723c */ /* 0x040ff000000018ff */
[----:B------:R-:W-:Y:S01]  /*122d0*/  HMMA.16816.F32 R28, R8, R38, RZ ;  /* 0x00000026081c723c */ /* 0x000fe200000018ff */
[----:B-1----:R-:W-:-:S07]  /*122e0*/  FFMA.FTZ R2, R132, c[0x0][0x2d0], -R7 ;  /* 0x0000b40084027a23 */ /* 0x002fce0000010807 */
[C---:B------:R-:W-:Y:S01]  /*122f0*/  HMMA.16816.F32 R24, R8.reuse, R42, RZ ;  /* 0x0000002a0818723c */ /* 0x040fe200000018ff */
[----:B------:R1:W-:Y:S07]  /*12300*/  MUFU.EX2 R252, R2 ;  /* 0x0000000200fc7308 */ /* 0x0003ee0000000800 */
[----:B------:R-:W-:Y:S01]  /*12310*/  HMMA.16816.F32 R8, R8, R54, RZ ;  /* 0x000000360808723c */ /* 0x000fe200000018ff */
[----:B-1----:R-:W-:-:S04]  /*12320*/  FFMA.FTZ R2, R133, c[0x0][0x2d0], -R7 ;  /* 0x0000b40085027a23 */ /* 0x002fc80000010807 */
[----:B------:R1:W-:Y:S01]  /*12330*/  MUFU.EX2 R68, R2 ;  /* 0x0000000200447308 */ /* 0x0003e20000000800 */
[----:B------:R-:W-:Y:S02]  /*12340*/  F2FP.PACK_AB R12, R237, R233 ;  /* 0x000000e9ed0c723e */ /* 0x000fe400000000ff */
[----:B------:R-:W-:Y:S02]  /*12350*/  F2FP.PACK_AB R13, R229, R208 ;  /* 0x000000d0e50d723e */ /* 0x000fe400000000ff */
[----:B------:R-:W-:Y:S02]  /*12360*/  F2FP.PACK_AB R14, R235, R203 ;  /* 0x000000cbeb0e723e */ /* 0x000fe400000000ff */
[----:B------:R-:W-:Y:S01]  /*12370*/  F2FP.PACK_AB R15, R232, R236 ;  /* 0x000000ece80f723e */ /* 0x000fe200000000ff */
[----:B-1----:R-:W-:-:S04]  /*12380*/  FFMA.FTZ R2, R108, c[0x0][0x2d0], -R6 ;  /* 0x0000b4006c027a23 */ /* 0x002fc80000010806 */
[----:B------:R1:W-:Y:S02]  /*12390*/  MUFU.EX2 R244, R2 ;  /* 0x0000000200f47308 */ /* 0x0003e40000000800 */
[----:B------:R-:W-:Y:S01]  /*123a0*/  HMMA.16816.F32 R124, R12, R64, R76 ;  /* 0x000000400c7c723c */ /* 0x000fe2000000184c */
[----:B-1----:R-:W-:-:S05]  /*123b0*/  FFMA.FTZ R2, R109, c[0x0][0x2d0], -R6 ;  /* 0x0000b4006d027a23 */ /* 0x002fca0000010806 */
[----:B------:R1:W3:Y:S02]  /*123c0*/  MUFU.EX2 R245, R2 ;  /* 0x0000000200f57308 */ /* 0x0002e40000000800 */
[----:B------:R-:W-:Y:S07]  /*123d0*/  HMMA.16816.F32 R76, R12, R86, R8 ;  /* 0x000000560c4c723c */ /* 0x000fee0000001808 */
[----:B------:R-:W-:Y:S02]  /*123e0*/  F2FP.PACK_AB R8, R183, R251 ;  /* 0x000000fbb708723e */ /* 0x000fe400000000ff */
[----:B------:R-:W-:-:S02]  /*123f0*/  F2FP.PACK_AB R10, R179, R182 ;  /* 0x000000b6b30a723e */ /* 0x000fc400000000ff */
[----:B------:R-:W-:Y:S01]  /*12400*/  F2FP.PACK_AB R9, R4, R151 ;  /* 0x000000970409723e */ /* 0x000fe200000000ff */
[----:B-1----:R-:W-:Y:S01]  /*12410*/  FFMA.FTZ R2, R110, c[0x0][0x2d0], -R6 ;  /* 0x0000b4006e027a23 */ /* 0x002fe20000010806 */
[----:B------:R-:W-:-:S03]  /*12420*/  F2FP.PACK_AB R11, R176, R177 ;  /* 0x000000b1b00b723e */ /* 0x000fc600000000ff */
[----:B------:R1:W-:Y:S01]  /*12430*/  MUFU.EX2 R246, R2 ;  /* 0x0000000200f67308 */ /* 0x0003e20000000800 */
[C---:B------:R-:W-:Y:S08]  /*12440*/  HMMA.16816.F32 R112, R12.reuse, R84, R20 ;  /* 0x000000540c70723c */ /* 0x040ff00000001814 */
[----:B------:R-:W-:Y:S01]  /*12450*/  HMMA.16816.F32 R92, R12, R66, R28 ;  /* 0x000000420c5c723c */ /* 0x000fe2000000181c */
[----:B-1----:R-:W-:-:S07]  /*12460*/  FFMA.FTZ R2, R131, c[0x0][0x2d0], -R6 ;  /* 0x0000b40083027a23 */ /* 0x002fce0000010806 */
[C---:B------:R-:W-:Y:S01]  /*12470*/  HMMA.16816.F32 R20, R8.reuse, R16, RZ ;  /* 0x000000100814723c */ /* 0x040fe200000018ff */
[----:B------:R1:W-:Y:S07]  /*12480*/  MUFU.EX2 R243, R2 ;  /* 0x0000000200f37308 */ /* 0x0003ee0000000800 */
[C---:B------:R-:W-:Y:S08]  /*12490*/  HMMA.16816.F32 R28, R8.reuse, R18, RZ ;  /* 0x00000012081c723c */ /* 0x040ff000000018ff */
[----:B------:R-:W-:Y:S01]  /*124a0*/  HMMA.16816.F32 R16, R8, R36, RZ ;  /* 0x000000240810723c */ /* 0x000fe200000018ff */
[----:B-1----:R-:W-:-:S04]  /*124b0*/  FFMA.FTZ R2, R102, c[0x0][0x2d0], -R5 ;  /* 0x0000b40066027a23 */ /* 0x002fc80000010805 */
[----:B------:R1:W-:Y:S03]  /*124c0*/  MUFU.EX2 R242, R2 ;  /* 0x0000000200f27308 */ /* 0x0003e60000000800 */
[----:B------:R-:W-:Y:S01]  /*124d0*/  HMMA.16816.F32 R104, R12, R60, R44 ;  /* 0x0000003c0c68723c */ /* 0x000fe2000000182c */
[----:B-1----:R-:W-:-:S04]  /*124e0*/  FFMA.FTZ R2, R103, c[0x0][0x2d0], -R5 ;  /* 0x0000b40067027a23 */ /* 0x002fc80000010805 */
[----:B------:R1:W4:Y:S03]  /*124f0*/  MUFU.EX2 R223, R2 ;  /* 0x0000000200df7308 */ /* 0x0003260000000800 */
[C---:B------:R-:W-:Y:S08]  /*12500*/  HMMA.16816.F32 R96, R12.reuse, R62, R32 ;  /* 0x0000003e0c60723c */ /* 0x040ff00000001820 */
[----:B------:R-:W-:Y:S01]  /*12510*/  HMMA.16816.F32 R44, R12, R82, R24 ;  /* 0x000000520c2c723c */ /* 0x000fe20000001818 */
[----:B-1----:R-:W-:-:S07]  /*12520*/  FFMA.FTZ R2, R129, c[0x0][0x2d0], -R5 ;  /* 0x0000b40081027a23 */ /* 0x002fce0000010805 */
[----:B------:R-:W-:Y:S01]  /*12530*/  HMMA.16816.F32 R120, R12, R80, R48 ;  /* 0x000000500c78723c */ /* 0x000fe20000001830 */
[----:B------:R1:W-:Y:S07]  /*12540*/  MUFU.EX2 R222, R2 ;  /* 0x0000000200de7308 */ /* 0x0003ee0000000800 */
[C---:B------:R-:W-:Y:S08]  /*12550*/  HMMA.16816.F32 R32, R8.reuse, R38, RZ ;  /* 0x000000260820723c */ /* 0x040ff000000018ff */
[----:B------:R-:W-:Y:S01]  /*12560*/  HMMA.16816.F32 R24, R8, R52, RZ ;  /* 0x000000340818723c */ /* 0x000fe200000018ff */
[----:B-1----:R-:W-:-:S04]  /*12570*/  FFMA.FTZ R2, R134, c[0x0][0x2d0], -R5 ;  /* 0x0000b40086027a23 */ /* 0x002fc80000010805 */
[----:B------:R1:W1:Y:S03]  /*12580*/  MUFU.EX2 R221, R2 ;  /* 0x0000000200dd7308 */ /* 0x0002660000000800 */
[C---:B------:R-:W-:Y:S08]  /*12590*/  HMMA.16816.F32 R12, R8.reuse, R40, RZ ;  /* 0x00000028080c723c */ /* 0x040ff000000018ff */
[C---:B------:R-:W-:Y:S08]  /*125a0*/  HMMA.16816.F32 R36, R8.reuse, R42, RZ ;  /* 0x0000002a0824723c */ /* 0x040ff000000018ff */
[----:B------:R-:W-:Y:S01]  /*125b0*/  HMMA.16816.F32 R52, R8, R54, RZ ;  /* 0x000000360834723c */ /* 0x000fe200000018ff */
[----:B-1----:R-:W-:-:S06]  /*125c0*/  FFMA.FTZ R2, R88, c[0x0][0x2d0], -R0 ;  /* 0x0000b40058027a23 */ /* 0x002fcc0000010800 */
[----:B------:R-:W-:Y:S02]  /*125d0*/  F2FP.PACK_AB R8, R191, R192 ;  /* 0x000000c0bf08723e */ /* 0x000fe400000000ff */
[----:B------:R-:W-:Y:S02]  /*125e0*/  F2FP.PACK_AB R9, R180, R181 ;  /* 0x000000b5b409723e */ /* 0x000fe400000000ff */
[----:B------:R-:W-:Y:S02]  /*125f0*/  F2FP.PACK_AB R10, R195, R206 ;  /* 0x000000cec30a723e */ /* 0x000fe400000000ff */
[----:B--2---:R-:W-:Y:S01]  /*12600*/  F2FP.PACK_AB R11, R75, R160 ;  /* 0x000000a04b0b723e */ /* 0x004fe200000000ff */
[----:B------:R1:W-:Y:S06]  /*12610*/  MUFU.EX2 R219, R2 ;  /* 0x0000000200db7308 */ /* 0x0003ec0000000800 */
[----:B------:R-:W-:Y:S01]  /*12620*/  HMMA.16816.F32 R56, R8, R64, R16 ;  /* 0x000000400838723c */ /* 0x000fe20000001810 */
[----:B------:R-:W2:Y:S01]  /*12630*/  LDSM.16.MT88.4 R16, [R227+0x1100] ;  /* 0x00110000e310783b */ /* 0x000ea20000004200 */
[----:B-1----:R-:W-:-:S04]  /*12640*/  FFMA.FTZ R2, R89, c[0x0][0x2d0], -R0 ;  /* 0x0000b40059027a23 */ /* 0x002fc80000010800 */
[----:B------:R1:W1:Y:S01]  /*12650*/  MUFU.EX2 R220, R2 ;  /* 0x0000000200dc7308 */ /* 0x0002620000000800 */
[----:B------:R-:W-:Y:S02]  /*12660*/  IMAD.MOV.U32 R69, RZ, RZ, R213 ;  /* 0x000000ffff457224 */ /* 0x000fe400078e00d5 */
[----:B-1----:R-:W-:-:S05]  /*12670*/  FFMA.FTZ R2, R90, c[0x0][0x2d0], -R0 ;  /* 0x0000b4005a027a23 */ /* 0x002fca0000010800 */
[----:B------:R1:W-:Y:S02]  /*12680*/  MUFU.EX2 R218, R2 ;  /* 0x0000000200da7308 */ /* 0x0003e40000000800 */
[----:B-1----:R-:W-:-:S06]  /*12690*/  FFMA.FTZ R2, R91, c[0x0][0x2d0], -R0 ;  /* 0x0000b4005b027a23 */ /* 0x002fcc0000010800 */
[----:B------:R1:W1:Y:S02]  /*126a0*/  MUFU.EX2 R217, R2 ;  /* 0x0000000200d97308 */ /* 0x0002640000000800 */
[----:B-1----:R-:W-:-:S06]  /*126b0*/  FFMA.FTZ R2, R147, c[0x0][0x2d0], -R7 ;  /* 0x0000b40093027a23 */ /* 0x002fcc0000010807 */
[----:B------:R1:W-:Y:S01]  /*126c0*/  MUFU.EX2 R213, R2 ;  /* 0x0000000200d57308 */ /* 0x0003e20000000800 */
[----:B------:R-:W-:Y:S01]  /*126d0*/  HMMA.16816.F32 R40, R8, R60, R20 ;  /* 0x0000003c0828723c */ /* 0x000fe20000001814 */
[----:B------:R-:W-:Y:S01]  /*126e0*/  MOV R129, R210 ;  /* 0x000000d200817202 */ /* 0x000fe20000000f00 */
[----:B------:R-:W-:Y:S01]  /*126f0*/  IMAD.MOV.U32 R132, RZ, RZ, R212 ;  /* 0x000000ffff847224 */ /* 0x000fe200078e00d4 */
[----:B------:R-:W2:Y:S01]  /*12700*/  LDSM.16.MT88.4 R20, [R224+0x1100] ;  /* 0x00110000e014783b */ /* 0x000ea20000004200 */
[----:B-1----:R-:W-:-:S04]  /*12710*/  FFMA.FTZ R2, R148, c[0x0][0x2d0], -R7 ;  /* 0x0000b40094027a23 */ /* 0x002fc80000010807 */
[----:B------:R1:W-:Y:S01]  /*12720*/  MUFU.EX2 R214, R2 ;  /* 0x0000000200d67308 */ /* 0x0003e20000000800 */
[----:B------:R-:W-:Y:S01]  /*12730*/  HMMA.16816.F32 R48, R8, R80, R12 ;  /* 0x000000500830723c */ /* 0x000fe2000000180c */
[----:B------:R-:W-:Y:S01]  /*12740*/  IMAD.MOV.U32 R131, RZ, RZ, R209 ;  /* 0x000000ffff837224 */ /* 0x000fe200078e00d1 */
[----:B------:R-:W2:Y:S01]  /*12750*/  LDSM.16.MT88.4 R12, [R225+0x1100] ;  /* 0x00110000e10c783b */ /* 0x000ea20000004200 */
[----:B-1----:R-:W-:-:S04]  /*12760*/  FFMA.FTZ R2, R149, c[0x0][0x2d0], -R7 ;  /* 0x0000b40095027a23 */ /* 0x002fc80000010807 */
[----:B------:R1:W-:Y:S01]  /*12770*/  MUFU.EX2 R215, R2 ;  /* 0x0000000200d77308 */ /* 0x0003e20000000800 */
[C---:B------:R-:W-:Y:S01]  /*12780*/  HMMA.16816.F32 R108, R8.reuse, R84, R24 ;  /* 0x00000054086c723c */ /* 0x040fe20000001818 */
[----:B------:R-:W-:Y:S01]  /*12790*/  IMAD.MOV.U32 R130, RZ, RZ, R208 ;  /* 0x000000ffff827224 */ /* 0x000fe200078e00d0 */
[----:B------:R-:W2:Y:S06]  /*127a0*/  LDSM.16.MT88.4 R24, [R226+0x1100] ;  /* 0x00110000e218783b */ /* 0x000eac0000004200 */
[----:B------:R-:W-:Y:S01]  /*127b0*/  HMMA.16816.F32 R28, R8, R62, R28 ;  /* 0x0000003e081c723c */ /* 0x000fe2000000181c */
[----:B-1----:R-:W-:-:S07]  /*127c0*/  FFMA.FTZ R2, R150, c[0x0][0x2d0], -R7 ;  /* 0x0000b40096027a23 */ /* 0x002fce0000010807 */
[C---:B------:R-:W-:Y:S01]  /*127d0*/  HMMA.16816.F32 R32, R8.reuse, R66, R32 ;  /* 0x000000420820723c */ /* 0x040fe20000001820 */
[----:B------:R1:W-:Y:S07]  /*127e0*/  MUFU.EX2 R216, R2 ;  /* 0x0000000200d87308 */ /* 0x0003ee0000000800 */
[C---:B------:R-:W-:Y:S08]  /*127f0*/  HMMA.16816.F32 R36, R8.reuse, R82, R36 ;  /* 0x000000520824723c */ /* 0x040ff00000001824 */
[----:B------:R-:W-:Y:S01]  /*12800*/  HMMA.16816.F32 R52, R8, R86, R52 ;  /* 0x000000560834723c */ /* 0x000fe20000001834 */
[----:B-1----:R-:W-:-:S06]  /*12810*/  FFMA.FTZ R2, R139, c[0x0][0x2d0], -R6 ;  /* 0x0000b4008b027a23 */ /* 0x002fcc0000010806 */
[----:B---3--:R-:W-:Y:S02]  /*12820*/  F2FP.PACK_AB R8, R245, R244 ;  /* 0x000000f4f508723e */ /* 0x008fe400000000ff */
[----:B----4-:R-:W-:Y:S02]  /*12830*/  F2FP.PACK_AB R9, R223, R242 ;  /* 0x000000f2df09723e */ /* 0x010fe400000000ff */
[----:B------:R-:W-:Y:S02]  /*12840*/  F2FP.PACK_AB R10, R243, R246 ;  /* 0x000000f6f30a723e */ /* 0x000fe400000000ff */
[----:B------:R-:W-:Y:S01]  /*12850*/  F2FP.PACK_AB R11, R221, R222 ;  /* 0x000000dedd0b723e */ /* 0x000fe200000000ff */
[----:B------:R1:W-:Y:S06]  /*12860*/  MUFU.EX2 R210, R2 ;  /* 0x0000000200d27308 */ /* 0x0003ec0000000800 */
[----:B--2---:R-:W-:Y:S07]  /*12870*/  HMMA.16816.F32 R100, R8, R16, R124 ;  /* 0x000000100864723c */ /* 0x004fee000000187c */
[----:B------:R-:W-:-:S02]  /*12880*/  IMAD.MOV.U32 R127, RZ, RZ, R211 ;  /* 0x000000ffff7f7224 */ /* 0x000fc400078e00d3 */
[----:B-1----:R-:W-:-:S04]  /*12890*/  FFMA.FTZ R2, R143, c[0x0][0x2d0], -R6 ;  /* 0x0000b4008f027a23 */ /* 0x002fc80000010806 */
[----:B------:R1:W2:Y:S02]  /*128a0*/  MUFU.EX2 R211, R2 ;  /* 0x0000000200d37308 */ /* 0x0002a40000000800 */
[----:B-1----:R-:W-:-:S06]  /*128b0*/  FFMA.FTZ R2, R142, c[0x0][0x2d0], -R6 ;  /* 0x0000b4008e027a23 */ /* 0x002fcc0000010806 */
[----:B------:R1:W-:Y:S01]  /*128c0*/  MUFU.EX2 R212, R2 ;  /* 0x0000000200d47308 */ /* 0x0003e20000000800 */
[----:B------:R-:W-:Y:S02]  /*128d0*/  IMAD.MOV.U32 R3, RZ, RZ, R207 ;  /* 0x000000ffff037224 */ /* 0x000fe400078e00cf */
[----:B-1----:R-:W-:-:S05]  /*128e0*/  FFMA.FTZ R2, R145, c[0x0][0x2d0], -R6 ;  /* 0x0000b40091027a23 */ /* 0x002fca0000010806 */
[----:B------:R1:W-:Y:S01]  /*128f0*/  MUFU.EX2 R209, R2 ;  /* 0x0000000200d17308 */ /* 0x0003e20000000800 */
[----:B------:R-:W-:Y:S01]  /*12900*/  MOV R126, R206 ;  /* 0x000000ce007e7202 */ /* 0x000fe20000000f00 */
[----:B-1----:R-:W-:-:S06]  /*12910*/  FFMA.FTZ R2, R135, c[0x0][0x2d0], -R5 ;  /* 0x0000b40087027a23 */ /* 0x002fcc0000010805 */
[----:B------:R1:W-:Y:S02]  /*12920*/  MUFU.EX2 R208, R2 ;  /* 0x0000000200d07308 */ /* 0x0003e40000000800 */
[----:B-1----:R-:W-:-:S06]  /*12930*/  FFMA.FTZ R2, R141, c[0x0][0x2d0], -R5 ;  /* 0x0000b4008d027a23 */ /* 0x002fcc0000010805 */
[----:B------:R1:W3:Y:S01]  /*12940*/  MUFU.EX2 R207, R2 ;  /* 0x0000000200cf7308 */ /* 0x0002e20000000800 */
[----:B------:R-:W-:Y:S02]  /*12950*/  IMAD.MOV.U32 R135, RZ, RZ, R203 ;  /* 0x000000ffff877224 */ /* 0x000fe400078e00cb */
[----:B-1----:R-:W-:-:S05]  /*12960*/  FFMA.FTZ R2, R146, c[0x0][0x2d0], -R5 ;  /* 0x0000b40092027a23 */ /* 0x002fca0000010805 */
[----:B------:R1:W-:Y:S01]  /*12970*/  MUFU.EX2 R206, R2 ;  /* 0x0000000200ce7308 */ /* 0x0003e20000000800 */
[----:B------:R-:W-:Y:S02]  /*12980*/  IMAD.MOV.U32 R146, RZ, RZ, R205 ;  /* 0x000000ffff927224 */ /* 0x000fe400078e00cd */
[----:B------:R-:W-:Y:S02]  /*12990*/  IMAD.MOV.U32 R143, RZ, RZ, R204 ;  /* 0x000000ffff8f7224 */ /* 0x000fe400078e00cc */
[----:B-1----:R-:W-:-:S04]  /*129a0*/  FFMA.FTZ R2, R144, c[0x0][0x2d0], -R5 ;  /* 0x0000b40090027a23 */ /* 0x002fc80000010805 */
[----:B------:R1:W4:Y:S02]  /*129b0*/  MUFU.EX2 R205, R2 ;  /* 0x0000000200cd7308 */ /* 0x0003240000000800 */
[----:B-1----:R-:W-:-:S06]  /*129c0*/  FFMA.FTZ R2, R117, c[0x0][0x2d0], -R0 ;  /* 0x0000b40075027a23 */ /* 0x002fcc0000010800 */
[----:B------:R1:W-:Y:S01]  /*129d0*/  MUFU.EX2 R203, R2 ;  /* 0x0000000200cb7308 */ /* 0x0003e20000000800 */
[----:B------:R-:W-:Y:S01]  /*129e0*/  MOV R117, R202 ;  /* 0x000000ca00757202 */ /* 0x000fe20000000f00 */
[----:B------:R-:W-:Y:S02]  /*129f0*/  IMAD.MOV.U32 R70, RZ, RZ, R201 ;  /* 0x000000ffff467224 */ /* 0x000fe400078e00c9 */
[----:B-1----:R-:W-:-:S04]  /*12a00*/  FFMA.FTZ R2, R118, c[0x0][0x2d0], -R0 ;  /* 0x0000b40076027a23 */ /* 0x002fc80000010800 */
[----:B------:R1:W1:Y:S01]  /*12a10*/  MUFU.EX2 R204, R2 ;  /* 0x0000000200cc7308 */ /* 0x0002620000000800 */
[----:B------:R-:W-:Y:S01]  /*12a20*/  MOV R118, R194 ;  /* 0x000000c200767202 */ /* 0x000fe20000000f00 */
[----:B-1----:R-:W-:-:S06]  /*12a30*/  FFMA.FTZ R2, R116, c[0x0][0x2d0], -R0 ;  /* 0x0000b40074027a23 */ /* 0x002fcc0000010800 */
[----:B------:R1:W-:Y:S01]  /*12a40*/  MUFU.EX2 R202, R2 ;  /* 0x0000000200ca7308 */ /* 0x0003e20000000800 */
[----:B------:R-:W-:Y:S01]  /*12a50*/  HMMA.16816.F32 R104, R8, R20, R104 ;  /* 0x000000140868723c */ /* 0x000fe20000001868 */
[----:B------:R-:W-:Y:S02]  /*12a60*/  IMAD.MOV.U32 R148, RZ, RZ, R197 ;  /* 0x000000ffff947224 */ /* 0x000fe400078e00c5 */
[----:B-1----:R-:W-:-:S04]  /*12a70*/  FFMA.FTZ R2, R128, c[0x0][0x2d0], -R0 ;  /* 0x0000b40080027a23 */ /* 0x002fc80000010800 */
[----:B------:R1:W1:Y:S01]  /*12a80*/  MUFU.EX2 R201, R2 ;  /* 0x0000000200c97308 */ /* 0x0002620000000800 */
[C---:B------:R-:W-:Y:S08]  /*12a90*/  HMMA.16816.F32 R88, R8.reuse, R12, R120 ;  /* 0x0000000c0858723c */ /* 0x040ff00000001878 */
[----:B------:R-:W-:Y:S01]  /*12aa0*/  HMMA.16816.F32 R80, R8, R24, R112 ;  /* 0x000000180850723c */ /* 0x000fe20000001870 */
[----:B-1----:R-:W-:-:S07]  /*12ab0*/  FFMA.FTZ R2, R172, c[0x0][0x2d0], -R7 ;  /* 0x0000b400ac027a23 */ /* 0x002fce0000010807 */
[C---:B------:R-:W-:Y:S01]  /*12ac0*/  HMMA.16816.F32 R96, R8.reuse, R22, R96 ;  /* 0x000000160860723c */ /* 0x040fe20000001860 */
[----:B------:R1:W-:Y:S07]  /*12ad0*/  MUFU.EX2 R194, R2 ;  /* 0x0000000200c27308 */ /* 0x0003ee0000000800 */
[C---:B------:R-:W-:Y:S08]  /*12ae0*/  HMMA.16816.F32 R92, R8.reuse, R18, R92 ;  /* 0x00000012085c723c */ /* 0x040ff0000000185c */
[----:B------:R-:W-:Y:S01]  /*12af0*/  HMMA.16816.F32 R84, R8, R14, R44 ;  /* 0x0000000e0854723c */ /* 0x000fe2000000182c */
[----:B-1----:R-:W-:-:S07]  /*12b00*/  FFMA.FTZ R2, R173, c[0x0][0x2d0], -R7 ;  /* 0x0000b400ad027a23 */ /* 0x002fce0000010807 */
[----:B------:R-:W-:Y:S01]  /*12b10*/  HMMA.16816.F32 R76, R8, R26, R76 ;  /* 0x0000001a084c723c */ /* 0x000fe2000000184c */
[----:B------:R1:W-:Y:S06]  /*12b20*/  MUFU.EX2 R197, R2 ;  /* 0x0000000200c57308 */ /* 0x0003ec0000000800 */
[----:B------:R-:W-:Y:S02]  /*12b30*/  F2FP.PACK_AB R8, R250, R248 ;  /* 0x000000f8fa08723e */ /* 0x000fe400000000ff */
[----:B------:R-:W-:Y:S02]  /*12b40*/  F2FP.PACK_AB R9, R220, R219 ;  /* 0x000000dbdc09723e */ /* 0x000fe400000000ff */
[----:B------:R-:W-:-:S02]  /*12b50*/  F2FP.PACK_AB R10, R68, R252 ;  /* 0x000000fc440a723e */ /* 0x000fc400000000ff */
[----:B------:R-:W-:Y:S01]  /*12b60*/  F2FP.PACK_AB R11, R217, R218 ;  /* 0x000000dad90b723e */ /* 0x000fe200000000ff */
[----:B------:R-:W-:Y:S02]  /*12b70*/  IMAD.MOV.U32 R133, RZ, RZ, R199 ;  /* 0x000000ffff857224 */ /* 0x000fe400078e00c7 */
[----:B-1----:R-:W-:-:S04]  /*12b80*/  FFMA.FTZ R2, R174, c[0x0][0x2d0], -R7 ;  /* 0x0000b400ae027a23 */ /* 0x002fc80000010807 */
[----:B------:R-:W-:Y:S01]  /*12b90*/  HMMA.16816.F32 R64, R8, R20, R40 ;  /* 0x000000140840723c */ /* 0x000fe20000001828 */
[----:B------:R1:W-:Y:S01]  /*12ba0*/  MUFU.EX2 R199, R2 ;  /* 0x0000000200c77308 */ /* 0x0003e20000000800 */
[----:B------:R-:W-:-:S06]  /*12bb0*/  IMAD.MOV.U32 R139, RZ, RZ, R200 ;  /* 0x000000ffff8b7224 */ /* 0x000fcc00078e00c8 */
[C---:B------:R-:W-:Y:S01]  /*12bc0*/  HMMA.16816.F32 R60, R8.reuse, R22, R28 ;  /* 0x00000016083c723c */ /* 0x040fe2000000181c */
[----:B------:R-:W2:Y:S04]  /*12bd0*/  LDSM.16.MT88.4 R20, [R224+0x1900] ;  /* 0x00190000e014783b */ /* 0x000ea80000004200 */
[----:B------:R-:W-:Y:S03]  /*12be0*/  LDSM.16.MT88.4 R28, [R226+0x1900] ;  /* 0x00190000e21c783b */ /* 0x000fe60000004200 */
[----:B------:R-:W-:Y:S01]  /*12bf0*/  HMMA.16816.F32 R56, R8, R16, R56 ;  /* 0x000000100838723c */ /* 0x000fe20000001838 */
[----:B-1----:R-:W-:-:S07]  /*12c00*/  FFMA.FTZ R2, R175, c[0x0][0x2d0], -R7 ;  /* 0x0000b400af027a23 */ /* 0x002fce0000010807 */
[C---:B------:R-:W-:Y:S01]  /*12c10*/  HMMA.16816.F32 R44, R8.reuse, R18, R32 ;  /* 0x00000012082c723c */ /* 0x040fe20000001820 */
[----:B------:R-:W1:Y:S01]  /*12c20*/  LDSM.16.MT88.4 R16, [R227+0x1900] ;  /* 0x00190000e310783b */ /* 0x000e620000004200 */
[----:B------:R3:W-:Y:S06]  /*12c30*/  MUFU.EX2 R200, R2 ;  /* 0x0000000200c87308 */ /* 0x0007ec0000000800 */
[C---:B------:R-:W-:Y:S08]  /*12c40*/  HMMA.16816.F32 R40, R8.reuse, R12, R48 ;  /* 0x0000000c0828723c */ /* 0x040ff00000001830 */
[----:B------:R-:W-:Y:S01]  /*12c50*/  HMMA.16816.F32 R32, R8, R14, R36 ;  /* 0x0000000e0820723c */ /* 0x000fe20000001824 */
[----:B------:R-:W1:Y:S01]  /*12c60*/  LDSM.16.MT88.4 R12, [R225+0x1900] ;  /* 0x00190000e10c783b */ /* 0x000e620000004200 */
[----:B---3--:R-:W-:-:S02]  /*12c70*/  FFMA.FTZ R2, R165, c[0x0][0x2d0], -R6 ;  /* 0x0000b400a5027a23 */ /* 0x008fc40000010806 */
[----:B------:R-:W-:Y:S02]  /*12c80*/  IMAD.MOV.U32 R142, RZ, RZ, R193 ;  /* 0x000000ffff8e7224 */ /* 0x000fe400078e00c1 */
[----:B------:R3:W-:Y:S01]  /*12c90*/  MUFU.EX2 R193, R2 ;  /* 0x0000000200c17308 */ /* 0x0007e20000000800 */
[----:B------:R-:W-:Y:S01]  /*12ca0*/  IMAD.MOV.U32 R149, RZ, RZ, R196 ;  /* 0x000000ffff957224 */ /* 0x000fe200078e00c4 */
[----:B------:R-:W-:Y:S01]  /*12cb0*/  MOV R134, R198 ;  /* 0x000000c600867202 */ /* 0x000fe20000000f00 */
[----:B------:R-:W-:Y:S02]  /*12cc0*/  IMAD.MOV.U32 R150, RZ, RZ, R195 ;  /* 0x000000ffff967224 */ /* 0x000fe400078e00c3 */
[----:B---3--:R-:W-:-:S04]  /*12cd0*/  FFMA.FTZ R2, R166, c[0x0][0x2d0], -R6 ;  /* 0x0000b400a6027a23 */ /* 0x008fc80000010806 */
[----:B------:R3:W1:Y:S01]  /*12ce0*/  MUFU.EX2 R196, R2 ;  /* 0x0000000200c47308 */ /* 0x0006620000000800 */
[----:B------:R-:W-:Y:S01]  /*12cf0*/  MOV R124, R192 ;  /* 0x000000c0007c7202 */ /* 0x000fe20000000f00 */
[----:B---3--:R-:W-:-:S06]  /*12d00*/  FFMA.FTZ R2, R167, c[0x0][0x2d0], -R6 ;  /* 0x0000b400a7027a23 */ /* 0x008fcc0000010806 */
[----:B------:R3:W-:Y:S01]  /*12d10*/  MUFU.EX2 R198, R2 ;  /* 0x0000000200c67308 */ /* 0x0007e20000000800 */
[----:B------:R-:W-:Y:S01]  /*12d20*/  HMMA.16816.F32 R48, R8, R24, R108 ;  /* 0x000000180830723c */ /* 0x000fe2000000186c */
[----:B------:R-:W-:Y:S02]  /*12d30*/  IMAD.MOV.U32 R125, RZ, RZ, R191 ;  /* 0x000000ffff7d7224 */ /* 0x000fe400078e00bf */
[----:B---3--:R-:W-:-:S04]  /*12d40*/  FFMA.FTZ R2, R171, c[0x0][0x2d0], -R6 ;  /* 0x0000b400ab027a23 */ /* 0x008fc80000010806 */
[----:B------:R3:W-:Y:S01]  /*12d50*/  MUFU.EX2 R195, R2 ;  /* 0x0000000200c37308 */ /* 0x0007e20000000800 */
[----:B------:R-:W-:Y:S01]  /*12d60*/  HMMA.16816.F32 R52, R8, R26, R52 ;  /* 0x0000001a0834723c */ /* 0x000fe20000001834 */
[----:B------:R-:W-:Y:S01]  /*12d70*/  IMAD.MOV.U32 R147, RZ, RZ, R68 ;  /* 0x000000ffff937224 */ /* 0x000fe200078e0044 */
[----:B------:R-:W1:Y:S05]  /*12d80*/  LDSM.16.MT88.4 R24, [R224+0x2100] ;  /* 0x00210000e018783b */ /* 0x000e6a0000004200 */
[----:B--2---:R-:W-:Y:S01]  /*12d90*/  F2FP.PACK_AB R8, R211, R210 ;  /* 0x000000d2d308723e */ /* 0x004fe200000000ff */
[----:B---3--:R-:W-:Y:S01]  /*12da0*/  FFMA.FTZ R2, R153, c[0x0][0x2d0], -R5 ;  /* 0x0000b40099027a23 */ /* 0x008fe20000010805 */
[----:B------:R-:W-:-:S03]  /*12db0*/  F2FP.PACK_AB R9, R207, R208 ;  /* 0x000000d0cf09723e */ /* 0x000fc600000000ff */
[----:B------:R2:W-:Y:S01]  /*12dc0*/  MUFU.EX2 R192, R2 ;  /* 0x0000000200c07308 */ /* 0x0005e20000000800 */
[----:B------:R-:W-:Y:S02]  /*12dd0*/  F2FP.PACK_AB R10, R209, R212 ;  /* 0x000000d4d10a723e */ /* 0x000fe400000000ff */
[----:B----4-:R-:W-:Y:S01]  /*12de0*/  F2FP.PACK_AB R11, R205, R206 ;  /* 0x000000cecd0b723e */ /* 0x010fe200000000ff */
[----:B------:R-:W-:Y:S02]  /*12df0*/  IMAD.MOV.U32 R68, RZ, RZ, R190 ;  /* 0x000000ffff447224 */ /* 0x000fe400078e00be */
[----:B------:R-:W-:Y:S02]  /*12e00*/  IMAD.MOV.U32 R144, RZ, RZ, R160 ;  /* 0x000000ffff907224 */ /* 0x000fe400078e00a0 */
[----:B--2---:R-:W-:-:S04]  /*12e10*/  FFMA.FTZ R2, R155, c[0x0][0x2d0], -R5 ;  /* 0x0000b4009b027a23 */ /* 0x004fc80000010805 */
[----:B------:R2:W3:Y:S01]  /*12e20*/  MUFU.EX2 R191, R2 ;  /* 0x0000000200bf7308 */ /* 0x0004e20000000800 */
[----:B------:R-:W-:Y:S01]  /*12e30*/  HMMA.16816.F32 R120, R8, R20, R104 ;  /* 0x000000140878723c */ /* 0x000fe20000001868 */
[----:B------:R-:W-:-:S07]  /*12e40*/  IMAD.MOV.U32 R128, RZ, RZ, R189 ;  /* 0x000000ffff807224 */ /* 0x000fce00078e00bd */
[----:B------:R-:W-:Y:S01]  /*12e50*/  HMMA.16816.F32 R112, R8, R22, R96 ;  /* 0x000000160870723c */ /* 0x000fe20000001860 */
[----:B--2---:R-:W-:-:S07]  /*12e60*/  FFMA.FTZ R2, R154, c[0x0][0x2d0], -R5 ;  /* 0x0000b4009a027a23 */ /* 0x004fce0000010805 */
[C---:B-1----:R-:W-:Y:S01]  /*12e70*/  HMMA.16816.F32 R108, R8.reuse, R16, R100 ;  /* 0x00000010086c723c */ /* 0x042fe20000001864 */
[----:B------:R1:W-:Y:S07]  /*12e80*/  MUFU.EX2 R190, R2 ;  /* 0x0000000200be7308 */ /* 0x0003ee0000000800 */
        /* <DEDUP_REMOVED lines=8> */
[----:B-1----:R-:W-:-:S06]  /*12f10*/  FFMA.FTZ R2, R137, c[0x0][0x2d0], -R0 ;  /* 0x0000b40089027a23 */ /* 0x002fcc0000010800 */
[----:B------:R-:W-:Y:S02]  /*12f20*/  F2FP.PACK_AB R8, R214, R213 ;  /* 0x000000d5d608723e */ /* 0x000fe400000000ff */
[----:B------:R-:W-:Y:S02]  /*12f30*/  F2FP.PACK_AB R9, R204, R203 ;  /* 0x000000cbcc09723e */ /* 0x000fe400000000ff */
[----:B------:R-:W-:Y:S02]  /*12f40*/  F2FP.PACK_AB R10, R216, R215 ;  /* 0x000000d7d80a723e */ /* 0x000fe400000000ff */
[----:B------:R-:W-:Y:S01]  /*12f50*/  F2FP.PACK_AB R11, R201, R202 ;  /* 0x000000cac90b723e */ /* 0x000fe200000000ff */
[----:B------:R1:W-:Y:S01]  /*12f60*/  MUFU.EX2 R185, R2 ;  /* 0x0000000200b97308 */ /* 0x0003e20000000800 */
[----:B------:R-:W-:-:S05]  /*12f70*/  MOV R145, R188 ;  /* 0x000000bc00917202 */ /* 0x000fca0000000f00 */
[C---:B------:R-:W-:Y:S08]  /*12f80*/  HMMA.16816.F32 R88, R8.reuse, R20, R64 ;  /* 0x000000140858723c */ /* 0x040ff00000001840 */
[----:B------:R-:W-:Y:S01]  /*12f90*/  HMMA.16816.F32 R64, R8, R16, R56 ;  /* 0x000000100840723c */ /* 0x000fe20000001838 */
[----:B-1----:R-:W-:-:S07]  /*12fa0*/  FFMA.FTZ R2, R136, c[0x0][0x2d0], -R0 ;  /* 0x0000b40088027a23 */ /* 0x002fce0000010800 */
[C---:B------:R-:W-:Y:S01]  /*12fb0*/  HMMA.16816.F32 R44, R8.reuse, R18, R44 ;  /* 0x00000012082c723c */ /* 0x040fe2000000182c */
[----:B------:R-:W1:Y:S01]  /*12fc0*/  LDSM.16.MT88.4 R16, [R225+0x2100] ;  /* 0x00210000e110783b */ /* 0x000e620000004200 */
[----:B------:R4:W1:Y:S06]  /*12fd0*/  MUFU.EX2 R188, R2 ;  /* 0x0000000200bc7308 */ /* 0x00086c0000000800 */
[C---:B------:R-:W-:Y:S01]  /*12fe0*/  HMMA.16816.F32 R80, R8.reuse, R22, R60 ;  /* 0x000000160850723c */ /* 0x040fe2000000183c */
[----:B------:R-:W1:Y:S07]  /*12ff0*/  LDSM.16.MT88.4 R20, [R227+0x2100] ;  /* 0x00210000e314783b */ /* 0x000e6e0000004200 */
[----:B------:R-:W-:Y:S01]  /*13000*/  HMMA.16816.F32 R40, R8, R12, R40 ;  /* 0x0000000c0828723c */ /* 0x000fe20000001828 */
[----:B----4-:R-:W-:-:S07]  /*13010*/  FFMA.FTZ R2, R138, c[0x0][0x2d0], -R0 ;  /* 0x0000b4008a027a23 */ /* 0x010fce0000010800 */
[----:B------:R-:W-:Y:S01]  /*13020*/  HMMA.16816.F32 R36, R8, R14, R32 ;  /* 0x0000000e0824723c */ /* 0x000fe20000001820 */
[----:B------:R-:W4:Y:S01]  /*13030*/  LDSM.16.MT88.4 R12, [R226+0x2100] ;  /* 0x00210000e20c783b */ /* 0x000f220000004200 */
[----:B------:R-:W-:Y:S02]  /*13040*/  IMAD.MOV.U32 R172, RZ, RZ, R187 ;  /* 0x000000ffffac7224 */ /* 0x000fe400078e00bb */
[----:B------:R2:W-:Y:S01]  /*13050*/  MUFU.EX2 R187, R2 ;  /* 0x0000000200bb7308 */ /* 0x0005e20000000800 */
[----:B------:R-:W-:Y:S02]  /*13060*/  IMAD.MOV.U32 R141, RZ, RZ, R186 ;  /* 0x000000ffff8d7224 */ /* 0x000fe400078e00ba */
[----:B------:R-:W-:Y:S01]  /*13070*/  MOV R174, R172 ;  /* 0x000000ac00ae7202 */ /* 0x000fe20000000f00 */
[----:B------:R-:W-:Y:S02]  /*13080*/  IMAD.MOV.U32 R172, RZ, RZ, R118 ;  /* 0x000000ffffac7224 */ /* 0x000fe400078e0076 */
[----:B--2---:R-:W-:-:S04]  /*13090*/  FFMA.FTZ R2, R140, c[0x0][0x2d0], -R0 ;  /* 0x0000b4008c027a23 */ /* 0x004fc80000010800 */
[----:B------:R2:W1:Y:S01]  /*130a0*/  MUFU.EX2 R186, R2 ;  /* 0x0000000200ba7308 */ /* 0x0004620000000800 */
[----:B------:R-:W-:Y:S01]  /*130b0*/  MOV R118, R144 ;  /* 0x0000009000767202 */ /* 0x000fe20000000f00 */
[----:B------:R-:W-:Y:S01]  /*130c0*/  HMMA.16816.F32 R32, R8, R28, R48 ;  /* 0x0000001c0820723c */ /* 0x000fe20000001830 */
[----:B--2---:R-:W-:-:S05]  /*130d0*/  FFMA.FTZ R2, R184, c[0x0][0x2d0], -R6 ;  /* 0x0000b400b8027a23 */ /* 0x004fca0000010806 */
[----:B------:R2:W-:Y:S02]  /*130e0*/  MUFU.EX2 R116, R2 ;  /* 0x0000000200747308 */ /* 0x0005e40000000800 */
[----:B------:R-:W-:Y:S01]  /*130f0*/  HMMA.16816.F32 R28, R8, R30, R52 ;  /* 0x0000001e081c723c */ /* 0x000fe20000001834 */
[----:B--2---:R-:W-:Y:S02]  /*13100*/  FFMA.FTZ R2, R173, c[0x0][0x2d0], -R6 ;  /* 0x0000b400ad027a23 */ /* 0x004fe40000010806 */
[----:B------:R-:W-:Y:S02]  /*13110*/  IMAD.MOV.U32 R173, RZ, RZ, R128 ;  /* 0x000000ffffad7224 */ /* 0x000fe400078e0080 */
[----:B------:R-:W-:Y:S02]  /*13120*/  IMAD.MOV.U32 R128, RZ, RZ, R117 ;  /* 0x000000ffff807224 */ /* 0x000fe400078e0075 */
[----:B------:R2:W1:Y:S01]  /*13130*/  MUFU.EX2 R117, R2 ;  /* 0x0000000200757308 */ /* 0x0004620000000800 */
[----:B------:R-:W-:-:S02]  /*13140*/  IMAD.MOV.U32 R175, RZ, RZ, R173 ;  /* 0x000000ffffaf7224 */ /* 0x000fc400078e00ad */
[----:B------:R-:W-:Y:S01]  /*13150*/  MOV R173, R128 ;  /* 0x0000008000ad7202 */ /* 0x000fe20000000f00 */
[----:B------:R-:W-:Y:S01]  /*13160*/  IMAD.MOV.U32 R128, RZ, RZ, R118 ;  /* 0x000000ffff807224 */ /* 0x000fe200078e0076 */
[----:B------:R-:W-:Y:S02]  /*13170*/  F2FP.PACK_AB R8, R196, R193 ;  /* 0x000000c1c408723e */ /* 0x000fe400000000ff */
[----:B---3--:R-:W-:Y:S02]  /*13180*/  F2FP.PACK_AB R9, R191, R192 ;  /* 0x000000c0bf09723e */ /* 0x008fe400000000ff */
[----:B------:R-:W-:Y:S01]  /*13190*/  F2FP.PACK_AB R10, R195, R198 ;  /* 0x000000c6c30a723e */ /* 0x000fe200000000ff */
[----:B--2---:R-:W-:Y:S01]  /*131a0*/  FFMA.FTZ R2, R174, c[0x0][0x2d0], -R6 ;  /* 0x0000b400ae027a23 */ /* 0x004fe20000010806 */
[----:B------:R-:W-:-:S03]  /*131b0*/  F2FP.PACK_AB R11, R189, R190 ;  /* 0x000000bebd0b723e */ /* 0x000fc600000000ff */
[----:B------:R2:W-:Y:S01]  /*131c0*/  MUFU.EX2 R118, R2 ;  /* 0x0000000200767308 */ /* 0x0005e20000000800 */
[----:B------:R-:W-:Y:S02]  /*131d0*/  IMAD.MOV.U32 R174, RZ, RZ, R172 ;  /* 0x000000ffffae7224 */ /* 0x000fe400078e00ac */
[----:B------:R-:W-:Y:S01]  /*131e0*/  IMAD.MOV.U32 R144, RZ, RZ, R146 ;  /* 0x000000ffff907224 */ /* 0x000fe200078e0092 */
[C---:B------:R-:W-:Y:S01]  /*131f0*/  HMMA.16816.F32 R52, R8.reuse, R26, R112 ;  /* 0x0000001a0834723c */ /* 0x040fe20000001870 */
[----:B------:R-:W-:Y:S02]  /*13200*/  IMAD.MOV.U32 R146, RZ, RZ, R126 ;  /* 0x000000ffff927224 */ /* 0x000fe400078e007e */
[----:B--2---:R-:W-:Y:S02]  /*13210*/  FFMA.FTZ R2, R175, c[0x0][0x2d0], -R6 ;  /* 0x0000b400af027a23 */ /* 0x004fe40000010806 */
[----:B------:R-:W-:Y:S02]  /*13220*/  IMAD.MOV.U32 R175, RZ, RZ, R174 ;  /* 0x000000ffffaf7224 */ /* 0x000fe400078e00ae */
[----:B------:R2:W-:Y:S01]  /*13230*/  MUFU.EX2 R184, R2 ;  /* 0x0000000200b87308 */ /* 0x0005e20000000800 */
[----:B-1----:R-:W-:Y:S01]  /*13240*/  HMMA.16816.F32 R84, R8, R16, R100 ;  /* 0x000000100854723c */ /* 0x002fe20000001864 */
[----:B------:R-:W-:-:S02]  /*13250*/  IMAD.MOV.U32 R172, RZ, RZ, R144 ;  /* 0x000000ffffac7224 */ /* 0x000fc400078e0090 */
[----:B------:R-:W-:Y:S01]  /*13260*/  IMAD.MOV.U32 R144, RZ, RZ, R146 ;  /* 0x000000ffff907224 */ /* 0x000fe200078e0092 */
[----:B------:R-:W-:Y:S01]  /*13270*/  MOV R146, R141 ;  /* 0x0000008d00927202 */ /* 0x000fe20000000f00 */
[----:B------:R-:W-:-:S03]  /*13280*/  IMAD.MOV.U32 R141, RZ, RZ, R239 ;  /* 0x000000ffff8d7224 */ /* 0x000fc600078e00ef */
[----:B------:R-:W-:Y:S01]  /*13290*/  HMMA.16816.F32 R56, R8, R24, R120 ;  /* 0x000000180838723c */ /* 0x000fe20000001878 */
[----:B--2---:R-:W-:-:S07]  /*132a0*/  FFMA.FTZ R2, R249, c[0x0][0x2d0], -R5 ;  /* 0x0000b400f9027a23 */ /* 0x004fce0000010805 */
[----:B------:R-:W-:Y:S01]  /*132b0*/  HMMA.16816.F32 R60, R8, R20, R108 ;  /* 0x00000014083c723c */ /* 0x000fe2000000186c */
[----:B------:R1:W-:Y:S01]  /*132c0*/  MUFU.EX2 R115, R2 ;  /* 0x0000000200737308 */ /* 0x0003e20000000800 */
[----:B------:R-:W-:-:S06]  /*132d0*/  IMAD.MOV.U32 R174, RZ, RZ, R173 ;  /* 0x000000ffffae7224 */ /* 0x000fcc00078e00ad */
[----:B------:R-:W-:Y:S01]  /*132e0*/  HMMA.16816.F32 R76, R8, R22, R104 ;  /* 0x00000016084c723c */ /* 0x000fe20000001868 */
[----:B------:R-:W-:-:S07]  /*132f0*/  MOV R173, R172 ;  /* 0x000000ac00ad7202 */ /* 0x000fce0000000f00 */
[----:B------:R-:W-:Y:S01]  /*13300*/  HMMA.16816.F32 R160, R8, R18, R160 ;  /* 0x0000001208a0723c */ /* 0x000fe200000018a0 */
[----:B-1----:R-:W-:-:S07]  /*13310*/  FFMA.FTZ R2, R175, c[0x0][0x2d0], -R5 ;  /* 0x0000b400af027a23 */ /* 0x002fce0000010805 */
[C---:B----4-:R-:W-:Y:S01]  /*13320*/  HMMA.16816.F32 R96, R8.reuse, R12, R96 ;  /* 0x0000000c0860723c */ /* 0x050fe20000001860 */
[----:B------:R1:W2:Y:S07]  /*13330*/  MUFU.EX2 R113, R2 ;  /* 0x0000000200717308 */ /* 0x0002ae0000000800 */
[----:B------:R-:W-:Y:S01]  /*13340*/  HMMA.16816.F32 R100, R8, R14, R92 ;  /* 0x0000000e0864723c */ /* 0x000fe2000000185c */
[----:B------:R-:W-:-:S06]  /*13350*/  IMAD.MOV.U32 R172, RZ, RZ, R141 ;  /* 0x000000ffffac7224 */ /* 0x000fcc00078e008d */
[----:B------:R-:W-:Y:S02]  /*13360*/  F2FP.PACK_AB R8, R197, R194 ;  /* 0x000000c2c508723e */ /* 0x000fe400000000ff */
[----:B------:R-:W-:Y:S02]  /*13370*/  F2FP.PACK_AB R9, R188, R185 ;  /* 0x000000b9bc09723e */ /* 0x000fe400000000ff */
[----:B------:R-:W-:Y:S02]  /*13380*/  F2FP.PACK_AB R10, R200, R199 ;  /* 0x000000c7c80a723e */ /* 0x000fe400000000ff */
[----:B------:R-:W-:Y:S01]  /*13390*/  F2FP.PACK_AB R11, R186, R187 ;  /* 0x000000bbba0b723e */ /* 0x000fe200000000ff */
[----:B-1----:R-:W-:Y:S01]  /*133a0*/  FFMA.FTZ R2, R247, c[0x0][0x2d0], -R5 ;  /* 0x0000b400f7027a23 */ /* 0x002fe20000010805 */
[----:B------:R-:W-:-:S03]  /*133b0*/  MOV R175, R174 ;  /* 0x000000ae00af7202 */ /* 0x000fc60000000f00 */
[----:B------:R1:W-:Y:S02]  /*133c0*/  MUFU.EX2 R114, R2 ;  /* 0x0000000200727308 */ /* 0x0003e40000000800 */
[----:B------:R-:W-:Y:S01]  /*133d0*/  HMMA.16816.F32 R92, R8, R24, R88 ;  /* 0x00000018085c723c */ /* 0x000fe20000001858 */
[----:B------:R-:W-:Y:S02]  /*133e0*/  IMAD.MOV.U32 R174, RZ, RZ, R173 ;  /* 0x000000ffffae7224 */ /* 0x000fe400078e00ad */
[----:B------:R-:W-:Y:S02]  /*133f0*/  IMAD.MOV.U32 R173, RZ, RZ, R172 ;  /* 0x000000ffffad7224 */ /* 0x000fe400078e00ac */
[----:B------:R-:W-:-:S03]  /*13400*/  IMAD.MOV.U32 R172, RZ, RZ, R68 ;  /* 0x000000ffffac7224 */ /* 0x000fc600078e0044 */
[----:B------:R-:W-:Y:S01]  /*13410*/  HMMA.16816.F32 R88, R8, R26, R80 ;  /* 0x0000001a0858723c */ /* 0x000fe20000001850 */
[----:B------:R-:W3:Y:S01]  /*13420*/  LDSM.16.MT88.4 R24, [R224+0x2900] ;  /* 0x00290000e018783b */ /* 0x000ee20000004200 */
[----:B-1----:R-:W-:-:S04]  /*13430*/  FFMA.FTZ R2, R178, c[0x0][0x2d0], -R5 ;  /* 0x0000b400b2027a23 */ /* 0x002fc80000010805 */
[----:B------:R1:W4:Y:S02]  /*13440*/  MUFU.EX2 R112, R2 ;  /* 0x0000000200707308 */ /* 0x0003240000000800 */
[----:B-1----:R-:W-:Y:S02]  /*13450*/  FFMA.FTZ R2, R175, c[0x0][0x2d0], -R7 ;  /* 0x0000b400af027a23 */ /* 0x002fe40000010807 */
[----:B------:R-:W-:Y:S02]  /*13460*/  IMAD.MOV.U32 R175, RZ, RZ, R174 ;  /* 0x000000ffffaf7224 */ /* 0x000fe400078e00ae */
[----:B------:R-:W-:Y:S02]  /*13470*/  IMAD.MOV.U32 R174, RZ, RZ, R173 ;  /* 0x000000ffffae7224 */ /* 0x000fe400078e00ad */
[----:B------:R1:W-:Y:S01]  /*13480*/  MUFU.EX2 R111, R2 ;  /* 0x00000002006f7308 */ /* 0x0003e20000000800 */
[----:B------:R-:W-:Y:S01]  /*13490*/  IMAD.MOV.U32 R173, RZ, RZ, R172 ;  /* 0x000000ffffad7224 */ /* 0x000fe200078e00ac */
[----:B------:R-:W-:Y:S01]  /*134a0*/  MOV R172, R139 ;  /* 0x0000008b00ac7202 */ /* 0x000fe20000000f00 */
[----:B-1----:R-:W-:-:S02]  /*134b0*/  FFMA.FTZ R2, R175, c[0x0][0x2d0], -R7 ;  /* 0x0000b400af027a23 */ /* 0x002fc40000010807 */
[----:B------:R-:W-:Y:S02]  /*134c0*/  IMAD.MOV.U32 R175, RZ, RZ, R174 ;  /* 0x000000ffffaf7224 */ /* 0x000fe400078e00ae */
[----:B------:R-:W-:Y:S01]  /*134d0*/  IMAD.MOV.U32 R174, RZ, RZ, R173 ;  /* 0x000000ffffae7224 */ /* 0x000fe200078e00ad */
[----:B------:R-:W-:Y:S01]  /*134e0*/  MOV R173, R172 ;  /* 0x000000ac00ad7202 */ /* 0x000fe20000000f00 */
[----:B------:R-:W-:Y:S02]  /*134f0*/  IMAD.MOV.U32 R172, RZ, RZ, R128 ;  /* 0x000000ffffac7224 */ /* 0x000fe400078e0080 */
[----:B------:R-:W-:Y:S02]  /*13500*/  IMAD.MOV.U32 R128, RZ, RZ, R235 ;  /* 0x000000ffff807224 */ /* 0x000fe400078e00eb */
[----:B------:R-:W-:Y:S01]  /*13510*/  IMAD.MOV.U32 R165, RZ, RZ, R175 ;  /* 0x000000ffffa57224 */ /* 0x000fe200078e00af */
[----:B------:R-:W-:Y:S01]  /*13520*/  MOV R175, R174 ;  /* 0x000000ae00af7202 */ /* 0x000fe20000000f00 */
[----:B------:R-:W-:-:S02]  /*13530*/  IMAD.MOV.U32 R174, RZ, RZ, R173 ;  /* 0x000000ffffae7224 */ /* 0x000fc400078e00ad */
        /* <DEDUP_REMOVED lines=8> */
[----:B------:R-:W-:-:S03]  /*135c0*/  IMAD.MOV.U32 R171, RZ, RZ, R174 ;  /* 0x000000ffffab7224 */ /* 0x000fc600078e00ae */
[----:B------:R-:W-:Y:S01]  /*135d0*/  HMMA.16816.F32 R64, R8, R22, R44 ;  /* 0x000000160840723c */ /* 0x000fe2000000182c */
[----:B------:R-:W-:Y:S01]  /*135e0*/  IMAD.MOV.U32 R166, RZ, RZ, R146 ;  /* 0x000000ffffa67224 */ /* 0x000fe200078e0092 */
[----:B------:R-:W-:Y:S01]  /*135f0*/  MOV R144, R129 ;  /* 0x0000008100907202 */ /* 0x000fe20000000f00 */
[----:B------:R-:W-:Y:S01]  /*13600*/  IMAD.MOV.U32 R175, RZ, RZ, R127 ;  /* 0x000000ffffaf7224 */ /* 0x000fe200078e007f */
[----:B------:R-:W-:Y:S01]  /*13610*/  MOV R132, R69 ;  /* 0x0000004500847202 */ /* 0x000fe20000000f00 */
[----:B-1----:R-:W-:-:S03]  /*13620*/  FFMA.FTZ R2, R165, c[0x0][0x2d0], -R7 ;  /* 0x0000b400a5027a23 */ /* 0x002fc60000010807 */
[C---:B------:R-:W-:Y:S01]  /*13630*/  HMMA.16816.F32 R44, R8.reuse, R18, R36 ;  /* 0x00000012082c723c */ /* 0x040fe20000001824 */
[----:B------:R-:W-:Y:S02]  /*13640*/  IMAD.MOV.U32 R165, RZ, RZ, R126 ;  /* 0x000000ffffa57224 */ /* 0x000fe400078e007e */
[----:B------:R-:W-:Y:S01]  /*13650*/  IMAD.MOV.U32 R141, RZ, RZ, R145 ;  /* 0x000000ffff8d7224 */ /* 0x000fe200078e0091 */
[----:B------:R1:W-:Y:S04]  /*13660*/  MUFU.EX2 R109, R2 ;  /* 0x00000002006d7308 */ /* 0x0003e80000000800 */
[C---:B------:R-:W-:Y:S01]  /*13670*/  HMMA.16816.F32 R48, R8.reuse, R16, R40 ;  /* 0x000000100830723c */ /* 0x040fe20000001828 */
[----:B------:R-:W-:Y:S01]  /*13680*/  IMAD.MOV.U32 R146, RZ, RZ, R131 ;  /* 0x000000ffff927224 */ /* 0x000fe200078e0083 */
[----:B------:R-:W-:Y:S01]  /*13690*/  MOV R68, R237 ;  /* 0x000000ed00447202 */ /* 0x000fe20000000f00 */
[----:B------:R-:W-:Y:S01]  /*136a0*/  IMAD.MOV.U32 R139, RZ, RZ, R236 ;  /* 0x000000ffff8b7224 */ /* 0x000fe200078e00ec */
[----:B------:R-:W3:Y:S04]  /*136b0*/  LDSM.16.MT88.4 R20, [R227+0x2900] ;  /* 0x00290000e314783b */ /* 0x000ee80000004200 */
[----:B------:R-:W-:Y:S01]  /*136c0*/  HMMA.16816.F32 R36, R8, R12, R32 ;  /* 0x0000000c0824723c */ /* 0x000fe20000001820 */
[----:B------:R-:W-:Y:S01]  /*136d0*/  IMAD.MOV.U32 R69, RZ, RZ, R240 ;  /* 0x000000ffff457224 */ /* 0x000fe200078e00f0 */
[----:B------:R-:W3:Y:S01]  /*136e0*/  LDSM.16.MT88.4 R16, [R225+0x2900] ;  /* 0x00290000e110783b */ /* 0x000ee20000004200 */
[----:B-1----:R-:W-:-:S03]  /*136f0*/  FFMA.FTZ R2, R158, c[0x0][0x2d0], -R0 ;  /* 0x0000b4009e027a23 */ /* 0x002fc60000010800 */
[----:B------:R1:W5:Y:S01]  /*13700*/  LDL.LU R240, [R1+0xb0] ;  /* 0x0000b00001f07983 */ /* 0x0003620000300800 */
[----:B------:R-:W-:Y:S01]  /*13710*/  FFMA.FTZ R34, R153, c[0x0][0x2d0], -R7 ;  /* 0x0000b40099227a23 */ /* 0x000fe20000010807 */
[----:B------:R-:W-:Y:S01]  /*13720*/  MOV R153, R171 ;  /* 0x000000ab00997202 */ /* 0x000fe20000000f00 */
[----:B------:R-:W-:Y:S01]  /*13730*/  IMAD.MOV.U32 R171, RZ, RZ, R167 ;  /* 0x000000ffffab7224 */ /* 0x000fe200078e00a7 */
[----:B------:R-:W-:Y:S01]  /*13740*/  HMMA.16816.F32 R40, R8, R14, R28 ;  /* 0x0000000e0828723c */ /* 0x000fe2000000181c */
[----:B------:R-:W-:Y:S01]  /*13750*/  IMAD.MOV.U32 R167, RZ, RZ, R166 ;  /* 0x000000ffffa77224 */ /* 0x000fe200078e00a6 */
[----:B------:R1:W-:Y:S01]  /*13760*/  MUFU.EX2 R107, R2 ;  /* 0x00000002006b7308 */ /* 0x0003e20000000800 */
[----:B------:R-:W-:Y:S01]  /*13770*/  IMAD.MOV.U32 R166, RZ, RZ, R165 ;  /* 0x000000ffffa67224 */ /* 0x000fe200078e00a5 */
[----:B------:R-:W-:Y:S01]  /*13780*/  MOV R165, R175 ;  /* 0x000000af00a57202 */ /* 0x000fe20000000f00 */
[----:B------:R-:W-:Y:S01]  /*13790*/  IMAD.MOV.U32 R175, RZ, RZ, R144 ;  /* 0x000000ffffaf7224 */ /* 0x000fe200078e0090 */
[----:B------:R3:W5:Y:S01]  /*137a0*/  LDL.LU R239, [R1+0xac] ;  /* 0x0000ac0001ef7983 */ /* 0x0007620000300800 */
[----:B------:R-:W-:Y:S01]  /*137b0*/  F2FP.PACK_AB R8, R117, R116 ;  /* 0x000000747508723e */ /* 0x000fe200000000ff */
[----:B------:R-:W-:Y:S01]  /*137c0*/  IMAD.MOV.U32 R144, RZ, RZ, R146 ;  /* 0x000000ffff907224 */ /* 0x000fe200078e0092 */
[----:B--2---:R-:W-:Y:S01]  /*137d0*/  F2FP.PACK_AB R9, R113, R115 ;  /* 0x000000737109723e */ /* 0x004fe200000000ff */
[----:B------:R-:W-:Y:S01]  /*137e0*/  IMAD.MOV.U32 R145, RZ, RZ, R238 ;  /* 0x000000ffff917224 */ /* 0x000fe200078e00ee */
[----:B------:R-:W-:Y:S01]  /*137f0*/  F2FP.PACK_AB R10, R184, R118 ;  /* 0x00000076b80a723e */ /* 0x000fe200000000ff */
[----:B------:R2:W5:Y:S01]  /*13800*/  LDL.LU R238, [R1+0xa8] ;  /* 0x0000a80001ee7983 */ /* 0x0005620000300800 */
[----:B----4-:R-:W-:Y:S01]  /*13810*/  F2FP.PACK_AB R11, R112, R114 ;  /* 0x00000072700b723e */ /* 0x010fe200000000ff */
[----:B------:R-:W-:-:S02]  /*13820*/  FFMA.FTZ R35, R153, c[0x0][0x2d0], -R7 ;  /* 0x0000b40099237a23 */ /* 0x000fc40000010807 */
[----:B------:R2:W5:Y:S01]  /*13830*/  LDL.LU R237, [R1+0xa4] ;  /* 0x0000a40001ed7983 */ /* 0x0005620000300800 */
[----:B-1----:R-:W-:Y:S02]  /*13840*/  FFMA.FTZ R2, R159, c[0x0][0x2d0], -R0 ;  /* 0x0000b4009f027a23 */ /* 0x002fe40000010800 */
[----:B------:R-:W-:Y:S01]  /*13850*/  IMAD.MOV.U32 R153, RZ, RZ, R166 ;  /* 0x000000ffff997224 */ /* 0x000fe200078e00a6 */
[----:B------:R2:W5:Y:S01]  /*13860*/  LDL.LU R236, [R1+0xa0] ;  /* 0x0000a00001ec7983 */ /* 0x0005620000300800 */
[----:B------:R1:W-:Y:S01]  /*13870*/  MUFU.EX2 R106, R2 ;  /* 0x00000002006a7308 */ /* 0x0003e20000000800 */
[----:B------:R-:W-:Y:S02]  /*13880*/  IMAD.MOV.U32 R166, RZ, RZ, R144 ;  /* 0x000000ffffa67224 */ /* 0x000fe400078e0090 */
[----:B------:R2:W5:Y:S01]  /*13890*/  LDL.LU R235, [R1+0x9c] ;  /* 0x00009c0001eb7983 */ /* 0x0005620000300800 */
[----:B------:R-:W-:Y:S01]  /*138a0*/  IMAD.MOV.U32 R174, RZ, RZ, R128 ;  /* 0x000000ffffae7224 */ /* 0x000fe200078e0080 */
[----:B------:R-:W-:Y:S01]  /*138b0*/  MOV R154, R171 ;  /* 0x000000ab009a7202 */ /* 0x000fe20000000f00 */
[----:B------:R-:W-:Y:S01]  /*138c0*/  IMAD.MOV.U32 R127, RZ, RZ, R130 ;  /* 0x000000ffff7f7224 */ /* 0x000fe200078e0082 */
[----:B------:R2:W5:Y:S01]  /*138d0*/  LDL.LU R234, [R1+0x98] ;  /* 0x0000980001ea7983 */ /* 0x0005620000300800 */
[----:B------:R-:W-:Y:S01]  /*138e0*/  IMAD.MOV.U32 R126, RZ, RZ, R233 ;  /* 0x000000ffff7e7224 */ /* 0x000fe200078e00e9 */
[----:B---3--:R-:W-:Y:S01]  /*138f0*/  HMMA.16816.F32 R128, R8, R26, R52 ;  /* 0x0000001a0880723c */ /* 0x008fe20000001834 */
[----:B------:R-:W-:Y:S01]  /*13900*/  IMAD.MOV.U32 R146, RZ, RZ, R232 ;  /* 0x000000ffff927224 */ /* 0x000fe200078e00e8 */
[----:B------:R2:W5:Y:S01]  /*13910*/  LDL.LU R233, [R1+0x94] ;  /* 0x0000940001e97983 */ /* 0x0005620000300800 */
[----:B------:R-:W-:-:S03]  /*13920*/  IMAD.MOV.U32 R155, RZ, RZ, R167 ;  /* 0x000000ffff9b7224 */ /* 0x000fc600078e00a7 */
[----:B------:R-:W3:Y:S01]  /*13930*/  LDSM.16.MT88.4 R12, [R226+0x2900] ;  /* 0x00290000e20c783b */ /* 0x000ee20000004200 */
[----:B-1----:R-:W-:Y:S01]  /*13940*/  FFMA.FTZ R2, R170, c[0x0][0x2d0], -R0 ;  /* 0x0000b400aa027a23 */ /* 0x002fe20000010800 */
[----:B------:R-:W-:Y:S01]  /*13950*/  MOV R167, R175 ;  /* 0x000000af00a77202 */ /* 0x000fe20000000f00 */
[----:B------:R-:W-:Y:S01]  /*13960*/  FFMA.FTZ R52, R231, c[0x0][0x2d0], -R7 ;  /* 0x0000b400e7347a23 */ /* 0x000fe20000010807 */
[----:B------:R2:W5:Y:S01]  /*13970*/  LDL.LU R232, [R1+0x90] ;  /* 0x0000900001e87983 */ /* 0x0005620000300800 */
[----:B------:R-:W-:Y:S01]  /*13980*/  IMAD.MOV.U32 R171, RZ, RZ, R165 ;  /* 0x000000ffffab7224 */ /* 0x000fe200078e00a5 */
[----:B------:R1:W-:Y:S01]  /*13990*/  MUFU.EX2 R105, R2 ;  /* 0x0000000200697308 */ /* 0x0003e20000000800 */
[----:B------:R-:W-:Y:S01]  /*139a0*/  FFMA.FTZ R53, R230, c[0x0][0x2d0], -R7 ;  /* 0x0000b400e6357a23 */ /* 0x000fe20000010807 */
[----:B------:R2:W5:Y:S01]  /*139b0*/  LDL.LU R231, [R1+0x8c] ;  /* 0x00008c0001e77983 */ /* 0x0005620000300800 */
[----:B------:R-:W-:Y:S01]  /*139c0*/  IMAD.MOV.U32 R144, RZ, RZ, R70 ;  /* 0x000000ffff907224 */ /* 0x000fe200078e0046 */
[----:B------:R-:W-:Y:S01]  /*139d0*/  MOV R152, R166 ;  /* 0x000000a600987202 */ /* 0x000fe20000000f00 */
[----:B------:R-:W-:Y:S01]  /*139e0*/  IMAD.MOV.U32 R165, RZ, RZ, R68 ;  /* 0x000000ffffa57224 */ /* 0x000fe200078e0044 */
[----:B------:R2:W5:Y:S01]  /*139f0*/  LDL.LU R230, [R1+0x88] ;  /* 0x0000880001e67983 */ /* 0x0005620000300800 */
[----:B------:R-:W-:Y:S01]  /*13a00*/  MOV R175, R229 ;  /* 0x000000e500af7202 */ /* 0x000fe20000000f00 */
[----:B------:R-:W-:-:S02]  /*13a10*/  FFMA.FTZ R54, R168, c[0x0][0x2d0], -R0 ;  /* 0x0000b400a8367a23 */ /* 0x000fc40000010800 */
[--C-:B------:R-:W-:Y:S01]  /*13a20*/  FFMA.FTZ R55, R164, c[0x0][0x2d0], -R0.reuse ;  /* 0x0000b400a4377a23 */ /* 0x100fe20000010800 */
[----:B------:R2:W5:Y:S01]  /*13a30*/  LDL.LU R229, [R1+0x84] ;  /* 0x0000840001e57983 */ /* 0x0005620000300800 */
[--C-:B------:R-:W-:Y:S02]  /*13a40*/  FFMA.FTZ R68, R157, c[0x0][0x2d0], -R0.reuse ;  /* 0x0000b4009d447a23 */ /* 0x100fe40000010800 */
[--C-:B------:R-:W-:Y:S02]  /*13a50*/  FFMA.FTZ R70, R156, c[0x0][0x2d0], -R0.reuse ;  /* 0x0000b4009c467a23 */ /* 0x100fe40000010800 */
[----:B-1----:R-:W-:Y:S02]  /*13a60*/  FFMA.FTZ R2, R169, c[0x0][0x2d0], -R0 ;  /* 0x0000b400a9027a23 */ /* 0x002fe40000010800 */
[----:B------:R-:W-:Y:S01]  /*13a70*/  IMAD.MOV.U32 R166, RZ, RZ, R135 ;  /* 0x000000ffffa67224 */ /* 0x000fe200078e0087 */
[----:B------:R-:W-:Y:S01]  /*13a80*/  MOV R135, R150 ;  /* 0x0000009600877202 */ /* 0x000fe20000000f00 */
[----:B------:R-:W-:-:S02]  /*13a90*/  FFMA.FTZ R0, R228, c[0x0][0x2d0], -R6 ;  /* 0x0000b400e4007a23 */ /* 0x000fc40000010806 */
[----:B------:R2:W5:Y:S01]  /*13aa0*/  LDL.LU R228, [R1+0x80] ;  /* 0x0000800001e47983 */ /* 0x0005620000300800 */
[----:B------:R-:W-:Y:S02]  /*13ab0*/  FFMA.FTZ R29, R119, c[0x0][0x2d0], -R6 ;  /* 0x0000b400771d7a23 */ /* 0x000fe40000010806 */
[----:B------:R-:W-:Y:S01]  /*13ac0*/  IMAD.MOV.U32 R150, RZ, RZ, R148 ;  /* 0x000000ffff967224 */ /* 0x000fe200078e0094 */
[----:B------:R2:W5:Y:S01]  /*13ad0*/  LDL.LU R119, [R1+0x7c] ;  /* 0x00007c0001777983 */ /* 0x0005620000300800 */
[----:B------:R-:W-:-:S03]  /*13ae0*/  MOV R148, R133 ;  /* 0x0000008500947202 */ /* 0x000fc60000000f00 */
[----:B------:R-:W4:Y:S01]  /*13af0*/  LDL.LU R133, [R1+0x18] ;  /* 0x0000180001857983 */ /* 0x000f220000300800 */
[----:B------:R-:W-:Y:S01]  /*13b00*/  FFMA.FTZ R3, R3, c[0x0][0x2d0], -R7 ;  /* 0x0000b40003037a23 */ /* 0x000fe20000010807 */
[----:B------:R1:W-:Y:S01]  /*13b10*/  MUFU.EX2 R104, R2 ;  /* 0x0000000200687308 */ /* 0x0003e20000000800 */
[----:B------:R-:W-:Y:S02]  /*13b20*/  IMAD.MOV.U32 R138, RZ, RZ, R153 ;  /* 0x000000ffff8a7224 */ /* 0x000fe400078e0099 */
[----:B------:R-:W-:-:S05]  /*13b30*/  IMAD.MOV.U32 R153, RZ, RZ, R165 ;  /* 0x000000ffff997224 */ /* 0x000fca00078e00a5 */
[----:B------:R-:W2:Y:S01]  /*13b40*/  MUFU.EX2 R110, R3 ;  /* 0x00000003006e7308 */ /* 0x000ea20000000800 */
[----:B------:R-:W-:Y:S02]  /*13b50*/  IMAD.MOV.U32 R165, RZ, RZ, R139 ;  /* 0x000000ffffa57224 */ /* 0x000fe400078e008b */
[----:B------:R-:W-:Y:S02]  /*13b60*/  IMAD.MOV.U32 R139, RZ, RZ, R149 ;  /* 0x000000ffff8b7224 */ /* 0x000fe400078e0095 */
[----:B------:R-:W-:Y:S01]  /*13b70*/  IMAD.MOV.U32 R149, RZ, RZ, R134 ;  /* 0x000000ffff957224 */ /* 0x000fe200078e0086 */
[----:B------:R-:W-:Y:S01]  /*13b80*/  MOV R249, R150 ;  /* 0x0000009600f97202 */ /* 0x000fe20000000f00 */
[----:B------:R-:W-:Y:S02]  /*13b90*/  IMAD.MOV.U32 R136, RZ, RZ, R171 ;  /* 0x000000ffff887224 */ /* 0x000fe400078e00ab */
[----:B-1----:R-:W-:Y:S02]  /*13ba0*/  FFMA.FTZ R2, R154, c[0x0][0x2d0], -R6 ;  /* 0x0000b4009a027a23 */ /* 0x002fe40000010806 */
[----:B------:R-:W-:-:S02]  /*13bb0*/  IMAD.MOV.U32 R137, RZ, RZ, R167 ;  /* 0x000000ffff897224 */ /* 0x000fc400078e00a7 */
[----:B------:R-:W-:Y:S01]  /*13bc0*/  IMAD.MOV.U32 R247, RZ, RZ, R149 ;  /* 0x000000fffff77224 */ /* 0x000fe200078e0095 */
[----:B------:R-:W-:Y:S01]  /*13bd0*/  MOV R154, R173 ;  /* 0x000000ad009a7202 */ /* 0x000fe20000000f00 */
[----:B------:R-:W-:Y:S02]  /*13be0*/  FFMA.FTZ R28, R155, c[0x0][0x2d0], -R6 ;  /* 0x0000b4009b1c7a23 */ /* 0x000fe40000010806 */
[----:B------:R-:W-:Y:S01]  /*13bf0*/  IMAD.MOV.U32 R134, RZ, RZ, R75 ;  /* 0x000000ffff867224 */ /* 0x000fe200078e004b */
[C---:B------:R-:W-:Y:S01]  /*13c00*/  HMMA.16816.F32 R56, R8.reuse, R24, R56 ;  /* 0x000000180838723c */ /* 0x040fe20000001838 */
[----:B------:R-:W-:Y:S01]  /*13c10*/  IMAD.MOV.U32 R155, RZ, RZ, R175 ;  /* 0x000000ffff9b7224 */ /* 0x000fe200078e00af */
[----:B------:R1:W-:Y:S01]  /*13c20*/  MUFU.EX2 R75, R2 ;  /* 0x00000002004b7308 */ /* 0x0003e20000000800 */
[----:B------:R-:W-:Y:S02]  /*13c30*/  IMAD.MOV.U32 R171, RZ, RZ, R174 ;  /* 0x000000ffffab7224 */ /* 0x000fe400078e00ae */
[----:B------:R-:W-:Y:S01]  /*13c40*/  IMAD.MOV.U32 R167, RZ, RZ, R172 ;  /* 0x000000ffffa77224 */ /* 0x000fe200078e00ac */
[----:B--2---:R-:W-:Y:S01]  /*13c50*/  F2FP.PACK_AB R6, R109, R110 ;  /* 0x0000006e6d06723e */ /* 0x004fe200000000ff */
[--C-:B------:R-:W-:Y:S01]  /*13c60*/  FFMA.FTZ R3, R138, c[0x0][0x2d0], -R5.reuse ;  /* 0x0000b4008a037a23 */ /* 0x100fe20000010805 */
[----:B------:R-:W-:Y:S01]  /*13c70*/  HMMA.16816.F32 R60, R8, R20, R60 ;  /* 0x00000014083c723c */ /* 0x000fe2000000183c */
[--C-:B------:R-:W-:Y:S01]  /*13c80*/  FFMA.FTZ R31, R137, c[0x0][0x2d0], -R5.reuse ;  /* 0x0000b400891f7a23 */ /* 0x100fe20000010805 */
[----:B------:R-:W-:Y:S01]  /*13c90*/  F2FP.PACK_AB R7, R104, R105 ;  /* 0x000000696807723e */ /* 0x000fe200000000ff */
[----:B------:R-:W-:-:S02]  /*13ca0*/  FFMA.FTZ R30, R152, c[0x0][0x2d0], -R5 ;  /* 0x0000b400981e7a23 */ /* 0x000fc40000010805 */
[----:B------:R-:W-:Y:S01]  /*13cb0*/  FADD.FTZ R33, R151, R4 ;  /* 0x0000000497217221 */ /* 0x000fe20000010000 */
[----:B------:R-:W-:Y:S01]  /*13cc0*/  F2FP.PACK_AB R4, R108, R111 ;  /* 0x0000006f6c04723e */ /* 0x000fe200000000ff */
[----:B------:R-:W-:Y:S01]  /*13cd0*/  IMAD.MOV.U32 R121, RZ, RZ, R69 ;  /* 0x000000ffff797224 */ /* 0x000fe200078e0045 */
[----:B------:R-:W-:Y:S01]  /*13ce0*/  HMMA.16816.F32 R76, R8, R22, R76 ;  /* 0x00000016084c723c */ /* 0x000fe2000000184c */
[----:B-1----:R-:W-:Y:S01]  /*13cf0*/  FFMA.FTZ R2, R136, c[0x0][0x2d0], -R5 ;  /* 0x0000b40088027a23 */ /* 0x002fe20000010805 */
[----:B------:R-:W-:Y:S01]  /*13d00*/  F2FP.PACK_AB R5, R106, R107 ;  /* 0x0000006b6a05723e */ /* 0x000fe200000000ff */
[----:B------:R-:W-:-:S05]  /*13d10*/  IMAD.MOV.U32 R120, RZ, RZ, R139 ;  /* 0x000000ffff787224 */ /* 0x000fca00078e008b */
[----:B------:R-:W-:Y:S01]  /*13d20*/  HMMA.16816.F32 R84, R8, R16, R84 ;  /* 0x000000100854723c */ /* 0x000fe20000001854 */
[----:B------:R-:W-:-:S07]  /*13d30*/  IMAD.MOV.U32 R139, RZ, RZ, R134 ;  /* 0x000000ffff8b7224 */ /* 0x000fce00078e0086 */
[C---:B------:R-:W-:Y:S08]  /*13d40*/  HMMA.16816.F32 R160, R8.reuse, R18, R160 ;  /* 0x0000001208a0723c */ /* 0x040ff000000018a0 */
[C---:B---3--:R-:W-:Y:S08]  /*13d50*/  HMMA.16816.F32 R172, R8.reuse, R12, R96 ;  /* 0x0000000c08ac723c */ /* 0x048ff00000001860 */
[----:B------:R-:W-:Y:S01]  /*13d60*/  HMMA.16816.F32 R100, R8, R14, R100 ;  /* 0x0000000e0864723c */ /* 0x000fe20000001864 */
[----:B------:R-:W-:-:S06]  /*13d70*/  IMAD.MOV.U32 R97, RZ, RZ, R144 ;  /* 0x000000ffff617224 */ /* 0x000fcc00078e0090 */
[----:B------:R-:W-:Y:S01]  /*13d80*/  FADD.FTZ R8, R249, R247 ;  /* 0x000000f7f9087221 */ /* 0x000fe20000010000 */
[----:B------:R-:W-:Y:S03]  /*13d90*/  HMMA.16816.F32 R92, R4, R24, R92 ;  /* 0x00000018045c723c */ /* 0x000fe6000000185c */
[----:B------:R-:W-:-:S05]  /*13da0*/  FADD.FTZ R8, R121, R8 ;  /* 0x0000000879087221 */ /* 0x000fca0000010000 */
[C---:B------:R-:W-:Y:S01]  /*13db0*/  HMMA.16816.F32 R88, R4.reuse, R26, R88 ;  /* 0x0000001a0458723c */ /* 0x040fe20000001858 */
[----:B------:R1:W-:Y:S07]  /*13dc0*/  MUFU.EX2 R69, R0 ;  /* 0x0000000000457308 */ /* 0x0003ee0000000800 */
[C---:B------:R-:W-:Y:S08]  /*13dd0*/  HMMA.16816.F32 R80, R4.reuse, R20, R80 ;  /* 0x000000140450723c */ /* 0x040ff00000001850 */
[C---:B------:R-:W-:Y:S08]  /*13de0*/  HMMA.16816.F32 R64, R4.reuse, R22, R64 ;  /* 0x000000160440723c */ /* 0x040ff00000001840 */
[C---:B------:R-:W-:Y:S08]  /*13df0*/  HMMA.16816.F32 R48, R4.reuse, R16, R48 ;  /* 0x000000100430723c */ /* 0x040ff00000001830 */
[C---:B------:R-:W-:Y:S08]  /*13e00*/  HMMA.16816.F32 R44, R4.reuse, R18, R44 ;  /* 0x00000012042c723c */ /* 0x040ff0000000182c */
[C---:B------:R-:W-:Y:S08]  /*13e10*/  HMMA.16816.F32 R36, R4.reuse, R12, R36 ;  /* 0x0000000c0424723c */ /* 0x040ff00000001824 */
[----:B------:R-:W-:Y:S01]  /*13e20*/  HMMA.16816.F32 R40, R4, R14, R40 ;  /* 0x0000000e0428723c */ /* 0x000fe20000001828 */
[----:B-1----:R-:W-:-:S02]  /*13e30*/  FADD.FTZ R0, R177, R33 ;  /* 0x00000021b1007221 */ /* 0x002fc40000010000 */
[----:B------:R-:W-:Y:S02]  /*13e40*/  IMAD.MOV.U32 R140, RZ, RZ, R148 ;  /* 0x000000ffff8c7224 */ /* 0x000fe400078e0094 */
[----:B------:R-:W-:Y:S01]  /*13e50*/  FADD.FTZ R32, R251, R183 ;  /* 0x000000b7fb207221 */ /* 0x000fe20000010000 */
[----:B------:R1:W-:Y:S01]  /*13e60*/  MUFU.EX2 R24, R3 ;  /* 0x0000000300187308 */ /* 0x0003e20000000800 */
[----:B------:R-:W-:Y:S01]  /*13e70*/  FADD.FTZ R4, R97, R8 ;  /* 0x0000000861047221 */ /* 0x000fe20000010000 */
[----:B------:R-:W-:Y:S01]  /*13e80*/  MOV R97, R139 ;  /* 0x0000008b00617202 */ /* 0x000fe20000000f00 */
[----:B------:R-:W-:Y:S02]  /*13e90*/  IMAD.MOV.U32 R139, RZ, RZ, c[0x0][0x2c4] ;  /* 0x0000b100ff8b7624 */ /* 0x000fe400078e00ff */
[----:B------:R-:W-:Y:S02]  /*13ea0*/  IMAD.MOV.U32 R152, RZ, RZ, R154 ;  /* 0x000000ffff987224 */ /* 0x000fe400078e009a */
[----:B------:R-:W-:Y:S01]  /*13eb0*/  IMAD.MOV.U32 R122, RZ, RZ, R132 ;  /* 0x000000ffff7a7224 */ /* 0x000fe200078e0084 */
[----:B------:R-:W-:Y:S01]  /*13ec0*/  ISETP.NE.AND P6, PT, R139, 0x1, PT ;  /* 0x000000018b00780c */ /* 0x000fe20003fc5270 */
[----:B------:R-:W-:Y:S01]  /*13ed0*/  FADD.FTZ R0, R176, R0 ;  /* 0x00000000b0007221 */ /* 0x000fe20000010000 */
[----:B------:R2:W-:Y:S01]  /*13ee0*/  MUFU.EX2 R23, R2 ;  /* 0x0000000200177308 */ /* 0x0005e20000000800 */
[----:B------:R-:W-:Y:S01]  /*13ef0*/  IMAD.MOV.U32 R98, RZ, RZ, R141 ;  /* 0x000000ffff627224 */ /* 0x000fe200078e008d */
[----:B------:R-:W-:Y:S01]  /*13f00*/  MOV R99, R124 ;  /* 0x0000007c00637202 */ /* 0x000fe20000000f00 */
[----:B------:R-:W-:Y:S01]  /*13f10*/  FADD.FTZ R0, R181, R0 ;  /* 0x00000000b5007221 */ /* 0x000fe20000010000 */
[----:B------:R-:W-:Y:S01]  /*13f20*/  MOV R169, R127 ;  /* 0x0000007f00a97202 */ /* 0x000fe20000000f00 */
[----:B------:R-:W-:Y:S01]  /*13f30*/  IMAD.MOV.U32 R168, RZ, RZ, R126 ;  /* 0x000000ffffa87224 */ /* 0x000fe200078e007e */
[----:B------:R-:W-:Y:S01]  /*13f40*/  MOV R249, R142 ;  /* 0x0000008e00f97202 */ /* 0x000fe20000000f00 */
[----:B-1----:R-:W-:-:S02]  /*13f50*/  FADD.FTZ R3, R120, R140 ;  /* 0x0000008c78037221 */ /* 0x002fc40000010000 */
[----:B------:R-:W-:Y:S01]  /*13f60*/  IMAD.MOV.U32 R170, RZ, RZ, R125 ;  /* 0x000000ffffaa7224 */ /* 0x000fe200078e007d */
[----:B------:R-:W-:Y:S01]  /*13f70*/  MOV R121, R155 ;  /* 0x0000009b00797202 */ /* 0x000fe20000000f00 */
[----:B------:R-:W-:Y:S01]  /*13f80*/  FADD.FTZ R7, R180, R0 ;  /* 0x00000000b4077221 */ /* 0x000fe20000010000 */
[----:B------:R-:W-:Y:S01]  /*13f90*/  MOV R138, R166 ;  /* 0x000000a6008a7202 */ /* 0x000fe20000000f00 */
[----:B------:R-:W-:Y:S02]  /*13fa0*/  FADD.FTZ R3, R122, R3 ;  /* 0x000000037a037221 */ /* 0x000fe40000010000 */
[----:B------:R-:W-:Y:S02]  /*13fb0*/  IMAD.MOV.U32 R123, RZ, RZ, R167 ;  /* 0x000000ffff7b7224 */ /* 0x000fe400078e00a7 */
[----:B------:R-:W-:Y:S02]  /*13fc0*/  IMAD.MOV.U32 R136, RZ, RZ, R165 ;  /* 0x000000ffff887224 */ /* 0x000fe400078e00a5 */
[----:B------:R-:W-:Y:S01]  /*13fd0*/  IMAD.MOV.U32 R137, RZ, RZ, R135 ;  /* 0x000000ffff897224 */ /* 0x000fe200078e0087 */
[----:B------:R-:W-:Y:S01]  /*13fe0*/  MOV R247, R146 ;  /* 0x0000009200f77202 */ /* 0x000fe20000000f00 */
[----:B--2---:R-:W-:Y:S01]  /*13ff0*/  FADD.FTZ R2, R182, R32 ;  /* 0x00000020b6027221 */ /* 0x004fe20000010000 */
[----:B------:R-:W1:Y:S01]  /*14000*/  MUFU.EX2 R20, R34 ;  /* 0x0000002200147308 */ /* 0x000e620000000800 */
[----:B------:R-:W-:Y:S01]  /*14010*/  IMAD.MOV.U32 R122, RZ, RZ, R152 ;  /* 0x000000ffff7a7224 */ /* 0x000fe200078e0098 */
[----:B------:R-:W-:Y:S01]  /*14020*/  LDSM.16.MT88.4 R148, [R227+0x3100] ;  /* 0x00310000e394783b */ /* 0x000fe20000004200 */
[----:B------:R-:W-:-:S02]  /*14030*/  FADD.FTZ R2, R179, R2 ;  /* 0x00000002b3027221 */ /* 0x000fc40000010000 */
[----:B------:R-:W-:Y:S01]  /*14040*/  IMAD.MOV.U32 R152, RZ, RZ, R145 ;  /* 0x000000ffff987224 */ /* 0x000fe200078e0091 */
[----:B------:R-:W-:Y:S01]  /*14050*/  LDSM.16.MT88.4 R16, [R226+0x3100] ;  /* 0x00310000e210783b */ /* 0x000fe20000004200 */
[----:B------:R-:W-:Y:S02]  /*14060*/  FADD.FTZ R3, R98, R3 ;  /* 0x0000000362037221 */ /* 0x000fe40000010000 */
[----:B------:R-:W-:Y:S02]  /*14070*/  FADD.FTZ R2, R99, R2 ;  /* 0x0000000263027221 */ /* 0x000fe40000010000 */
[----:B------:R-:W-:Y:S02]  /*14080*/  FADD.FTZ R6, R168, R4 ;  /* 0x00000004a8067221 */ /* 0x000fe40000010000 */
[----:B------:R-:W-:Y:S01]  /*14090*/  IMAD.MOV.U32 R120, RZ, RZ, R153 ;  /* 0x000000ffff787224 */ /* 0x000fe200078e0099 */
[----:B------:R-:W-:Y:S01]  /*140a0*/  MOV R25, R138 ;  /* 0x0000008a00197202 */ /* 0x000fe20000000f00 */
[----:B------:R-:W-:Y:S01]  /*140b0*/  FADD.FTZ R5, R169, R3 ;  /* 0x00000003a9057221 */ /* 0x000fe20000010000 */
[----:B------:R-:W2:Y:S01]  /*140c0*/  MUFU.EX2 R9, R54 ;  /* 0x0000003600097308 */ /* 0x000ea20000000800 */
[----:B------:R-:W-:Y:S01]  /*140d0*/  FADD.FTZ R4, R170, R2 ;  /* 0x00000002aa047221 */ /* 0x000fe20000010000 */
[----:B------:R-:W-:Y:S01]  /*140e0*/  LDSM.16.MT88.4 R164, [R225+0x3100] ;  /* 0x00310000e1a4783b */ /* 0x000fe20000004200 */
[----:B------:R-:W-:Y:S01]  /*140f0*/  IMAD.MOV.U32 R2, RZ, RZ, RZ ;  /* 0x000000ffff027224 */ /* 0x000fe200078e00ff */
[----:B------:R-:W-:Y:S01]  /*14100*/  MOV R170, R121 ;  /* 0x0000007900aa7202 */ /* 0x000fe20000000f00 */
[----:B------:R-:W-:-:S02]  /*14110*/  IMAD.MOV.U32 R169, RZ, RZ, R120 ;  /* 0x000000ffffa97224 */ /* 0x000fc400078e0078 */
[----:B------:R-:W-:Y:S02]  /*14120*/  IMAD.MOV.U32 R27, RZ, RZ, R123 ;  /* 0x000000ffff1b7224 */ /* 0x000fe400078e007b */
[----:B------:R-:W-:Y:S02]  /*14130*/  IMAD.MOV.U32 R251, RZ, RZ, R136 ;  /* 0x000000fffffb7224 */ /* 0x000fe400078e0088 */
[----:B------:R-:W-:Y:S02]  /*14140*/  IMAD.MOV.U32 R96, RZ, RZ, R137 ;  /* 0x000000ffff607224 */ /* 0x000fe400078e0089 */
[----:B------:R-:W-:Y:S02]  /*14150*/  FADD.FTZ R4, R171, R4 ;  /* 0x00000004ab047221 */ /* 0x000fe40000010000 */
[----:B------:R-:W-:Y:S02]  /*14160*/  IMAD.MOV.U32 R98, RZ, RZ, R122 ;  /* 0x000000ffff627224 */ /* 0x000fe400078e007a */
[----:B------:R-:W-:-:S02]  /*14170*/  IMAD.MOV.U32 R99, RZ, RZ, R247 ;  /* 0x000000ffff637224 */ /* 0x000fc400078e00f7 */
[----:B------:R-:W-:-:S05]  /*14180*/  IMAD.MOV.U32 R153, RZ, RZ, R147 ;  /* 0x000000ffff997224 */ /* 0x000fca00078e0093 */
[----:B------:R-:W-:Y:S02]  /*14190*/  MOV R247, R153 ;  /* 0x0000009900f77202 */ /* 0x000fe40000000f00 */
[----:B----4-:R-:W-:Y:S01]  /*141a0*/  MOV R154, R133 ;  /* 0x00000085009a7202 */ /* 0x010fe20000000f00 */
[----:B------:R-:W3:Y:S01]  /*141b0*/  MUFU.EX2 R11, R35 ;  /* 0x00000023000b7308 */ /* 0x000ee20000000800 */
[----:B------:R-:W4:Y:S03]  /*141c0*/  LDSM.16.MT88.4 R132, [R224+0x3100] ;  /* 0x00310000e084783b */ /* 0x000f260000004200 */
[----:B------:R-:W-:-:S05]  /*141d0*/  @P6 IMAD.HI.U32 R0, R154, c[0x0][0x2c8], RZ ;  /* 0x0000b2009a006a27 */ /* 0x000fca00078e00ff */
[----:B------:R-:W-:-:S04]  /*141e0*/  @P6 SHF.R.U32.HI R154, RZ, c[0x0][0x2cc], R0 ;  /* 0x0000b300ff9a6a19 */ /* 0x000fc80000011600 */
[----:B------:R-:W-:-:S05]  /*141f0*/  IADD3 R3, R154, R152, -R249 ;  /* 0x000000989a037210 */ /* 0x000fca0007ffe8f9 */
[----:B------:R-:W-:-:S05]  /*14200*/  IMAD.HI R2, R3, -0x6db6db6d, R2 ;  /* 0x9249249303027827 */ /* 0x000fca00078e0202 */
[----:B------:R-:W-:-:S04]  /*14210*/  SHF.R.U32.HI R0, RZ, 0x1f, R2 ;  /* 0x0000001fff007819 */ /* 0x000fc80000011602 */
        /* <DEDUP_REMOVED lines=62> */
[----:B------:R-:W1:Y:S01]  /*14600*/  MUFU.EX2 R10, R55 ;  /* 0x00000037000a7308 */ /* 0x000e620000000800 */
[----:B------:R-:W-:Y:S02]  /*14610*/  FADD.FTZ R0, R108, R0 ;  /* 0x000000006c007221 */ /* 0x000fe40000010000 */
[----:B------:R-:W-:Y:S02]  /*14620*/  FADD.FTZ R3, R106, R3 ;  /* 0x000000036a037221 */ /* 0x000fe40000010000 */
[----:B------:R-:W-:Y:S02]  /*14630*/  FADD.FTZ R4, R117, R4 ;  /* 0x0000000475047221 */ /* 0x000fe40000010000 */
[----:B------:R-:W-:Y:S01]  /*14640*/  FADD.FTZ R5, R113, R5 ;  /* 0x0000000571057221 */ /* 0x000fe20000010000 */
[----:B------:R-:W1:Y:S01]  /*14650*/  MUFU.EX2 R14, R52 ;  /* 0x00000034000e7308 */ /* 0x000e620000000800 */
[----:B------:R-:W-:-:S02]  /*14660*/  FADD.FTZ R0, R110, R0 ;  /* 0x000000006e007221 */ /* 0x000fc40000010000 */
[----:B------:R-:W-:Y:S02]  /*14670*/  FADD.FTZ R3, R105, R3 ;  /* 0x0000000369037221 */ /* 0x000fe40000010000 */
[----:B------:R-:W-:-:S03]  /*14680*/  FADD.FTZ R4, R118, R4 ;  /* 0x0000000476047221 */ /* 0x000fc60000010000 */
[----:B------:R-:W1:Y:S01]  /*14690*/  MUFU.EX2 R13, R68 ;  /* 0x00000044000d7308 */ /* 0x000e620000000800 */
[----:B------:R-:W-:Y:S02]  /*146a0*/  FADD.FTZ R5, R114, R5 ;  /* 0x0000000572057221 */ /* 0x000fe40000010000 */
[----:B------:R-:W-:Y:S02]  /*146b0*/  FADD.FTZ R2, R109, R0 ;  /* 0x000000006d027221 */ /* 0x000fe40000010000 */
[----:B------:R-:W-:-:S03]  /*146c0*/  FADD.FTZ R0, R104, R3 ;  /* 0x0000000368007221 */ /* 0x000fc60000010000 */
[----:B------:R-:W3:Y:S01]  /*146d0*/  MUFU.EX2 R29, R29 ;  /* 0x0000001d001d7308 */ /* 0x000ee20000000800 */
[----:B------:R-:W-:Y:S02]  /*146e0*/  FADD.FTZ R4, R184, R4 ;  /* 0x00000004b8047221 */ /* 0x000fe40000010000 */
[----:B------:R-:W-:-:S05]  /*146f0*/  FADD.FTZ R5, R112, R5 ;  /* 0x0000000570057221 */ /* 0x000fca0000010000 */
[----:B------:R-:W3:Y:S01]  /*14700*/  MUFU.EX2 R22, R31 ;  /* 0x0000001f00167308 */ /* 0x000ee20000000800 */
[----:B-1----:R-:W-:Y:S02]  /*14710*/  FADD.FTZ R3, R20, R2 ;  /* 0x0000000214037221 */ /* 0x002fe40000010000 */
[----:B--2---:R-:W-:-:S05]  /*14720*/  FADD.FTZ R2, R9, R0 ;  /* 0x0000000009027221 */ /* 0x004fca0000010000 */
[----:B------:R-:W1:Y:S01]  /*14730*/  MUFU.EX2 R15, R53 ;  /* 0x00000035000f7308 */ /* 0x000e620000000800 */
[----:B------:R-:W-:Y:S02]  /*14740*/  FADD.FTZ R0, R75, R4 ;  /* 0x000000044b007221 */ /* 0x000fe40000010000 */
[----:B------:R-:W-:-:S05]  /*14750*/  FADD.FTZ R5, R24, R5 ;  /* 0x0000000518057221 */ /* 0x000fca0000010000 */
[----:B------:R-:W2:Y:S01]  /*14760*/  MUFU.EX2 R12, R70 ;  /* 0x00000046000c7308 */ /* 0x000ea20000000800 */
[----:B---3--:R-:W-:-:S07]  /*14770*/  FADD.FTZ R3, R11, R3 ;  /* 0x000000030b037221 */ /* 0x008fce0000010000 */
[----:B------:R-:W3:Y:S01]  /*14780*/  MUFU.EX2 R21, R30 ;  /* 0x0000001e00157308 */ /* 0x000ee20000000800 */
[----:B------:R-:W-:-:S07]  /*14790*/  FADD.FTZ R2, R10, R2 ;  /* 0x000000020a027221 */ /* 0x000fce0000010000 */
[----:B------:R-:W2:Y:S01]  /*147a0*/  MUFU.EX2 R28, R28 ;  /* 0x0000001c001c7308 */ /* 0x000ea20000000800 */
[----:B------:R-:W-:Y:S02]  /*147b0*/  FADD.FTZ R0, R69, R0 ;  /* 0x0000000045007221 */ /* 0x000fe40000010000 */
[----:B------:R-:W-:Y:S02]  /*147c0*/  FADD.FTZ R5, R23, R5 ;  /* 0x0000000517057221 */ /* 0x000fe40000010000 */
[----:B------:R-:W-:Y:S02]  /*147d0*/  FADD.FTZ R4, R14, R3 ;  /* 0x000000030e047221 */ /* 0x000fe40000010000 */
[----:B------:R-:W-:Y:S02]  /*147e0*/  FADD.FTZ R3, R13, R2 ;  /* 0x000000020d037221 */ /* 0x000fe40000010000 */
[----:B------:R-:W-:Y:S01]  /*147f0*/  FADD.FTZ R2, R29, R0 ;  /* 0x000000001d027221 */ /* 0x000fe20000010000 */
[----:B------:R-:W-:Y:S01]  /*14800*/  IMNMX R6, RZ, R8, !PT ;  /* 0x00000008ff067217 */ /* 0x000fe20007800200 */
[----:B------:R-:W-:-:S02]  /*14810*/  FADD.FTZ R0, R22, R5 ;  /* 0x0000000516007221 */ /* 0x000fc40000010000 */
[----:B------:R-:W-:Y:S02]  /*14820*/  IMAD.MOV.U32 R155, RZ, RZ, R143 ;  /* 0x000000ffff9b7224 */ /* 0x000fe400078e008f */
[----:B-1----:R-:W-:Y:S02]  /*14830*/  FADD.FTZ R4, R15, R4 ;  /* 0x000000040f047221 */ /* 0x002fe40000010000 */
[----:B--2---:R-:W-:Y:S02]  /*14840*/  FADD.FTZ R3, R12, R3 ;  /* 0x000000030c037221 */ /* 0x004fe40000010000 */
[----:B---3--:R-:W-:Y:S01]  /*14850*/  FADD.FTZ R0, R21, R0 ;  /* 0x0000000015007221 */ /* 0x008fe20000010000 */
        /* <DEDUP_REMOVED lines=17> */
[C---:B----4-:R-:W-:Y:S08]  /*14970*/  HMMA.16816.F32 R124, R176.reuse, R132, R56 ;  /* 0x00000084b07c723c */ /* 0x050ff00000001838 */
        /* <DEDUP_REMOVED lines=25> */
.L_x_726:
[----:B------:R-:W-:Y:S04]  /*14b10*/  DEPBAR.LE SB0, 0x0 ;  /* 0x000080000000791a */ /* 0x000fe80000000000 */
[----:B------:R-:W-:Y:S01]  /*14b20*/  BAR.SYNC.DEFER_BLOCKING 0x0 ;  /* 0x0000000000007b1d */ /* 0x000fe20000010000 */
[----:B------:R-:W-:Y:S01]  /*14b30*/  ISETP.GE.AND P0, PT, R214, RZ, PT ;  /* 0x000000ffd600720c */ /* 0x000fe20003f06270 */
[----:B------:R-:W-:Y:S11]  /*14b40*/  IMAD.MOV.U32 R215, RZ, RZ, c[0x0][0x208] ;  /* 0x00008200ffd77624 */ /* 0x000ff600078e00ff */
[----:B------:R-:W-:Y:S01]  /*14b50*/  @!UPT UIADD3 URZ, URZ, URZ, URZ ;  /* 0x0000003f3f3ff290 */ /* 0x000fe2000fffe03f */
[----:B-12---:R-:W-:Y:S05]  /*14b60*/  @P0 SHF.R.S32.HI R0, RZ, 0x1f, R214 ;  /* 0x0000001fff000819 */ /* 0x006fea00000114d6 */
[----:B------:R-:W-:Y:S04]  /*14b70*/  @P0 IMAD R0, R0, c[0x0][0x208], RZ ;  /* 0x0000820000000a24 */ /* 0x000fe800078e02ff */
[----:B------:R-:W-:Y:S01]  /*14b80*/  @P0 IMAD R0, R214, c[0x0][0x20c], R0 ;  /* 0x00008300d6000a24 */ /* 0x000fe200078e0200 */
[----:B-----5:R-:W-:Y:S08]  /*14b90*/  LDSM.16.M88.4 R112, [R230+0x7100] ;  /* 0x00710000e670783b */ /* 0x020ff00000000200 */
[----:B------:R-:W1:Y:S08]  /*14ba0*/  LDSM.16.M88.4 R16, [R119+0x3900] ;  /* 0x003900007710783b */ /* 0x000e700000000200 */
[----:B------:R-:W2:Y:S08]  /*14bb0*/  LDSM.16.M88.4 R108, [R230+0x9100] ;  /* 0x00910000e66c783b */ /* 0x000eb00000000200 */
[----:B------:R-:W3:Y:S08]  /*14bc0*/  LDSM.16.M88.4 R32, [R119+0x4100] ;  /* 0x004100007720783b */ /* 0x000ef00000000200 */
[----:B------:R-:W4:Y:S06]  /*14bd0*/  LDL.64 R218, [R1+0x30] ;  /* 0x0000300001da7983 */ /* 0x000f2c0000100a00 */
[----:B------:R-:W2:Y:S06]  /*14be0*/  LDL.64 R216, [R1+0x38] ;  /* 0x0000380001d87983 */ /* 0x000eac0000100a00 */
[----:B------:R-:W1:Y:S08]  /*14bf0*/  LDSM.16.M88.4 R48, [R119+0x4900] ;  /* 0x004900007730783b */ /* 0x000e700000000200 */
[----:B------:R-:W2:Y:S04]  /*14c00*/  LDL R2, [R1+0x60] ;  /* 0x0000600001027983 */ /* 0x000ea80000100800 */
        /* <DEDUP_REMOVED lines=10> */
[----:B------:R1:W-:Y:S04]  /*14cb0*/  STL [R1+0x7c], R230 ;  /* 0x00007ce601007387 */ /* 0x0003e80000100800 */
        /* <DEDUP_REMOVED lines=9> */
[----:B--2---:R-:W-:Y:S01]  /*14d50*/  LOP3.LUT P3, RZ, R2, 0x1, RZ, 0xc0, !PT ;  /* 0x0000000102ff7812 */ /* 0x004fe2000786c0ff */
[-C--:B-1----:R-:W-:Y:S01]  /*14d60*/  HMMA.16816.F32 R4, R112, R16.reuse, RZ ;  /* 0x000000107004723c */ /* 0x082fe200000018ff */
[----:B------:R-:W-:Y:S02]  /*14d70*/  IMAD.MOV.U32 R217, RZ, RZ, c[0x0][0x208] ;  /* 0x00008200ffd97624 */ /* 0x000fe400078e00ff */
[----:B------:R-:W-:Y:S02]  /*14d80*/  MOV R230, R2 ;  /* 0x0000000200e67202 */ /* 0x000fe40000000f00 */
[----:B------:R-:W-:Y:S01]  /*14d90*/  IMAD.SHL.U32 R217, R217, 0x20, RZ ;  /* 0x00000020d9d97824 */ /* 0x000fe200078e00ff */
[----:B------:R-:W2:Y:S02]  /*14da0*/  LDL R2, [R1+0x20] ;  /* 0x0000200001027983 */ /* 0x000ea40000100800 */
[C---:B------:R-:W-:Y:S02]  /*14db0*/  HMMA.16816.F32 R8, R108.reuse, R16, RZ ;  /* 0x000000106c08723c */ /* 0x040fe400000018ff */
[----:B------:R-:W-:Y:S06]  /*14dc0*/  STL [R1+0xa4], R231 ;  /* 0x0000a4e701007387 */ /* 0x000fec0000100800 */
        /* <DEDUP_REMOVED lines=29> */
[----:B------:R-:W-:Y:S01]  /*14fa0*/  @P0 IMAD.WIDE.U32 R192, R214, c[0x0][0x208], RZ ;  /* 0x00008200d6c00a25 */ /* 0x000fe200078e00ff */
[-C--:B------:R-:W-:Y:S04]  /*14fb0*/  HMMA.16816.F32 R12, R196, R194.reuse, R12 ;  /* 0x000000c2c40c723c */ /* 0x080fe8000000180c */
[----:B------:R-:W-:Y:S04]  /*14fc0*/  @P0 IMAD.IADD R0, R193, 0x1, R0 ;  /* 0x00000001c1000824 */ /* 0x000fe800078e0200 */
[C---:B------:R-:W-:Y:S04]  /*14fd0*/  HMMA.16816.F32 R16, R188.reuse, R194, R16 ;  /* 0x000000c2bc10723c */ /* 0x040fe80000001810 */
[----:B------:R-:W-:Y:S04]  /*14fe0*/  @P0 IMAD R0, R0, 0x70, RZ ;  /* 0x0000007000000824 */ /* 0x000fe800078e02ff */
[-C--:B------:R-:W-:Y:S08]  /*14ff0*/  HMMA.16816.F32 R20, R188, R200.reuse, R20 ;  /* 0x000000c8bc14723c */ /* 0x080ff00000001814 */
[C---:B------:R-:W-:Y:S07]  /*15000*/  HMMA.16816.F32 R24, R196.reuse, R200, R24 ;  /* 0x000000c8c418723c */ /* 0x040fee0000001818 */
[----:B----4-:R-:W-:Y:S01]  /*15010*/  @P0 MOV R201, R219 ;  /* 0x000000db00c90202 */ /* 0x010fe20000000f00 */
[-C--:B------:R-:W-:Y:S04]  /*15020*/  HMMA.16816.F32 R28, R196, R202.reuse, R28 ;  /* 0x000000cac41c723c */ /* 0x080fe8000000181c */
[----:B------:R-:W-:Y:S02]  /*15030*/  @P0 IMAD.MOV.U32 R200, RZ, RZ, R216 ;  /* 0x000000ffffc80224 */ /* 0x000fe400078e00d8 */
[----:B------:R-:W-:Y:S02]  /*15040*/  IMAD.MOV.U32 R216, RZ, RZ, 0x5 ;  /* 0x00000005ffd87424 */ /* 0x000fe400078e00ff */
[C---:B------:R-:W-:Y:S04]  /*15050*/  HMMA.16816.F32 R32, R188.reuse, R202, R32 ;  /* 0x000000cabc20723c */ /* 0x040fe80000001820 */
[----:B------:R-:W-:Y:S01]  /*15060*/  @P0 IMAD.WIDE.U32 R200, R192, 0x70, R200 ;  /* 0x00000070c0c80825 */ /* 0x000fe200078e00c8 */
[----:B------:R-:W-:Y:S01]  /*15070*/  SHF.L.U64.HI R215, R215, R216, c[0x0][0x20c] ;  /* 0x00008300d7d77619 */ /* 0x000fe200000102d8 */
[----:B------:R-:W3:Y:S02]  /*15080*/  LDSM.16.M88.4 R192, [R236] ;  /* 0x00000000ecc0783b */ /* 0x000ee40000000200 */
[-C--:B------:R-:W-:Y:S04]  /*15090*/  HMMA.16816.F32 R36, R188, R204.reuse, R36 ;  /* 0x000000ccbc24723c */ /* 0x080fe80000001824 */
[----:B------:R-:W-:Y:S04]  /*150a0*/  @P0 IADD3 R0, R201, R0, RZ ;  /* 0x00000000c9000210 */ /* 0x000fe80007ffe0ff */
[C---:B------:R-:W-:Y:S08]  /*150b0*/  HMMA.16816.F32 R40, R196.reuse, R204, R40 ;  /* 0x000000ccc428723c */ /* 0x040ff00000001828 */
[-C--:B------:R-:W-:Y:S08]  /*150c0*/  HMMA.16816.F32 R44, R196, R206.reuse, R44 ;  /* 0x000000cec42c723c */ /* 0x080ff0000000182c */
[C---:B------:R-:W-:Y:S07]  /*150d0*/  HMMA.16816.F32 R48, R188.reuse, R206, R48 ;  /* 0x000000cebc30723c */ /* 0x040fee0000001830 */
[C---:B------:R-:W-:Y:S01]  /*150e0*/  @P0 LEA R206, P1, R200.reuse, c[0x0][0x1f8], 0x1 ;  /* 0x00007e00c8ce0a11 */ /* 0x040fe200078208ff */
[-C--:B------:R-:W-:Y:S04]  /*150f0*/  HMMA.16816.F32 R52, R188, R208.reuse, R52 ;  /* 0x000000d0bc34723c */ /* 0x080fe80000001834 */
[----:B------:R-:W-:Y:S01]  /*15100*/  @P0 LEA.HI.X R207, R200, c[0x0][0x1fc], R0, 0x1, P1 ;  /* 0x00007f00c8cf0a11 */ /* 0x000fe200008f0c00 */
[----:B------:R-:W-:Y:S01]  /*15110*/  IMAD.MOV.U32 R0, RZ, RZ, c[0x0][0x2c4] ;  /* 0x0000b100ff007624 */ /* 0x000fe200078e00ff */
[----:B------:R-:W4:Y:S01]  /*15120*/  LDSM.16.M88.4 R200, [R235] ;  /* 0x00000000ebc8783b */ /* 0x000f220000000200 */
[----:B------:R-:W-:Y:S01]  /*15130*/  @P0 IADD3 R212, P2, R206, R217, RZ ;  /* 0x000000d9ced40210 */ /* 0x000fe20007f5e0ff */
[C---:B------:R-:W-:Y:S04]  /*15140*/  HMMA.16816.F32 R56, R196.reuse, R208, R56 ;  /* 0x000000d0c438723c */ /* 0x040fe80000001838 */
[----:B------:R-:W-:Y:S02]  /*15150*/  @P0 IADD3.X R213, R207, R215, RZ, P2, !PT ;  /* 0x000000d7cfd50210 */ /* 0x000fe400017fe4ff */
[----:B------:R-:W-:Y:S01]  /*15160*/  @!PT LDS RZ, [RZ] ;  /* 0x00000000fffff984 */ /* 0x000fe20000000800 */
[----:B------:R-:W-:Y:S01]  /*15170*/  @!PT LDS RZ, [RZ] ;  /* 0x00000000fffff984 */ /* 0x000fe20000000800 */
[----:B------:R-:W-:Y:S01]  /*15180*/  @!PT LDS RZ, [RZ] ;  /* 0x00000000fffff984 */ /* 0x000fe20000000800 */
[----:B------:R2:W-:Y:S02]  /*15190*/  @P0 LDGSTS.E.BYPASS.LTC128B.128 [R241+0x100], [R206.64], !P3 ;  /* 0x00100000cef10fae */ /* 0x0005e4000d901d48 */
[-C--:B------:R-:W-:Y:S06]  /*151a0*/  HMMA.16816.F32 R60, R196, R210.reuse, R60 ;  /* 0x000000d2c43c723c */ /* 0x080fec000000183c */
[----:B------:R2:W-:Y:S02]  /*151b0*/  @P0 LDGSTS.E.BYPASS.LTC128B.128 [R241+0x900], [R212.64], !P3 ;  /* 0x00900000d4f10fae */ /* 0x0005e4000d901d48 */
[C---:B------:R-:W-:Y:S07]  /*151c0*/  HMMA.16816.F32 R64, R188.reuse, R210, R64 ;  /* 0x000000d2bc40723c */ /* 0x040fee0000001840 */
[-C--:B------:R-:W-:Y:S01]  /*151d0*/  @P0 IADD3 R210, P1, R212, R217.reuse, RZ ;  /* 0x000000d9d4d20210 */ /* 0x080fe20007f3e0ff */
[-C--:B-1----:R-:W-:Y:S04]  /*151e0*/  HMMA.16816.F32 R68, R188, R184.reuse, R68 ;  /* 0x000000b8bc44723c */ /* 0x082fe80000001844 */
[--C-:B------:R-:W-:Y:S01]  /*151f0*/  @P0 IMAD.X R211, R213, 0x1, R215.reuse, P1 ;  /* 0x00000001d5d30824 */ /* 0x100fe200008e06d7 */
[-C--:B------:R-:W-:Y:S03]  /*15200*/  @P0 IADD3 R208, P2, R210, R217.reuse, RZ ;  /* 0x000000d9d2d00210 */ /* 0x080fe60007f5e0ff */
[C---:B------:R-:W-:Y:S01]  /*15210*/  HMMA.16816.F32 R72, R196.reuse, R184, R72 ;  /* 0x000000b8c448723c */ /* 0x040fe20000001848 */
[----:B------:R1:W-:Y:S03]  /*15220*/  @P0 LDGSTS.E.BYPASS.LTC128B.128 [R241+0x1100], [R210.64], !P3 ;  /* 0x01100000d2f10fae */ /* 0x0003e6000d901d48 */
[--C-:B------:R-:W-:Y:S01]  /*15230*/  @P0 IMAD.X R209, R211, 0x1, R215.reuse, P2 ;  /* 0x00000001d3d10824 */ /* 0x100fe200010e06d7 */
[----:B------:R-:W-:Y:S03]  /*15240*/  @P0 IADD3 R204, P1, R208, R217, RZ ;  /* 0x000000d9d0cc0210 */ /* 0x000fe60007f3e0ff */
[-C--:B------:R-:W-:Y:S01]  /*15250*/  HMMA.16816.F32 R76, R196, R186.reuse, R76 ;  /* 0x000000bac44c723c */ /* 0x080fe2000000184c */
[----:B------:R1:W-:Y:S03]  /*15260*/  @P0 LDGSTS.E.BYPASS.LTC128B.128 [R241+0x1900], [R208.64], !P3 ;  /* 0x01900000d0f10fae */ /* 0x0003e6000d901d48 */
[----:B------:R-:W-:Y:S02]  /*15270*/  @P0 IADD3.X R205, R209, R215, RZ, P1, !PT ;  /* 0x000000d7d1cd0210 */ /* 0x000fe40000ffe4ff */
[-C--:B------:R-:W-:Y:S02]  /*15280*/  @P0 IADD3 R184, P2, R204, R217.reuse, RZ ;  /* 0x000000d9ccb80210 */ /* 0x080fe40007f5e0ff */
[C---:B------:R-:W-:Y:S01]  /*15290*/  HMMA.16816.F32 R80, R188.reuse, R186, R80 ;  /* 0x000000babc50723c */ /* 0x040fe20000001850 */
[----:B------:R4:W-:Y:S03]  /*152a0*/  @P0 LDGSTS.E.BYPASS.LTC128B.128 [R241+0x2100], [R204.64], !P3 ;  /* 0x02100000ccf10fae */ /* 0x0009e6000d901d48 */
[--C-:B------:R-:W-:Y:S01]  /*152b0*/  @P0 IMAD.X R185, R205, 0x1, R215.reuse, P2 ;  /* 0x00000001cdb90824 */ /* 0x100fe200010e06d7 */
[----:B--2---:R-:W-:Y:S03]  /*152c0*/  @P0 IADD3 R206, P1, R184, R217, RZ ;  /* 0x000000d9b8ce0210 */ /* 0x004fe60007f3e0ff */
[-C--:B---3--:R-:W-:Y:S01]  /*152d0*/  HMMA.16816.F32 R84, R188, R192.reuse, R84 ;  /* 0x000000c0bc54723c */ /* 0x088fe20000001854 */
[----:B------:R2:W-:Y:S03]  /*152e0*/  @P0 LDGSTS.E.BYPASS.LTC128B.128 [R241+0x2900], [R184.64], !P3 ;  /* 0x02900000b8f10fae */ /* 0x0005e6000d901d48 */
[----:B------:R-:W-:Y:S01]  /*152f0*/  @P0 IMAD.X R207, R185, 0x1, R215, P1 ;  /* 0x00000001b9cf0824 */ /* 0x000fe200008e06d7 */
[----:B------:R-:W-:Y:S03]  /*15300*/  ISETP.NE.AND P1, PT, R0, 0x1, PT ;  /* 0x000000010000780c */ /* 0x000fe60003f25270 */
[C---:B------:R-:W-:Y:S01]  /*15310*/  HMMA.16816.F32 R88, R196.reuse, R192, R88 ;  /* 0x000000c0c458723c */ /* 0x040fe20000001858 */
[----:B------:R3:W-:Y:S07]  /*15320*/  @P0 LDGSTS.E.BYPASS.LTC128B.128 [R241+0x3100], [R206.64], !P3 ;  /* 0x03100000cef10fae */ /* 0x0007ee000d901d48 */
[-C--:B------:R-:W-:Y:S01]  /*15330*/  HMMA.16816.F32 R92, R196, R194.reuse, R92 ;  /* 0x000000c2c45c723c */ /* 0x080fe2000000185c */
[----:B-1----:R-:W-:Y:S07]  /*15340*/  LDSM.16.M88.4 R208, [R231+0x9100] ;  /* 0x00910000e7d0783b */ /* 0x002fee0000000200 */
[C---:B------:R-:W-:Y:S01]  /*15350*/  HMMA.16816.F32 R96, R188.reuse, R194, R96 ;  /* 0x000000c2bc60723c */ /* 0x040fe20000001860 */
[----:B------:R-:W-:Y:S07]  /*15360*/  LDSM.16.M88.4 R192, [R229+0x4100] ;  /* 0x00410000e5c0783b */ /* 0x000fee0000000200 */
[-C--:B----4-:R-:W-:Y:S01]  /*15370*/  HMMA.16816.F32 R100, R188, R200.reuse, R100 ;  /* 0x000000c8bc64723c */ /* 0x090fe20000001864 */
[----:B--2---:R1:W-:Y:S07]  /*15380*/  LDSM.16.M88.4 R184, [R231+0x7100] ;  /* 0x00710000e7b8783b */ /* 0x0043ee0000000200 */
[C---:B------:R-:W-:Y:S01]  /*15390*/  HMMA.16816.F32 R104, R196.reuse, R200, R104 ;  /* 0x000000c8c468723c */ /* 0x040fe20000001868 */
[----:B---3--:R-:W2:Y:S07]  /*153a0*/  LDSM.16.M88.4 R204, [R229+0x3900] ;  /* 0x00390000e5cc783b */ /* 0x008eae0000000200 */
[-C--:B------:R-:W-:Y:S01]  /*153b0*/  HMMA.16816.F32 R108, R196, R202.reuse, R108 ;  /* 0x000000cac46c723c */ /* 0x080fe2000000186c */
[----:B------:R-:W-:Y:S07]  /*153c0*/  LDSM.16.M88.4 R196, [R229+0x5100] ;  /* 0x00510000e5c4783b */ /* 0x000fee0000000200 */
[----:B------:R-:W-:Y:S01]  /*153d0*/  HMMA.16816.F32 R112, R188, R202, R112 ;  /* 0x000000cabc70723c */ /* 0x000fe20000001870 */
[----:B------:R-:W3:Y:S08]  /*153e0*/  LDSM.16.M88.4 R188, [R229+0x4900] ;  /* 0x00490000e5bc783b */ /* 0x000ef00000000200 */
[----:B------:R-:W3:Y:S08]  /*153f0*/  LDSM.16.M88.4 R200, [R229+0x5900] ;  /* 0x00590000e5c8783b */ /* 0x000ef00000000200 */
[----:B-1----:R-:W4:Y:S04]  /*15400*/  LDL R231, [R1+0x40] ;  /* 0x0000400001e77983 */ /* 0x002f280000100800 */
[----:B------:R-:W-:Y:S01]  /*15410*/  STL [R1+0xa8], R229 ;  /* 0x0000a8e501007387 */ /* 0x000fe20000100800 */
[-C--:B--2---:R-:W-:Y:S03]  /*15420*/  HMMA.16816.F32 R4, R184, R204.reuse, R4 ;  /* 0x000000ccb804723c */ /* 0x084fe60000001804 */
[----:B------:R-:W0:Y:S05]  /*15430*/  LDGDEPBAR ;  /* 0x00000000000079af */ /* 0x000e2a0000000000 */
        /* <DEDUP_REMOVED lines=8> */
[----:B------:R-:W-:Y:S07]  /*154c0*/  LDSM.16.M88.4 R192, [R232+0x7100] ;  /* 0x00710000e8c0783b */ /* 0x000fee0000000200 */
[-C--:B---3--:R-:W-:Y:S08]  /*154d0*/  HMMA.16816.F32 R36, R184, R188.reuse, R36 ;  /* 0x000000bcb824723c */ /* 0x088ff00000001824 */
[C---:B------:R-:W-:Y:S08]  /*154e0*/  HMMA.16816.F32 R40, R208.reuse, R188, R40 ;  /* 0x000000bcd028723c */ /* 0x040ff00000001828 */
[-C--:B------:R-:W-:Y:S08]  /*154f0*/  HMMA.16816.F32 R44, R208, R190.reuse, R44 ;  /* 0x000000bed02c723c */ /* 0x080ff0000000182c */
[C---:B------:R-:W-:Y:S01]  /*15500*/  HMMA.16816.F32 R48, R184.reuse, R190, R48 ;  /* 0x000000beb830723c */ /* 0x040fe20000001830 */
[----:B------:R2:W3:Y:S07]  /*15510*/  LDSM.16.M88.4 R188, [R229+0x6900] ;  /* 0x00690000e5bc783b */ /* 0x0004ee0000000200 */
[-C--:B------:R-:W-:Y:S08]  /*15520*/  HMMA.16816.F32 R52, R184, R196.reuse, R52 ;  /* 0x000000c4b834723c */ /* 0x080ff00000001834 */
[C---:B------:R-:W-:Y:S08]  /*15530*/  HMMA.16816.F32 R56, R208.reuse, R196, R56 ;  /* 0x000000c4d038723c */ /* 0x040ff00000001838 */
[-C--:B------:R-:W-:Y:S01]  /*15540*/  HMMA.16816.F32 R60, R208, R198.reuse, R60 ;  /* 0x000000c6d03c723c */ /* 0x080fe2000000183c */
[----:B--2---:R-:W4:Y:S04]  /*15550*/  LDL R229, [R1+0x44] ;  /* 0x0000440001e57983 */ /* 0x004f280000100800 */
[----:B------:R-:W-:Y:S03]  /*15560*/  STL [R1+0xac], R232 ;  /* 0x0000ace801007387 */ /* 0x000fe60000100800 */
[C---:B------:R-:W-:Y:S01]  /*15570*/  HMMA.16816.F32 R64, R184.reuse, R198, R64 ;  /* 0x000000c6b840723c */ /* 0x040fe20000001840 */
[----:B------:R-:W2:Y:S07]  /*15580*/  LDSM.16.M88.4 R196, [R228] ;  /* 0x00000000e4c4783b */ /* 0x000eae0000000200 */
[-C--:B------:R-:W-:Y:S08]  /*15590*/  HMMA.16816.F32 R68, R184, R200.reuse, R68 ;  /* 0x000000c8b844723c */ /* 0x080ff00000001844 */
[C---:B------:R-:W-:Y:S08]  /*155a0*/  HMMA.16816.F32 R72, R208.reuse, R200, R72 ;  /* 0x000000c8d048723c */ /* 0x040ff00000001848 */
[-C--:B------:R-:W-:Y:S08]  /*155b0*/  HMMA.16816.F32 R76, R208, R202.reuse, R76 ;  /* 0x000000cad04c723c */ /* 0x080ff0000000184c */
[C---:B------:R-:W-:Y:S01]  /*155c0*/  HMMA.16816.F32 R80, R184.reuse, R202, R80 ;  /* 0x000000cab850723c */ /* 0x040fe20000001850 */
[----:B------:R2:W3:Y:S07]  /*155d0*/  LDSM.16.M88.4 R200, [R232+0x9100] ;  /* 0x00910000e8c8783b */ /* 0x0004ee0000000200 */
[-C--:B-1----:R-:W-:Y:S08]  /*155e0*/  HMMA.16816.F32 R84, R184, R204.reuse, R84 ;  /* 0x000000ccb854723c */ /* 0x082ff00000001854 */
[C---:B------:R-:W-:Y:S01]  /*155f0*/  HMMA.16816.F32 R88, R208.reuse, R204, R88 ;  /* 0x000000ccd058723c */ /* 0x040fe20000001858 */
[----:B--2---:R-:W2:Y:S07]  /*15600*/  LDL R232, [R1+0x28] ;  /* 0x0000280001e87983 */ /* 0x004eae0000100800 */
[-C--:B------:R-:W-:Y:S01]  /*15610*/  HMMA.16816.F32 R92, R208, R206.reuse, R92 ;  /* 0x000000ced05c723c */ /* 0x080fe2000000185c */
[----:B------:R-:W-:Y:S04]  /*15620*/  STL [R1+0xb0], R228 ;  /* 0x0000b0e401007387 */ /* 0x000fe80000100800 */
[----:B------:R1:W2:Y:S03]  /*15630*/  LDL R0, [R1+0x24] ;  /* 0x0000240001007983 */ /* 0x0002a60000100800 */
[C---:B------:R-:W-:Y:S08]  /*15640*/  HMMA.16816.F32 R96, R184.reuse, R206, R96 ;  /* 0x000000ceb860723c */ /* 0x040ff00000001860 */
[-C--:B---3--:R-:W-:Y:S08]  /*15650*/  HMMA.16816.F32 R100, R184, R188.reuse, R100 ;  /* 0x000000bcb864723c */ /* 0x088ff00000001864 */
[C---:B------:R-:W-:Y:S08]  /*15660*/  HMMA.16816.F32 R104, R208.reuse, R188, R104 ;  /* 0x000000bcd068723c */ /* 0x040ff00000001868 */
[-C--:B------:R-:W-:Y:S08]  /*15670*/  HMMA.16816.F32 R108, R208, R190.reuse, R108 ;  /* 0x000000bed06c723c */ /* 0x080ff0000000186c */
[----:B------:R-:W-:Y:S08]  /*15680*/  HMMA.16816.F32 R112, R184, R190, R112 ;  /* 0x000000beb870723c */ /* 0x000ff00000001870 */
[-C--:B------:R-:W-:Y:S08]  /*15690*/  HMMA.16816.F32 R4, R192, R196.reuse, R4 ;  /* 0x000000c4c004723c */ /* 0x080ff00000001804 */
        /* <DEDUP_REMOVED lines=21> */
[----:B------:R-:W3:Y:S01]  /*157f0*/  MUFU.TANH R249, R16 ;  /* 0x0000001000f97308 */ /* 0x000ee20000002400 */
[----:B------:R-:W-:Y:S09]  /*15800*/  FMUL.FTZ R17, R17, c[0x0][0x320] ;  /* 0x0000c80011117a20 */ /* 0x000ff20000410000 */
[----:B------:R1:W-:Y:S10]  /*15810*/  MUFU.TANH R237, R7 ;  /* 0x0000000700ed7308 */ /* 0x0003f40000002400 */
[----:B------:R-:W-:Y:S10]  /*15820*/  MUFU.TANH R248, R17 ;  /* 0x0000001100f87308 */ /* 0x000ff40000002400 */
[----:B------:R-:W-:Y:S01]  /*15830*/  MUFU.TANH R236, R8 ;  /* 0x0000000800ec7308 */ /* 0x000fe20000002400 */
[----:B-1----:R-:W1:Y:S09]  /*15840*/  LDSM.16.M88.4 R4, [R228+0x800] ;  /* 0x00080000e404783b */ /* 0x002e720000000200 */
[----:B------:R-:W-:Y:S10]  /*15850*/  MUFU.TANH R235, R9 ;  /* 0x0000000900eb7308 */ /* 0x000ff40000002400 */
[----:B------:R-:W1:Y:S10]  /*15860*/  MUFU.TANH R234, R10 ;  /* 0x0000000a00ea7308 */ /* 0x000e740000002400 */
[----:B------:R3:W-:Y:S10]  /*15870*/  MUFU.TANH R233, R11 ;  /* 0x0000000b00e97308 */ /* 0x0007f40000002400 */
[----:B------:R-:W-:Y:S01]  /*15880*/  MUFU.TANH R119, R12 ;  /* 0x0000000c00777308 */ /* 0x000fe20000002400 */
[-C--:B-1----:R-:W-:Y:S09]  /*15890*/  HMMA.16816.F32 R20, R192, R4.reuse, R20 ;  /* 0x00000004c014723c */ /* 0x082ff20000001814 */
[----:B------:R-:W1:Y:S01]  /*158a0*/  MUFU.TANH R252, R13 ;  /* 0x0000000d00fc7308 */ /* 0x000e620000002400 */
[C---:B------:R-:W-:Y:S01]  /*158b0*/  HMMA.16816.F32 R24, R200.reuse, R4, R24 ;  /* 0x00000004c818723c */ /* 0x040fe20000001818 */
[----:B---3--:R-:W3:Y:S08]  /*158c0*/  LDSM.16.M88.4 R8, [R228+0x1000] ;  /* 0x00100000e408783b */ /* 0x008ef00000000200 */
[----:B------:R-:W-:Y:S01]  /*158d0*/  MUFU.TANH R251, R14 ;  /* 0x0000000e00fb7308 */ /* 0x000fe20000002400 */
[-C--:B------:R-:W-:Y:S04]  /*158e0*/  HMMA.16816.F32 R28, R200, R6.reuse, R28 ;  /* 0x00000006c81c723c */ /* 0x080fe8000000181c */
[----:B------:R-:W-:Y:S04]  /*158f0*/  FMUL.FTZ R21, R21, c[0x0][0x320] ;  /* 0x0000c80015157a20 */ /* 0x000fe80000410000 */
[C---:B------:R-:W-:Y:S01]  /*15900*/  HMMA.16816.F32 R32, R192.reuse, R6, R32 ;  /* 0x00000006c020723c */ /* 0x040fe20000001820 */
[----:B------:R1:W-:Y:S01]  /*15910*/  MUFU.TANH R250, R15 ;  /* 0x0000000f00fa7308 */ /* 0x0003e20000002400 */
[----:B------:R-:W4:Y:S02]  /*15920*/  LDSM.16.M88.4 R4, [R228+0x1800] ;  /* 0x00180000e404783b */ /* 0x000f240000000200 */
        /* <DEDUP_REMOVED lines=9> */
[----:B------:R2:W-:Y:S01]  /*159c0*/  MUFU.TANH R244, R21 ;  /* 0x0000001500f47308 */ /* 0x0005e20000002400 */
[----:B------:R-:W-:Y:S02]  /*159d0*/  FMUL.FTZ R24, R24, c[0x0][0x320] ;  /* 0x0000c80018187a20 */ /* 0x000fe40000410000 */
[----:B------:R-:W-:Y:S01]  /*159e0*/  FMUL.FTZ R34, R34, c[0x0][0x320] ;  /* 0x0000c80022227a20 */ /* 0x000fe20000410000 */
[-C--:B---3--:R-:W-:Y:S01]  /*159f0*/  HMMA.16816.F32 R36, R192, R8.reuse, R36 ;  /* 0x00000008c024723c */ /* 0x088fe20000001824 */
[----:B-1----:R-:W-:Y:S02]  /*15a00*/  LDSM.16.M88.4 R12, [R228+0x3000] ;  /* 0x00300000e40c783b */ /* 0x002fe40000000200 */
        /* <DEDUP_REMOVED lines=15> */
[-C--:B----4-:R-:W-:Y:S03]  /*15b00*/  HMMA.16816.F32 R52, R192, R4.reuse, R52 ;  /* 0x00000004c034723c */ /* 0x090fe60000001834 */
        /* <DEDUP_REMOVED lines=16> */
[----:B------:R-:W4:Y:S01]  /*15c10*/  MUFU.TANH R243, R22 ;  /* 0x0000001600f37308 */ /* 0x000f220000002400 */
[-C--:B-1----:R-:W-:Y:S01]  /*15c20*/  HMMA.16816.F32 R68, R192, R8.reuse, R68 ;  /* 0x00000008c044723c */ /* 0x082fe20000001844 */
[----:B------:R-:W-:Y:S04]  /*15c30*/  BAR.SYNC.DEFER_BLOCKING 0x0 ;  /* 0x0000000000007b1d */ /* 0x000fe80000010000 */
[----:B------:R-:W-:Y:S02]  /*15c40*/  FMUL.FTZ R54, R54, c[0x0][0x320] ;  /* 0x0000c80036367a20 */ /* 0x000fe40000410000 */
[----:B------:R-:W-:Y:S01]  /*15c50*/  FMUL.FTZ R55, R55, c[0x0][0x320] ;  /* 0x0000c80037377a20 */ /* 0x000fe20000410000 */
[C---:B------:R-:W-:Y:S01]  /*15c60*/  HMMA.16816.F32 R72, R200.reuse, R8, R72 ;  /* 0x00000008c848723c */ /* 0x040fe20000001848 */
[----:B------:R-:W-:Y:S03]  /*15c70*/  MUFU.TANH R221, R26 ;  /* 0x0000001a00dd7308 */ /* 0x000fe60000002400 */
[----:B--2---:R-:W-:Y:S02]  /*15c80*/  @P1 IMAD.MOV.U32 R0, RZ, RZ, R2 ;  /* 0x000000ffff001224 */ /* 0x004fe400078e0002 */
[----:B------:R-:W-:Y:S02]  /*15c90*/  FMUL.FTZ R65, R65, c[0x0][0x320] ;  /* 0x0000c80041417a20 */ /* 0x000fe40000410000 */
[-C--:B------:R-:W-:Y:S01]  /*15ca0*/  HMMA.16816.F32 R76, R200, R10.reuse, R76 ;  /* 0x0000000ac84c723c */ /* 0x080fe2000000184c */
[----:B------:R-:W-:Y:S02]  /*15cb0*/  SHFL.IDX PT, R9, R0, 0x2, 0x1c1f ;  /* 0x005c1f0000097f89 */ /* 0x000fe400000e0000 */
[----:B------:R-:W-:Y:S01]  /*15cc0*/  MUFU.TANH R220, R27 ;  /* 0x0000001b00dc7308 */ /* 0x000fe20000002400 */
[----:B------:R-:W-:Y:S02]  /*15cd0*/  FMUL.FTZ R66, R66, c[0x0][0x320] ;  /* 0x0000c80042427a20 */ /* 0x000fe40000410000 */
[----:B------:R-:W-:Y:S02]  /*15ce0*/  FMUL.FTZ R49, R49, c[0x0][0x320] ;  /* 0x0000c80031317a20 */ /* 0x000fe40000410000 */
[C---:B------:R-:W-:Y:S01]  /*15cf0*/  HMMA.16816.F32 R80, R192.reuse, R10, R80 ;  /* 0x0000000ac050723c */ /* 0x040fe20000001850 */
[----:B------:R-:W-:Y:S03]  /*15d00*/  SHFL.IDX PT, R2, R0, 0x1, 0x1c1f ;  /* 0x003c1f0000027f89 */ /* 0x000fe600000e0000 */
[----:B------:R-:W-:Y:S01]  /*15d10*/  FMUL.FTZ R68, R68, c[0x0][0x320] ;  /* 0x0000c80044447a20 */ /* 0x000fe20000410000 */
[----:B------:R-:W-:Y:S01]  /*15d20*/  MUFU.TANH R212, R36 ;  /* 0x0000002400d47308 */ /* 0x000fe20000002400 */
[----:B------:R-:W-:Y:S02]  /*15d30*/  FMUL.FTZ R69, R69, c[0x0][0x320] ;  /* 0x0000c80045457a20 */ /* 0x000fe40000410000 */
[-C--:B---3--:R-:W-:Y:S01]  /*15d40*/  HMMA.16816.F32 R84, R192, R4.reuse, R84 ;  /* 0x00000004c054723c */ /* 0x088fe20000001854 */
[----:B------:R-:W-:Y:S03]  /*15d50*/  SHFL.IDX PT, R8, R0, 0x3, 0x1c1f ;  /* 0x007c1f0000087f89 */ /* 0x000fe600000e0000 */
[----:B------:R-:W-:Y:S02]  /*15d60*/  FMUL.FTZ R74, R74, c[0x0][0x320] ;  /* 0x0000c8004a4a7a20 */ /* 0x000fe40000410000 */
[----:B------:R-:W-:Y:S01]  /*15d70*/  FMUL.FTZ R56, R56, c[0x0][0x320] ;  /* 0x0000c80038387a20 */ /* 0x000fe20000410000 */
[----:B------:R-:W1:Y:S01]  /*15d80*/  MUFU.TANH R218, R28 ;  /* 0x0000001c00da7308 */ /* 0x000e620000002400 */
[C---:B------:R-:W-:Y:S01]  /*15d90*/  HMMA.16816.F32 R88, R200.reuse, R4, R88 ;  /* 0x00000004c858723c */ /* 0x040fe20000001858 */
[----:B------:R-:W2:Y:S03]  /*15da0*/  SHFL.IDX PT, R4, R0, RZ, 0x1c1f ;  /* 0x001c1fff00047589 */ /* 0x000ea600000e0000 */
[----:B------:R-:W-:Y:S02]  /*15db0*/  FMUL.FTZ R77, R77, c[0x0][0x320] ;  /* 0x0000c8004d4d7a20 */ /* 0x000fe40000410000 */
[----:B------:R-:W-:Y:S02]  /*15dc0*/  FMUL.FTZ R76, R76, c[0x0][0x320] ;  /* 0x0000c8004c4c7a20 */ /* 0x000fe40000410000 */
[-C--:B------:R-:W-:Y:S01]  /*15dd0*/  HMMA.16816.F32 R92, R200, R6.reuse, R92 ;  /* 0x00000006c85c723c */ /* 0x080fe2000000185c */
[----:B------:R-:W3:Y:S03]  /*15de0*/  MUFU.TANH R216, R29 ;  /* 0x0000001d00d87308 */ /* 0x000ee60000002400 */
[----:B------:R-:W-:Y:S02]  /*15df0*/  IMAD R5, R214, -0x70, RZ ;  /* 0xffffff90d6057824 */ /* 0x000fe400078e02ff */
[----:B------:R-:W-:Y:S02]  /*15e00*/  FMUL.FTZ R57, R57, c[0x0][0x320] ;  /* 0x0000c80039397a20 */ /* 0x000fe40000410000 */
[C---:B------:R-:W-:Y:S03]  /*15e10*/  HMMA.16816.F32 R96, R192.reuse, R6, R96 ;  /* 0x00000006c060723c */ /* 0x040fe60000001860 */
[----:B------:R1:W-:Y:S01]  /*15e20*/  MUFU.TANH R6, R74 ;  /* 0x0000004a00067308 */ /* 0x0003e20000002400 */
[----:B------:R-:W-:Y:S01]  /*15e30*/  IADD3 R5, -R232, 0x1, R5 ;  /* 0x00000001e8057810 */ /* 0x000fe20007ffe105 */
[----:B------:R-:W-:Y:S02]  /*15e40*/  FMUL.FTZ R86, R86, c[0x0][0x320] ;  /* 0x0000c80056567a20 */ /* 0x000fe40000410000 */
[----:B------:R-:W-:Y:S01]  /*15e50*/  FMUL.FTZ R59, R59, c[0x0][0x320] ;  /* 0x0000c8003b3b7a20 */ /* 0x000fe20000410000 */
[----:B------:R-:W-:Y:S01]  /*15e60*/  IADD3 R5, -R231, R5, R229 ;  /* 0x00000005e7057210 */ /* 0x000fe20007ffe1e5 */
[-C--:B------:R-:W-:Y:S03]  /*15e70*/  HMMA.16816.F32 R100, R192, R12.reuse, R100 ;  /* 0x0000000cc064723c */ /* 0x080fe60000001864 */
[C---:B--2---:R-:W-:Y:S01]  /*15e80*/  IADD3 R4, R5.reuse, R4, RZ ;  /* 0x0000000405047210 */ /* 0x044fe20007ffe0ff */
[----:B------:R-:W-:Y:S01]  /*15e90*/  MUFU.TANH R29, R32 ;  /* 0x00000020001d7308 */ /* 0x000fe20000002400 */
[C---:B------:R-:W-:Y:S02]  /*15ea0*/  IMAD.IADD R0, R5.reuse, 0x1, R9 ;  /* 0x0000000105007824 */ /* 0x040fe400078e0209 */
[C---:B------:R-:W-:Y:S01]  /*15eb0*/  ISETP.GT.AND P1, PT, R4.reuse, RZ, PT ;  /* 0x000000ff0400720c */ /* 0x040fe20003f24270 */
[C---:B------:R-:W-:Y:S04]  /*15ec0*/  HMMA.16816.F32 R104, R200.reuse, R12, R104 ;  /* 0x0000000cc868723c */ /* 0x040fe80000001868 */
[----:B------:R-:W-:Y:S01]  /*15ed0*/  IMAD.IADD R2, R5, 0x1, R2 ;  /* 0x0000000105027824 */ /* 0x000fe200078e0202 */
[----:B------:R-:W-:Y:S01]  /*15ee0*/  ISETP.GT.AND P6, PT, R4, 0x8, PT ;  /* 0x000000080400780c */ /* 0x000fe20003fc4270 */
[----:B------:R-:W2:Y:S01]  /*15ef0*/  MUFU.TANH R31, R34 ;  /* 0x00000022001f7308 */ /* 0x000ea20000002400 */
[----:B------:R-:W-:Y:S01]  /*15f00*/  FMUL.FTZ R89, R89, c[0x0][0x320] ;  /* 0x0000c80059597a20 */ /* 0x000fe20000410000 */
[----:B------:R-:W-:Y:S01]  /*15f10*/  ISETP.GT.AND P4, PT, R0, 0x1, PT ;  /* 0x000000010000780c */ /* 0x000fe20003f84270 */
[----:B------:R-:W-:Y:S01]  /*15f20*/  FMUL.FTZ R88, R88, c[0x0][0x320] ;  /* 0x0000c80058587a20 */ /* 0x000fe20000410000 */
[----:B------:R-:W-:Y:S01]  /*15f30*/  ISETP.GT.AND P2, PT, R2, RZ, PT ;  /* 0x000000ff0200720c */ /* 0x000fe20003f44270 */
[-C--:B------:R-:W-:Y:S03]  /*15f40*/  HMMA.16816.F32 R108, R200, R14.reuse, R108 ;  /* 0x0000000ec86c723c */ /* 0x080fe6000000186c */
[----:B------:R-:W-:Y:S01]  /*15f50*/  FSEL R10, R249, -INF , P6 ;  /* 0xff800000f90a7808 */ /* 0x000fe20003000000 */
[----:B------:R-:W-:Y:S01]  /*15f60*/  FMUL.FTZ R92, R92, c[0x0][0x320] ;  /* 0x0000c8005c5c7a20 */ /* 0x000fe20000410000 */
[----:B------:R2:W-:Y:S01]  /*15f70*/  MUFU.TANH R210, R37 ;  /* 0x0000002500d27308 */ /* 0x0005e20000002400 */
[----:B------:R-:W-:Y:S01]  /*15f80*/  IADD3 R5, R5, R8, RZ ;  /* 0x0000000805057210 */ /* 0x000fe20007ffe0ff */
[----:B------:R-:W-:Y:S01]  /*15f90*/  FMUL.FTZ R40, R40, c[0x0][0x320] ;  /* 0x0000c80028287a20 */ /* 0x000fe20000410000 */
[----:B------:R-:W-:Y:S01]  /*15fa0*/  FSEL R8, R240, -INF , P1 ;  /* 0xff800000f0087808 */ /* 0x000fe20000800000 */
[----:B------:R-:W-:Y:S01]  /*15fb0*/  FMUL.FTZ R93, R93, c[0x0][0x320] ;  /* 0x0000c8005d5d7a20 */ /* 0x000fe20000410000 */
[----:B------:R-:W-:Y:S01]  /*15fc0*/  ISETP.GT.AND P0, PT, R4, 0x1, PT ;  /* 0x000000010400780c */ /* 0x000fe20003f04270 */
[----:B------:R-:W-:Y:S04]  /*15fd0*/  HMMA.16816.F32 R112, R192, R14, R112 ;  /* 0x0000000ec070723c */ /* 0x000fe80000001870 */
[----:B------:R-:W-:Y:S01]  /*15fe0*/  MUFU.TANH R215, R30 ;  /* 0x0000001e00d77308 */ /* 0x000fe20000002400 */
[----:B------:R-:W-:Y:S01]  /*15ff0*/  LOP3.LUT P6, RZ, R230, 0x1, RZ, 0xc0, !PT ;  /* 0x00000001e6ff7812 */ /* 0x000fe200078cc0ff */
[----:B------:R-:W-:Y:S01]  /*16000*/  FMUL.FTZ R91, R91, c[0x0][0x320] ;  /* 0x0000c8005b5b7a20 */ /* 0x000fe20000410000 */
[----:B------:R-:W-:Y:S01]  /*16010*/  ISETP.GT.AND P1, PT, R5, RZ, PT ;  /* 0x000000ff0500720c */ /* 0x000fe20003f24270 */
[----:B------:R-:W-:Y:S01]  /*16020*/  FMUL.FTZ R94, R94, c[0x0][0x320] ;  /* 0x0000c8005e5e7a20 */ /* 0x000fe20000410000 */
[----:B------:R-:W-:Y:S02]  /*16030*/  FSEL R9, R239, -INF , P0 ;  /* 0xff800000ef097808 */ /* 0x000fe40000000000 */
[----:B------:R-:W-:Y:S01]  /*16040*/  ISETP.GT.AND P3, PT, R2, 0x1, PT ;  /* 0x000000010200780c */ /* 0x000fe20003f64270 */
[----:B------:R-:W-:Y:S01]  /*16050*/  FMUL.FTZ R95, R95, c[0x0][0x320] ;  /* 0x0000c8005f5f7a20 */ /* 0x000fe20000410000 */
[----:B------:R-:W-:Y:S01]  /*16060*/  FSEL R21, R234, -INF , P1 ;  /* 0xff800000ea157808 */ /* 0x000fe20000800000 */
[----:B------:R-:W2:Y:S01]  /*16070*/  MUFU.TANH R30, R33 ;  /* 0x00000021001e7308 */ /* 0x000ea20000002400 */
[----:B-1----:R-:W-:Y:S01]  /*16080*/  FMNMX.FTZ R74, R8, R3, !PT ;  /* 0x00000003084a7209 */ /* 0x002fe20007810000 */
[----:B------:R-:W-:Y:S01]  /*16090*/  FMUL.FTZ R110, R110, c[0x0][0x320] ;  /* 0x0000c8006e6e7a20 */ /* 0x000fe20000410000 */
[----:B------:R-:W-:Y:S01]  /*160a0*/  FSEL R18, R235, -INF , P4 ;  /* 0xff800000eb127808 */ /* 0x000fe20002000000 */
[----:B------:R-:W-:Y:S01]  /*160b0*/  FMUL.FTZ R64, R64, c[0x0][0x320] ;  /* 0x0000c80040407a20 */ /* 0x000fe20000410000 */
[----:B------:R-:W-:Y:S01]  /*160c0*/  FMNMX.FTZ R74, R9, R74, !PT ;  /* 0x0000004a094a7209 */ /* 0x000fe20007810000 */
[----:B------:R-:W-:Y:S01]  /*160d0*/  FMUL.FTZ R51, R51, c[0x0][0x320] ;  /* 0x0000c80033337a20 */ /* 0x000fe20000410000 */
[----:B------:R-:W-:Y:S01]  /*160e0*/  FSEL R12, R238, -INF , P2 ;  /* 0xff800000ee0c7808 */ /* 0x000fe20001000000 */
[----:B------:R-:W-:Y:S01]  /*160f0*/  FMUL.FTZ R60, R60, c[0x0][0x320] ;  /* 0x0000c8003c3c7a20 */ /* 0x000fe20000410000 */
[----:B------:R-:W-:Y:S01]  /*16100*/  FMNMX.FTZ R74, R10, R74, !PT ;  /* 0x0000004a0a4a7209 */ /* 0x000fe20007810000 */
[----:B------:R-:W-:Y:S01]  /*16110*/  MUFU.TANH R206, R40 ;  /* 0x0000002800ce7308 */ /* 0x000fe20000002400 */
        /* <DEDUP_REMOVED lines=8> */
[----:B------:R-:W-:Y:S01]  /*161a0*/  FMUL.FTZ R80, R80, c[0x0][0x320] ;  /* 0x0000c80050507a20 */ /* 0x000fe20000410000 */
[----:B------:R-:W-:Y:S01]  /*161b0*/  MUFU.TANH R205, R41 ;  /* 0x0000002900cd7308 */ /* 0x000fe20000002400 */
[----:B------:R-:W-:Y:S01]  /*161c0*/  FSEL R22, R233, -INF , P0 ;  /* 0xff800000e9167808 */ /* 0x000fe20000000000 */
[----:B------:R-:W-:Y:S01]  /*161d0*/  FMUL.FTZ R81, R81, c[0x0][0x320] ;  /* 0x0000c80051517a20 */ /* 0x000fe20000410000 */
[----:B------:R-:W-:Y:S01]  /*161e0*/  ISETP.GT.AND P3, PT, R2, 0x10, PT ;  /* 0x000000100200780c */ /* 0x000fe20003f64270 */
[----:B------:R-:W-:Y:S01]  /*161f0*/  FMUL.FTZ R84, R84, c[0x0][0x320] ;  /* 0x0000c80054547a20 */ /* 0x000fe20000410000 */
[----:B------:R-:W-:Y:S01]  /*16200*/  ISETP.GT.AND P0, PT, R2, 0x8, PT ;  /* 0x000000080200780c */ /* 0x000fe20003f04270 */
[----:B------:R-:W-:Y:S01]  /*16210*/  FMUL.FTZ R67, R67, c[0x0][0x320] ;  /* 0x0000c80043437a20 */ /* 0x000fe20000410000 */
[----:B----4-:R-:W-:Y:S01]  /*16220*/  FSEL R27, R243, -INF , P3 ;  /* 0xff800000f31b7808 */ /* 0x010fe20001800000 */
[----:B------:R-:W-:Y:S01]  /*16230*/  FMUL.FTZ R85, R85, c[0x0][0x320] ;  /* 0x0000c80055557a20 */ /* 0x000fe20000410000 */
[----:B------:R-:W-:Y:S01]  /*16240*/  ISETP.GT.AND P3, PT, R0, 0x18, PT ;  /* 0x000000180000780c */ /* 0x000fe20003f64270 */
[----:B------:R-:W-:Y:S01]  /*16250*/  MUFU.TANH R204, R42 ;  /* 0x0000002a00cc7308 */ /* 0x000fe20000002400 */
[----:B------:R-:W-:Y:S01]  /*16260*/  ISETP.GT.AND P1, PT, R4, 0x9, PT ;  /* 0x000000090400780c */ /* 0x000fe20003f24270 */
[----:B------:R-:W-:Y:S01]  /*16270*/  FMUL.FTZ R47, R47, c[0x0][0x320] ;  /* 0x0000c8002f2f7a20 */ /* 0x000fe20000410000 */
[----:B------:R-:W-:Y:S01]  /*16280*/  ISETP.GT.AND P5, PT, R0, RZ, PT ;  /* 0x000000ff0000720c */ /* 0x000fe20003fa4270 */
[----:B------:R-:W-:Y:S01]  /*16290*/  FMUL.FTZ R96, R96, c[0x0][0x320] ;  /* 0x0000c80060607a20 */ /* 0x000fe20000410000 */
[----:B------:R-:W-:Y:S01]  /*162a0*/  ISETP.GT.AND P4, PT, R5, 0x9, PT ;  /* 0x000000090500780c */ /* 0x000fe20003f84270 */
[----:B------:R-:W-:Y:S01]  /*162b0*/  FMUL.FTZ R82, R82, c[0x0][0x320] ;  /* 0x0000c80052527a20 */ /* 0x000fe20000410000 */
[----:B--2---:R-:W-:Y:S01]  /*162c0*/  FSEL R37, R218, -INF , P3 ;  /* 0xff800000da257808 */ /* 0x004fe20001800000 */
[----:B------:R-:W-:Y:S01]  /*162d0*/  FMUL.FTZ R97, R97, c[0x0][0x320] ;  /* 0x0000c80061617a20 */ /* 0x000fe20000410000 */
[----:B------:R-:W-:Y:S01]  /*162e0*/  FSEL R11, R248, -INF , P1 ;  /* 0xff800000f80b7808 */ /* 0x000fe20000800000 */
[----:B------:R3:W1:Y:S01]  /*162f0*/  MUFU.TANH R209, R38 ;  /* 0x0000002600d17308 */ /* 0x0006620000002400 */
[----:B------:R-:W-:Y:S01]  /*16300*/  FSEL R16, R236, -INF , P5 ;  /* 0xff800000ec107808 */ /* 0x000fe20002800000 */
[----:B------:R-:W-:Y:S01]  /*16310*/  FMUL.FTZ R113, R113, c[0x0][0x320] ;  /* 0x0000c80071717a20 */ /* 0x000fe20000410000 */
[----:B------:R-:W-:Y:S01]  /*16320*/  FMNMX.FTZ R74, R11, R74, !PT ;  /* 0x0000004a0b4a7209 */ /* 0x000fe20007810000 */
[----:B------:R-:W-:Y:S01]  /*16330*/  FMUL.FTZ R83, R83, c[0x0][0x320] ;  /* 0x0000c80053537a20 */ /* 0x000fe20000410000 */
[----:B------:R-:W-:Y:S01]  /*16340*/  ISETP.GT.AND P5, PT, R5, 0x8, PT ;  /* 0x000000080500780c */ /* 0x000fe20003fa4270 */
[----:B------:R-:W-:Y:S01]  /*16350*/  FMUL.FTZ R87, R87, c[0x0][0x320] ;  /* 0x0000c80057577a20 */ /* 0x000fe20000410000 */
[----:B------:R-:W-:Y:S01]  /*16360*/  ISETP.GT.AND P1, PT, R2, 0x11, PT ;  /* 0x000000110200780c */ /* 0x000fe20003f24270 */
[----:B------:R-:W-:Y:S01]  /*16370*/  FMUL.FTZ R98, R98, c[0x0][0x320] ;  /* 0x0000c80062627a20 */ /* 0x000fe20000410000 */
[----:B------:R-:W-:Y:S01]  /*16380*/  FSEL R23, R251, -INF , P5 ;  /* 0xff800000fb177808 */ /* 0x000fe20002800000 */
[----:B------:R1:W2:Y:S01]  /*16390*/  MUFU.TANH R199, R43 ;  /* 0x0000002b00c77308 */ /* 0x0002a20000002400 */
[----:B------:R-:W-:Y:S01]  /*163a0*/  FSEL R28, R242, -INF , P1 ;  /* 0xff800000f21c7808 */ /* 0x000fe20000800000 */
[----:B------:R-:W-:Y:S01]  /*163b0*/  FMUL.FTZ R114, R114, c[0x0][0x320] ;  /* 0x0000c80072727a20 */ /* 0x000fe20000410000 */
[----:B------:R-:W-:Y:S01]  /*163c0*/  IADD3 R242, R214, -0x1, RZ ;  /* 0xffffffffd6f27810 */ /* 0x000fe20007ffe0ff */
[----:B------:R-:W-:Y:S01]  /*163d0*/  FMUL.FTZ R99, R99, c[0x0][0x320] ;  /* 0x0000c80063637a20 */ /* 0x000fe20000410000 */
[C---:B------:R-:W-:Y:S01]  /*163e0*/  ISETP.GT.AND P1, PT, R0.reuse, 0x19, PT ;  /* 0x000000190000780c */ /* 0x040fe20003f24270 */
[----:B------:R-:W-:Y:S01]  /*163f0*/  FMUL.FTZ R109, R109, c[0x0][0x320] ;  /* 0x0000c8006d6d7a20 */ /* 0x000fe20000410000 */
[----:B------:R-:W-:Y:S01]  /*16400*/  FSEL R14, R247, -INF , P0 ;  /* 0xff800000f70e7808 */ /* 0x000fe20000000000 */
[----:B------:R-:W-:Y:S01]  /*16410*/  FMUL.FTZ R115, R115, c[0x0][0x320] ;  /* 0x0000c80073737a20 */ /* 0x000fe20000410000 */
[----:B------:R-:W-:Y:S01]  /*16420*/  ISETP.GT.AND P2, PT, R0, 0x8, PT ;  /* 0x000000080000780c */ /* 0x000fe20003f44270 */
[----:B------:R2:W-:Y:S01]  /*16430*/  MUFU.TANH R190, R52 ;  /* 0x0000003400be7308 */ /* 0x0005e20000002400 */
[----:B------:R-:W-:Y:S01]  /*16440*/  FSEL R24, R250, -INF , P4 ;  /* 0xff800000fa187808 */ /* 0x000fe20002000000 */
[----:B------:R-:W-:Y:S01]  /*16450*/  FMUL.FTZ R48, R48, c[0x0][0x320] ;  /* 0x0000c80030307a20 */ /* 0x000fe20000410000 */
[----:B------:R-:W-:Y:S01]  /*16460*/  ISETP.GT.AND P4, PT, R4, 0x10, PT ;  /* 0x000000100400780c */ /* 0x000fe20003f84270 */
[----:B------:R-:W-:Y:S01]  /*16470*/  FMUL.FTZ R79, R79, c[0x0][0x320] ;  /* 0x0000c8004f4f7a20 */ /* 0x000fe20000410000 */
[----:B---3--:R-:W-:Y:S01]  /*16480*/  FSEL R38, R216, -INF , P1 ;  /* 0xff800000d8267808 */ /* 0x008fe20000800000 */
[----:B------:R-:W-:Y:S01]  /*16490*/  FMUL.FTZ R90, R90, c[0x0][0x320] ;  /* 0x0000c8005a5a7a20 */ /* 0x000fe20000410000 */
[----:B------:R-:W-:Y:S01]  /*164a0*/  FSEL R19, R119, -INF , P2 ;  /* 0xff80000077137808 */ /* 0x000fe20001000000 */
[----:B------:R-:W-:Y:S01]  /*164b0*/  FMUL.FTZ R105, R105, c[0x0][0x320] ;  /* 0x0000c80069697a20 */ /* 0x000fe20000410000 */
[C---:B------:R-:W-:Y:S01]  /*164c0*/  ISETP.GT.AND P2, PT, R2.reuse, 0x9, PT ;  /* 0x000000090200780c */ /* 0x040fe20003f44270 */
[----:B------:R-:W-:Y:S01]  /*164d0*/  MUFU.TANH R198, R44 ;  /* 0x0000002c00c67308 */ /* 0x000fe20000002400 */
[----:B------:R-:W-:Y:S01]  /*164e0*/  ISETP.GT.AND P1, PT, R2, 0x18, PT ;  /* 0x000000180200780c */ /* 0x000fe20003f24270 */
[----:B------:R-:W-:Y:S01]  /*164f0*/  FMUL.FTZ R108, R108, c[0x0][0x320] ;  /* 0x0000c8006c6c7a20 */ /* 0x000fe20000410000 */
[----:B------:R-:W-:Y:S01]  /*16500*/  FSEL R15, R246, -INF , P2 ;  /* 0xff800000f60f7808 */ /* 0x000fe20001000000 */
[----:B------:R-:W-:Y:S01]  /*16510*/  FMUL.FTZ R101, R101, c[0x0][0x320] ;  /* 0x0000c80065657a20 */ /* 0x000fe20000410000 */
[----:B------:R-:W-:Y:S01]  /*16520*/  FSEL R31, R31, -INF , P1 ;  /* 0xff8000001f1f7808 */ /* 0x000fe20000800000 */
[----:B------:R-:W-:Y:S01]  /*16530*/  FMUL.FTZ R58, R58, c[0x0][0x320] ;  /* 0x0000c8003a3a7a20 */ /* 0x000fe20000410000 */
[----:B------:R-:W-:Y:S01]  /*16540*/  ISETP.GT.AND P1, PT, R2, 0x21, PT ;  /* 0x000000210200780c */ /* 0x000fe20003f24270 */
[----:B------:R-:W-:Y:S01]  /*16550*/  FMUL.FTZ R61, R61, c[0x0][0x320] ;  /* 0x0000c8003d3d7a20 */ /* 0x000fe20000410000 */
[----:B------:R-:W-:Y:S01]  /*16560*/  FSEL R25, R245, -INF , P4 ;  /* 0xff800000f5197808 */ /* 0x000fe20002000000 */
[----:B------:R-:W-:Y:S01]  /*16570*/  MUFU.TANH R184, R58 ;  /* 0x0000003a00b87308 */ /* 0x000fe20000002400 */
[----:B------:R-:W-:Y:S01]  /*16580*/  ISETP.GT.AND P4, PT, R5, 0x11, PT ;  /* 0x000000110500780c */ /* 0x000fe20003f84270 */
[----:B------:R-:W-:Y:S01]  /*16590*/  FMUL.FTZ R70, R70, c[0x0][0x320] ;  /* 0x0000c80046467a20 */ /* 0x000fe20000410000 */
[----:B------:R-:W-:Y:S01]  /*165a0*/  ISETP.GT.AND P2, PT, R0, 0x11, PT ;  /* 0x000000110000780c */ /* 0x000fe20003f44270 */
[----:B------:R-:W-:Y:S01]  /*165b0*/  FMUL.FTZ R75, R75, c[0x0][0x320] ;  /* 0x0000c8004b4b7a20 */ /* 0x000fe20000410000 */
[----:B------:R-:W-:Y:S01]  /*165c0*/  FSEL R36, R220, -INF , P4 ;  /* 0xff800000dc247808 */ /* 0x000fe20002000000 */
[----:B------:R-:W-:Y:S01]  /*165d0*/  FMUL.FTZ R71, R71, c[0x0][0x320] ;  /* 0x0000c80047477a20 */ /* 0x000fe20000410000 */
[----:B------:R-:W-:Y:S01]  /*165e0*/  FSEL R34, R222, -INF , P2 ;  /* 0xff800000de227808 */ /* 0x000fe20001000000 */
[----:B------:R-:W-:Y:S01]  /*165f0*/  FMUL.FTZ R73, R73, c[0x0][0x320] ;  /* 0x0000c80049497a20 */ /* 0x000fe20000410000 */
[----:B------:R-:W-:Y:S01]  /*16600*/  ISETP.GT.AND P2, PT, R5, 0x19, PT ;  /* 0x000000190500780c */ /* 0x000fe20003f44270 */
        /* <DEDUP_REMOVED lines=9> */
[----:B------:R-:W-:Y:S01]  /*166a0*/  ISETP.GT.AND P0, PT, R0, 0x10, PT ;  /* 0x000000100000780c */ /* 0x000fe20003f04270 */
[----:B------:R-:W-:Y:S01]  /*166b0*/  MUFU.TANH R101, R101 ;  /* 0x0000006500657308 */ /* 0x000fe20000002400 */
[----:B-1----:R-:W-:Y:S01]  /*166c0*/  FSEL R43, R209, -INF , P3 ;  /* 0xff800000d12b7808 */ /* 0x002fe20001800000 */
[----:B------:R-:W-:Y:S01]  /*166d0*/  FMUL.FTZ R104, R104, c[0x0][0x320] ;  /* 0x0000c80068687a20 */ /* 0x000fe20000410000 */
[----:B------:R-:W-:Y:S01]  /*166e0*/  ISETP.GT.AND P3, PT, R0, 0x28, PT ;  /* 0x000000280000780c */ /* 0x000fe20003f64270 */
[----:B------:R-:W-:Y:S01]  /*166f0*/  FMUL.FTZ R106, R106, c[0x0][0x320] ;  /* 0x0000c8006a6a7a20 */ /* 0x000fe20000410000 */
[----:B------:R-:W-:Y:S01]  /*16700*/  FSEL R33, R223, -INF , P0 ;  /* 0xff800000df217808 */ /* 0x000fe20000000000 */
[----:B------:R-:W-:Y:S01]  /*16710*/  FMUL.FTZ R100, R100, c[0x0][0x320] ;  /* 0x0000c80064647a20 */ /* 0x000fe20000410000 */
[----:B------:R-:W-:Y:S02]  /*16720*/  ISETP.GT.AND P0, PT, R5, 0x18, PT ;  /* 0x000000180500780c */ /* 0x000fe40003f04270 */
[C---:B------:R-:W-:Y:S01]  /*16730*/  ISETP.GT.AND P5, PT, R4.reuse, 0x11, PT ;  /* 0x000000110400780c */ /* 0x040fe20003fa4270 */
[----:B------:R-:W-:Y:S01]  /*16740*/  MUFU.TANH R191, R47 ;  /* 0x0000002f00bf7308 */ /* 0x000fe20000002400 */
[----:B------:R-:W-:Y:S02]  /*16750*/  ISETP.GT.AND P4, PT, R4, 0x18, PT ;  /* 0x000000180400780c */ /* 0x000fe40003f84270 */
[----:B------:R-:W-:Y:S02]  /*16760*/  FSEL R26, R244, -INF , P5 ;  /* 0xff800000f41a7808 */ /* 0x000fe40002800000 */
[----:B------:R-:W-:Y:S02]  /*16770*/  FSEL R29, R29, -INF , P4 ;  /* 0xff8000001d1d7808 */ /* 0x000fe40002000000 */
[----:B------:R-:W-:Y:S02]  /*16780*/  ISETP.GT.AND P4, PT, R4, 0x21, PT ;  /* 0x000000210400780c */ /* 0x000fe40003f84270 */
[C---:B------:R-:W-:Y:S01]  /*16790*/  ISETP.GT.AND P5, PT, R5.reuse, 0x10, PT ;  /* 0x000000100500780c */ /* 0x040fe20003fa4270 */
[----:B------:R-:W1:Y:S01]  /*167a0*/  MUFU.TANH R45, R48 ;  /* 0x00000030002d7308 */ /* 0x000e620000002400 */
[----:B------:R-:W-:Y:S02]  /*167b0*/  FSEL R42, R210, -INF , P4 ;  /* 0xff800000d22a7808 */ /* 0x000fe40002000000 */
[----:B------:R-:W-:Y:S02]  /*167c0*/  ISETP.GT.AND P4, PT, R5, 0x21, PT ;  /* 0x000000210500780c */ /* 0x000fe40003f84270 */
[----:B------:R-:W-:Y:S02]  /*167d0*/  FMNMX.FTZ R74, R25, R74, !PT ;  /* 0x0000004a194a7209 */ /* 0x000fe40007810000 */
[----:B--2---:R-:W-:Y:S02]  /*167e0*/  FSEL R52, R199, -INF , P4 ;  /* 0xff800000c7347808 */ /* 0x004fe40002000000 */
[----:B------:R-:W-:Y:S01]  /*167f0*/  FMNMX.FTZ R74, R26, R74, !PT ;  /* 0x0000004a1a4a7209 */ /* 0x000fe20007810000 */
[----:B------:R2:W-:Y:S01]  /*16800*/  MUFU.TANH R47, R50 ;  /* 0x00000032002f7308 */ /* 0x0005e20000002400 */
[----:B------:R-:W-:Y:S02]  /*16810*/  ISETP.GT.AND P2, PT, R4, 0x20, PT ;  /* 0x000000200400780c */ /* 0x000fe40003f44270 */
[----:B------:R-:W-:Y:S02]  /*16820*/  FMNMX.FTZ R74, R29, R74, !PT ;  /* 0x0000004a1d4a7209 */ /* 0x000fe40007810000 */
[----:B------:R-:W-:Y:S02]  /*16830*/  FSEL R41, R212, -INF , P2 ;  /* 0xff800000d4297808 */ /* 0x000fe40001000000 */
[----:B------:R-:W-:Y:S02]  /*16840*/  ISETP.GT.AND P2, PT, R0, 0x21, PT ;  /* 0x000000210000780c */ /* 0x000fe40003f44270 */
[----:B------:R-:W-:Y:S01]  /*16850*/  FMNMX.FTZ R74, R30, R74, !PT ;  /* 0x0000004a1e4a7209 */ /* 0x000fe20007810000 */
[----:B------:R3:W4:Y:S01]  /*16860*/  MUFU.TANH R189, R53 ;  /* 0x0000003500bd7308 */ /* 0x0007220000002400 */
[----:B------:R-:W-:Y:S02]  /*16870*/  ISETP.GT.AND P4, PT, R4, 0x28, PT ;  /* 0x000000280400780c */ /* 0x000fe40003f84270 */
[----:B------:R-:W-:Y:S02]  /*16880*/  FMNMX.FTZ R74, R41, R74, !PT ;  /* 0x0000004a294a7209 */ /* 0x000fe40007810000 */
[----:B-1----:R-:W-:Y:S02]  /*16890*/  FSEL R45, R45, -INF , P4 ;  /* 0xff8000002d2d7808 */ /* 0x002fe40002000000 */
[----:B------:R-:W-:Y:S02]  /*168a0*/  FMNMX.FTZ R74, R42, R74, !PT ;  /* 0x0000004a2a4a7209 */ /* 0x000fe40007810000 */
[----:B------:R-:W-:Y:S01]  /*168b0*/  ISETP.GT.AND P4, PT, R4, 0x31, PT ;  /* 0x000000310400780c */ /* 0x000fe20003f84270 */
[----:B------:R-:W-:Y:S01]  /*168c0*/  MUFU.TANH R196, R46 ;  /* 0x0000002e00c47308 */ /* 0x000fe20000002400 */
[----:B------:R-:W-:Y:S02]  /*168d0*/  FMNMX.FTZ R74, R45, R74, !PT ;  /* 0x0000004a2d4a7209 */ /* 0x000fe40007810000 */
[----:B--2---:R-:W-:Y:S02]  /*168e0*/  FSEL R50, R205, -INF , P2 ;  /* 0xff800000cd327808 */ /* 0x004fe40001000000 */
[----:B------:R-:W-:Y:S05]  /*168f0*/  ISETP.GT.AND P2, PT, R5, 0x29, PT ;  /* 0x000000290500780c */ /* 0x000fea0003f44270 */
[----:B------:R-:W1:Y:S01]  /*16900*/  MUFU.TANH R46, R49 ;  /* 0x00000031002e7308 */ /* 0x000e620000002400 */
[----:B---3--:R-:W-:Y:S02]  /*16910*/  FSEL R53, R198, -INF , P3 ;  /* 0xff800000c6357808 */ /* 0x008fe40001800000 */
[----:B------:R-:W-:Y:S02]  /*16920*/  ISETP.GT.AND P3, PT, R4, 0x29, PT ;  /* 0x000000290400780c */ /* 0x000fe40003f64270 */
[----:B----4-:R-:W-:Y:S05]  /*16930*/  FSEL R58, R189, -INF , P4 ;  /* 0xff800000bd3a7808 */ /* 0x010fea0002000000 */
[----:B------:R2:W-:Y:S01]  /*16940*/  MUFU.TANH R186, R56 ;  /* 0x0000003800ba7308 */ /* 0x0005e20000002400 */
[----:B------:R-:W-:Y:S09]  /*16950*/  ISETP.GT.AND P4, PT, R5, 0x31, PT ;  /* 0x000000310500780c */ /* 0x000ff20003f84270 */
[----:B------:R3:W-:Y:S01]  /*16960*/  MUFU.TANH R185, R57 ;  /* 0x0000003900b97308 */ /* 0x0007e20000002400 */
[----:B-1----:R-:W-:Y:S02]  /*16970*/  FSEL R46, R46, -INF , P3 ;  /* 0xff8000002e2e7808 */ /* 0x002fe40001800000 */
[----:B------:R-:W-:Y:S02]  /*16980*/  ISETP.GT.AND P3, PT, R2, 0x30, PT ;  /* 0x000000300200780c */ /* 0x000fe40003f64270 */
[----:B------:R-:W-:Y:S05]  /*16990*/  FMNMX.FTZ R74, R46, R74, !PT ;  /* 0x0000004a2e4a7209 */ /* 0x000fea0007810000 */
[----:B------:R1:W-:Y:S01]  /*169a0*/  MUFU.TANH R32, R35 ;  /* 0x0000002300207308 */ /* 0x0003e20000002400 */
[----:B--2---:R-:W-:Y:S02]  /*169b0*/  FSEL R56, R191, -INF , P2 ;  /* 0xff800000bf387808 */ /* 0x004fe40001000000 */
[----:B------:R-:W-:Y:S07]  /*169c0*/  ISETP.GT.AND P2, PT, R4, 0x30, PT ;  /* 0x000000300400780c */ /* 0x000fee0003f44270 */
[----:B------:R2:W4:Y:S01]  /*169d0*/  MUFU.TANH R208, R39 ;  /* 0x0000002700d07308 */ /* 0x0005220000002400 */
[----:B---3--:R-:W-:Y:S02]  /*169e0*/  FSEL R57, R190, -INF , P2 ;  /* 0xff800000be397808 */ /* 0x008fe40001000000 */
[----:B------:R-:W-:Y:S02]  /*169f0*/  ISETP.GT.AND P2, PT, R0, 0x31, PT ;  /* 0x000000310000780c */ /* 0x000fe40003f44270 */
[----:B------:R-:W-:Y:S05]  /*16a00*/  FMNMX.FTZ R74, R57, R74, !PT ;  /* 0x0000004a394a7209 */ /* 0x000fea0007810000 */
[----:B------:R3:W3:Y:S01]  /*16a10*/  MUFU.TANH R188, R54 ;  /* 0x0000003600bc7308 */ /* 0x0006e20000002400 */
[----:B------:R-:W-:Y:S02]  /*16a20*/  FMNMX.FTZ R74, R58, R74, !PT ;  /* 0x0000004a3a4a7209 */ /* 0x000fe40007810000 */
[----:B-1----:R-:W-:Y:S02]  /*16a30*/  FSEL R35, R221, -INF , P5 ;  /* 0xff800000dd237808 */ /* 0x002fe40002800000 */
[----:B------:R-:W-:Y:S05]  /*16a40*/  ISETP.GT.AND P5, PT, R5, 0x20, PT ;  /* 0x000000200500780c */ /* 0x000fea0003fa4270 */
[----:B------:R1:W1:Y:S01]  /*16a50*/  MUFU.TANH R17, R59 ;  /* 0x0000003b00117308 */ /* 0x0002620000002400 */
[----:B--2---:R-:W-:Y:S02]  /*16a60*/  FSEL R39, R215, -INF , P0 ;  /* 0xff800000d7277808 */ /* 0x004fe40000000000 */
[----:B----4-:R-:W-:Y:S02]  /*16a70*/  FSEL R44, R208, -INF , P1 ;  /* 0xff800000d02c7808 */ /* 0x010fe40000800000 */
[----:B------:R-:W-:Y:S05]  /*16a80*/  ISETP.GT.AND P1, PT, R0, 0x29, PT ;  /* 0x000000290000780c */ /* 0x000fea0003f24270 */
[----:B------:R2:W-:Y:S01]  /*16a90*/  MUFU.TANH R48, R51 ;  /* 0x0000003300307308 */ /* 0x0005e20000002400 */
[C---:B------:R-:W-:Y:S02]  /*16aa0*/  ISETP.GT.AND P0, PT, R2.reuse, 0x19, PT ;  /* 0x000000190200780c */ /* 0x040fe40003f04270 */
[----:B---3--:R-:W-:Y:S02]  /*16ab0*/  FSEL R54, R197, -INF , P1 ;  /* 0xff800000c5367808 */ /* 0x008fe40000800000 */
[----:B------:R-:W-:Y:S02]  /*16ac0*/  ISETP.GT.AND P1, PT, R2, 0x28, PT ;  /* 0x000000280200780c */ /* 0x000fe40003f24270 */
[----:B------:R-:W-:Y:S03]  /*16ad0*/  FSEL R32, R32, -INF , P0 ;  /* 0xff80000020207808 */ /* 0x000fe60000000000 */
[----:B------:R-:W3:Y:S01]  /*16ae0*/  MUFU.TANH R207, R60 ;  /* 0x0000003c00cf7308 */ /* 0x000ee20000002400 */
[----:B------:R-:W-:Y:S02]  /*16af0*/  FSEL R47, R47, -INF , P1 ;  /* 0xff8000002f2f7808 */ /* 0x000fe40000800000 */
[----:B------:R-:W-:Y:S02]  /*16b00*/  ISETP.GT.AND P1, PT, R2, 0x31, PT ;  /* 0x000000310200780c */ /* 0x000fe40003f24270 */
[----:B-1----:R-:W-:Y:S02]  /*16b10*/  FSEL R59, R188, -INF , P3 ;  /* 0xff800000bc3b7808 */ /* 0x002fe40001800000 */
[----:B------:R-:W-:Y:S02]  /*16b20*/  ISETP.GT.AND P3, PT, R0, 0x38, PT ;  /* 0x000000380000780c */ /* 0x000fe40003f64270 */
[----:B------:R-:W-:Y:S01]  /*16b30*/  FSEL R203, R17, -INF , P4 ;  /* 0xff80000011cb7808 */ /* 0x000fe20002000000 */
[----:B------:R-:W-:Y:S01]  /*16b40*/  MUFU.TANH R211, R61 ;  /* 0x0000003d00d37308 */ /* 0x000fe20000002400 */
[----:B------:R-:W-:Y:S01]  /*16b50*/  ISETP.GT.AND P4, PT, R4, 0x38, PT ;  /* 0x000000380400780c */ /* 0x000fe20003f84270 */
[----:B------:R-:W-:Y:S01]  /*16b60*/  FMUL.FTZ R17, R103, c[0x0][0x320] ;  /* 0x0000c80067117a20 */ /* 0x000fe20000410000 */
[----:B------:R-:W-:Y:S02]  /*16b70*/  ISETP.GT.AND P0, PT, R0, 0x20, PT ;  /* 0x000000200000780c */ /* 0x000fe40003f04270 */
[----:B--2---:R-:W-:Y:S02]  /*16b80*/  FSEL R51, R204, -INF , P5 ;  /* 0xff800000cc337808 */ /* 0x004fe40002800000 */
[----:B------:R-:W-:Y:S02]  /*16b90*/  FSEL R49, R206, -INF , P0 ;  /* 0xff800000ce317808 */ /* 0x000fe40000000000 */
[C---:B------:R-:W-:Y:S01]  /*16ba0*/  ISETP.GT.AND P0, PT, R5.reuse, 0x28, PT ;  /* 0x000000280500780c */ /* 0x040fe20003f04270 */
[----:B------:R-:W1:Y:S01]  /*16bb0*/  MUFU.TANH R61, R64 ;  /* 0x00000040003d7308 */ /* 0x000e620000002400 */
[----:B------:R-:W-:Y:S02]  /*16bc0*/  ISETP.GT.AND P5, PT, R5, 0x30, PT ;  /* 0x000000300500780c */ /* 0x000fe40003fa4270 */
[----:B---3--:R-:W-:Y:S02]  /*16bd0*/  FSEL R207, R207, -INF , P3 ;  /* 0xff800000cfcf7808 */ /* 0x008fe40001800000 */
[----:B------:R-:W-:Y:S02]  /*16be0*/  FSEL R202, R184, -INF , P5 ;  /* 0xff800000b8ca7808 */ /* 0x000fe40002800000 */
[C---:B------:R-:W-:Y:S03]  /*16bf0*/  ISETP.GT.AND P5, PT, R4.reuse, 0x41, PT ;  /* 0x000000410400780c */ /* 0x040fe60003fa4270 */
[----:B------:R2:W-:Y:S01]  /*16c00*/  MUFU.TANH R64, R89 ;  /* 0x0000005900407308 */ /* 0x0005e20000002400 */
[----:B------:R-:W-:Y:S09]  /*16c10*/  ISETP.GT.AND P3, PT, R4, 0x39, PT ;  /* 0x000000390400780c */ /* 0x000ff20003f64270 */
[----:B------:R-:W-:Y:S01]  /*16c20*/  MUFU.TANH R217, R62 ;  /* 0x0000003e00d97308 */ /* 0x000fe20000002400 */
[----:B-1----:R-:W-:Y:S02]  /*16c30*/  FSEL R61, R61, -INF , P4 ;  /* 0xff8000003d3d7808 */ /* 0x002fe40002000000 */
[----:B------:R-:W-:Y:S02]  /*16c40*/  ISETP.GT.AND P4, PT, R2, 0x40, PT ;  /* 0x000000400200780c */ /* 0x000fe40003f84270 */
[----:B------:R-:W-:Y:S05]  /*16c50*/  FMNMX.FTZ R74, R61, R74, !PT ;  /* 0x0000004a3d4a7209 */ /* 0x000fea0007810000 */
[----:B------:R-:W1:Y:S01]  /*16c60*/  MUFU.TANH R219, R63 ;  /* 0x0000003f00db7308 */ /* 0x000e620000002400 */
[----:B--2---:R-:W-:Y:S02]  /*16c70*/  FSEL R89, R185, -INF , P2 ;  /* 0xff800000b9597808 */ /* 0x004fe40001000000 */
[----:B------:R-:W-:Y:S07]  /*16c80*/  ISETP.GT.AND P2, PT, R5, 0x39, PT ;  /* 0x000000390500780c */ /* 0x000fee0003f44270 */
[----:B------:R-:W2:Y:S10]  /*16c90*/  MUFU.TANH R62, R65 ;  /* 0x00000041003e7308 */ /* 0x000eb40000002400 */
[----:B------:R3:W4:Y:S01]  /*16ca0*/  MUFU.TANH R187, R55 ;  /* 0x0000003700bb7308 */ /* 0x0007220000002400 */
[----:B-1----:R-:W-:Y:S02]  /*16cb0*/  FSEL R219, R219, -INF , P2 ;  /* 0xff800000dbdb7808 */ /* 0x002fe40001000000 */
[----:B------:R-:W-:Y:S07]  /*16cc0*/  ISETP.GT.AND P2, PT, R4, 0x40, PT ;  /* 0x000000400400780c */ /* 0x000fee0003f44270 */
[----:B------:R-:W1:Y:S01]  /*16cd0*/  MUFU.TANH R68, R68 ;  /* 0x0000004400447308 */ /* 0x000e620000002400 */
[----:B--2---:R-:W-:Y:S02]  /*16ce0*/  FSEL R62, R62, -INF , P3 ;  /* 0xff8000003e3e7808 */ /* 0x004fe40001800000 */
[----:B------:R-:W-:Y:S02]  /*16cf0*/  ISETP.GT.AND P3, PT, R0, 0x41, PT ;  /* 0x000000410000780c */ /* 0x000fe40003f64270 */
[----:B------:R-:W-:Y:S05]  /*16d00*/  FMNMX.FTZ R74, R62, R74, !PT ;  /* 0x0000004a3e4a7209 */ /* 0x000fea0007810000 */
[----:B------:R-:W2:Y:S01]  /*16d10*/  MUFU.TANH R69, R69 ;  /* 0x0000004500457308 */ /* 0x000ea20000002400 */
[----:B---3--:R-:W-:Y:S02]  /*16d20*/  FSEL R55, R196, -INF , P0 ;  /* 0xff800000c4377808 */ /* 0x008fe40000000000 */
[----:B----4-:R-:W-:Y:S02]  /*16d30*/  FSEL R60, R187, -INF , P1 ;  /* 0xff800000bb3c7808 */ /* 0x010fe40000800000 */
[----:B------:R-:W-:Y:S05]  /*16d40*/  ISETP.GT.AND P0, PT, R2, 0x29, PT ;  /* 0x000000290200780c */ /* 0x000fea0003f04270 */
[----:B------:R-:W3:Y:S01]  /*16d50*/  MUFU.TANH R70, R70 ;  /* 0x0000004600467308 */ /* 0x000ee20000002400 */
[----:B------:R-:W-:Y:S02]  /*16d60*/  ISETP.GT.AND P1, PT, R0, 0x39, PT ;  /* 0x000000390000780c */ /* 0x000fe40003f24270 */
[----:B------:R-:W-:Y:S02]  /*16d70*/  FSEL R48, R48, -INF , P0 ;  /* 0xff80000030307808 */ /* 0x000fe40000000000 */
[----:B-1----:R-:W-:Y:S02]  /*16d80*/  FSEL R218, R68, -INF , P2 ;  /* 0xff80000044da7808 */ /* 0x002fe40001000000 */
[----:B------:R-:W-:Y:S02]  /*16d90*/  FSEL R211, R211, -INF , P1 ;  /* 0xff800000d3d37808 */ /* 0x000fe40000800000 */
[----:B------:R-:W-:Y:S01]  /*16da0*/  ISETP.GT.AND P1, PT, R2, 0x38, PT ;  /* 0x000000380200780c */ /* 0x000fe20003f24270 */
[----:B------:R-:W1:Y:S01]  /*16db0*/  MUFU.TANH R63, R66 ;  /* 0x00000042003f7308 */ /* 0x000e620000002400 */
[C---:B------:R-:W-:Y:S02]  /*16dc0*/  ISETP.GT.AND P0, PT, R0.reuse, 0x30, PT ;  /* 0x000000300000780c */ /* 0x040fe40003f04270 */
[----:B------:R-:W-:Y:S02]  /*16dd0*/  ISETP.GT.AND P2, PT, R0, 0x48, PT ;  /* 0x000000480000780c */ /* 0x000fe40003f44270 */
[----:B--2---:R-:W-:Y:S02]  /*16de0*/  FSEL R221, R69, -INF , P5 ;  /* 0xff80000045dd7808 */ /* 0x004fe40002800000 */
[----:B------:R-:W2:Y:S01]  /*16df0*/  LDL.64 R68, [R1+0x70] ;  /* 0x0000700001447983 */ /* 0x000ea20000100a00 */
[----:B------:R-:W-:Y:S02]  /*16e00*/  ISETP.GT.AND P5, PT, R5, 0x40, PT ;  /* 0x000000400500780c */ /* 0x000fe40003fa4270 */
[----:B------:R-:W4:Y:S01]  /*16e10*/  MUFU.TANH R75, R75 ;  /* 0x0000004b004b7308 */ /* 0x000f220000002400 */
[----:B------:R-:W-:Y:S02]  /*16e20*/  FMNMX.FTZ R74, R218, R74, !PT ;  /* 0x0000004ada4a7209 */ /* 0x000fe40007810000 */
[----:B------:R-:W-:Y:S02]  /*16e30*/  FSEL R6, R6, -INF , P5 ;  /* 0xff80000006067808 */ /* 0x000fe40002800000 */
[----:B---3--:R-:W-:Y:S01]  /*16e40*/  FSEL R247, R70, -INF , P4 ;  /* 0xff80000046f77808 */ /* 0x008fe20002000000 */
[----:B------:R-:W-:Y:S01]  /*16e50*/  FMUL.FTZ R70, R111, c[0x0][0x320] ;  /* 0x0000c8006f467a20 */ /* 0x000fe20000410000 */
[----:B------:R-:W-:Y:S02]  /*16e60*/  ISETP.GT.AND P4, PT, R5, 0x41, PT ;  /* 0x000000410500780c */ /* 0x000fe40003f84270 */
[----:B------:R-:W-:Y:S01]  /*16e70*/  ISETP.GT.AND P5, PT, R4, 0x48, PT ;  /* 0x000000480400780c */ /* 0x000fe20003fa4270 */
[----:B------:R-:W3:Y:S01]  /*16e80*/  MUFU.TANH R80, R80 ;  /* 0x0000005000507308 */ /* 0x000ee20000002400 */
[----:B------:R-:W-:Y:S02]  /*16e90*/  FMNMX.FTZ R74, R221, R74, !PT ;  /* 0x0000004add4a7209 */ /* 0x000fe40007810000 */
[----:B-1----:R-:W-:Y:S02]  /*16ea0*/  FSEL R63, R63, -INF , P1 ;  /* 0xff8000003f3f7808 */ /* 0x002fe40000800000 */
[----:B------:R-:W-:Y:S05]  /*16eb0*/  ISETP.GT.AND P1, PT, R2, 0x41, PT ;  /* 0x000000410200780c */ /* 0x000fea0003f24270 */
[----:B------:R-:W-:Y:S01]  /*16ec0*/  MUFU.TANH R70, R70 ;  /* 0x0000004600467308 */ /* 0x000fe20000002400 */
[----:B----4-:R-:W-:Y:S02]  /*16ed0*/  FSEL R75, R75, -INF , P4 ;  /* 0xff8000004b4b7808 */ /* 0x010fe40002000000 */
[----:B------:R-:W-:Y:S07]  /*16ee0*/  ISETP.GT.AND P4, PT, R4, 0x49, PT ;  /* 0x000000490400780c */ /* 0x000fee0003f84270 */
[----:B------:R1:W-:Y:S01]  /*16ef0*/  MUFU.TANH R191, R88 ;  /* 0x0000005800bf7308 */ /* 0x0003e20000002400 */
[----:B---3--:R-:W-:Y:S01]  /*16f00*/  FSEL R220, R80, -INF , P5 ;  /* 0xff80000050dc7808 */ /* 0x008fe20002800000 */
[----:B------:R-:W-:Y:S01]  /*16f10*/  IMAD.MOV.U32 R80, RZ, RZ, R6 ;  /* 0x000000ffff507224 */ /* 0x000fe200078e0006 */
[----:B------:R-:W-:Y:S02]  /*16f20*/  FMNMX.FTZ R6, R12, R116, !PT ;  /* 0x000000740c067209 */ /* 0x000fe40007810000 */
[----:B------:R-:W-:Y:S05]  /*16f30*/  ISETP.GT.AND P5, PT, R4, 0x58, PT ;  /* 0x000000580400780c */ /* 0x000fea0003fa4270 */
[----:B------:R-:W3:Y:S01]  /*16f40*/  MUFU.TANH R71, R71 ;  /* 0x0000004700477308 */ /* 0x000ee20000002400 */
[----:B------:R-:W-:Y:S02]  /*16f50*/  FMNMX.FTZ R6, R13, R6, !PT ;  /* 0x000000060d067209 */ /* 0x000fe40007810000 */
[----:B------:R-:W-:Y:S02]  /*16f60*/  FMNMX.FTZ R74, R220, R74, !PT ;  /* 0x0000004adc4a7209 */ /* 0x000fe40007810000 */
[----:B------:R-:W-:Y:S05]  /*16f70*/  FMNMX.FTZ R6, R14, R6, !PT ;  /* 0x000000060e067209 */ /* 0x000fea0007810000 */
[----:B------:R-:W4:Y:S01]  /*16f80*/  MUFU.TANH R73, R73 ;  /* 0x0000004900497308 */ /* 0x000f220000002400 */
[----:B-1----:R-:W-:Y:S02]  /*16f90*/  FSEL R88, R186, -INF , P0 ;  /* 0xff800000ba587808 */ /* 0x002fe40000000000 */
[----:B------:R-:W-:Y:S07]  /*16fa0*/  ISETP.GT.AND P0, PT, R5, 0x38, PT ;  /* 0x000000380500780c */ /* 0x000fee0003f04270 */
[----:B------:R-:W1:Y:S01]  /*16fb0*/  MUFU.TANH R81, R81 ;  /* 0x0000005100517308 */ /* 0x000e620000002400 */
[----:B------:R-:W-:Y:S02]  /*16fc0*/  FSEL R217, R217, -INF , P0 ;  /* 0xff800000d9d97808 */ /* 0x000fe40000000000 */
[----:B------:R-:W-:Y:S02]  /*16fd0*/  ISETP.GT.AND P0, PT, R2, 0x39, PT ;  /* 0x000000390200780c */ /* 0x000fe40003f04270 */
[----:B---3--:R-:W-:Y:S02]  /*16fe0*/  FSEL R248, R71, -INF , P1 ;  /* 0xff80000047f87808 */ /* 0x008fe40000800000 */
[----:B------:R-:W-:Y:S03]  /*16ff0*/  ISETP.GT.AND P1, PT, R0, 0x49, PT ;  /* 0x000000490000780c */ /* 0x000fe60003f24270 */
[----:B------:R-:W3:Y:S01]  /*17000*/  MUFU.TANH R77, R77 ;  /* 0x0000004d004d7308 */ /* 0x000ee20000002400 */
[----:B----4-:R-:W-:Y:S02]  /*17010*/  FSEL R251, R73, -INF , P3 ;  /* 0xff80000049fb7808 */ /* 0x010fe40001800000 */
[C---:B------:R-:W-:Y:S07]  /*17020*/  ISETP.GT.AND P3, PT, R4.reuse, 0x50, PT ;  /* 0x000000500400780c */ /* 0x040fee0003f64270 */
[----:B------:R-:W4:Y:S01]  /*17030*/  MUFU.TANH R84, R84 ;  /* 0x0000005400547308 */ /* 0x000f220000002400 */
[----:B-1----:R-:W-:Y:S02]  /*17040*/  FSEL R222, R81, -INF , P4 ;  /* 0xff80000051de7808 */ /* 0x002fe40002000000 */
[----:B------:R-:W-:Y:S02]  /*17050*/  ISETP.GT.AND P4, PT, R4, 0x59, PT ;  /* 0x000000590400780c */ /* 0x000fe40003f84270 */
[----:B------:R-:W-:Y:S05]  /*17060*/  FMNMX.FTZ R74, R222, R74, !PT ;  /* 0x0000004ade4a7209 */ /* 0x000fea0007810000 */
[----:B------:R-:W1:Y:S01]  /*17070*/  MUFU.TANH R67, R67 ;  /* 0x0000004300437308 */ /* 0x000e620000002400 */
[----:B---3--:R-:W-:Y:S02]  /*17080*/  FSEL R65, R77, -INF , P1 ;  /* 0xff8000004d417808 */ /* 0x008fe40000800000 */
[----:B------:R-:W-:Y:S07]  /*17090*/  ISETP.GT.AND P1, PT, R4, 0x51, PT ;  /* 0x000000510400780c */ /* 0x000fee0003f24270 */
[----:B------:R1:W-:Y:S01]  /*170a0*/  MUFU.TANH R7, R86 ;  /* 0x0000005600077308 */ /* 0x0003e20000002400 */
[----:B----4-:R-:W-:Y:S02]  /*170b0*/  FSEL R246, R84, -INF , P3 ;  /* 0xff80000054f67808 */ /* 0x010fe40001800000 */
[----:B------:R-:W-:Y:S02]  /*170c0*/  ISETP.GT.AND P3, PT, R4, 0x61, PT ;  /* 0x000000610400780c */ /* 0x000fe40003f64270 */
[----:B------:R-:W-:Y:S05]  /*170d0*/  FMNMX.FTZ R74, R246, R74, !PT ;  /* 0x0000004af64a7209 */ /* 0x000fea0007810000 */
[----:B------:R-:W3:Y:S01]  /*170e0*/  MUFU.TANH R85, R85 ;  /* 0x0000005500557308 */ /* 0x000ee20000002400 */
[----:B------:R-:W-:Y:S02]  /*170f0*/  FSEL R213, R101, -INF , P3 ;  /* 0xff80000065d57808 */ /* 0x000fe40001800000 */
[----:B------:R-:W-:Y:S07]  /*17100*/  ISETP.GT.AND P3, PT, R2, 0x61, PT ;  /* 0x000000610200780c */ /* 0x000fee0003f64270 */
[----:B------:R-:W4:Y:S01]  /*17110*/  MUFU.TANH R72, R72 ;  /* 0x0000004800487308 */ /* 0x000f220000002400 */
[----:B-1----:R-:W-:Y:S02]  /*17120*/  FSEL R86, R67, -INF , P0 ;  /* 0xff80000043567808 */ /* 0x002fe40000000000 */
[----:B------:R-:W-:Y:S02]  /*17130*/  MOV R67, c[0x0][0x1e0] ;  /* 0x0000780000437a02 */ /* 0x000fe40000000f00 */
[----:B------:R-:W-:Y:S05]  /*17140*/  ISETP.GT.AND P0, PT, R0, 0x40, PT ;  /* 0x000000400000780c */ /* 0x000fea0003f04270 */
[----:B------:R-:W1:Y:S01]  /*17150*/  MUFU.TANH R76, R76 ;  /* 0x0000004c004c7308 */ /* 0x000e620000002400 */
[----:B---3--:R-:W-:Y:S02]  /*17160*/  FSEL R244, R85, -INF , P1 ;  /* 0xff80000055f47808 */ /* 0x008fe40000800000 */
[----:B------:R-:W-:Y:S02]  /*17170*/  ISETP.GT.AND P1, PT, R2, 0x50, PT ;  /* 0x000000500200780c */ /* 0x000fe40003f24270 */
[----:B------:R-:W-:Y:S05]  /*17180*/  FMNMX.FTZ R74, R244, R74, !PT ;  /* 0x0000004af44a7209 */ /* 0x000fea0007810000 */
[----:B------:R-:W3:Y:S01]  /*17190*/  MUFU.TANH R96, R96 ;  /* 0x0000006000607308 */ /* 0x000ee20000002400 */
[----:B------:R-:W-:Y:S02]  /*171a0*/  FSEL R208, R7, -INF , P1 ;  /* 0xff80000007d07808 */ /* 0x000fe40000800000 */
[----:B------:R-:W-:Y:S02]  /*171b0*/  ISETP.GT.AND P1, PT, R2, 0x68, PT ;  /* 0x000000680200780c */ /* 0x000fe40003f24270 */
[----:B----4-:R-:W-:Y:S02]  /*171c0*/  FSEL R250, R72, -INF , P0 ;  /* 0xff80000048fa7808 */ /* 0x010fe40000000000 */
[----:B------:R-:W-:Y:S03]  /*171d0*/  ISETP.GT.AND P0, PT, R5, 0x48, PT ;  /* 0x000000480500780c */ /* 0x000fe60003f04270 */
[----:B------:R-:W4:Y:S01]  /*171e0*/  MUFU.TANH R78, R78 ;  /* 0x0000004e004e7308 */ /* 0x000f220000002400 */
[----:B-1----:R-:W-:Y:S02]  /*171f0*/  FSEL R66, R76, -INF , P2 ;  /* 0xff8000004c427808 */ /* 0x002fe40001000000 */
[----:B------:R-:W2:Y:S01]  /*17200*/  LDL.64 R76, [R1+0x68] ;  /* 0x00006800014c7983 */ /* 0x000ea20000100a00 */
[----:B------:R-:W-:Y:S02]  /*17210*/  ISETP.GT.AND P2, PT, R2, 0x48, PT ;  /* 0x000000480200780c */ /* 0x000fe40003f44270 */
[----:B------:R-:W-:Y:S04]  /*17220*/  IMAD.MOV.U32 R85, RZ, RZ, R66 ;  /* 0x000000ffff557224 */ /* 0x000fe800078e0042 */
[----:B------:R-:W1:Y:S01]  /*17230*/  MUFU.TANH R82, R82 ;  /* 0x0000005200527308 */ /* 0x000e620000002400 */
[----:B------:R-:W-:Y:S01]  /*17240*/  STL [R1+0xb4], R214 ;  /* 0x0000b4d601007387 */ /* 0x000fe20000100800 */
[----:B---3--:R-:W-:Y:S03]  /*17250*/  FSEL R245, R96, -INF , P5 ;  /* 0xff80000060f57808 */ /* 0x008fe60002800000 */
[----:B------:R-:W-:Y:S01]  /*17260*/  STL [R1+0xb8], R242 ;  /* 0x0000b8f201007387 */ /* 0x000fe20000100800 */
[----:B------:R-:W-:Y:S02]  /*17270*/  ISETP.GT.AND P5, PT, R4, 0x69, PT ;  /* 0x000000690400780c */ /* 0x000fe40003fa4270 */
[----:B------:R-:W-:Y:S02]  /*17280*/  FMNMX.FTZ R74, R245, R74, !PT ;  /* 0x0000004af54a7209 */ /* 0x000fe40007810000 */
[----:B------:R-:W3:Y:S01]  /*17290*/  MUFU.TANH R97, R97 ;  /* 0x0000006100617308 */ /* 0x000ee20000002400 */
[----:B----4-:R-:W-:Y:S02]  /*172a0*/  FSEL R78, R78, -INF , P0 ;  /* 0xff8000004e4e7808 */ /* 0x010fe40000000000 */
[----:B------:R-:W-:Y:S03]  /*172b0*/  ISETP.GT.AND P0, PT, R4, 0x60, PT ;  /* 0x000000600400780c */ /* 0x000fe60003f04270 */
[----:B------:R-:W-:Y:S04]  /*172c0*/  IMAD.MOV.U32 R81, RZ, RZ, R78 ;  /* 0x000000ffff517224 */ /* 0x000fe800078e004e */
[----:B------:R-:W4:Y:S01]  /*172d0*/  MUFU.TANH R100, R100 ;  /* 0x0000006400647308 */ /* 0x000f220000002400 */
[----:B-1----:R-:W-:Y:S02]  /*172e0*/  FSEL R243, R82, -INF , P2 ;  /* 0xff80000052f37808 */ /* 0x002fe40001000000 */
[----:B------:R-:W-:Y:S02]  /*172f0*/  MOV R82, R75 ;  /* 0x0000004b00527202 */ /* 0x000fe40000000f00 */
[----:B------:R-:W-:Y:S05]  /*17300*/  ISETP.GT.AND P2, PT, R4, 0x68, PT ;  /* 0x000000680400780c */ /* 0x000fea0003f44270 */
        /* <DEDUP_REMOVED lines=9> */
[----:B----4-:R-:W-:Y:S02]  /*173a0*/  FSEL R215, R100, -INF , P0 ;  /* 0xff80000064d77808 */ /* 0x010fe40000000000 */
[----:B------:R-:W-:Y:S02]  /*173b0*/  FMNMX.FTZ R4, R28, R4, !PT ;  /* 0x000000041c047209 */ /* 0x000fe40007810000 */
[----:B------:R-:W-:Y:S01]  /*173c0*/  FMNMX.FTZ R74, R215, R74, !PT ;  /* 0x0000004ad74a7209 */ /* 0x000fe20007810000 */
[----:B------:R-:W4:Y:S01]  /*173d0*/  MUFU.TANH R83, R83 ;  /* 0x0000005300537308 */ /* 0x000f220000002400 */
[----:B------:R-:W-:Y:S02]  /*173e0*/  FMNMX.FTZ R4, R31, R4, !PT ;  /* 0x000000041f047209 */ /* 0x000fe40007810000 */
[----:B------:R-:W-:Y:S02]  /*173f0*/  FMNMX.FTZ R74, R213, R74, !PT ;  /* 0x0000004ad54a7209 */ /* 0x000fe40007810000 */
[----:B-1----:R-:W-:Y:S02]  /*17400*/  FSEL R212, R112, -INF , P2 ;  /* 0xff80000070d47808 */ /* 0x002fe40001000000 */
[----:B------:R-:W-:Y:S02]  /*17410*/  FMNMX.FTZ R4, R32, R4, !PT ;  /* 0x0000000420047209 */ /* 0x000fe40007810000 */
[----:B------:R-:W-:Y:S01]  /*17420*/  FMNMX.FTZ R74, R212, R74, !PT ;  /* 0x0000004ad44a7209 */ /* 0x000fe20007810000 */
[----:B------:R-:W1:Y:S01]  /*17430*/  MUFU.TANH R87, R87 ;  /* 0x0000005700577308 */ /* 0x000e620000002400 */
[----:B------:R-:W-:Y:S02]  /*17440*/  FMNMX.FTZ R4, R43, R4, !PT ;  /* 0x000000042b047209 */ /* 0x000fe40007810000 */
[----:B------:R-:W-:Y:S02]  /*17450*/  ISETP.GT.AND P0, PT, R2, 0x51, PT ;  /* 0x000000510200780c */ /* 0x000fe40003f04270 */
[----:B---3--:R-:W-:Y:S02]  /*17460*/  FSEL R210, R113, -INF , P5 ;  /* 0xff80000071d27808 */ /* 0x008fe40002800000 */
[----:B------:R-:W-:Y:S02]  /*17470*/  FMNMX.FTZ R4, R44, R4, !PT ;  /* 0x000000042c047209 */ /* 0x000fe40007810000 */
[----:B------:R-:W-:Y:S01]  /*17480*/  FMNMX.FTZ R74, R210, R74, !PT ;  /* 0x0000004ad24a7209 */ /* 0x000fe20007810000 */
[----:B------:R-:W3:Y:S01]  /*17490*/  MUFU.TANH R17, R17 ;  /* 0x0000001100117308 */ /* 0x000ee20000002400 */
[----:B------:R-:W-:Y:S02]  /*174a0*/  FMNMX.FTZ R4, R47, R4, !PT ;  /* 0x000000042f047209 */ /* 0x000fe40007810000 */
[----:B------:R-:W-:Y:S01]  /*174b0*/  ISETP.GT.AND P2, PT, R2, 0x58, PT ;  /* 0x000000580200780c */ /* 0x000fe20003f44270 */
[----:B------:R-:W3:Y:S01]  /*174c0*/  SHFL.BFLY PT, R7, R74, 0x2, 0x1f ;  /* 0x0c401f004a077f89 */ /* 0x000ee200000e0000 */
[----:B------:R-:W-:Y:S02]  /*174d0*/  FMNMX.FTZ R4, R48, R4, !PT ;  /* 0x0000000430047209 */ /* 0x000fe40007810000 */
[----:B----4-:R-:W-:Y:S02]  /*174e0*/  FSEL R103, R83, -INF , P4 ;  /* 0xff80000053677808 */ /* 0x010fe40002000000 */
[----:B------:R-:W-:Y:S01]  /*174f0*/  FMNMX.FTZ R4, R59, R4, !PT ;  /* 0x000000043b047209 */ /* 0x000fe20007810000 */
[----:B------:R-:W-:Y:S01]  /*17500*/  MUFU.TANH R92, R92 ;  /* 0x0000005c005c7308 */ /* 0x000fe20000002400 */
[----:B------:R-:W-:Y:S02]  /*17510*/  ISETP.GT.AND P5, PT, R2, 0x59, PT ;  /* 0x000000590200780c */ /* 0x000fe40003fa4270 */
[----:B------:R-:W-:Y:S02]  /*17520*/  FMNMX.FTZ R4, R60, R4, !PT ;  /* 0x000000043c047209 */ /* 0x000fe40007810000 */
[----:B-1----:R-:W-:Y:S01]  /*17530*/  FSEL R205, R87, -INF , P0 ;  /* 0xff80000057cd7808 */ /* 0x002fe20000000000 */
[----:B------:R-:W-:Y:S01]  /*17540*/  IMAD.MOV.U32 R87, RZ, RZ, R65 ;  /* 0x000000ffff577224 */ /* 0x000fe200078e0041 */
[----:B------:R-:W-:Y:S02]  /*17550*/  FMNMX.FTZ R73, R63, R4, !PT ;  /* 0x000000043f497209 */ /* 0x000fe40007810000 */
[----:B------:R-:W-:Y:S01]  /*17560*/  FMNMX.FTZ R4, R21, R118, !PT ;  /* 0x0000007615047209 */ /* 0x000fe20007810000 */
[----:B------:R-:W1:Y:S01]  /*17570*/  MUFU.TANH R98, R98 ;  /* 0x0000006200627308 */ /* 0x000e620000002400 */
[----:B------:R-:W-:Y:S02]  /*17580*/  FMNMX.FTZ R73, R86, R73, !PT ;  /* 0x0000004956497209 */ /* 0x000fe40007810000 */
[----:B------:R-:W-:Y:S02]  /*17590*/  FMNMX.FTZ R4, R22, R4, !PT ;  /* 0x0000000416047209 */ /* 0x000fe40007810000 */
[----:B---3--:R-:W-:Y:S01]  /*175a0*/  FSEL R195, R17, -INF , P3 ;  /* 0xff80000011c37808 */ /* 0x008fe20001800000 */
[----:B------:R-:W-:Y:S01]  /*175b0*/  FMUL.FTZ R17, R107, c[0x0][0x320] ;  /* 0x0000c8006b117a20 */ /* 0x000fe20000410000 */
[----:B------:R-:W-:Y:S02]  /*175c0*/  FMNMX.FTZ R4, R23, R4, !PT ;  /* 0x0000000417047209 */ /* 0x000fe40007810000 */
[----:B------:R-:W-:Y:S01]  /*175d0*/  FMNMX.FTZ R74, R74, R7, !PT ;  /* 0x000000074a4a7209 */ /* 0x000fe20007810000 */
[----:B------:R-:W3:Y:S01]  /*175e0*/  MUFU.TANH R114, R114 ;  /* 0x0000007200727308 */ /* 0x000ee20000002400 */
[----:B------:R-:W-:Y:S02]  /*175f0*/  FMNMX.FTZ R4, R24, R4, !PT ;  /* 0x0000000418047209 */ /* 0x000fe40007810000 */
[----:B------:R-:W-:Y:S01]  /*17600*/  ISETP.GT.AND P3, PT, R0, 0x58, PT ;  /* 0x000000580000780c */ /* 0x000fe20003f64270 */
[----:B------:R-:W4:Y:S01]  /*17610*/  SHFL.BFLY PT, R7, R74, 0x1, 0x1f ;  /* 0x0c201f004a077f89 */ /* 0x000f2200000e0000 */
[----:B------:R-:W-:Y:S02]  /*17620*/  FMNMX.FTZ R4, R35, R4, !PT ;  /* 0x0000000423047209 */ /* 0x000fe40007810000 */
[----:B------:R-:W-:Y:S02]  /*17630*/  ISETP.GT.AND P4, PT, R2, 0x60, PT ;  /* 0x000000600200780c */ /* 0x000fe40003f84270 */
[----:B------:R-:W-:Y:S01]  /*17640*/  FMNMX.FTZ R4, R36, R4, !PT ;  /* 0x0000000424047209 */ /* 0x000fe20007810000 */
[----:B------:R-:W-:Y:S01]  /*17650*/  MUFU.TANH R17, R17 ;  /* 0x0000001100117308 */ /* 0x000fe20000002400 */
[----:B------:R-:W-:Y:S02]  /*17660*/  ISETP.GT.AND P0, PT, R2, 0x69, PT ;  /* 0x000000690200780c */ /* 0x000fe40003f04270 */
[----:B------:R-:W-:Y:S02]  /*17670*/  FMNMX.FTZ R4, R39, R4, !PT ;  /* 0x0000000427047209 */ /* 0x000fe40007810000 */
[----:B-1----:R-:W-:Y:S02]  /*17680*/  FSEL R204, R98, -INF , P2 ;  /* 0xff80000062cc7808 */ /* 0x002fe40001000000 */
[----:B------:R-:W-:Y:S02]  /*17690*/  FMNMX.FTZ R6, R19, R6, !PT ;  /* 0x0000000613067209 */ /* 0x000fe40007810000 */
[----:B------:R-:W-:Y:S01]  /*176a0*/  FMNMX.FTZ R4, R40, R4, !PT ;  /* 0x0000000428047209 */ /* 0x000fe20007810000 */
[----:B------:R-:W1:Y:S01]  /*176b0*/  MUFU.TANH R99, R99 ;  /* 0x0000006300637308 */ /* 0x000e620000002400 */
[----:B------:R-:W-:Y:S02]  /*176c0*/  FMNMX.FTZ R2, R20, R6, !PT ;  /* 0x0000000614027209 */ /* 0x000fe40007810000 */
[----:B------:R-:W-:Y:S02]  /*176d0*/  FMNMX.FTZ R4, R51, R4, !PT ;  /* 0x0000000433047209 */ /* 0x000fe40007810000 */
[----:B---3--:R-:W-:Y:S02]  /*176e0*/  FSEL R194, R114, -INF , P1 ;  /* 0xff80000072c27808 */ /* 0x008fe40000800000 */
[----:B------:R-:W-:Y:S02]  /*176f0*/  FMNMX.FTZ R4, R52, R4, !PT ;  /* 0x0000000434047209 */ /* 0x000fe40007810000 */
[----:B----4-:R-:W-:Y:S01]  /*17700*/  FMNMX.FTZ R74, R74, R7, !PT ;  /* 0x000000074a4a7209 */ /* 0x010fe20007810000 */
[----:B------:R-:W3:Y:S01]  /*17710*/  MUFU.TANH R109, R109 ;  /* 0x0000006d006d7308 */ /* 0x000ee20000002400 */
[----:B------:R-:W-:Y:S02]  /*17720*/  FMNMX.FTZ R73, R247, R73, !PT ;  /* 0x00000049f7497209 */ /* 0x000fe40007810000 */
[----:B------:R-:W-:Y:S01]  /*17730*/  FSEL R114, R92, -INF , P3 ;  /* 0xff8000005c727808 */ /* 0x000fe20001800000 */
[----:B------:R-:W-:Y:S01]  /*17740*/  FMUL.FTZ R75, R74, c[0x0][0x2d0] ;  /* 0x0000b4004a4b7a20 */ /* 0x000fe20000410000 */
[----:B------:R-:W-:Y:S02]  /*17750*/  FMNMX.FTZ R4, R55, R4, !PT ;  /* 0x0000000437047209 */ /* 0x000fe40007810000 */
[C---:B------:R-:W-:Y:S02]  /*17760*/  ISETP.GT.AND P3, PT, R0.reuse, 0x69, PT ;  /* 0x000000690000780c */ /* 0x040fe40003f64270 */
[----:B------:R-:W-:Y:S01]  /*17770*/  ISETP.GT.AND P1, PT, R0, 0x59, PT ;  /* 0x000000590000780c */ /* 0x000fe20003f24270 */
[----:B------:R-:W4:Y:S01]  /*17780*/  MUFU.TANH R102, R102 ;  /* 0x0000006600667308 */ /* 0x000f220000002400 */
[----:B------:R-:W-:Y:S02]  /*17790*/  FMNMX.FTZ R73, R248, R73, !PT ;  /* 0x00000049f8497209 */ /* 0x000fe40007810000 */
[----:B------:R-:W-:Y:S02]  /*177a0*/  FMNMX.FTZ R2, R33, R2, !PT ;  /* 0x0000000221027209 */ /* 0x000fe40007810000 */
[----:B------:R-:W-:Y:S02]  /*177b0*/  FMNMX.FTZ R73, R243, R73, !PT ;  /* 0x00000049f3497209 */ /* 0x000fe40007810000 */
[----:B-1----:R-:W-:Y:S02]  /*177c0*/  FSEL R201, R99, -INF , P5 ;  /* 0xff80000063c97808 */ /* 0x002fe40002800000 */
[----:B------:R-:W-:Y:S01]  /*177d0*/  FMNMX.FTZ R73, R103, R73, !PT ;  /* 0x0000004967497209 */ /* 0x000fe20007810000 */
[----:B------:R-:W1:Y:S01]  /*177e0*/  MUFU.TANH R115, R115 ;  /* 0x0000007300737308 */ /* 0x000e620000002400 */
[----:B------:R-:W-:Y:S02]  /*177f0*/  FMNMX.FTZ R4, R56, R4, !PT ;  /* 0x0000000438047209 */ /* 0x000fe40007810000 */
[----:B------:R-:W-:Y:S02]  /*17800*/  FMNMX.FTZ R73, R208, R73, !PT ;  /* 0x00000049d0497209 */ /* 0x000fe40007810000 */
[----:B---3--:R-:W-:Y:S02]  /*17810*/  FSEL R98, R109, -INF , P3 ;  /* 0xff8000006d627808 */ /* 0x008fe40001800000 */
[----:B------:R-:W-:Y:S02]  /*17820*/  FMNMX.FTZ R73, R205, R73, !PT ;  /* 0x00000049cd497209 */ /* 0x000fe40007810000 */
[----:B------:R-:W-:Y:S01]  /*17830*/  FSETP.NEU.FTZ.AND P3, PT, R74, -INF , PT ;  /* 0xff8000004a00780b */ /* 0x000fe20003f7d000 */
[----:B------:R-:W3:Y:S01]  /*17840*/  MUFU.TANH R79, R79 ;  /* 0x0000004f004f7308 */ /* 0x000ee20000002400 */
[----:B------:R-:W-:Y:S02]  /*17850*/  FMNMX.FTZ R73, R204, R73, !PT ;  /* 0x00000049cc497209 */ /* 0x000fe40007810000 */
[----:B------:R-:W-:Y:S02]  /*17860*/  FSEL R75, R75, RZ, P3 ;  /* 0x000000ff4b4b7208 */ /* 0x000fe40001800000 */
[----:B----4-:R-:W-:Y:S02]  /*17870*/  FSEL R198, R102, -INF , P4 ;  /* 0xff80000066c67808 */ /* 0x010fe40002000000 */
[----:B------:R-:W-:Y:S01]  /*17880*/  FMNMX.FTZ R73, R201, R73, !PT ;  /* 0x00000049c9497209 */ /* 0x000fe20007810000 */
[--C-:B------:R-:W-:Y:S01]  /*17890*/  FFMA.FTZ R102, R246, c[0x0][0x2d0], -R75.reuse ;  /* 0x0000b400f6667a23 */ /* 0x100fe2000001084b */
[C---:B------:R-:W-:Y:S01]  /*178a0*/  ISETP.GT.AND P5, PT, R0.reuse, 0x50, PT ;  /* 0x000000500000780c */ /* 0x040fe20003fa4270 */
[----:B------:R-:W4:Y:S01]  /*178b0*/  MUFU.TANH R90, R90 ;  /* 0x0000005a005a7308 */ /* 0x000f220000002400 */
[----:B------:R-:W-:Y:S01]  /*178c0*/  ISETP.GT.AND P4, PT, R0, 0x51, PT ;  /* 0x000000510000780c */ /* 0x000fe20003f84270 */
[--C-:B------:R-:W-:Y:S01]  /*178d0*/  FFMA.FTZ R107, R216, c[0x0][0x2d0], -R75.reuse ;  /* 0x0000b400d86b7a23 */ /* 0x100fe2000001084b */
[----:B------:R-:W-:Y:S01]  /*178e0*/  FMNMX.FTZ R4, R202, R4, !PT ;  /* 0x00000004ca047209 */ /* 0x000fe20007810000 */
[--C-:B------:R-:W-:Y:S01]  /*178f0*/  FFMA.FTZ R212, R212, c[0x0][0x2d0], -R75.reuse ;  /* 0x0000b400d4d47a23 */ /* 0x100fe2000001084b */
[----:B------:R-:W-:Y:S02]  /*17900*/  FMNMX.FTZ R73, R198, R73, !PT ;  /* 0x00000049c6497209 */ /* 0x000fe40007810000 */
[----:B-1----:R-:W-:Y:S02]  /*17910*/  FSEL R192, R115, -INF , P0 ;  /* 0xff80000073c07808 */ /* 0x002fe40000000000 */
[----:B------:R-:W-:Y:S01]  /*17920*/  FSEL R191, R191, -INF , P5 ;  /* 0xff800000bfbf7808 */ /* 0x000fe20002800000 */
[----:B------:R-:W1:Y:S01]  /*17930*/  MUFU.TANH R93, R93 ;  /* 0x0000005d005d7308 */ /* 0x000e620000002400 */
[----:B------:R-:W-:Y:S02]  /*17940*/  ISETP.GT.AND P5, PT, R0, 0x61, PT ;  /* 0x000000610000780c */ /* 0x000fe40003fa4270 */
[----:B------:R-:W-:Y:S02]  /*17950*/  FSEL R112, R64, -INF , P4 ;  /* 0xff80000040707808 */ /* 0x000fe40002000000 */
[C---:B------:R-:W-:Y:S02]  /*17960*/  ISETP.GT.AND P4, PT, R0.reuse, 0x68, PT ;  /* 0x000000680000780c */ /* 0x040fe40003f84270 */
[----:B------:R-:W-:Y:S02]  /*17970*/  ISETP.GT.AND P0, PT, R0, 0x60, PT ;  /* 0x000000600000780c */ /* 0x000fe40003f04270 */
[----:B------:R-:W-:Y:S01]  /*17980*/  FMNMX.FTZ R0, R203, R4, !PT ;  /* 0x00000004cb007209 */ /* 0x000fe20007810000 */
[----:B------:R-:W1:Y:S01]  /*17990*/  MUFU.TANH R104, R104 ;  /* 0x0000006800687308 */ /* 0x000e620000002400 */
[--C-:B------:R-:W-:Y:S01]  /*179a0*/  FFMA.FTZ R4, R8, c[0x0][0x2d0], -R75.reuse ;  /* 0x0000b40008047a23 */ /* 0x100fe2000001084b */
[----:B------:R-:W-:Y:S02]  /*179b0*/  FMNMX.FTZ R73, R195, R73, !PT ;  /* 0x00000049c3497209 */ /* 0x000fe40007810000 */
[----:B------:R-:W-:Y:S02]  /*179c0*/  FMNMX.FTZ R2, R34, R2, !PT ;  /* 0x0000000222027209 */ /* 0x000fe40007810000 */
[----:B------:R-:W-:Y:S02]  /*179d0*/  FMNMX.FTZ R73, R194, R73, !PT ;  /* 0x00000049c2497209 */ /* 0x000fe40007810000 */
[----:B------:R-:W-:Y:S02]  /*179e0*/  FMNMX.FTZ R2, R37, R2, !PT ;  /* 0x0000000225027209 */ /* 0x000fe40007810000 */
[----:B------:R1:W-:Y:S01]  /*179f0*/  MUFU.EX2 R189, R4 ;  /* 0x0000000400bd7308 */ /* 0x0003e20000000800 */
[----:B------:R-:W-:Y:S02]  /*17a00*/  FMNMX.FTZ R73, R192, R73, !PT ;  /* 0x00000049c0497209 */ /* 0x000fe40007810000 */
[----:B------:R-:W-:Y:S02]  /*17a10*/  FMNMX.FTZ R2, R38, R2, !PT ;  /* 0x0000000226027209 */ /* 0x000fe40007810000 */
[----:B------:R-:W-:Y:S01]  /*17a20*/  ISETP.GT.AND P2, PT, R5, 0x49, PT ;  /* 0x000000490500780c */ /* 0x000fe20003f44270 */
[----:B------:R-:W1:Y:S01]  /*17a30*/  SHFL.BFLY PT, R6, R73, 0x2, 0x1f ;  /* 0x0c401f0049067f89 */ /* 0x000e6200000e0000 */
[----:B------:R-:W-:Y:S02]  /*17a40*/  FMNMX.FTZ R2, R49, R2, !PT ;  /* 0x0000000231027209 */ /* 0x000fe40007810000 */
[----:B---3--:R-:W-:Y:S01]  /*17a50*/  FSEL R200, R79, -INF , P2 ;  /* 0xff8000004fc87808 */ /* 0x008fe20001000000 */
[----:B------:R-:W3:Y:S01]  /*17a60*/  MUFU.TANH R105, R105 ;  /* 0x0000006900697308 */ /* 0x000ee20000002400 */
[----:B------:R-:W-:Y:S02]  /*17a70*/  FMNMX.FTZ R2, R50, R2, !PT ;  /* 0x0000000232027209 */ /* 0x000fe40007810000 */
[----:B------:R-:W-:Y:S02]  /*17a80*/  ISETP.GT.AND P2, PT, R5, 0x50, PT ;  /* 0x000000500500780c */ /* 0x000fe40003f44270 */
[----:B------:R-:W-:Y:S02]  /*17a90*/  FMNMX.FTZ R2, R53, R2, !PT ;  /* 0x0000000235027209 */ /* 0x000fe40007810000 */
[----:B----4-:R-:W-:Y:S02]  /*17aa0*/  FSEL R190, R90, -INF , P2 ;  /* 0xff8000005abe7808 */ /* 0x010fe40001000000 */
[----:B------:R-:W-:Y:S01]  /*17ab0*/  FMNMX.FTZ R2, R54, R2, !PT ;  /* 0x0000000236027209 */ /* 0x000fe20007810000 */
[----:B------:R-:W4:Y:S01]  /*17ac0*/  MUFU.TANH R108, R108 ;  /* 0x0000006c006c7308 */ /* 0x000f220000002400 */
[----:B------:R-:W-:Y:S02]  /*17ad0*/  ISETP.GT.AND P2, PT, R5, 0x61, PT ;  /* 0x000000610500780c */ /* 0x000fe40003f44270 */
[----:B------:R-:W-:Y:S01]  /*17ae0*/  FMNMX.FTZ R2, R88, R2, !PT ;  /* 0x0000000258027209 */ /* 0x000fe20007810000 */
[--C-:B-1----:R-:W-:Y:S01]  /*17af0*/  FFMA.FTZ R4, R9, c[0x0][0x2d0], -R75.reuse ;  /* 0x0000b40009047a23 */ /* 0x102fe2000001084b */
[----:B------:R-:W-:Y:S02]  /*17b00*/  FSEL R115, R93, -INF , P1 ;  /* 0xff8000005d737808 */ /* 0x000fe40000800000 */
[----:B------:R-:W-:Y:S02]  /*17b10*/  FMNMX.FTZ R2, R89, R2, !PT ;  /* 0x0000000259027209 */ /* 0x000fe40007810000 */
[----:B------:R-:W-:Y:S01]  /*17b20*/  FSEL R185, R17, -INF , P2 ;  /* 0xff80000011b97808 */ /* 0x000fe20001000000 */
[----:B------:R1:W-:Y:S01]  /*17b30*/  MUFU.EX2 R223, R4 ;  /* 0x0000000400df7308 */ /* 0x0003e20000000800 */
[----:B------:R-:W-:Y:S02]  /*17b40*/  FMNMX.FTZ R73, R73, R6, !PT ;  /* 0x0000000649497209 */ /* 0x000fe40007810000 */
[----:B------:R-:W-:Y:S02]  /*17b50*/  FMNMX.FTZ R2, R207, R2, !PT ;  /* 0x00000002cf027209 */ /* 0x000fe40007810000 */
[----:B------:R-:W-:Y:S01]  /*17b60*/  FSEL R111, R104, -INF , P0 ;  /* 0xff800000686f7808 */ /* 0x000fe20000000000 */
[----:B------:R-:W1:Y:S01]  /*17b70*/  SHFL.BFLY PT, R6, R73, 0x1, 0x1f ;  /* 0x0c201f0049067f89 */ /* 0x000e6200000e0000 */
[----:B------:R-:W-:Y:S01]  /*17b80*/  FMNMX.FTZ R2, R211, R2, !PT ;  /* 0x00000002d3027209 */ /* 0x000fe20007810000 */
[--C-:B------:R-:W-:Y:S01]  /*17b90*/  FFMA.FTZ R104, R244, c[0x0][0x2d0], -R75.reuse ;  /* 0x0000b400f4687a23 */ /* 0x100fe2000001084b */
[----:B---3--:R-:W-:Y:S01]  /*17ba0*/  FSEL R101, R105, -INF , P5 ;  /* 0xff80000069657808 */ /* 0x008fe20002800000 */
[----:B------:R-:W3:Y:S01]  /*17bb0*/  MUFU.TANH R91, R91 ;  /* 0x0000005b005b7308 */ /* 0x000ee20000002400 */
[----:B------:R-:W-:Y:S02]  /*17bc0*/  FMNMX.FTZ R2, R250, R2, !PT ;  /* 0x00000002fa027209 */ /* 0x000fe40007810000 */
[----:B------:R-:W-:Y:S02]  /*17bd0*/  FMNMX.FTZ R0, R217, R0, !PT ;  /* 0x00000000d9007209 */ /* 0x000fe40007810000 */
[----:B------:R-:W-:Y:S02]  /*17be0*/  FMNMX.FTZ R2, R251, R2, !PT ;  /* 0x00000002fb027209 */ /* 0x000fe40007810000 */
[----:B----4-:R-:W-:Y:S02]  /*17bf0*/  FSEL R99, R108, -INF , P4 ;  /* 0xff8000006c637808 */ /* 0x010fe40002000000 */
[----:B------:R-:W-:Y:S01]  /*17c00*/  FMNMX.FTZ R2, R85, R2, !PT ;  /* 0x0000000255027209 */ /* 0x000fe20007810000 */
[----:B------:R-:W4:Y:S01]  /*17c10*/  MUFU.TANH R94, R94 ;  /* 0x0000005e005e7308 */ /* 0x000f220000002400 */
[----:B------:R-:W-:Y:S02]  /*17c20*/  FMNMX.FTZ R0, R219, R0, !PT ;  /* 0x00000000db007209 */ /* 0x000fe40007810000 */
[----:B------:R-:W-:Y:S01]  /*17c30*/  FMNMX.FTZ R2, R87, R2, !PT ;  /* 0x0000000257027209 */ /* 0x000fe20007810000 */
[--C-:B-1----:R-:W-:Y:S01]  /*17c40*/  FFMA.FTZ R4, R10, c[0x0][0x2d0], -R75.reuse ;  /* 0x0000b4000a047a23 */ /* 0x102fe2000001084b */
[----:B------:R-:W-:Y:S02]  /*17c50*/  FMNMX.FTZ R0, R80, R0, !PT ;  /* 0x0000000050007209 */ /* 0x000fe40007810000 */
[----:B------:R-:W-:Y:S02]  /*17c60*/  ISETP.GT.AND P4, PT, R5, 0x59, PT ;  /* 0x000000590500780c */ /* 0x000fe40003f84270 */
[----:B------:R-:W-:Y:S01]  /*17c70*/  FMNMX.FTZ R0, R82, R0, !PT ;  /* 0x0000000052007209 */ /* 0x000fe20007810000 */
[----:B------:R1:W-:Y:S01]  /*17c80*/  MUFU.EX2 R249, R4 ;  /* 0x0000000400f97308 */ /* 0x0003e20000000800 */
[----:B------:R-:W-:Y:S02]  /*17c90*/  FMNMX.FTZ R73, R73, R6, !PT ;  /* 0x0000000649497209 */ /* 0x000fe40007810000 */
[----:B------:R-:W-:Y:S02]  /*17ca0*/  FMNMX.FTZ R2, R191, R2, !PT ;  /* 0x00000002bf027209 */ /* 0x000fe40007810000 */
[C---:B------:R-:W-:Y:S01]  /*17cb0*/  FSETP.NEU.FTZ.AND P2, PT, R73.reuse, -INF , PT ;  /* 0xff8000004900780b */ /* 0x040fe20003f5d000 */
[----:B------:R-:W-:Y:S01]  /*17cc0*/  FMUL.FTZ R96, R73, c[0x0][0x2d0] ;  /* 0x0000b40049607a20 */ /* 0x000fe20000410000 */
[----:B------:R-:W-:Y:S02]  /*17cd0*/  FMNMX.FTZ R2, R112, R2, !PT ;  /* 0x0000000270027209 */ /* 0x000fe40007810000 */
[----:B------:R-:W-:Y:S01]  /*17ce0*/  FMNMX.FTZ R0, R81, R0, !PT ;  /* 0x0000000051007209 */ /* 0x000fe20007810000 */
[----:B------:R-:W2:Y:S01]  /*17cf0*/  MUFU.TANH R95, R95 ;  /* 0x0000005f005f7308 */ /* 0x000ea20000002400 */
[----:B------:R-:W-:Y:S02]  /*17d00*/  FSEL R96, R96, RZ, P2 ;  /* 0x000000ff60607208 */ /* 0x000fe40001000000 */
[----:B------:R-:W-:Y:S02]  /*17d10*/  FMNMX.FTZ R2, R114, R2, !PT ;  /* 0x0000000272027209 */ /* 0x000fe40007810000 */
[----:B------:R-:W-:Y:S01]  /*17d20*/  ISETP.GT.AND P1, PT, R5, 0x51, PT ;  /* 0x000000510500780c */ /* 0x000fe20003f24270 */
[--C-:B------:R-:W-:Y:S01]  /*17d30*/  FFMA.FTZ R105, R205, c[0x0][0x2d0], -R96.reuse ;  /* 0x0000b400cd697a23 */ /* 0x100fe20000010860 */
[----:B------:R-:W-:Y:S01]  /*17d40*/  FMNMX.FTZ R2, R115, R2, !PT ;  /* 0x0000000273027209 */ /* 0x000fe20007810000 */
[--C-:B------:R-:W-:Y:S01]  /*17d50*/  FFMA.FTZ R108, R204, c[0x0][0x2d0], -R96.reuse ;  /* 0x0000b400cc6c7a23 */ /* 0x100fe20000010860 */
[----:B---3--:R-:W-:Y:S01]  /*17d60*/  FSEL R113, R91, -INF , P1 ;  /* 0xff8000005b717808 */ /* 0x008fe20000800000 */
[----:B------:R-:W3:Y:S01]  /*17d70*/  MUFU.TANH R106, R106 ;  /* 0x0000006a006a7308 */ /* 0x000ee20000002400 */
[----:B------:R-:W-:Y:S01]  /*17d80*/  FMNMX.FTZ R2, R111, R2, !PT ;  /* 0x000000026f027209 */ /* 0x000fe20007810000 */
[--C-:B------:R-:W-:Y:S01]  /*17d90*/  FFMA.FTZ R195, R195, c[0x0][0x2d0], -R96.reuse ;  /* 0x0000b400c3c37a23 */ /* 0x100fe20000010860 */
[----:B------:R-:W-:Y:S01]  /*17da0*/  ISETP.GT.AND P0, PT, R5, 0x58, PT ;  /* 0x000000580500780c */ /* 0x000fe20003f04270 */
[--C-:B-1----:R-:W-:Y:S01]  /*17db0*/  FFMA.FTZ R4, R12, c[0x0][0x2d0], -R96.reuse ;  /* 0x0000b4000c047a23 */ /* 0x102fe20000010860 */
[----:B------:R-:W-:Y:S01]  /*17dc0*/  FMNMX.FTZ R2, R101, R2, !PT ;  /* 0x0000000265027209 */ /* 0x000fe20007810000 */
[--C-:B------:R-:W-:Y:S01]  /*17dd0*/  FFMA.FTZ R194, R194, c[0x0][0x2d0], -R96.reuse ;  /* 0x0000b400c2c27a23 */ /* 0x100fe20000010860 */
[----:B----4-:R-:W-:Y:S02]  /*17de0*/  FSEL R188, R94, -INF , P0 ;  /* 0xff8000005ebc7808 */ /* 0x010fe40000000000 */
[----:B------:R-:W-:Y:S01]  /*17df0*/  FMNMX.FTZ R2, R99, R2, !PT ;  /* 0x0000000263027209 */ /* 0x000fe20007810000 */
[----:B------:R1:W-:Y:S01]  /*17e00*/  MUFU.EX2 R206, R4 ;  /* 0x0000000400ce7308 */ /* 0x0003e20000000800 */
[----:B------:R-:W-:Y:S02]  /*17e10*/  ISETP.GT.AND P1, PT, R5, 0x68, PT ;  /* 0x000000680500780c */ /* 0x000fe40003f24270 */
[----:B------:R-:W-:Y:S02]  /*17e20*/  FMNMX.FTZ R2, R98, R2, !PT ;  /* 0x0000000262027209 */ /* 0x000fe40007810000 */
[----:B--2---:R-:W-:Y:S02]  /*17e30*/  FSEL R187, R95, -INF , P4 ;  /* 0xff8000005fbb7808 */ /* 0x004fe40002000000 */
[----:B------:R-:W-:Y:S01]  /*17e40*/  ISETP.GE.AND P4, PT, R214, 0x1, PT ;  /* 0x00000001d600780c */ /* 0x000fe20003f86270 */
[----:B------:R-:W2:Y:S01]  /*17e50*/  SHFL.BFLY PT, R72, R2, 0x2, 0x1f ;  /* 0x0c401f0002487f89 */ /* 0x000ea200000e0000 */
[----:B------:R-:W-:Y:S01]  /*17e60*/  F2FP.PACK_AB R76, R223, R189 ;  /* 0x000000bddf4c723e */ /* 0x000fe200000000ff */
[----:B------:R-:W4:Y:S01]  /*17e70*/  MUFU.TANH R7, R110 ;  /* 0x0000006e00077308 */ /* 0x000f220000002400 */
[----:B------:R-:W-:Y:S02]  /*17e80*/  FMNMX.FTZ R0, R200, R0, !PT ;  /* 0x00000000c8007209 */ /* 0x000fe40007810000 */
[----:B------:R-:W-:Y:S02]  /*17e90*/  ISETP.GT.AND P0, PT, R5, 0x60, PT ;  /* 0x000000600500780c */ /* 0x000fe40003f04270 */
[----:B------:R-:W-:Y:S02]  /*17ea0*/  FMNMX.FTZ R0, R190, R0, !PT ;  /* 0x00000000be007209 */ /* 0x000fe40007810000 */
[----:B---3--:R-:W-:Y:S01]  /*17eb0*/  FSEL R186, R106, -INF , P0 ;  /* 0xff8000006aba7808 */ /* 0x008fe20000000000 */
[--C-:B------:R-:W-:Y:S01]  /*17ec0*/  FFMA.FTZ R106, R245, c[0x0][0x2d0], -R75.reuse ;  /* 0x0000b400f56a7a23 */ /* 0x100fe2000001084b */
[----:B------:R-:W-:Y:S02]  /*17ed0*/  FMNMX.FTZ R0, R113, R0, !PT ;  /* 0x0000000071007209 */ /* 0x000fe40007810000 */
[----:B------:R-:W-:Y:S02]  /*17ee0*/  ISETP.GT.AND P0, PT, R5, 0x69, PT ;  /* 0x000000690500780c */ /* 0x000fe40003f04270 */
[----:B------:R-:W-:Y:S01]  /*17ef0*/  FMNMX.FTZ R0, R188, R0, !PT ;  /* 0x00000000bc007209 */ /* 0x000fe20007810000 */
[----:B-1----:R-:W-:Y:S01]  /*17f00*/  FFMA.FTZ R4, R13, c[0x0][0x2d0], -R96 ;  /* 0x0000b4000d047a23 */ /* 0x002fe20000010860 */
[----:B------:R-:W-:Y:S01]  /*17f10*/  FSEL R70, R70, -INF , P0 ;  /* 0xff80000046467808 */ /* 0x000fe20000000000 */
[--C-:B------:R-:W-:Y:S01]  /*17f20*/  FFMA.FTZ R13, R30, c[0x0][0x2d0], -R75.reuse ;  /* 0x0000b4001e0d7a23 */ /* 0x100fe2000001084b */
[----:B------:R-:W-:Y:S01]  /*17f30*/  @P4 SHF.R.S32.HI R5, RZ, 0x1f, R242 ;  /* 0x0000001fff054819 */ /* 0x000fe200000114f2 */
[----:B------:R1:W3:Y:S01]  /*17f40*/  MUFU.EX2 R209, R4 ;  /* 0x0000000400d17308 */ /* 0x0002e20000000800 */
[----:B------:R-:W-:Y:S02]  /*17f50*/  FMNMX.FTZ R0, R187, R0, !PT ;  /* 0x00000000bb007209 */ /* 0x000fe40007810000 */
[----:B------:R-:W-:Y:S01]  /*17f60*/  @P4 SHF.L.U32 R17, R67, 0x5, RZ ;  /* 0x0000000543114819 */ /* 0x000fe200000006ff */
[----:B------:R-:W-:Y:S01]  /*17f70*/  @P4 IMAD R5, R5, c[0x0][0x1e0], RZ ;  /* 0x0000780005054a24 */ /* 0x000fe200078e02ff */
[----:B--2---:R-:W-:Y:S01]  /*17f80*/  FMNMX.FTZ R72, R2, R72, !PT ;  /* 0x0000004802487209 */ /* 0x004fe20007810000 */
[----:B------:R-:W-:Y:S01]  /*17f90*/  FFMA.FTZ R2, R11, c[0x0][0x2d0], -R75 ;  /* 0x0000b4000b027a23 */ /* 0x000fe2000001084b */
[----:B----4-:R-:W-:Y:S01]  /*17fa0*/  FSEL R184, R7, -INF , P1 ;  /* 0xff80000007b87808 */ /* 0x010fe20000800000 */
[--C-:B------:R-:W-:Y:S01]  /*17fb0*/  FFMA.FTZ R110, R201, c[0x0][0x2d0], -R96.reuse ;  /* 0x0000b400c96e7a23 */ /* 0x100fe20000010860 */
[----:B------:R-:W-:Y:S01]  /*17fc0*/  FMNMX.FTZ R0, R186, R0, !PT ;  /* 0x00000000ba007209 */ /* 0x000fe20007810000 */
[----:B------:R2:W-:Y:S01]  /*17fd0*/  MUFU.EX2 R65, R2 ;  /* 0x0000000200417308 */ /* 0x0005e20000000800 */
[----:B------:R-:W4:Y:S01]  /*17fe0*/  SHFL.BFLY PT, R6, R72, 0x1, 0x1f ;  /* 0x0c201f0048067f89 */ /* 0x000f2200000e0000 */
[----:B------:R-:W-:Y:S01]  /*17ff0*/  @P4 IMAD R5, R242, c[0x0][0x1e4], R5 ;  /* 0x00007900f2054a24 */ /* 0x000fe200078e0205 */
[----:B------:R-:W-:Y:S04]  /*18000*/  FMNMX.FTZ R0, R185, R0, !PT ;  /* 0x00000000b9007209 */ /* 0x000fe80007810000 */
[----:B------:R-:W-:Y:S03]  /*18010*/  FMNMX.FTZ R0, R184, R0, !PT ;  /* 0x00000000b8007209 */ /* 0x000fe60007810000 */
[----:B------:R3:W-:Y:S01]  /*18020*/  MUFU.EX2 R237, R13 ;  /* 0x0000000d00ed7308 */ /* 0x0007e20000000800 */
[----:B------:R-:W-:Y:S01]  /*18030*/  FMNMX.FTZ R0, R70, R0, !PT ;  /* 0x0000000046007209 */ /* 0x000fe20007810000 */
[--C-:B-1----:R-:W-:Y:S02]  /*18040*/  FFMA.FTZ R4, R14, c[0x0][0x2d0], -R96.reuse ;  /* 0x0000b4000e047a23 */ /* 0x102fe40000010860 */
[----:B------:R-:W-:Y:S06]  /*18050*/  FFMA.FTZ R14, R29, c[0x0][0x2d0], -R75 ;  /* 0x0000b4001d0e7a23 */ /* 0x000fec000001084b */
[----:B------:R1:W-:Y:S01]  /*18060*/  MUFU.EX2 R66, R4 ;  /* 0x0000000400427308 */ /* 0x0003e20000000800 */
[----:B--2---:R-:W2:Y:S01]  /*18070*/  SHFL.BFLY PT, R2, R0, 0x2, 0x1f ;  /* 0x0c401f0000027f89 */ /* 0x004ea200000e0000 */
[----:B----4-:R-:W-:Y:S01]  /*18080*/  FMNMX.FTZ R72, R72, R6, !PT ;  /* 0x0000000648487209 */ /* 0x010fe20007810000 */
[----:B------:R-:W-:Y:S03]  /*18090*/  @P4 IMAD.WIDE.U32 R6, R242, c[0x0][0x1e0], RZ ;  /* 0x00007800f2064a25 */ /* 0x000fe600078e00ff */
[C---:B------:R-:W-:Y:S04]  /*180a0*/  FSETP.NEU.FTZ.AND P1, PT, R72.reuse, -INF , PT ;  /* 0xff8000004800780b */ /* 0x040fe80003f3d000 */
[----:B------:R4:W-:Y:S01]  /*180b0*/  MUFU.EX2 R90, R14 ;  /* 0x0000000e005a7308 */ /* 0x0009e20000000800 */
[----:B------:R-:W-:Y:S01]  /*180c0*/  FMUL.FTZ R97, R72, c[0x0][0x2d0] ;  /* 0x0000b40048617a20 */ /* 0x000fe20000410000 */
[----:B------:R-:W-:Y:S01]  /*180d0*/  @P4 IADD3 R7, R7, R5, RZ ;  /* 0x0000000507074210 */ /* 0x000fe20007ffe0ff */
[----:B------:R-:W-:Y:S01]  /*180e0*/  @P4 IMAD.MOV.U32 R5, RZ, RZ, R77 ;  /* 0x000000ffff054224 */ /* 0x000fe200078e004d */
[----:B---3--:R-:W-:Y:S01]  /*180f0*/  F2FP.PACK_AB R77, R209, R206 ;  /* 0x000000ced14d723e */ /* 0x008fe200000000ff */
[----:B------:R-:W-:Y:S01]  /*18100*/  FFMA.FTZ R13, R46, c[0x0][0x2d0], -R75 ;  /* 0x0000b4002e0d7a23 */ /* 0x000fe2000001084b */
[----:B------:R-:W-:Y:S01]  /*18110*/  FSEL R97, R97, RZ, P1 ;  /* 0x000000ff61617208 */ /* 0x000fe20000800000 */
[----:B------:R-:W-:Y:S03]  /*18120*/  @P4 IMAD R7, R7, 0x70, RZ ;  /* 0x0000007007074824 */ /* 0x000fe600078e02ff */
[----:B------:R-:W-:Y:S01]  /*18130*/  MUFU.EX2 R83, R13 ;  /* 0x0000000d00537308 */ /* 0x000fe20000000800 */
[--C-:B------:R-:W-:Y:S02]  /*18140*/  FFMA.FTZ R112, R112, c[0x0][0x2d0], -R97.reuse ;  /* 0x0000b40070707a23 */ /* 0x100fe40000010861 */
[--C-:B------:R-:W-:Y:S02]  /*18150*/  FFMA.FTZ R114, R114, c[0x0][0x2d0], -R97.reuse ;  /* 0x0000b40072727a23 */ /* 0x100fe40000010861 */
[----:B-1----:R-:W-:Y:S02]  /*18160*/  FFMA.FTZ R4, R15, c[0x0][0x2d0], -R96 ;  /* 0x0000b4000f047a23 */ /* 0x002fe40000010860 */
[----:B------:R-:W-:Y:S01]  /*18170*/  FFMA.FTZ R115, R115, c[0x0][0x2d0], -R97 ;  /* 0x0000b40073737a23 */ /* 0x000fe20000010861 */
[----:B--2---:R-:W-:Y:S01]  /*18180*/  FMNMX.FTZ R0, R0, R2, !PT ;  /* 0x0000000200007209 */ /* 0x004fe20007810000 */
[--C-:B------:R-:W-:Y:S01]  /*18190*/  FFMA.FTZ R15, R26, c[0x0][0x2d0], -R75.reuse ;  /* 0x0000b4001a0f7a23 */ /* 0x100fe2000001084b */
[----:B------:R-:W1:Y:S03]  /*181a0*/  MUFU.EX2 R8, R4 ;  /* 0x0000000400087308 */ /* 0x000e660000000800 */
[----:B------:R-:W2:Y:S01]  /*181b0*/  SHFL.BFLY PT, R2, R0, 0x1, 0x1f ;  /* 0x0c201f0000027f89 */ /* 0x000ea200000e0000 */
[----:B----4-:R-:W-:Y:S06]  /*181c0*/  FFMA.FTZ R14, R45, c[0x0][0x2d0], -R75 ;  /* 0x0000b4002d0e7a23 */ /* 0x010fec000001084b */
[----:B------:R3:W-:Y:S10]  /*181d0*/  MUFU.EX2 R214, R15 ;  /* 0x0000000f00d67308 */ /* 0x0007f40000000800 */
[----:B------:R-:W-:Y:S01]  /*181e0*/  MUFU.EX2 R114, R114 ;  /* 0x0000007200727308 */ /* 0x000fe20000000800 */
[----:B-1----:R1:W-:Y:S01]  /*181f0*/  STL [R1+0xc], R8 ;  /* 0x00000c0801007387 */ /* 0x0023e20000100800 */
[----:B------:R-:W-:Y:S01]  /*18200*/  @P4 IMAD.MOV.U32 R4, RZ, RZ, R68 ;  /* 0x000000ffff044224 */ /* 0x000fe200078e0044 */
[----:B--2---:R-:W-:Y:S01]  /*18210*/  FMNMX.FTZ R71, R0, R2, !PT ;  /* 0x0000000200477209 */ /* 0x004fe20007810000 */
[----:B------:R-:W-:Y:S06]  /*18220*/  FFMA.FTZ R0, R19, c[0x0][0x2d0], -R97 ;  /* 0x0000b40013007a23 */ /* 0x000fec0000010861 */
[----:B------:R-:W-:Y:S01]  /*18230*/  MUFU.EX2 R115, R115 ;  /* 0x0000007300737308 */ /* 0x000fe20000000800 */
[----:B------:R-:W-:Y:S04]  /*18240*/  @P4 IMAD.WIDE.U32 R4, R6, 0x70, R4 ;  /* 0x0000007006044825 */ /* 0x000fe800078e0004 */
[----:B---3--:R-:W-:Y:S01]  /*18250*/  FFMA.FTZ R15, R41, c[0x0][0x2d0], -R75 ;  /* 0x0000b400290f7a23 */ /* 0x008fe2000001084b */
[C---:B------:R-:W-:Y:S01]  /*18260*/  @P4 LEA R6, P0, R4.reuse, c[0x0][0x1c8], 0x1 ;  /* 0x0000720004064a11 */ /* 0x040fe200078008ff */
[----:B------:R-:W-:Y:S02]  /*18270*/  @P4 IMAD.IADD R7, R5, 0x1, R7 ;  /* 0x0000000105074824 */ /* 0x000fe400078e0207 */
[----:B------:R-:W-:Y:S01]  /*18280*/  FMUL.FTZ R100, R71, c[0x0][0x2d0] ;  /* 0x0000b40047647a20 */ /* 0x000fe20000410000 */
[----:B------:R2:W-:Y:S01]  /*18290*/  MUFU.EX2 R109, R0 ;  /* 0x00000000006d7308 */ /* 0x0005e20000000800 */
[----:B------:R-:W-:Y:S01]  /*182a0*/  IMAD.MOV.U32 R68, RZ, RZ, 0x5 ;  /* 0x00000005ff447424 */ /* 0x000fe200078e00ff */
[----:B------:R-:W-:Y:S02]  /*182b0*/  @P4 LEA.HI.X R7, R4, c[0x0][0x1cc], R7, 0x1, P0 ;  /* 0x0000730004074a11 */ /* 0x000fe400000f0c07 */
[----:B------:R-:W-:Y:S02]  /*182c0*/  @P4 IADD3 R4, P0, R17, R6, RZ ;  /* 0x0000000611044210 */ /* 0x000fe40007f1e0ff */
[----:B------:R-:W-:Y:S01]  /*182d0*/  @P4 SHF.L.U64.HI R12, R67, R68, c[0x0][0x1e4] ;  /* 0x00007900430c4619 */ /* 0x000fe20000010244 */
[----:B------:R3:W-:Y:S01]  /*182e0*/  @P4 LDGSTS.E.BYPASS.LTC128B.128 [R241+0x3900], [R6.64], !P6 ;  /* 0x0390000006f14fae */ /* 0x0007e2000f101d48 */
[----:B-1----:R-:W-:Y:S02]  /*182f0*/  FFMA.FTZ R8, R16, c[0x0][0x2d0], -R97 ;  /* 0x0000b40010087a23 */ /* 0x002fe40000010861 */
[----:B------:R-:W-:Y:S01]  /*18300*/  MUFU.EX2 R239, R15 ;  /* 0x0000000f00ef7308 */ /* 0x000fe20000000800 */
[----:B------:R-:W-:Y:S02]  /*18310*/  @P4 IMAD.X R5, R12, 0x1, R7, P0 ;  /* 0x000000010c054824 */ /* 0x000fe400000e0607 */
[----:B------:R-:W-:Y:S03]  /*18320*/  FFMA.FTZ R16, R25, c[0x0][0x2d0], -R75 ;  /* 0x0000b40019107a23 */ /* 0x000fe6000001084b */
[----:B------:R1:W-:Y:S04]  /*18330*/  @P4 LDGSTS.E.BYPASS.LTC128B.128 [R241+0x4100], [R4.64], !P6 ;  /* 0x0410000004f14fae */ /* 0x0003e8000f101d48 */
[----:B------:R4:W-:Y:S01]  /*18340*/  MUFU.EX2 R197, R8 ;  /* 0x0000000800c57308 */ /* 0x0009e20000000800 */
[--C-:B--2---:R-:W-:Y:S09]  /*18350*/  FFMA.FTZ R0, R20, c[0x0][0x2d0], -R97.reuse ;  /* 0x0000b40014007a23 */ /* 0x104ff20000010861 */
[----:B------:R-:W2:Y:S10]  /*18360*/  MUFU.EX2 R2, R0 ;  /* 0x0000000000027308 */ /* 0x000eb40000000800 */
[----:B------:R-:W-:Y:S01]  /*18370*/  MUFU.EX2 R25, R14 ;  /* 0x0000000e00197308 */ /* 0x000fe20000000800 */
[----:B----4-:R-:W-:Y:S09]  /*18380*/  FFMA.FTZ R8, R18, c[0x0][0x2d0], -R97 ;  /* 0x0000b40012087a23 */ /* 0x010ff20000010861 */
[----:B------:R4:W1:Y:S01]  /*18390*/  MUFU.EX2 R196, R8 ;  /* 0x0000000800c47308 */ /* 0x0008620000000800 */
[----:B--2---:R2:W-:Y:S01]  /*183a0*/  STL [R1], R2 ;  /* 0x0000000201007387 */ /* 0x0045e20000100800 */
[C---:B----4-:R-:W-:Y:S02]  /*183b0*/  @P4 IADD3 R8, P0, R17.reuse, R4, RZ ;  /* 0x0000000411084210 */ /* 0x050fe40007f1e0ff */
[----:B-1----:R-:W-:Y:S03]  /*183c0*/  F2FP.PACK_AB R64, R196, R197 ;  /* 0x000000c5c440723e */ /* 0x002fe600000000ff */
[C---:B------:R-:W-:Y:S01]  /*183d0*/  @P4 IMAD.X R9, R12.reuse, 0x1, R5, P0 ;  /* 0x000000010c094824 */ /* 0x040fe200000e0605 */
[----:B------:R-:W-:Y:S04]  /*183e0*/  @P4 IADD3 R10, P0, R17, R8, RZ ;  /* 0x00000008110a4210 */ /* 0x000fe80007f1e0ff */
[----:B------:R-:W-:Y:S01]  /*183f0*/  @P4 IADD3.X R11, R12, R9, RZ, P0, !PT ;  /* 0x000000090c0b4210 */ /* 0x000fe200007fe4ff */
[----:B------:R1:W-:Y:S01]  /*18400*/  @P4 LDGSTS.E.BYPASS.LTC128B.128 [R241+0x4900], [R8.64], !P6 ;  /* 0x0490000008f14fae */ /* 0x0003e2000f101d48 */
[----:B------:R-:W-:Y:S02]  /*18410*/  FSETP.NEU.FTZ.AND P0, PT, R71, -INF , PT ;  /* 0xff8000004700780b */ /* 0x000fe40003f1d000 */
[----:B---3--:R-:W-:Y:S02]  /*18420*/  @P4 IADD3 R6, P5, R17, R10, RZ ;  /* 0x0000000a11064210 */ /* 0x008fe40007fbe0ff */
[----:B------:R-:W-:Y:S03]  /*18430*/  FSEL R100, R100, RZ, P0 ;  /* 0x000000ff64647208 */ /* 0x000fe60000000000 */
[----:B------:R3:W-:Y:S01]  /*18440*/  @P4 LDGSTS.E.BYPASS.LTC128B.128 [R241+0x5100], [R10.64], !P6 ;  /* 0x051000000af14fae */ /* 0x0007e2000f101d48 */
[----:B------:R-:W-:Y:S02]  /*18450*/  @P4 IMAD.X R7, R12, 0x1, R11, P5 ;  /* 0x000000010c074824 */ /* 0x000fe400028e060b */
[--C-:B------:R-:W-:Y:S02]  /*18460*/  FFMA.FTZ R0, R21, c[0x0][0x2d0], -R100.reuse ;  /* 0x0000b40015007a23 */ /* 0x100fe40000010864 */
[--C-:B------:R-:W-:Y:S02]  /*18470*/  FFMA.FTZ R113, R113, c[0x0][0x2d0], -R100.reuse ;  /* 0x0000b40071717a23 */ /* 0x100fe40000010864 */
[----:B------:R4:W-:Y:S01]  /*18480*/  MUFU.EX2 R193, R0 ;  /* 0x0000000000c17308 */ /* 0x0009e20000000800 */
[----:B------:R1:W-:Y:S09]  /*18490*/  @P4 LDGSTS.E.BYPASS.LTC128B.128 [R241+0x5900], [R6.64], !P6 ;  /* 0x0590000006f14fae */ /* 0x0003f2000f101d48 */
[----:B------:R-:W-:Y:S01]  /*184a0*/  MUFU.EX2 R113, R113 ;  /* 0x0000007100717308 */ /* 0x000fe20000000800 */
[--C-:B----4-:R-:W-:Y:S09]  /*184b0*/  FFMA.FTZ R0, R22, c[0x0][0x2d0], -R100.reuse ;  /* 0x0000b40016007a23 */ /* 0x110ff20000010864 */
[----:B------:R4:W-:Y:S02]  /*184c0*/  MUFU.EX2 R199, R0 ;  /* 0x0000000000c77308 */ /* 0x0009e40000000800 */
[--C-:B----4-:R-:W-:Y:S08]  /*184d0*/  FFMA.FTZ R0, R23, c[0x0][0x2d0], -R100.reuse ;  /* 0x0000b40017007a23 */ /* 0x110ff00000010864 */
[----:B------:R4:W-:Y:S02]  /*184e0*/  MUFU.EX2 R252, R0 ;  /* 0x0000000000fc7308 */ /* 0x0009e40000000800 */
[----:B----4-:R-:W-:Y:S08]  /*184f0*/  FFMA.FTZ R0, R24, c[0x0][0x2d0], -R100 ;  /* 0x0000b40018007a23 */ /* 0x010ff00000010864 */
[----:B--2---:R-:W2:Y:S10]  /*18500*/  MUFU.EX2 R2, R0 ;  /* 0x0000000000027308 */ /* 0x004eb40000000800 */
[----:B------:R-:W4:Y:S01]  /*18510*/  MUFU.EX2 R0, R16 ;  /* 0x0000001000007308 */ /* 0x000f220000000800 */
[----:B--2---:R2:W-:Y:S04]  /*18520*/  STL [R1+0x8], R2 ;  /* 0x0000080201007387 */ /* 0x0045e80000100800 */
[----:B----4-:R4:W-:Y:S01]  /*18530*/  STL [R1+0x4], R0 ;  /* 0x0000040001007387 */ /* 0x0109e20000100800 */
[--C-:B--2---:R-:W-:Y:S06]  /*18540*/  FFMA.FTZ R2, R27, c[0x0][0x2d0], -R96.reuse ;  /* 0x0000b4001b027a23 */ /* 0x104fec0000010860 */
[----:B------:R-:W2:Y:S01]  /*18550*/  MUFU.EX2 R2, R2 ;  /* 0x0000000200027308 */ /* 0x000ea20000000800 */
[--C-:B----4-:R-:W-:Y:S09]  /*18560*/  FFMA.FTZ R0, R28, c[0x0][0x2d0], -R96.reuse ;  /* 0x0000b4001c007a23 */ /* 0x110ff20000010860 */
[----:B------:R4:W-:Y:S01]  /*18570*/  MUFU.EX2 R228, R0 ;  /* 0x0000000000e47308 */ /* 0x0009e20000000800 */
[----:B--2---:R2:W-:Y:S01]  /*18580*/  STL [R1+0x14], R2 ;  /* 0x0000140201007387 */ /* 0x0045e20000100800 */
[--C-:B----4-:R-:W-:Y:S08]  /*18590*/  FFMA.FTZ R0, R31, c[0x0][0x2d0], -R96.reuse ;  /* 0x0000b4001f007a23 */ /* 0x110ff00000010860 */
[----:B------:R4:W-:Y:S02]  /*185a0*/  MUFU.EX2 R231, R0 ;  /* 0x0000000000e77308 */ /* 0x0009e40000000800 */
[----:B----4-:R-:W-:Y:S08]  /*185b0*/  FFMA.FTZ R0, R32, c[0x0][0x2d0], -R96 ;  /* 0x0000b40020007a23 */ /* 0x010ff00000010860 */
[----:B------:R4:W-:Y:S02]  /*185c0*/  MUFU.EX2 R238, R0 ;  /* 0x0000000000ee7308 */ /* 0x0009e40000000800 */
[--C-:B----4-:R-:W-:Y:S08]  /*185d0*/  FFMA.FTZ R0, R33, c[0x0][0x2d0], -R97.reuse ;  /* 0x0000b40021007a23 */ /* 0x110ff00000010861 */
[----:B--2---:R2:W4:Y:S02]  /*185e0*/  MUFU.EX2 R2, R0 ;  /* 0x0000000000027308 */ /* 0x0045240000000800 */
[--C-:B--2---:R-:W-:Y:S01]  /*185f0*/  FFMA.FTZ R0, R34, c[0x0][0x2d0], -R97.reuse ;  /* 0x0000b40022007a23 */ /* 0x104fe20000010861 */
[----:B----4-:R2:W-:Y:S07]  /*18600*/  STL [R1+0x10], R2 ;  /* 0x0000100201007387 */ /* 0x0105ee0000100800 */
[----:B------:R4:W-:Y:S01]  /*18610*/  MUFU.EX2 R232, R0 ;  /* 0x0000000000e87308 */ /* 0x0009e20000000800 */
[----:B------:R1:W-:Y:S01]  /*18620*/  STL [R1+0xbc], R74 ;  /* 0x0000bc4a01007387 */ /* 0x0003e20000100800 */
[--C-:B--2---:R-:W-:Y:S02]  /*18630*/  FFMA.FTZ R2, R37, c[0x0][0x2d0], -R97.reuse ;  /* 0x0000b40025027a23 */ /* 0x104fe40000010861 */
[----:B----4-:R-:W-:Y:S06]  /*18640*/  FFMA.FTZ R0, R35, c[0x0][0x2d0], -R100 ;  /* 0x0000b40023007a23 */ /* 0x010fec0000010864 */
[----:B------:R2:W-:Y:S10]  /*18650*/  MUFU.EX2 R235, R2 ;  /* 0x0000000200eb7308 */ /* 0x0005f40000000800 */
[----:B------:R4:W-:Y:S01]  /*18660*/  MUFU.EX2 R242, R0 ;  /* 0x0000000000f27308 */ /* 0x0009e20000000800 */
[----:B--2---:R-:W-:Y:S09]  /*18670*/  FFMA.FTZ R2, R43, c[0x0][0x2d0], -R96 ;  /* 0x0000b4002b027a23 */ /* 0x004ff20000010860 */
[----:B------:R2:W-:Y:S01]  /*18680*/  MUFU.EX2 R240, R2 ;  /* 0x0000000200f07308 */ /* 0x0005e20000000800 */
[--C-:B----4-:R-:W-:Y:S09]  /*18690*/  FFMA.FTZ R0, R36, c[0x0][0x2d0], -R100.reuse ;  /* 0x0000b40024007a23 */ /* 0x110ff20000010864 */
[----:B------:R4:W-:Y:S01]  /*186a0*/  MUFU.EX2 R229, R0 ;  /* 0x0000000000e57308 */ /* 0x0009e20000000800 */
[--C-:B--2---:R-:W-:Y:S09]  /*186b0*/  FFMA.FTZ R2, R51, c[0x0][0x2d0], -R100.reuse ;  /* 0x0000b40033027a23 */ /* 0x104ff20000010864 */
[----:B------:R-:W-:Y:S01]  /*186c0*/  MUFU.EX2 R234, R2 ;  /* 0x0000000200ea7308 */ /* 0x000fe20000000800 */
[----:B----4-:R-:W-:Y:S09]  /*186d0*/  FFMA.FTZ R0, R38, c[0x0][0x2d0], -R97 ;  /* 0x0000b40026007a23 */ /* 0x010ff20000010861 */
[----:B------:R2:W-:Y:S02]  /*186e0*/  MUFU.EX2 R28, R0 ;  /* 0x00000000001c7308 */ /* 0x0005e40000000800 */
[--C-:B--2---:R-:W-:Y:S08]  /*186f0*/  FFMA.FTZ R0, R39, c[0x0][0x2d0], -R100.reuse ;  /* 0x0000b40027007a23 */ /* 0x104ff00000010864 */
[----:B------:R2:W-:Y:S02]  /*18700*/  MUFU.EX2 R236, R0 ;  /* 0x0000000000ec7308 */ /* 0x0005e40000000800 */
[----:B--2---:R-:W-:Y:S08]  /*18710*/  FFMA.FTZ R0, R40, c[0x0][0x2d0], -R100 ;  /* 0x0000b40028007a23 */ /* 0x004ff00000010864 */
[----:B------:R2:W-:Y:S02]  /*18720*/  MUFU.EX2 R16, R0 ;  /* 0x0000000000107308 */ /* 0x0005e40000000800 */
[----:B--2---:R-:W-:Y:S08]  /*18730*/  FFMA.FTZ R0, R42, c[0x0][0x2d0], -R75 ;  /* 0x0000b4002a007a23 */ /* 0x004ff0000001084b */
[----:B------:R2:W-:Y:S02]  /*18740*/  MUFU.EX2 R119, R0 ;  /* 0x0000000000777308 */ /* 0x0005e40000000800 */
[--C-:B--2---:R-:W-:Y:S08]  /*18750*/  FFMA.FTZ R0, R44, c[0x0][0x2d0], -R96.reuse ;  /* 0x0000b4002c007a23 */ /* 0x104ff00000010860 */
[----:B------:R2:W-:Y:S02]  /*18760*/  MUFU.EX2 R230, R0 ;  /* 0x0000000000e67308 */ /* 0x0005e40000000800 */
[--C-:B--2---:R-:W-:Y:S08]  /*18770*/  FFMA.FTZ R0, R47, c[0x0][0x2d0], -R96.reuse ;  /* 0x0000b4002f007a23 */ /* 0x104ff00000010860 */
[----:B------:R2:W-:Y:S02]  /*18780*/  MUFU.EX2 R24, R0 ;  /* 0x0000000000187308 */ /* 0x0005e40000000800 */
[----:B--2---:R-:W-:Y:S08]  /*18790*/  FFMA.FTZ R0, R48, c[0x0][0x2d0], -R96 ;  /* 0x0000b40030007a23 */ /* 0x004ff00000010860 */
[----:B------:R2:W-:Y:S02]  /*187a0*/  MUFU.EX2 R84, R0 ;  /* 0x0000000000547308 */ /* 0x0005e40000000800 */
[--C-:B--2---:R-:W-:Y:S08]  /*187b0*/  FFMA.FTZ R0, R49, c[0x0][0x2d0], -R97.reuse ;  /* 0x0000b40031007a23 */ /* 0x104ff00000010861 */
[----:B------:R2:W-:Y:S02]  /*187c0*/  MUFU.EX2 R233, R0 ;  /* 0x0000000000e97308 */ /* 0x0005e40000000800 */
[----:B--2---:R-:W-:Y:S08]  /*187d0*/  FFMA.FTZ R0, R50, c[0x0][0x2d0], -R97 ;  /* 0x0000b40032007a23 */ /* 0x004ff00000010861 */
[----:B------:R2:W-:Y:S02]  /*187e0*/  MUFU.EX2 R27, R0 ;  /* 0x00000000001b7308 */ /* 0x0005e40000000800 */
[----:B--2---:R-:W-:Y:S02]  /*187f0*/  FSEL R0, R74, RZ, P3 ;  /* 0x000000ff4a007208 */ /* 0x004fe40001800000 */
[----:B-1----:R-:W2:Y:S01]  /*18800*/  LDL.LU R74, [R1+0x8] ;  /* 0x00000800014a7983 */ /* 0x002ea20000300800 */
[----:B------:R-:W-:Y:S02]  /*18810*/  @P4 IADD3 R4, P3, R17, R6, RZ ;  /* 0x0000000611044210 */ /* 0x000fe40007f7e0ff */
[----:B------:R-:W-:Y:S01]  /*18820*/  FADD.FTZ R2, -R0, R3 ;  /* 0x0000000300027221 */ /* 0x000fe20000010100 */
[----:B------:R1:W-:Y:S01]  /*18830*/  STL [R1+0xc0], R73 ;  /* 0x0000c04901007387 */ /* 0x0003e20000100800 */
[----:B------:R-:W-:Y:S01]  /*18840*/  FSEL R0, R73, RZ, P2 ;  /* 0x000000ff49007208 */ /* 0x000fe20001000000 */
[----:B------:R-:W-:Y:S01]  /*18850*/  @P4 IMAD.X R5, R12, 0x1, R7, P3 ;  /* 0x000000010c054824 */ /* 0x000fe200018e0607 */
[----:B------:R-:W-:Y:S01]  /*18860*/  @P4 IADD3 R8, P2, R17, R4, RZ ;  /* 0x0000000411084210 */ /* 0x000fe20007f5e0ff */
[----:B------:R-:W-:Y:S02]  /*18870*/  FMUL.FTZ R2, R2, c[0x0][0x2d0] ;  /* 0x0000b40002027a20 */ /* 0x000fe40000410000 */
[----:B------:R-:W-:Y:S01]  /*18880*/  FADD.FTZ R0, -R0, R116 ;  /* 0x0000007400007221 */ /* 0x000fe20000010100 */
[----:B------:R4:W-:Y:S01]  /*18890*/  @P4 LDGSTS.E.BYPASS.LTC128B.128 [R241+0x6100], [R4.64], !P6 ;  /* 0x0610000004f14fae */ /* 0x0009e2000f101d48 */
[----:B------:R3:W3:Y:S01]  /*188a0*/  MUFU.EX2 R3, R2 ;  /* 0x0000000200037308 */ /* 0x0006e20000000800 */
[----:B------:R-:W-:Y:S01]  /*188b0*/  @P4 IADD3.X R9, R12, R5, RZ, P2, !PT ;  /* 0x000000050c094210 */ /* 0x000fe200017fe4ff */
[----:B------:R-:W-:Y:S01]  /*188c0*/  FMUL.FTZ R0, R0, c[0x0][0x2d0] ;  /* 0x0000b40000007a20 */ /* 0x000fe20000410000 */
[----:B------:R-:W-:Y:S04]  /*188d0*/  MOV R116, R81 ;  /* 0x0000005100747202 */ /* 0x000fe80000000f00 */
[----:B------:R4:W-:Y:S03]  /*188e0*/  @P4 LDGSTS.E.BYPASS.LTC128B.128 [R241+0x6900], [R8.64], !P6 ;  /* 0x0690000008f14fae */ /* 0x0009e6000f101d48 */
[----:B------:R4:W4:Y:S05]  /*188f0*/  MUFU.EX2 R69, R0 ;  /* 0x0000000000457308 */ /* 0x00092a0000000800 */
[----:B------:R-:W2:Y:S08]  /*18900*/  LDSM.16.MT88.4 R20, [R224+0x100] ;  /* 0x00010000e014783b */ /* 0x000eb00000004200 */
[----:B-1----:R-:W2:Y:S01]  /*18910*/  LDL.LU R73, [R1] ;  /* 0x0000000001497983 */ /* 0x002ea20000300800 */
[----:B---3--:R-:W-:Y:S01]  /*18920*/  FSEL R2, R72, RZ, P1 ;  /* 0x000000ff48027208 */ /* 0x008fe20000800000 */
[C---:B------:R-:W-:Y:S02]  /*18930*/  FMUL.FTZ R17, R3.reuse, R133 ;  /* 0x0000008503117220 */ /* 0x040fe40000410000 */
[----:B------:R1:W-:Y:S01]  /*18940*/  STL [R1+0xc4], R72 ;  /* 0x0000c44801007387 */ /* 0x0003e20000100800 */
[C---:B----4-:R-:W-:Y:S02]  /*18950*/  FMUL.FTZ R4, R3.reuse, R120 ;  /* 0x0000007803047220 */ /* 0x050fe40000410000 */
[C---:B------:R-:W-:Y:S01]  /*18960*/  FMUL.FTZ R5, R3.reuse, R121 ;  /* 0x0000007903057220 */ /* 0x040fe20000410000 */
[----:B------:R-:W3:Y:S01]  /*18970*/  LDSM.16.MT88.4 R36, [R227+0x100] ;  /* 0x00010000e324783b */ /* 0x000ee20000004200 */
[----:B------:R-:W-:Y:S02]  /*18980*/  FMUL.FTZ R32, R3, R148 ;  /* 0x0000009403207220 */ /* 0x000fe40000410000 */
[----:B------:R-:W-:Y:S01]  /*18990*/  FADD.FTZ R0, -R2, R117 ;  /* 0x0000007502007221 */ /* 0x000fe20000010100 */
[----:B------:R-:W-:Y:S01]  /*189a0*/  FSEL R2, R71, RZ, P0 ;  /* 0x000000ff47027208 */ /* 0x000fe20000000000 */
[----:B------:R-:W-:Y:S02]  /*189b0*/  IMAD.MOV.U32 R117, RZ, RZ, R66 ;  /* 0x000000ffff757224 */ /* 0x000fe400078e0042 */
[----:B------:R-:W-:Y:S01]  /*189c0*/  FMUL.FTZ R0, R0, c[0x0][0x2d0] ;  /* 0x0000b40000007a20 */ /* 0x000fe20000410000 */
[----:B------:R-:W-:Y:S01]  /*189d0*/  LDSM.16.MT88.4 R92, [R225+0x900] ;  /* 0x00090000e15c783b */ /* 0x000fe20000004200 */
[C---:B------:R-:W-:Y:S02]  /*189e0*/  FMUL.FTZ R6, R69.reuse, R122 ;  /* 0x0000007a45067220 */ /* 0x040fe40000410000 */
[----:B------:R4:W3:Y:S01]  /*189f0*/  MUFU.EX2 R68, R0 ;  /* 0x0000000000447308 */ /* 0x0008e20000000800 */
[C---:B------:R-:W-:Y:S02]  /*18a00*/  FMUL.FTZ R7, R69.reuse, R123 ;  /* 0x0000007b45077220 */ /* 0x040fe40000410000 */
[C---:B------:R-:W-:Y:S02]  /*18a10*/  FMUL.FTZ R19, R69.reuse, R135 ;  /* 0x0000008745137220 */ /* 0x040fe40000410000 */
[----:B------:R-:W-:Y:S01]  /*18a20*/  FMUL.FTZ R18, R69, R134 ;  /* 0x0000008645127220 */ /* 0x000fe20000410000 */
[----:B------:R-:W0:Y:S01]  /*18a30*/  LDGDEPBAR ;  /* 0x00000000000079af */ /* 0x000e220000000000 */
[----:B------:R-:W-:Y:S02]  /*18a40*/  FMUL.FTZ R33, R3, R149 ;  /* 0x0000009503217220 */ /* 0x000fe40000410000 */
[C---:B------:R-:W-:Y:S01]  /*18a50*/  FMUL.FTZ R34, R69.reuse, R150 ;  /* 0x0000009645227220 */ /* 0x040fe20000410000 */
[----:B------:R-:W-:Y:S01]  /*18a60*/  MOV R150, R83 ;  /* 0x0000005300967202 */ /* 0x000fe20000000f00 */
[----:B------:R-:W-:Y:S02]  /*18a70*/  FMUL.FTZ R35, R69, R151 ;  /* 0x0000009745237220 */ /* 0x000fe40000410000 */
[----:B------:R-:W-:Y:S01]  /*18a80*/  IMAD.MOV.U32 R151, RZ, RZ, R82 ;  /* 0x000000ffff977224 */ /* 0x000fe200078e0052 */
[----:B-1----:R-:W2:Y:S01]  /*18a90*/  LDL.LU R72, [R1+0xc] ;  /* 0x00000c0001487983 */ /* 0x002ea20000300800 */
[C---:B------:R-:W-:Y:S01]  /*18aa0*/  FMUL.FTZ R48, R3.reuse, R164 ;  /* 0x000000a403307220 */ /* 0x040fe20000410000 */
[----:B------:R-:W-:Y:S01]  /*18ab0*/  MOV R245, R150 ;  /* 0x0000009600f57202 */ /* 0x000fe20000000f00 */
[----:B------:R-:W-:Y:S01]  /*18ac0*/  FMUL.FTZ R49, R3, R165 ;  /* 0x000000a503317220 */ /* 0x000fe20000410000 */
[----:B------:R-:W2:Y:S01]  /*18ad0*/  LDL.LU R135, [R1+0x4] ;  /* 0x0000040001877983 */ /* 0x000ea20000300800 */
[C---:B------:R-:W-:Y:S02]  /*18ae0*/  FMUL.FTZ R50, R69.reuse, R166 ;  /* 0x000000a645327220 */ /* 0x040fe40000410000 */
[----:B------:R-:W-:Y:S01]  /*18af0*/  FMUL.FTZ R51, R69, R167 ;  /* 0x000000a745337220 */ /* 0x000fe20000410000 */
[----:B------:R-:W2:Y:S01]  /*18b00*/  LDL.LU R134, [R1+0x14] ;  /* 0x0000140001867983 */ /* 0x000ea20000300800 */
[----:B------:R-:W-:Y:S02]  /*18b10*/  IMAD.MOV.U32 R149, RZ, RZ, R84 ;  /* 0x000000ffff957224 */ /* 0x000fe400078e0054 */
[----:B----4-:R-:W-:Y:S01]  /*18b20*/  FADD.FTZ R0, -R2, R118 ;  /* 0x0000007602007221 */ /* 0x010fe20000010100 */
[----:B------:R-:W4:Y:S01]  /*18b30*/  LDL.LU R133, [R1+0x10] ;  /* 0x0000100001857983 */ /* 0x000f220000300800 */
[----:B------:R-:W-:Y:S02]  /*18b40*/  FFMA.FTZ R2, R52, c[0x0][0x2d0], -R100 ;  /* 0x0000b40034027a23 */ /* 0x000fe40000010864 */
[----:B------:R-:W-:Y:S01]  /*18b50*/  FMUL.FTZ R0, R0, c[0x0][0x2d0] ;  /* 0x0000b40000007a20 */ /* 0x000fe20000410000 */
[----:B------:R-:W-:Y:S01]  /*18b60*/  LDSM.16.MT88.4 R164, [R225+0x3100] ;  /* 0x00310000e1a4783b */ /* 0x000fe20000004200 */
[----:B------:R1:W1:Y:S01]  /*18b70*/  MUFU.EX2 R26, R2 ;  /* 0x00000002001a7308 */ /* 0x0002620000000800 */
[C---:B---3--:R-:W-:Y:S02]  /*18b80*/  FMUL.FTZ R12, R68.reuse, R128 ;  /* 0x00000080440c7220 */ /* 0x048fe40000410000 */
[----:B------:R-:W-:Y:S01]  /*18b90*/  IMAD.MOV.U32 R118, RZ, RZ, R65 ;  /* 0x000000ffff767224 */ /* 0x000fe200078e0041 */
[----:B------:R-:W-:Y:S01]  /*18ba0*/  F2FP.PACK_AB R65, R199, R193 ;  /* 0x000000c1c741723e */ /* 0x000fe200000000ff */
[C---:B------:R-:W-:Y:S01]  /*18bb0*/  FMUL.FTZ R8, R68.reuse, R124 ;  /* 0x0000007c44087220 */ /* 0x040fe20000410000 */
[----:B------:R-:W-:Y:S01]  /*18bc0*/  MOV R124, R27 ;  /* 0x0000001b007c7202 */ /* 0x000fe20000000f00 */
[----:B------:R-:W-:Y:S01]  /*18bd0*/  FMUL.FTZ R9, R68, R125 ;  /* 0x0000007d44097220 */ /* 0x000fe20000410000 */
[----:B------:R-:W-:Y:S01]  /*18be0*/  F2FP.PACK_AB R78, R118, R249 ;  /* 0x000000f9764e723e */ /* 0x000fe200000000ff */
[C---:B------:R-:W-:Y:S01]  /*18bf0*/  FMUL.FTZ R13, R68.reuse, R129 ;  /* 0x00000081440d7220 */ /* 0x040fe20000410000 */
[----:B------:R-:W3:Y:S01]  /*18c00*/  MUFU.EX2 R0, R0 ;  /* 0x0000000000007308 */ /* 0x000ee20000000800 */
[C---:B------:R-:W-:Y:S02]  /*18c10*/  FMUL.FTZ R29, R68.reuse, R145 ;  /* 0x00000091441d7220 */ /* 0x040fe40000410000 */
[C---:B------:R-:W-:Y:S02]  /*18c20*/  FMUL.FTZ R40, R68.reuse, R156 ;  /* 0x0000009c44287220 */ /* 0x040fe40000410000 */
[C---:B------:R-:W-:Y:S02]  /*18c30*/  FMUL.FTZ R41, R68.reuse, R157 ;  /* 0x0000009d44297220 */ /* 0x040fe40000410000 */
[C---:B------:R-:W-:Y:S02]  /*18c40*/  FMUL.FTZ R44, R68.reuse, R160 ;  /* 0x000000a0442c7220 */ /* 0x040fe40000410000 */
[----:B------:R-:W-:Y:S02]  /*18c50*/  FMUL.FTZ R45, R68, R161 ;  /* 0x000000a1442d7220 */ /* 0x000fe40000410000 */
[--C-:B------:R-:W-:Y:S02]  /*18c60*/  FFMA.FTZ R123, R192, c[0x0][0x2d0], -R96.reuse ;  /* 0x0000b400c07b7a23 */ /* 0x100fe40000010860 */
[----:B------:R-:W-:Y:S02]  /*18c70*/  FFMA.FTZ R122, R198, c[0x0][0x2d0], -R96 ;  /* 0x0000b400c67a7a23 */ /* 0x000fe40000010860 */
[----:B-1----:R-:W-:Y:S02]  /*18c80*/  FFMA.FTZ R2, R53, c[0x0][0x2d0], -R97 ;  /* 0x0000b40035027a23 */ /* 0x002fe40000010861 */
[----:B------:R-:W-:Y:S02]  /*18c90*/  IMAD.MOV.U32 R125, RZ, RZ, R26 ;  /* 0x000000ffff7d7224 */ /* 0x000fe400078e001a */
[----:B------:R-:W-:Y:S02]  /*18ca0*/  IMAD.MOV.U32 R244, RZ, RZ, R149 ;  /* 0x000000fffff47224 */ /* 0x000fe400078e0095 */
[--C-:B------:R-:W-:Y:S02]  /*18cb0*/  FFMA.FTZ R121, R213, c[0x0][0x2d0], -R75.reuse ;  /* 0x0000b400d5797a23 */ /* 0x100fe4000001084b */
[----:B------:R-:W-:Y:S02]  /*18cc0*/  FFMA.FTZ R120, R215, c[0x0][0x2d0], -R75 ;  /* 0x0000b400d7787a23 */ /* 0x000fe4000001084b */
[C---:B---3--:R-:W-:Y:S02]  /*18cd0*/  FMUL.FTZ R10, R0.reuse, R126 ;  /* 0x0000007e000a7220 */ /* 0x048fe40000410000 */
[----:B------:R1:W3:Y:S01]  /*18ce0*/  MUFU.EX2 R126, R2 ;  /* 0x00000002007e7308 */ /* 0x0002e20000000800 */
[C---:B------:R-:W-:Y:S02]  /*18cf0*/  FMUL.FTZ R11, R0.reuse, R127 ;  /* 0x0000007f000b7220 */ /* 0x040fe40000410000 */
[C---:B------:R-:W-:Y:S02]  /*18d00*/  FMUL.FTZ R14, R0.reuse, R130 ;  /* 0x00000082000e7220 */ /* 0x040fe40000410000 */
[C---:B------:R-:W-:Y:S01]  /*18d10*/  FMUL.FTZ R15, R0.reuse, R131 ;  /* 0x00000083000f7220 */ /* 0x040fe20000410000 */
[----:B------:R-:W-:Y:S01]  /*18d20*/  MOV R131, R16 ;  /* 0x0000001000837202 */ /* 0x000fe20000000f00 */
[----:B------:R-:W-:Y:S02]  /*18d30*/  FMUL.FTZ R16, R3, R132 ;  /* 0x0000008403107220 */ /* 0x000fe40000410000 */
        /* <DEDUP_REMOVED lines=8> */
[----:B-1----:R-:W-:Y:S02]  /*18dc0*/  FFMA.FTZ R2, R54, c[0x0][0x2d0], -R97 ;  /* 0x0000b40036027a23 */ /* 0x002fe40000010861 */
[----:B------:R-:W-:Y:S02]  /*18dd0*/  IMAD.MOV.U32 R130, RZ, RZ, R87 ;  /* 0x000000ffff827224 */ /* 0x000fe400078e0057 */
[----:B------:R1:W1:Y:S01]  /*18de0*/  MUFU.EX2 R128, R2 ;  /* 0x0000000200807308 */ /* 0x0002620000000800 */
[----:B------:R-:W-:Y:S02]  /*18df0*/  IMAD.MOV.U32 R132, RZ, RZ, R90 ;  /* 0x000000ffff847224 */ /* 0x000fe400078e005a */
[----:B---3--:R-:W-:Y:S02]  /*18e00*/  IMAD.MOV.U32 R215, RZ, RZ, R126 ;  /* 0x000000ffffd77224 */ /* 0x008fe400078e007e */
[--C-:B------:R-:W-:Y:S05]  /*18e10*/  FFMA.FTZ R126, R185, c[0x0][0x2d0], -R100.reuse ;  /* 0x0000b400b97e7a23 */ /* 0x100fea0000010864 */
[----:B------:R-:W-:Y:S10]  /*18e20*/  MUFU.EX2 R185, R108 ;  /* 0x0000006c00b97308 */ /* 0x000ff40000000800 */
[----:B------:R-:W-:Y:S01]  /*18e30*/  MUFU.EX2 R108, R122 ;  /* 0x0000007a006c7308 */ /* 0x000fe20000000800 */
[----:B-1----:R-:W-:Y:S02]  /*18e40*/  FFMA.FTZ R2, R55, c[0x0][0x2d0], -R100 ;  /* 0x0000b40037027a23 */ /* 0x002fe40000010864 */
[----:B------:R-:W1:Y:S01]  /*18e50*/  LDSM.16.MT88.4 R52, [R225+0x100] ;  /* 0x00010000e134783b */ /* 0x000e620000004200 */
[----:B------:R-:W-:Y:S02]  /*18e60*/  IMAD.MOV.U32 R246, RZ, RZ, R128 ;  /* 0x000000fffff67224 */ /* 0x000fe400078e0080 */
[--C-:B------:R-:W-:Y:S04]  /*18e70*/  FFMA.FTZ R128, R184, c[0x0][0x2d0], -R100.reuse ;  /* 0x0000b400b8807a23 */ /* 0x100fe80000010864 */
[----:B------:R3:W3:Y:S10]  /*18e80*/  MUFU.EX2 R127, R2 ;  /* 0x00000002007f7308 */ /* 0x0006f40000000800 */
[----:B------:R-:W-:Y:S10]  /*18e90*/  MUFU.EX2 R184, R110 ;  /* 0x0000006e00b87308 */ /* 0x000ff40000000800 */
[----:B------:R-:W-:Y:S01]  /*18ea0*/  MUFU.EX2 R110, R120 ;  /* 0x00000078006e7308 */ /* 0x000fe20000000800 */
[--C-:B---3--:R-:W-:Y:S01]  /*18eb0*/  FFMA.FTZ R2, R56, c[0x0][0x2d0], -R100.reuse ;  /* 0x0000b40038027a23 */ /* 0x108fe20000010864 */
[----:B------:R-:W-:Y:S01]  /*18ec0*/  MOV R216, R127 ;  /* 0x0000007f00d87202 */ /* 0x000fe20000000f00 */
[----:B------:R-:W-:Y:S02]  /*18ed0*/  FMUL.FTZ R56, R68, R172 ;  /* 0x000000ac44387220 */ /* 0x000fe40000410000 */
[----:B------:R-:W-:Y:S05]  /*18ee0*/  FFMA.FTZ R127, R101, c[0x0][0x2d0], -R97 ;  /* 0x0000b400657f7a23 */ /* 0x000fea0000010861 */
[----:B------:R3:W-:Y:S01]  /*18ef0*/  MUFU.EX2 R129, R2 ;  /* 0x0000000200817308 */ /* 0x0007e20000000800 */
[----:B------:R-:W-:Y:S09]  /*18f00*/  FFMA.FTZ R101, R200, c[0x0][0x2d0], -R100 ;  /* 0x0000b400c8657a23 */ /* 0x000ff20000010864 */
[----:B------:R-:W-:Y:S01]  /*18f10*/  MUFU.EX2 R172, R112 ;  /* 0x0000007000ac7308 */ /* 0x000fe20000000800 */
[----:B---3--:R-:W-:Y:S02]  /*18f20*/  FFMA.FTZ R2, R57, c[0x0][0x2d0], -R75 ;  /* 0x0000b40039027a23 */ /* 0x008fe4000001084b */
[----:B------:R-:W-:Y:S01]  /*18f30*/  FMUL.FTZ R57, R68, R173 ;  /* 0x000000ad44397220 */ /* 0x000fe20000410000 */
[----:B--2---:R-:W-:Y:S02]  /*18f40*/  F2FP.PACK_AB R67, R74, R252 ;  /* 0x000000fc4a43723e */ /* 0x004fe400000000ff */
[----:B------:R-:W-:Y:S02]  /*18f50*/  F2FP.PACK_AB R66, R73, R109 ;  /* 0x0000006d4942723e */ /* 0x000fe400000000ff */
[----:B------:R-:W-:Y:S07]  /*18f60*/  F2FP.PACK_AB R79, R72, R117 ;  /* 0x00000075484f723e */ /* 0x000fee00000000ff */
[-C--:B------:R-:W-:Y:S08]  /*18f70*/  HMMA.16816.F32 R4, R76, R20.reuse, R4 ;  /* 0x000000144c04723c */ /* 0x080ff00000001804 */
[C---:B------:R-:W-:Y:S07]  /*18f80*/  HMMA.16816.F32 R8, R64.reuse, R20, R8 ;  /* 0x000000144008723c */ /* 0x040fee0000001808 */
[C---:B------:R-:W-:Y:S01]  /*18f90*/  FMUL.FTZ R21, R3.reuse, R137 ;  /* 0x0000008903157220 */ /* 0x040fe20000410000 */
[-C--:B------:R-:W-:Y:S04]  /*18fa0*/  HMMA.16816.F32 R12, R64, R22.reuse, R12 ;  /* 0x00000016400c723c */ /* 0x080fe8000000180c */
[----:B------:R-:W-:Y:S01]  /*18fb0*/  FMUL.FTZ R20, R3, R136 ;  /* 0x0000008803147220 */ /* 0x000fe20000410000 */
[----:B------:R-:W-:Y:S01]  /*18fc0*/  MOV R137, R25 ;  /* 0x0000001900897202 */ /* 0x000fe20000000f00 */
[----:B------:R-:W-:Y:S02]  /*18fd0*/  IMAD.MOV.U32 R136, RZ, RZ, R28 ;  /* 0x000000ffff887224 */ /* 0x000fe400078e001c */
[C---:B------:R-:W-:Y:S04]  /*18fe0*/  HMMA.16816.F32 R16, R76.reuse, R22, R16 ;  /* 0x000000164c10723c */ /* 0x040fe80000001810 */
[C---:B------:R-:W-:Y:S02]  /*18ff0*/  FMUL.FTZ R25, R68.reuse, R141 ;  /* 0x0000008d44197220 */ /* 0x040fe40000410000 */
[C---:B------:R-:W-:Y:S01]  /*19000*/  FMUL.FTZ R28, R68.reuse, R144 ;  /* 0x00000090441c7220 */ /* 0x040fe20000410000 */
[----:B------:R-:W-:Y:S01]  /*19010*/  MOV R144, R85 ;  /* 0x0000005500907202 */ /* 0x000fe20000000f00 */
[C---:B------:R-:W-:Y:S02]  /*19020*/  FMUL.FTZ R23, R69.reuse, R139 ;  /* 0x0000008b45177220 */ /* 0x040fe40000410000 */
[----:B------:R2:W-:Y:S02]  /*19030*/  MUFU.EX2 R139, R2 ;  /* 0x00000002008b7308 */ /* 0x0005e40000000800 */
[----:B------:R-:W-:Y:S02]  /*19040*/  FMUL.FTZ R22, R69, R138 ;  /* 0x0000008a45167220 */ /* 0x000fe40000410000 */
[----:B------:R-:W-:Y:S02]  /*19050*/  IMAD.MOV.U32 R138, RZ, RZ, R24 ;  /* 0x000000ffff8a7224 */ /* 0x000fe400078e0018 */
[----:B------:R-:W-:Y:S03]  /*19060*/  FMUL.FTZ R24, R68, R140 ;  /* 0x0000008c44187220 */ /* 0x000fe60000410000 */
[-C--:B------:R-:W-:Y:S03]  /*19070*/  HMMA.16816.F32 R20, R76, R36.reuse, R20 ;  /* 0x000000244c14723c */ /* 0x080fe60000001814 */
[----:B------:R-:W-:Y:S01]  /*19080*/  MOV R213, R138 ;  /* 0x0000008a00d57202 */ /* 0x000fe20000000f00 */
[----:B------:R-:W-:Y:S02]  /*19090*/  IMAD.MOV.U32 R138, RZ, RZ, R109 ;  /* 0x000000ffff8a7224 */ /* 0x000fe400078e006d */
[----:B------:R-:W-:Y:S02]  /*190a0*/  FFMA.FTZ R109, R191, c[0x0][0x2d0], -R97 ;  /* 0x0000b400bf6d7a23 */ /* 0x000fe40000010861 */
[C---:B------:R-:W-:Y:S02]  /*190b0*/  HMMA.16816.F32 R24, R64.reuse, R36, R24 ;  /* 0x000000244018723c */ /* 0x040fe40000001818 */
[----:B------:R-:W-:Y:S02]  /*190c0*/  MUFU.EX2 R173, R109 ;  /* 0x0000006d00ad7308 */ /* 0x000fe40000000800 */
[--C-:B--2---:R-:W-:Y:S04]  /*190d0*/  FFMA.FTZ R2, R58, c[0x0][0x2d0], -R75.reuse ;  /* 0x0000b4003a027a23 */ /* 0x104fe8000001084b */
[-C--:B------:R-:W-:Y:S04]  /*190e0*/  HMMA.16816.F32 R28, R64, R38.reuse, R28 ;  /* 0x00000026401c723c */ /* 0x080fe8000000181c */
[----:B------:R2:W-:Y:S01]  /*190f0*/  MUFU.EX2 R141, R2 ;  /* 0x00000002008d7308 */ /* 0x0005e20000000800 */
[C---:B------:R-:W-:Y:S02]  /*19100*/  FMUL.FTZ R36, R3.reuse, R152 ;  /* 0x0000009803247220 */ /* 0x040fe40000410000 */
[----:B------:R-:W-:Y:S01]  /*19110*/  FMUL.FTZ R37, R3, R153 ;  /* 0x0000009903257220 */ /* 0x000fe20000410000 */
[C---:B------:R-:W-:Y:S04]  /*19120*/  HMMA.16816.F32 R32, R76.reuse, R38, R32 ;  /* 0x000000264c20723c */ /* 0x040fe80000001820 */
[C---:B------:R-:W-:Y:S02]  /*19130*/  FMUL.FTZ R58, R0.reuse, R174 ;  /* 0x000000ae003a7220 */ /* 0x040fe40000410000 */
[----:B------:R-:W-:Y:S01]  /*19140*/  MUFU.EX2 R109, R121 ;  /* 0x00000079006d7308 */ /* 0x000fe20000000800 */
[C---:B------:R-:W-:Y:S02]  /*19150*/  FMUL.FTZ R38, R69.reuse, R154 ;  /* 0x0000009a45267220 */ /* 0x040fe40000410000 */
[----:B------:R-:W-:Y:S03]  /*19160*/  FMUL.FTZ R39, R69, R155 ;  /* 0x0000009b45277220 */ /* 0x000fe60000410000 */
[----:B------:R-:W-:Y:S02]  /*19170*/  IMAD.MOV.U32 R154, RZ, RZ, R80 ;  /* 0x000000ffff9a7224 */ /* 0x000fe400078e0050 */
[----:B------:R-:W3:Y:S02]  /*19180*/  LDSM.16.MT88.4 R80, [R226+0x100] ;  /* 0x00010000e250783b */ /* 0x000ee40000004200 */
[-C--:B-1----:R-:W-:Y:S01]  /*19190*/  HMMA.16816.F32 R36, R76, R52.reuse, R36 ;  /* 0x000000344c24723c */ /* 0x082fe20000001824 */
[----:B------:R-:W-:Y:S02]  /*191a0*/  MUFU.EX2 R174, R105 ;  /* 0x0000006900ae7308 */ /* 0x000fe40000000800 */
[--C-:B--2---:R-:W-:Y:S02]  /*191b0*/  FFMA.FTZ R2, R59, c[0x0][0x2d0], -R96.reuse ;  /* 0x0000b4003b027a23 */ /* 0x104fe40000010860 */
[----:B------:R-:W-:Y:S03]  /*191c0*/  FMUL.FTZ R59, R0, R175 ;  /* 0x000000af003b7220 */ /* 0x000fe60000410000 */
[C---:B------:R-:W-:Y:S03]  /*191d0*/  HMMA.16816.F32 R40, R64.reuse, R52, R40 ;  /* 0x000000344028723c */ /* 0x040fe60000001828 */
[----:B------:R1:W2:Y:S04]  /*191e0*/  MUFU.EX2 R140, R2 ;  /* 0x00000002008c7308 */ /* 0x0002a80000000800 */
[C---:B------:R-:W-:Y:S01]  /*191f0*/  FMUL.FTZ R52, R3.reuse, R168 ;  /* 0x000000a803347220 */ /* 0x040fe20000410000 */
[-C--:B------:R-:W-:Y:S04]  /*19200*/  HMMA.16816.F32 R44, R64, R54.reuse, R44 ;  /* 0x00000036402c723c */ /* 0x080fe8000000182c */
[----:B------:R-:W-:Y:S01]  /*19210*/  FMUL.FTZ R53, R3, R169 ;  /* 0x000000a903357220 */ /* 0x000fe20000410000 */
[----:B------:R-:W-:Y:S03]  /*19220*/  MUFU.EX2 R168, R102 ;  /* 0x0000006600a87308 */ /* 0x000fe60000000800 */
[C---:B------:R-:W-:Y:S07]  /*19230*/  HMMA.16816.F32 R48, R76.reuse, R54, R48 ;  /* 0x000000364c30723c */ /* 0x040fee0000001830 */
[C---:B------:R-:W-:Y:S01]  /*19240*/  FMUL.FTZ R54, R69.reuse, R170 ;  /* 0x000000aa45367220 */ /* 0x040fe20000410000 */
[----:B------:R-:W-:Y:S01]  /*19250*/  MUFU.EX2 R169, R101 ;  /* 0x0000006500a97308 */ /* 0x000fe20000000800 */
[----:B------:R-:W-:Y:S03]  /*19260*/  FMUL.FTZ R55, R69, R171 ;  /* 0x000000ab45377220 */ /* 0x000fe60000410000 */
[----:B-1----:R-:W-:Y:S02]  /*19270*/  FFMA.FTZ R2, R60, c[0x0][0x2d0], -R96 ;  /* 0x0000b4003c027a23 */ /* 0x002fe40000010860 */
[----:B--2---:R-:W-:Y:S02]  /*19280*/  IMAD.MOV.U32 R155, RZ, RZ, R140 ;  /* 0x000000ffff9b7224 */ /* 0x004fe400078e008c */
[-C--:B---3--:R-:W-:Y:S02]  /*19290*/  HMMA.16816.F32 R52, R76, R80.reuse, R52 ;  /* 0x000000504c34723c */ /* 0x088fe40000001834 */
[----:B------:R1:W-:Y:S01]  /*192a0*/  MUFU.EX2 R142, R2 ;  /* 0x00000002008e7308 */ /* 0x0003e20000000800 */
[----:B------:R-:W-:Y:S05]  /*192b0*/  FMUL.FTZ R60, R68, R176 ;  /* 0x000000b0443c7220 */ /* 0x000fea0000410000 */
[C---:B------:R-:W-:Y:S04]  /*192c0*/  HMMA.16816.F32 R56, R64.reuse, R80, R56 ;  /* 0x000000504038723c */ /* 0x040fe80000001838 */
[----:B------:R-:W-:Y:S03]  /*192d0*/  MUFU.EX2 R101, R127 ;  /* 0x0000007f00657308 */ /* 0x000fe60000000800 */
[----:B----4-:R-:W-:Y:S02]  /*192e0*/  F2FP.PACK_AB R80, R232, R133 ;  /* 0x00000085e850723e */ /* 0x010fe400000000ff */
[----:B------:R-:W-:Y:S03]  /*192f0*/  F2FP.PACK_AB R81, R229, R242 ;  /* 0x000000f2e551723e */ /* 0x000fe600000000ff */
[--C-:B-1----:R-:W-:Y:S02]  /*19300*/  FFMA.FTZ R2, R61, c[0x0][0x2d0], -R75.reuse ;  /* 0x0000b4003d027a23 */ /* 0x102fe4000001084b */
[----:B------:R-:W-:Y:S02]  /*19310*/  FMUL.FTZ R61, R68, R177 ;  /* 0x000000b1443d7220 */ /* 0x000fe40000410000 */
[----:B------:R1:W2:Y:S02]  /*19320*/  MUFU.EX2 R143, R2 ;  /* 0x00000002008f7308 */ /* 0x0002a40000000800 */
[----:B-1----:R-:W-:Y:S02]  /*19330*/  FFMA.FTZ R2, R62, c[0x0][0x2d0], -R75 ;  /* 0x0000b4003e027a23 */ /* 0x002fe4000001084b */
[C---:B------:R-:W-:Y:S06]  /*19340*/  FMUL.FTZ R62, R0.reuse, R178 ;  /* 0x000000b2003e7220 */ /* 0x040fec0000410000 */
[----:B------:R1:W-:Y:S02]  /*19350*/  MUFU.EX2 R146, R2 ;  /* 0x0000000200927308 */ /* 0x0003e40000000800 */
[--C-:B-1----:R-:W-:Y:S02]  /*19360*/  FFMA.FTZ R2, R63, c[0x0][0x2d0], -R96.reuse ;  /* 0x0000b4003f027a23 */ /* 0x102fe40000010860 */
[----:B------:R-:W-:Y:S06]  /*19370*/  FMUL.FTZ R63, R0, R179 ;  /* 0x000000b3003f7220 */ /* 0x000fec0000410000 */
[----:B------:R1:W-:Y:S01]  /*19380*/  MUFU.EX2 R145, R2 ;  /* 0x0000000200917308 */ /* 0x0003e20000000800 */
[-C--:B------:R-:W-:Y:S07]  /*19390*/  HMMA.16816.F32 R60, R64, R82.reuse, R60 ;  /* 0x00000052403c723c */ /* 0x080fee000000183c */
[----:B------:R-:W-:Y:S01]  /*193a0*/  FMUL.FTZ R64, R3, R180 ;  /* 0x000000b403407220 */ /* 0x000fe20000410000 */
[----:B------:R-:W-:Y:S01]  /*193b0*/  F2FP.PACK_AB R180, R109, R110 ;  /* 0x0000006e6db4723e */ /* 0x000fe200000000ff */
[----:B------:R-:W-:Y:S03]  /*193c0*/  FMUL.FTZ R65, R3, R181 ;  /* 0x000000b503417220 */ /* 0x000fe60000410000 */
[C---:B------:R-:W-:Y:S02]  /*193d0*/  FMUL.FTZ R66, R69.reuse, R182 ;  /* 0x000000b645427220 */ /* 0x040fe40000410000 */
[----:B------:R-:W-:Y:S02]  /*193e0*/  FMUL.FTZ R67, R69, R183 ;  /* 0x000000b745437220 */ /* 0x000fe40000410000 */
[----:B-1----:R-:W-:Y:S05]  /*193f0*/  FFMA.FTZ R2, R86, c[0x0][0x2d0], -R96 ;  /* 0x0000b40056027a23 */ /* 0x002fea0000010860 */
[----:B------:R-:W-:Y:S01]  /*19400*/  HMMA.16816.F32 R64, R76, R82, R64 ;  /* 0x000000524c40723c */ /* 0x000fe20000001840 */
[----:B------:R-:W1:Y:S01]  /*19410*/  LDSM.16.MT88.4 R84, [R224+0x900] ;  /* 0x00090000e054783b */ /* 0x000e620000004200 */
[----:B------:R3:W-:Y:S05]  /*19420*/  MUFU.EX2 R147, R2 ;  /* 0x0000000200937308 */ /* 0x0007ea0000000800 */
[----:B------:R-:W-:Y:S02]  /*19430*/  F2FP.PACK_AB R76, R214, R135 ;  /* 0x00000087d64c723e */ /* 0x000fe400000000ff */
[----:B------:R-:W-:Y:S03]  /*19440*/  F2FP.PACK_AB R77, R228, R134 ;  /* 0x00000086e44d723e */ /* 0x000fe600000000ff */
[----:B------:R-:W-:Y:S02]  /*19450*/  F2FP.PACK_AB R78, R237, R132 ;  /* 0x00000084ed4e723e */ /* 0x000fe400000000ff */
[----:B------:R-:W-:Y:S02]  /*19460*/  F2FP.PACK_AB R79, R238, R231 ;  /* 0x000000e7ee4f723e */ /* 0x000fe400000000ff */
[----:B------:R-:W-:Y:S02]  /*19470*/  F2FP.PACK_AB R82, R136, R235 ;  /* 0x000000eb8852723e */ /* 0x000fe400000000ff */
[----:B------:R-:W-:Y:S01]  /*19480*/  F2FP.PACK_AB R83, R131, R236 ;  /* 0x000000ec8353723e */ /* 0x000fe200000000ff */
[--C-:B---3--:R-:W-:Y:S04]  /*19490*/  FFMA.FTZ R2, R88, c[0x0][0x2d0], -R97.reuse ;  /* 0x0000b40058027a23 */ /* 0x108fe80000010861 */
[----:B------:R3:W-:Y:S01]  /*194a0*/  MUFU.EX2 R153, R2 ;  /* 0x0000000200997308 */ /* 0x0007e20000000800 */
[-C--:B-1----:R-:W-:Y:S08]  /*194b0*/  HMMA.16816.F32 R4, R76, R84.reuse, R4 ;  /* 0x000000544c04723c */ /* 0x082ff00000001804 */
[C---:B------:R-:W-:Y:S04]  /*194c0*/  HMMA.16816.F32 R8, R80.reuse, R84, R8 ;  /* 0x000000545008723c */ /* 0x040fe80000001808 */
[----:B---3--:R-:W-:Y:S02]  /*194d0*/  FFMA.FTZ R2, R89, c[0x0][0x2d0], -R97 ;  /* 0x0000b40059027a23 */ /* 0x008fe40000010861 */
[----:B------:R-:W1:Y:S02]  /*194e0*/  LDSM.16.MT88.4 R88, [R227+0x900] ;  /* 0x00090000e358783b */ /* 0x000e640000004200 */
[-C--:B------:R-:W-:Y:S01]  /*194f0*/  HMMA.16816.F32 R12, R80, R86.reuse, R12 ;  /* 0x00000056500c723c */ /* 0x080fe2000000180c */
[----:B------:R3:W-:Y:S03]  /*19500*/  MUFU.EX2 R159, R2 ;  /* 0x00000002009f7308 */ /* 0x0007e60000000800 */
[--C-:B------:R-:W-:Y:S04]  /*19510*/  FFMA.FTZ R84, R217, c[0x0][0x2d0], -R100.reuse ;  /* 0x0000b400d9547a23 */ /* 0x100fe80000010864 */
[C---:B------:R-:W-:Y:S03]  /*19520*/  HMMA.16816.F32 R16, R76.reuse, R86, R16 ;  /* 0x000000564c10723c */ /* 0x040fe60000001810 */
[----:B------:R4:W-:Y:S01]  /*19530*/  MUFU.EX2 R156, R84 ;  /* 0x00000054009c7308 */ /* 0x0009e20000000800 */
[--C-:B---3--:R-:W-:Y:S09]  /*19540*/  FFMA.FTZ R2, R202, c[0x0][0x2d0], -R100.reuse ;  /* 0x0000b400ca027a23 */ /* 0x108ff20000010864 */
[----:B------:R3:W-:Y:S01]  /*19550*/  MUFU.EX2 R152, R2 ;  /* 0x0000000200987308 */ /* 0x0007e20000000800 */
[----:B----4-:R-:W4:Y:S01]  /*19560*/  LDSM.16.MT88.4 R84, [R226+0x900] ;  /* 0x00090000e254783b */ /* 0x010f220000004200 */
[-C--:B-1----:R-:W-:Y:S08]  /*19570*/  HMMA.16816.F32 R20, R76, R88.reuse, R20 ;  /* 0x000000584c14723c */ /* 0x082ff00000001814 */
[C---:B------:R-:W-:Y:S04]  /*19580*/  HMMA.16816.F32 R24, R80.reuse, R88, R24 ;  /* 0x000000585018723c */ /* 0x040fe80000001818 */
[--C-:B---3--:R-:W-:Y:S04]  /*19590*/  FFMA.FTZ R2, R203, c[0x0][0x2d0], -R100.reuse ;  /* 0x0000b400cb027a23 */ /* 0x108fe80000010864 */
[-C--:B------:R-:W-:Y:S01]  /*195a0*/  HMMA.16816.F32 R28, R80, R90.reuse, R28 ;  /* 0x0000005a501c723c */ /* 0x080fe2000000181c */
[----:B------:R1:W-:Y:S03]  /*195b0*/  MUFU.EX2 R158, R2 ;  /* 0x00000002009e7308 */ /* 0x0003e60000000800 */
[----:B------:R-:W-:Y:S01]  /*195c0*/  FFMA.FTZ R88, R220, c[0x0][0x2d0], -R75 ;  /* 0x0000b400dc587a23 */ /* 0x000fe2000001084b */
[----:B--2---:R-:W-:Y:S03]  /*195d0*/  MOV R220, R143 ;  /* 0x0000008f00dc7202 */ /* 0x004fe60000000f00 */
[C---:B------:R-:W-:Y:S08]  /*195e0*/  HMMA.16816.F32 R32, R76.reuse, R90, R32 ;  /* 0x0000005a4c20723c */ /* 0x040ff00000001820 */
[-C--:B------:R-:W-:Y:S08]  /*195f0*/  HMMA.16816.F32 R36, R76, R92.reuse, R36 ;  /* 0x0000005c4c24723c */ /* 0x080ff00000001824 */
[C---:B------:R-:W-:Y:S04]  /*19600*/  HMMA.16816.F32 R40, R80.reuse, R92, R40 ;  /* 0x0000005c5028723c */ /* 0x040fe80000001828 */
[--C-:B-1----:R-:W-:Y:S04]  /*19610*/  FFMA.FTZ R2, R207, c[0x0][0x2d0], -R97.reuse ;  /* 0x0000b400cf027a23 */ /* 0x102fe80000010861 */
[-C--:B------:R-:W-:Y:S01]  /*19620*/  HMMA.16816.F32 R44, R80, R94.reuse, R44 ;  /* 0x0000005e502c723c */ /* 0x080fe2000000182c */
[----:B------:R1:W-:Y:S07]  /*19630*/  MUFU.EX2 R157, R2 ;  /* 0x00000002009d7308 */ /* 0x0003ee0000000800 */
[C---:B------:R-:W-:Y:S01]  /*19640*/  HMMA.16816.F32 R48, R76.reuse, R94, R48 ;  /* 0x0000005e4c30723c */ /* 0x040fe20000001830 */
[----:B------:R-:W-:Y:S07]  /*19650*/  LDSM.16.MT88.4 R92, [R227+0x1100] ;  /* 0x00110000e35c783b */ /* 0x000fee0000004200 */
[-C--:B----4-:R-:W-:Y:S08]  /*19660*/  HMMA.16816.F32 R52, R76, R84.reuse, R52 ;  /* 0x000000544c34723c */ /* 0x090ff00000001834 */
[C---:B------:R-:W-:Y:S04]  /*19670*/  HMMA.16816.F32 R56, R80.reuse, R84, R56 ;  /* 0x000000545038723c */ /* 0x040fe80000001838 */
[--C-:B-1----:R-:W-:Y:S02]  /*19680*/  FFMA.FTZ R2, R211, c[0x0][0x2d0], -R97.reuse ;  /* 0x0000b400d3027a23 */ /* 0x102fe40000010861 */
[----:B------:R1:W-:Y:S02]  /*19690*/  MUFU.EX2 R211, R88 ;  /* 0x0000005800d37308 */ /* 0x0003e40000000800 */
[-C--:B------:R-:W-:Y:S01]  /*196a0*/  HMMA.16816.F32 R60, R80, R86.reuse, R60 ;  /* 0x00000056503c723c */ /* 0x080fe2000000183c */
[----:B------:R-:W2:Y:S04]  /*196b0*/  LDL.LU R82, [R1+0x48] ;  /* 0x0000480001527983 */ /* 0x000ea80000300800 */
[----:B------:R-:W2:Y:S02]  /*196c0*/  LDL.LU R140, [R1+0x54] ;  /* 0x00005400018c7983 */ /* 0x000ea40000300800 */
[----:B------:R-:W-:Y:S01]  /*196d0*/  FFMA.FTZ R80, R154, c[0x0][0x2d0], -R100 ;  /* 0x0000b4009a507a23 */ /* 0x000fe20000010864 */
[----:B------:R-:W-:Y:S01]  /*196e0*/  HMMA.16816.F32 R64, R76, R86, R64 ;  /* 0x000000564c40723c */ /* 0x000fe20000001840 */
[----:B------:R4:W4:Y:S01]  /*196f0*/  MUFU.EX2 R148, R2 ;  /* 0x0000000200947308 */ /* 0x0009220000000800 */
[----:B------:R-:W-:Y:S02]  /*19700*/  LDSM.16.MT88.4 R84, [R225+0x1100] ;  /* 0x00110000e154783b */ /* 0x000fe40000004200 */
[--C-:B------:R-:W-:Y:S01]  /*19710*/  FFMA.FTZ R81, R144, c[0x0][0x2d0], -R97.reuse ;  /* 0x0000b40090517a23 */ /* 0x100fe20000010861 */
[----:B------:R-:W-:Y:S01]  /*19720*/  MOV R154, R141 ;  /* 0x0000008d009a7202 */ /* 0x000fe20000000f00 */
[----:B------:R-:W-:Y:S01]  /*19730*/  IMAD.MOV.U32 R144, RZ, RZ, R124 ;  /* 0x000000ffff907224 */ /* 0x000fe200078e007c */
[----:B------:R-:W-:Y:S01]  /*19740*/  F2FP.PACK_AB R76, R119, R239 ;  /* 0x000000ef774c723e */ /* 0x000fe200000000ff */
[--C-:B------:R-:W-:Y:S01]  /*19750*/  FFMA.FTZ R124, R186, c[0x0][0x2d0], -R100.reuse ;  /* 0x0000b400ba7c7a23 */ /* 0x100fe20000010864 */
[----:B------:R-:W-:Y:S02]  /*19760*/  F2FP.PACK_AB R77, R230, R240 ;  /* 0x000000f0e64d723e */ /* 0x000fe400000000ff */
[----:B------:R4:W-:Y:S01]  /*19770*/  MUFU.EX2 R192, R80 ;  /* 0x0000005000c07308 */ /* 0x0009e20000000800 */
[----:B------:R-:W-:Y:S01]  /*19780*/  F2FP.PACK_AB R79, R244, R213 ;  /* 0x000000d5f44f723e */ /* 0x000fe200000000ff */
[----:B-1----:R-:W1:Y:S08]  /*19790*/  LDSM.16.MT88.4 R88, [R224+0x1100] ;  /* 0x00110000e058783b */ /* 0x002e700000004200 */
[----:B------:R-:W-:Y:S01]  /*197a0*/  MUFU.EX2 R186, R107 ;  /* 0x0000006b00ba7308 */ /* 0x000fe20000000800 */
[----:B----4-:R-:W-:Y:S01]  /*197b0*/  FFMA.FTZ R2, R219, c[0x0][0x2d0], -R100 ;  /* 0x0000b400db027a23 */ /* 0x010fe20000010864 */
[----:B------:R-:W-:Y:S08]  /*197c0*/  MOV R219, R148 ;  /* 0x0000009400db7202 */ /* 0x000ff00000000f00 */
[----:B------:R4:W-:Y:S01]  /*197d0*/  MUFU.EX2 R163, R2 ;  /* 0x0000000200a37308 */ /* 0x0009e20000000800 */
[--C-:B------:R-:W-:Y:S02]  /*197e0*/  FFMA.FTZ R80, R130, c[0x0][0x2d0], -R97.reuse ;  /* 0x0000b40082507a23 */ /* 0x100fe40000010861 */
[----:B------:R-:W-:Y:S07]  /*197f0*/  FFMA.FTZ R130, R98, c[0x0][0x2d0], -R97 ;  /* 0x0000b40062827a23 */ /* 0x000fee0000010861 */
[----:B------:R1:W-:Y:S10]  /*19800*/  MUFU.EX2 R171, R80 ;  /* 0x0000005000ab7308 */ /* 0x0003f40000000800 */
[----:B------:R-:W-:Y:S01]  /*19810*/  MUFU.EX2 R107, R212 ;  /* 0x000000d4006b7308 */ /* 0x000fe20000000800 */
[--C-:B----4-:R-:W-:Y:S09]  /*19820*/  FFMA.FTZ R2, R218, c[0x0][0x2d0], -R75.reuse ;  /* 0x0000b400da027a23 */ /* 0x110ff2000001084b */
[----:B------:R4:W-:Y:S01]  /*19830*/  MUFU.EX2 R162, R2 ;  /* 0x0000000200a27308 */ /* 0x0009e20000000800 */
[----:B-1----:R-:W-:Y:S01]  /*19840*/  F2FP.PACK_AB R80, R144, R233 ;  /* 0x000000e99050723e */ /* 0x002fe200000000ff */
[----:B----4-:R-:W-:Y:S02]  /*19850*/  FFMA.FTZ R2, R221, c[0x0][0x2d0], -R75 ;  /* 0x0000b400dd027a23 */ /* 0x010fe4000001084b */
[----:B------:R-:W-:Y:S06]  /*19860*/  IMAD.MOV.U32 R221, RZ, RZ, R147 ;  /* 0x000000ffffdd7224 */ /* 0x000fec00078e0093 */
[----:B------:R1:W-:Y:S02]  /*19870*/  MUFU.EX2 R218, R2 ;  /* 0x0000000200da7308 */ /* 0x0003e40000000800 */
[--C-:B-1----:R-:W-:Y:S01]  /*19880*/  FFMA.FTZ R2, R247, c[0x0][0x2d0], -R96.reuse ;  /* 0x0000b400f7027a23 */ /* 0x102fe20000010860 */
[----:B------:R-:W-:Y:S07]  /*19890*/  MOV R247, R146 ;  /* 0x0000009200f77202 */ /* 0x000fee0000000f00 */
[----:B------:R1:W-:Y:S02]  /*198a0*/  MUFU.EX2 R161, R2 ;  /* 0x0000000200a17308 */ /* 0x0003e40000000800 */
[----:B-1----:R-:W-:Y:S02]  /*198b0*/  FFMA.FTZ R2, R248, c[0x0][0x2d0], -R96 ;  /* 0x0000b400f8027a23 */ /* 0x002fe40000010860 */
[----:B------:R-:W-:Y:S06]  /*198c0*/  IMAD.MOV.U32 R248, RZ, RZ, R145 ;  /* 0x000000fffff87224 */ /* 0x000fec00078e0091 */
[----:B------:R1:W-:Y:S02]  /*198d0*/  MUFU.EX2 R217, R2 ;  /* 0x0000000200d97308 */ /* 0x0003e40000000800 */
[--C-:B-1----:R-:W-:Y:S02]  /*198e0*/  FFMA.FTZ R2, R222, c[0x0][0x2d0], -R75.reuse ;  /* 0x0000b400de027a23 */ /* 0x102fe4000001084b */
[----:B------:R-:W-:Y:S06]  /*198f0*/  FFMA.FTZ R75, R210, c[0x0][0x2d0], -R75 ;  /* 0x0000b400d24b7a23 */ /* 0x000fec000001084b */
[----:B------:R1:W-:Y:S01]  /*19900*/  MUFU.EX2 R207, R2 ;  /* 0x0000000200cf7308 */ /* 0x0003e20000000800 */
[----:B------:R-:W-:Y:S01]  /*19910*/  IMAD.MOV.U32 R210, RZ, RZ, R137 ;  /* 0x000000ffffd27224 */ /* 0x000fe200078e0089 */
[----:B------:R-:W-:Y:S01]  /*19920*/  MOV R137, R118 ;  /* 0x0000007600897202 */ /* 0x000fe20000000f00 */
[----:B------:R-:W-:Y:S02]  /*19930*/  FFMA.FTZ R118, R187, c[0x0][0x2d0], -R100 ;  /* 0x0000b400bb767a23 */ /* 0x000fe40000010864 */
[----:B------:R-:W-:Y:S01]  /*19940*/  IMAD.MOV.U32 R222, RZ, RZ, R142 ;  /* 0x000000ffffde7224 */ /* 0x000fe200078e008e */
[----:B------:R-:W-:Y:S04]  /*19950*/  F2FP.PACK_AB R78, R245, R210 ;  /* 0x000000d2f54e723e */ /* 0x000fe800000000ff */
[----:B------:R-:W4:Y:S03]  /*19960*/  MUFU.EX2 R105, R75 ;  /* 0x0000004b00697308 */ /* 0x000f260000000800 */
[-C--:B------:R-:W-:Y:S07]  /*19970*/  HMMA.16816.F32 R4, R76, R88.reuse, R4 ;  /* 0x000000584c04723c */ /* 0x080fee0000001804 */
[----:B------:R-:W-:Y:S01]  /*19980*/  MUFU.EX2 R187, R106 ;  /* 0x0000006a00bb7308 */ /* 0x000fe20000000800 */
[--C-:B-1----:R-:W-:Y:S01]  /*19990*/  FFMA.FTZ R2, R243, c[0x0][0x2d0], -R96.reuse ;  /* 0x0000b400f3027a23 */ /* 0x102fe20000010860 */
[----:B------:R-:W-:Y:S02]  /*199a0*/  MOV R243, R139 ;  /* 0x0000008b00f37202 */ /* 0x000fe40000000f00 */
[----:B------:R-:W3:Y:S06]  /*199b0*/  LDL.LU R139, [R1+0x50] ;  /* 0x00005000018b7983 */ /* 0x000eec0000300800 */
[----:B------:R1:W-:Y:S01]  /*199c0*/  MUFU.EX2 R203, R2 ;  /* 0x0000000200cb7308 */ /* 0x0003e20000000800 */
[----:B----4-:R-:W-:Y:S09]  /*199d0*/  F2FP.PACK_AB R182, R105, R107 ;  /* 0x0000006b69b6723e */ /* 0x010ff200000000ff */
[----:B------:R-:W4:Y:S01]  /*199e0*/  MUFU.EX2 R106, R195 ;  /* 0x000000c3006a7308 */ /* 0x000f220000000800 */
[--C-:B-1----:R-:W-:Y:S02]  /*199f0*/  FFMA.FTZ R2, R103, c[0x0][0x2d0], -R96.reuse ;  /* 0x0000b40067027a23 */ /* 0x102fe40000010860 */
[----:B------:R-:W-:Y:S07]  /*19a00*/  FFMA.FTZ R103, R208, c[0x0][0x2d0], -R96 ;  /* 0x0000b400d0677a23 */ /* 0x000fee0000010860 */
[----:B------:R1:W-:Y:S01]  /*19a10*/  MUFU.EX2 R202, R2 ;  /* 0x0000000200ca7308 */ /* 0x0003e20000000800 */
[----:B----4-:R-:W-:Y:S09]  /*19a20*/  F2FP.PACK_AB R181, R106, R108 ;  /* 0x0000006c6ab5723e */ /* 0x010ff200000000ff */
[----:B------:R-:W-:Y:S10]  /*19a30*/  MUFU.EX2 R175, R103 ;  /* 0x0000006700af7308 */ /* 0x000ff40000000800 */
[----:B------:R-:W-:Y:S01]  /*19a40*/  MUFU.EX2 R103, R123 ;  /* 0x0000007b00677308 */ /* 0x000fe20000000800 */
[--C-:B-1----:R-:W-:Y:S01]  /*19a50*/  FFMA.FTZ R2, R250, c[0x0][0x2d0], -R97.reuse ;  /* 0x0000b400fa027a23 */ /* 0x102fe20000010861 */
[----:B------:R-:W-:Y:S01]  /*19a60*/  MOV R250, R129 ;  /* 0x0000008100fa7202 */ /* 0x000fe20000000f00 */
[--C-:B------:R-:W-:Y:S03]  /*19a70*/  FFMA.FTZ R129, R99, c[0x0][0x2d0], -R97.reuse ;  /* 0x0000b40063817a23 */ /* 0x100fe60000010861 */
[----:B------:R-:W-:Y:S04]  /*19a80*/  F2FP.PACK_AB R83, R250, R216 ;  /* 0x000000d8fa53723e */ /* 0x000fe800000000ff */
[----:B------:R1:W-:Y:S02]  /*19a90*/  MUFU.EX2 R160, R2 ;  /* 0x0000000200a07308 */ /* 0x0003e40000000800 */
[--C-:B-1----:R-:W-:Y:S01]  /*19aa0*/  FFMA.FTZ R2, R251, c[0x0][0x2d0], -R97.reuse ;  /* 0x0000b400fb027a23 */ /* 0x102fe20000010861 */
[----:B------:R-:W-:Y:S01]  /*19ab0*/  MOV R251, R125 ;  /* 0x0000007d00fb7202 */ /* 0x000fe20000000f00 */
[----:B------:R-:W-:Y:S06]  /*19ac0*/  FFMA.FTZ R125, R111, c[0x0][0x2d0], -R97 ;  /* 0x0000b4006f7d7a23 */ /* 0x000fec0000010861 */
[----:B------:R1:W-:Y:S01]  /*19ad0*/  MUFU.EX2 R198, R2 ;  /* 0x0000000200c67308 */ /* 0x0003e20000000800 */
[----:B------:R-:W-:Y:S01]  /*19ae0*/  FFMA.FTZ R111, R190, c[0x0][0x2d0], -R100 ;  /* 0x0000b400be6f7a23 */ /* 0x000fe20000010864 */
[----:B------:R-:W4:Y:S01]  /*19af0*/  LDSM.16.MT88.4 R96, [R226+0x1100] ;  /* 0x00110000e260783b */ /* 0x000f220000004200 */
[----:B--2---:R-:W-:Y:S01]  /*19b00*/  FFMA.FTZ R3, R3, R82, R189 ;  /* 0x0000005203037223 */ /* 0x004fe200000100bd */
[----:B------:R-:W-:Y:S01]  /*19b10*/  F2FP.PACK_AB R82, R246, R215 ;  /* 0x000000d7f652723e */ /* 0x000fe200000000ff */
[----:B------:R-:W-:Y:S05]  /*19b20*/  FFMA.FTZ R69, R69, R140, R206 ;  /* 0x0000008c45457223 */ /* 0x000fea00000100ce */
[----:B------:R2:W-:Y:S10]  /*19b30*/  MUFU.EX2 R190, R81 ;  /* 0x0000005100be7308 */ /* 0x0005f40000000800 */
[----:B------:R-:W4:Y:S01]  /*19b40*/  MUFU.EX2 R102, R125 ;  /* 0x0000007d00667308 */ /* 0x000f220000000800 */
[--C-:B-1----:R-:W-:Y:S02]  /*19b50*/  FFMA.FTZ R2, R151, c[0x0][0x2d0], -R100.reuse ;  /* 0x0000b40097027a23 */ /* 0x102fe40000010864 */
[----:B------:R-:W-:Y:S07]  /*19b60*/  LDSM.16.MT88.4 R148, [R227+0x3100] ;  /* 0x00310000e394783b */ /* 0x000fee0000004200 */
[----:B------:R1:W-:Y:S01]  /*19b70*/  MUFU.EX2 R191, R2 ;  /* 0x0000000200bf7308 */ /* 0x0003e20000000800 */
[----:B--2---:R-:W-:Y:S07]  /*19b80*/  F2FP.PACK_AB R81, R251, R234 ;  /* 0x000000eafb51723e */ /* 0x004fee00000000ff */
[C---:B------:R-:W-:Y:S04]  /*19b90*/  HMMA.16816.F32 R8, R80.reuse, R88, R8 ;  /* 0x000000585008723c */ /* 0x040fe80000001808 */
[----:B----4-:R-:W-:Y:S04]  /*19ba0*/  F2FP.PACK_AB R176, R101, R102 ;  /* 0x0000006665b0723e */ /* 0x010fe800000000ff */
[-C--:B------:R-:W-:Y:S04]  /*19bb0*/  HMMA.16816.F32 R12, R80, R90.reuse, R12 ;  /* 0x0000005a500c723c */ /* 0x080fe8000000180c */
[--C-:B-1----:R-:W-:Y:S02]  /*19bc0*/  FFMA.FTZ R2, R116, c[0x0][0x2d0], -R100.reuse ;  /* 0x0000b40074027a23 */ /* 0x102fe40000010864 */
[--C-:B------:R-:W-:Y:S02]  /*19bd0*/  FFMA.FTZ R116, R188, c[0x0][0x2d0], -R100.reuse ;  /* 0x0000b400bc747a23 */ /* 0x100fe40000010864 */
[C---:B------:R-:W-:Y:S01]  /*19be0*/  HMMA.16816.F32 R16, R76.reuse, R90, R16 ;  /* 0x0000005a4c10723c */ /* 0x040fe20000001810 */
[----:B------:R-:W1:Y:S01]  /*19bf0*/  LDSM.16.MT88.4 R88, [R224+0x1900] ;  /* 0x00190000e058783b */ /* 0x000e620000004200 */
[----:B------:R-:W-:Y:S02]  /*19c00*/  MUFU.EX2 R170, R2 ;  /* 0x0000000200aa7308 */ /* 0x000fe40000000800 */
[----:B------:R-:W-:Y:S04]  /*19c10*/  FFMA.FTZ R100, R70, c[0x0][0x2d0], -R100 ;  /* 0x0000b40046647a23 */ /* 0x000fe80000010864 */
[-C--:B------:R-:W-:Y:S01]  /*19c20*/  HMMA.16816.F32 R20, R76, R92.reuse, R20 ;  /* 0x0000005c4c14723c */ /* 0x080fe20000001814 */
[----:B------:R-:W2:Y:S03]  /*19c30*/  LDL.LU R70, [R1+0x4c] ;  /* 0x00004c0001467983 */ /* 0x000ea60000300800 */
[----:B------:R-:W-:Y:S04]  /*19c40*/  MUFU.EX2 R112, R116 ;  /* 0x0000007400707308 */ /* 0x000fe80000000800 */
[C---:B------:R-:W-:Y:S06]  /*19c50*/  HMMA.16816.F32 R24, R80.reuse, R92, R24 ;  /* 0x0000005c5018723c */ /* 0x040fec0000001818 */
[----:B------:R-:W-:Y:S02]  /*19c60*/  MUFU.EX2 R100, R100 ;  /* 0x0000006400647308 */ /* 0x000fe40000000800 */
[-C--:B------:R-:W-:Y:S08]  /*19c70*/  HMMA.16816.F32 R28, R80, R94.reuse, R28 ;  /* 0x0000005e501c723c */ /* 0x080ff0000000181c */
[C---:B------:R-:W-:Y:S01]  /*19c80*/  HMMA.16816.F32 R32, R76.reuse, R94, R32 ;  /* 0x0000005e4c20723c */ /* 0x040fe20000001820 */
[----:B------:R-:W-:Y:S01]  /*19c90*/  LDSM.16.MT88.4 R92, [R225+0x1900] ;  /* 0x00190000e15c783b */ /* 0x000fe20000004200 */
[----:B------:R-:W-:Y:S06]  /*19ca0*/  MUFU.EX2 R188, R104 ;  /* 0x0000006800bc7308 */ /* 0x000fec0000000800 */
[-C--:B------:R-:W-:Y:S04]  /*19cb0*/  HMMA.16816.F32 R36, R76, R84.reuse, R36 ;  /* 0x000000544c24723c */ /* 0x080fe80000001824 */
[----:B------:R-:W4:Y:S04]  /*19cc0*/  MUFU.EX2 R104, R194 ;  /* 0x000000c200687308 */ /* 0x000f280000000800 */
[C---:B------:R-:W-:Y:S08]  /*19cd0*/  HMMA.16816.F32 R40, R80.reuse, R84, R40 ;  /* 0x000000545028723c */ /* 0x040ff00000001828 */
[-C--:B------:R-:W-:Y:S08]  /*19ce0*/  HMMA.16816.F32 R44, R80, R86.reuse, R44 ;  /* 0x00000056502c723c */ /* 0x080ff0000000182c */
[C---:B------:R-:W-:Y:S01]  /*19cf0*/  HMMA.16816.F32 R48, R76.reuse, R86, R48 ;  /* 0x000000564c30723c */ /* 0x040fe20000001830 */
[----:B------:R-:W1:Y:S03]  /*19d00*/  LDSM.16.MT88.4 R84, [R227+0x1900] ;  /* 0x00190000e354783b */ /* 0x000e660000004200 */
[----:B----4-:R-:W-:Y:S04]  /*19d10*/  F2FP.PACK_AB R183, R103, R104 ;  /* 0x0000006867b7723e */ /* 0x010fe800000000ff */
        /* <DEDUP_REMOVED lines=12> */
[----:B------:R-:W-:Y:S05]  /*19de0*/  F2FP.PACK_AB R83, R163, R156 ;  /* 0x0000009ca353723e */ /* 0x000fea00000000ff */
[-C--:B-1----:R-:W-:Y:S08]  /*19df0*/  HMMA.16816.F32 R4, R76, R88.reuse, R4 ;  /* 0x000000584c04723c */ /* 0x082ff00000001804 */
[C---:B------:R-:W-:Y:S08]  /*19e00*/  HMMA.16816.F32 R8, R80.reuse, R88, R8 ;  /* 0x000000585008723c */ /* 0x040ff00000001808 */
[-C--:B------:R-:W-:Y:S08]  /*19e10*/  HMMA.16816.F32 R12, R80, R90.reuse, R12 ;  /* 0x0000005a500c723c */ /* 0x080ff0000000180c */
[C---:B------:R-:W-:Y:S01]  /*19e20*/  HMMA.16816.F32 R16, R76.reuse, R90, R16 ;  /* 0x0000005a4c10723c */ /* 0x040fe20000001810 */
[----:B------:R-:W-:Y:S07]  /*19e30*/  LDSM.16.MT88.4 R88, [R227+0x2100] ;  /* 0x00210000e358783b */ /* 0x000fee0000004200 */
[-C--:B------:R-:W-:Y:S04]  /*19e40*/  HMMA.16816.F32 R20, R76, R84.reuse, R20 ;  /* 0x000000544c14723c */ /* 0x080fe80000001814 */
[----:B---3--:R-:W-:Y:S02]  /*19e50*/  FFMA.FTZ R68, R68, R139, R197 ;  /* 0x0000008b44447223 */ /* 0x008fe400000100c5 */
[----:B------:R-:W-:Y:S02]  /*19e60*/  IMAD.MOV.U32 R139, RZ, RZ, R117 ;  /* 0x000000ffff8b7224 */ /* 0x000fe400078e0075 */
[C---:B------:R-:W-:Y:S01]  /*19e70*/  HMMA.16816.F32 R24, R80.reuse, R84, R24 ;  /* 0x000000545018723c */ /* 0x040fe20000001818 */
[----:B------:R-:W-:Y:S07]  /*19e80*/  MUFU.EX2 R117, R111 ;  /* 0x0000006f00757308 */ /* 0x000fee0000000800 */
[-C--:B------:R-:W-:Y:S03]  /*19e90*/  HMMA.16816.F32 R28, R80, R86.reuse, R28 ;  /* 0x00000056501c723c */ /* 0x080fe6000000181c */
[----:B------:R1:W-:Y:S05]  /*19ea0*/  MUFU.EX2 R111, R118 ;  /* 0x00000076006f7308 */ /* 0x0003ea0000000800 */
[C---:B------:R-:W-:Y:S01]  /*19eb0*/  HMMA.16816.F32 R32, R76.reuse, R86, R32 ;  /* 0x000000564c20723c */ /* 0x040fe20000001820 */
[----:B------:R-:W3:Y:S07]  /*19ec0*/  LDSM.16.MT88.4 R84, [R224+0x2100] ;  /* 0x00210000e054783b */ /* 0x000eee0000004200 */
[-C--:B------:R-:W-:Y:S08]  /*19ed0*/  HMMA.16816.F32 R36, R76, R92.reuse, R36 ;  /* 0x0000005c4c24723c */ /* 0x080ff00000001824 */
[C---:B------:R-:W-:Y:S04]  /*19ee0*/  HMMA.16816.F32 R40, R80.reuse, R92, R40 ;  /* 0x0000005c5028723c */ /* 0x040fe80000001828 */
[----:B-1----:R-:W-:Y:S04]  /*19ef0*/  IMAD.MOV.U32 R118, RZ, RZ, R71 ;  /* 0x000000ffff767224 */ /* 0x002fe800078e0047 */
[-C--:B------:R-:W-:Y:S08]  /*19f00*/  HMMA.16816.F32 R44, R80, R94.reuse, R44 ;  /* 0x0000005e502c723c */ /* 0x080ff0000000182c */
[C---:B------:R-:W-:Y:S01]  /*19f10*/  HMMA.16816.F32 R48, R76.reuse, R94, R48 ;  /* 0x0000005e4c30723c */ /* 0x040fe20000001830 */
[----:B------:R-:W1:Y:S07]  /*19f20*/  LDSM.16.MT88.4 R92, [R225+0x2100] ;  /* 0x00210000e15c783b */ /* 0x000e6e0000004200 */
[-C--:B----4-:R-:W-:Y:S08]  /*19f30*/  HMMA.16816.F32 R52, R76, R96.reuse, R52 ;  /* 0x000000604c34723c */ /* 0x090ff00000001834 */
        /* <DEDUP_REMOVED lines=12> */
[-C--:B---3--:R-:W-:Y:S08]  /*1a000*/  HMMA.16816.F32 R4, R76, R84.reuse, R4 ;  /* 0x000000544c04723c */ /* 0x088ff00000001804 */
[C---:B------:R-:W-:Y:S08]  /*1a010*/  HMMA.16816.F32 R8, R80.reuse, R84, R8 ;  /* 0x000000545008723c */ /* 0x040ff00000001808 */
[-C--:B------:R-:W-:Y:S08]  /*1a020*/  HMMA.16816.F32 R12, R80, R86.reuse, R12 ;  /* 0x00000056500c723c */ /* 0x080ff0000000180c */
[C---:B------:R-:W-:Y:S01]  /*1a030*/  HMMA.16816.F32 R16, R76.reuse, R86, R16 ;  /* 0x000000564c10723c */ /* 0x040fe20000001810 */
[----:B------:R-:W3:Y:S07]  /*1a040*/  LDSM.16.MT88.4 R84, [R224+0x2900] ;  /* 0x00290000e054783b */ /* 0x000eee0000004200 */
[-C--:B------:R-:W-:Y:S08]  /*1a050*/  HMMA.16816.F32 R20, R76, R88.reuse, R20 ;  /* 0x000000584c14723c */ /* 0x080ff00000001814 */
[C---:B------:R-:W-:Y:S04]  /*1a060*/  HMMA.16816.F32 R24, R80.reuse, R88, R24 ;  /* 0x000000585018723c */ /* 0x040fe80000001818 */
[----:B--2---:R-:W-:Y:S04]  /*1a070*/  FFMA.FTZ R2, R0, R70, R193 ;  /* 0x0000004600027223 */ /* 0x004fe800000100c1 */
[-C--:B------:R-:W-:Y:S04]  /*1a080*/  HMMA.16816.F32 R28, R80, R90.reuse, R28 ;  /* 0x0000005a501c723c */ /* 0x080fe8000000181c */
[----:B------:R-:W-:Y:S02]  /*1a090*/  FADD.FTZ R70, R209, R69 ;  /* 0x00000045d1467221 */ /* 0x000fe40000010000 */
[----:B------:R-:W-:Y:S02]  /*1a0a0*/  FADD.FTZ R69, R196, R68 ;  /* 0x00000044c4457221 */ /* 0x000fe40000010000 */
[C---:B------:R-:W-:Y:S01]  /*1a0b0*/  HMMA.16816.F32 R32, R76.reuse, R90, R32 ;  /* 0x0000005a4c20723c */ /* 0x040fe20000001820 */
[----:B------:R-:W3:Y:S03]  /*1a0c0*/  LDSM.16.MT88.4 R88, [R227+0x2900] ;  /* 0x00290000e358783b */ /* 0x000ee60000004200 */
[----:B------:R-:W-:Y:S02]  /*1a0d0*/  FADD.FTZ R0, R223, R3 ;  /* 0x00000003df007221 */ /* 0x000fe40000010000 */
[----:B------:R-:W-:Y:S02]  /*1a0e0*/  FADD.FTZ R68, R199, R2 ;  /* 0x00000002c7447221 */ /* 0x000fe40000010000 */
[-C--:B-1----:R-:W-:Y:S04]  /*1a0f0*/  HMMA.16816.F32 R36, R76, R92.reuse, R36 ;  /* 0x0000005c4c24723c */ /* 0x082fe80000001824 */
[----:B------:R-:W-:Y:S02]  /*1a100*/  FADD.FTZ R2, R139, R70 ;  /* 0x000000468b027221 */ /* 0x000fe40000010000 */
[----:B------:R-:W-:Y:S01]  /*1a110*/  FADD.FTZ R3, R249, R0 ;  /* 0x00000000f9037221 */ /* 0x000fe20000010000 */
[----:B------:R-:W1:Y:S01]  /*1a120*/  MUFU.EX2 R70, R128 ;  /* 0x0000008000467308 */ /* 0x000e620000000800 */
[C---:B------:R-:W-:Y:S04]  /*1a130*/  HMMA.16816.F32 R40, R80.reuse, R92, R40 ;  /* 0x0000005c5028723c */ /* 0x040fe80000001828 */
[----:B------:R-:W-:Y:S02]  /*1a140*/  FADD.FTZ R2, R72, R2 ;  /* 0x0000000248027221 */ /* 0x000fe40000010000 */
[----:B------:R-:W-:Y:S01]  /*1a150*/  FADD.FTZ R0, R138, R69 ;  /* 0x000000458a007221 */ /* 0x000fe20000010000 */
[----:B------:R-:W2:Y:S01]  /*1a160*/  LDL.LU R72, [R1+0xc4] ;  /* 0x0000c40001487983 */ /* 0x000ea20000300800 */
[-C--:B------:R-:W-:Y:S04]  /*1a170*/  HMMA.16816.F32 R44, R80, R94.reuse, R44 ;  /* 0x0000005e502c723c */ /* 0x080fe8000000182c */
[----:B------:R-:W-:Y:S02]  /*1a180*/  FADD.FTZ R0, R73, R0 ;  /* 0x0000000049007221 */ /* 0x000fe40000010000 */
[----:B------:R-:W-:Y:S01]  /*1a190*/  FADD.FTZ R68, R252, R68 ;  /* 0x00000044fc447221 */ /* 0x000fe20000010000 */
[----:B------:R-:W2:Y:S01]  /*1a1a0*/  LDL.LU R73, [R1+0xc0] ;  /* 0x0000c00001497983 */ /* 0x000ea20000300800 */
[C---:B------:R-:W-:Y:S03]  /*1a1b0*/  HMMA.16816.F32 R48, R76.reuse, R94, R48 ;  /* 0x0000005e4c30723c */ /* 0x040fe60000001830 */
[----:B------:R-:W3:Y:S01]  /*1a1c0*/  LDSM.16.MT88.4 R92, [R225+0x2900] ;  /* 0x00290000e15c783b */ /* 0x000ee20000004200 */
[----:B------:R-:W-:Y:S02]  /*1a1d0*/  FADD.FTZ R68, R74, R68 ;  /* 0x000000444a447221 */ /* 0x000fe40000010000 */
[----:B------:R-:W-:Y:S01]  /*1a1e0*/  FADD.FTZ R3, R137, R3 ;  /* 0x0000000389037221 */ /* 0x000fe20000010000 */
[----:B-1----:R-:W-:Y:S01]  /*1a1f0*/  F2FP.PACK_AB R179, R100, R70 ;  /* 0x0000004664b3723e */ /* 0x002fe200000000ff */
[-C--:B----4-:R-:W-:Y:S03]  /*1a200*/  HMMA.16816.F32 R52, R76, R96.reuse, R52 ;  /* 0x000000604c34723c */ /* 0x090fe60000001834 */
[----:B------:R-:W4:Y:S01]  /*1a210*/  LDL.LU R74, [R1+0xbc] ;  /* 0x0000bc00014a7983 */ /* 0x000f220000300800 */
[----:B------:R-:W-:Y:S02]  /*1a220*/  FADD.FTZ R3, R135, R3 ;  /* 0x0000000387037221 */ /* 0x000fe40000010000 */
[----:B------:R-:W-:Y:S02]  /*1a230*/  FADD.FTZ R68, R242, R68 ;  /* 0x00000044f2447221 */ /* 0x000fe40000010000 */
[C---:B------:R-:W-:Y:S01]  /*1a240*/  HMMA.16816.F32 R56, R80.reuse, R96, R56 ;  /* 0x000000605038723c */ /* 0x040fe20000001838 */
[----:B------:R-:W2:Y:S03]  /*1a250*/  LDL.LU R242, [R1+0xb8] ;  /* 0x0000b80001f27983 */ /* 0x000ea60000300800 */
[----:B------:R-:W-:Y:S02]  /*1a260*/  FADD.FTZ R2, R134, R2 ;  /* 0x0000000286027221 */ /* 0x000fe40000010000 */
[----:B------:R-:W-:Y:S02]  /*1a270*/  FADD.FTZ R3, R214, R3 ;  /* 0x00000003d6037221 */ /* 0x000fe40000010000 */
[-C--:B------:R-:W-:Y:S01]  /*1a280*/  HMMA.16816.F32 R60, R80, R98.reuse, R60 ;  /* 0x00000062503c723c */ /* 0x080fe2000000183c */
[----:B------:R-:W4:Y:S03]  /*1a290*/  LDL.LU R214, [R1+0xb4] ;  /* 0x0000b40001d67983 */ /* 0x000f260000300800 */
[----:B------:R-:W-:Y:S02]  /*1a2a0*/  FADD.FTZ R0, R133, R0 ;  /* 0x0000000085007221 */ /* 0x000fe40000010000 */
[----:B------:R-:W-:Y:S01]  /*1a2b0*/  FADD.FTZ R69, R228, R2 ;  /* 0x00000002e4457221 */ /* 0x000fe20000010000 */
[----:B------:R-:W-:Y:S01]  /*1a2c0*/  F2FP.PACK_AB R80, R172, R173 ;  /* 0x000000adac50723e */ /* 0x000fe200000000ff */
[----:B------:R-:W-:Y:S01]  /*1a2d0*/  HMMA.16816.F32 R64, R76, R98, R64 ;  /* 0x000000624c40723c */ /* 0x000fe20000001840 */
[----:B------:R1:W5:Y:S03]  /*1a2e0*/  LDL.LU R228, [R1+0xb0] ;  /* 0x0000b00001e47983 */ /* 0x0003660000300800 */
[----:B------:R-:W-:Y:S01]  /*1a2f0*/  FADD.FTZ R75, R232, R0 ;  /* 0x00000000e84b7221 */ /* 0x000fe20000010000 */
[----:B------:R-:W-:Y:S01]  /*1a300*/  F2FP.PACK_AB R81, R113, R117 ;  /* 0x000000757151723e */ /* 0x000fe200000000ff */
[----:B------:R1:W5:Y:S01]  /*1a310*/  LDL.LU R232, [R1+0xac] ;  /* 0x0000ac0001e87983 */ /* 0x0003620000300800 */
[----:B------:R-:W-:Y:S01]  /*1a320*/  FADD.FTZ R2, R229, R68 ;  /* 0x00000044e5027221 */ /* 0x000fe20000010000 */
[----:B------:R-:W-:Y:S01]  /*1a330*/  F2FP.PACK_AB R76, R188, R168 ;  /* 0x000000a8bc4c723e */ /* 0x000fe200000000ff */
[----:B------:R-:W-:Y:S01]  /*1a340*/  FADD.FTZ R68, R231, R69 ;  /* 0x00000045e7447221 */ /* 0x000fe20000010000 */
[----:B------:R-:W4:Y:S02]  /*1a350*/  LDL R116, [R1+0x1c] ;  /* 0x00001c0001747983 */ /* 0x000f240000100800 */
[----:B------:R-:W-:Y:S01]  /*1a360*/  FADD.FTZ R0, R132, R3 ;  /* 0x0000000384007221 */ /* 0x000fe20000010000 */
[----:B------:R-:W-:Y:S01]  /*1a370*/  F2FP.PACK_AB R77, R174, R175 ;  /* 0x000000afae4d723e */ /* 0x000fe200000000ff */
[----:B------:R1:W5:Y:S01]  /*1a380*/  LDL.LU R229, [R1+0xa8] ;  /* 0x0000a80001e57983 */ /* 0x0003620000300800 */
[----:B------:R-:W-:Y:S01]  /*1a390*/  FADD.FTZ R3, R235, R75 ;  /* 0x0000004beb037221 */ /* 0x000fe20000010000 */
[----:B------:R-:W-:Y:S01]  /*1a3a0*/  F2FP.PACK_AB R78, R186, R187 ;  /* 0x000000bbba4e723e */ /* 0x000fe200000000ff */
[----:B------:R-:W-:Y:S01]  /*1a3b0*/  FADD.FTZ R2, R236, R2 ;  /* 0x00000002ec027221 */ /* 0x000fe20000010000 */
        /* <DEDUP_REMOVED lines=9> */
[-C--:B---3--:R-:W-:Y:S03]  /*1a450*/  HMMA.16816.F32 R4, R76, R84.reuse, R4 ;  /* 0x000000544c04723c */ /* 0x088fe60000001804 */
[----:B------:R1:W5:Y:S01]  /*1a460*/  LDL.LU R237, [R1+0x98] ;  /* 0x0000980001ed7983 */ /* 0x0003620000300800 */
[----:B------:R-:W-:Y:S01]  /*1a470*/  FADD.FTZ R0, R240, R68 ;  /* 0x00000044f0007221 */ /* 0x000fe20000010000 */
[----:B------:R-:W-:Y:S01]  /*1a480*/  F2FP.PACK_AB R83, R111, R112 ;  /* 0x000000706f53723e */ /* 0x000fe200000000ff */
[----:B------:R-:W-:Y:S01]  /*1a490*/  FADD.FTZ R3, R136, R3 ;  /* 0x0000000388037221 */ /* 0x000fe20000010000 */
[----:B------:R1:W5:Y:S01]  /*1a4a0*/  LDL.LU R238, [R1+0x94] ;  /* 0x0000940001ee7983 */ /* 0x0003620000300800 */
[----:B------:R-:W-:Y:S03]  /*1a4b0*/  FADD.FTZ R2, R119, R2 ;  /* 0x0000000277027221 */ /* 0x000fe60000010000 */
[----:B------:R1:W5:Y:S01]  /*1a4c0*/  LDL.LU R239, [R1+0x90] ;  /* 0x0000900001ef7983 */ /* 0x0003620000300800 */
[C---:B------:R-:W-:Y:S01]  /*1a4d0*/  HMMA.16816.F32 R8, R80.reuse, R84, R8 ;  /* 0x000000545008723c */ /* 0x040fe20000001808 */
[----:B------:R-:W-:Y:S02]  /*1a4e0*/  MUFU.EX2 R84, R130 ;  /* 0x0000008200547308 */ /* 0x000fe40000000800 */
[----:B------:R1:W5:Y:S01]  /*1a4f0*/  LDL.LU R240, [R1+0x8c] ;  /* 0x00008c0001f07983 */ /* 0x0003620000300800 */
[----:B------:R-:W-:Y:S02]  /*1a500*/  FADD.FTZ R68, R233, R3 ;  /* 0x00000003e9447221 */ /* 0x000fe40000010000 */
[----:B------:R-:W-:Y:S01]  /*1a510*/  FADD.FTZ R3, R234, R69 ;  /* 0x00000045ea037221 */ /* 0x000fe20000010000 */
[----:B------:R1:W5:Y:S01]  /*1a520*/  LDL.LU R233, [R1+0x88] ;  /* 0x0000880001e97983 */ /* 0x0003620000300800 */
[-C--:B------:R-:W-:Y:S03]  /*1a530*/  HMMA.16816.F32 R12, R80, R86.reuse, R12 ;  /* 0x00000056500c723c */ /* 0x080fe6000000180c */
[----:B------:R1:W5:Y:S01]  /*1a540*/  LDL.LU R234, [R1+0x84] ;  /* 0x0000840001ea7983 */ /* 0x0003620000300800 */
[----:B------:R-:W-:Y:S01]  /*1a550*/  FADD.FTZ R0, R230, R0 ;  /* 0x00000000e6007221 */ /* 0x000fe20000010000 */
[----:B------:R-:W3:Y:S01]  /*1a560*/  MUFU.EX2 R85, R129 ;  /* 0x0000008100557308 */ /* 0x000ee20000000800 */
[----:B------:R-:W-:Y:S01]  /*1a570*/  FADD.FTZ R3, R251, R3 ;  /* 0x00000003fb037221 */ /* 0x000fe20000010000 */
[----:B------:R1:W5:Y:S01]  /*1a580*/  LDL.LU R119, [R1+0x80] ;  /* 0x0000800001777983 */ /* 0x0003620000300800 */
[C---:B------:R-:W-:Y:S03]  /*1a590*/  HMMA.16816.F32 R16, R76.reuse, R86, R16 ;  /* 0x000000564c10723c */ /* 0x040fe60000001810 */
[----:B------:R1:W5:Y:S01]  /*1a5a0*/  LDL.LU R230, [R1+0x7c] ;  /* 0x00007c0001e67983 */ /* 0x0003620000300800 */
[----:B------:R-:W-:Y:S02]  /*1a5b0*/  FADD.FTZ R2, R210, R2 ;  /* 0x00000002d2027221 */ /* 0x000fe40000010000 */
[----:B------:R-:W-:Y:S01]  /*1a5c0*/  FADD.FTZ R0, R213, R0 ;  /* 0x00000000d5007221 */ /* 0x000fe20000010000 */
[----:B------:R-:W1:Y:S01]  /*1a5d0*/  LDSM.16.MT88.4 R96, [R226+0x2900] ;  /* 0x00290000e260783b */ /* 0x000e620000004200 */
[-C--:B------:R-:W-:Y:S01]  /*1a5e0*/  HMMA.16816.F32 R20, R76, R88.reuse, R20 ;  /* 0x000000584c14723c */ /* 0x080fe20000001814 */
[----:B------:R-:W-:Y:S06]  /*1a5f0*/  MUFU.EX2 R87, R124 ;  /* 0x0000007c00577308 */ /* 0x000fec0000000800 */
[----:B------:R-:W1:Y:S01]  /*1a600*/  LDSM.16.MT88.4 R132, [R224+0x3100] ;  /* 0x00310000e084783b */ /* 0x000e620000004200 */
[C---:B------:R-:W-:Y:S03]  /*1a610*/  HMMA.16816.F32 R24, R80.reuse, R88, R24 ;  /* 0x000000585018723c */ /* 0x040fe60000001818 */
[----:B------:R-:W1:Y:S01]  /*1a620*/  MUFU.EX2 R86, R126 ;  /* 0x0000007e00567308 */ /* 0x000e620000000800 */
[----:B---3--:R-:W-:Y:S04]  /*1a630*/  F2FP.PACK_AB R178, R84, R85 ;  /* 0x0000005554b2723e */ /* 0x008fe800000000ff */
[-C--:B------:R-:W-:Y:S08]  /*1a640*/  HMMA.16816.F32 R28, R80, R90.reuse, R28 ;  /* 0x0000005a501c723c */ /* 0x080ff0000000181c */
[C---:B------:R-:W-:Y:S08]  /*1a650*/  HMMA.16816.F32 R32, R76.reuse, R90, R32 ;  /* 0x0000005a4c20723c */ /* 0x040ff00000001820 */
[-C--:B------:R-:W-:Y:S04]  /*1a660*/  HMMA.16816.F32 R36, R76, R92.reuse, R36 ;  /* 0x0000005c4c24723c */ /* 0x080fe80000001824 */
[----:B-1----:R-:W-:Y:S04]  /*1a670*/  F2FP.PACK_AB R177, R86, R87 ;  /* 0x0000005756b1723e */ /* 0x002fe800000000ff */
[C---:B------:R-:W-:Y:S08]  /*1a680*/  HMMA.16816.F32 R40, R80.reuse, R92, R40 ;  /* 0x0000005c5028723c */ /* 0x040ff00000001828 */
[-C--:B------:R-:W-:Y:S08]  /*1a690*/  HMMA.16816.F32 R44, R80, R94.reuse, R44 ;  /* 0x0000005e502c723c */ /* 0x080ff0000000182c */
[C---:B------:R-:W-:Y:S08]  /*1a6a0*/  HMMA.16816.F32 R48, R76.reuse, R94, R48 ;  /* 0x0000005e4c30723c */ /* 0x040ff00000001830 */
[-C--:B------:R-:W-:Y:S08]  /*1a6b0*/  HMMA.16816.F32 R52, R76, R96.reuse, R52 ;  /* 0x000000604c34723c */ /* 0x080ff00000001834 */
[C---:B------:R-:W-:Y:S08]  /*1a6c0*/  HMMA.16816.F32 R56, R80.reuse, R96, R56 ;  /* 0x000000605038723c */ /* 0x040ff00000001838 */
[-C--:B------:R-:W-:Y:S08]  /*1a6d0*/  HMMA.16816.F32 R60, R80, R98.reuse, R60 ;  /* 0x00000062503c723c */ /* 0x080ff0000000183c */
[----:B------:R-:W-:Y:S08]  /*1a6e0*/  HMMA.16816.F32 R64, R76, R98, R64 ;  /* 0x000000624c40723c */ /* 0x000ff00000001840 */
[-C--:B------:R-:W-:Y:S07]  /*1a6f0*/  HMMA.16816.F32 R120, R180, R132.reuse, R4 ;  /* 0x00000084b478723c */ /* 0x080fee0000001804 */
[----:B------:R-:W-:Y:S01]  /*1a700*/  FADD.FTZ R4, R144, R68 ;  /* 0x0000004490047221 */ /* 0x000fe20000010000 */
[C---:B------:R-:W-:Y:S07]  /*1a710*/  HMMA.16816.F32 R124, R176.reuse, R132, R8 ;  /* 0x00000084b07c723c */ /* 0x040fee0000001808 */
[----:B------:R-:W-:Y:S01]  /*1a720*/  FADD.FTZ R11, R215, R4 ;  /* 0x00000004d70b7221 */ /* 0x000fe20000010000 */
[-C--:B------:R-:W-:Y:S01]  /*1a730*/  HMMA.16816.F32 R128, R176, R134.reuse, R12 ;  /* 0x00000086b080723c */ /* 0x080fe2000000180c */
[----:B------:R-:W1:Y:S03]  /*1a740*/  LDSM.16.MT88.4 R4, [R226+0x3100] ;  /* 0x00310000e204783b */ /* 0x000e660000004200 */
        /* <DEDUP_REMOVED lines=51> */
[----:B--2---:R-:W-:Y:S01]  /*1aa80*/  MOV R117, R72 ;  /* 0x0000004800757202 */ /* 0x004fe20000000f00 */
        /* <DEDUP_REMOVED lines=9> */
[----:B------:R-:W-:Y:S01]  /*1ab20*/  FADD.FTZ R9, R112, R8 ;  /* 0x0000000870097221 */ /* 0x000fe20000010000 */
[----:B----4-:R-:W-:Y:S01]  /*1ab30*/  ISETP.GT.AND P0, PT, R214, R116, PT ;  /* 0x00000074d600720c */ /* 0x010fe20003f04270 */
[----:B------:R-:W-:Y:S01]  /*1ab40*/  FADD.FTZ R8, R186, R3 ;  /* 0x00000003ba087221 */ /* 0x000fe20000010000 */
[----:B------:R-:W-:Y:S01]  /*1ab50*/  MOV R214, R242 ;  /* 0x000000f200d67202 */ /* 0x000fe20000000f00 */
[----:B------:R-:W-:Y:S01]  /*1ab60*/  FADD.FTZ R4, R184, R2 ;  /* 0x00000002b8047221 */ /* 0x000fe20000010000 */
[----:B------:R-:W-:Y:S04]  /*1ab70*/  HMMA.16816.F32 R180, R180, R6, R64 ;  /* 0x00000006b4b4723c */ /* 0x000fe80000001840 */
        /* <DEDUP_REMOVED lines=25> */
.L_x_725:
[----:B-1----:R-:W-:-:S13]  /*1ad10*/  ISETP.GE.AND P0, PT, R242, RZ, PT ;  /* 0x000000fff200720c */ /* 0x002fda0003f06270 */
[----:B------:R-:W-:Y:S05]  /*1ad20*/  @!P0 BRA `(.L_x_727) ;  /* 0x00005c4000008947 */ /* 0x000fea0003800000 */
[----:B------:R-:W3:Y:S01]  /*1ad30*/  LDL.LU.64 R6, [R1+0x30] ;  /* 0x0000300001067983 */ /* 0x000ee20000300a00 */
[----:B------:R-:W-:-:S03]  /*1ad40*/  ULDC.64 UR4, c[0x0][0x208] ;  /* 0x0000820000047ab9 */ /* 0x000fc60000000a00 */
[----:B------:R-:W3:Y:S01]  /*1ad50*/  LDL.LU.64 R4, [R1+0x38] ;  /* 0x0000380001047983 */ /* 0x000ee20000300a00 */
[----:B------:R-:W-:Y:S01]  /*1ad60*/  UIMAD.WIDE.U32 UR10, UR4, 0x70, URZ ;  /* 0x00000070040a78a5 */ /* 0x000fe2000f8e003f */
[----:B------:R-:W-:Y:S01]  /*1ad70*/  MOV R3, R73 ;  /* 0x0000004900037202 */ /* 0x000fe20000000f00 */
[----:B------:R-:W-:Y:S01]  /*1ad80*/  UIMAD UR7, UR5, 0x70, URZ ;  /* 0x00000070050778a4 */ /* 0x000fe2000f8e023f */
[----:B--2---:R-:W-:Y:S01]  /*1ad90*/  MOV R2, R74 ;  /* 0x0000004a00027202 */ /* 0x004fe20000000f00 */
[----:B------:R-:W-:Y:S01]  /*1ada0*/  UMOV UR6, 0x5 ;  /* 0x0000000500067882 */ /* 0x000fe20000000000 */
[----:B------:R-:W-:Y:S01]  /*1adb0*/  IMAD.MOV.U32 R117, RZ, RZ, R71 ;  /* 0x000000ffff757224 */ /* 0x000fe200078e0047 */
[----:B------:R-:W-:Y:S01]  /*1adc0*/  ULDC.64 UR4, c[0x0][0x1e0] ;  /* 0x0000780000047ab9 */ /* 0x000fe20000000a00 */
[----:B------:R-:W-:Y:S01]  /*1add0*/  MOV R116, R72 ;  /* 0x0000004800747202 */ /* 0x000fe20000000f00 */
[----:B------:R-:W-:Y:S02]  /*1ade0*/  USHF.L.U64.HI UR5, UR4, UR6, UR5 ;  /* 0x0000000604057299 */ /* 0x000fe40008010205 */
[----:B------:R-:W-:-:S02]  /*1adf0*/  USHF.L.U32 UR4, UR4, 0x5, URZ ;  /* 0x0000000504047899 */ /* 0x000fc4000800063f */
[----:B------:R-:W-:Y:S01]  /*1ae00*/  UIADD3 UR7, UR11, UR7, URZ ;  /* 0x000000070b077290 */ /* 0x000fe2000fffe03f */
[----:B---3--:R-:W-:-:S05]  /*1ae10*/  IMAD.MOV.U32 R5, RZ, RZ, R7 ;  /* 0x000000ffff057224 */ /* 0x008fca00078e0007 */
[----:B------:R1:W-:Y:S04]  /*1ae20*/  STL.64 [R1+0x58], R4 ;  /* 0x0000580401007387 */ /* 0x0003e80000100a00 */
.L_x_728:
[----:B---3--:R-:W2:Y:S01]  /*1ae30*/  LDL R0, [R1+0x60] ;  /* 0x0000600001007983 */ /* 0x008ea20000100800 */
[----:B------:R-:W-:Y:S04]  /*1ae40*/  DEPBAR.LE SB0, 0x0 ;  /* 0x000080000000791a */ /* 0x000fe80000000000 */
[----:B------:R-:W3:Y:S01]  /*1ae50*/  LDL.64 R74, [R1+0x58] ;  /* 0x00005800014a7983 */ /* 0x000ee20000100a00 */
[----:B------:R-:W-:Y:S02]  /*1ae60*/  SHF.R.S32.HI R72, RZ, 0x1f, R242 ;  /* 0x0000001fff487819 */ /* 0x000fe400000114f2 */
[----:B------:R-:W-:Y:S02]  /*1ae70*/  MOV R106, c[0x0][0x208] ;  /* 0x00008200006a7a02 */ /* 0x000fe40000000f00 */
[----:B------:R-:W-:Y:S01]  /*1ae80*/  MOV R105, 0x5 ;  /* 0x0000000500697802 */ /* 0x000fe20000000f00 */
[----:B------:R-:W-:Y:S01]  /*1ae90*/  BAR.SYNC.DEFER_BLOCKING 0x0 ;  /* 0x0000000000007b1d */ /* 0x000fe20000010000 */
[----:B------:R-:W-:Y:S02]  /*1aea0*/  SHF.L.U32 R106, R106, 0x5, RZ ;  /* 0x000000056a6a7819 */ /* 0x000fe400000006ff */
[----:B------:R-:W-:Y:S04]  /*1aeb0*/  MOV R104, c[0x0][0x208] ;  /* 0x0000820000687a02 */ /* 0x000fe80000000f00 */
[----:B------:R-:W-:Y:S01]  /*1aec0*/  SHF.L.U64.HI R104, R104, R105, c[0x0][0x20c] ;  /* 0x0000830068687619 */ /* 0x000fe20000010269 */
[----:B-----5:R-:W-:Y:S04]  /*1aed0*/  STL [R1+0x7c], R230 ;  /* 0x00007ce601007387 */ /* 0x020fe80000100800 */
[----:B------:R-:W-:Y:S04]  /*1aee0*/  STL [R1+0x80], R119 ;  /* 0x0000807701007387 */ /* 0x000fe80000100800 */
[----:B------:R-:W-:Y:S04]  /*1aef0*/  STL [R1+0x84], R234 ;  /* 0x000084ea01007387 */ /* 0x000fe80000100800 */
[----:B------:R-:W-:Y:S04]  /*1af00*/  STL [R1+0x88], R233 ;  /* 0x000088e901007387 */ /* 0x000fe80000100800 */
[----:B------:R-:W-:Y:S08]  /*1af10*/  LDSM.16.M88.4 R112, [R230+0x7100] ;  /* 0x00710000e670783b */ /* 0x000ff00000000200 */
[----:B------:R-:W4:Y:S08]  /*1af20*/  LDSM.16.M88.4 R16, [R119+0x3900] ;  /* 0x003900007710783b */ /* 0x000f300000000200 */
[----:B------:R-:W1:Y:S08]  /*1af30*/  LDSM.16.M88.4 R108, [R230+0x9100] ;  /* 0x00910000e66c783b */ /* 0x000e700000000200 */
        /* <DEDUP_REMOVED lines=24> */
[----:B---3--:R-:W-:Y:S01]  /*1b0c0*/  IMAD.WIDE.U32 R84, R242, UR10, R74 ;  /* 0x0000000af2547c25 */ /* 0x008fe2000f8e004a */
[-C--:B-1--4-:R-:W-:Y:S03]  /*1b0d0*/  HMMA.16816.F32 R4, R112, R16.reuse, RZ ;  /* 0x000000107004723c */ /* 0x092fe600000018ff */
[----:B--2---:R-:W-:Y:S01]  /*1b0e0*/  LOP3.LUT P4, RZ, R0, 0x1, RZ, 0xc0, !PT ;  /* 0x0000000100ff7812 */ /* 0x004fe2000788c0ff */
[----:B------:R-:W-:Y:S01]  /*1b0f0*/  IMAD R0, R242, UR7, RZ ;  /* 0x00000007f2007c24 */ /* 0x000fe2000f8e02ff */
[----:B------:R-:W-:Y:S03]  /*1b100*/  LEA R88, P0, R84, c[0x0][0x1f8], 0x1 ;  /* 0x00007e0054587a11 */ /* 0x000fe600078008ff */
[C---:B------:R-:W-:Y:S04]  /*1b110*/  HMMA.16816.F32 R8, R108.reuse, R16, RZ ;  /* 0x000000106c08723c */ /* 0x040fe800000018ff */
[----:B------:R-:W-:Y:S04]  /*1b120*/  IMAD R0, R72, UR10, R0 ;  /* 0x0000000a48007c24 */ /* 0x000fe8000f8e0200 */
[-C--:B------:R-:W-:Y:S01]  /*1b130*/  HMMA.16816.F32 R12, R108, R18.reuse, RZ ;  /* 0x000000126c0c723c */ /* 0x080fe200000018ff */
[----:B------:R-:W-:Y:S04]  /*1b140*/  IADD3 R0, R85, R0, RZ ;  /* 0x0000000055007210 */ /* 0x000fe80007ffe0ff */
[----:B------:R-:W-:Y:S02]  /*1b150*/  LEA.HI.X R89, R84, c[0x0][0x1fc], R0, 0x1, P0 ;  /* 0x00007f0054597a11 */ /* 0x000fe400000f0c00 */
[----:B------:R-:W-:Y:S01]  /*1b160*/  IADD3 R94, P0, R88, R106, RZ ;  /* 0x0000006a585e7210 */ /* 0x000fe20007f1e0ff */
[C---:B------:R-:W-:Y:S02]  /*1b170*/  HMMA.16816.F32 R16, R112.reuse, R18, RZ ;  /* 0x000000127010723c */ /* 0x040fe400000018ff */
[----:B------:R-:W-:Y:S01]  /*1b180*/  @!PT LDS RZ, [RZ] ;  /* 0x00000000fffff984 */ /* 0x000fe20000000800 */
[----:B------:R-:W-:Y:S01]  /*1b190*/  @!PT LDS RZ, [RZ] ;  /* 0x00000000fffff984 */ /* 0x000fe20000000800 */
[----:B------:R-:W-:Y:S01]  /*1b1a0*/  @!PT LDS RZ, [RZ] ;  /* 0x00000000fffff984 */ /* 0x000fe20000000800 */
[----:B------:R1:W-:Y:S02]  /*1b1b0*/  LDGSTS.E.BYPASS.LTC128B.128 [R241+0x100], [R88.64], !P4 ;  /* 0x0010000058f17fae */ /* 0x0003e4000e101d48 */
[----:B------:R-:W-:Y:S02]  /*1b1c0*/  IADD3.X R95, R89, R104, RZ, P0, !PT ;  /* 0x00000068595f7210 */ /* 0x000fe400007fe4ff */
[----:B------:R-:W-:Y:S02]  /*1b1d0*/  IADD3 R92, P1, R94, R106, RZ ;  /* 0x0000006a5e5c7210 */ /* 0x000fe40007f3e0ff */
[-C--:B------:R-:W-:Y:S02]  /*1b1e0*/  HMMA.16816.F32 R20, R112, R32.reuse, RZ ;  /* 0x000000207014723c */ /* 0x080fe400000018ff */
[----:B------:R2:W-:Y:S02]  /*1b1f0*/  LDGSTS.E.BYPASS.LTC128B.128 [R241+0x900], [R94.64], !P4 ;  /* 0x009000005ef17fae */ /* 0x0005e4000e101d48 */
[----:B------:R-:W-:Y:S02]  /*1b200*/  IADD3.X R93, R95, R104, RZ, P1, !PT ;  /* 0x000000685f5d7210 */ /* 0x000fe40000ffe4ff */
[----:B------:R-:W-:Y:S02]  /*1b210*/  IADD3 R102, P0, R92, R106, RZ ;  /* 0x0000006a5c667210 */ /* 0x000fe40007f1e0ff */
[C---:B------:R-:W-:Y:S02]  /*1b220*/  HMMA.16816.F32 R24, R108.reuse, R32, RZ ;  /* 0x000000206c18723c */ /* 0x040fe400000018ff */
[----:B------:R2:W-:Y:S02]  /*1b230*/  LDGSTS.E.BYPASS.LTC128B.128 [R241+0x1100], [R92.64], !P4 ;  /* 0x011000005cf17fae */ /* 0x0005e4000e101d48 */
[----:B------:R-:W-:Y:S04]  /*1b240*/  IADD3.X R103, R93, R104, RZ, P0, !PT ;  /* 0x000000685d677210 */ /* 0x000fe800007fe4ff */
[-C--:B------:R-:W-:Y:S02]  /*1b250*/  HMMA.16816.F32 R28, R108, R34.reuse, RZ ;  /* 0x000000226c1c723c */ /* 0x080fe400000018ff */
[----:B------:R3:W-:Y:S06]  /*1b260*/  LDGSTS.E.BYPASS.LTC128B.128 [R241+0x1900], [R102.64], !P4 ;  /* 0x0190000066f17fae */ /* 0x0007ec000e101d48 */
        /* <DEDUP_REMOVED lines=15> */
[----:B------:R-:W-:Y:S01]  /*1b360*/  IADD3 R96, P2, R102, R106, RZ ;  /* 0x0000006a66607210 */ /* 0x000fe20007f5e0ff */
[-C--:B--2---:R-:W-:Y:S04]  /*1b370*/  HMMA.16816.F32 R92, R108, R98.reuse, RZ ;  /* 0x000000626c5c723c */ /* 0x084fe800000018ff */
[----:B------:R-:W-:Y:S02]  /*1b380*/  IADD3.X R97, R103, R104, RZ, P2, !PT ;  /* 0x0000006867617210 */ /* 0x000fe400017fe4ff */
[----:B------:R-:W-:Y:S03]  /*1b390*/  IADD3 R100, P1, R96, R106, RZ ;  /* 0x0000006a60647210 */ /* 0x000fe60007f3e0ff */
[----:B------:R1:W-:Y:S03]  /*1b3a0*/  LDGSTS.E.BYPASS.LTC128B.128 [R241+0x2100], [R96.64], !P4 ;  /* 0x0210000060f17fae */ /* 0x0003e6000e101d48 */
[----:B------:R-:W-:Y:S02]  /*1b3b0*/  IADD3.X R101, R97, R104, RZ, P1, !PT ;  /* 0x0000006861657210 */ /* 0x000fe40000ffe4ff */
[----:B---3--:R-:W-:Y:S03]  /*1b3c0*/  IADD3 R102, P0, R100, R106, RZ ;  /* 0x0000006a64667210 */ /* 0x008fe60007f1e0ff */
[----:B------:R2:W-:Y:S01]  /*1b3d0*/  LDGSTS.E.BYPASS.LTC128B.128 [R241+0x2900], [R100.64], !P4 ;  /* 0x0290000064f17fae */ /* 0x0005e2000e101d48 */
[----:B------:R-:W-:Y:S02]  /*1b3e0*/  IADD3.X R103, R101, R104, RZ, P0, !PT ;  /* 0x0000006865677210 */ /* 0x000fe400007fe4ff */
        /* <DEDUP_REMOVED lines=100> */
[----:B------:R1:W-:Y:S01]  /*1ba30*/  MUFU.TANH R185, R7 ;  /* 0x0000000700b97308 */ /* 0x0003e20000002400 */
[----:B------:R-:W-:Y:S09]  /*1ba40*/  FMUL.FTZ R16, R16, c[0x0][0x320] ;  /* 0x0000c80010107a20 */ /* 0x000ff20000410000 */
[----:B------:R-:W2:Y:S10]  /*1ba50*/  MUFU.TANH R196, R8 ;  /* 0x0000000800c47308 */ /* 0x000eb40000002400 */
[----:B------:R-:W3:Y:S01]  /*1ba60*/  MUFU.TANH R187, R9 ;  /* 0x0000000900bb7308 */ /* 0x000ee20000002400 */
[----:B-1----:R-:W1:Y:S09]  /*1ba70*/  LDSM.16.M88.4 R4, [R228+0x800] ;  /* 0x00080000e404783b */ /* 0x002e720000000200 */
[----:B------:R-:W-:Y:S10]  /*1ba80*/  MUFU.TANH R195, R10 ;  /* 0x0000000a00c37308 */ /* 0x000ff40000002400 */
[----:B------:R4:W-:Y:S10]  /*1ba90*/  MUFU.TANH R194, R11 ;  /* 0x0000000b00c27308 */ /* 0x0009f40000002400 */
[----:B------:R-:W2:Y:S10]  /*1baa0*/  MUFU.TANH R18, R18 ;  /* 0x0000001200127308 */ /* 0x000eb40000002400 */
[----:B------:R-:W2:Y:S01]  /*1bab0*/  MUFU.TANH R16, R16 ;  /* 0x0000001000107308 */ /* 0x000ea20000002400 */
[----:B----4-:R-:W4:Y:S01]  /*1bac0*/  LDSM.16.M88.4 R8, [R228+0x1000] ;  /* 0x00100000e408783b */ /* 0x010f220000000200 */
[-C--:B-1----:R-:W-:Y:S08]  /*1bad0*/  HMMA.16816.F32 R20, R204, R4.reuse, R20 ;  /* 0x00000004cc14723c */ /* 0x082ff00000001814 */
[----:B------:R-:W-:Y:S01]  /*1bae0*/  MUFU.TANH R12, R12 ;  /* 0x0000000c000c7308 */ /* 0x000fe20000002400 */
        /* <DEDUP_REMOVED lines=20> */
[----:B------:R-:W4:Y:S01]  /*1bc30*/  MUFU.TANH R22, R22 ;  /* 0x0000001600167308 */ /* 0x000f220000002400 */
        /* <DEDUP_REMOVED lines=48> */
[----:B------:R-:W1:Y:S01]  /*1bf40*/  MUFU.TANH R33, R33 ;  /* 0x0000002100217308 */ /* 0x000e620000002400 */
[C---:B------:R-:W-:Y:S04]  /*1bf50*/  HMMA.16816.F32 R88, R188.reuse, R4, R88 ;  /* 0x00000004bc58723c */ /* 0x040fe80000001858 */
[----:B------:R-:W-:Y:S02]  /*1bf60*/  FMUL.FTZ R70, R70, c[0x0][0x320] ;  /* 0x0000c80046467a20 */ /* 0x000fe40000410000 */
[----:B------:R-:W-:Y:S01]  /*1bf70*/  FMUL.FTZ R68, R68, c[0x0][0x320] ;  /* 0x0000c80044447a20 */ /* 0x000fe20000410000 */
[----:B------:R-:W-:Y:S01]  /*1bf80*/  FMNMX.FTZ R5, R196, R116, !PT ;  /* 0x00000074c4057209 */ /* 0x000fe20007810000 */
[----:B------:R-:W-:Y:S01]  /*1bf90*/  FMUL.FTZ R82, R82, c[0x0][0x320] ;  /* 0x0000c80052527a20 */ /* 0x000fe20000410000 */
[----:B------:R-:W-:Y:S01]  /*1bfa0*/  MUFU.TANH R29, R29 ;  /* 0x0000001d001d7308 */ /* 0x000fe20000002400 */
[-C--:B------:R-:W-:Y:S03]  /*1bfb0*/  HMMA.16816.F32 R92, R188, R6.reuse, R92 ;  /* 0x00000006bc5c723c */ /* 0x080fe6000000185c */
[----:B------:R-:W-:Y:S01]  /*1bfc0*/  FMUL.FTZ R81, R81, c[0x0][0x320] ;  /* 0x0000c80051517a20 */ /* 0x000fe20000410000 */
[----:B------:R-:W-:Y:S01]  /*1bfd0*/  FMNMX.FTZ R4, R186, R3, !PT ;  /* 0x00000003ba047209 */ /* 0x000fe20007810000 */
[----:B------:R-:W-:Y:S02]  /*1bfe0*/  FMUL.FTZ R87, R87, c[0x0][0x320] ;  /* 0x0000c80057577a20 */ /* 0x000fe40000410000 */
[----:B------:R-:W-:Y:S01]  /*1bff0*/  FMUL.FTZ R86, R86, c[0x0][0x320] ;  /* 0x0000c80056567a20 */ /* 0x000fe20000410000 */
[C---:B------:R-:W-:Y:S01]  /*1c000*/  HMMA.16816.F32 R96, R204.reuse, R6, R96 ;  /* 0x00000006cc60723c */ /* 0x040fe20000001860 */
[----:B------:R1:W-:Y:S03]  /*1c010*/  MUFU.TANH R119, R74 ;  /* 0x0000004a00777308 */ /* 0x0003e60000002400 */
[----:B------:R-:W-:Y:S02]  /*1c020*/  FMUL.FTZ R84, R84, c[0x0][0x320] ;  /* 0x0000c80054547a20 */ /* 0x000fe40000410000 */
[----:B------:R-:W-:Y:S02]  /*1c030*/  FMUL.FTZ R90, R90, c[0x0][0x320] ;  /* 0x0000c8005a5a7a20 */ /* 0x000fe40000410000 */
[-C--:B--2---:R-:W-:Y:S03]  /*1c040*/  HMMA.16816.F32 R100, R204, R8.reuse, R100 ;  /* 0x00000008cc64723c */ /* 0x084fe60000001864 */
        /* <DEDUP_REMOVED lines=8> */
[----:B-1----:R-:W-:Y:S01]  /*1c0d0*/  FMNMX.FTZ R74, R118, R0, !PT ;  /* 0x00000000764a7209 */ /* 0x002fe20007810000 */
[----:B------:R-:W-:Y:S01]  /*1c0e0*/  FMUL.FTZ R98, R98, c[0x0][0x320] ;  /* 0x0000c80062627a20 */ /* 0x000fe20000410000 */
[----:B------:R-:W-:Y:S01]  /*1c0f0*/  FMNMX.FTZ R0, R185, R4, !PT ;  /* 0x00000004b9007209 */ /* 0x000fe20007810000 */
[----:B------:R-:W1:Y:S01]  /*1c100*/  MUFU.TANH R26, R36 ;  /* 0x00000024001a7308 */ /* 0x000e620000002400 */
[----:B---3--:R-:W-:Y:S01]  /*1c110*/  FMNMX.FTZ R4, R187, R5, !PT ;  /* 0x00000005bb047209 */ /* 0x008fe20007810000 */
[----:B------:R-:W-:Y:S04]  /*1c120*/  HMMA.16816.F32 R112, R204, R10, R112 ;  /* 0x0000000acc70723c */ /* 0x000fe80000001870 */
[----:B------:R-:W-:Y:S01]  /*1c130*/  FMNMX.FTZ R0, R18, R0, !PT ;  /* 0x0000000012007209 */ /* 0x000fe20007810000 */
[----:B------:R-:W-:Y:S01]  /*1c140*/  FMUL.FTZ R101, R101, c[0x0][0x320] ;  /* 0x0000c80065657a20 */ /* 0x000fe20000410000 */
[----:B------:R-:W-:Y:S01]  /*1c150*/  FMNMX.FTZ R74, R16, R74, !PT ;  /* 0x0000004a104a7209 */ /* 0x000fe20007810000 */
[----:B------:R-:W-:Y:S01]  /*1c160*/  FMUL.FTZ R106, R106, c[0x0][0x320] ;  /* 0x0000c8006a6a7a20 */ /* 0x000fe20000410000 */
[----:B------:R2:W-:Y:S01]  /*1c170*/  MUFU.TANH R201, R39 ;  /* 0x0000002700c97308 */ /* 0x0005e20000002400 */
[----:B------:R-:W-:Y:S03]  /*1c180*/  FMUL.FTZ R99, R99, c[0x0][0x320] ;  /* 0x0000c80063637a20 */ /* 0x000fe60000410000 */
[----:B------:R-:W-:Y:S01]  /*1c190*/  FMNMX.FTZ R0, R19, R0, !PT ;  /* 0x0000000013007209 */ /* 0x000fe20007810000 */
[----:B------:R-:W-:Y:S01]  /*1c1a0*/  FMUL.FTZ R96, R96, c[0x0][0x320] ;  /* 0x0000c80060607a20 */ /* 0x000fe20000410000 */
[----:B------:R-:W-:Y:S01]  /*1c1b0*/  FMNMX.FTZ R74, R17, R74, !PT ;  /* 0x0000004a114a7209 */ /* 0x000fe20007810000 */
[----:B------:R-:W-:Y:S01]  /*1c1c0*/  FMUL.FTZ R97, R97, c[0x0][0x320] ;  /* 0x0000c80061617a20 */ /* 0x000fe20000410000 */
[----:B----4-:R-:W-:Y:S01]  /*1c1d0*/  FMNMX.FTZ R5, R22, R0, !PT ;  /* 0x0000000016057209 */ /* 0x010fe20007810000 */
[----:B------:R-:W-:Y:S01]  /*1c1e0*/  FMUL.FTZ R102, R102, c[0x0][0x320] ;  /* 0x0000c80066667a20 */ /* 0x000fe20000410000 */
[----:B------:R-:W3:Y:S01]  /*1c1f0*/  MUFU.TANH R208, R40 ;  /* 0x0000002800d07308 */ /* 0x000ee20000002400 */
        /* <DEDUP_REMOVED lines=9> */
[----:B------:R-:W-:Y:S01]  /*1c290*/  MUFU.TANH R192, R27 ;  /* 0x0000001b00c07308 */ /* 0x000fe20000002400 */
[----:B------:R-:W-:Y:S01]  /*1c2a0*/  FMUL.FTZ R115, R115, c[0x0][0x320] ;  /* 0x0000c80073737a20 */ /* 0x000fe20000410000 */
[----:B------:R-:W-:Y:S01]  /*1c2b0*/  FMNMX.FTZ R74, R32, R74, !PT ;  /* 0x0000004a204a7209 */ /* 0x000fe20007810000 */
[----:B------:R-:W-:Y:S01]  /*1c2c0*/  FMUL.FTZ R89, R89, c[0x0][0x320] ;  /* 0x0000c80059597a20 */ /* 0x000fe20000410000 */
[----:B--2---:R-:W2:Y:S01]  /*1c2d0*/  LDL.64 R38, [R1+0x70] ;  /* 0x0000700001267983 */ /* 0x004ea20000100a00 */
[----:B------:R-:W-:Y:S01]  /*1c2e0*/  FMUL.FTZ R92, R92, c[0x0][0x320] ;  /* 0x0000c8005c5c7a20 */ /* 0x000fe20000410000 */
[----:B------:R-:W-:Y:S01]  /*1c2f0*/  FMNMX.FTZ R0, R24, R4, !PT ;  /* 0x0000000418007209 */ /* 0x000fe20007810000 */
[----:B------:R-:W-:Y:S01]  /*1c300*/  FMUL.FTZ R91, R91, c[0x0][0x320] ;  /* 0x0000c8005b5b7a20 */ /* 0x000fe20000410000 */
[----:B------:R-:W-:Y:S01]  /*1c310*/  FMNMX.FTZ R74, R33, R74, !PT ;  /* 0x0000004a214a7209 */ /* 0x000fe20007810000 */
[----:B------:R-:W-:Y:S01]  /*1c320*/  FMUL.FTZ R94, R94, c[0x0][0x320] ;  /* 0x0000c8005e5e7a20 */ /* 0x000fe20000410000 */
[----:B------:R-:W4:Y:S01]  /*1c330*/  MUFU.TANH R27, R37 ;  /* 0x00000025001b7308 */ /* 0x000f220000002400 */
[----:B------:R-:W-:Y:S01]  /*1c340*/  FMUL.FTZ R95, R95, c[0x0][0x320] ;  /* 0x0000c8005f5f7a20 */ /* 0x000fe20000410000 */
[----:B------:R-:W-:Y:S01]  /*1c350*/  FMNMX.FTZ R0, R25, R0, !PT ;  /* 0x0000000019007209 */ /* 0x000fe20007810000 */
[----:B------:R-:W-:Y:S01]  /*1c360*/  FMUL.FTZ R107, R107, c[0x0][0x320] ;  /* 0x0000c8006b6b7a20 */ /* 0x000fe20000410000 */
[----:B-1----:R-:W-:Y:S01]  /*1c370*/  FMNMX.FTZ R74, R26, R74, !PT ;  /* 0x0000004a1a4a7209 */ /* 0x002fe20007810000 */
[----:B------:R-:W-:Y:S01]  /*1c380*/  FMUL.FTZ R69, R69, c[0x0][0x320] ;  /* 0x0000c80045457a20 */ /* 0x000fe20000410000 */
[----:B------:R-:W-:Y:S01]  /*1c390*/  FMNMX.FTZ R0, R28, R0, !PT ;  /* 0x000000001c007209 */ /* 0x000fe20007810000 */
[----:B------:R-:W-:Y:S01]  /*1c3a0*/  FMUL.FTZ R83, R83, c[0x0][0x320] ;  /* 0x0000c80053537a20 */ /* 0x000fe20000410000 */
[----:B------:R-:W-:Y:S01]  /*1c3b0*/  FMNMX.FTZ R5, R34, R5, !PT ;  /* 0x0000000522057209 */ /* 0x000fe20007810000 */
[----:B------:R-:W-:Y:S01]  /*1c3c0*/  FMUL.FTZ R72, R72, c[0x0][0x320] ;  /* 0x0000c80048487a20 */ /* 0x000fe20000410000 */
[----:B------:R-:W1:Y:S01]  /*1c3d0*/  MUFU.TANH R50, R50 ;  /* 0x0000003200327308 */ /* 0x000e620000002400 */
        /* <DEDUP_REMOVED lines=8> */
[----:B------:R-:W-:Y:S01]  /*1c460*/  FMUL.FTZ R76, R76, c[0x0][0x320] ;  /* 0x0000c8004c4c7a20 */ /* 0x000fe20000410000 */
[----:B------:R-:W3:Y:S01]  /*1c470*/  MUFU.TANH R48, R48 ;  /* 0x0000003000307308 */ /* 0x000ee20000002400 */
[----:B------:R-:W-:Y:S01]  /*1c480*/  FMUL.FTZ R78, R78, c[0x0][0x320] ;  /* 0x0000c8004e4e7a20 */ /* 0x000fe20000410000 */
[----:B------:R-:W-:Y:S01]  /*1c490*/  FMNMX.FTZ R0, R201, R5, !PT ;  /* 0x00000005c9007209 */ /* 0x000fe20007810000 */
[----:B------:R-:W-:Y:S01]  /*1c4a0*/  FMUL.FTZ R77, R77, c[0x0][0x320] ;  /* 0x0000c8004d4d7a20 */ /* 0x000fe20000410000 */
[----:B----4-:R-:W-:Y:S01]  /*1c4b0*/  FMNMX.FTZ R74, R27, R74, !PT ;  /* 0x0000004a1b4a7209 */ /* 0x010fe20007810000 */
        /* <DEDUP_REMOVED lines=8> */
[----:B------:R-:W-:Y:S02]  /*1c540*/  FMUL.FTZ R67, R67, c[0x0][0x320] ;  /* 0x0000c80043437a20 */ /* 0x000fe40000410000 */
[----:B------:R-:W-:Y:S02]  /*1c550*/  FMUL.FTZ R65, R65, c[0x0][0x320] ;  /* 0x0000c80041417a20 */ /* 0x000fe40000410000 */
[----:B------:R-:W-:Y:S02]  /*1c560*/  FMUL.FTZ R47, R47, c[0x0][0x320] ;  /* 0x0000c8002f2f7a20 */ /* 0x000fe40000410000 */
        /* <DEDUP_REMOVED lines=18> */
[----:B------:R-:W-:Y:S05]  /*1c690*/  FMUL.FTZ R108, R108, c[0x0][0x320] ;  /* 0x0000c8006c6c7a20 */ /* 0x000fea0000410000 */
[----:B------:R-:W1:Y:S01]  /*1c6a0*/  MUFU.TANH R222, R55 ;  /* 0x0000003700de7308 */ /* 0x000e620000002400 */
[----:B---3--:R-:W-:Y:S09]  /*1c6b0*/  FMNMX.FTZ R0, R248, R0, !PT ;  /* 0x00000000f8007209 */ /* 0x008ff20007810000 */
[----:B------:R3:W3:Y:S01]  /*1c6c0*/  MUFU.TANH R217, R53 ;  /* 0x0000003500d97308 */ /* 0x0006e20000002400 */
[----:B----4-:R-:W-:Y:S09]  /*1c6d0*/  FMNMX.FTZ R74, R215, R74, !PT ;  /* 0x0000004ad74a7209 */ /* 0x010ff20007810000 */
[----:B------:R-:W-:Y:S01]  /*1c6e0*/  MUFU.TANH R216, R43 ;  /* 0x0000002b00d87308 */ /* 0x000fe20000002400 */
[----:B-1----:R-:W-:Y:S09]  /*1c6f0*/  FMNMX.FTZ R0, R222, R0, !PT ;  /* 0x00000000de007209 */ /* 0x002ff20007810000 */
[----:B------:R-:W1:Y:S01]  /*1c700*/  MUFU.TANH R43, R66 ;  /* 0x00000042002b7308 */ /* 0x000e620000002400 */
[----:B---3--:R-:W3:Y:S01]  /*1c710*/  LDL.64 R52, [R1+0x68] ;  /* 0x0000680001347983 */ /* 0x008ee20000100a00 */
[----:B------:R-:W-:Y:S08]  /*1c720*/  FMNMX.FTZ R74, R217, R74, !PT ;  /* 0x0000004ad94a7209 */ /* 0x000ff00007810000 */
[----:B------:R-:W4:Y:S10]  /*1c730*/  MUFU.TANH R212, R64 ;  /* 0x0000004000d47308 */ /* 0x000f340000002400 */
[----:B------:R-:W-:Y:S01]  /*1c740*/  MUFU.TANH R214, R46 ;  /* 0x0000002e00d67308 */ /* 0x000fe20000002400 */
[----:B-1----:R-:W-:Y:S09]  /*1c750*/  FMNMX.FTZ R0, R43, R0, !PT ;  /* 0x000000002b007209 */ /* 0x002ff20007810000 */
[----:B------:R-:W1:Y:S01]  /*1c760*/  MUFU.TANH R46, R67 ;  /* 0x00000043002e7308 */ /* 0x000e620000002400 */
[----:B----4-:R-:W-:Y:S09]  /*1c770*/  FMNMX.FTZ R74, R212, R74, !PT ;  /* 0x0000004ad44a7209 */ /* 0x010ff20007810000 */
[----:B------:R-:W4:Y:S10]  /*1c780*/  MUFU.TANH R252, R70 ;  /* 0x0000004600fc7308 */ /* 0x000f340000002400 */
[----:B------:R4:W-:Y:S01]  /*1c790*/  MUFU.TANH R220, R87 ;  /* 0x0000005700dc7308 */ /* 0x0009e20000002400 */
[----:B-1----:R-:W-:Y:S09]  /*1c7a0*/  FMNMX.FTZ R0, R46, R0, !PT ;  /* 0x000000002e007209 */ /* 0x002ff20007810000 */
[----:B------:R-:W1:Y:S10]  /*1c7b0*/  MUFU.TANH R211, R65 ;  /* 0x0000004100d37308 */ /* 0x000e740000002400 */
[----:B------:R-:W-:Y:S01]  /*1c7c0*/  MUFU.TANH R231, R61 ;  /* 0x0000003d00e77308 */ /* 0x000fe20000002400 */
[----:B----4-:R-:W-:Y:S04]  /*1c7d0*/  MOV R87, R252 ;  /* 0x000000fc00577202 */ /* 0x010fe80000000f00 */
[----:B------:R-:W-:Y:S05]  /*1c7e0*/  FMNMX.FTZ R0, R87, R0, !PT ;  /* 0x0000000057007209 */ /* 0x000fea0007810000 */
[----:B------:R-:W4:Y:S01]  /*1c7f0*/  MUFU.TANH R61, R68 ;  /* 0x00000044003d7308 */ /* 0x000f220000002400 */
[----:B-1----:R-:W-:Y:S09]  /*1c800*/  FMNMX.FTZ R74, R211, R74, !PT ;  /* 0x0000004ad34a7209 */ /* 0x002ff20007810000 */
[----:B------:R-:W1:Y:S10]  /*1c810*/  MUFU.TANH R239, R71 ;  /* 0x0000004700ef7308 */ /* 0x000e740000002400 */
[----:B------:R-:W1:Y:S01]  /*1c820*/  MUFU.TANH R249, R69 ;  /* 0x0000004500f97308 */ /* 0x000e620000002400 */
[----:B----4-:R-:W-:Y:S09]  /*1c830*/  FMNMX.FTZ R74, R61, R74, !PT ;  /* 0x0000004a3d4a7209 */ /* 0x010ff20007810000 */
[----:B------:R-:W4:Y:S01]  /*1c840*/  MUFU.TANH R238, R93 ;  /* 0x0000005d00ee7308 */ /* 0x000f220000002400 */
[----:B-1----:R-:W-:Y:S09]  /*1c850*/  FMNMX.FTZ R0, R239, R0, !PT ;  /* 0x00000000ef007209 */ /* 0x002ff20007810000 */
[----:B------:R4:W-:Y:S01]  /*1c860*/  MUFU.TANH R190, R101 ;  /* 0x0000006500be7308 */ /* 0x0009e20000002400 */
[----:B------:R-:W-:Y:S09]  /*1c870*/  FMNMX.FTZ R74, R249, R74, !PT ;  /* 0x0000004af94a7209 */ /* 0x000ff20007810000 */
[----:B------:R-:W1:Y:S10]  /*1c880*/  MUFU.TANH R233, R82 ;  /* 0x0000005200e97308 */ /* 0x000e740000002400 */
[----:B------:R-:W1:Y:S01]  /*1c890*/  MUFU.TANH R199, R83 ;  /* 0x0000005300c77308 */ /* 0x000e620000002400 */
[----:B----4-:R-:W-:Y:S09]  /*1c8a0*/  MOV R101, R238 ;  /* 0x000000ee00657202 */ /* 0x010ff20000000f00 */
[----:B------:R-:W4:Y:S01]  /*1c8b0*/  MUFU.TANH R14, R14 ;  /* 0x0000000e000e7308 */ /* 0x000f220000002400 */
[----:B-1----:R-:W-:Y:S09]  /*1c8c0*/  FMNMX.FTZ R0, R233, R0, !PT ;  /* 0x00000000e9007209 */ /* 0x002ff20007810000 */
[----:B------:R-:W-:Y:S01]  /*1c8d0*/  MUFU.TANH R218, R47 ;  /* 0x0000002f00da7308 */ /* 0x000fe20000002400 */
[----:B------:R-:W-:Y:S04]  /*1c8e0*/  MOV R207, R199 ;  /* 0x000000c700cf7202 */ /* 0x000fe80000000f00 */
[----:B------:R-:W-:Y:S05]  /*1c8f0*/  FMNMX.FTZ R0, R207, R0, !PT ;  /* 0x00000000cf007209 */ /* 0x000fea0007810000 */
[----:B------:R-:W-:Y:S01]  /*1c900*/  MUFU.TANH R47, R79 ;  /* 0x0000004f002f7308 */ /* 0x000fe20000002400 */
[----:B----4-:R-:W-:Y:S09]  /*1c910*/  FMNMX.FTZ R5, R14, R5, !PT ;  /* 0x000000050e057209 */ /* 0x010ff20007810000 */
[----:B------:R-:W1:Y:S10]  /*1c920*/  MUFU.TANH R79, R80 ;  /* 0x00000050004f7308 */ /* 0x000e740000002400 */
[----:B------:R-:W4:Y:S10]  /*1c930*/  MUFU.TANH R200, R86 ;  /* 0x0000005600c87308 */ /* 0x000f340000002400 */
[----:B------:R-:W2:Y:S01]  /*1c940*/  MUFU.TANH R15, R15 ;  /* 0x0000000f000f7308 */ /* 0x000ea20000002400 */
[----:B-1----:R-:W-:Y:S09]  /*1c950*/  FMNMX.FTZ R74, R79, R74, !PT ;  /* 0x0000004a4f4a7209 */ /* 0x002ff20007810000 */
[----:B------:R-:W1:Y:S01]  /*1c960*/  MUFU.TANH R240, R81 ;  /* 0x0000005100f07308 */ /* 0x000e620000002400 */
[----:B----4-:R-:W-:Y:S04]  /*1c970*/  MOV R205, R200 ;  /* 0x000000c800cd7202 */ /* 0x010fe80000000f00 */
[----:B------:R-:W-:Y:S05]  /*1c980*/  FMNMX.FTZ R0, R205, R0, !PT ;  /* 0x00000000cd007209 */ /* 0x000fea0007810000 */
[----:B------:R-:W4:Y:S01]  /*1c990*/  MUFU.TANH R236, R72 ;  /* 0x0000004800ec7308 */ /* 0x000f220000002400 */
[----:B------:R-:W-:Y:S02]  /*1c9a0*/  FMNMX.FTZ R0, R220, R0, !PT ;  /* 0x00000000dc007209 */ /* 0x000fe40007810000 */
[----:B--2---:R-:W-:Y:S04]  /*1c9b0*/  FMNMX.FTZ R5, R15, R5, !PT ;  /* 0x000000050f057209 */ /* 0x004fe80007810000 */
[----:B------:R-:W-:Y:S03]  /*1c9c0*/  FMNMX.FTZ R5, R193, R5, !PT ;  /* 0x00000005c1057209 */ /* 0x000fe60007810000 */
[----:B------:R4:W-:Y:S01]  /*1c9d0*/  MUFU.TANH R237, R90 ;  /* 0x0000005a00ed7308 */ /* 0x0009e20000002400 */
[----:B------:R-:W-:Y:S02]  /*1c9e0*/  FMNMX.FTZ R5, R192, R5, !PT ;  /* 0x00000005c0057209 */ /* 0x000fe40007810000 */
[----:B-1----:R-:W-:Y:S07]  /*1c9f0*/  FMNMX.FTZ R74, R240, R74, !PT ;  /* 0x0000004af04a7209 */ /* 0x002fee0007810000 */
[----:B------:R-:W1:Y:S10]  /*1ca00*/  MUFU.TANH R247, R84 ;  /* 0x0000005400f77308 */ /* 0x000e740000002400 */
[----:B------:R2:W2:Y:S01]  /*1ca10*/  MUFU.TANH R246, R85 ;  /* 0x0000005500f67308 */ /* 0x0004a20000002400 */
[----:B----4-:R-:W-:Y:S09]  /*1ca20*/  MOV R90, R236 ;  /* 0x000000ec005a7202 */ /* 0x010ff20000000f00 */
[----:B------:R4:W-:Y:S01]  /*1ca30*/  MUFU.TANH R189, R113 ;  /* 0x0000007100bd7308 */ /* 0x0009e20000002400 */
[----:B-1----:R-:W-:Y:S09]  /*1ca40*/  FMNMX.FTZ R74, R247, R74, !PT ;  /* 0x0000004af74a7209 */ /* 0x002ff20007810000 */
[----:B------:R-:W-:Y:S01]  /*1ca50*/  MUFU.TANH R210, R45 ;  /* 0x0000002d00d27308 */ /* 0x000fe20000002400 */
[----:B--2---:R-:W-:Y:S09]  /*1ca60*/  MOV R85, R231 ;  /* 0x000000e700557202 */ /* 0x004ff20000000f00 */
[----:B------:R-:W1:Y:S01]  /*1ca70*/  MUFU.TANH R45, R98 ;  /* 0x00000062002d7308 */ /* 0x000e620000002400 */
[----:B----4-:R-:W-:Y:S04]  /*1ca80*/  MOV R113, R246 ;  /* 0x000000f600717202 */ /* 0x010fe80000000f00 */
[----:B------:R-:W-:Y:S05]  /*1ca90*/  FMNMX.FTZ R74, R113, R74, !PT ;  /* 0x0000004a714a7209 */ /* 0x000fea0007810000 */
[----:B------:R-:W2:Y:S10]  /*1caa0*/  MUFU.TANH R219, R99 ;  /* 0x0000006300db7308 */ /* 0x000eb40000002400 */
[----:B------:R-:W4:Y:S01]  /*1cab0*/  MUFU.TANH R30, R30 ;  /* 0x0000001e001e7308 */ /* 0x000f220000002400 */
[----:B-1----:R-:W-:Y:S09]  /*1cac0*/  FMNMX.FTZ R0, R45, R0, !PT ;  /* 0x000000002d007209 */ /* 0x002ff20007810000 */
[----:B------:R-:W-:Y:S01]  /*1cad0*/  MUFU.TANH R209, R44 ;  /* 0x0000002c00d17308 */ /* 0x000fe20000002400 */
[----:B--2---:R-:W-:Y:S04]  /*1cae0*/  MOV R204, R219 ;  /* 0x000000db00cc7202 */ /* 0x004fe80000000f00 */
[----:B------:R-:W-:Y:S05]  /*1caf0*/  FMNMX.FTZ R0, R204, R0, !PT ;  /* 0x00000000cc007209 */ /* 0x000fea0007810000 */
[----:B------:R-:W1:Y:S01]  /*1cb00*/  MUFU.TANH R44, R96 ;  /* 0x00000060002c7308 */ /* 0x000e620000002400 */
[----:B----4-:R-:W-:Y:S09]  /*1cb10*/  FMNMX.FTZ R5, R30, R5, !PT ;  /* 0x000000051e057209 */ /* 0x010ff20007810000 */
[----:B------:R-:W2:Y:S10]  /*1cb20*/  MUFU.TANH R31, R31 ;  /* 0x0000001f001f7308 */ /* 0x000eb40000002400 */
[----:B------:R-:W4:Y:S01]  /*1cb30*/  MUFU.TANH R235, R97 ;  /* 0x0000006100eb7308 */ /* 0x000f220000002400 */
[----:B-1----:R-:W-:Y:S09]  /*1cb40*/  FMNMX.FTZ R74, R44, R74, !PT ;  /* 0x0000004a2c4a7209 */ /* 0x002ff20007810000 */
[----:B------:R-:W1:Y:S01]  /*1cb50*/  MUFU.TANH R238, R102 ;  /* 0x0000006600ee7308 */ /* 0x000e620000002400 */
[----:B--2---:R-:W-:Y:S09]  /*1cb60*/  FMNMX.FTZ R5, R31, R5, !PT ;  /* 0x000000051f057209 */ /* 0x004ff20007810000 */
[----:B------:R-:W2:Y:S01]  /*1cb70*/  MUFU.TANH R213, R42 ;  /* 0x0000002a00d57308 */ /* 0x000ea20000002400 */
[----:B----4-:R-:W-:Y:S09]  /*1cb80*/  FMNMX.FTZ R74, R235, R74, !PT ;  /* 0x0000004aeb4a7209 */ /* 0x010ff20007810000 */
[----:B------:R4:W3:Y:S01]  /*1cb90*/  MUFU.TANH R250, R100 ;  /* 0x0000006400fa7308 */ /* 0x0008e20000002400 */
[----:B-1----:R-:W-:Y:S09]  /*1cba0*/  FMNMX.FTZ R0, R238, R0, !PT ;  /* 0x00000000ee007209 */ /* 0x002ff20007810000 */
[----:B------:R-:W-:Y:S01]  /*1cbb0*/  MUFU.TANH R197, R57 ;  /* 0x0000003900c57308 */ /* 0x000fe20000002400 */
[----:B--2---:R-:W-:Y:S04]  /*1cbc0*/  FMNMX.FTZ R5, R213, R5, !PT ;  /* 0x00000005d5057209 */ /* 0x004fe80007810000 */
[----:B------:R-:W-:Y:S05]  /*1cbd0*/  FMNMX.FTZ R5, R216, R5, !PT ;  /* 0x00000005d8057209 */ /* 0x000fea0007810000 */
[----:B------:R-:W1:Y:S01]  /*1cbe0*/  MUFU.TANH R57, R103 ;  /* 0x0000006700397308 */ /* 0x000e620000002400 */
[----:B------:R-:W-:Y:S02]  /*1cbf0*/  FMNMX.FTZ R5, R214, R5, !PT ;  /* 0x00000005d6057209 */ /* 0x000fe40007810000 */
[----:B----4-:R-:W-:Y:S02]  /*1cc00*/  MOV R100, R237 ;  /* 0x000000ed00647202 */ /* 0x010fe40000000f00 */
[----:B------:R-:W-:Y:S02]  /*1cc10*/  FMNMX.FTZ R5, R218, R5, !PT ;  /* 0x00000005da057209 */ /* 0x000fe40007810000 */
[----:B---3--:R-:W-:Y:S03]  /*1cc20*/  FMNMX.FTZ R74, R250, R74, !PT ;  /* 0x0000004afa4a7209 */ /* 0x008fe60007810000 */
[----:B------:R-:W2:Y:S01]  /*1cc30*/  MUFU.TANH R203, R41 ;  /* 0x0000002900cb7308 */ /* 0x000ea20000002400 */
[----:B------:R-:W-:Y:S09]  /*1cc40*/  FMNMX.FTZ R74, R190, R74, !PT ;  /* 0x0000004abe4a7209 */ /* 0x000ff20007810000 */
[----:B------:R-:W-:Y:S01]  /*1cc50*/  MUFU.TANH R223, R60 ;  /* 0x0000003c00df7308 */ /* 0x000fe20000002400 */
[----:B-1----:R-:W-:Y:S09]  /*1cc60*/  FMNMX.FTZ R0, R57, R0, !PT ;  /* 0x0000000039007209 */ /* 0x002ff20007810000 */
[----:B------:R-:W1:Y:S01]  /*1cc70*/  MUFU.TANH R60, R114 ;  /* 0x00000072003c7308 */ /* 0x000e620000002400 */
[----:B--2---:R-:W-:Y:S04]  /*1cc80*/  FMNMX.FTZ R4, R203, R4, !PT ;  /* 0x00000004cb047209 */ /* 0x004fe80007810000 */
[----:B------:R-:W-:Y:S05]  /*1cc90*/  FMNMX.FTZ R4, R209, R4, !PT ;  /* 0x00000004d1047209 */ /* 0x000fea0007810000 */
[----:B------:R-:W-:Y:S01]  /*1cca0*/  MUFU.TANH R236, R104 ;  /* 0x0000006800ec7308 */ /* 0x000fe20000002400 */
[----:B------:R-:W-:Y:S09]  /*1ccb0*/  FMNMX.FTZ R4, R210, R4, !PT ;  /* 0x00000004d2047209 */ /* 0x000ff20007810000 */
[----:B------:R-:W2:Y:S01]  /*1ccc0*/  MUFU.TANH R104, R112 ;  /* 0x0000007000687308 */ /* 0x000ea20000002400 */
[----:B-1----:R-:W-:Y:S09]  /*1ccd0*/  FMNMX.FTZ R0, R60, R0, !PT ;  /* 0x000000003c007209 */ /* 0x002ff20007810000 */
[----:B------:R-:W1:Y:S10]  /*1cce0*/  MUFU.TANH R244, R58 ;  /* 0x0000003a00f47308 */ /* 0x000e740000002400 */
[----:B------:R1:W-:Y:S01]  /*1ccf0*/  MUFU.TANH R230, R88 ;  /* 0x0000005800e67308 */ /* 0x0003e20000002400 */
[----:B--2---:R-:W-:Y:S04]  /*1cd00*/  FMNMX.FTZ R74, R104, R74, !PT ;  /* 0x0000004a684a7209 */ /* 0x004fe80007810000 */
[----:B------:R-:W-:Y:S05]  /*1cd10*/  FMNMX.FTZ R74, R189, R74, !PT ;  /* 0x0000004abd4a7209 */ /* 0x000fea0007810000 */
[----:B------:R-:W2:Y:S01]  /*1cd20*/  MUFU.TANH R231, R115 ;  /* 0x0000007300e77308 */ /* 0x000ea20000002400 */
[----:B------:R-:W3:Y:S09]  /*1cd30*/  SHFL.BFLY PT, R6, R74, 0x2, 0x1f ;  /* 0x0c401f004a067f89 */ /* 0x000ef200000e0000 */
[----:B------:R-:W4:Y:S01]  /*1cd40*/  MUFU.TANH R202, R73 ;  /* 0x0000004900ca7308 */ /* 0x000f220000002400 */
[----:B-1----:R-:W-:Y:S05]  /*1cd50*/  IMAD.MOV.U32 R88, RZ, RZ, R244 ;  /* 0x000000ffff587224 */ /* 0x002fea00078e00f4 */
[----:B------:R-:W-:Y:S04]  /*1cd60*/  FMNMX.FTZ R5, R88, R5, !PT ;  /* 0x0000000558057209 */ /* 0x000fe80007810000 */
[----:B------:R-:W1:Y:S01]  /*1cd70*/  MUFU.TANH R56, R56 ;  /* 0x0000003800387308 */ /* 0x000e620000002400 */
[----:B--2---:R-:W-:Y:S02]  /*1cd80*/  FMNMX.FTZ R0, R231, R0, !PT ;  /* 0x00000000e7007209 */ /* 0x004fe40007810000 */
[----:B------:R-:W-:Y:S02]  /*1cd90*/  MOV R115, R119 ;  /* 0x0000007700737202 */ /* 0x000fe40000000f00 */
[----:B---3--:R-:W-:Y:S05]  /*1cda0*/  FMNMX.FTZ R74, R74, R6, !PT ;  /* 0x000000064a4a7209 */ /* 0x008fea0007810000 */
[----:B------:R-:W-:Y:S01]  /*1cdb0*/  MUFU.TANH R119, R106 ;  /* 0x0000006a00777308 */ /* 0x000fe20000002400 */
[----:B------:R-:W2:Y:S01]  /*1cdc0*/  SHFL.BFLY PT, R8, R74, 0x1, 0x1f ;  /* 0x0c201f004a087f89 */ /* 0x000ea200000e0000 */
[----:B----4-:R-:W-:Y:S08]  /*1cdd0*/  MOV R206, R202 ;  /* 0x000000ca00ce7202 */ /* 0x010ff00000000f00 */
[----:B------:R-:W3:Y:S01]  /*1cde0*/  MUFU.TANH R232, R59 ;  /* 0x0000003b00e87308 */ /* 0x000ee20000002400 */
[----:B------:R-:W4:Y:S01]  /*1cdf0*/  SHFL.BFLY PT, R73, R0, 0x2, 0x1f ;  /* 0x0c401f0000497f89 */ /* 0x000f2200000e0000 */
[----:B-1----:R-:W-:Y:S08]  /*1ce00*/  FMNMX.FTZ R4, R56, R4, !PT ;  /* 0x0000000438047209 */ /* 0x002ff00007810000 */
[----:B------:R-:W1:Y:S01]  /*1ce10*/  MUFU.TANH R229, R62 ;  /* 0x0000003e00e57308 */ /* 0x000e620000002400 */
[----:B--2---:R-:W-:Y:S09]  /*1ce20*/  FMNMX.FTZ R74, R74, R8, !PT ;  /* 0x000000084a4a7209 */ /* 0x004ff20007810000 */
[----:B------:R-:W2:Y:S01]  /*1ce30*/  MUFU.TANH R58, R63 ;  /* 0x0000003f003a7308 */ /* 0x000ea20000002400 */
[----:B---3--:R-:W-:Y:S02]  /*1ce40*/  FMNMX.FTZ R5, R232, R5, !PT ;  /* 0x00000005e8057209 */ /* 0x008fe40007810000 */
[----:B------:R-:W-:Y:S02]  /*1ce50*/  MOV R59, R197 ;  /* 0x000000c5003b7202 */ /* 0x000fe40000000f00 */
[----:B----4-:R-:W-:Y:S05]  /*1ce60*/  FMNMX.FTZ R73, R0, R73, !PT ;  /* 0x0000004900497209 */ /* 0x010fea0007810000 */
[----:B------:R-:W3:Y:S01]  /*1ce70*/  MUFU.TANH R234, R75 ;  /* 0x0000004b00ea7308 */ /* 0x000ee20000002400 */
[----:B------:R-:W-:Y:S01]  /*1ce80*/  FMNMX.FTZ R4, R59, R4, !PT ;  /* 0x000000043b047209 */ /* 0x000fe20007810000 */
[----:B------:R-:W4:Y:S01]  /*1ce90*/  SHFL.BFLY PT, R6, R73, 0x1, 0x1f ;  /* 0x0c201f0049067f89 */ /* 0x000f2200000e0000 */
[----:B-1----:R-:W-:Y:S02]  /*1cea0*/  FMNMX.FTZ R5, R229, R5, !PT ;  /* 0x00000005e5057209 */ /* 0x002fe40007810000 */
[----:B------:R-:W-:Y:S05]  /*1ceb0*/  MOV R62, R223 ;  /* 0x000000df003e7202 */ /* 0x000fea0000000f00 */
[----:B------:R1:W1:Y:S01]  /*1cec0*/  MUFU.TANH R251, R76 ;  /* 0x0000004c00fb7308 */ /* 0x0002620000002400 */
[----:B------:R-:W-:Y:S02]  /*1ced0*/  FMNMX.FTZ R4, R62, R4, !PT ;  /* 0x000000043e047209 */ /* 0x000fe40007810000 */
[----:B--2---:R-:W-:Y:S02]  /*1cee0*/  FMNMX.FTZ R5, R58, R5, !PT ;  /* 0x000000053a057209 */ /* 0x004fe40007810000 */
[----:B------:R-:W-:Y:S02]  /*1cef0*/  FMNMX.FTZ R4, R85, R4, !PT ;  /* 0x0000000455047209 */ /* 0x000fe40007810000 */
[----:B------:R-:W-:Y:S03]  /*1cf00*/  FMNMX.FTZ R5, R115, R5, !PT ;  /* 0x0000000573057209 */ /* 0x000fe60007810000 */
[----:B------:R2:W2:Y:S01]  /*1cf10*/  MUFU.TANH R36, R89 ;  /* 0x0000005900247308 */ /* 0x0004a20000002400 */
[----:B------:R-:W-:Y:S02]  /*1cf20*/  FMNMX.FTZ R4, R90, R4, !PT ;  /* 0x000000045a047209 */ /* 0x000fe40007810000 */
[----:B---3--:R-:W-:Y:S02]  /*1cf30*/  FMNMX.FTZ R5, R234, R5, !PT ;  /* 0x00000005ea057209 */ /* 0x008fe40007810000 */
[----:B------:R-:W-:Y:S02]  /*1cf40*/  FMNMX.FTZ R4, R206, R4, !PT ;  /* 0x00000004ce047209 */ /* 0x000fe40007810000 */
[----:B----4-:R-:W-:Y:S03]  /*1cf50*/  FMNMX.FTZ R73, R73, R6, !PT ;  /* 0x0000000649497209 */ /* 0x010fe60007810000 */
[----:B------:R-:W3:Y:S01]  /*1cf60*/  MUFU.TANH R221, R78 ;  /* 0x0000004e00dd7308 */ /* 0x000ee20000002400 */
[----:B-1----:R-:W-:Y:S01]  /*1cf70*/  FMUL.FTZ R76, R110, c[0x0][0x320] ;  /* 0x0000c8006e4c7a20 */ /* 0x002fe20000410000 */
[----:B------:R-:W-:Y:S08]  /*1cf80*/  MOV R110, R57 ;  /* 0x00000039006e7202 */ /* 0x000ff00000000f00 */
[----:B------:R-:W1:Y:S01]  /*1cf90*/  MUFU.TANH R245, R77 ;  /* 0x0000004d00f57308 */ /* 0x000e620000002400 */
[----:B--2---:R-:W-:Y:S01]  /*1cfa0*/  MOV R89, R251 ;  /* 0x000000fb00597202 */ /* 0x004fe20000000f00 */
[----:B------:R-:W-:Y:S03]  /*1cfb0*/  IMAD.MOV.U32 R103, RZ, RZ, R36 ;  /* 0x000000ffff677224 */ /* 0x000fe600078e0024 */
[----:B------:R-:W-:Y:S05]  /*1cfc0*/  FMNMX.FTZ R4, R89, R4, !PT ;  /* 0x0000000459047209 */ /* 0x000fea0007810000 */
[----:B------:R-:W2:Y:S01]  /*1cfd0*/  MUFU.TANH R37, R92 ;  /* 0x0000005c00257308 */ /* 0x000ea20000002400 */
[----:B---3--:R-:W-:Y:S01]  /*1cfe0*/  FMNMX.FTZ R0, R221, R5, !PT ;  /* 0x00000005dd007209 */ /* 0x008fe20007810000 */
[----:B------:R-:W-:Y:S03]  /*1cff0*/  FMUL.FTZ R78, R73, c[0x0][0x2d0] ;  /* 0x0000b400494e7a20 */ /* 0x000fe60000410000 */
[----:B------:R-:W-:Y:S05]  /*1d000*/  FMNMX.FTZ R0, R47, R0, !PT ;  /* 0x000000002f007209 */ /* 0x000fea0007810000 */
[----:B------:R3:W4:Y:S01]  /*1d010*/  MUFU.TANH R41, R105 ;  /* 0x0000006900297308 */ /* 0x0007220000002400 */
[----:B------:R-:W-:Y:S01]  /*1d020*/  FMNMX.FTZ R5, R100, R0, !PT ;  /* 0x0000000064057209 */ /* 0x000fe20007810000 */
[----:B------:R-:W-:Y:S01]  /*1d030*/  FMUL.FTZ R0, R111, c[0x0][0x320] ;  /* 0x0000c8006f007a20 */ /* 0x000fe20000410000 */
[----:B-1----:R-:W-:Y:S02]  /*1d040*/  MOV R86, R245 ;  /* 0x000000f500567202 */ /* 0x002fe40000000f00 */
[----:B------:R-:W-:Y:S02]  /*1d050*/  MOV R111, R58 ;  /* 0x0000003a006f7202 */ /* 0x000fe40000000f00 */
[----:B------:R-:W-:Y:S03]  /*1d060*/  FMNMX.FTZ R4, R86, R4, !PT ;  /* 0x0000000456047209 */ /* 0x000fe60007810000 */
[----:B------:R-:W1:Y:S01]  /*1d070*/  MUFU.TANH R42, R108 ;  /* 0x0000006c002a7308 */ /* 0x000e620000002400 */
[----:B------:R-:W-:Y:S02]  /*1d080*/  FMNMX.FTZ R4, R230, R4, !PT ;  /* 0x00000004e6047209 */ /* 0x000fe40007810000 */
[----:B--2---:R-:W-:Y:S02]  /*1d090*/  MOV R102, R37 ;  /* 0x0000002500667202 */ /* 0x004fe40000000f00 */
[----:B------:R-:W-:Y:S05]  /*1d0a0*/  FMNMX.FTZ R4, R103, R4, !PT ;  /* 0x0000000467047209 */ /* 0x000fea0007810000 */
[----:B------:R2:W-:Y:S01]  /*1d0b0*/  MUFU.TANH R75, R0 ;  /* 0x00000000004b7308 */ /* 0x0005e20000002400 */
[----:B------:R-:W-:Y:S01]  /*1d0c0*/  FMNMX.FTZ R4, R102, R4, !PT ;  /* 0x0000000466047209 */ /* 0x000fe20007810000 */
[----:B---3--:R-:W-:Y:S03]  /*1d0d0*/  FMUL.FTZ R105, R74, c[0x0][0x2d0] ;  /* 0x0000b4004a697a20 */ /* 0x008fe60000410000 */
[----:B------:R-:W-:Y:S01]  /*1d0e0*/  FMNMX.FTZ R4, R101, R4, !PT ;  /* 0x0000000465047209 */ /* 0x000fe20007810000 */
[----:B------:R-:W-:Y:S03]  /*1d0f0*/  FFMA.FTZ R104, R104, c[0x0][0x2d0], -R105 ;  /* 0x0000b40068687a23 */ /* 0x000fe60000010869 */
[----:B------:R-:W-:Y:S01]  /*1d100*/  FMNMX.FTZ R4, R236, R4, !PT ;  /* 0x00000004ec047209 */ /* 0x000fe20007810000 */
[----:B------:R-:W3:Y:S03]  /*1d110*/  MUFU.TANH R114, R109 ;  /* 0x0000006d00727308 */ /* 0x000ee60000002400 */
[----:B----4-:R-:W-:Y:S04]  /*1d120*/  FMNMX.FTZ R4, R41, R4, !PT ;  /* 0x0000000429047209 */ /* 0x010fe80007810000 */
[----:B-1----:R-:W-:Y:S03]  /*1d130*/  FMNMX.FTZ R4, R42, R4, !PT ;  /* 0x000000042a047209 */ /* 0x002fe60007810000 */
[----:B------:R-:W1:Y:S01]  /*1d140*/  MUFU.TANH R243, R91 ;  /* 0x0000005b00f37308 */ /* 0x000e620000002400 */
[----:B--2---:R-:W-:Y:S04]  /*1d150*/  FADD.FTZ R0, -R74, R2 ;  /* 0x000000024a007221 */ /* 0x004fe80000010100 */
[----:B------:R-:W-:Y:S05]  /*1d160*/  FMUL.FTZ R2, R0, c[0x0][0x2d0] ;  /* 0x0000b40000027a20 */ /* 0x000fea0000410000 */
[----:B------:R-:W2:Y:S01]  /*1d170*/  MUFU.TANH R109, R94 ;  /* 0x0000005e006d7308 */ /* 0x000ea20000002400 */
[----:B---3--:R-:W-:Y:S05]  /*1d180*/  FMNMX.FTZ R4, R114, R4, !PT ;  /* 0x0000000472047209 */ /* 0x008fea0007810000 */
[----:B------:R-:W3:Y:S04]  /*1d190*/  SHFL.BFLY PT, R7, R4, 0x2, 0x1f ;  /* 0x0c401f0004077f89 */ /* 0x000ee800000e0000 */
[----:B------:R4:W-:Y:S01]  /*1d1a0*/  MUFU.EX2 R70, R2 ;  /* 0x0000000200467308 */ /* 0x0009e20000000800 */
[----:B-1----:R-:W-:Y:S04]  /*1d1b0*/  MOV R108, R243 ;  /* 0x000000f3006c7202 */ /* 0x002fe80000000f00 */
[----:B------:R-:W-:Y:S05]  /*1d1c0*/  FMNMX.FTZ R5, R108, R5, !PT ;  /* 0x000000056c057209 */ /* 0x000fea0007810000 */
[----:B------:R-:W1:Y:S01]  /*1d1d0*/  MUFU.TANH R188, R95 ;  /* 0x0000005f00bc7308 */ /* 0x000e620000002400 */
[----:B--2---:R-:W-:Y:S09]  /*1d1e0*/  FMNMX.FTZ R5, R109, R5, !PT ;  /* 0x000000056d057209 */ /* 0x004ff20007810000 */
[----:B------:R-:W2:Y:S01]  /*1d1f0*/  MUFU.TANH R237, R107 ;  /* 0x0000006b00ed7308 */ /* 0x000ea20000002400 */
[----:B---3--:R-:W-:Y:S01]  /*1d200*/  FMNMX.FTZ R4, R4, R7, !PT ;  /* 0x0000000704047209 */ /* 0x008fe20007810000 */
[----:B----4-:R-:W-:Y:S02]  /*1d210*/  FADD.FTZ R2, -R73, R3 ;  /* 0x0000000349027221 */ /* 0x010fe40000010100 */
[--C-:B------:R-:W-:Y:S02]  /*1d220*/  FFMA.FTZ R7, R35, c[0x0][0x2d0], -R78.reuse ;  /* 0x0000b40023077a23 */ /* 0x100fe4000001084e */
[----:B------:R-:W3:Y:S01]  /*1d230*/  SHFL.BFLY PT, R72, R4, 0x1, 0x1f ;  /* 0x0c201f0004487f89 */ /* 0x000ee200000e0000 */
[----:B------:R-:W-:Y:S03]  /*1d240*/  FMUL.FTZ R2, R2, c[0x0][0x2d0] ;  /* 0x0000b40002027a20 */ /* 0x000fe60000410000 */
[----:B------:R-:W-:Y:S01]  /*1d250*/  MUFU.EX2 R106, R7 ;  /* 0x00000007006a7308 */ /* 0x000fe20000000800 */
[----:B-1----:R-:W-:Y:S04]  /*1d260*/  FMNMX.FTZ R5, R188, R5, !PT ;  /* 0x00000005bc057209 */ /* 0x002fe80007810000 */
[----:B------:R-:W-:Y:S05]  /*1d270*/  FMNMX.FTZ R5, R119, R5, !PT ;  /* 0x0000000577057209 */ /* 0x000fea0007810000 */
[----:B------:R1:W4:Y:S01]  /*1d280*/  MUFU.EX2 R69, R2 ;  /* 0x0000000200457308 */ /* 0x0003220000000800 */
[----:B--2---:R-:W-:Y:S01]  /*1d290*/  FMNMX.FTZ R0, R237, R5, !PT ;  /* 0x00000005ed007209 */ /* 0x004fe20007810000 */
[----:B------:R-:W-:Y:S08]  /*1d2a0*/  FFMA.FTZ R5, R23, c[0x0][0x2d0], -R78 ;  /* 0x0000b40017057a23 */ /* 0x000ff0000001084e */
[----:B------:R-:W2:Y:S01]  /*1d2b0*/  MUFU.TANH R76, R76 ;  /* 0x0000004c004c7308 */ /* 0x000ea20000002400 */
[----:B---3--:R-:W-:Y:S01]  /*1d2c0*/  FMNMX.FTZ R72, R4, R72, !PT ;  /* 0x0000004804487209 */ /* 0x008fe20007810000 */
[----:B------:R-:W-:Y:S04]  /*1d2d0*/  FFMA.FTZ R4, R184, c[0x0][0x2d0], -R105 ;  /* 0x0000b400b8047a23 */ /* 0x000fe80000010869 */
[C---:B------:R-:W-:Y:S04]  /*1d2e0*/  FMUL.FTZ R107, R72.reuse, c[0x0][0x2d0] ;  /* 0x0000b400486b7a20 */ /* 0x040fe80000410000 */
[----:B------:R3:W-:Y:S01]  /*1d2f0*/  MUFU.EX2 R245, R4 ;  /* 0x0000000400f57308 */ /* 0x0007e20000000800 */
[----:B-1----:R-:W-:Y:S02]  /*1d300*/  FADD.FTZ R2, -R72, R116 ;  /* 0x0000007448027221 */ /* 0x002fe40000010100 */
[----:B----4-:R-:W-:Y:S02]  /*1d310*/  FMUL.FTZ R35, R69, R151 ;  /* 0x0000009745237220 */ /* 0x010fe40000410000 */
[----:B------:R-:W-:Y:S05]  /*1d320*/  FMUL.FTZ R2, R2, c[0x0][0x2d0] ;  /* 0x0000b40002027a20 */ /* 0x000fea0000410000 */
[----:B------:R1:W-:Y:S01]  /*1d330*/  MUFU.EX2 R96, R5 ;  /* 0x0000000500607308 */ /* 0x0003e20000000800 */
[----:B------:R-:W-:Y:S01]  /*1d340*/  IMAD.MOV.U32 R151, RZ, RZ, R43 ;  /* 0x000000ffff977224 */ /* 0x000fe200078e002b */
[----:B--2---:R-:W-:Y:S04]  /*1d350*/  FMNMX.FTZ R0, R76, R0, !PT ;  /* 0x000000004c007209 */ /* 0x004fe80007810000 */
[----:B------:R-:W-:Y:S04]  /*1d360*/  FMNMX.FTZ R0, R75, R0, !PT ;  /* 0x000000004b007209 */ /* 0x000fe80007810000 */
[----:B------:R2:W4:Y:S01]  /*1d370*/  MUFU.EX2 R68, R2 ;  /* 0x0000000200447308 */ /* 0x0005220000000800 */
[----:B------:R-:W4:Y:S01]  /*1d380*/  SHFL.BFLY PT, R3, R0, 0x2, 0x1f ;  /* 0x0c401f0000037f89 */ /* 0x000f2200000e0000 */
[--C-:B---3--:R-:W-:Y:S08]  /*1d390*/  FFMA.FTZ R4, R20, c[0x0][0x2d0], -R105.reuse ;  /* 0x0000b40014047a23 */ /* 0x108ff00000010869 */
[----:B------:R-:W-:Y:S01]  /*1d3a0*/  MUFU.EX2 R91, R4 ;  /* 0x00000004005b7308 */ /* 0x000fe20000000800 */
[----:B-1----:R-:W-:Y:S01]  /*1d3b0*/  @P0 MOV R5, R53 ;  /* 0x0000003500050202 */ /* 0x002fe20000000f00 */
[--C-:B--2---:R-:W-:Y:S01]  /*1d3c0*/  FFMA.FTZ R2, R118, c[0x0][0x2d0], -R105.reuse ;  /* 0x0000b40076027a23 */ /* 0x104fe20000010869 */
[----:B------:R-:W-:Y:S01]  /*1d3d0*/  MOV R118, R220 ;  /* 0x000000dc00767202 */ /* 0x000fe20000000f00 */
[----:B----4-:R-:W-:Y:S01]  /*1d3e0*/  FMUL.FTZ R57, R68, R173 ;  /* 0x000000ad44397220 */ /* 0x010fe20000410000 */
[----:B------:R-:W-:Y:S05]  /*1d3f0*/  FMNMX.FTZ R0, R0, R3, !PT ;  /* 0x0000000300007209 */ /* 0x000fea0007810000 */
[----:B------:R1:W2:Y:S01]  /*1d400*/  MUFU.EX2 R246, R2 ;  /* 0x0000000200f67308 */ /* 0x0002a20000000800 */
[--C-:B------:R-:W-:Y:S02]  /*1d410*/  FFMA.FTZ R3, R17, c[0x0][0x2d0], -R105.reuse ;  /* 0x0000b40011037a23 */ /* 0x100fe40000010869 */
[----:B------:R-:W-:Y:S01]  /*1d420*/  FMUL.FTZ R17, R70, R133 ;  /* 0x0000008546117220 */ /* 0x000fe20000410000 */
[----:B------:R-:W-:Y:S01]  /*1d430*/  MOV R133, R45 ;  /* 0x0000002d00857202 */ /* 0x000fe20000000f00 */
[----:B------:R-:W-:Y:S05]  /*1d440*/  FMUL.FTZ R45, R68, R161 ;  /* 0x000000a1442d7220 */ /* 0x000fea0000410000 */
[----:B------:R3:W-:Y:S01]  /*1d450*/  MUFU.EX2 R112, R3 ;  /* 0x0000000300707308 */ /* 0x0007e20000000800 */
[----:B-1----:R-:W-:Y:S01]  /*1d460*/  FFMA.FTZ R2, R16, c[0x0][0x2d0], -R105 ;  /* 0x0000b40010027a23 */ /* 0x002fe20000010869 */
[----:B--2---:R-:W-:Y:S01]  /*1d470*/  F2FP.PACK_AB R80, R246, R245 ;  /* 0x000000f5f650723e */ /* 0x004fe200000000ff */
[----:B------:R-:W-:Y:S01]  /*1d480*/  FMUL.FTZ R16, R70, R132 ;  /* 0x0000008446107220 */ /* 0x000fe20000410000 */
[----:B------:R-:W-:Y:S06]  /*1d490*/  MOV R132, R250 ;  /* 0x000000fa00847202 */ /* 0x000fec0000000f00 */
[----:B------:R1:W2:Y:S01]  /*1d4a0*/  MUFU.EX2 R251, R2 ;  /* 0x0000000200fb7308 */ /* 0x0002a20000000800 */
[--C-:B---3--:R-:W-:Y:S01]  /*1d4b0*/  FFMA.FTZ R3, R186, c[0x0][0x2d0], -R78.reuse ;  /* 0x0000b400ba037a23 */ /* 0x108fe2000001084e */
[----:B------:R-:W-:Y:S08]  /*1d4c0*/  MOV R186, R247 ;  /* 0x000000f700ba7202 */ /* 0x000ff00000000f00 */
[----:B------:R3:W-:Y:S01]  /*1d4d0*/  MUFU.EX2 R243, R3 ;  /* 0x0000000300f37308 */ /* 0x0007e20000000800 */
[----:B-1----:R-:W1:Y:S01]  /*1d4e0*/  SHFL.BFLY PT, R2, R0, 0x1, 0x1f ;  /* 0x0c201f0000027f89 */ /* 0x002e6200000e0000 */
[----:B--2---:R-:W-:Y:S01]  /*1d4f0*/  F2FP.PACK_AB R82, R112, R251 ;  /* 0x000000fb7052723e */ /* 0x004fe200000000ff */
[--C-:B---3--:R-:W-:Y:S01]  /*1d500*/  FFMA.FTZ R3, R185, c[0x0][0x2d0], -R78.reuse ;  /* 0x0000b400b9037a23 */ /* 0x108fe2000001084e */
[----:B------:R-:W-:Y:S01]  /*1d510*/  MOV R185, R60 ;  /* 0x0000003c00b97202 */ /* 0x000fe20000000f00 */
[----:B------:R-:W-:Y:S05]  /*1d520*/  FMUL.FTZ R60, R68, R176 ;  /* 0x000000b0443c7220 */ /* 0x000fea0000410000 */
[----:B------:R2:W3:Y:S01]  /*1d530*/  MUFU.EX2 R244, R3 ;  /* 0x0000000300f47308 */ /* 0x0004e20000000800 */
[----:B-1----:R-:W-:Y:S01]  /*1d540*/  FMNMX.FTZ R71, R0, R2, !PT ;  /* 0x0000000200477209 */ /* 0x002fe20007810000 */
[----:B------:R-:W-:Y:S02]  /*1d550*/  FFMA.FTZ R2, R196, c[0x0][0x2d0], -R107 ;  /* 0x0000b400c4027a23 */ /* 0x000fe4000001086b */
[--C-:B------:R-:W-:Y:S06]  /*1d560*/  FFMA.FTZ R0, R19, c[0x0][0x2d0], -R78.reuse ;  /* 0x0000b40013007a23 */ /* 0x100fec000001084e */
[----:B------:R1:W-:Y:S01]  /*1d570*/  MUFU.EX2 R219, R2 ;  /* 0x0000000200db7308 */ /* 0x0003e20000000800 */
[----:B------:R-:W-:Y:S02]  /*1d580*/  FMUL.FTZ R77, R71, c[0x0][0x2d0] ;  /* 0x0000b400474d7a20 */ /* 0x000fe40000410000 */
[----:B------:R-:W-:Y:S01]  /*1d590*/  FMUL.FTZ R19, R69, R135 ;  /* 0x0000008745137220 */ /* 0x000fe20000410000 */
[----:B------:R-:W-:Y:S01]  /*1d5a0*/  MOV R135, R88 ;  /* 0x0000005800877202 */ /* 0x000fe20000000f00 */
[----:B------:R-:W-:Y:S02]  /*1d5b0*/  FFMA.FTZ R75, R75, c[0x0][0x2d0], -R77 ;  /* 0x0000b4004b4b7a23 */ /* 0x000fe4000001084d */
[--C-:B--2---:R-:W-:Y:S03]  /*1d5c0*/  FFMA.FTZ R3, R18, c[0x0][0x2d0], -R78.reuse ;  /* 0x0000b40012037a23 */ /* 0x104fe6000001084e */
[----:B------:R2:W-:Y:S01]  /*1d5d0*/  MUFU.EX2 R184, R0 ;  /* 0x0000000000b87308 */ /* 0x0005e20000000800 */
[----:B---3--:R-:W-:Y:S01]  /*1d5e0*/  F2FP.PACK_AB R81, R244, R243 ;  /* 0x000000f3f451723e */ /* 0x008fe200000000ff */
[----:B------:R-:W-:Y:S01]  /*1d5f0*/  FMUL.FTZ R18, R69, R134 ;  /* 0x0000008645127220 */ /* 0x000fe20000410000 */
[----:B------:R-:W-:Y:S01]  /*1d600*/  MOV R134, R44 ;  /* 0x0000002c00867202 */ /* 0x000fe20000000f00 */
[C---:B------:R-:W-:Y:S06]  /*1d610*/  FMUL.FTZ R44, R68.reuse, R160 ;  /* 0x000000a0442c7220 */ /* 0x040fec0000410000 */
[----:B------:R3:W4:Y:S01]  /*1d620*/  MUFU.EX2 R63, R3 ;  /* 0x00000003003f7308 */ /* 0x0007220000000800 */
[----:B-1----:R-:W-:Y:S01]  /*1d630*/  FFMA.FTZ R2, R187, c[0x0][0x2d0], -R107 ;  /* 0x0000b400bb027a23 */ /* 0x002fe2000001086b */
[----:B------:R-:W-:Y:S01]  /*1d640*/  MOV R187, R41 ;  /* 0x0000002900bb7202 */ /* 0x000fe20000000f00 */
[----:B------:R-:W-:Y:S07]  /*1d650*/  FMUL.FTZ R41, R68, R157 ;  /* 0x0000009d44297220 */ /* 0x000fee0000410000 */
[----:B------:R1:W1:Y:S01]  /*1d660*/  MUFU.EX2 R223, R2 ;  /* 0x0000000200df7308 */ /* 0x0002620000000800 */
[----:B--2---:R-:W-:Y:S01]  /*1d670*/  FADD.FTZ R0, -R71, R117 ;  /* 0x0000007547007221 */ /* 0x004fe20000010100 */
[----:B------:R-:W-:Y:S03]  /*1d680*/  MOV R117, R221 ;  /* 0x000000dd00757202 */ /* 0x000fe60000000f00 */
[----:B------:R-:W-:Y:S05]  /*1d690*/  FMUL.FTZ R0, R0, c[0x0][0x2d0] ;  /* 0x0000b40000007a20 */ /* 0x000fea0000410000 */
[----:B------:R-:W-:Y:S01]  /*1d6a0*/  MUFU.EX2 R75, R75 ;  /* 0x0000004b004b7308 */ /* 0x000fe20000000800 */
[----:B---3--:R-:W-:Y:S01]  /*1d6b0*/  FFMA.FTZ R3, R21, c[0x0][0x2d0], -R105 ;  /* 0x0000b40015037a23 */ /* 0x008fe20000010869 */
[----:B----4-:R-:W-:Y:S08]  /*1d6c0*/  F2FP.PACK_AB R83, R184, R63 ;  /* 0x0000003fb853723e */ /* 0x010ff000000000ff */
[----:B------:R2:W-:Y:S01]  /*1d6d0*/  MUFU.EX2 R93, R3 ;  /* 0x00000003005d7308 */ /* 0x0005e20000000800 */
[--C-:B-1----:R-:W-:Y:S01]  /*1d6e0*/  FFMA.FTZ R2, R12, c[0x0][0x2d0], -R107.reuse ;  /* 0x0000b4000c027a23 */ /* 0x102fe2000001086b */
[----:B------:R-:W-:Y:S01]  /*1d6f0*/  F2FP.PACK_AB R64, R223, R219 ;  /* 0x000000dbdf40723e */ /* 0x000fe200000000ff */
[----:B------:R-:W-:Y:S01]  /*1d700*/  FMUL.FTZ R12, R68, R128 ;  /* 0x00000080440c7220 */ /* 0x000fe20000410000 */
[----:B------:R-:W-:Y:S06]  /*1d710*/  MOV R128, R91 ;  /* 0x0000005b00807202 */ /* 0x000fec0000000f00 */
[----:B------:R1:W-:Y:S10]  /*1d720*/  MUFU.EX2 R84, R2 ;  /* 0x0000000200547308 */ /* 0x0003f40000000800 */
[----:B------:R-:W3:Y:S01]  /*1d730*/  MUFU.EX2 R0, R0 ;  /* 0x0000000000007308 */ /* 0x000ee20000000800 */
[----:B--2---:R-:W-:Y:S09]  /*1d740*/  FFMA.FTZ R3, R22, c[0x0][0x2d0], -R78 ;  /* 0x0000b40016037a23 */ /* 0x004ff2000001084e */
[----:B------:R-:W-:Y:S01]  /*1d750*/  MUFU.EX2 R92, R3 ;  /* 0x00000003005c7308 */ /* 0x000fe20000000800 */
[----:B-1----:R-:W-:Y:S02]  /*1d760*/  FFMA.FTZ R2, R13, c[0x0][0x2d0], -R107 ;  /* 0x0000b4000d027a23 */ /* 0x002fe4000001086b */
[----:B------:R-:W-:Y:S01]  /*1d770*/  FMUL.FTZ R13, R68, R129 ;  /* 0x00000081440d7220 */ /* 0x000fe20000410000 */
[----:B------:R-:W-:Y:S06]  /*1d780*/  MOV R129, R47 ;  /* 0x0000002f00817202 */ /* 0x000fec0000000f00 */
[----:B------:R1:W-:Y:S01]  /*1d790*/  MUFU.EX2 R36, R2 ;  /* 0x0000000200247308 */ /* 0x0003e20000000800 */
[C---:B---3--:R-:W-:Y:S02]  /*1d7a0*/  FMUL.FTZ R47, R0.reuse, R163 ;  /* 0x000000a3002f7220 */ /* 0x048fe40000410000 */
[C---:B------:R-:W-:Y:S02]  /*1d7b0*/  FMUL.FTZ R43, R0.reuse, R159 ;  /* 0x0000009f002b7220 */ /* 0x040fe40000410000 */
[----:B------:R-:W-:Y:S02]  /*1d7c0*/  FMUL.FTZ R58, R0, R174 ;  /* 0x000000ae003a7220 */ /* 0x000fe40000410000 */
[--C-:B-1----:R-:W-:Y:S04]  /*1d7d0*/  FFMA.FTZ R2, R195, c[0x0][0x2d0], -R77.reuse ;  /* 0x0000b400c3027a23 */ /* 0x102fe8000001084d */
        /* <DEDUP_REMOVED lines=10> */
[C---:B------:R-:W-:Y:S06]  /*1d880*/  FMUL.FTZ R15, R0.reuse, R131 ;  /* 0x00000083000f7220 */ /* 0x040fec0000410000 */
[----:B------:R1:W2:Y:S01]  /*1d890*/  MUFU.EX2 R202, R2 ;  /* 0x0000000200ca7308 */ /* 0x0002a20000000800 */
[----:B------:R-:W-:Y:S02]  /*1d8a0*/  IMAD.MOV.U32 R131, RZ, RZ, R63 ;  /* 0x000000ffff837224 */ /* 0x000fe400078e003f */
[----:B------:R-:W-:Y:S02]  /*1d8b0*/  FMUL.FTZ R63, R0, R179 ;  /* 0x000000b3003f7220 */ /* 0x000fe40000410000 */
[--C-:B-1----:R-:W-:Y:S01]  /*1d8c0*/  FFMA.FTZ R2, R32, c[0x0][0x2d0], -R105.reuse ;  /* 0x0000b40020027a23 */ /* 0x102fe20000010869 */
[----:B--2---:R-:W-:Y:S04]  /*1d8d0*/  F2FP.PACK_AB R67, R202, R199 ;  /* 0x000000c7ca43723e */ /* 0x004fe800000000ff */
[----:B------:R1:W-:Y:S02]  /*1d8e0*/  MUFU.EX2 R97, R2 ;  /* 0x0000000200617308 */ /* 0x0003e40000000800 */
[----:B-1----:R-:W-:Y:S08]  /*1d8f0*/  FFMA.FTZ R2, R33, c[0x0][0x2d0], -R105 ;  /* 0x0000b40021027a23 */ /* 0x002ff00000010869 */
[----:B------:R1:W2:Y:S02]  /*1d900*/  MUFU.EX2 R99, R2 ;  /* 0x0000000200637308 */ /* 0x0002a40000000800 */
[----:B-1----:R-:W-:Y:S05]  /*1d910*/  @P0 SHF.R.S32.HI R2, RZ, 0x1f, R242 ;  /* 0x0000001fff020819 */ /* 0x002fea00000114f2 */
[----:B------:R-:W-:Y:S02]  /*1d920*/  @P0 IMAD R4, R2, c[0x0][0x1e0], RZ ;  /* 0x0000780002040a24 */ /* 0x000fe400078e02ff */
[C---:B------:R-:W-:Y:S04]  /*1d930*/  @P0 IMAD.WIDE.U32 R2, R242.reuse, c[0x0][0x1e0], RZ ;  /* 0x00007800f2020a25 */ /* 0x040fe800078e00ff */
[----:B------:R-:W-:Y:S01]  /*1d940*/  @P0 IMAD R6, R242, c[0x0][0x1e4], R4 ;  /* 0x00007900f2060a24 */ /* 0x000fe200078e0204 */
[----:B------:R-:W-:Y:S04]  /*1d950*/  @P0 MOV R4, R38 ;  /* 0x0000002600040202 */ /* 0x000fe80000000f00 */
[----:B------:R-:W-:Y:S01]  /*1d960*/  @P0 IADD3 R3, R3, R6, RZ ;  /* 0x0000000603030210 */ /* 0x000fe20007ffe0ff */
[----:B------:R-:W-:Y:S04]  /*1d970*/  @P0 IMAD.WIDE.U32 R4, R2, 0x70, R4 ;  /* 0x0000007002040825 */ /* 0x000fe800078e0004 */
[----:B------:R-:W-:Y:S01]  /*1d980*/  @P0 IMAD R3, R3, 0x70, RZ ;  /* 0x0000007003030824 */ /* 0x000fe200078e02ff */
[----:B------:R-:W-:Y:S01]  /*1d990*/  @P0 LEA R2, P1, R4, c[0x0][0x1c8], 0x1 ;  /* 0x0000720004020a11 */ /* 0x000fe200078208ff */
[----:B------:R-:W-:Y:S02]  /*1d9a0*/  FFMA.FTZ R6, R34, c[0x0][0x2d0], -R78 ;  /* 0x0000b40022067a23 */ /* 0x000fe4000001084e */
[----:B------:R-:W-:Y:S01]  /*1d9b0*/  FMUL.FTZ R34, R69, R150 ;  /* 0x0000009645227220 */ /* 0x000fe20000410000 */
[----:B------:R-:W-:Y:S01]  /*1d9c0*/  @P0 IADD3 R3, R5, R3, RZ ;  /* 0x0000000305030210 */ /* 0x000fe20007ffe0ff */
[----:B------:R1:W-:Y:S01]  /*1d9d0*/  MUFU.EX2 R95, R6 ;  /* 0x00000006005f7308 */ /* 0x0003e20000000800 */
[----:B------:R-:W-:Y:S01]  /*1d9e0*/  MOV R150, R46 ;  /* 0x0000002e00967202 */ /* 0x000fe20000000f00 */
[----:B------:R-:W-:Y:S01]  /*1d9f0*/  FMUL.FTZ R46, R0, R162 ;  /* 0x000000a2002e7220 */ /* 0x000fe20000410000 */
[----:B------:R-:W-:Y:S01]  /*1da00*/  @P0 LEA.HI.X R3, R4, c[0x0][0x1cc], R3, 0x1, P1 ;  /* 0x0000730004030a11 */ /* 0x000fe200008f0c03 */
[--C-:B------:R-:W-:Y:S02]  /*1da10*/  FFMA.FTZ R4, R24, c[0x0][0x2d0], -R107.reuse ;  /* 0x0000b40018047a23 */ /* 0x100fe4000001086b */
[----:B------:R-:W-:Y:S01]  /*1da20*/  FMUL.FTZ R24, R68, R140 ;  /* 0x0000008c44187220 */ /* 0x000fe20000410000 */
[----:B------:R-:W-:Y:S01]  /*1da30*/  MOV R140, R106 ;  /* 0x0000006a008c7202 */ /* 0x000fe20000000f00 */
[----:B------:R3:W-:Y:S01]  /*1da40*/  @P0 LDGSTS.E.BYPASS.LTC128B.128 [R241+0x3900], [R2.64], !P4 ;  /* 0x0390000002f10fae */ /* 0x0007e2000e101d48 */
[----:B------:R-:W-:Y:S01]  /*1da50*/  MOV R106, R42 ;  /* 0x0000002a006a7202 */ /* 0x000fe20000000f00 */
[----:B------:R4:W2:Y:S01]  /*1da60*/  MUFU.EX2 R33, R4 ;  /* 0x0000000400217308 */ /* 0x0008a20000000800 */
[----:B------:R-:W-:Y:S03]  /*1da70*/  FMUL.FTZ R42, R0, R158 ;  /* 0x0000009e002a7220 */ /* 0x000fe60000410000 */
[--C-:B------:R-:W-:Y:S06]  /*1da80*/  FFMA.FTZ R106, R106, c[0x0][0x2d0], -R107.reuse ;  /* 0x0000b4006a6a7a23 */ /* 0x100fec000001086b */
[----:B------:R-:W-:Y:S01]  /*1da90*/  MUFU.EX2 R106, R106 ;  /* 0x0000006a006a7308 */ /* 0x000fe20000000800 */
[----:B-1----:R-:W-:Y:S04]  /*1daa0*/  @P0 IADD3 R6, P3, R2, UR4, RZ ;  /* 0x0000000402060c10 */ /* 0x002fe8000ff7e0ff */
[----:B------:R-:W-:Y:S02]  /*1dab0*/  @P0 IADD3.X R7, R3, UR5, RZ, P3, !PT ;  /* 0x0000000503070c10 */ /* 0x000fe40009ffe4ff */
[----:B------:R-:W-:Y:S03]  /*1dac0*/  @P0 IADD3 R10, P2, R6, UR4, RZ ;  /* 0x00000004060a0c10 */ /* 0x000fe6000ff5e0ff */
[----:B------:R1:W-:Y:S01]  /*1dad0*/  @P0 LDGSTS.E.BYPASS.LTC128B.128 [R241+0x4100], [R6.64], !P4 ;  /* 0x0410000006f10fae */ /* 0x0003e2000e101d48 */
[----:B------:R-:W-:Y:S01]  /*1dae0*/  @P0 IADD3.X R11, R7, UR5, RZ, P2, !PT ;  /* 0x00000005070b0c10 */ /* 0x000fe200097fe4ff */
[--C-:B---3--:R-:W-:Y:S01]  /*1daf0*/  FFMA.FTZ R2, R25, c[0x0][0x2d0], -R107.reuse ;  /* 0x0000b40019027a23 */ /* 0x108fe2000001086b */
[----:B------:R-:W-:Y:S01]  /*1db00*/  @P0 IADD3 R8, P1, R10, UR4, RZ ;  /* 0x000000040a080c10 */ /* 0x000fe2000ff3e0ff */
[----:B------:R-:W-:Y:S01]  /*1db10*/  FMUL.FTZ R25, R68, R141 ;  /* 0x0000008d44197220 */ /* 0x000fe20000410000 */
[----:B--2---:R-:W-:Y:S01]  /*1db20*/  MOV R141, R99 ;  /* 0x00000063008d7202 */ /* 0x004fe20000000f00 */
[----:B------:R2:W3:Y:S01]  /*1db30*/  MUFU.EX2 R94, R2 ;  /* 0x00000002005e7308 */ /* 0x0004e20000000800 */
[----:B------:R-:W-:Y:S01]  /*1db40*/  @P0 IADD3.X R9, R11, UR5, RZ, P1, !PT ;  /* 0x000000050b090c10 */ /* 0x000fe20008ffe4ff */
[----:B------:R3:W-:Y:S01]  /*1db50*/  @P0 LDGSTS.E.BYPASS.LTC128B.128 [R241+0x4900], [R10.64], !P4 ;  /* 0x049000000af10fae */ /* 0x0007e2000e101d48 */
[----:B----4-:R-:W-:Y:S04]  /*1db60*/  @P0 IADD3 R4, P3, R8, UR4, RZ ;  /* 0x0000000408040c10 */ /* 0x010fe8000ff7e0ff */
        /* <DEDUP_REMOVED lines=8> */
[----:B---3--:R-:W-:Y:S01]  /*1dbf0*/  FMUL.FTZ R10, R0, R126 ;  /* 0x0000007e000a7220 */ /* 0x008fe20000410000 */
[----:B------:R-:W-:Y:S01]  /*1dc00*/  @P0 IADD3 R6, P1, R2, UR4, RZ ;  /* 0x0000000402060c10 */ /* 0x000fe2000ff3e0ff */
[----:B------:R-:W-:Y:S01]  /*1dc10*/  FMUL.FTZ R11, R0, R127 ;  /* 0x0000007f000b7220 */ /* 0x000fe20000410000 */
[----:B------:R-:W-:Y:S01]  /*1dc20*/  MOV R126, R92 ;  /* 0x0000005c007e7202 */ /* 0x000fe20000000f00 */
[----:B------:R2:W-:Y:S01]  /*1dc30*/  @P0 LDGSTS.E.BYPASS.LTC128B.128 [R241+0x6100], [R2.64], !P4 ;  /* 0x0610000002f10fae */ /* 0x0005e2000e101d48 */
[C---:B----4-:R-:W-:Y:S01]  /*1dc40*/  FMUL.FTZ R8, R68.reuse, R124 ;  /* 0x0000007c44087220 */ /* 0x050fe20000410000 */
[----:B------:R-:W-:Y:S01]  /*1dc50*/  MOV R124, R93 ;  /* 0x0000005d007c7202 */ /* 0x000fe20000000f00 */
[----:B------:R-:W-:Y:S01]  /*1dc60*/  FMUL.FTZ R9, R68, R125 ;  /* 0x0000007d44097220 */ /* 0x000fe20000410000 */
[----:B------:R-:W-:Y:S01]  /*1dc70*/  MOV R125, R33 ;  /* 0x00000021007d7202 */ /* 0x000fe20000000f00 */
[----:B------:R-:W-:Y:S01]  /*1dc80*/  FMUL.FTZ R33, R70, R149 ;  /* 0x0000009546217220 */ /* 0x000fe20000410000 */
[----:B------:R-:W-:Y:S01]  /*1dc90*/  MOV R149, R56 ;  /* 0x0000003800957202 */ /* 0x000fe20000000f00 */
[----:B------:R-:W-:Y:S02]  /*1dca0*/  FMUL.FTZ R56, R68, R172 ;  /* 0x000000ac44387220 */ /* 0x000fe40000410000 */
[----:B------:R-:W-:Y:S02]  /*1dcb0*/  FFMA.FTZ R4, R29, c[0x0][0x2d0], -R107 ;  /* 0x0000b4001d047a23 */ /* 0x000fe4000001086b */
[----:B------:R-:W-:Y:S01]  /*1dcc0*/  FMUL.FTZ R5, R70, R121 ;  /* 0x0000007946057220 */ /* 0x000fe20000410000 */
[----:B-1----:R-:W-:Y:S01]  /*1dcd0*/  @P0 IADD3.X R7, R3, UR5, RZ, P1, !PT ;  /* 0x0000000503070c10 */ /* 0x002fe20008ffe4ff */
[----:B------:R1:W3:Y:S01]  /*1dce0*/  MUFU.EX2 R32, R4 ;  /* 0x0000000400207308 */ /* 0x0002e20000000800 */
[----:B------:R-:W-:Y:S02]  /*1dcf0*/  FMUL.FTZ R29, R68, R145 ;  /* 0x00000091441d7220 */ /* 0x000fe40000410000 */
[----:B------:R-:W-:Y:S01]  /*1dd00*/  IMAD.MOV.U32 R121, RZ, RZ, R94 ;  /* 0x000000ffff797224 */ /* 0x000fe200078e005e */
[----:B------:R4:W-:Y:S01]  /*1dd10*/  @P0 LDGSTS.E.BYPASS.LTC128B.128 [R241+0x6900], [R6.64], !P4 ;  /* 0x0690000006f10fae */ /* 0x0009e2000e101d48 */
[--C-:B--2---:R-:W-:Y:S01]  /*1dd20*/  FFMA.FTZ R2, R193, c[0x0][0x2d0], -R77.reuse ;  /* 0x0000b400c1027a23 */ /* 0x104fe2000001084d */
[----:B------:R-:W-:Y:S06]  /*1dd30*/  MOV R193, R89 ;  /* 0x0000005900c17202 */ /* 0x000fec0000000f00 */
[----:B------:R-:W2:Y:S01]  /*1dd40*/  LDSM.16.MT88.4 R20, [R224+0x100] ;  /* 0x00010000e014783b */ /* 0x000ea20000004200 */
[----:B------:R4:W-:Y:S07]  /*1dd50*/  MUFU.EX2 R195, R2 ;  /* 0x0000000200c37308 */ /* 0x0009ee0000000800 */
[----:B------:R-:W-:Y:S01]  /*1dd60*/  LDSM.16.MT88.4 R52, [R225+0x100] ;  /* 0x00010000e134783b */ /* 0x000fe20000004200 */
[C---:B-1----:R-:W-:Y:S01]  /*1dd70*/  FMUL.FTZ R4, R70.reuse, R120 ;  /* 0x0000007846047220 */ /* 0x042fe20000410000 */
[----:B---3--:R-:W-:Y:S01]  /*1dd80*/  MOV R127, R32 ;  /* 0x00000020007f7202 */ /* 0x008fe20000000f00 */
[----:B------:R-:W-:Y:S01]  /*1dd90*/  FMUL.FTZ R32, R70, R148 ;  /* 0x0000009446207220 */ /* 0x000fe20000410000 */
[----:B------:R-:W-:Y:S01]  /*1dda0*/  MOV R148, R59 ;  /* 0x0000003b00947202 */ /* 0x000fe20000000f00 */
[----:B------:R-:W-:Y:S03]  /*1ddb0*/  FMUL.FTZ R59, R0, R175 ;  /* 0x000000af003b7220 */ /* 0x000fe60000410000 */
[----:B------:R-:W-:Y:S01]  /*1ddc0*/  LDSM.16.MT88.4 R88, [R224+0x900] ;  /* 0x00090000e058783b */ /* 0x000fe20000004200 */
[----:B------:R-:W-:Y:S01]  /*1ddd0*/  MOV R120, R97 ;  /* 0x0000006100787202 */ /* 0x000fe20000000f00 */
[C---:B----4-:R-:W-:Y:S02]  /*1dde0*/  FMUL.FTZ R6, R69.reuse, R122 ;  /* 0x0000007a45067220 */ /* 0x050fe40000410000 */
[C---:B------:R-:W-:Y:S01]  /*1ddf0*/  FMUL.FTZ R7, R69.reuse, R123 ;  /* 0x0000007b45077220 */ /* 0x040fe20000410000 */
[----:B------:R-:W-:Y:S03]  /*1de00*/  MOV R123, R96 ;  /* 0x00000060007b7202 */ /* 0x000fe60000000f00 */
[----:B------:R-:W0:Y:S01]  /*1de10*/  LDGDEPBAR ;  /* 0x00000000000079af */ /* 0x000e220000000000 */
[--C-:B------:R-:W-:Y:S01]  /*1de20*/  FFMA.FTZ R2, R192, c[0x0][0x2d0], -R77.reuse ;  /* 0x0000b400c0027a23 */ /* 0x100fe2000001084d */
[----:B------:R-:W-:Y:S03]  /*1de30*/  MOV R192, R36 ;  /* 0x0000002400c07202 */ /* 0x000fe60000000f00 */
[----:B------:R1:W-:Y:S01]  /*1de40*/  MUFU.EX2 R196, R2 ;  /* 0x0000000200c47308 */ /* 0x0003e20000000800 */
[----:B------:R-:W-:Y:S02]  /*1de50*/  F2FP.PACK_AB R66, R192, R84 ;  /* 0x00000054c042723e */ /* 0x000fe400000000ff */
[----:B------:R-:W3:Y:S01]  /*1de60*/  LDSM.16.MT88.4 R36, [R227+0x100] ;  /* 0x00010000e324783b */ /* 0x000ee20000004200 */
[-C--:B--2---:R-:W-:Y:S08]  /*1de70*/  HMMA.16816.F32 R4, R80, R20.reuse, R4 ;  /* 0x000000145004723c */ /* 0x084ff00000001804 */
[C---:B------:R-:W-:Y:S04]  /*1de80*/  HMMA.16816.F32 R8, R64.reuse, R20, R8 ;  /* 0x000000144008723c */ /* 0x040fe80000001808 */
[--C-:B-1----:R-:W-:Y:S04]  /*1de90*/  FFMA.FTZ R2, R30, c[0x0][0x2d0], -R77.reuse ;  /* 0x0000b4001e027a23 */ /* 0x102fe8000001084d */
[-C--:B------:R-:W-:Y:S01]  /*1dea0*/  HMMA.16816.F32 R12, R64, R22.reuse, R12 ;  /* 0x00000016400c723c */ /* 0x080fe2000000180c */
[----:B------:R1:W-:Y:S03]  /*1deb0*/  MUFU.EX2 R197, R2 ;  /* 0x0000000200c57308 */ /* 0x0003e60000000800 */
[C---:B------:R-:W-:Y:S01]  /*1dec0*/  FMUL.FTZ R20, R70.reuse, R136 ;  /* 0x0000008846147220 */ /* 0x040fe20000410000 */
[----:B------:R-:W-:Y:S01]  /*1ded0*/  MOV R136, R87 ;  /* 0x0000005700887202 */ /* 0x000fe20000000f00 */
[----:B------:R-:W-:Y:S01]  /*1dee0*/  FMUL.FTZ R21, R70, R137 ;  /* 0x0000008946157220 */ /* 0x000fe20000410000 */
[----:B------:R-:W-:Y:S01]  /*1def0*/  MOV R137, R86 ;  /* 0x0000005600897202 */ /* 0x000fe20000000f00 */
[C---:B------:R-:W-:Y:S04]  /*1df00*/  HMMA.16816.F32 R16, R80.reuse, R22, R16 ;  /* 0x000000165010723c */ /* 0x040fe80000001810 */
[C---:B------:R-:W-:Y:S03]  /*1df10*/  FMUL.FTZ R30, R0.reuse, R146 ;  /* 0x00000092001e7220 */ /* 0x040fe60000410000 */
[C---:B------:R-:W-:Y:S01]  /*1df20*/  FMUL.FTZ R22, R69.reuse, R138 ;  /* 0x0000008a45167220 */ /* 0x040fe20000410000 */
[----:B------:R-:W-:Y:S01]  /*1df30*/  MOV R138, R85 ;  /* 0x00000055008a7202 */ /* 0x000fe20000000f00 */
[----:B------:R-:W-:Y:S01]  /*1df40*/  FMUL.FTZ R23, R69, R139 ;  /* 0x0000008b45177220 */ /* 0x000fe20000410000 */
[----:B------:R-:W2:Y:S02]  /*1df50*/  LDSM.16.MT88.4 R84, [R226+0x100] ;  /* 0x00010000e254783b */ /* 0x000ea40000004200 */
[----:B------:R-:W-:Y:S01]  /*1df60*/  MOV R139, R62 ;  /* 0x0000003e008b7202 */ /* 0x000fe20000000f00 */
[C---:B------:R-:W-:Y:S03]  /*1df70*/  FMUL.FTZ R62, R0.reuse, R178 ;  /* 0x000000b2003e7220 */ /* 0x040fe60000410000 */
[-C--:B---3--:R-:W-:Y:S03]  /*1df80*/  HMMA.16816.F32 R20, R80, R36.reuse, R20 ;  /* 0x000000245014723c */ /* 0x088fe60000001814 */
[----:B-1----:R-:W-:Y:S02]  /*1df90*/  FFMA.FTZ R2, R31, c[0x0][0x2d0], -R77 ;  /* 0x0000b4001f027a23 */ /* 0x002fe4000001084d */
[----:B------:R-:W-:Y:S02]  /*1dfa0*/  FMUL.FTZ R31, R0, R147 ;  /* 0x00000093001f7220 */ /* 0x000fe40000410000 */
[----:B------:R1:W-:Y:S02]  /*1dfb0*/  MUFU.EX2 R200, R2 ;  /* 0x0000000200c87308 */ /* 0x0003e40000000800 */
[--C-:B-1----:R-:W-:Y:S03]  /*1dfc0*/  FFMA.FTZ R2, R26, c[0x0][0x2d0], -R105.reuse ;  /* 0x0000b4001a027a23 */ /* 0x102fe60000010869 */
[C---:B------:R-:W-:Y:S01]  /*1dfd0*/  FMUL.FTZ R26, R0.reuse, R142 ;  /* 0x0000008e001a7220 */ /* 0x040fe20000410000 */
[----:B------:R-:W-:Y:S04]  /*1dfe0*/  MOV R142, R98 ;  /* 0x00000062008e7202 */ /* 0x000fe80000000f00 */
[----:B------:R1:W3:Y:S01]  /*1dff0*/  MUFU.EX2 R40, R2 ;  /* 0x0000000200287308 */ /* 0x0002e20000000800 */
[----:B------:R-:W-:Y:S01]  /*1e000*/  LDSM.16.MT88.4 R96, [R225+0x900] ;  /* 0x00090000e160783b */ /* 0x000fe20000004200 */
[--C-:B-1----:R-:W-:Y:S01]  /*1e010*/  FFMA.FTZ R2, R27, c[0x0][0x2d0], -R105.reuse ;  /* 0x0000b4001b027a23 */ /* 0x102fe20000010869 */
[----:B---3--:R-:W-:Y:S01]  /*1e020*/  MOV R147, R40 ;  /* 0x0000002800937202 */ /* 0x008fe20000000f00 */
[----:B------:R-:W-:Y:S01]  /*1e030*/  FMUL.FTZ R27, R0, R143 ;  /* 0x0000008f001b7220 */ /* 0x000fe20000410000 */
[----:B------:R-:W-:Y:S05]  /*1e040*/  MOV R143, R95 ;  /* 0x0000005f008f7202 */ /* 0x000fea0000000f00 */
[----:B------:R1:W3:Y:S01]  /*1e050*/  MUFU.EX2 R3, R2 ;  /* 0x0000000200037308 */ /* 0x0002e20000000800 */
[----:B------:R-:W4:Y:S01]  /*1e060*/  LDSM.16.MT88.4 R92, [R227+0x900] ;  /* 0x00090000e35c783b */ /* 0x000f220000004200 */
[----:B------:R-:W-:Y:S01]  /*1e070*/  FMUL.FTZ R40, R68, R156 ;  /* 0x0000009c44287220 */ /* 0x000fe20000410000 */
[C---:B------:R-:W-:Y:S07]  /*1e080*/  HMMA.16816.F32 R24, R64.reuse, R36, R24 ;  /* 0x000000244018723c */ /* 0x040fee0000001818 */
[C---:B------:R-:W-:Y:S01]  /*1e090*/  FMUL.FTZ R36, R70.reuse, R152 ;  /* 0x0000009846247220 */ /* 0x040fe20000410000 */
[-C--:B------:R-:W-:Y:S04]  /*1e0a0*/  HMMA.16816.F32 R28, R64, R38.reuse, R28 ;  /* 0x00000026401c723c */ /* 0x080fe8000000181c */
[----:B------:R-:W-:Y:S04]  /*1e0b0*/  FMUL.FTZ R37, R70, R153 ;  /* 0x0000009946257220 */ /* 0x000fe80000410000 */
[C---:B------:R-:W-:Y:S04]  /*1e0c0*/  HMMA.16816.F32 R32, R80.reuse, R38, R32 ;  /* 0x000000265020723c */ /* 0x040fe80000001820 */
[--C-:B-1----:R-:W-:Y:S01]  /*1e0d0*/  FFMA.FTZ R2, R48, c[0x0][0x2d0], -R105.reuse ;  /* 0x0000b40030027a23 */ /* 0x102fe20000010869 */
[----:B---3--:R-:W-:Y:S01]  /*1e0e0*/  MOV R146, R3 ;  /* 0x0000000300927202 */ /* 0x008fe20000000f00 */
[C---:B------:R-:W-:Y:S01]  /*1e0f0*/  FMUL.FTZ R48, R70.reuse, R164 ;  /* 0x000000a446307220 */ /* 0x040fe20000410000 */
[----:B------:R-:W-:Y:S01]  /*1e100*/  MOV R3, R222 ;  /* 0x000000de00037202 */ /* 0x000fe20000000f00 */
[----:B------:R1:W-:Y:S01]  /*1e110*/  MUFU.EX2 R122, R2 ;  /* 0x00000002007a7308 */ /* 0x0003e20000000800 */
[C---:B------:R-:W-:Y:S03]  /*1e120*/  FMUL.FTZ R39, R69.reuse, R155 ;  /* 0x0000009b45277220 */ /* 0x040fe60000410000 */
[----:B------:R-:W-:Y:S01]  /*1e130*/  MOV R155, R248 ;  /* 0x000000f8009b7202 */ /* 0x000fe20000000f00 */
[----:B------:R-:W-:Y:S02]  /*1e140*/  FMUL.FTZ R38, R69, R154 ;  /* 0x0000009a45267220 */ /* 0x000fe40000410000 */
[--C-:B------:R-:W-:Y:S05]  /*1e150*/  FFMA.FTZ R3, R3, c[0x0][0x2d0], -R78.reuse ;  /* 0x0000b40003037a23 */ /* 0x100fea000001084e */
[-C--:B------:R-:W-:Y:S08]  /*1e160*/  HMMA.16816.F32 R36, R80, R52.reuse, R36 ;  /* 0x000000345024723c */ /* 0x080ff00000001824 */
[C---:B------:R-:W-:Y:S04]  /*1e170*/  HMMA.16816.F32 R40, R64.reuse, R52, R40 ;  /* 0x000000344028723c */ /* 0x040fe80000001828 */
[----:B-1----:R-:W-:Y:S02]  /*1e180*/  FFMA.FTZ R2, R49, c[0x0][0x2d0], -R105 ;  /* 0x0000b40031027a23 */ /* 0x002fe40000010869 */
[C---:B------:R-:W-:Y:S02]  /*1e190*/  FMUL.FTZ R49, R70.reuse, R165 ;  /* 0x000000a546317220 */ /* 0x040fe40000410000 */
[-C--:B------:R-:W-:Y:S01]  /*1e1a0*/  HMMA.16816.F32 R44, R64, R54.reuse, R44 ;  /* 0x00000036402c723c */ /* 0x080fe2000000182c */
[----:B------:R1:W-:Y:S03]  /*1e1b0*/  MUFU.EX2 R252, R2 ;  /* 0x0000000200fc7308 */ /* 0x0003e60000000800 */
[C---:B------:R-:W-:Y:S02]  /*1e1c0*/  FMUL.FTZ R53, R70.reuse, R169 ;  /* 0x000000a946357220 */ /* 0x040fe40000410000 */
[----:B------:R-:W-:Y:S02]  /*1e1d0*/  FMUL.FTZ R52, R70, R168 ;  /* 0x000000a846347220 */ /* 0x000fe40000410000 */
[--C-:B-1----:R-:W-:Y:S01]  /*1e1e0*/  FFMA.FTZ R2, R198, c[0x0][0x2d0], -R78.reuse ;  /* 0x0000b400c6027a23 */ /* 0x102fe2000001084e */
[----:B------:R-:W-:Y:S03]  /*1e1f0*/  MOV R198, R61 ;  /* 0x0000003d00c67202 */ /* 0x000fe60000000f00 */
[----:B------:R-:W-:Y:S01]  /*1e200*/  FMUL.FTZ R61, R68, R177 ;  /* 0x000000b1443d7220 */ /* 0x000fe20000410000 */
[----:B------:R1:W-:Y:S02]  /*1e210*/  MUFU.EX2 R250, R2 ;  /* 0x0000000200fa7308 */ /* 0x0003e40000000800 */
[--C-:B-1----:R-:W-:Y:S01]  /*1e220*/  FFMA.FTZ R2, R201, c[0x0][0x2d0], -R78.reuse ;  /* 0x0000b400c9027a23 */ /* 0x102fe2000001084e */
[----:B------:R-:W-:Y:S07]  /*1e230*/  MOV R201, R249 ;  /* 0x000000f900c97202 */ /* 0x000fee0000000f00 */
[----:B------:R1:W-:Y:S02]  /*1e240*/  MUFU.EX2 R249, R2 ;  /* 0x0000000200f97308 */ /* 0x0003e40000000800 */
[--C-:B-1----:R-:W-:Y:S02]  /*1e250*/  FFMA.FTZ R2, R50, c[0x0][0x2d0], -R78.reuse ;  /* 0x0000b40032027a23 */ /* 0x102fe4000001084e */
[----:B------:R-:W-:Y:S06]  /*1e260*/  FMUL.FTZ R50, R69, R166 ;  /* 0x000000a645327220 */ /* 0x000fec0000410000 */
[----:B------:R1:W-:Y:S02]  /*1e270*/  MUFU.EX2 R247, R2 ;  /* 0x0000000200f77308 */ /* 0x0003e40000000800 */
[--C-:B-1----:R-:W-:Y:S02]  /*1e280*/  FFMA.FTZ R2, R51, c[0x0][0x2d0], -R78.reuse ;  /* 0x0000b40033027a23 */ /* 0x102fe4000001084e */
[C---:B------:R-:W-:Y:S06]  /*1e290*/  FMUL.FTZ R51, R69.reuse, R167 ;  /* 0x000000a745337220 */ /* 0x040fec0000410000 */
[----:B------:R1:W-:Y:S01]  /*1e2a0*/  MUFU.EX2 R248, R2 ;  /* 0x0000000200f87308 */ /* 0x0003e20000000800 */
[C---:B------:R-:W-:Y:S07]  /*1e2b0*/  HMMA.16816.F32 R48, R80.reuse, R54, R48 ;  /* 0x000000365030723c */ /* 0x040fee0000001830 */
[C---:B------:R-:W-:Y:S02]  /*1e2c0*/  FMUL.FTZ R55, R69.reuse, R171 ;  /* 0x000000ab45377220 */ /* 0x040fe40000410000 */
[----:B------:R-:W-:Y:S07]  /*1e2d0*/  FMUL.FTZ R54, R69, R170 ;  /* 0x000000aa45367220 */ /* 0x000fee0000410000 */
[-C--:B--2---:R-:W-:Y:S03]  /*1e2e0*/  HMMA.16816.F32 R52, R80, R84.reuse, R52 ;  /* 0x000000545034723c */ /* 0x084fe60000001834 */
[--C-:B-1----:R-:W-:Y:S04]  /*1e2f0*/  FFMA.FTZ R2, R208, c[0x0][0x2d0], -R107.reuse ;  /* 0x0000b400d0027a23 */ /* 0x102fe8000001086b */
[----:B------:R1:W-:Y:S01]  /*1e300*/  MUFU.EX2 R145, R2 ;  /* 0x0000000200917308 */ /* 0x0003e20000000800 */
[C---:B------:R-:W-:Y:S07]  /*1e310*/  HMMA.16816.F32 R56, R64.reuse, R84, R56 ;  /* 0x000000544038723c */ /* 0x040fee0000001838 */
[----:B------:R-:W-:Y:S01]  /*1e320*/  F2FP.PACK_AB R84, R121, R125 ;  /* 0x0000007d7954723e */ /* 0x000fe200000000ff */
[-C--:B------:R-:W-:Y:S04]  /*1e330*/  HMMA.16816.F32 R60, R64, R86.reuse, R60 ;  /* 0x00000056403c723c */ /* 0x080fe8000000183c */
[----:B------:R-:W-:Y:S03]  /*1e340*/  F2FP.PACK_AB R85, R196, R195 ;  /* 0x000000c3c455723e */ /* 0x000fe600000000ff */
[C---:B------:R-:W-:Y:S02]  /*1e350*/  FMUL.FTZ R64, R70.reuse, R180 ;  /* 0x000000b446407220 */ /* 0x040fe40000410000 */
[----:B------:R-:W-:Y:S03]  /*1e360*/  FMUL.FTZ R65, R70, R181 ;  /* 0x000000b546417220 */ /* 0x000fe60000410000 */
[C---:B------:R-:W-:Y:S02]  /*1e370*/  FMUL.FTZ R66, R69.reuse, R182 ;  /* 0x000000b645427220 */ /* 0x040fe40000410000 */
[----:B------:R-:W-:Y:S02]  /*1e380*/  FMUL.FTZ R67, R69, R183 ;  /* 0x000000b745437220 */ /* 0x000fe40000410000 */
[--C-:B-1----:R-:W-:Y:S04]  /*1e390*/  FFMA.FTZ R2, R203, c[0x0][0x2d0], -R107.reuse ;  /* 0x0000b400cb027a23 */ /* 0x102fe8000001086b */
[----:B------:R1:W2:Y:S01]  /*1e3a0*/  MUFU.EX2 R222, R2 ;  /* 0x0000000200de7308 */ /* 0x0002a20000000800 */
        /* <DEDUP_REMOVED lines=13> */
[----:B------:R-:W3:Y:S03]  /*1e480*/  LDSM.16.MT88.4 R88, [R226+0x900] ;  /* 0x00090000e258783b */ /* 0x000ee60000004200 */
[----:B-1----:R-:W-:Y:S04]  /*1e490*/  FFMA.FTZ R2, R210, c[0x0][0x2d0], -R107 ;  /* 0x0000b400d2027a23 */ /* 0x002fe8000001086b */
[-C--:B----4-:R-:W-:Y:S01]  /*1e4a0*/  HMMA.16816.F32 R20, R80, R92.reuse, R20 ;  /* 0x0000005c5014723c */ /* 0x090fe20000001814 */
[----:B------:R1:W4:Y:S07]  /*1e4b0*/  MUFU.EX2 R221, R2 ;  /* 0x0000000200dd7308 */ /* 0x00032e0000000800 */
[C---:B------:R-:W-:Y:S08]  /*1e4c0*/  HMMA.16816.F32 R24, R84.reuse, R92, R24 ;  /* 0x0000005c5418723c */ /* 0x040ff00000001818 */
[-C--:B------:R-:W-:Y:S08]  /*1e4d0*/  HMMA.16816.F32 R28, R84, R94.reuse, R28 ;  /* 0x0000005e541c723c */ /* 0x080ff0000000181c */
[C---:B------:R-:W-:Y:S01]  /*1e4e0*/  HMMA.16816.F32 R32, R80.reuse, R94, R32 ;  /* 0x0000005e5020723c */ /* 0x040fe20000001820 */
[----:B------:R-:W2:Y:S03]  /*1e4f0*/  LDSM.16.MT88.4 R92, [R224+0x1100] ;  /* 0x00110000e05c783b */ /* 0x000ea60000004200 */
[--C-:B-1----:R-:W-:Y:S04]  /*1e500*/  FFMA.FTZ R2, R213, c[0x0][0x2d0], -R77.reuse ;  /* 0x0000b400d5027a23 */ /* 0x102fe8000001084d */
[-C--:B------:R-:W-:Y:S01]  /*1e510*/  HMMA.16816.F32 R36, R80, R96.reuse, R36 ;  /* 0x000000605024723c */ /* 0x080fe20000001824 */
[----:B------:R1:W-:Y:S07]  /*1e520*/  MUFU.EX2 R144, R2 ;  /* 0x0000000200907308 */ /* 0x0003ee0000000800 */
[C---:B------:R-:W-:Y:S08]  /*1e530*/  HMMA.16816.F32 R40, R84.reuse, R96, R40 ;  /* 0x000000605428723c */ /* 0x040ff00000001828 */
[-C--:B------:R-:W-:Y:S08]  /*1e540*/  HMMA.16816.F32 R44, R84, R98.reuse, R44 ;  /* 0x00000062542c723c */ /* 0x080ff0000000182c */
[C---:B------:R-:W-:Y:S01]  /*1e550*/  HMMA.16816.F32 R48, R80.reuse, R98, R48 ;  /* 0x000000625030723c */ /* 0x040fe20000001830 */
[----:B------:R-:W-:Y:S03]  /*1e560*/  LDSM.16.MT88.4 R96, [R225+0x1100] ;  /* 0x00110000e160783b */ /* 0x000fe60000004200 */
[--C-:B-1----:R-:W-:Y:S04]  /*1e570*/  FFMA.FTZ R2, R216, c[0x0][0x2d0], -R77.reuse ;  /* 0x0000b400d8027a23 */ /* 0x102fe8000001084d */
[-C--:B---3--:R-:W-:Y:S01]  /*1e580*/  HMMA.16816.F32 R52, R80, R88.reuse, R52 ;  /* 0x000000585034723c */ /* 0x088fe20000001834 */
[----:B------:R1:W3:Y:S07]  /*1e590*/  MUFU.EX2 R154, R2 ;  /* 0x00000002009a7308 */ /* 0x0002ee0000000800 */
[C---:B------:R-:W-:Y:S08]  /*1e5a0*/  HMMA.16816.F32 R56, R84.reuse, R88, R56 ;  /* 0x000000585438723c */ /* 0x040ff00000001838 */
[-C--:B------:R-:W-:Y:S07]  /*1e5b0*/  HMMA.16816.F32 R60, R84, R90.reuse, R60 ;  /* 0x0000005a543c723c */ /* 0x080fee000000183c */
[----:B--2---:R-:W-:Y:S01]  /*1e5c0*/  F2FP.PACK_AB R84, R222, R145 ;  /* 0x00000091de54723e */ /* 0x004fe200000000ff */
[----:B------:R-:W-:Y:S01]  /*1e5d0*/  HMMA.16816.F32 R64, R80, R90, R64 ;  /* 0x0000005a5040723c */ /* 0x000fe20000001840 */
[----:B------:R-:W2:Y:S03]  /*1e5e0*/  LDSM.16.MT88.4 R88, [R227+0x1100] ;  /* 0x00110000e358783b */ /* 0x000ea60000004200 */
[--C-:B-1----:R-:W-:Y:S01]  /*1e5f0*/  FFMA.FTZ R2, R214, c[0x0][0x2d0], -R77.reuse ;  /* 0x0000b400d6027a23 */ /* 0x102fe2000001084d */
[----:B----4-:R-:W-:Y:S01]  /*1e600*/  F2FP.PACK_AB R86, R221, R220 ;  /* 0x000000dcdd56723e */ /* 0x010fe200000000ff */
[----:B------:R-:W-:Y:S01]  /*1e610*/  MUFU.EX2 R214, R3 ;  /* 0x0000000300d67308 */ /* 0x000fe20000000800 */
[----:B------:R-:W-:Y:S02]  /*1e620*/  F2FP.PACK_AB R80, R146, R147 ;  /* 0x000000939250723e */ /* 0x000fe400000000ff */
[----:B------:R-:W-:Y:S03]  /*1e630*/  F2FP.PACK_AB R82, R252, R122 ;  /* 0x0000007afc52723e */ /* 0x000fe600000000ff */
[----:B------:R-:W-:Y:S02]  /*1e640*/  F2FP.PACK_AB R81, R249, R250 ;  /* 0x000000faf951723e */ /* 0x000fe400000000ff */
[----:B------:R-:W-:Y:S02]  /*1e650*/  F2FP.PACK_AB R83, R248, R247 ;  /* 0x000000f7f853723e */ /* 0x000fe400000000ff */
[----:B------:R1:W-:Y:S01]  /*1e660*/  MUFU.EX2 R152, R2 ;  /* 0x0000000200987308 */ /* 0x0003e20000000800 */
[----:B---3--:R-:W-:Y:S04]  /*1e670*/  F2FP.PACK_AB R85, R154, R144 ;  /* 0x000000909a55723e */ /* 0x008fe800000000ff */
[-C--:B------:R-:W-:Y:S03]  /*1e680*/  HMMA.16816.F32 R4, R80, R92.reuse, R4 ;  /* 0x0000005c5004723c */ /* 0x080fe60000001804 */
[----:B-1----:R-:W-:Y:S04]  /*1e690*/  FFMA.FTZ R2, R218, c[0x0][0x2d0], -R77 ;  /* 0x0000b400da027a23 */ /* 0x002fe8000001084d */
[----:B------:R1:W3:Y:S02]  /*1e6a0*/  MUFU.EX2 R153, R2 ;  /* 0x0000000200997308 */ /* 0x0002e40000000800 */
[--C-:B-1----:R-:W-:Y:S03]  /*1e6b0*/  FFMA.FTZ R2, R215, c[0x0][0x2d0], -R105.reuse ;  /* 0x0000b400d7027a23 */ /* 0x102fe60000010869 */
[----:B---3--:R-:W-:Y:S05]  /*1e6c0*/  F2FP.PACK_AB R87, R153, R152 ;  /* 0x000000989957723e */ /* 0x008fea00000000ff */
[----:B------:R1:W-:Y:S02]  /*1e6d0*/  MUFU.EX2 R216, R2 ;  /* 0x0000000200d87308 */ /* 0x0003e40000000800 */
[C---:B------:R-:W-:Y:S08]  /*1e6e0*/  HMMA.16816.F32 R8, R84.reuse, R92, R8 ;  /* 0x0000005c5408723c */ /* 0x040ff00000001808 */
[-C--:B------:R-:W-:Y:S08]  /*1e6f0*/  HMMA.16816.F32 R12, R84, R94.reuse, R12 ;  /* 0x0000005e540c723c */ /* 0x080ff0000000180c */
[C---:B------:R-:W-:Y:S01]  /*1e700*/  HMMA.16816.F32 R16, R80.reuse, R94, R16 ;  /* 0x0000005e5010723c */ /* 0x040fe20000001810 */
[----:B------:R-:W3:Y:S03]  /*1e710*/  LDSM.16.MT88.4 R92, [R226+0x1100] ;  /* 0x00110000e25c783b */ /* 0x000ee60000004200 */
[--C-:B-1----:R-:W-:Y:S04]  /*1e720*/  FFMA.FTZ R2, R217, c[0x0][0x2d0], -R105.reuse ;  /* 0x0000b400d9027a23 */ /* 0x102fe80000010869 */
[-C--:B--2---:R-:W-:Y:S01]  /*1e730*/  HMMA.16816.F32 R20, R80, R88.reuse, R20 ;  /* 0x000000585014723c */ /* 0x084fe20000001814 */
[----:B------:R1:W2:Y:S07]  /*1e740*/  MUFU.EX2 R218, R2 ;  /* 0x0000000200da7308 */ /* 0x0002ae0000000800 */
[C---:B------:R-:W-:Y:S08]  /*1e750*/  HMMA.16816.F32 R24, R84.reuse, R88, R24 ;  /* 0x000000585418723c */ /* 0x040ff00000001818 */
[-C--:B------:R-:W-:Y:S08]  /*1e760*/  HMMA.16816.F32 R28, R84, R90.reuse, R28 ;  /* 0x0000005a541c723c */ /* 0x080ff0000000181c */
[C---:B------:R-:W-:Y:S01]  /*1e770*/  HMMA.16816.F32 R32, R80.reuse, R90, R32 ;  /* 0x0000005a5020723c */ /* 0x040fe20000001820 */
[----:B------:R-:W4:Y:S03]  /*1e780*/  LDSM.16.MT88.4 R88, [R224+0x1900] ;  /* 0x00190000e058783b */ /* 0x000f260000004200 */
[--C-:B-1----:R-:W-:Y:S04]  /*1e790*/  FFMA.FTZ R2, R212, c[0x0][0x2d0], -R105.reuse ;  /* 0x0000b400d4027a23 */ /* 0x102fe80000010869 */
[----:B------:R1:W-:Y:S01]  /*1e7a0*/  MUFU.EX2 R215, R2 ;  /* 0x0000000200d77308 */ /* 0x0003e20000000800 */
[-C--:B------:R-:W-:Y:S08]  /*1e7b0*/  HMMA.16816.F32 R36, R80, R96.reuse, R36 ;  /* 0x000000605024723c */ /* 0x080ff00000001824 */
[C---:B------:R-:W-:Y:S08]  /*1e7c0*/  HMMA.16816.F32 R40, R84.reuse, R96, R40 ;  /* 0x000000605428723c */ /* 0x040ff00000001828 */
[-C--:B------:R-:W-:Y:S04]  /*1e7d0*/  HMMA.16816.F32 R44, R84, R98.reuse, R44 ;  /* 0x00000062542c723c */ /* 0x080fe8000000182c */
[----:B-1----:R-:W-:Y:S04]  /*1e7e0*/  FFMA.FTZ R2, R211, c[0x0][0x2d0], -R105 ;  /* 0x0000b400d3027a23 */ /* 0x002fe80000010869 */
[C---:B------:R-:W-:Y:S01]  /*1e7f0*/  HMMA.16816.F32 R48, R80.reuse, R98, R48 ;  /* 0x000000625030723c */ /* 0x040fe20000001830 */
[----:B------:R-:W-:Y:S01]  /*1e800*/  LDSM.16.MT88.4 R96, [R225+0x1900] ;  /* 0x00190000e160783b */ /* 0x000fe20000004200 */
[----:B------:R1:W1:Y:S06]  /*1e810*/  MUFU.EX2 R217, R2 ;  /* 0x0000000200d97308 */ /* 0x00026c0000000800 */
[-C--:B---3--:R-:W-:Y:S08]  /*1e820*/  HMMA.16816.F32 R52, R80, R92.reuse, R52 ;  /* 0x0000005c5034723c */ /* 0x088ff00000001834 */
[C---:B------:R-:W-:Y:S08]  /*1e830*/  HMMA.16816.F32 R56, R84.reuse, R92, R56 ;  /* 0x0000005c5438723c */ /* 0x040ff00000001838 */
[-C--:B------:R-:W-:Y:S04]  /*1e840*/  HMMA.16816.F32 R60, R84, R94.reuse, R60 ;  /* 0x0000005e543c723c */ /* 0x080fe8000000183c */
[----:B-1----:R-:W-:Y:S01]  /*1e850*/  FFMA.FTZ R2, R155, c[0x0][0x2d0], -R78 ;  /* 0x0000b4009b027a23 */ /* 0x002fe2000001084e */
[----:B------:R-:W-:Y:S02]  /*1e860*/  MOV R155, R151 ;  /* 0x00000097009b7202 */ /* 0x000fe40000000f00 */
[----:B------:R-:W-:Y:S01]  /*1e870*/  MOV R151, R150 ;  /* 0x0000009600977202 */ /* 0x000fe20000000f00 */
[----:B------:R1:W3:Y:S01]  /*1e880*/  MUFU.EX2 R163, R2 ;  /* 0x0000000200a37308 */ /* 0x0002e20000000800 */
[----:B------:R-:W-:Y:S01]  /*1e890*/  MOV R158, R155 ;  /* 0x0000009b009e7202 */ /* 0x000fe20000000f00 */
[----:B------:R-:W-:Y:S01]  /*1e8a0*/  HMMA.16816.F32 R64, R80, R94, R64 ;  /* 0x0000005e5040723c */ /* 0x000fe20000001840 */
[----:B------:R-:W3:Y:S03]  /*1e8b0*/  LDSM.16.MT88.4 R92, [R227+0x1900] ;  /* 0x00190000e35c783b */ /* 0x000ee60000004200 */
[----:B------:R-:W-:Y:S02]  /*1e8c0*/  MOV R157, R151 ;  /* 0x00000097009d7202 */ /* 0x000fe40000000f00 */
[----:B------:R-:W-:Y:S02]  /*1e8d0*/  MOV R150, R149 ;  /* 0x0000009500967202 */ /* 0x000fe40000000f00 */
[----:B------:R-:W-:Y:S01]  /*1e8e0*/  MOV R149, R148 ;  /* 0x0000009400957202 */ /* 0x000fe20000000f00 */
[----:B------:R-:W-:Y:S03]  /*1e8f0*/  IMAD.MOV.U32 R148, RZ, RZ, R198 ;  /* 0x000000ffff947224 */ /* 0x000fe600078e00c6 */
[----:B------:R-:W-:Y:S02]  /*1e900*/  MOV R198, R139 ;  /* 0x0000008b00c67202 */ /* 0x000fe40000000f00 */
[----:B------:R-:W-:Y:S02]  /*1e910*/  MOV R156, R150 ;  /* 0x00000096009c7202 */ /* 0x000fe40000000f00 */
[----:B------:R-:W-:Y:S02]  /*1e920*/  MOV R155, R149 ;  /* 0x00000095009b7202 */ /* 0x000fe40000000f00 */
[----:B------:R-:W-:Y:S02]  /*1e930*/  MOV R151, R198 ;  /* 0x000000c600977202 */ /* 0x000fe40000000f00 */
[----:B------:R-:W-:Y:S01]  /*1e940*/  MOV R139, R138 ;  /* 0x0000008a008b7202 */ /* 0x000fe20000000f00 */
[--C-:B-1----:R-:W-:Y:S01]  /*1e950*/  FFMA.FTZ R2, R158, c[0x0][0x2d0], -R78.reuse ;  /* 0x0000b4009e027a23 */ /* 0x102fe2000001084e */
[----:B--2---:R-:W-:Y:S02]  /*1e960*/  F2FP.PACK_AB R80, R218, R216 ;  /* 0x000000d8da50723e */ /* 0x004fe400000000ff */
[----:B------:R-:W-:Y:S01]  /*1e970*/  F2FP.PACK_AB R82, R217, R215 ;  /* 0x000000d7d952723e */ /* 0x000fe200000000ff */
[----:B------:R1:W-:Y:S01]  /*1e980*/  MUFU.EX2 R159, R2 ;  /* 0x00000002009f7308 */ /* 0x0003e20000000800 */
[----:B------:R-:W-:Y:S01]  /*1e990*/  MOV R158, R157 ;  /* 0x0000009d009e7202 */ /* 0x000fe20000000f00 */
[----:B------:R-:W-:Y:S01]  /*1e9a0*/  IMAD.MOV.U32 R150, RZ, RZ, R139 ;  /* 0x000000ffff967224 */ /* 0x000fe200078e008b */
        /* <DEDUP_REMOVED lines=11> */
[----:B------:R2:W5:Y:S01]  /*1ea60*/  LDL.LU R232, [R1+0xac] ;  /* 0x0000ac0001e87983 */ /* 0x0005620000300800 */
[----:B------:R-:W-:Y:S01]  /*1ea70*/  MOV R136, R194 ;  /* 0x000000c200887202 */ /* 0x000fe20000000f00 */
[----:B-1----:R-:W-:Y:S01]  /*1ea80*/  FFMA.FTZ R2, R158, c[0x0][0x2d0], -R78 ;  /* 0x0000b4009e027a23 */ /* 0x002fe2000001084e */
[----:B------:R-:W-:Y:S02]  /*1ea90*/  MOV R194, R229 ;  /* 0x000000e500c27202 */ /* 0x000fe40000000f00 */
[----:B------:R2:W5:Y:S01]  /*1eaa0*/  LDL.LU R229, [R1+0xa8] ;  /* 0x0000a80001e57983 */ /* 0x0005620000300800 */
[----:B------:R1:W1:Y:S01]  /*1eab0*/  MUFU.EX2 R213, R2 ;  /* 0x0000000200d57308 */ /* 0x0002620000000800 */
        /* <DEDUP_REMOVED lines=15> */
[----:B------:R1:W-:Y:S01]  /*1ebb0*/  MUFU.EX2 R155, R2 ;  /* 0x00000002009b7308 */ /* 0x0003e20000000800 */
[----:B------:R-:W-:Y:S01]  /*1ebc0*/  MOV R208, R157 ;  /* 0x0000009d00d07202 */ /* 0x000fe20000000f00 */
[----:B------:R-:W-:Y:S01]  /*1ebd0*/  IMAD.MOV.U32 R149, RZ, RZ, R135 ;  /* 0x000000ffff957224 */ /* 0x000fe200078e0087 */
[----:B------:R-:W-:Y:S01]  /*1ebe0*/  MOV R157, R156 ;  /* 0x0000009c009d7202 */ /* 0x000fe20000000f00 */
[----:B------:R2:W5:Y:S01]  /*1ebf0*/  LDL.LU R231, [R1+0xa4] ;  /* 0x0000a40001e77983 */ /* 0x0005620000300800 */
        /* <DEDUP_REMOVED lines=9> */
[----:B------:R-:W-:Y:S02]  /*1ec90*/  MOV R129, R184 ;  /* 0x000000b800817202 */ /* 0x000fe40000000f00 */
[----:B------:R-:W-:Y:S01]  /*1eca0*/  MOV R194, R187 ;  /* 0x000000bb00c27202 */ /* 0x000fe20000000f00 */
[--C-:B-1----:R-:W-:Y:S01]  /*1ecb0*/  FFMA.FTZ R2, R158, c[0x0][0x2d0], -R107.reuse ;  /* 0x0000b4009e027a23 */ /* 0x102fe2000001086b */
[----:B------:R-:W-:Y:S02]  /*1ecc0*/  MOV R187, R236 ;  /* 0x000000ec00bb7202 */ /* 0x000fe40000000f00 */
[----:B------:R2:W5:Y:S01]  /*1ecd0*/  LDL.LU R236, [R1+0x9c] ;  /* 0x00009c0001ec7983 */ /* 0x0005620000300800 */
[----:B------:R1:W1:Y:S01]  /*1ece0*/  MUFU.EX2 R158, R2 ;  /* 0x00000002009e7308 */ /* 0x0002620000000800 */
[----:B------:R-:W-:Y:S02]  /*1ecf0*/  MOV R184, R237 ;  /* 0x000000ed00b87202 */ /* 0x000fe40000000f00 */
[----:B------:R2:W5:Y:S01]  /*1ed00*/  LDL.LU R237, [R1+0x98] ;  /* 0x0000980001ed7983 */ /* 0x0005620000300800 */
[----:B------:R-:W-:Y:S02]  /*1ed10*/  MOV R111, R110 ;  /* 0x0000006e006f7202 */ /* 0x000fe40000000f00 */
[----:B------:R-:W-:Y:S02]  /*1ed20*/  MOV R110, R238 ;  /* 0x000000ee006e7202 */ /* 0x000fe40000000f00 */
[----:B------:R2:W5:Y:S01]  /*1ed30*/  LDL.LU R238, [R1+0x94] ;  /* 0x0000940001ee7983 */ /* 0x0005620000300800 */
[----:B---3--:R-:W-:Y:S02]  /*1ed40*/  F2FP.PACK_AB R81, R214, R163 ;  /* 0x000000a3d651723e */ /* 0x008fe400000000ff */
[----:B------:R-:W-:Y:S07]  /*1ed50*/  F2FP.PACK_AB R83, R213, R159 ;  /* 0x0000009fd553723e */ /* 0x000fee00000000ff */
[-C--:B----4-:R-:W-:Y:S03]  /*1ed60*/  HMMA.16816.F32 R4, R80, R88.reuse, R4 ;  /* 0x000000585004723c */ /* 0x090fe60000001804 */
[----:B-1----:R-:W-:Y:S01]  /*1ed70*/  FFMA.FTZ R2, R208, c[0x0][0x2d0], -R107 ;  /* 0x0000b400d0027a23 */ /* 0x002fe2000001086b */
[----:B------:R-:W-:Y:S02]  /*1ed80*/  F2FP.PACK_AB R84, R158, R155 ;  /* 0x0000009b9e54723e */ /* 0x000fe400000000ff */
[----:B------:R-:W-:Y:S01]  /*1ed90*/  MOV R208, R157 ;  /* 0x0000009d00d07202 */ /* 0x000fe20000000f00 */
[----:B------:R1:W-:Y:S01]  /*1eda0*/  MUFU.EX2 R162, R2 ;  /* 0x0000000200a27308 */ /* 0x0003e20000000800 */
[----:B------:R-:W-:Y:S01]  /*1edb0*/  MOV R157, R156 ;  /* 0x0000009c009d7202 */ /* 0x000fe20000000f00 */
[----:B------:R-:W-:Y:S03]  /*1edc0*/  IMAD.MOV.U32 R156, RZ, RZ, R151 ;  /* 0x000000ffff9c7224 */ /* 0x000fe600078e0097 */
[----:B------:R-:W-:Y:S02]  /*1edd0*/  MOV R151, R150 ;  /* 0x0000009600977202 */ /* 0x000fe40000000f00 */
        /* <DEDUP_REMOVED lines=8> */
[----:B------:R1:W3:Y:S01]  /*1ee60*/  MUFU.EX2 R161, R2 ;  /* 0x0000000200a17308 */ /* 0x0002e20000000800 */
        /* <DEDUP_REMOVED lines=23> */
[----:B------:R-:W-:Y:S01]  /*1efe0*/  IMAD.MOV.U32 R150, RZ, RZ, R149 ;  /* 0x000000ffff967224 */ /* 0x000fe200078e0095 */
[----:B------:R-:W-:Y:S02]  /*1eff0*/  MOV R149, R148 ;  /* 0x0000009400957202 */ /* 0x000fe40000000f00 */
[----:B------:R-:W-:Y:S01]  /*1f000*/  MOV R148, R201 ;  /* 0x000000c900947202 */ /* 0x000fe20000000f00 */
[--C-:B-1----:R-:W-:Y:S01]  /*1f010*/  FFMA.FTZ R2, R203, c[0x0][0x2d0], -R77.reuse ;  /* 0x0000b400cb027a23 */ /* 0x102fe2000001084d */
[----:B------:R-:W-:Y:S02]  /*1f020*/  MOV R203, R156 ;  /* 0x0000009c00cb7202 */ /* 0x000fe40000000f00 */
[----:B------:R-:W-:Y:S01]  /*1f030*/  MOV R201, R198 ;  /* 0x000000c600c97202 */ /* 0x000fe20000000f00 */
[----:B------:R1:W4:Y:S01]  /*1f040*/  MUFU.EX2 R156, R2 ;  /* 0x00000002009c7308 */ /* 0x0003220000000800 */
[----:B------:R-:W-:Y:S02]  /*1f050*/  MOV R198, R139 ;  /* 0x0000008b00c67202 */ /* 0x000fe40000000f00 */
[----:B------:R-:W-:Y:S02]  /*1f060*/  MOV R139, R138 ;  /* 0x0000008a008b7202 */ /* 0x000fe40000000f00 */
[----:B------:R-:W-:Y:S02]  /*1f070*/  MOV R138, R137 ;  /* 0x00000089008a7202 */ /* 0x000fe40000000f00 */
[----:B------:R-:W-:Y:S02]  /*1f080*/  MOV R137, R234 ;  /* 0x000000ea00897202 */ /* 0x000fe40000000f00 */
        /* <DEDUP_REMOVED lines=8> */
[----:B------:R-:W-:Y:S01]  /*1f110*/  MOV R193, R119 ;  /* 0x0000007700c17202 */ /* 0x000fe20000000f00 */
[--C-:B-1----:R-:W-:Y:S01]  /*1f120*/  FFMA.FTZ R2, R160, c[0x0][0x2d0], -R77.reuse ;  /* 0x0000b400a0027a23 */ /* 0x102fe2000001084d */
[----:B------:R-:W-:Y:S01]  /*1f130*/  MOV R160, R208 ;  /* 0x000000d000a07202 */ /* 0x000fe20000000f00 */
[----:B------:R2:W5:Y:S01]  /*1f140*/  LDL.LU R119, [R1+0x80] ;  /* 0x0000800001777983 */ /* 0x0005620000300800 */
[----:B------:R-:W-:Y:S01]  /*1f150*/  MOV R208, R149 ;  /* 0x0000009500d07202 */ /* 0x000fe20000000f00 */
[----:B------:R-:W-:Y:S01]  /*1f160*/  IMAD.MOV.U32 R149, RZ, RZ, R198 ;  /* 0x000000ffff957224 */ /* 0x000fe200078e00c6 */
[----:B------:R-:W-:Y:S02]  /*1f170*/  MOV R198, R138 ;  /* 0x0000008a00c67202 */ /* 0x000fe40000000f00 */
[----:B------:R-:W-:Y:S02]  /*1f180*/  MOV R138, R136 ;  /* 0x00000088008a7202 */ /* 0x000fe40000000f00 */
[----:B------:R-:W-:Y:S02]  /*1f190*/  MOV R136, R118 ;  /* 0x0000007600887202 */ /* 0x000fe40000000f00 */
[----:B------:R1:W-:Y:S01]  /*1f1a0*/  MUFU.EX2 R118, R2 ;  /* 0x0000000200767308 */ /* 0x0003e20000000800 */
        /* <DEDUP_REMOVED lines=9> */
[----:B---3--:R-:W-:Y:S02]  /*1f240*/  F2FP.PACK_AB R86, R161, R162 ;  /* 0x000000a2a156723e */ /* 0x008fe400000000ff */
[----:B----4-:R-:W-:Y:S01]  /*1f250*/  F2FP.PACK_AB R85, R156, R157 ;  /* 0x0000009d9c55723e */ /* 0x010fe200000000ff */
[----:B-1----:R-:W-:Y:S01]  /*1f260*/  FFMA.FTZ R2, R164, c[0x0][0x2d0], -R77 ;  /* 0x0000b400a4027a23 */ /* 0x002fe2000001084d */
[----:B------:R-:W-:Y:S02]  /*1f270*/  MOV R164, R203 ;  /* 0x000000cb00a47202 */ /* 0x000fe40000000f00 */
[----:B------:R-:W-:Y:S02]  /*1f280*/  MOV R203, R151 ;  /* 0x0000009700cb7202 */ /* 0x000fe40000000f00 */
[----:B------:R-:W-:Y:S02]  /*1f290*/  MOV R151, R201 ;  /* 0x000000c900977202 */ /* 0x000fe40000000f00 */
[----:B------:R-:W-:Y:S01]  /*1f2a0*/  MOV R201, R139 ;  /* 0x0000008b00c97202 */ /* 0x000fe20000000f00 */
[--C-:B------:R-:W-:Y:S01]  /*1f2b0*/  FFMA.FTZ R3, R203, c[0x0][0x2d0], -R78.reuse ;  /* 0x0000b400cb037a23 */ /* 0x100fe2000001084e */
[----:B------:R-:W-:Y:S02]  /*1f2c0*/  MOV R139, R138 ;  /* 0x0000008a008b7202 */ /* 0x000fe40000000f00 */
[----:B------:R-:W-:Y:S01]  /*1f2d0*/  MOV R138, R136 ;  /* 0x00000088008a7202 */ /* 0x000fe20000000f00 */
[----:B------:R1:W-:Y:S01]  /*1f2e0*/  MUFU.EX2 R209, R3 ;  /* 0x0000000300d17308 */ /* 0x0003e20000000800 */
[----:B------:R-:W-:Y:S02]  /*1f2f0*/  MOV R136, R134 ;  /* 0x0000008600887202 */ /* 0x000fe40000000f00 */
[----:B------:R-:W-:Y:S07]  /*1f300*/  MOV R134, R117 ;  /* 0x0000007500867202 */ /* 0x000fee0000000f00 */
[----:B------:R3:W4:Y:S01]  /*1f310*/  MUFU.EX2 R117, R2 ;  /* 0x0000000200757308 */ /* 0x0007220000000800 */
[--C-:B-1----:R-:W-:Y:S01]  /*1f320*/  FFMA.FTZ R3, R139, c[0x0][0x2d0], -R105.reuse ;  /* 0x0000b4008b037a23 */ /* 0x102fe20000010869 */
[----:B------:R-:W-:Y:S08]  /*1f330*/  MOV R139, R205 ;  /* 0x000000cd008b7202 */ /* 0x000ff00000000f00 */
[----:B------:R1:W-:Y:S01]  /*1f340*/  MUFU.EX2 R205, R3 ;  /* 0x0000000300cd7308 */ /* 0x0003e20000000800 */
[--C-:B---3--:R-:W-:Y:S01]  /*1f350*/  FFMA.FTZ R2, R165, c[0x0][0x2d0], -R105.reuse ;  /* 0x0000b400a5027a23 */ /* 0x108fe20000010869 */
[----:B------:R-:W-:Y:S02]  /*1f360*/  MOV R165, R164 ;  /* 0x000000a400a57202 */ /* 0x000fe40000000f00 */
[----:B------:R-:W-:Y:S06]  /*1f370*/  MOV R164, R160 ;  /* 0x000000a000a47202 */ /* 0x000fec0000000f00 */
[----:B------:R3:W-:Y:S01]  /*1f380*/  MUFU.EX2 R160, R2 ;  /* 0x0000000200a07308 */ /* 0x0007e20000000800 */
[----:B----4-:R-:W-:Y:S07]  /*1f390*/  F2FP.PACK_AB R87, R117, R118 ;  /* 0x000000767557723e */ /* 0x010fee00000000ff */
[C---:B------:R-:W-:Y:S04]  /*1f3a0*/  HMMA.16816.F32 R8, R84.reuse, R88, R8 ;  /* 0x000000585408723c */ /* 0x040fe80000001808 */
[--C-:B-1----:R-:W-:Y:S04]  /*1f3b0*/  FFMA.FTZ R3, R139, c[0x0][0x2d0], -R78.reuse ;  /* 0x0000b4008b037a23 */ /* 0x102fe8000001084e */
[-C--:B------:R-:W-:Y:S01]  /*1f3c0*/  HMMA.16816.F32 R12, R84, R90.reuse, R12 ;  /* 0x0000005a540c723c */ /* 0x080fe2000000180c */
[----:B------:R1:W-:Y:S07]  /*1f3d0*/  MUFU.EX2 R174, R3 ;  /* 0x0000000300ae7308 */ /* 0x0003ee0000000800 */
[C---:B------:R-:W-:Y:S01]  /*1f3e0*/  HMMA.16816.F32 R16, R80.reuse, R90, R16 ;  /* 0x0000005a5010723c */ /* 0x040fe20000001810 */
[----:B------:R-:W4:Y:S03]  /*1f3f0*/  LDSM.16.MT88.4 R88, [R226+0x1900] ;  /* 0x00190000e258783b */ /* 0x000f260000004200 */
[----:B---3--:R-:W-:Y:S04]  /*1f400*/  FFMA.FTZ R2, R165, c[0x0][0x2d0], -R105 ;  /* 0x0000b400a5027a23 */ /* 0x008fe80000010869 */
[-C--:B------:R-:W-:Y:S01]  /*1f410*/  HMMA.16816.F32 R20, R80, R92.reuse, R20 ;  /* 0x0000005c5014723c */ /* 0x080fe20000001814 */
[----:B------:R3:W2:Y:S07]  /*1f420*/  MUFU.EX2 R211, R2 ;  /* 0x0000000200d37308 */ /* 0x0006ae0000000800 */
[C---:B------:R-:W-:Y:S04]  /*1f430*/  HMMA.16816.F32 R24, R84.reuse, R92, R24 ;  /* 0x0000005c5418723c */ /* 0x040fe80000001818 */
[----:B-1----:R-:W-:Y:S04]  /*1f440*/  FFMA.FTZ R3, R100, c[0x0][0x2d0], -R77 ;  /* 0x0000b40064037a23 */ /* 0x002fe8000001084d */
[-C--:B------:R-:W-:Y:S08]  /*1f450*/  HMMA.16816.F32 R28, R84, R94.reuse, R28 ;  /* 0x0000005e541c723c */ /* 0x080ff0000000181c */
[C---:B------:R-:W-:Y:S01]  /*1f460*/  HMMA.16816.F32 R32, R80.reuse, R94, R32 ;  /* 0x0000005e5020723c */ /* 0x040fe20000001820 */
[----:B------:R-:W1:Y:S03]  /*1f470*/  LDSM.16.MT88.4 R92, [R224+0x2100] ;  /* 0x00210000e05c783b */ /* 0x000e660000004200 */
[--C-:B---3--:R-:W-:Y:S02]  /*1f480*/  FFMA.FTZ R2, R79, c[0x0][0x2d0], -R105.reuse ;  /* 0x0000b4004f027a23 */ /* 0x108fe40000010869 */
[--C-:B------:R-:W-:Y:S02]  /*1f490*/  FFMA.FTZ R79, R190, c[0x0][0x2d0], -R105.reuse ;  /* 0x0000b400be4f7a23 */ /* 0x100fe40000010869 */
[-C--:B------:R-:W-:Y:S01]  /*1f4a0*/  HMMA.16816.F32 R36, R80, R96.reuse, R36 ;  /* 0x000000605024723c */ /* 0x080fe20000001824 */
[----:B------:R3:W-:Y:S07]  /*1f4b0*/  MUFU.EX2 R212, R2 ;  /* 0x0000000200d47308 */ /* 0x0007ee0000000800 */
[C---:B------:R-:W-:Y:S08]  /*1f4c0*/  HMMA.16816.F32 R40, R84.reuse, R96, R40 ;  /* 0x000000605428723c */ /* 0x040ff00000001828 */
[-C--:B------:R-:W-:Y:S08]  /*1f4d0*/  HMMA.16816.F32 R44, R84, R98.reuse, R44 ;  /* 0x00000062542c723c */ /* 0x080ff0000000182c */
[C---:B------:R-:W-:Y:S01]  /*1f4e0*/  HMMA.16816.F32 R48, R80.reuse, R98, R48 ;  /* 0x000000625030723c */ /* 0x040fe20000001830 */
[----:B------:R-:W1:Y:S03]  /*1f4f0*/  LDSM.16.MT88.4 R96, [R227+0x2100] ;  /* 0x00210000e360783b */ /* 0x000e660000004200 */
[----:B---3--:R-:W-:Y:S04]  /*1f500*/  FFMA.FTZ R2, R164, c[0x0][0x2d0], -R105 ;  /* 0x0000b400a4027a23 */ /* 0x008fe80000010869 */
[-C--:B----4-:R-:W-:Y:S01]  /*1f510*/  HMMA.16816.F32 R52, R80, R88.reuse, R52 ;  /* 0x000000585034723c */ /* 0x090fe20000001834 */
[----:B------:R3:W4:Y:S01]  /*1f520*/  MUFU.EX2 R210, R2 ;  /* 0x0000000200d27308 */ /* 0x0007220000000800 */
[----:B------:R-:W-:Y:S06]  /*1f530*/  LDSM.16.MT88.4 R164, [R225+0x3100] ;  /* 0x00310000e1a4783b */ /* 0x000fec0000004200 */
[C---:B------:R-:W-:Y:S08]  /*1f540*/  HMMA.16816.F32 R56, R84.reuse, R88, R56 ;  /* 0x000000585438723c */ /* 0x040ff00000001838 */
[-C--:B------:R-:W-:Y:S08]  /*1f550*/  HMMA.16816.F32 R60, R84, R90.reuse, R60 ;  /* 0x0000005a543c723c */ /* 0x080ff0000000183c */
[----:B------:R-:W-:Y:S01]  /*1f560*/  HMMA.16816.F32 R64, R80, R90, R64 ;  /* 0x0000005a5040723c */ /* 0x000fe20000001840 */
[----:B------:R-:W-:Y:S03]  /*1f570*/  LDSM.16.MT88.4 R88, [R226+0x2100] ;  /* 0x00210000e258783b */ /* 0x000fe60000004200 */
[--C-:B---3--:R-:W-:Y:S01]  /*1f580*/  FFMA.FTZ R2, R150, c[0x0][0x2d0], -R78.reuse ;  /* 0x0000b40096027a23 */ /* 0x108fe2000001084e */
[----:B------:R-:W-:Y:S02]  /*1f590*/  MOV R150, R207 ;  /* 0x000000cf00967202 */ /* 0x000fe40000000f00 */
[----:B--2---:R-:W-:Y:S01]  /*1f5a0*/  F2FP.PACK_AB R80, R211, R160 ;  /* 0x000000a0d350723e */ /* 0x004fe200000000ff */
[----:B------:R2:W3:Y:S01]  /*1f5b0*/  MUFU.EX2 R207, R2 ;  /* 0x0000000200cf7308 */ /* 0x0004e20000000800 */
[----:B----4-:R-:W-:Y:S03]  /*1f5c0*/  F2FP.PACK_AB R82, R210, R212 ;  /* 0x000000d4d252723e */ /* 0x010fe600000000ff */
[--C-:B--2---:R-:W-:Y:S01]  /*1f5d0*/  FFMA.FTZ R2, R208, c[0x0][0x2d0], -R78.reuse ;  /* 0x0000b400d0027a23 */ /* 0x104fe2000001084e */
[----:B---3--:R-:W-:Y:S05]  /*1f5e0*/  F2FP.PACK_AB R81, R207, R209 ;  /* 0x000000d1cf51723e */ /* 0x008fea00000000ff */
[----:B------:R2:W-:Y:S02]  /*1f5f0*/  MUFU.EX2 R208, R2 ;  /* 0x0000000200d07308 */ /* 0x0005e40000000800 */
[----:B--2---:R-:W-:Y:S01]  /*1f600*/  FFMA.FTZ R2, R150, c[0x0][0x2d0], -R78 ;  /* 0x0000b40096027a23 */ /* 0x004fe2000001084e */
[----:B------:R-:W-:Y:S07]  /*1f610*/  MOV R150, R206 ;  /* 0x000000ce00967202 */ /* 0x000fee0000000f00 */
[----:B------:R2:W3:Y:S02]  /*1f620*/  MUFU.EX2 R206, R2 ;  /* 0x0000000200ce7308 */ /* 0x0004e40000000800 */
[--C-:B--2---:R-:W-:Y:S01]  /*1f630*/  FFMA.FTZ R2, R151, c[0x0][0x2d0], -R107.reuse ;  /* 0x0000b40097027a23 */ /* 0x104fe2000001086b */
[----:B------:R-:W-:Y:S02]  /*1f640*/  MOV R151, R111 ;  /* 0x0000006f00977202 */ /* 0x000fe40000000f00 */
[----:B---3--:R-:W-:Y:S05]  /*1f650*/  F2FP.PACK_AB R83, R206, R208 ;  /* 0x000000d0ce53723e */ /* 0x008fea00000000ff */
[----:B------:R2:W-:Y:S02]  /*1f660*/  MUFU.EX2 R171, R2 ;  /* 0x0000000200ab7308 */ /* 0x0005e40000000800 */
[-C--:B-1----:R-:W-:Y:S03]  /*1f670*/  HMMA.16816.F32 R4, R80, R92.reuse, R4 ;  /* 0x0000005c5004723c */ /* 0x082fe60000001804 */
[--C-:B--2---:R-:W-:Y:S01]  /*1f680*/  FFMA.FTZ R2, R150, c[0x0][0x2d0], -R107.reuse ;  /* 0x0000b40096027a23 */ /* 0x104fe2000001086b */
[----:B------:R-:W-:Y:S02]  /*1f690*/  MOV R150, R185 ;  /* 0x000000b900967202 */ /* 0x000fe40000000f00 */
[----:B------:R-:W-:Y:S02]  /*1f6a0*/  MOV R185, R110 ;  /* 0x0000006e00b97202 */ /* 0x000fe40000000f00 */
[----:B------:R1:W2:Y:S04]  /*1f6b0*/  MUFU.EX2 R169, R2 ;  /* 0x0000000200a97308 */ /* 0x0002a80000000800 */
[--C-:B-1----:R-:W-:Y:S01]  /*1f6c0*/  FFMA.FTZ R2, R149, c[0x0][0x2d0], -R107.reuse ;  /* 0x0000b40095027a23 */ /* 0x102fe2000001086b */
[----:B--2---:R-:W-:Y:S02]  /*1f6d0*/  F2FP.PACK_AB R84, R169, R171 ;  /* 0x000000aba954723e */ /* 0x004fe400000000ff */
[----:B------:R-:W-:Y:S03]  /*1f6e0*/  MOV R149, R187 ;  /* 0x000000bb00957202 */ /* 0x000fe60000000f00 */
[----:B------:R1:W-:Y:S02]  /*1f6f0*/  MUFU.EX2 R170, R2 ;  /* 0x0000000200aa7308 */ /* 0x0003e40000000800 */
[----:B-1----:R-:W-:Y:S08]  /*1f700*/  FFMA.FTZ R2, R148, c[0x0][0x2d0], -R107 ;  /* 0x0000b40094027a23 */ /* 0x002ff0000001086b */
[----:B------:R1:W2:Y:S02]  /*1f710*/  MUFU.EX2 R168, R2 ;  /* 0x0000000200a87308 */ /* 0x0002a40000000800 */
[--C-:B-1----:R-:W-:Y:S01]  /*1f720*/  FFMA.FTZ R2, R115, c[0x0][0x2d0], -R77.reuse ;  /* 0x0000b40073027a23 */ /* 0x102fe2000001084d */
[----:B--2---:R-:W-:Y:S07]  /*1f730*/  F2FP.PACK_AB R86, R168, R170 ;  /* 0x000000aaa856723e */ /* 0x004fee00000000ff */
[----:B------:R1:W-:Y:S02]  /*1f740*/  MUFU.EX2 R115, R2 ;  /* 0x0000000200737308 */ /* 0x0003e40000000800 */
[--C-:B-1----:R-:W-:Y:S02]  /*1f750*/  FFMA.FTZ R2, R201, c[0x0][0x2d0], -R77.reuse ;  /* 0x0000b400c9027a23 */ /* 0x102fe4000001084d */
        /* <DEDUP_REMOVED lines=10> */
[----:B------:R1:W2:Y:S02]  /*1f800*/  MUFU.EX2 R112, R2 ;  /* 0x0000000200707308 */ /* 0x0002a40000000800 */
[--C-:B-1----:R-:W-:Y:S01]  /*1f810*/  FFMA.FTZ R2, R201, c[0x0][0x2d0], -R77.reuse ;  /* 0x0000b400c9027a23 */ /* 0x102fe2000001084d */
[----:B------:R-:W-:Y:S02]  /*1f820*/  MOV R201, R113 ;  /* 0x0000007100c97202 */ /* 0x000fe40000000f00 */
[----:B--2---:R-:W-:Y:S05]  /*1f830*/  F2FP.PACK_AB R85, R112, R115 ;  /* 0x000000737055723e */ /* 0x004fea00000000ff */
[----:B------:R1:W-:Y:S02]  /*1f840*/  MUFU.EX2 R113, R2 ;  /* 0x0000000200717308 */ /* 0x0003e40000000800 */
[----:B-1----:R-:W-:Y:S01]  /*1f850*/  FFMA.FTZ R2, R198, c[0x0][0x2d0], -R77 ;  /* 0x0000b400c6027a23 */ /* 0x002fe2000001084d */
        /* <DEDUP_REMOVED lines=9> */
[----:B------:R1:W2:Y:S02]  /*1f8f0*/  MUFU.EX2 R114, R2 ;  /* 0x0000000200727308 */ /* 0x0002a40000000800 */
[--C-:B-1----:R-:W-:Y:S01]  /*1f900*/  FFMA.FTZ R2, R201, c[0x0][0x2d0], -R105.reuse ;  /* 0x0000b400c9027a23 */ /* 0x102fe20000010869 */
[----:B--2---:R-:W-:Y:S07]  /*1f910*/  F2FP.PACK_AB R87, R114, R113 ;  /* 0x000000717257723e */ /* 0x004fee00000000ff */
[----:B------:R1:W2:Y:S01]  /*1f920*/  MUFU.EX2 R175, R2 ;  /* 0x0000000200af7308 */ /* 0x0002a20000000800 */
[C---:B------:R-:W-:Y:S08]  /*1f930*/  HMMA.16816.F32 R8, R84.reuse, R92, R8 ;  /* 0x0000005c5408723c */ /* 0x040ff00000001808 */
[-C--:B------:R-:W-:Y:S08]  /*1f940*/  HMMA.16816.F32 R12, R84, R94.reuse, R12 ;  /* 0x0000005e540c723c */ /* 0x080ff0000000180c */
[C---:B------:R-:W-:Y:S01]  /*1f950*/  HMMA.16816.F32 R16, R80.reuse, R94, R16 ;  /* 0x0000005e5010723c */ /* 0x040fe20000001810 */
[----:B------:R-:W-:Y:S03]  /*1f960*/  LDSM.16.MT88.4 R92, [R224+0x2900] ;  /* 0x00290000e05c783b */ /* 0x000fe60000004200 */
[--C-:B-1----:R-:W-:Y:S01]  /*1f970*/  FFMA.FTZ R2, R137, c[0x0][0x2d0], -R105.reuse ;  /* 0x0000b40089027a23 */ /* 0x102fe20000010869 */
[----:B------:R-:W-:Y:S02]  /*1f980*/  MOV R137, R136 ;  /* 0x0000008800897202 */ /* 0x000fe40000000f00 */
[----:B------:R-:W-:Y:S01]  /*1f990*/  MOV R136, R204 ;  /* 0x000000cc00887202 */ /* 0x000fe20000000f00 */
[-C--:B------:R-:W-:Y:S01]  /*1f9a0*/  HMMA.16816.F32 R20, R80, R96.reuse, R20 ;  /* 0x000000605014723c */ /* 0x080fe20000001814 */
[----:B------:R1:W-:Y:S07]  /*1f9b0*/  MUFU.EX2 R204, R2 ;  /* 0x0000000200cc7308 */ /* 0x0003ee0000000800 */
[C---:B------:R-:W-:Y:S08]  /*1f9c0*/  HMMA.16816.F32 R24, R84.reuse, R96, R24 ;  /* 0x000000605418723c */ /* 0x040ff00000001818 */
[-C--:B------:R-:W-:Y:S08]  /*1f9d0*/  HMMA.16816.F32 R28, R84, R98.reuse, R28 ;  /* 0x00000062541c723c */ /* 0x080ff0000000181c */
[C---:B------:R-:W-:Y:S01]  /*1f9e0*/  HMMA.16816.F32 R32, R80.reuse, R98, R32 ;  /* 0x000000625020723c */ /* 0x040fe20000001820 */
[----:B------:R-:W-:Y:S03]  /*1f9f0*/  LDSM.16.MT88.4 R96, [R227+0x2900] ;  /* 0x00290000e360783b */ /* 0x000fe60000004200 */
[----:B-1----:R-:W-:Y:S04]  /*1fa00*/  FFMA.FTZ R2, R198, c[0x0][0x2d0], -R105 ;  /* 0x0000b400c6027a23 */ /* 0x002fe80000010869 */
[----:B------:R1:W-:Y:S04]  /*1fa10*/  MUFU.EX2 R203, R2 ;  /* 0x0000000200cb7308 */ /* 0x0003e80000000800 */
[--C-:B-1----:R-:W-:Y:S06]  /*1fa20*/  FFMA.FTZ R2, R138, c[0x0][0x2d0], -R78.reuse ;  /* 0x0000b4008a027a23 */ /* 0x102fec000001084e */
[----:B------:R1:W-:Y:S02]  /*1fa30*/  MUFU.EX2 R173, R2 ;  /* 0x0000000200ad7308 */ /* 0x0003e40000000800 */
[--C-:B-1----:R-:W-:Y:S01]  /*1fa40*/  FFMA.FTZ R2, R137, c[0x0][0x2d0], -R78.reuse ;  /* 0x0000b40089027a23 */ /* 0x102fe2000001084e */
[----:B------:R-:W-:Y:S02]  /*1fa50*/  MOV R137, R134 ;  /* 0x0000008600897202 */ /* 0x000fe40000000f00 */
[----:B------:R-:W-:Y:S05]  /*1fa60*/  MOV R134, R194 ;  /* 0x000000c200867202 */ /* 0x000fea0000000f00 */
[----:B------:R1:W-:Y:S01]  /*1fa70*/  MUFU.EX2 R198, R2 ;  /* 0x0000000200c67308 */ /* 0x0003e20000000800 */
[----:B------:R-:W-:Y:S01]  /*1fa80*/  MOV R148, R134 ;  /* 0x0000008600947202 */ /* 0x000fe20000000f00 */
[--C-:B-1----:R-:W-:Y:S01]  /*1fa90*/  FFMA.FTZ R2, R136, c[0x0][0x2d0], -R78.reuse ;  /* 0x0000b40088027a23 */ /* 0x102fe2000001084e */
[----:B------:R-:W-:Y:S07]  /*1faa0*/  MOV R136, R192 ;  /* 0x000000c000887202 */ /* 0x000fee0000000f00 */
[----:B------:R1:W3:Y:S01]  /*1fab0*/  MUFU.EX2 R201, R2 ;  /* 0x0000000200c97308 */ /* 0x0002e20000000800 */
[----:B------:R-:W-:Y:S01]  /*1fac0*/  MOV R138, R136 ;  /* 0x00000088008a7202 */ /* 0x000fe20000000f00 */
[----:B-1----:R-:W-:Y:S01]  /*1fad0*/  FFMA.FTZ R2, R135, c[0x0][0x2d0], -R107 ;  /* 0x0000b40087027a23 */ /* 0x002fe2000001086b */
[----:B------:R-:W-:Y:S07]  /*1fae0*/  MOV R135, R193 ;  /* 0x000000c100877202 */ /* 0x000fee0000000f00 */
[----:B------:R1:W-:Y:S01]  /*1faf0*/  MUFU.EX2 R172, R2 ;  /* 0x0000000200ac7308 */ /* 0x0003e20000000800 */
[----:B------:R-:W-:Y:S02]  /*1fb00*/  IMAD.MOV.U32 R139, RZ, RZ, R135 ;  /* 0x000000ffff8b7224 */ /* 0x000fe400078e0087 */
[--C-:B-1----:R-:W-:Y:S07]  /*1fb10*/  FFMA.FTZ R2, R103, c[0x0][0x2d0], -R107.reuse ;  /* 0x0000b40067027a23 */ /* 0x102fee000001086b */
[----:B------:R1:W4:Y:S02]  /*1fb20*/  MUFU.EX2 R194, R2 ;  /* 0x0000000200c27308 */ /* 0x0003240000000800 */
[--C-:B-1----:R-:W-:Y:S08]  /*1fb30*/  FFMA.FTZ R2, R102, c[0x0][0x2d0], -R107.reuse ;  /* 0x0000b40066027a23 */ /* 0x102ff0000001086b */
[----:B------:R1:W-:Y:S02]  /*1fb40*/  MUFU.EX2 R193, R2 ;  /* 0x0000000200c17308 */ /* 0x0003e40000000800 */
[----:B-1----:R-:W-:Y:S02]  /*1fb50*/  FFMA.FTZ R2, R101, c[0x0][0x2d0], -R107 ;  /* 0x0000b40065027a23 */ /* 0x002fe4000001086b */
[----:B------:R-:W1:Y:S06]  /*1fb60*/  LDSM.16.MT88.4 R100, [R225+0x2100] ;  /* 0x00210000e164783b */ /* 0x000e6c0000004200 */
[----:B------:R2:W1:Y:S02]  /*1fb70*/  MUFU.EX2 R192, R2 ;  /* 0x0000000200c07308 */ /* 0x0004640000000800 */
[----:B--2---:R-:W-:Y:S08]  /*1fb80*/  FFMA.FTZ R2, R108, c[0x0][0x2d0], -R77 ;  /* 0x0000b4006c027a23 */ /* 0x004ff0000001084d */
[----:B------:R2:W-:Y:S10]  /*1fb90*/  MUFU.EX2 R108, R3 ;  /* 0x00000003006c7308 */ /* 0x0005f40000000800 */
[----:B------:R3:W3:Y:S01]  /*1fba0*/  MUFU.EX2 R111, R2 ;  /* 0x00000002006f7308 */ /* 0x0006e20000000800 */
[-C--:B-1----:R-:W-:Y:S08]  /*1fbb0*/  HMMA.16816.F32 R36, R80, R100.reuse, R36 ;  /* 0x000000645024723c */ /* 0x082ff00000001824 */
[C---:B------:R-:W-:Y:S04]  /*1fbc0*/  HMMA.16816.F32 R40, R84.reuse, R100, R40 ;  /* 0x000000645428723c */ /* 0x040fe80000001828 */
[--C-:B--2---:R-:W-:Y:S02]  /*1fbd0*/  FFMA.FTZ R3, R137, c[0x0][0x2d0], -R105.reuse ;  /* 0x0000b40089037a23 */ /* 0x104fe40000010869 */
[----:B------:R-:W2:Y:S01]  /*1fbe0*/  LDL.LU R137, [R1+0x48] ;  /* 0x0000480001897983 */ /* 0x000ea20000300800 */
[----:B------:R-:W-:Y:S01]  /*1fbf0*/  FFMA.FTZ R105, R189, c[0x0][0x2d0], -R105 ;  /* 0x0000b400bd697a23 */ /* 0x000fe20000010869 */
[-C--:B------:R-:W-:Y:S01]  /*1fc00*/  HMMA.16816.F32 R44, R84, R102.reuse, R44 ;  /* 0x00000066542c723c */ /* 0x080fe2000000182c */
[----:B------:R1:W-:Y:S01]  /*1fc10*/  MUFU.EX2 R190, R3 ;  /* 0x0000000300be7308 */ /* 0x0003e20000000800 */
[----:B------:R-:W2:Y:S04]  /*1fc20*/  LDL.LU R136, [R1+0x54] ;  /* 0x0000540001887983 */ /* 0x000ea80000300800 */
[----:B------:R-:W2:Y:S01]  /*1fc30*/  LDL.LU R135, [R1+0x50] ;  /* 0x0000500001877983 */ /* 0x000ea20000300800 */
[--C-:B---3--:R-:W-:Y:S01]  /*1fc40*/  FFMA.FTZ R2, R109, c[0x0][0x2d0], -R77.reuse ;  /* 0x0000b4006d027a23 */ /* 0x108fe2000001084d */
[C---:B------:R-:W-:Y:S02]  /*1fc50*/  HMMA.16816.F32 R48, R80.reuse, R102, R48 ;  /* 0x000000665030723c */ /* 0x040fe40000001830 */
[----:B------:R-:W3:Y:S01]  /*1fc60*/  LDL.LU R134, [R1+0x4c] ;  /* 0x00004c0001867983 */ /* 0x000ee20000300800 */
[----:B------:R4:W-:Y:S03]  /*1fc70*/  MUFU.EX2 R109, R2 ;  /* 0x00000002006d7308 */ /* 0x0009e60000000800 */
[----:B------:R-:W2:Y:S02]  /*1fc80*/  LDSM.16.MT88.4 R100, [R225+0x2900] ;  /* 0x00290000e164783b */ /* 0x000ea40000004200 */
[-C--:B------:R-:W-:Y:S05]  /*1fc90*/  HMMA.16816.F32 R52, R80, R88.reuse, R52 ;  /* 0x000000585034723c */ /* 0x080fea0000001834 */
[----:B------:R4:W4:Y:S03]  /*1fca0*/  MUFU.EX2 R189, R79 ;  /* 0x0000004f00bd7308 */ /* 0x0009260000000800 */
[C---:B------:R-:W-:Y:S04]  /*1fcb0*/  HMMA.16816.F32 R56, R84.reuse, R88, R56 ;  /* 0x000000585438723c */ /* 0x040fe80000001838 */
[--C-:B-1----:R-:W-:Y:S03]  /*1fcc0*/  FFMA.FTZ R3, R150, c[0x0][0x2d0], -R78.reuse ;  /* 0x0000b40096037a23 */ /* 0x102fe6000001084e */
[----:B------:R1:W-:Y:S01]  /*1fcd0*/  MUFU.EX2 R187, R105 ;  /* 0x0000006900bb7308 */ /* 0x0003e20000000800 */
[-C--:B------:R-:W-:Y:S01]  /*1fce0*/  HMMA.16816.F32 R60, R84, R90.reuse, R60 ;  /* 0x0000005a543c723c */ /* 0x080fe2000000183c */
[----:B------:R-:W2:Y:S03]  /*1fcf0*/  LDSM.16.MT88.4 R84, [R226+0x2900] ;  /* 0x00290000e254783b */ /* 0x000ea60000004200 */
[--C-:B----4-:R-:W-:Y:S02]  /*1fd00*/  FFMA.FTZ R2, R188, c[0x0][0x2d0], -R77.reuse ;  /* 0x0000b400bc027a23 */ /* 0x110fe4000001084d */
[--C-:B------:R-:W-:Y:S02]  /*1fd10*/  FFMA.FTZ R88, R184, c[0x0][0x2d0], -R77.reuse ;  /* 0x0000b400b8587a23 */ /* 0x100fe4000001084d */
[----:B------:R-:W-:Y:S01]  /*1fd20*/  HMMA.16816.F32 R64, R80, R90, R64 ;  /* 0x0000005a5040723c */ /* 0x000fe20000001840 */
[----:B------:R4:W4:Y:S03]  /*1fd30*/  MUFU.EX2 R110, R2 ;  /* 0x00000002006e7308 */ /* 0x0009260000000800 */
[----:B------:R-:W-:Y:S01]  /*1fd40*/  FFMA.FTZ R89, R76, c[0x0][0x2d0], -R77 ;  /* 0x0000b4004c597a23 */ /* 0x000fe2000001084d */
[----:B------:R-:W-:Y:S02]  /*1fd50*/  F2FP.PACK_AB R76, R175, R205 ;  /* 0x000000cdaf4c723e */ /* 0x000fe400000000ff */
[----:B------:R-:W-:Y:S02]  /*1fd60*/  F2FP.PACK_AB R79, R201, R198 ;  /* 0x000000c6c94f723e */ /* 0x000fe400000000ff */
[----:B------:R-:W-:Y:S02]  /*1fd70*/  F2FP.PACK_AB R80, R194, R172 ;  /* 0x000000acc250723e */ /* 0x000fe400000000ff */
[----:B------:R4:W4:Y:S01]  /*1fd80*/  MUFU.EX2 R188, R104 ;  /* 0x0000006800bc7308 */ /* 0x0009220000000800 */
[----:B------:R-:W-:Y:S02]  /*1fd90*/  F2FP.PACK_AB R82, R192, R193 ;  /* 0x000000c1c052723e */ /* 0x000fe400000000ff */
[----:B------:R-:W-:Y:S01]  /*1fda0*/  F2FP.PACK_AB R81, R111, R108 ;  /* 0x0000006c6f51723e */ /* 0x000fe200000000ff */
[--C-:B-1----:R-:W-:Y:S01]  /*1fdb0*/  FFMA.FTZ R105, R148, c[0x0][0x2d0], -R107.reuse ;  /* 0x0000b40094697a23 */ /* 0x102fe2000001086b */
[----:B------:R-:W-:Y:S05]  /*1fdc0*/  F2FP.PACK_AB R180, R189, R190 ;  /* 0x000000bebdb4723e */ /* 0x000fea00000000ff */
[----:B------:R-:W-:Y:S01]  /*1fdd0*/  MUFU.EX2 R184, R3 ;  /* 0x0000000300b87308 */ /* 0x000fe20000000800 */
[--C-:B----4-:R-:W-:Y:S01]  /*1fde0*/  FFMA.FTZ R2, R185, c[0x0][0x2d0], -R78.reuse ;  /* 0x0000b400b9027a23 */ /* 0x110fe2000001084e */
[----:B------:R-:W-:Y:S08]  /*1fdf0*/  F2FP.PACK_AB R83, R110, R109 ;  /* 0x0000006d6e53723e */ /* 0x000ff000000000ff */
[----:B------:R1:W-:Y:S01]  /*1fe00*/  MUFU.EX2 R185, R2 ;  /* 0x0000000200b97308 */ /* 0x0003e20000000800 */
[--C-:B------:R-:W-:Y:S01]  /*1fe10*/  FFMA.FTZ R104, R149, c[0x0][0x2d0], -R107.reuse ;  /* 0x0000b40095687a23 */ /* 0x100fe2000001086b */
[----:B------:R-:W-:Y:S01]  /*1fe20*/  F2FP.PACK_AB R182, R187, R188 ;  /* 0x000000bcbbb6723e */ /* 0x000fe200000000ff */
[----:B------:R-:W-:Y:S07]  /*1fe30*/  FFMA.FTZ R107, R139, c[0x0][0x2d0], -R107 ;  /* 0x0000b4008b6b7a23 */ /* 0x000fee000001086b */
[----:B------:R-:W-:Y:S10]  /*1fe40*/  MUFU.EX2 R105, R105 ;  /* 0x0000006900697308 */ /* 0x000ff40000000800 */
[----:B------:R-:W4:Y:S01]  /*1fe50*/  MUFU.EX2 R107, R107 ;  /* 0x0000006b006b7308 */ /* 0x000f220000000800 */
[--C-:B-1----:R-:W-:Y:S02]  /*1fe60*/  FFMA.FTZ R2, R151, c[0x0][0x2d0], -R78.reuse ;  /* 0x0000b40097027a23 */ /* 0x102fe4000001084e */
[----:B------:R-:W-:Y:S01]  /*1fe70*/  FFMA.FTZ R78, R186, c[0x0][0x2d0], -R78 ;  /* 0x0000b400ba4e7a23 */ /* 0x000fe2000001084e */
[----:B------:R-:W-:Y:S06]  /*1fe80*/  LDSM.16.MT88.4 R148, [R227+0x3100] ;  /* 0x00310000e394783b */ /* 0x000fec0000004200 */
[----:B------:R1:W1:Y:S10]  /*1fe90*/  MUFU.EX2 R186, R2 ;  /* 0x0000000200ba7308 */ /* 0x0002740000000800 */
[----:B------:R-:W1:Y:S01]  /*1fea0*/  MUFU.EX2 R104, R104 ;  /* 0x0000006800687308 */ /* 0x000e620000000800 */
[----:B----4-:R-:W-:Y:S09]  /*1feb0*/  F2FP.PACK_AB R178, R107, R106 ;  /* 0x0000006a6bb2723e */ /* 0x010ff200000000ff */
[----:B------:R-:W-:Y:S01]  /*1fec0*/  MUFU.EX2 R91, R88 ;  /* 0x00000058005b7308 */ /* 0x000fe20000000800 */
[----:B-1----:R-:W-:Y:S01]  /*1fed0*/  FFMA.FTZ R2, R138, c[0x0][0x2d0], -R77 ;  /* 0x0000b4008a027a23 */ /* 0x002fe2000001084d */
[----:B------:R-:W-:Y:S02]  /*1fee0*/  F2FP.PACK_AB R77, R173, R174 ;  /* 0x000000aead4d723e */ /* 0x000fe400000000ff */
[----:B------:R-:W-:Y:S06]  /*1fef0*/  F2FP.PACK_AB R181, R186, R185 ;  /* 0x000000b9bab5723e */ /* 0x000fec00000000ff */
[----:B------:R-:W1:Y:S01]  /*1ff00*/  MUFU.EX2 R88, R89 ;  /* 0x0000005900587308 */ /* 0x000e620000000800 */
[----:B------:R-:W-:Y:S09]  /*1ff10*/  F2FP.PACK_AB R176, R105, R104 ;  /* 0x0000006869b0723e */ /* 0x000ff200000000ff */
[----:B------:R-:W4:Y:S01]  /*1ff20*/  MUFU.EX2 R90, R2 ;  /* 0x00000002005a7308 */ /* 0x000f220000000800 */
[----:B-1----:R-:W-:Y:S02]  /*1ff30*/  F2FP.PACK_AB R179, R75, R88 ;  /* 0x000000584bb3723e */ /* 0x002fe400000000ff */
[----:B----4-:R-:W-:Y:S01]  /*1ff40*/  F2FP.PACK_AB R177, R91, R90 ;  /* 0x0000005a5bb1723e */ /* 0x010fe200000000ff */
[----:B--2---:R-:W-:Y:S01]  /*1ff50*/  FFMA.FTZ R70, R70, R137, R245 ;  /* 0x0000008946467223 */ /* 0x004fe200000100f5 */
[----:B------:R-:W-:Y:S02]  /*1ff60*/  MOV R137, R132 ;  /* 0x0000008400897202 */ /* 0x000fe40000000f00 */
[----:B------:R-:W-:Y:S01]  /*1ff70*/  MOV R245, R122 ;  /* 0x0000007a00f57202 */ /* 0x000fe20000000f00 */
[----:B------:R-:W-:Y:S01]  /*1ff80*/  FFMA.FTZ R69, R69, R136, R243 ;  /* 0x0000008845457223 */ /* 0x000fe200000100f3 */
[----:B------:R-:W-:Y:S01]  /*1ff90*/  MOV R136, R133 ;  /* 0x0000008500887202 */ /* 0x000fe20000000f00 */
[----:B------:R-:W-:Y:S01]  /*1ffa0*/  FADD.FTZ R70, R246, R70 ;  /* 0x00000046f6467221 */ /* 0x000fe20000010000 */
[----:B------:R-:W-:Y:S01]  /*1ffb0*/  MOV R243, R127 ;  /* 0x0000007f00f37202 */ /* 0x000fe20000000f00 */
[----:B------:R-:W-:Y:S02]  /*1ffc0*/  FFMA.FTZ R68, R68, R135, R219 ;  /* 0x0000008744447223 */ /* 0x000fe400000100db */
[----:B------:R-:W-:Y:S02]  /*1ffd0*/  FADD.FTZ R69, R244, R69 ;  /* 0x00000045f4457221 */ /* 0x000fe40000010000 */
[----:B---3--:R-:W-:Y:S02]  /*1ffe0*/  FFMA.FTZ R0, R0, R134, R116 ;  /* 0x0000008600007223 */ /* 0x008fe40000010074 */
[----:B------:R1:W2:Y:S01]  /*1fff0*/  MUFU.EX2 R116, R78 ;  /* 0x0000004e00747308 */ /* 0x0002a20000000800 */
[----:B------:R-:W3:Y:S01]  /*20000*/  LDSM.16.MT88.4 R132, [R224+0x3100] ;  /* 0x00310000e084783b */ /* 0x000ee20000004200 */
        /* <DEDUP_REMOVED lines=11> */
[----:B-1----:R-:W-:Y:S01]  /*200c0*/  F2FP.PACK_AB R78, R203, R204 ;  /* 0x000000cccb4e723e */ /* 0x002fe200000000ff */
[----:B------:R-:W-:Y:S01]  /*200d0*/  FADD.FTZ R2, R124, R2 ;  /* 0x000000027c027221 */ /* 0x000fe20000010000 */
[----:B--2---:R-:W-:Y:S01]  /*200e0*/  F2FP.PACK_AB R183, R116, R184 ;  /* 0x000000b874b7723e */ /* 0x004fe200000000ff */
[----:B------:R-:W-:Y:S02]  /*200f0*/  FADD.FTZ R0, R123, R0 ;  /* 0x000000007b007221 */ /* 0x000fe40000010000 */
[----:B------:R-:W-:Y:S02]  /*20100*/  FADD.FTZ R70, R121, R68 ;  /* 0x0000004479467221 */ /* 0x000fe40000010000 */
[-C--:B------:R-:W-:Y:S05]  /*20110*/  HMMA.16816.F32 R4, R76, R92.reuse, R4 ;  /* 0x0000005c4c04723c */ /* 0x080fea0000001804 */
[----:B------:R-:W-:Y:S02]  /*20120*/  FADD.FTZ R68, R120, R2 ;  /* 0x0000000278447221 */ /* 0x000fe40000010000 */
[----:B------:R-:W-:Y:S01]  /*20130*/  FADD.FTZ R0, R143, R0 ;  /* 0x000000008f007221 */ /* 0x000fe20000010000 */
[C---:B------:R-:W-:Y:S04]  /*20140*/  HMMA.16816.F32 R8, R80.reuse, R92, R8 ;  /* 0x0000005c5008723c */ /* 0x040fe80000001808 */
[----:B------:R-:W-:Y:S04]  /*20150*/  FADD.FTZ R3, R199, R3 ;  /* 0x00000003c7037221 */ /* 0x000fe80000010000 */
[-C--:B------:R-:W-:Y:S04]  /*20160*/  HMMA.16816.F32 R12, R80, R94.reuse, R12 ;  /* 0x0000005e500c723c */ /* 0x080fe8000000180c */
[----:B------:R-:W-:Y:S04]  /*20170*/  FADD.FTZ R3, R202, R3 ;  /* 0x00000003ca037221 */ /* 0x000fe80000010000 */
[C---:B------:R-:W-:Y:S04]  /*20180*/  HMMA.16816.F32 R16, R76.reuse, R94, R16 ;  /* 0x0000005e4c10723c */ /* 0x040fe80000001810 */
[----:B------:R-:W-:Y:S04]  /*20190*/  FADD.FTZ R3, R195, R3 ;  /* 0x00000003c3037221 */ /* 0x000fe80000010000 */
[-C--:B------:R-:W-:Y:S04]  /*201a0*/  HMMA.16816.F32 R20, R76, R96.reuse, R20 ;  /* 0x000000604c14723c */ /* 0x080fe80000001814 */
[----:B------:R-:W-:Y:S02]  /*201b0*/  FADD.FTZ R69, R196, R3 ;  /* 0x00000003c4457221 */ /* 0x000fe40000010000 */
[----:B------:R-:W-:Y:S02]  /*201c0*/  FADD.FTZ R3, R142, R70 ;  /* 0x000000468e037221 */ /* 0x000fe40000010000 */
[C---:B------:R-:W-:Y:S04]  /*201d0*/  HMMA.16816.F32 R24, R80.reuse, R96, R24 ;  /* 0x000000605018723c */ /* 0x040fe80000001818 */
[----:B------:R-:W-:Y:S02]  /*201e0*/  FADD.FTZ R3, R243, R3 ;  /* 0x00000003f3037221 */ /* 0x000fe40000010000 */
[----:B------:R-:W-:Y:S02]  /*201f0*/  FADD.FTZ R2, R197, R69 ;  /* 0x00000045c5027221 */ /* 0x000fe40000010000 */
[-C--:B------:R-:W-:Y:S04]  /*20200*/  HMMA.16816.F32 R28, R80, R98.reuse, R28 ;  /* 0x00000062501c723c */ /* 0x080fe8000000181c */
[----:B------:R-:W-:Y:S04]  /*20210*/  FADD.FTZ R2, R200, R2 ;  /* 0x00000002c8027221 */ /* 0x000fe80000010000 */
        /* <DEDUP_REMOVED lines=9> */
[-C--:B---3--:R-:W-:Y:S07]  /*202b0*/  HMMA.16816.F32 R120, R180, R132.reuse, R4 ;  /* 0x00000084b478723c */ /* 0x088fee0000001804 */
        /* <DEDUP_REMOVED lines=107> */
.L_x_727:
        /* <DEDUP_REMOVED lines=120> */
.L_x_671:
[----:B------:R-:W3:Y:S02]  /*210f0*/  S2R R55, SR_CTAID.Y ;  /* 0x0000000000377919 */ /* 0x000ee40000002600 */
[----:B---3--:R-:W-:Y:S01]  /*21100*/  SHF.R.S32.HI R43, RZ, 0x1f, R55 ;  /* 0x0000001fff2b7819 */ /* 0x008fe20000011437 */
[----:B------:R-:W-:Y:S05]  /*21110*/  @P4 BRA `(.L_x_729) ;  /* 0x0000130000004947 */ /* 0x000fea0003800000 */
[----:B------:R-:W3:Y:S01]  /*21120*/  LDL R44, [R1+0x78] ;  /* 0x00007800012c7983 */ /* 0x000ee20000100800 */
[----:B------:R-:W-:Y:S01]  /*21130*/  IMAD.MOV.U32 R6, RZ, RZ, -0x10 ;  /* 0xfffffff0ff067424 */ /* 0x000fe200078e00ff */
[----:B------:R-:W-:Y:S02]  /*21140*/  F2FP.PACK_AB R5, R121, R120 ;  /* 0x000000787905723e */ /* 0x000fe400000000ff */
[----:B------:R-:W4:Y:S01]  /*21150*/  S2R R41, SR_TID.X ;  /* 0x0000000000297919 */ /* 0x000f220000002100 */
        /* <DEDUP_REMOVED lines=12> */
[----:B----4-:R-:W-:Y:S02]  /*21220*/  SHF.R.S32.HI R42, RZ, 0x1f, R41 ;  /* 0x0000001fff2a7819 */ /* 0x010fe40000011429 */
        /* <DEDUP_REMOVED lines=16> */
[----:B--2---:R-:W-:Y:S01]  /*21330*/  IMAD.IADD R27, R41, 0x1, -R0 ;  /* 0x00000001291b7824 */ /* 0x004fe200078e0a00 */
        /* <DEDUP_REMOVED lines=35> */
[----:B--2---:R-:W-:-:S03]  /*21570*/  IMAD.MOV.U32 R5, RZ, RZ, 0x20 ;  /* 0x00000020ff057424 */ /* 0x004fc600078e00ff */
        /* <DEDUP_REMOVED lines=14> */
[----:B--2---:R-:W-:-:S03]  /*21660*/  IMAD.IADD R3, R8, 0x1, R2 ;  /* 0x0000000108037824 */ /* 0x004fc600078e0202 */
        /* <DEDUP_REMOVED lines=36> */
.L_x_730:
        /* <DEDUP_REMOVED lines=183> */
.L_x_729:
        /* <DEDUP_REMOVED lines=19> */
.L_x_731:
[----:B----4-:R-:W3:Y:S01]  /*22550*/  S2R R10, SR_TID.X ;  /* 0x00000000000a7919 */ /* 0x010ee20000002100 */
[----:B------:R-:W-:Y:S01]  /*22560*/  SHF.R.S32.HI R0, RZ, 0x1f, R8 ;  /* 0x0000001fff007819 */ /* 0x000fe20000011408 */
[----:B------:R-:W-:Y:S01]  /*22570*/  BSSY B0, `(.L_x_732) ;  /* 0x0000026000007945 */ /* 0x000fe20003800000 */
[----:B-1----:R-:W-:-:S02]  /*22580*/  SEL R9, R8, RZ, !P0 ;  /* 0x000000ff08097207 */ /* 0x002fc40004000000 */
[----:B------:R-:W-:Y:S02]  /*22590*/  SEL R11, R0, RZ, !P0 ;  /* 0x000000ff000b7207 */ /* 0x000fe40004000000 */
[----:B---3--:R-:W-:-:S13]  /*225a0*/  ISETP.GT.AND P1, PT, R10, 0x7f, PT ;  /* 0x0000007f0a00780c */ /* 0x008fda0003f24270 */
        /* <DEDUP_REMOVED lines=34> */
.L_x_733:
[----:B------:R-:W-:Y:S05]  /*227d0*/  BSYNC B0 ;  /* 0x0000000000007941 */ /* 0x000fea0003800000 */
.L_x_732:
[----:B------:R-:W3:Y:S01]  /*227e0*/  S2R R12, SR_CTAID.X ;  /* 0x00000000000c7919 */ /* 0x000ee20000002500 */
        /* <DEDUP_REMOVED lines=16> */
[----:B---3--:R-:W-:Y:S02]  /*228f0*/  IMAD R4, R12, 0x80, R4 ;  /* 0x000000800c047824 */ /* 0x008fe400078e0204 */
        /* <DEDUP_REMOVED lines=28> */
[----:B------:R-:W3:Y:S01]  /*22ac0*/  SHFL.IDX PT, R7, R3, RZ, 0x181f ;  /* 0x00181fff03077589 */ /* 0x000ee200000e0000 */
[----:B------:R-:W-:-:S02]  /*22ad0*/  IADD3 R8, R2, 0x10, RZ ;  /* 0x0000001002087810 */ /* 0x000fc40007ffe0ff */
[-C--:B------:R-:W-:Y:S01]  /*22ae0*/  ISETP.GE.OR P1, PT, R2, R19.reuse, P0 ;  /* 0x000000130200720c */ /* 0x080fe20000726670 */
[----:B------:R-:W4:Y:S01]  /*22af0*/  SHFL.IDX PT, R9, R3, 0x1, 0x181f ;  /* 0x00381f0003097f89 */ /* 0x000f2200000e0000 */
[-C--:B------:R-:W-:Y:S02]  /*22b00*/  ISETP.GE.OR P5, PT, R8, R19.reuse, P0 ;  /* 0x000000130800720c */ /* 0x080fe400007a6670 */
[C---:B------:R-:W-:Y:S01]  /*22b10*/  IADD3 R14, R2.reuse, 0x20, RZ ;  /* 0x00000020020e7810 */ /* 0x040fe20007ffe0ff */
[----:B------:R-:W2:Y:S01]  /*22b20*/  SHFL.IDX PT, R8, R4, 0x2, 0x181f ;  /* 0x00581f0004087f89 */ /* 0x000ea200000e0000 */
[----:B------:R-:W-:Y:S02]  /*22b30*/  IADD3 R10, R2, 0x40, RZ ;  /* 0x00000040020a7810 */ /* 0x000fe40007ffe0ff */
[----:B------:R-:W-:Y:S01]  /*22b40*/  ISETP.GE.OR P4, PT, R14, R19, P0 ;  /* 0x000000130e00720c */ /* 0x000fe20000786670 */
[----:B------:R-:W2:Y:S01]  /*22b50*/  SHFL.IDX PT, R12, R3, 0x2, 0x181f ;  /* 0x00581f00030c7f89 */ /* 0x000ea200000e0000 */
[----:B------:R-:W-:-:S02]  /*22b60*/  IADD3 R13, R2, 0x30, RZ ;  /* 0x00000030020d7810 */ /* 0x000fc40007ffe0ff */
[-C--:B------:R-:W-:Y:S01]  /*22b70*/  ISETP.GE.OR P6, PT, R10, R19.reuse, P0 ;  /* 0x000000130a00720c */ /* 0x080fe200007c6670 */
[----:B------:R-:W2:Y:S01]  /*22b80*/  SHFL.IDX PT, R11, R4, 0x3, 0x181f ;  /* 0x00781f00040b7f89 */ /* 0x000ea200000e0000 */
[C---:B-1----:R-:W-:Y:S02]  /*22b90*/  @!P1 LEA R6, P2, R0.reuse, R6, 0x1 ;  /* 0x0000000600069211 */ /* 0x042fe400078408ff */
[----:B------:R-:W-:Y:S01]  /*22ba0*/  ISETP.GE.OR P3, PT, R13, R19, P0 ;  /* 0x000000130d00720c */ /* 0x000fe20000766670 */
[----:B------:R-:W1:Y:S01]  /*22bb0*/  SHFL.IDX PT, R14, R3, 0x3, 0x181f ;  /* 0x00781f00030e7f89 */ /* 0x000e6200000e0000 */
[----:B---3--:R-:W-:-:S03]  /*22bc0*/  @!P1 LEA.HI.X R7, R0, R7, R20, 0x1, P2 ;  /* 0x0000000700079211 */ /* 0x008fc600010f0c14 */
[----:B------:R-:W3:Y:S04]  /*22bd0*/  SHFL.IDX PT, R10, R4, 0x4, 0x181f ;  /* 0x00981f00040a7f89 */ /* 0x000ee800000e0000 */
[----:B------:R1:W-:Y:S04]  /*22be0*/  @!P1 ST.E.128 [R6.64], RZ ;  /* 0x000000ff06009985 */ /* 0x0003e8000c101d08 */
[----:B------:R-:W-:Y:S04]  /*22bf0*/  SHFL.IDX PT, R13, R4, 0x5, 0x181f ;  /* 0x00b81f00040d7f89 */ /* 0x000fe800000e0000 */
[----:B------:R-:W-:Y:S04]  /*22c00*/  SHFL.IDX PT, R15, R4, 0x6, 0x181f ;  /* 0x00d81f00040f7f89 */ /* 0x000fe800000e0000 */
[----:B------:R-:W3:Y:S04]  /*22c10*/  SHFL.IDX PT, R18, R3, 0x4, 0x181f ;  /* 0x00981f0003127f89 */ /* 0x000ee800000e0000 */
[----:B------:R-:W3:Y:S04]  /*22c20*/  SHFL.IDX PT, R17, R3, 0x5, 0x181f ;  /* 0x00b81f0003117f89 */ /* 0x000ee800000e0000 */
[----:B------:R-:W3:Y:S04]  /*22c30*/  SHFL.IDX PT, R16, R3, 0x6, 0x181f ;  /* 0x00d81f0003107f89 */ /* 0x000ee800000e0000 */
[----:B------:R-:W3:Y:S01]  /*22c40*/  SHFL.IDX PT, R4, R4, 0x7, 0x181f ;  /* 0x00f81f0004047f89 */ /* 0x000ee200000e0000 */
[----:B-1----:R-:W-:-:S02]  /*22c50*/  IADD3 R7, R2, 0x50, RZ ;  /* 0x0000005002077810 */ /* 0x002fc40007ffe0ff */
[C---:B------:R-:W-:Y:S01]  /*22c60*/  @!P5 LEA R6, P1, R0.reuse, R5, 0x1 ;  /* 0x000000050006d211 */ /* 0x040fe200078208ff */
[----:B------:R-:W1:Y:S01]  /*22c70*/  SHFL.IDX PT, R3, R3, 0x7, 0x181f ;  /* 0x00f81f0003037f89 */ /* 0x000e6200000e0000 */
[----:B------:R-:W-:Y:S02]  /*22c80*/  ISETP.GE.OR P2, PT, R7, R19, P0 ;  /* 0x000000130700720c */ /* 0x000fe40000746670 */
[C---:B----4-:R-:W-:Y:S02]  /*22c90*/  @!P5 LEA.HI.X R7, R0.reuse, R9, R20, 0x1, P1 ;  /* 0x000000090007d211 */ /* 0x050fe400008f0c14 */
[----:B--2---:R-:W-:Y:S02]  /*22ca0*/  @!P4 LEA R8, P1, R0, R8, 0x1 ;  /* 0x000000080008c211 */ /* 0x004fe400078208ff */
        /* <DEDUP_REMOVED lines=9> */
[----:B--2---:R-:W-:-:S04]  /*22d40*/  @!P3 LEA R6, P5, R0, R11, 0x1 ;  /* 0x0000000b0006b211 */ /* 0x004fc800078a08ff */
[C---:B------:R-:W-:Y:S02]  /*22d50*/  @!P3 LEA.HI.X R7, R0.reuse, R14, R20, 0x1, P5 ;  /* 0x0000000e0007b211 */ /* 0x040fe400028f0c14 */
[----:B---3--:R-:W-:-:S03]  /*22d60*/  @!P6 LEA R10, P5, R0, R10, 0x1 ;  /* 0x0000000a000ae211 */ /* 0x008fc600078a08ff */
        /* <DEDUP_REMOVED lines=14> */
.L_x_734:
        /* <DEDUP_REMOVED lines=11> */
.L_x_1480:


//--------------------- .text._ZN7cutlass13device_kernelIN5flash19enable_sm80_to_sm89INS1_16FlashAttnFwdSm80INS1_25CollectiveMainloopFwdSm80ILi4ELi1ELb0EN4cute5tupleIJNS5_1CILi128EEENS7_ILi112EEENS7_ILi64EEEEEELi64ENS_6half_tEfNS_4arch4Sm80ELb0ELb0ELb0ELb0ELb0ELb0ELb1ELb0EEENS1_21CollectiveEpilogueFwdINS6_IJS8_SA_S9_EEENS6_IJNS7_ILi1EEESI_SI_EEESC_SE_Li128ELb0ELb1ELb0ELb0EEENS1_19SingleTileSchedulerILb0ELb0ELb1ELi128EEEEEEEEEvNT_6ParamsE --------------------------
	.section	.text._ZN7cutlass13device_kernelIN5flash19enable_sm80_to_sm89INS1_16FlashAttnFwdSm80INS1_25CollectiveMainloopFwdSm80ILi4ELi1ELb0EN4cute5tupleIJNS5_1CILi128EEENS7_ILi112EEENS7_ILi64EEEEEELi64ENS_6half_tEfNS_4arch4Sm80ELb0ELb0ELb0ELb0ELb0ELb0ELb1ELb0EEENS1_21CollectiveEpilogueFwdINS6_IJS8_SA_S9_EEENS6_IJNS7_ILi1EEESI_SI_EEESC_SE_Li128ELb0ELb1ELb0ELb0EEENS1_19SingleTileSchedulerILb0ELb0ELb1ELi128EEEEEEEEEvNT_6ParamsE,"ax",@progbits
	.sectioninfo	@"SHI_REGISTERS=255"
	.align	128
.text._ZN7cutlass13device_kernelIN5flash19enable_sm80_to_sm89INS1_16FlashAttnFwdSm80INS1_25CollectiveMainloopFwdSm80ILi4ELi1ELb0EN4cute5tupleIJNS5_1CILi128EEENS7_ILi112EEENS7_ILi64EEEEEELi64ENS_6half_tEfNS_4arch4Sm80ELb0ELb0ELb0ELb0ELb0ELb0ELb1ELb0EEENS1_21CollectiveEpilogueFwdINS6_IJS8_SA_S9_EEENS6_IJNS7_ILi1EEESI_SI_EEESC_SE_Li128ELb0ELb1ELb0ELb0EEENS1_19SingleTileSchedulerILb0ELb0ELb1ELi128EEEEEEEEEvNT_6ParamsE:
        .type           _ZN7cutlass13device_kernelIN5flash19enable_sm80_to_sm89INS1_16FlashAttnFwdSm80INS1_25CollectiveMainloopFwdSm80ILi4ELi1ELb0EN4cute5tupleIJNS5_1CILi128EEENS7_ILi112EEENS7_ILi64EEEEEELi64ENS_6half_tEfNS_4arch4Sm80ELb0ELb0ELb0ELb0ELb0ELb0ELb1ELb0EEENS1_21CollectiveEpilogueFwdINS6_IJS8_SA_S9_EEENS6_IJNS7_ILi1EEESI_SI_EEESC_SE_Li128ELb0ELb1ELb0ELb0EEENS1_19SingleTileSchedulerILb0ELb0ELb1ELi128EEEEEEEEEvNT_6ParamsE,@function
        .size           _ZN7cutlass13device_kernelIN5flash19enable_sm80_to_sm89INS1_16FlashAttnFwdSm80INS1_25CollectiveMainloopFwdSm80ILi4ELi1ELb0EN4cute5tupleIJNS5_1CILi128EEENS7_ILi112EEENS7_ILi64EEEEEELi64ENS_6half_tEfNS_4arch4Sm80ELb0ELb0ELb0ELb0ELb0ELb0ELb1ELb0EEENS1_21CollectiveEpilogueFwdINS6_IJS8_SA_S9_EEENS6_IJNS7_ILi1EEESI_SI_EEESC_SE_Li128ELb0ELb1ELb0ELb0EEENS1_19SingleTileSchedulerILb0ELb0ELb1ELi128EEEEEEEEEvNT_6ParamsE,(.L_x_1481 - _ZN7cutlass13device_kernelIN5flash19enable_sm80_to_sm89INS1_16FlashAttnFwdSm80INS1_25CollectiveMainloopFwdSm80ILi4ELi1ELb0EN4cute5tupleIJNS5_1CILi128EEENS7_ILi112EEENS7_ILi64EEEEEELi64ENS_6half_tEfNS_4arch4Sm80ELb0ELb0ELb0ELb0ELb0ELb0ELb1ELb0EEENS1_21CollectiveEpilogueFwdINS6_IJS8_SA_S9_EEENS6_IJNS7_ILi1EEESI_SI_EEESC_SE_Li128ELb0ELb1ELb0ELb0EEENS1_19SingleTileSchedulerILb0ELb0ELb1ELi128EEEEEEEEEvNT_6ParamsE)
        .other          _ZN7cutlass13device_kernelIN5flash19enable_sm80_to_sm89INS1_16FlashAttnFwdSm80INS1_25CollectiveMainloopFwdSm80ILi4ELi1ELb0EN4cute5tupleIJNS5_1CILi128EEENS7_ILi112EEENS7_ILi64EEEEEELi64ENS_6half_tEfNS_4arch4Sm80ELb0ELb0ELb0ELb0ELb0ELb0ELb1ELb0EEENS1_21CollectiveEpilogueFwdINS6_IJS8_SA_S9_EEENS6_IJNS7_ILi1EEESI_SI_EEESC_SE_Li128ELb0ELb1ELb0ELb0EEENS1_19SingleTileSchedulerILb0ELb0ELb1ELi128EEEEEEEEEvNT_6ParamsE,@"STO_CUDA_ENTRY STV_DEFAULT"
_ZN7cutlass13device_kernelIN5flash19enable_sm80_to_sm89INS1_16FlashAttnFwdSm80INS1_25CollectiveMainloopFwdSm80ILi4ELi1ELb0EN4cute5tupleIJNS5_1CILi128EEENS7_ILi112EEENS7_ILi64EEEEEELi64ENS_6half_tEfNS_4arch4Sm80ELb0ELb0ELb0ELb0ELb0ELb0ELb1ELb0EEENS1_21CollectiveEpilogueFwdINS6_IJS8_SA_S9_EEENS6_IJNS7_ILi1EEESI_SI_EEESC_SE_Li128ELb0ELb1ELb0ELb0EEENS1_19SingleTileSchedulerILb0ELb0ELb1ELi128EEEEEEEEEvNT_6ParamsE:
        /* <DEDUP_REMOVED lines=16> */
[----:B------:R-:W-:Y:S01]  /*0100*/  ISETP.NE.AND P0, PT, R20, 0x1, PT ;  /* 0x000000011400780c */ /* 0x000fe20003f05270 */
        /* <DEDUP_REMOVED lines=51> */
[C---:B------:R-:W-:Y:S01]  /*0440*/  ISETP.GE.AND P4, PT, R9.reuse, R20, PT ;  /* 0x000000140900720c */ /* 0x040fe20003f86270 */
        /* <DEDUP_REMOVED lines=56> */
[C---:B-----5:R-:W-:Y:S01]  /*07d0*/  @!P5 LEA.HI.X R9, R32.reuse, R12, R33, 0x1, P1 ;  /* 0x0000000c2009d211 */ /* 0x060fe200008f0c21 */
[----:B------:R-:W-:Y:S01]  /*07e0*/  @!P4 IMAD.SHL.U32 R12, R231, 0x2, RZ ;  /* 0x00000002e70cc824 */ /* 0x000fe200078e00ff */
[C---:B------:R-:W-:Y:S02]  /*07f0*/  @!P4 LEA R6, P1, R32.reuse, R11, 0x1 ;  /* 0x0000000b2006c211 */ /* 0x040fe400078208ff */
[----:B------:R-:W-:Y:S02]  /*0800*/  SHF.R.U32.HI R11, RZ, 0x1f, R19 ;  /* 0x0000001fff0b7819 */ /* 0x000fe40000011613 */
[----:B------:R-:W-:Y:S02]  /*0810*/  @!P4 LEA.HI.X R7, R32, R18, R33, 0x1, P1 ;  /* 0x000000122007c211 */ /* 0x000fe400008f0c21 */
[----:B------:R-:W-:-:S05]  /*0820*/  LEA.HI.SX32 R245, R19, R11, 0x1a ;  /* 0x0000000b13f57211 */ /* 0x000fca00078fd2ff */
[----:B------:R-:W-:Y:S01]  /*0830*/  STL [R1+0x38], R245 ;  /* 0x000038f501007387 */ /* 0x000fe20000100800 */
[----:B-1----:R-:W-:Y:S02]  /*0840*/  IMAD.IADD R3, R5, 0x1, R10 ;  /* 0x0000000105037824 */ /* 0x002fe400078e020a */
[----:B------:R-:W-:Y:S02]  /*0850*/  IMAD R0, R29, c[0x0][0x1e8], RZ ;  /* 0x00007a001d007a24 */ /* 0x000fe400078e02ff */
[----:B------:R-:W-:Y:S01]  /*0860*/  IMAD.MOV.U32 R2, RZ, RZ, R4 ;  /* 0x000000ffff027224 */ /* 0x000fe200078e0004 */
[----:B------:R-:W-:Y:S01]  /*0870*/  @!P2 LEA R4, P1, R32, R15, 0x1 ;  /* 0x0000000f2004a211 */ /* 0x000fe200078208ff */
[C---:B------:R-:W-:Y:S02]  /*0880*/  IMAD R0, R28.reuse, c[0x0][0x1ec], R0 ;  /* 0x00007b001c007a24 */ /* 0x040fe400078e0200 */
[----:B------:R-:W-:Y:S01]  /*0890*/  IMAD.WIDE.U32 R2, R28, c[0x0][0x1e8], R2 ;  /* 0x00007a001c027a25 */ /* 0x000fe200078e0002 */
[----:B------:R-:W-:-:S02]  /*08a0*/  @!P2 LEA.HI.X R5, R32, R16, R33, 0x1, P1 ;  /* 0x000000102005a211 */ /* 0x000fc400008f0c21 */
[----:B------:R-:W-:Y:S01]  /*08b0*/  @!P0 LEA R10, P1, R32, R13, 0x1 ;  /* 0x0000000d200a8211 */ /* 0x000fe200078208ff */
[----:B------:R-:W-:Y:S01]  /*08c0*/  IMAD.IADD R3, R3, 0x1, R0 ;  /* 0x0000000103037824 */ /* 0x000fe200078e0200 */
[----:B------:R-:W-:Y:S01]  /*08d0*/  LEA.HI R13, R22, R136, RZ, 0x4 ;  /* 0x00000088160d7211 */ /* 0x000fe200078f20ff */
[----:B------:R-:W-:Y:S01]  /*08e0*/  @!P5 IMAD.SHL.U32 R0, R231, 0x2, RZ ;  /* 0x00000002e700d824 */ /* 0x000fe200078e00ff */
[----:B------:R-:W-:Y:S01]  /*08f0*/  @!P0 LEA.HI.X R11, R32, R14, R33, 0x1, P1 ;  /* 0x0000000e200b8211 */ /* 0x000fe200008f0c21 */
[----:B------:R-:W-:-:S03]  /*0900*/  IMAD.SHL.U32 R16, R17, 0x8, RZ ;  /* 0x0000000811107824 */ /* 0x000fc600078e00ff */
[----:B------:R1:W-:Y:S04]  /*0910*/  @!P5 LDGSTS.E.BYPASS.LTC128B.128 [R0+0x9100], [R8.64], !P3 ;  /* 0x091000000800dfae */ /* 0x0003e8000d901d48 */
[----:B------:R3:W-:Y:S01]  /*0920*/  @!P4 LDGSTS.E.BYPASS.LTC128B.128 [R12+0x9900], [R6.64], !P3 ;  /* 0x09900000060ccfae */ /* 0x0007e2000d901d48 */
[----:B--2---:R-:W-:Y:S01]  /*0930*/  @P6 SHF.R.S32.HI R25, RZ, 0x1f, R24 ;  /* 0x0000001fff196819 */ /* 0x004fe20000011418 */
[----:B------:R-:W-:Y:S01]  /*0940*/  @!P6 IMAD.MOV.U32 R25, RZ, RZ, R26 ;  /* 0x000000ffff19e224 */ /* 0x000fe200078e001a */
[----:B------:R-:W-:Y:S01]  /*0950*/  IADD3 R26, R245, -0x1, RZ ;  /* 0xfffffffff51a7810 */ /* 0x000fe20007ffe0ff */
[----:B------:R-:W-:-:S03]  /*0960*/  @!P6 IMAD.MOV.U32 R24, RZ, RZ, R23 ;  /* 0x000000ffff18e224 */ /* 0x000fc600078e0017 */
[----:B------:R-:W-:Y:S01]  /*0970*/  SHF.R.S32.HI R27, RZ, 0x1f, R26 ;  /* 0x0000001fff1b7819 */ /* 0x000fe2000001141a */
[----:B------:R-:W-:-:S04]  /*0980*/  IMAD.WIDE.U32 R34, R24, c[0x0][0x1f0], R2 ;  /* 0x00007c0018227a25 */ /* 0x000fc800078e0002 */
[----:B------:R-:W-:Y:S01]  /*0990*/  IMAD.MOV.U32 R246, RZ, RZ, R34 ;  /* 0x000000fffff67224 */ /* 0x000fe200078e0022 */
[----:B------:R2:W-:Y:S01]  /*09a0*/  STL.64 [R1+0x30], R34 ;  /* 0x0000302201007387 */ /* 0x0005e20000100a00 */
[----:B-1----:R-:W-:Y:S02]  /*09b0*/  @!P2 IMAD.SHL.U32 R0, R231, 0x2, RZ ;  /* 0x00000002e700a824 */ /* 0x002fe400078e00ff */
[----:B------:R-:W-:Y:S02]  /*09c0*/  IMAD.MOV.U32 R8, RZ, RZ, 0x70 ;  /* 0x00000070ff087424 */ /* 0x000fe400078e00ff */
[----:B---3--:R-:W-:Y:S01]  /*09d0*/  IMAD.SHL.U32 R7, R227, 0x20, RZ ;  /* 0x00000020e3077824 */ /* 0x008fe200078e00ff */
        /* <DEDUP_REMOVED lines=24> */
[C---:B---3--:R-:W-:Y:S01]  /*0b60*/  IMAD.WIDE.U32 R10, R226.reuse, 0x20, RZ ;  /* 0x00000020e20a7825 */ /* 0x048fe200078e00ff */
        /* <DEDUP_REMOVED lines=15> */
[----:B------:R-:W-:Y:S02]  /*0c60*/  ISETP.GE.AND P2, PT, R30, 0x61, PT ;  /* 0x000000611e00780c */ /* 0x000fe40003f46270 */
[----:B------:R4:W-:Y:S01]  /*0c70*/  @P1 LDGSTS.E.BYPASS.LTC128B.128 [R0+0x4100], [R4.64], !P0 ;  /* 0x0410000004001fae */ /* 0x0009e2000c101d48 */
[----:B------:R-:W-:Y:S02]  /*0c80*/  @P6 LEA R14, P1, R8, c[0x0][0x1c8], 0x1 ;  /* 0x00007200080e6a11 */ /* 0x000fe400078208ff */
[----:B------:R-:W-:Y:S02]  /*0c90*/  ISETP.GE.AND P3, PT, R30, 0x51, PT ;  /* 0x000000511e00780c */ /* 0x000fe40003f66270 */
[----:B------:R-:W-:-:S02]  /*0ca0*/  @P6 LEA.HI.X R15, R8, c[0x0][0x1cc], R10, 0x1, P1 ;  /* 0x00007300080f6a11 */ /* 0x000fc400008f0c0a */
[----:B------:R-:W-:-:S04]  /*0cb0*/  LOP3.LUT R10, R13, 0xfffffff0, RZ, 0xc0, !PT ;  /* 0xfffffff00d0a7812 */ /* 0x000fc800078ec0ff */
[----:B------:R-:W-:Y:S02]  /*0cc0*/  @P2 IMAD R19, R227, 0x60, RZ ;  /* 0x00000060e3132824 */ /* 0x000fe400078e02ff */
[----:B------:R-:W-:Y:S01]  /*0cd0*/  IMAD.IADD R10, R136, 0x1, -R10 ;  /* 0x00000001880a7824 */ /* 0x000fe200078e0a0a */
[----:B---3--:R-:W-:Y:S02]  /*0ce0*/  LEA.HI R6, R13, R11, RZ, 0x1 ;  /* 0x0000000b0d067211 */ /* 0x008fe400078f08ff */
[C---:B------:R-:W-:Y:S02]  /*0cf0*/  @P3 IMAD R7, R227.reuse, 0x50, RZ ;  /* 0x00000050e3073824 */ /* 0x040fe400078e02ff */
[----:B------:R-:W-:Y:S02]  /*0d00*/  SHF.R.S32.HI R18, RZ, 0x1f, R10 ;  /* 0x0000001fff127819 */ /* 0x000fe4000001140a */
[----:B------:R-:W-:Y:S02]  /*0d10*/  LOP3.LUT R6, R6, 0xfffffffe, RZ, 0xc0, !PT ;  /* 0xfffffffe06067812 */ /* 0x000fe400078ec0ff */
[----:B------:R-:W-:Y:S01]  /*0d20*/  LEA.HI R18, R18, R10, RZ, 0x3 ;  /* 0x0000000a12127211 */ /* 0x000fe200078f18ff */
[----:B----4-:R-:W-:-:S02]  /*0d30*/  @P5 IMAD R0, R227, 0x30, RZ ;  /* 0x00000030e3005824 */ /* 0x010fc400078e02ff */
        /* <DEDUP_REMOVED lines=31> */
[C---:B---3--:R-:W-:Y:S02]  /*0f30*/  @P4 IMAD.SHL.U32 R5, R231.reuse, 0x2, RZ ;  /* 0x00000002e7054824 */ /* 0x048fe400078e00ff */
[----:B----4-:R-:W-:-:S03]  /*0f40*/  @P2 IMAD.SHL.U32 R0, R231, 0x2, RZ ;  /* 0x00000002e7002824 */ /* 0x010fc600078e00ff */
[----:B------:R3:W-:Y:S04]  /*0f50*/  @P4 LDGSTS.E.BYPASS.LTC128B.128 [R5+0x5900], [R8.64], !P0 ;  /* 0x0590000008054fae */ /* 0x0007e8000c101d48 */
[----:B------:R4:W-:Y:S04]  /*0f60*/  @P3 LDGSTS.E.BYPASS.LTC128B.128 [R4+0x6100], [R6.64], !P0 ;  /* 0x0610000006043fae */ /* 0x0009e8000c101d48 */
[----:B------:R5:W-:Y:S01]  /*0f70*/  @P2 LDGSTS.E.BYPASS.LTC128B.128 [R0+0x6900], [R2.64], !P0 ;  /* 0x0690000002002fae */ /* 0x000be2000c101d48 */
[C---:B------:R-:W-:Y:S02]  /*0f80*/  R2P PR, R11.reuse, 0x6 ;  /* 0x000000060b007804 */ /* 0x040fe40000000000 */
[----:B------:R-:W-:Y:S01]  /*0f90*/  LOP3.LUT P3, RZ, R72, 0x2, RZ, 0xc0, !PT ;  /* 0x0000000248ff7812 */ /* 0x000fe2000786c0ff */
[----:B------:R-:W0:Y:S01]  /*0fa0*/  LDGDEPBAR ;  /* 0x00000000000079af */ /* 0x000e220000000000 */
[----:B----4-:R-:W-:Y:S01]  /*0fb0*/  IMAD.SHL.U32 R4, R18, 0x40, RZ ;  /* 0x0000004012047824 */ /* 0x010fe200078e00ff */
[----:B------:R-:W-:Y:S01]  /*0fc0*/  LEA.HI R6, R22, R136, RZ, 0x5 ;  /* 0x0000008816067211 */ /* 0x000fe200078f28ff */
[----:B-----5:R-:W-:-:S03]  /*0fd0*/  IMAD.SHL.U32 R2, R11, 0x40, RZ ;  /* 0x000000400b027824 */ /* 0x020fc600078e00ff */
[----:B---3--:R-:W-:Y:S01]  /*0fe0*/  SHF.R.S32.HI R5, RZ, 0x5, R6 ;  /* 0x00000005ff057819 */ /* 0x008fe20000011406 */
        /* <DEDUP_REMOVED lines=14> */
[----:B------:R-:W-:Y:S01]  /*10d0*/  IADD3 R238, R139, 0x3920, RZ ;  /* 0x000039208bee7810 */ /* 0x000fe20007ffe0ff */
        /* <DEDUP_REMOVED lines=18> */
[----:B------:R1:W3:Y:S01]  /*1200*/  LDSM.16.M88.4 R12, [R234+0x7100] ;  /* 0x00710000ea0c783b */ /* 0x0002e20000000200 */
[----:B------:R-:W-:Y:S01]  /*1210*/  IMAD R237, R3, 0x2, R234 ;  /* 0x0000000203ed7824 */ /* 0x000fe200078e02ea */
[----:B------:R-:W-:Y:S01]  /*1220*/  IADD3 R239, R238, 0x3000, RZ ;  /* 0x00003000eeef7810 */ /* 0x000fe20007ffe0ff */
[----:B------:R-:W-:Y:S01]  /*1230*/  IMAD.IADD R5, R5, 0x1, R0 ;  /* 0x0000000105057824 */ /* 0x000fe200078e0200 */
[----:B------:R1:W4:Y:S01]  /*1240*/  LDSM.16.M88.4 R8, [R234+0x9100] ;  /* 0x00910000ea08783b */ /* 0x0003220000000200 */
[----:B------:R-:W-:-:S02]  /*1250*/  IMAD R0, R25, c[0x0][0x218], RZ ;  /* 0x0000860019007a24 */ /* 0x000fc400078e02ff */
[C---:B--2---:R-:W-:Y:S01]  /*1260*/  IMAD.WIDE.U32 R34, R24.reuse, c[0x0][0x218], R4 ;  /* 0x0000860018227a25 */ /* 0x044fe200078e0004 */
[----:B------:R1:W2:Y:S03]  /*1270*/  LDSM.16.M88.4 R60, [R139+0x3900] ;  /* 0x003900008b3c783b */ /* 0x0002a60000000200 */
        /* <DEDUP_REMOVED lines=23> */
[----:B--234-:R-:W-:Y:S01]  /*13f0*/  IMAD R0, R27, c[0x0][0x208], RZ ;  /* 0x000082001b007a24 */ /* 0x01cfe200078e02ff */
        /* <DEDUP_REMOVED lines=39> */
[----:B---3--:R-:W-:-:S04]  /*1670*/  IADD3 R6, P2, R24, R32, RZ ;  /* 0x0000002018067210 */ /* 0x008fc80007f5e0ff */
[----:B------:R1:W-:Y:S01]  /*1680*/  LDGSTS.E.BYPASS.LTC128B.128 [R2+0x2100], [R24.64], !P5 ;  /* 0x0210000018027fae */ /* 0x0003e2000e901d48 */
[----:B------:R-:W-:Y:S02]  /*1690*/  IADD3.X R7, R25, R0, RZ, P2, !PT ;  /* 0x0000000019077210 */ /* 0x000fe400017fe4ff */
[----:B----4-:R-:W-:-:S03]  /*16a0*/  IADD3 R28, P1, R6, R32, RZ ;  /* 0x00000020061c7210 */ /* 0x010fc60007f3e0ff */
[----:B------:R1:W-:Y:S02]  /*16b0*/  LDGSTS.E.BYPASS.LTC128B.128 [R2+0x2900], [R6.64], !P4 ;  /* 0x0290000006027fae */ /* 0x0003e4000e101d48 */
[----:B------:R-:W-:-:S05]  /*16c0*/  IMAD.X R29, R7, 0x1, R0, P1 ;  /* 0x00000001071d7824 */ /* 0x000fca00008e0600 */
[----:B------:R1:W-:Y:S03]  /*16d0*/  LDGSTS.E.BYPASS.LTC128B.128 [R2+0x3100], [R28.64], !P3 ;  /* 0x031000001c027fae */ /* 0x0003e6000d901d48 */
.L_x_735:
[C---:B-1234-:R-:W-:Y:S01]  /*16e0*/  HMMA.16816.F32 R32, R8.reuse, R60, RZ ;  /* 0x0000003c0820723c */ /* 0x05efe200000018ff */
[----:B------:R-:W-:Y:S01]  /*16f0*/  IMAD.MOV.U32 R0, RZ, RZ, 0x40 ;  /* 0x00000040ff007424 */ /* 0x000fe200078e00ff */
[----:B------:R-:W-:Y:S01]  /*1700*/  LOP3.LUT P1, RZ, R72, 0x4, RZ, 0xc0, !PT ;  /* 0x0000000448ff7812 */ /* 0x000fe2000782c0ff */
[----:B------:R-:W-:Y:S01]  /*1710*/  IMAD R235, R4, 0x2, R234 ;  /* 0x0000000204eb7824 */ /* 0x000fe200078e02ea */
[----:B------:R-:W0:Y:S02]  /*1720*/  LDGDEPBAR ;  /* 0x00000000000079af */ /* 0x000e240000000000 */
[----:B------:R-:W-:Y:S01]  /*1730*/  SEL R0, R0, 0xffffffc0, !P1 ;  /* 0xffffffc000007807 */ /* 0x000fe20004800000 */
[----:B------:R-:W-:Y:S01]  /*1740*/  IMAD R236, R3, 0x2, R235 ;  /* 0x0000000203ec7824 */ /* 0x000fe200078e02eb */
[----:B------:R-:W-:Y:S01]  /*1750*/  HMMA.16816.F32 R28, R8, R56, RZ ;  /* 0x00000038081c723c */ /* 0x000fe200000018ff */
[----:B------:R-:W-:Y:S02]  /*1760*/  ISETP.GE.AND P1, PT, R230, 0x71, PT ;  /* 0x00000071e600780c */ /* 0x000fe40003f26270 */
[----:B------:R-:W-:-:S02]  /*1770*/  IADD3 R233, R139, R0, RZ ;  /* 0x000000008be97210 */ /* 0x000fc40007ffe0ff */
[----:B------:R-:W-:Y:S01]  /*1780*/  IADD3 R232, R238, R0, RZ ;  /* 0x00000000eee87210 */ /* 0x000fe20007ffe0ff */
[----:B------:R-:W-:Y:S02]  /*1790*/  IMAD.IADD R0, R138, 0x1, R137 ;  /* 0x000000018a007824 */ /* 0x000fe400078e0289 */
[C---:B------:R-:W-:Y:S01]  /*17a0*/  HMMA.16816.F32 R24, R8.reuse, R52, RZ ;  /* 0x000000340818723c */ /* 0x040fe200000018ff */
[----:B------:R-:W-:Y:S07]  /*17b0*/  LDSM.16.M88.4 R72, [R233+0x4100] ;  /* 0x00410000e948783b */ /* 0x000fee0000000200 */
[C---:B------:R-:W-:Y:S08]  /*17c0*/  HMMA.16816.F32 R64, R8.reuse, R48, RZ ;  /* 0x000000300840723c */ /* 0x040ff000000018ff */
        /* <DEDUP_REMOVED lines=9> */
[----:B------:R-:W-:Y:S08]  /*1860*/  HMMA.16816.F32 R188, R8, R38, RZ ;  /* 0x0000002608bc723c */ /* 0x000ff000000018ff */
        /* <DEDUP_REMOVED lines=10> */
[C---:B------:R-:W-:Y:S01]  /*1910*/  HMMA.16816.F32 R152, R12.reuse, R62, RZ ;  /* 0x0000003e0c98723c */ /* 0x040fe200000018ff */
[----:B------:R-:W-:Y:S07]  /*1920*/  LDSM.16.M88.4 R60, [R233+0x5900] ;  /* 0x00590000e93c783b */ /* 0x000fee0000000200 */
[C---:B------:R-:W-:Y:S01]  /*1930*/  HMMA.16816.F32 R148, R12.reuse, R58, RZ ;  /* 0x0000003a0c94723c */ /* 0x040fe200000018ff */
[----:B------:R-:W-:Y:S07]  /*1940*/  LDSM.16.M88.4 R56, [R233+0x6100] ;  /* 0x00610000e938783b */ /* 0x000fee0000000200 */
[C---:B------:R-:W-:Y:S01]  /*1950*/  HMMA.16816.F32 R144, R12.reuse, R54, RZ ;  /* 0x000000360c90723c */ /* 0x040fe200000018ff */
[----:B------:R-:W-:Y:S07]  /*1960*/  LDSM.16.M88.4 R52, [R233+0x6900] ;  /* 0x00690000e934783b */ /* 0x000fee0000000200 */
[----:B------:R-:W-:Y:S08]  /*1970*/  HMMA.16816.F32 R48, R12, R38, RZ ;  /* 0x000000260c30723c */ /* 0x000ff000000018ff */
[C---:B------:R-:W-:Y:S08]  /*1980*/  HMMA.16816.F32 R44, R16.reuse, R112, R32 ;  /* 0x00000070102c723c */ /* 0x040ff00000001820 */
[C---:B------:R-:W-:Y:S08]  /*1990*/  HMMA.16816.F32 R40, R16.reuse, R108, R28 ;  /* 0x0000006c1028723c */ /* 0x040ff0000000181c */
[C---:B------:R-:W-:Y:S01]  /*19a0*/  HMMA.16816.F32 R28, R16.reuse, R104, R24 ;  /* 0x00000068101c723c */ /* 0x040fe20000001818 */
[----:B------:R-:W-:Y:S07]  /*19b0*/  LDSM.16.M88.4 R24, [R235+0x9100] ;  /* 0x00910000eb18783b */ /* 0x000fee0000000200 */
[C---:B------:R-:W-:Y:S01]  /*19c0*/  HMMA.16816.F32 R12, R16.reuse, R100, R64 ;  /* 0x00000064100c723c */ /* 0x040fe20000001840 */
[----:B------:R-:W-:Y:S07]  /*19d0*/  LDSM.16.M88.4 R64, [R233+0x5100] ;  /* 0x00510000e940783b */ /* 0x000fee0000000200 */
[C---:B------:R-:W-:Y:S01]  /*19e0*/  HMMA.16816.F32 R32, R16.reuse, R92, R76 ;  /* 0x0000005c1020723c */ /* 0x040fe2000000184c */
[----:B------:R-:W1:Y:S07]  /*19f0*/  LDSM.16.M88.4 R76, [R233+0x3900] ;  /* 0x00390000e94c783b */ /* 0x000e6e0000000200 */
[C---:B------:R-:W-:Y:S01]  /*1a00*/  HMMA.16816.F32 R8, R16.reuse, R96, R68 ;  /* 0x000000601008723c */ /* 0x040fe20000001844 */
[----:B------:R-:W2:Y:S07]  /*1a10*/  LDSM.16.M88.4 R68, [R233+0x4900] ;  /* 0x00490000e944783b */ /* 0x000eae0000000200 */
        /* <DEDUP_REMOVED lines=8> */
[----:B------:R-:W3:Y:S07]  /*1aa0*/  LDSM.16.M88.4 R16, [R235+0x7100] ;  /* 0x00710000eb10783b */ /* 0x000eee0000000200 */
        /* <DEDUP_REMOVED lines=14> */
[----:B------:R-:W-:Y:S04]  /*1b90*/  LDSM.16.M88.4 R48, [R232] ;  /* 0x00000000e830783b */ /* 0x000fe80000000200 */
[----:B------:R-:W-:Y:S03]  /*1ba0*/  LDSM.16.M88.4 R20, [R232+0x3000] ;  /* 0x00300000e814783b */ /* 0x000fe60000000200 */
[C---:B-1----:R-:W-:Y:S01]  /*1bb0*/  HMMA.16816.F32 R164, R24.reuse, R76, R44 ;  /* 0x0000004c18a4723c */ /* 0x042fe2000000182c */
[----:B------:R-:W-:Y:S07]  /*1bc0*/  LDSM.16.M88.4 R44, [R232+0x800] ;  /* 0x00080000e82c783b */ /* 0x000fee0000000200 */
[C---:B------:R-:W-:Y:S01]  /*1bd0*/  HMMA.16816.F32 R160, R24.reuse, R72, R40 ;  /* 0x0000004818a0723c */ /* 0x040fe20000001828 */
[----:B------:R-:W-:Y:S07]  /*1be0*/  LDSM.16.M88.4 R40, [R232+0x1000] ;  /* 0x00100000e828783b */ /* 0x000fee0000000200 */
[C---:B------:R-:W-:Y:S01]  /*1bf0*/  HMMA.16816.F32 R144, R24.reuse, R64, R12 ;  /* 0x000000401890723c */ /* 0x040fe2000000180c */
[----:B------:R-:W-:Y:S07]  /*1c00*/  LDSM.16.M88.4 R12, [R236+0x7100] ;  /* 0x00710000ec0c783b */ /* 0x000fee0000000200 */
[C---:B------:R-:W-:Y:S01]  /*1c10*/  HMMA.16816.F32 R128, R24.reuse, R60, R8 ;  /* 0x0000003c1880723c */ /* 0x040fe20000001808 */
[----:B------:R-:W1:Y:S07]  /*1c20*/  LDSM.16.M88.4 R8, [R236+0x9100] ;  /* 0x00910000ec08783b */ /* 0x000e6e0000000200 */
[C---:B------:R-:W-:Y:S01]  /*1c30*/  HMMA.16816.F32 R120, R24.reuse, R56, R32 ;  /* 0x000000381878723c */ /* 0x040fe20000001820 */
[----:B------:R-:W-:Y:S07]  /*1c40*/  LDSM.16.M88.4 R32, [R232+0x2000] ;  /* 0x00200000e820783b */ /* 0x000fee0000000200 */
[C---:B------:R-:W-:Y:S01]  /*1c50*/  HMMA.16816.F32 R88, R24.reuse, R52, R36 ;  /* 0x000000341858723c */ /* 0x040fe20000001824 */
[----:B------:R-:W4:Y:S07]  /*1c60*/  LDSM.16.M88.4 R36, [R232+0x1800] ;  /* 0x00180000e824783b */ /* 0x000f2e0000000200 */
[----:B--2---:R-:W-:Y:S01]  /*1c70*/  HMMA.16816.F32 R152, R24, R68, R28 ;  /* 0x000000441898723c */ /* 0x004fe2000000181c */
[----:B------:R-:W2:Y:S01]  /*1c80*/  LDSM.16.M88.4 R28, [R232+0x2800] ;  /* 0x00280000e81c783b */ /* 0x000ea20000000200 */
[----:B------:R-:W-:-:S06]  /*1c90*/  DEPBAR.LE SB0, 0x0 ;  /* 0x000080000000791a */ /* 0x000fcc0000000000 */
[----:B------:R-:W-:Y:S08]  /*1ca0*/  HMMA.16816.F32 R112, R24, R78, R80 ;  /* 0x0000004e1870723c */ /* 0x000ff00000001850 */
[C---:B---3--:R-:W-:Y:S08]  /*1cb0*/  HMMA.16816.F32 R80, R16.reuse, R76, R184 ;  /* 0x0000004c1050723c */ /* 0x048ff000000018b8 */
        /* <DEDUP_REMOVED lines=19> */
[C---:B-1----:R-:W-:Y:S08]  /*1df0*/  HMMA.16816.F32 R164, R8.reuse, R48, R164 ;  /* 0x0000003008a4723c */ /* 0x042ff000000018a4 */
        /* <DEDUP_REMOVED lines=10> */
[----:B------:R-:W-:Y:S08]  /*1ea0*/  HMMA.16816.F32 R44, R12, R42, R68 ;  /* 0x0000002a0c2c723c */ /* 0x000ff00000001844 */
[C---:B----4-:R-:W-:Y:S08]  /*1eb0*/  HMMA.16816.F32 R144, R8.reuse, R36, R144 ;  /* 0x000000240890723c */ /* 0x050ff00000001890 */
[C---:B------:R-:W-:Y:S08]  /*1ec0*/  HMMA.16816.F32 R108, R8.reuse, R38, R100 ;  /* 0x00000026086c723c */ /* 0x040ff00000001864 */
[C---:B------:R-:W-:Y:S08]  /*1ed0*/  HMMA.16816.F32 R128, R8.reuse, R32, R128 ;  /* 0x000000200880723c */ /* 0x040ff00000001880 */
[C---:B------:R-:W-:Y:S08]  /*1ee0*/  HMMA.16816.F32 R104, R8.reuse, R34, R96 ;  /* 0x000000220868723c */ /* 0x040ff00000001860 */
[----:B------:R-:W-:Y:S08]  /*1ef0*/  HMMA.16816.F32 R180, R8, R22, R84 ;  /* 0x0000001608b4723c */ /* 0x000ff00000001854 */
[C---:B------:R-:W-:Y:S08]  /*1f00*/  HMMA.16816.F32 R40, R12.reuse, R36, R124 ;  /* 0x000000240c28723c */ /* 0x040ff0000000187c */
[----:B------:R-:W-:Y:S08]  /*1f10*/  HMMA.16816.F32 R24, R12, R32, R132 ;  /* 0x000000200c18723c */ /* 0x000ff00000001884 */
[C---:B--2---:R-:W-:Y:S08]  /*1f20*/  HMMA.16816.F32 R120, R8.reuse, R28, R120 ;  /* 0x0000001c0878723c */ /* 0x044ff00000001878 */
        /* <DEDUP_REMOVED lines=24> */
[-C--:B------:R-:W-:Y:S01]  /*20b0*/  IADD3 R10, P3, R12, R20.reuse, RZ ;  /* 0x000000140c0a7210 */ /* 0x080fe20007f7e0ff */
        /* <DEDUP_REMOVED lines=18> */
.L_x_736:
[----:B------:R-:W-:Y:S01]  /*21e0*/  STL [R1+0x84], R242 ;  /* 0x000084f201007387 */ /* 0x000fe20000100800 */
[----:B---3--:R-:W-:Y:S01]  /*21f0*/  SHF.R.S32.HI R2, RZ, 0x1f, R136 ;  /* 0x0000001fff027819 */ /* 0x008fe20000011488 */
        /* <DEDUP_REMOVED lines=20> */
[----:B-1----:R-:W-:-:S05]  /*2340*/  IADD3 R5, R224, c[0x0][0x1d0], RZ ;  /* 0x00007400e0057a10 */ /* 0x002fca0007ffe0ff */
        /* <DEDUP_REMOVED lines=9> */
[----:B------:R-:W-:Y:S02]  /*23e0*/  FSEL R21, R166, -INF , P5 ;  /* 0xff800000a6157808 */ /* 0x000fe40002800000 */
        /* <DEDUP_REMOVED lines=17> */
[----:B------:R-:W-:Y:S02]  /*2500*/  FMNMX.FTZ R6, R13, R14, !PT ;  /* 0x0000000e0d067209 */ /* 0x000fe40007810000 */
[----:B------:R-:W-:Y:S02]  /*2510*/  FSEL R28, R115, -INF , P2 ;  /* 0xff800000731c7808 */ /* 0x000fe40001000000 */
[----:B------:R-:W-:Y:S02]  /*2520*/  FSEL R20, R113, -INF , P2 ;  /* 0xff80000071147808 */ /* 0x000fe40001000000 */
[----:B------:R-:W-:-:S02]  /*2530*/  FSEL R64, R79, -INF , P2 ;  /* 0xff8000004f407808 */ /* 0x000fc40001000000 */
[----:B------:R-:W-:Y:S02]  /*2540*/  ISETP.GT.AND P2, PT, R2, 0x19, PT ;  /* 0x000000190200780c */ /* 0x000fe40003f44270 */
[----:B------:R-:W-:Y:S02]  /*2550*/  FSEL R101, R72, -INF , P3 ;  /* 0xff80000048657808 */ /* 0x000fe40001800000 */
        /* <DEDUP_REMOVED lines=8> */
[----:B------:R-:W-:Y:S02]  /*25e0*/  ISETP.GT.AND P5, PT, R2, 0x20, PT ;  /* 0x000000200200780c */ /* 0x000fe40003fa4270 */
[----:B------:R-:W-:-:S02]  /*25f0*/  FSEL R102, R73, -INF , P2 ;  /* 0xff80000049667808 */ /* 0x000fc40001000000 */
[----:B------:R-:W-:Y:S02]  /*2600*/  FMNMX.FTZ R5, R101, R5, !PT ;  /* 0x0000000565057209 */ /* 0x000fe40007810000 */
[----:B------:R-:W-:Y:S02]  /*2610*/  ISETP.GT.AND P4, PT, R2, 0x21, PT ;  /* 0x000000210200780c */ /* 0x000fe40003f84270 */
[----:B------:R-:W-:Y:S02]  /*2620*/  FMNMX.FTZ R6, R20, R6, !PT ;  /* 0x0000000614067209 */ /* 0x000fe40007810000 */
[----:B------:R-:W-:Y:S02]  /*2630*/  FSEL R96, R170, -INF , P3 ;  /* 0xff800000aa607808 */ /* 0x000fe40001800000 */
[----:B------:R-:W-:Y:S02]  /*2640*/  FSEL R88, R168, -INF , P3 ;  /* 0xff800000a8587808 */ /* 0x000fe40001800000 */
[----:B------:R-:W-:-:S02]  /*2650*/  FSEL R97, R171, -INF , P2 ;  /* 0xff800000ab617808 */ /* 0x000fc40001000000 */
[----:B------:R-:W-:Y:S02]  /*2660*/  FSEL R89, R169, -INF , P2 ;  /* 0xff800000a9597808 */ /* 0x000fe40001000000 */
[----:B------:R-:W-:Y:S02]  /*2670*/  FSEL R118, R74, -INF , P3 ;  /* 0xff8000004a767808 */ /* 0x000fe40001800000 */
[----:B------:R-:W-:Y:S02]  /*2680*/  FSEL R124, R75, -INF , P2 ;  /* 0xff8000004b7c7808 */ /* 0x000fe40001000000 */
[C---:B------:R-:W-:Y:S02]  /*2690*/  ISETP.GT.AND P3, PT, R2.reuse, 0x28, PT ;  /* 0x000000280200780c */ /* 0x040fe40003f64270 */
[----:B------:R-:W-:Y:S02]  /*26a0*/  ISETP.GT.AND P2, PT, R2, 0x29, PT ;  /* 0x000000290200780c */ /* 0x000fe40003f44270 */
[----:B------:R-:W-:-:S02]  /*26b0*/  FSEL R138, R174, -INF , P5 ;  /* 0xff800000ae8a7808 */ /* 0x000fc40002800000 */
[----:B------:R-:W-:Y:S02]  /*26c0*/  FSEL R127, R172, -INF , P5 ;  /* 0xff800000ac7f7808 */ /* 0x000fe40002800000 */
[----:B------:R-:W-:Y:S02]  /*26d0*/  FSEL R149, R50, -INF , P5 ;  /* 0xff80000032957808 */ /* 0x000fe40002800000 */
[----:B------:R-:W-:Y:S02]  /*26e0*/  FSEL R103, R48, -INF , P5 ;  /* 0xff80000030677808 */ /* 0x000fe40002800000 */
[----:B------:R-:W-:Y:S02]  /*26f0*/  FMNMX.FTZ R5, R102, R5, !PT ;  /* 0x0000000566057209 */ /* 0x000fe40007810000 */
[----:B------:R-:W-:Y:S02]  /*2700*/  FSEL R140, R175, -INF , P4 ;  /* 0xff800000af8c7808 */ /* 0x000fe40002000000 */
[----:B------:R-:W-:-:S02]  /*2710*/  FSEL R133, R173, -INF , P4 ;  /* 0xff800000ad857808 */ /* 0x000fc40002000000 */
[----:B------:R-:W-:Y:S02]  /*2720*/  FSEL R148, R51, -INF , P4 ;  /* 0xff80000033947808 */ /* 0x000fe40002000000 */
[----:B------:R-:W-:Y:S02]  /*2730*/  FSEL R119, R49, -INF , P4 ;  /* 0xff80000031777808 */ /* 0x000fe40002000000 */
[C---:B------:R-:W-:Y:S02]  /*2740*/  ISETP.GT.AND P5, PT, R2.reuse, 0x30, PT ;  /* 0x000000300200780c */ /* 0x040fe40003fa4270 */
[----:B------:R-:W-:Y:S02]  /*2750*/  FMNMX.FTZ R6, R65, R6, !PT ;  /* 0x0000000641067209 */ /* 0x000fe40007810000 */
[----:B------:R-:W-:Y:S02]  /*2760*/  ISETP.GT.AND P4, PT, R2, 0x31, PT ;  /* 0x000000310200780c */ /* 0x000fe40003f84270 */
        /* <DEDUP_REMOVED lines=9> */
[----:B------:R-:W-:Y:S02]  /*2800*/  ISETP.GT.AND P2, PT, R2, 0x39, PT ;  /* 0x000000390200780c */ /* 0x000fe40003f44270 */
[----:B------:R-:W-:Y:S02]  /*2810*/  FMNMX.FTZ R5, R103, R5, !PT ;  /* 0x0000000567057209 */ /* 0x000fe40007810000 */
        /* <DEDUP_REMOVED lines=15> */
[----:B------:R-:W-:Y:S01]  /*2910*/  FMNMX.FTZ R5, R119, R5, !PT ;  /* 0x0000000577057209 */ /* 0x000fe20007810000 */
[----:B------:R-:W-:Y:S01]  /*2920*/  LDSM.16.MT88.4 R36, [R230+0x900] ;  /* 0x00090000e624783b */ /* 0x000fe20000004200 */
[C---:B------:R-:W-:Y:S02]  /*2930*/  ISETP.GT.AND P3, PT, R2.reuse, 0x48, PT ;  /* 0x000000480200780c */ /* 0x040fe40003f64270 */
[----:B------:R-:W-:Y:S02]  /*2940*/  ISETP.GT.AND P2, PT, R2, 0x49, PT ;  /* 0x000000490200780c */ /* 0x000fe40003f44270 */
[----:B------:R-:W-:Y:S02]  /*2950*/  FMNMX.FTZ R7, R21, R22, !PT ;  /* 0x0000001615077209 */ /* 0x000fe40007810000 */
[----:B------:R-:W-:-:S02]  /*2960*/  FMNMX.FTZ R6, R88, R6, !PT ;  /* 0x0000000658067209 */ /* 0x000fc40007810000 */
[----:B------:R-:W-:Y:S02]  /*2970*/  FSEL R144, R144, -INF , P5 ;  /* 0xff80000090907808 */ /* 0x000fe40002800000 */
[----:B------:R-:W-:Y:S02]  /*2980*/  FSEL R159, R42, -INF , P5 ;  /* 0xff8000002a9f7808 */ /* 0x000fe40002800000 */
[----:B------:R-:W-:Y:S02]  /*2990*/  FSEL R156, R40, -INF , P5 ;  /* 0xff800000289c7808 */ /* 0x000fe40002800000 */
[----:B------:R-:W-:Y:S01]  /*29a0*/  FSEL R166, R131, -INF , P4 ;  /* 0xff80000083a67808 */ /* 0x000fe20002000000 */
[----:B------:R-:W-:Y:S01]  /*29b0*/  LDSM.16.MT88.4 R40, [R230+0x100] ;  /* 0x00010000e628783b */ /* 0x000fe20000004200 */
[----:B------:R-:W-:Y:S02]  /*29c0*/  ISETP.GT.AND P5, PT, R2, 0x40, PT ;  /* 0x000000400200780c */ /* 0x000fe40003fa4270 */
        /* <DEDUP_REMOVED lines=12> */
[----:B------:R-:W-:Y:S01]  /*2a90*/  FMNMX.FTZ R7, R23, R7, !PT ;  /* 0x0000000717077209 */ /* 0x000fe20007810000 */
[----:B------:R-:W-:Y:S01]  /*2aa0*/  LDSM.16.MT88.4 R32, [R229+0x100] ;  /* 0x00010000e520783b */ /* 0x000fe20000004200 */
[----:B------:R-:W-:-:S02]  /*2ab0*/  FMNMX.FTZ R6, R89, R6, !PT ;  /* 0x0000000659067209 */ /* 0x000fc40007810000 */
[C---:B------:R-:W-:Y:S02]  /*2ac0*/  ISETP.GT.AND P4, PT, R2.reuse, 0x50, PT ;  /* 0x000000500200780c */ /* 0x040fe40003f84270 */
[C---:B------:R-:W-:Y:S02]  /*2ad0*/  ISETP.GT.AND P2, PT, R2.reuse, 0x51, PT ;  /* 0x000000510200780c */ /* 0x040fe40003f44270 */
[----:B------:R-:W-:Y:S02]  /*2ae0*/  ISETP.GT.AND P3, PT, R2, 0x58, PT ;  /* 0x000000580200780c */ /* 0x000fe40003f64270 */
[----:B------:R-:W-:Y:S02]  /*2af0*/  FSEL R164, R130, -INF , P5 ;  /* 0xff80000082a47808 */ /* 0x000fe40002800000 */
[----:B------:R-:W-:Y:S02]  /*2b00*/  FMNMX.FTZ R5, R126, R5, !PT ;  /* 0x000000057e057209 */ /* 0x000fe40007810000 */
[----:B------:R-:W-:-:S02]  /*2b10*/  FSEL R130, R128, -INF , P5 ;  /* 0xff80000080827808 */ /* 0x000fc40002800000 */
[----:B------:R-:W-:Y:S02]  /*2b20*/  FMNMX.FTZ R7, R28, R7, !PT ;  /* 0x000000071c077209 */ /* 0x000fe40007810000 */
[----:B------:R-:W-:Y:S02]  /*2b30*/  FMNMX.FTZ R6, R127, R6, !PT ;  /* 0x000000067f067209 */ /* 0x000fe40007810000 */
[----:B------:R-:W-:Y:S02]  /*2b40*/  FSEL R184, R26, -INF , P5 ;  /* 0xff8000001ab87808 */ /* 0x000fe40002800000 */
[----:B------:R-:W-:Y:S02]  /*2b50*/  FSEL R128, R24, -INF , P5 ;  /* 0xff80000018807808 */ /* 0x000fe40002800000 */
[----:B------:R-:W-:Y:S01]  /*2b60*/  FSEL R188, R122, -INF , P4 ;  /* 0xff8000007abc7808 */ /* 0x000fe20002000000 */
[----:B------:R-:W-:Y:S01]  /*2b70*/  LDSM.16.MT88.4 R24, [R229+0x900] ;  /* 0x00090000e518783b */ /* 0x000fe20000004200 */
[----:B------:R-:W-:-:S02]  /*2b80*/  FSEL R245, R120, -INF , P4 ;  /* 0xff80000078f57808 */ /* 0x000fc40002000000 */
[----:B------:R-:W-:Y:S02]  /*2b90*/  FSEL R192, R123, -INF , P2 ;  /* 0xff8000007bc07808 */ /* 0x000fe40001000000 */
[----:B------:R-:W-:Y:S02]  /*2ba0*/  FSEL R246, R121, -INF , P2 ;  /* 0xff80000079f67808 */ /* 0x000fe40001000000 */
[----:B------:R-:W-:Y:S02]  /*2bb0*/  FSEL R202, R18, -INF , P4 ;  /* 0xff80000012ca7808 */ /* 0x000fe40002000000 */
[----:B------:R-:W-:Y:S02]  /*2bc0*/  FSEL R171, R16, -INF , P4 ;  /* 0xff80000010ab7808 */ /* 0x000fe40002000000 */
[----:B------:R-:W-:Y:S02]  /*2bd0*/  FSEL R198, R19, -INF , P2 ;  /* 0xff80000013c67808 */ /* 0x000fe40001000000 */
[----:B------:R-:W-:-:S02]  /*2be0*/  FSEL R185, R17, -INF , P2 ;  /* 0xff80000011b97808 */ /* 0x000fc40001000000 */
[----:B------:R-:W-:Y:S01]  /*2bf0*/  FSEL R252, R94, -INF , P3 ;  /* 0xff8000005efc7808 */ /* 0x000fe20001800000 */
[----:B------:R-:W-:Y:S01]  /*2c00*/  LDSM.16.MT88.4 R16, [R228+0x100] ;  /* 0x00010000e410783b */ /* 0x000fe20000004200 */
[----:B------:R-:W-:Y:S02]  /*2c10*/  FSEL R227, R92, -INF , P3 ;  /* 0xff8000005ce37808 */ /* 0x000fe40001800000 */
[----:B------:R-:W-:Y:S02]  /*2c20*/  FSEL R203, R58, -INF , P3 ;  /* 0xff8000003acb7808 */ /* 0x000fe40001800000 */
[----:B------:R-:W-:Y:S02]  /*2c30*/  FSEL R175, R56, -INF , P3 ;  /* 0xff80000038af7808 */ /* 0x000fe40001800000 */
[C---:B------:R-:W-:Y:S02]  /*2c40*/  ISETP.GT.AND P2, PT, R2.reuse, 0x59, PT ;  /* 0x000000590200780c */ /* 0x040fe40003f44270 */
[----:B------:R-:W-:-:S02]  /*2c50*/  ISETP.GT.AND P6, PT, R2, 0x60, PT ;  /* 0x000000600200780c */ /* 0x000fc40003fc4270 */
[C---:B------:R-:W-:Y:S02]  /*2c60*/  ISETP.GT.AND P5, PT, R2.reuse, 0x61, PT ;  /* 0x000000610200780c */ /* 0x040fe40003fa4270 */
[C---:B------:R-:W-:Y:S02]  /*2c70*/  ISETP.GT.AND P4, PT, R2.reuse, 0x68, PT ;  /* 0x000000680200780c */ /* 0x040fe40003f84270 */
[----:B------:R-:W-:Y:S02]  /*2c80*/  ISETP.GT.AND P3, PT, R2, 0x69, PT ;  /* 0x000000690200780c */ /* 0x000fe40003f64270 */
        /* <DEDUP_REMOVED lines=42> */
[----:B------:R-:W-:Y:S02]  /*2f30*/  FSEL R210, R85, -INF , P5 ;  /* 0xff80000055d27808 */ /* 0x000fe40002800000 */
[----:B------:R-:W-:Y:S02]  /*2f40*/  FMNMX.FTZ R2, R216, R2, !PT ;  /* 0x00000002d8027209 */ /* 0x000fe40007810000 */
[----:B------:R-:W-:Y:S02]  /*2f50*/  FMNMX.FTZ R6, R164, R6, !PT ;  /* 0x00000006a4067209 */ /* 0x000fe40007810000 */
[----:B------:R-:W-:Y:S02]  /*2f60*/  FMNMX.FTZ R5, R246, R5, !PT ;  /* 0x00000005f6057209 */ /* 0x000fe40007810000 */
[----:B------:R-:W-:-:S02]  /*2f70*/  FMNMX.FTZ R7, R116, R7, !PT ;  /* 0x0000000774077209 */ /* 0x000fc40007810000 */
[----:B------:R-:W-:Y:S02]  /*2f80*/  FSEL R211, R68, -INF , P4 ;  /* 0xff80000044d37808 */ /* 0x000fe40002000000 */
[----:B------:R-:W-:Y:S02]  /*2f90*/  FMNMX.FTZ R2, R210, R2, !PT ;  /* 0x00000002d2027209 */ /* 0x000fe40007810000 */
[----:B------:R-:W-:Y:S02]  /*2fa0*/  FSEL R224, R93, -INF , P2 ;  /* 0xff8000005de07808 */ /* 0x000fe40001000000 */
        /* <DEDUP_REMOVED lines=15> */
[----:B------:R-:W-:-:S02]  /*30a0*/  FSEL R193, R180, -INF , P4 ;  /* 0xff800000b4c17808 */ /* 0x000fc40002000000 */
[----:B------:R-:W-:Y:S02]  /*30b0*/  FMNMX.FTZ R5, R188, R6, !PT ;  /* 0x00000006bc057209 */ /* 0x000fe40007810000 */
[----:B------:R-:W-:Y:S02]  /*30c0*/  FMNMX.FTZ R2, R196, R2, !PT ;  /* 0x00000002c4027209 */ /* 0x000fe40007810000 */
[----:B------:R-:W-:Y:S02]  /*30d0*/  FMNMX.FTZ R7, R149, R7, !PT ;  /* 0x0000000795077209 */ /* 0x000fe40007810000 */
[----:B------:R-:W-:Y:S02]  /*30e0*/  FSEL R239, R181, -INF , P3 ;  /* 0xff800000b5ef7808 */ /* 0x000fe40001800000 */
[----:B------:R-:W-:Y:S02]  /*30f0*/  FMNMX.FTZ R5, R192, R5, !PT ;  /* 0x00000005c0057209 */ /* 0x000fe40007810000 */
[----:B------:R-:W-:-:S02]  /*3100*/  FMNMX.FTZ R2, R193, R2, !PT ;  /* 0x00000002c1027209 */ /* 0x000fc40007810000 */
[----:B------:R-:W-:Y:S02]  /*3110*/  FMNMX.FTZ R6, R148, R7, !PT ;  /* 0x0000000794067209 */ /* 0x000fe40007810000 */
[----:B------:R-:W-:Y:S02]  /*3120*/  FSEL R170, R95, -INF , P2 ;  /* 0xff8000005faa7808 */ /* 0x000fe40001000000 */
[----:B------:R-:W-:Y:S02]  /*3130*/  FMNMX.FTZ R5, R252, R5, !PT ;  /* 0x00000005fc057209 */ /* 0x000fe40007810000 */
[----:B------:R-:W-:Y:S02]  /*3140*/  FMNMX.FTZ R2, R239, R2, !PT ;  /* 0x00000002ef027209 */ /* 0x000fe40007810000 */
[----:B------:R-:W-:Y:S02]  /*3150*/  FMNMX.FTZ R6, R143, R6, !PT ;  /* 0x000000068f067209 */ /* 0x000fe40007810000 */
[----:B------:R-:W-:Y:S01]  /*3160*/  FSEL R201, R178, -INF , P6 ;  /* 0xff800000b2c97808 */ /* 0x000fe20003000000 */
[----:B------:R-:W2:Y:S01]  /*3170*/  SHFL.BFLY PT, R132, R2, 0x2, 0x1f ;  /* 0x0c401f0002847f89 */ /* 0x000ea200000e0000 */
        /* <DEDUP_REMOVED lines=11> */
[----:B------:R-:W-:Y:S02]  /*3230*/  FMNMX.FTZ R5, R242, R5, !PT ;  /* 0x00000005f2057209 */ /* 0x000fe40007810000 */
[----:B------:R-:W-:-:S02]  /*3240*/  FMNMX.FTZ R6, R162, R6, !PT ;  /* 0x00000006a2067209 */ /* 0x000fc40007810000 */
[----:B-1----:R-:W-:Y:S02]  /*3250*/  FMNMX.FTZ R135, R8, R135, !PT ;  /* 0x0000008708877209 */ /* 0x002fe40007810000 */
[----:B------:R-:W1:Y:S01]  /*3260*/  SHFL.BFLY PT, R8, R5, 0x2, 0x1f ;  /* 0x0c401f0005087f89 */ /* 0x000e6200000e0000 */
[----:B------:R-:W-:Y:S02]  /*3270*/  FMNMX.FTZ R6, R184, R6, !PT ;  /* 0x00000006b8067209 */ /* 0x000fe40007810000 */
[----:B--2---:R-:W-:Y:S01]  /*3280*/  FMNMX.FTZ R132, R2, R132, !PT ;  /* 0x0000008402847209 */ /* 0x004fe20007810000 */
[----:B------:R-:W2:Y:S01]  /*3290*/  SHFL.BFLY PT, R7, R135, 0x1, 0x1f ;  /* 0x0c201f0087077f89 */ /* 0x000ea200000e0000 */
[----:B------:R-:W-:Y:S02]  /*32a0*/  FMNMX.FTZ R2, R187, R6, !PT ;  /* 0x00000006bb027209 */ /* 0x000fe40007810000 */
[----:B------:R-:W-:Y:S01]  /*32b0*/  FSEL R172, R59, -INF , P2 ;  /* 0xff8000003bac7808 */ /* 0x000fe20001000000 */
[----:B------:R-:W3:Y:S01]  /*32c0*/  SHFL.BFLY PT, R9, R132, 0x1, 0x1f ;  /* 0x0c201f0084097f89 */ /* 0x000ee200000e0000 */
[----:B------:R-:W-:-:S02]  /*32d0*/  FMNMX.FTZ R2, R186, R2, !PT ;  /* 0x00000002ba027209 */ /* 0x000fc40007810000 */
[----:B------:R-:W-:Y:S02]  /*32e0*/  FSEL R213, R86, -INF , P6 ;  /* 0xff80000056d57808 */ /* 0x000fe40003000000 */
[----:B------:R-:W-:Y:S02]  /*32f0*/  FMNMX.FTZ R2, R221, R2, !PT ;  /* 0x00000002dd027209 */ /* 0x000fe40007810000 */
[----:B------:R-:W-:Y:S02]  /*3300*/  FSEL R237, R87, -INF , P5 ;  /* 0xff80000057ed7808 */ /* 0x000fe40002800000 */
[----:B------:R-:W-:Y:S02]  /*3310*/  FMNMX.FTZ R2, R202, R2, !PT ;  /* 0x00000002ca027209 */ /* 0x000fe40007810000 */
[----:B------:R-:W-:Y:S02]  /*3320*/  FSEL R215, R70, -INF , P4 ;  /* 0xff80000046d77808 */ /* 0x000fe40002000000 */
[----:B------:R-:W-:-:S02]  /*3330*/  FMNMX.FTZ R6, R198, R2, !PT ;  /* 0x00000002c6067209 */ /* 0x000fc40007810000 */
[----:B------:R-:W-:Y:S02]  /*3340*/  FSEL R236, R71, -INF , P3 ;  /* 0xff80000047ec7808 */ /* 0x000fe40001800000 */
[----:B-1----:R-:W-:Y:S02]  /*3350*/  FMNMX.FTZ R2, R5, R8, !PT ;  /* 0x0000000805027209 */ /* 0x002fe40007810000 */
[----:B------:R-:W-:Y:S02]  /*3360*/  FMNMX.FTZ R5, R203, R6, !PT ;  /* 0x00000006cb057209 */ /* 0x000fe40007810000 */
[----:B--2---:R-:W-:Y:S01]  /*3370*/  FMNMX.FTZ R135, R135, R7, !PT ;  /* 0x0000000787877209 */ /* 0x004fe20007810000 */
[----:B------:R-:W1:Y:S01]  /*3380*/  SHFL.BFLY PT, R11, R2, 0x1, 0x1f ;  /* 0x0c201f00020b7f89 */ /* 0x000e6200000e0000 */
[----:B------:R-:W-:Y:S02]  /*3390*/  FMNMX.FTZ R5, R172, R5, !PT ;  /* 0x00000005ac057209 */ /* 0x000fe40007810000 */
[C---:B------:R-:W-:Y:S01]  /*33a0*/  FSETP.NEU.FTZ.AND P2, PT, R135.reuse, -INF , PT ;  /* 0xff8000008700780b */ /* 0x040fe20003f5d000 */
[----:B------:R-:W-:Y:S01]  /*33b0*/  FMUL.FTZ R7, R135, c[0x0][0x2d0] ;  /* 0x0000b40087077a20 */ /* 0x000fe20000410000 */
[----:B------:R-:W-:-:S02]  /*33c0*/  FMNMX.FTZ R5, R213, R5, !PT ;  /* 0x00000005d5057209 */ /* 0x000fc40007810000 */
[----:B---3--:R-:W-:Y:S02]  /*33d0*/  FMNMX.FTZ R132, R132, R9, !PT ;  /* 0x0000000984847209 */ /* 0x008fe40007810000 */
[----:B------:R-:W-:Y:S02]  /*33e0*/  FMNMX.FTZ R5, R237, R5, !PT ;  /* 0x00000005ed057209 */ /* 0x000fe40007810000 */
[----:B------:R-:W-:Y:S01]  /*33f0*/  FSEL R7, R7, RZ, P2 ;  /* 0x000000ff07077208 */ /* 0x000fe20001000000 */
[C---:B------:R-:W-:Y:S01]  /*3400*/  FMUL.FTZ R9, R132.reuse, c[0x0][0x2d0] ;  /* 0x0000b40084097a20 */ /* 0x040fe20000410000 */
[----:B------:R-:W-:Y:S02]  /*3410*/  FMNMX.FTZ R8, R215, R5, !PT ;  /* 0x00000005d7087209 */ /* 0x000fe40007810000 */
[----:B------:R-:W-:Y:S01]  /*3420*/  FSETP.NEU.FTZ.AND P2, PT, R132, -INF , PT ;  /* 0xff8000008400780b */ /* 0x000fe20003f5d000 */
[--C-:B------:R-:W-:Y:S01]  /*3430*/  FFMA.FTZ R6, R10, c[0x0][0x2d0], -R7.reuse ;  /* 0x0000b4000a067a23 */ /* 0x100fe20000010807 */
[----:B------:R-:W-:Y:S01]  /*3440*/  FMNMX.FTZ R8, R236, R8, !PT ;  /* 0x00000008ec087209 */ /* 0x000fe20007810000 */
[----:B------:R-:W-:-:S02]  /*3450*/  FFMA.FTZ R5, R12, c[0x0][0x2d0], -R7 ;  /* 0x0000b4000c057a23 */ /* 0x000fc40000010807 */
[----:B------:R2:W-:Y:S02]  /*3460*/  MUFU.EX2 R214, R6 ;  /* 0x0000000600d67308 */ /* 0x0005e40000000800 */
[----:B------:R-:W3:Y:S01]  /*3470*/  SHFL.BFLY PT, R10, R8, 0x2, 0x1f ;  /* 0x0c401f00080a7f89 */ /* 0x000ee200000e0000 */
[----:B-1----:R-:W-:-:S05]  /*3480*/  FMNMX.FTZ R2, R2, R11, !PT ;  /* 0x0000000b02027209 */ /* 0x002fca0007810000 */
[----:B------:R1:W4:Y:S01]  /*3490*/  MUFU.EX2 R194, R5 ;  /* 0x0000000500c27308 */ /* 0x0003220000000800 */
[----:B--2---:R-:W-:Y:S02]  /*34a0*/  FSEL R6, R9, RZ, P2 ;  /* 0x000000ff09067208 */ /* 0x004fe40001000000 */
[----:B------:R-:W-:-:S03]  /*34b0*/  FSETP.NEU.FTZ.AND P2, PT, R2, -INF , PT ;  /* 0xff8000000200780b */ /* 0x000fc60003f5d000 */
[--C-:B------:R-:W-:Y:S02]  /*34c0*/  FFMA.FTZ R9, R15, c[0x0][0x2d0], -R6.reuse ;  /* 0x0000b4000f097a23 */ /* 0x100fe40000010806 */
[----:B-1----:R-:W-:Y:S02]  /*34d0*/  FFMA.FTZ R5, R13, c[0x0][0x2d0], -R6 ;  /* 0x0000b4000d057a23 */ /* 0x002fe40000010806 */
[----:B------:R1:W-:Y:S01]  /*34e0*/  MUFU.EX2 R189, R9 ;  /* 0x0000000900bd7308 */ /* 0x0003e20000000800 */
[----:B---3--:R-:W-:Y:S02]  /*34f0*/  FMNMX.FTZ R8, R8, R10, !PT ;  /* 0x0000000a08087209 */ /* 0x008fe40007810000 */
[----:B----4-:R-:W-:-:S05]  /*3500*/  F2FP.PACK_AB R12, R194, R214 ;  /* 0x000000d6c20c723e */ /* 0x010fca00000000ff */
        /* <DEDUP_REMOVED lines=28> */
[----:B-1----:R-:W-:-:S04]  /*36d0*/  FFMA.FTZ R0, R29, c[0x0][0x2d0], -R7 ;  /* 0x0000b4001d007a23 */ /* 0x002fc80000010807 */
[----:B------:R1:W3:Y:S03]  /*36e0*/  MUFU.EX2 R200, R0 ;  /* 0x0000000000c87308 */ /* 0x0002e60000000800 */
[C---:B--2---:R-:W-:Y:S08]  /*36f0*/  HMMA.16816.F32 R76, R8.reuse, R20, RZ ;  /* 0x00000014084c723c */ /* 0x044ff000000018ff */
[C---:B------:R-:W-:Y:S01]  /*3700*/  HMMA.16816.F32 R72, R8.reuse, R22, RZ ;  /* 0x000000160848723c */ /* 0x040fe200000018ff */
[----:B-1----:R-:W-:Y:S01]  /*3710*/  FSEL R0, R3, RZ, P2 ;  /* 0x000000ff03007208 */ /* 0x002fe20001000000 */
[----:B------:R-:W-:Y:S01]  /*3720*/  FFMA.FTZ R3, R31, c[0x0][0x2d0], -R7 ;  /* 0x0000b4001f037a23 */ /* 0x000fe20000010807 */
[----:B---3--:R-:W-:Y:S01]  /*3730*/  F2FP.PACK_AB R14, R200, R232 ;  /* 0x000000e8c80e723e */ /* 0x008fe200000000ff */
[----:B------:R-:W1:Y:S04]  /*3740*/  LDSM.16.MT88.4 R28, [R228+0x900] ;  /* 0x00090000e41c783b */ /* 0x000e680000004200 */
[C---:B------:R-:W-:Y:S01]  /*3750*/  HMMA.16816.F32 R68, R8.reuse, R32, RZ ;  /* 0x000000200844723c */ /* 0x040fe200000018ff */
[----:B------:R2:W-:Y:S07]  /*3760*/  MUFU.EX2 R219, R3 ;  /* 0x0000000300db7308 */ /* 0x0005ee0000000800 */
[----:B------:R-:W-:Y:S01]  /*3770*/  HMMA.16816.F32 R52, R8, R42, RZ ;  /* 0x0000002a0834723c */ /* 0x000fe200000018ff */
[----:B--2---:R-:W-:-:S04]  /*3780*/  FFMA.FTZ R3, R60, c[0x0][0x2d0], -R0 ;  /* 0x0000b4003c037a23 */ /* 0x004fc80000010800 */
[----:B------:R2:W-:Y:S02]  /*3790*/  MUFU.EX2 R177, R3 ;  /* 0x0000000300b17308 */ /* 0x0005e40000000800 */
[----:B--2---:R-:W-:-:S06]  /*37a0*/  FFMA.FTZ R3, R61, c[0x0][0x2d0], -R0 ;  /* 0x0000b4003d037a23 */ /* 0x004fcc0000010800 */
[----:B------:R2:W3:Y:S02]  /*37b0*/  MUFU.EX2 R176, R3 ;  /* 0x0000000300b07308 */ /* 0x0004e40000000800 */
[--C-:B--2---:R-:W-:Y:S01]  /*37c0*/  FFMA.FTZ R3, R62, c[0x0][0x2d0], -R0.reuse ;  /* 0x0000b4003e037a23 */ /* 0x104fe20000010800 */
[----:B---3--:R-:W-:Y:S01]  /*37d0*/  F2FP.PACK_AB R13, R176, R177 ;  /* 0x000000b1b00d723e */ /* 0x008fe200000000ff */
[----:B------:R-:W-:Y:S04]  /*37e0*/  HMMA.16816.F32 R60, R8, R40, RZ ;  /* 0x00000028083c723c */ /* 0x000fe800000018ff */
        /* <DEDUP_REMOVED lines=11> */
[----:B------:R-:W-:Y:S08]  /*38a0*/  HMMA.16816.F32 R64, R8, R34, RZ ;  /* 0x000000220840723c */ /* 0x000ff000000018ff */
[----:B------:R-:W-:Y:S01]  /*38b0*/  HMMA.16816.F32 R48, R12, R20, RZ ;  /* 0x000000140c30723c */ /* 0x000fe200000018ff */
[----:B--2---:R-:W-:-:S07]  /*38c0*/  FFMA.FTZ R3, R88, c[0x0][0x2d0], -R6 ;  /* 0x0000b40058037a23 */ /* 0x004fce0000010806 */
[----:B------:R-:W-:Y:S01]  /*38d0*/  HMMA.16816.F32 R44, R12, R32, RZ ;  /* 0x000000200c2c723c */ /* 0x000fe200000018ff */
[----:B----4-:R-:W-:Y:S01]  /*38e0*/  F2FP.PACK_AB R8, R217, R139 ;  /* 0x0000008bd908723e */ /* 0x010fe200000000ff */
[----:B------:R2:W-:Y:S02]  /*38f0*/  MUFU.EX2 R199, R3 ;  /* 0x0000000300c77308 */ /* 0x0005e40000000800 */
[----:B--2---:R-:W-:-:S06]  /*3900*/  FFMA.FTZ R3, R89, c[0x0][0x2d0], -R6 ;  /* 0x0000b40059037a23 */ /* 0x004fcc0000010806 */
[----:B------:R2:W4:Y:S02]  /*3910*/  MUFU.EX2 R234, R3 ;  /* 0x0000000300ea7308 */ /* 0x0005240000000800 */
[----:B--2---:R-:W-:Y:S01]  /*3920*/  FFMA.FTZ R3, R90, c[0x0][0x2d0], -R5 ;  /* 0x0000b4005a037a23 */ /* 0x004fe20000010805 */
[----:B----4-:R-:W-:-:S05]  /*3930*/  F2FP.PACK_AB R10, R234, R199 ;  /* 0x000000c7ea0a723e */ /* 0x010fca00000000ff */
[----:B------:R2:W-:Y:S02]  /*3940*/  MUFU.EX2 R191, R3 ;  /* 0x0000000300bf7308 */ /* 0x0005e40000000800 */
[--C-:B--2---:R-:W-:Y:S02]  /*3950*/  FFMA.FTZ R3, R91, c[0x0][0x2d0], -R5.reuse ;  /* 0x0000b4005b037a23 */ /* 0x104fe40000010805 */
[C---:B------:R-:W-:Y:S04]  /*3960*/  HMMA.16816.F32 R88, R12.reuse, R22, RZ ;  /* 0x000000160c58723c */ /* 0x040fe800000018ff */
[----:B------:R2:W4:Y:S04]  /*3970*/  MUFU.EX2 R218, R3 ;  /* 0x0000000300da7308 */ /* 0x0005280000000800 */
[----:B------:R-:W-:Y:S01]  /*3980*/  HMMA.16816.F32 R20, R12, R40, RZ ;  /* 0x000000280c14723c */ /* 0x000fe200000018ff */
[----:B--2---:R-:W-:Y:S01]  /*3990*/  FFMA.FTZ R3, R96, c[0x0][0x2d0], -R5 ;  /* 0x0000b40060037a23 */ /* 0x004fe20000010805 */
[----:B----4-:R-:W-:-:S03]  /*39a0*/  F2FP.PACK_AB R9, R218, R191 ;  /* 0x000000bfda09723e */ /* 0x010fc600000000ff */
[----:B------:R2:W-:Y:S02]  /*39b0*/  MUFU.EX2 R233, R3 ;  /* 0x0000000300e97308 */ /* 0x0005e40000000800 */
[----:B--2---:R-:W-:Y:S02]  /*39c0*/  FFMA.FTZ R3, R97, c[0x0][0x2d0], -R5 ;  /* 0x0000b40061037a23 */ /* 0x004fe40000010805 */
[C---:B------:R-:W-:Y:S04]  /*39d0*/  HMMA.16816.F32 R96, R12.reuse, R34, RZ ;  /* 0x000000220c60723c */ /* 0x040fe800000018ff */
[----:B------:R2:W4:Y:S04]  /*39e0*/  MUFU.EX2 R240, R3 ;  /* 0x0000000300f07308 */ /* 0x0005280000000800 */
[----:B------:R-:W-:Y:S01]  /*39f0*/  HMMA.16816.F32 R12, R12, R42, RZ ;  /* 0x0000002a0c0c723c */ /* 0x000fe200000018ff */
[----:B--2---:R-:W-:Y:S01]  /*3a00*/  FFMA.FTZ R3, R100, c[0x0][0x2d0], -R7 ;  /* 0x0000b40064037a23 */ /* 0x004fe20000010807 */
[----:B----4-:R-:W-:-:S03]  /*3a10*/  F2FP.PACK_AB R11, R240, R233 ;  /* 0x000000e9f00b723e */ /* 0x010fc600000000ff */
[----:B------:R2:W-:Y:S04]  /*3a20*/  MUFU.EX2 R190, R3 ;  /* 0x0000000300be7308 */ /* 0x0005e80000000800 */
[C---:B-1----:R-:W-:Y:S08]  /*3a30*/  HMMA.16816.F32 R112, R8.reuse, R28, R84 ;  /* 0x0000001c0870723c */ /* 0x042ff00000001854 */
[----:B------:R-:W-:Y:S01]  /*3a40*/  HMMA.16816.F32 R84, R8, R30, R80 ;  /* 0x0000001e0854723c */ /* 0x000fe20000001850 */
[----:B--2---:R-:W-:-:S04]  /*3a50*/  FFMA.FTZ R3, R101, c[0x0][0x2d0], -R7 ;  /* 0x0000b40065037a23 */ /* 0x004fc80000010807 */
        /* <DEDUP_REMOVED lines=19> */
[----:B-1----:R-:W-:Y:S02]  /*3b90*/  FFMA.FTZ R3, R124, c[0x0][0x2d0], -R0 ;  /* 0x0000b4007c037a23 */ /* 0x002fe40000010800 */
[----:B------:R-:W-:-:S04]  /*3ba0*/  IMAD.MOV.U32 R124, RZ, RZ, R219 ;  /* 0x000000ffff7c7224 */ /* 0x000fc800078e00db */
[----:B------:R1:W2:Y:S01]  /*3bb0*/  MUFU.EX2 R248, R3 ;  /* 0x0000000300f87308 */ /* 0x0002a20000000800 */
[----:B------:R-:W-:Y:S01]  /*3bc0*/  F2FP.PACK_AB R8, R190, R124 ;  /* 0x0000007cbe08723e */ /* 0x000fe200000000ff */
[----:B-1----:R-:W-:Y:S01]  /*3bd0*/  FFMA.FTZ R3, R119, c[0x0][0x2d0], -R7 ;  /* 0x0000b40077037a23 */ /* 0x002fe20000010807 */
[----:B--2---:R-:W-:-:S05]  /*3be0*/  F2FP.PACK_AB R11, R248, R250 ;  /* 0x000000faf80b723e */ /* 0x004fca00000000ff */
[----:B------:R1:W-:Y:S02]  /*3bf0*/  MUFU.EX2 R251, R3 ;  /* 0x0000000300fb7308 */ /* 0x0003e40000000800 */
[C---:B------:R-:W-:Y:S08]  /*3c00*/  HMMA.16816.F32 R68, R8.reuse, R28, R56 ;  /* 0x0000001c0844723c */ /* 0x040ff00000001838 */
[----:B------:R-:W-:Y:S01]  /*3c10*/  HMMA.16816.F32 R32, R8, R30, R92 ;  /* 0x0000001e0820723c */ /* 0x000fe2000000185c */
[----:B-1----:R-:W-:-:S02]  /*3c20*/  FFMA.FTZ R3, R125, c[0x0][0x2d0], -R7 ;  /* 0x0000b4007d037a23 */ /* 0x002fc40000010807 */
[----:B------:R-:W-:Y:S02]  /*3c30*/  IMAD.MOV.U32 R125, RZ, RZ, R215 ;  /* 0x000000ffff7d7224 */ /* 0x000fe400078e00d7 */
[----:B------:R1:W-:Y:S03]  /*3c40*/  MUFU.EX2 R247, R3 ;  /* 0x0000000300f77308 */ /* 0x0003e60000000800 */
[----:B------:R-:W-:Y:S01]  /*3c50*/  HMMA.16816.F32 R64, R8, R16, R48 ;  /* 0x000000100840723c */ /* 0x000fe20000001830 */
[----:B------:R-:W-:Y:S02]  /*3c60*/  IMAD.MOV.U32 R95, RZ, RZ, R211 ;  /* 0x000000ffff5f7224 */ /* 0x000fe400078e00d3 */
[----:B------:R-:W-:-:S05]  /*3c70*/  IMAD.MOV.U32 R94, RZ, RZ, R210 ;  /* 0x000000ffff5e7224 */ /* 0x000fca00078e00d2 */
[----:B------:R-:W-:Y:S01]  /*3c80*/  HMMA.16816.F32 R120, R8, R36, R20 ;  /* 0x000000240878723c */ /* 0x000fe20000001814 */
[----:B------:R-:W2:Y:S01]  /*3c90*/  LDSM.16.MT88.4 R20, [R228+0x1100] ;  /* 0x00110000e414783b */ /* 0x000ea20000004200 */
[----:B-1----:R-:W-:-:S06]  /*3ca0*/  FFMA.FTZ R3, R126, c[0x0][0x2d0], -R7 ;  /* 0x0000b4007e037a23 */ /* 0x002fcc0000010807 */
[C---:B------:R-:W-:Y:S01]  /*3cb0*/  HMMA.16816.F32 R28, R8.reuse, R18, R88 ;  /* 0x00000012081c723c */ /* 0x040fe20000001858 */
[----:B------:R-:W-:Y:S01]  /*3cc0*/  IMAD.MOV.U32 R126, RZ, RZ, R218 ;  /* 0x000000ffff7e7224 */ /* 0x000fe200078e00da */
[----:B------:R-:W1:Y:S01]  /*3cd0*/  LDSM.16.MT88.4 R16, [R231+0x1100] ;  /* 0x00110000e710783b */ /* 0x000e620000004200 */
[----:B------:R3:W-:Y:S04]  /*3ce0*/  MUFU.EX2 R249, R3 ;  /* 0x0000000300f97308 */ /* 0x0007e80000000800 */
[----:B------:R-:W-:Y:S01]  /*3cf0*/  IMAD.MOV.U32 R91, RZ, RZ, R204 ;  /* 0x000000ffff5b7224 */ /* 0x000fe200078e00cc */
[----:B------:R-:W-:Y:S01]  /*3d00*/  HMMA.16816.F32 R52, R8, R24, R44 ;  /* 0x000000180834723c */ /* 0x000fe2000000182c */
[----:B------:R-:W-:-:S07]  /*3d10*/  IMAD.MOV.U32 R90, RZ, RZ, R203 ;  /* 0x000000ffff5a7224 */ /* 0x000fce00078e00cb */
[----:B------:R-:W-:Y:S01]  /*3d20*/  HMMA.16816.F32 R40, R8, R26, R96 ;  /* 0x0000001a0828723c */ /* 0x000fe20000001860 */
[----:B------:R-:W-:Y:S01]  /*3d30*/  LDSM.16.MT88.4 R24, [R230+0x1100] ;  /* 0x00110000e618783b */ /* 0x000fe20000004200 */
[----:B---3--:R-:W-:Y:S01]  /*3d40*/  FFMA.FTZ R3, R127, c[0x0][0x2d0], -R6 ;  /* 0x0000b4007f037a23 */ /* 0x008fe20000010806 */
[----:B------:R-:W-:-:S03]  /*3d50*/  MOV R127, R217 ;  /* 0x000000d9007f7202 */ /* 0x000fc60000000f00 */
[----:B------:R3:W-:Y:S02]  /*3d60*/  MUFU.EX2 R226, R3 ;  /* 0x0000000300e27308 */ /* 0x0007e40000000800 */
[----:B------:R-:W-:Y:S01]  /*3d70*/  HMMA.16816.F32 R36, R8, R38, R12 ;  /* 0x000000260824723c */ /* 0x000fe2000000180c */
[----:B------:R-:W4:Y:S01]  /*3d80*/  LDSM.16.MT88.4 R12, [R229+0x1100] ;  /* 0x00110000e50c783b */ /* 0x000f220000004200 */
[----:B---3--:R-:W-:Y:S02]  /*3d90*/  FFMA.FTZ R3, R133, c[0x0][0x2d0], -R6 ;  /* 0x0000b40085037a23 */ /* 0x008fe40000010806 */
[----:B------:R-:W-:Y:S02]  /*3da0*/  IMAD.MOV.U32 R133, RZ, RZ, R214 ;  /* 0x000000ffff857224 */ /* 0x000fe400078e00d6 */
[----:B------:R3:W1:Y:S02]  /*3db0*/  MUFU.EX2 R225, R3 ;  /* 0x0000000300e17308 */ /* 0x0006640000000800 */
[----:B---3--:R-:W-:Y:S01]  /*3dc0*/  FFMA.FTZ R3, R136, c[0x0][0x2d0], -R6 ;  /* 0x0000b40088037a23 */ /* 0x008fe20000010806 */
[----:B------:R-:W-:-:S02]  /*3dd0*/  MOV R136, R213 ;  /* 0x000000d500887202 */ /* 0x000fc40000000f00 */
[----:B-1----:R-:W-:-:S03]  /*3de0*/  F2FP.PACK_AB R8, R225, R226 ;  /* 0x000000e2e108723e */ /* 0x002fc600000000ff */
[----:B------:R1:W-:Y:S02]  /*3df0*/  MUFU.EX2 R223, R3 ;  /* 0x0000000300df7308 */ /* 0x0003e40000000800 */
[----:B-1----:R-:W-:Y:S02]  /*3e00*/  FFMA.FTZ R3, R137, c[0x0][0x2d0], -R6 ;  /* 0x0000b40089037a23 */ /* 0x002fe40000010806 */
[----:B------:R-:W-:-:S04]  /*3e10*/  IMAD.MOV.U32 R137, RZ, RZ, R212 ;  /* 0x000000ffff897224 */ /* 0x000fc800078e00d4 */
[----:B------:R1:W3:Y:S02]  /*3e20*/  MUFU.EX2 R222, R3 ;  /* 0x0000000300de7308 */ /* 0x0002e40000000800 */
[----:B-1----:R-:W-:Y:S01]  /*3e30*/  FFMA.FTZ R3, R138, c[0x0][0x2d0], -R5 ;  /* 0x0000b4008a037a23 */ /* 0x002fe20000010805 */
[----:B---3--:R-:W-:Y:S01]  /*3e40*/  F2FP.PACK_AB R10, R222, R223 ;  /* 0x000000dfde0a723e */ /* 0x008fe200000000ff */
[----:B------:R-:W-:-:S04]  /*3e50*/  IMAD.MOV.U32 R138, RZ, RZ, R208 ;  /* 0x000000ffff8a7224 */ /* 0x000fc800078e00d0 */
[----:B------:R1:W-:Y:S02]  /*3e60*/  MUFU.EX2 R220, R3 ;  /* 0x0000000300dc7308 */ /* 0x0003e40000000800 */
[----:B-1----:R-:W-:Y:S02]  /*3e70*/  FFMA.FTZ R3, R140, c[0x0][0x2d0], -R5 ;  /* 0x0000b4008c037a23 */ /* 0x002fe40000010805 */
[----:B------:R-:W-:-:S04]  /*3e80*/  IMAD.MOV.U32 R140, RZ, RZ, R199 ;  /* 0x000000ffff8c7224 */ /* 0x000fc800078e00c7 */
[----:B------:R1:W3:Y:S02]  /*3e90*/  MUFU.EX2 R219, R3 ;  /* 0x0000000300db7308 */ /* 0x0002e40000000800 */
[----:B-1----:R-:W-:Y:S01]  /*3ea0*/  FFMA.FTZ R3, R141, c[0x0][0x2d0], -R5 ;  /* 0x0000b4008d037a23 */ /* 0x002fe20000010805 */
[----:B---3--:R-:W-:Y:S02]  /*3eb0*/  F2FP.PACK_AB R9, R219, R220 ;  /* 0x000000dcdb09723e */ /* 0x008fe400000000ff */
[----:B------:R-:W-:-:S03]  /*3ec0*/  MOV R141, R201 ;  /* 0x000000c9008d7202 */ /* 0x000fc60000000f00 */
[----:B------:R1:W-:Y:S02]  /*3ed0*/  MUFU.EX2 R218, R3 ;  /* 0x0000000300da7308 */ /* 0x0003e40000000800 */
[----:B-1----:R-:W-:-:S06]  /*3ee0*/  FFMA.FTZ R3, R142, c[0x0][0x2d0], -R5 ;  /* 0x0000b4008e037a23 */ /* 0x002fcc0000010805 */
[----:B------:R1:W3:Y:S02]  /*3ef0*/  MUFU.EX2 R217, R3 ;  /* 0x0000000300d97308 */ /* 0x0002e40000000800 */
[----:B-1----:R-:W-:Y:S01]  /*3f00*/  FFMA.FTZ R3, R149, c[0x0][0x2d0], -R0 ;  /* 0x0000b40095037a23 */ /* 0x002fe20000010800 */
[----:B---3--:R-:W-:Y:S01]  /*3f10*/  F2FP.PACK_AB R11, R217, R218 ;  /* 0x000000dad90b723e */ /* 0x008fe200000000ff */
[----:B------:R-:W-:-:S04]  /*3f20*/  IMAD.MOV.U32 R149, RZ, RZ, R91 ;  /* 0x000000ffff957224 */ /* 0x000fc800078e005b */
[----:B------:R1:W-:Y:S02]  /*3f30*/  MUFU.EX2 R215, R3 ;  /* 0x0000000300d77308 */ /* 0x0003e40000000800 */
[C---:B--2---:R-:W-:Y:S08]  /*3f40*/  HMMA.16816.F32 R48, R8.reuse, R20, R112 ;  /* 0x000000140830723c */ /* 0x044ff00000001870 */
[----:B------:R-:W-:Y:S01]  /*3f50*/  HMMA.16816.F32 R56, R8, R18, R80 ;  /* 0x000000120838723c */ /* 0x000fe20000001850 */
[----:B-1----:R-:W-:Y:S01]  /*3f60*/  FFMA.FTZ R3, R148, c[0x0][0x2d0], -R0 ;  /* 0x0000b40094037a23 */ /* 0x002fe20000010800 */
        /* <DEDUP_REMOVED lines=19> */
[----:B------:R-:W-:Y:S01]  /*40a0*/  IMAD.MOV.U32 R144, RZ, RZ, R136 ;  /* 0x000000ffff907224 */ /* 0x000fe200078e0088 */
[----:B------:R-:W-:Y:S01]  /*40b0*/  MOV R136, R125 ;  /* 0x0000007d00887202 */ /* 0x000fe20000000f00 */
[----:B------:R1:W-:Y:S01]  /*40c0*/  MUFU.EX2 R212, R3 ;  /* 0x0000000300d47308 */ /* 0x0003e20000000800 */
[----:B------:R-:W-:-:S03]  /*40d0*/  IMAD.MOV.U32 R125, RZ, RZ, R205 ;  /* 0x000000ffff7d7224 */ /* 0x000fc600078e00cd */
[----:B------:R-:W-:Y:S01]  /*40e0*/  HMMA.16816.F32 R84, R8, R22, R32 ;  /* 0x000000160854723c */ /* 0x000fe20000001820 */
[----:B------:R-:W-:Y:S02]  /*40f0*/  IMAD.MOV.U32 R142, RZ, RZ, R125 ;  /* 0x000000ffff8e7224 */ /* 0x000fe400078e007d */
[----:B------:R-:W-:-:S05]  /*4100*/  IMAD.MOV.U32 R125, RZ, RZ, R200 ;  /* 0x000000ffff7d7224 */ /* 0x000fca00078e00c8 */
[C---:B------:R-:W-:Y:S01]  /*4110*/  HMMA.16816.F32 R32, R8.reuse, R16, R64 ;  /* 0x000000100820723c */ /* 0x040fe20000001840 */
[--C-:B-1----:R-:W-:Y:S02]  /*4120*/  FFMA.FTZ R3, R146, c[0x0][0x2d0], -R6.reuse ;  /* 0x0000b40092037a23 */ /* 0x102fe40000010806 */
[----:B------:R-:W-:Y:S02]  /*4130*/  IMAD.MOV.U32 R146, RZ, RZ, R137 ;  /* 0x000000ffff927224 */ /* 0x000fe400078e0089 */
[----:B------:R1:W2:Y:S01]  /*4140*/  MUFU.EX2 R211, R3 ;  /* 0x0000000300d37308 */ /* 0x0002a20000000800 */
[----:B------:R-:W-:Y:S02]  /*4150*/  IMAD.MOV.U32 R137, RZ, RZ, R209 ;  /* 0x000000ffff897224 */ /* 0x000fe400078e00d1 */
[C---:B------:R-:W-:Y:S01]  /*4160*/  HMMA.16816.F32 R28, R8.reuse, R18, R28 ;  /* 0x00000012081c723c */ /* 0x040fe2000000181c */
[----:B------:R-:W3:Y:S07]  /*4170*/  LDSM.16.MT88.4 R16, [R228+0x1900] ;  /* 0x00190000e410783b */ /* 0x000eee0000004200 */
[----:B------:R-:W-:Y:S01]  /*4180*/  HMMA.16816.F32 R96, R8, R24, R120 ;  /* 0x000000180860723c */ /* 0x000fe20000001878 */
[----:B-1----:R-:W-:-:S06]  /*4190*/  FFMA.FTZ R3, R145, c[0x0][0x2d0], -R6 ;  /* 0x0000b40091037a23 */ /* 0x002fcc0000010806 */
[----:B------:R-:W-:Y:S01]  /*41a0*/  MOV R123, R138 ;  /* 0x0000008a007b7202 */ /* 0x000fe20000000f00 */
[----:B------:R-:W-:Y:S01]  /*41b0*/  IMAD.MOV.U32 R145, RZ, RZ, R95 ;  /* 0x000000ffff917224 */ /* 0x000fe200078e005f */
[C---:B------:R-:W-:Y:S01]  /*41c0*/  HMMA.16816.F32 R100, R8.reuse, R20, R68 ;  /* 0x000000140864723c */ /* 0x040fe20000001844 */
[----:B------:R1:W-:Y:S01]  /*41d0*/  MUFU.EX2 R210, R3 ;  /* 0x0000000300d27308 */ /* 0x0003e20000000800 */
[----:B------:R-:W-:Y:S01]  /*41e0*/  IMAD.MOV.U32 R121, RZ, RZ, R150 ;  /* 0x000000ffff797224 */ /* 0x000fe200078e0096 */
[----:B------:R-:W-:Y:S01]  /*41f0*/  LDSM.16.MT88.4 R20, [R229+0x1900] ;  /* 0x00190000e514783b */ /* 0x000fe20000004200 */
[----:B------:R-:W-:Y:S02]  /*4200*/  IMAD.MOV.U32 R150, RZ, RZ, R194 ;  /* 0x000000ffff967224 */ /* 0x000fe400078e00c2 */
[----:B------:R-:W-:Y:S01]  /*4210*/  IMAD.MOV.U32 R122, RZ, RZ, R143 ;  /* 0x000000ffff7a7224 */ /* 0x000fe200078e008f */
[----:B------:R-:W-:Y:S01]  /*4220*/  MOV R143, R193 ;  /* 0x000000c1008f7202 */ /* 0x000fe20000000f00 */
[----:B------:R-:W-:Y:S01]  /*4230*/  HMMA.16816.F32 R68, R8, R12, R52 ;  /* 0x0000000c0844723c */ /* 0x000fe20000001834 */
[----:B------:R-:W-:-:S07]  /*4240*/  IMAD.MOV.U32 R120, RZ, RZ, R137 ;  /* 0x000000ffff787224 */ /* 0x000fce00078e0089 */
[C---:B------:R-:W-:Y:S01]  /*4250*/  HMMA.16816.F32 R72, R8.reuse, R14, R40 ;  /* 0x0000000e0848723c */ /* 0x040fe20000001828 */
[----:B-1----:R-:W-:Y:S01]  /*4260*/  FFMA.FTZ R3, R147, c[0x0][0x2d0], -R6 ;  /* 0x0000b40093037a23 */ /* 0x002fe20000010806 */
[----:B------:R-:W-:Y:S01]  /*4270*/  MOV R147, R94 ;  /* 0x0000005e00937202 */ /* 0x000fe20000000f00 */
[----:B------:R-:W-:Y:S02]  /*4280*/  LDSM.16.MT88.4 R12, [R231+0x1900] ;  /* 0x00190000e70c783b */ /* 0x000fe40000004200 */
[----:B------:R1:W4:Y:S03]  /*4290*/  MUFU.EX2 R209, R3 ;  /* 0x0000000300d17308 */ /* 0x0003260000000800 */
[----:B------:R-:W-:Y:S01]  /*42a0*/  HMMA.16816.F32 R92, R8, R26, R36 ;  /* 0x0000001a085c723c */ /* 0x000fe20000001824 */
[----:B------:R-:W3:Y:S06]  /*42b0*/  LDSM.16.MT88.4 R24, [R230+0x1900] ;  /* 0x00190000e618783b */ /* 0x000eec0000004200 */
[----:B--2---:R-:W-:Y:S01]  /*42c0*/  F2FP.PACK_AB R8, R211, R212 ;  /* 0x000000d4d308723e */ /* 0x004fe200000000ff */
[----:B-1----:R-:W-:Y:S01]  /*42d0*/  FFMA.FTZ R3, R151, c[0x0][0x2d0], -R5 ;  /* 0x0000b40097037a23 */ /* 0x002fe20000010805 */
[----:B------:R-:W-:-:S02]  /*42e0*/  MOV R151, R202 ;  /* 0x000000ca00977202 */ /* 0x000fc40000000f00 */
[----:B----4-:R-:W-:Y:S01]  /*42f0*/  F2FP.PACK_AB R10, R209, R210 ;  /* 0x000000d2d10a723e */ /* 0x010fe200000000ff */
[----:B------:R1:W-:Y:S02]  /*4300*/  MUFU.EX2 R208, R3 ;  /* 0x0000000300d07308 */ /* 0x0003e40000000800 */
[----:B-1----:R-:W-:Y:S01]  /*4310*/  FFMA.FTZ R3, R153, c[0x0][0x2d0], -R5 ;  /* 0x0000b40099037a23 */ /* 0x002fe20000010805 */
[----:B------:R-:W-:-:S05]  /*4320*/  MOV R153, R196 ;  /* 0x000000c400997202 */ /* 0x000fca0000000f00 */
        /* <DEDUP_REMOVED lines=12> */
[C---:B---3--:R-:W-:Y:S08]  /*43f0*/  HMMA.16816.F32 R108, R8.reuse, R16, R48 ;  /* 0x00000010086c723c */ /* 0x048ff00000001830 */
[----:B------:R-:W-:Y:S01]  /*4400*/  HMMA.16816.F32 R48, R8, R24, R116 ;  /* 0x000000180830723c */ /* 0x000fe20000001874 */
[----:B-1----:R-:W-:Y:S01]  /*4410*/  FFMA.FTZ R3, R155, c[0x0][0x2d0], -R7 ;  /* 0x0000b4009b037a23 */ /* 0x002fe20000010807 */
[----:B------:R-:W-:-:S05]  /*4420*/  MOV R155, R190 ;  /* 0x000000be009b7202 */ /* 0x000fca0000000f00 */
[----:B------:R-:W-:Y:S01]  /*4430*/  IMAD.MOV.U32 R119, RZ, RZ, R151 ;  /* 0x000000ffff777224 */ /* 0x000fe200078e0097 */
[----:B------:R1:W2:Y:S01]  /*4440*/  MUFU.EX2 R203, R3 ;  /* 0x0000000300cb7308 */ /* 0x0002a20000000800 */
[----:B------:R-:W-:Y:S01]  /*4450*/  IMAD.MOV.U32 R151, RZ, RZ, R195 ;  /* 0x000000ffff977224 */ /* 0x000fe200078e00c3 */
[----:B------:R-:W-:Y:S01]  /*4460*/  HMMA.16816.F32 R64, R8, R14, R56 ;  /* 0x0000000e0840723c */ /* 0x000fe20000001838 */
[----:B------:R-:W-:Y:S02]  /*4470*/  IMAD.MOV.U32 R118, RZ, RZ, R192 ;  /* 0x000000ffff767224 */ /* 0x000fe400078e00c0 */
[----:B------:R-:W-:-:S05]  /*4480*/  IMAD.MOV.U32 R117, RZ, RZ, R188 ;  /* 0x000000ffff757224 */ /* 0x000fca00078e00bc */
[----:B------:R-:W-:Y:S01]  /*4490*/  HMMA.16816.F32 R56, R8, R20, R112 ;  /* 0x000000140838723c */ /* 0x000fe20000001870 */
[----:B-1----:R-:W-:Y:S02]  /*44a0*/  FFMA.FTZ R3, R157, c[0x0][0x2d0], -R7 ;  /* 0x0000b4009d037a23 */ /* 0x002fe40000010807 */
[----:B------:R-:W-:-:S05]  /*44b0*/  IMAD.MOV.U32 R157, RZ, RZ, R191 ;  /* 0x000000ffff9d7224 */ /* 0x000fca00078e00bf */
[C---:B------:R-:W-:Y:S01]  /*44c0*/  HMMA.16816.F32 R104, R8.reuse, R18, R44 ;  /* 0x000000120868723c */ /* 0x040fe2000000182c */
[----:B------:R1:W-:Y:S07]  /*44d0*/  MUFU.EX2 R202, R3 ;  /* 0x0000000300ca7308 */ /* 0x0003ee0000000800 */
[C---:B------:R-:W-:Y:S08]  /*44e0*/  HMMA.16816.F32 R52, R8.reuse, R22, R76 ;  /* 0x000000160834723c */ /* 0x040ff0000000184c */
        /* <DEDUP_REMOVED lines=101> */
[----:B------:R1:W-:Y:S01]  /*4b40*/  MUFU.EX2 R97, R3 ;  /* 0x0000000300617308 */ /* 0x0003e20000000800 */
[----:B------:R-:W-:Y:S01]  /*4b50*/  HMMA.16816.F32 R36, R8, R22, R72 ;  /* 0x000000160824723c */ /* 0x000fe20000001848 */
[----:B------:R-:W3:Y:S01]  /*4b60*/  LDSM.16.MT88.4 R20, [R231+0x2900] ;  /* 0x00290000e714783b */ /* 0x000ee20000004200 */
[----:B-1----:R-:W-:Y:S01]  /*4b70*/  FFMA.FTZ R3, R117, c[0x0][0x2d0], -R5 ;  /* 0x0000b40075037a23 */ /* 0x002fe20000010805 */
[----:B------:R-:W-:Y:S01]  /*4b80*/  MOV R117, R118 ;  /* 0x0000007600757202 */ /* 0x000fe20000000f00 */
[----:B------:R-:W-:-:S03]  /*4b90*/  IMAD.MOV.U32 R118, RZ, RZ, R119 ;  /* 0x000000ffff767224 */ /* 0x000fc600078e0077 */
[----:B------:R1:W-:Y:S01]  /*4ba0*/  MUFU.EX2 R96, R3 ;  /* 0x0000000300607308 */ /* 0x0003e20000000800 */
[----:B------:R-:W-:Y:S01]  /*4bb0*/  IMAD.MOV.U32 R119, RZ, RZ, R159 ;  /* 0x000000ffff777224 */ /* 0x000fe200078e009f */
[----:B------:R-:W-:Y:S01]  /*4bc0*/  MOV R159, R158 ;  /* 0x0000009e009f7202 */ /* 0x000fe20000000f00 */
[----:B------:R-:W-:Y:S01]  /*4bd0*/  IMAD.MOV.U32 R158, RZ, RZ, R242 ;  /* 0x000000ffff9e7224 */ /* 0x000fe200078e00f2 */
[----:B------:R-:W-:Y:S01]  /*4be0*/  HMMA.16816.F32 R48, R8, R28, R76 ;  /* 0x0000001c0830723c */ /* 0x000fe2000000184c */
[----:B------:R-:W-:Y:S01]  /*4bf0*/  IMAD.MOV.U32 R131, RZ, RZ, R141 ;  /* 0x000000ffff837224 */ /* 0x000fe200078e008d */
[----:B------:R-:W-:Y:S01]  /*4c00*/  MOV R130, R238 ;  /* 0x000000ee00827202 */ /* 0x000fe20000000f00 */
[----:B------:R-:W-:Y:S01]  /*4c10*/  FFMA.FTZ R4, R4, c[0x0][0x2d0], -R7 ;  /* 0x0000b40004047a23 */ /* 0x000fe20000010807 */
[----:B------:R4:W5:Y:S01]  /*4c20*/  LDL.LU R242, [R1+0x84] ;  /* 0x0000840001f27983 */ /* 0x0009620000300800 */
        /* <DEDUP_REMOVED lines=10> */
[----:B------:R-:W-:Y:S01]  /*4cd0*/  HMMA.16816.F32 R28, R8, R30, R80 ;  /* 0x0000001e081c723c */ /* 0x000fe20000001850 */
[----:B------:R-:W-:Y:S01]  /*4ce0*/  IMAD.MOV.U32 R171, RZ, RZ, R131 ;  /* 0x000000ffffab7224 */ /* 0x000fe200078e0083 */
[----:B------:R4:W5:Y:S01]  /*4cf0*/  LDL.LU R241, [R1+0x80] ;  /* 0x0000800001f17983 */ /* 0x0009620000300800 */
[----:B-1----:R-:W-:-:S04]  /*4d00*/  FFMA.FTZ R3, R252, c[0x0][0x2d0], -R5 ;  /* 0x0000b400fc037a23 */ /* 0x002fc80000010805 */
[----:B------:R1:W-:Y:S02]  /*4d10*/  MUFU.EX2 R70, R3 ;  /* 0x0000000300467308 */ /* 0x0003e40000000800 */
[----:B-1----:R-:W-:-:S06]  /*4d20*/  FFMA.FTZ R3, R170, c[0x0][0x2d0], -R5 ;  /* 0x0000b400aa037a23 */ /* 0x002fcc0000010805 */
[----:B------:R1:W1:Y:S02]  /*4d30*/  MUFU.EX2 R69, R3 ;  /* 0x0000000300457308 */ /* 0x0002640000000800 */
        /* <DEDUP_REMOVED lines=17> */
[----:B-1----:R-:W-:Y:S01]  /*4e50*/  FFMA.FTZ R3, R117, c[0x0][0x2d0], -R0 ;  /* 0x0000b40075037a23 */ /* 0x002fe20000010800 */
[----:B--2---:R-:W-:Y:S01]  /*4e60*/  F2FP.PACK_AB R8, R99, R100 ;  /* 0x000000646308723e */ /* 0x004fe200000000ff */
[----:B------:R-:W-:Y:S01]  /*4e70*/  IMAD.MOV.U32 R117, RZ, RZ, R118 ;  /* 0x000000ffff757224 */ /* 0x000fe200078e0076 */
[----:B------:R-:W-:Y:S01]  /*4e80*/  F2FP.PACK_AB R9, R71, R96 ;  /* 0x000000604709723e */ /* 0x000fe200000000ff */
[----:B------:R-:W-:Y:S01]  /*4e90*/  IMAD.MOV.U32 R118, RZ, RZ, R119 ;  /* 0x000000ffff767224 */ /* 0x000fe200078e0077 */
[----:B------:R-:W-:Y:S01]  /*4ea0*/  MOV R119, R159 ;  /* 0x0000009f00777202 */ /* 0x000fe20000000f00 */
[----:B------:R-:W-:Y:S01]  /*4eb0*/  IMAD.MOV.U32 R159, RZ, RZ, R158 ;  /* 0x000000ffff9f7224 */ /* 0x000fe200078e009e */
[----:B------:R1:W2:Y:S01]  /*4ec0*/  MUFU.EX2 R68, R3 ;  /* 0x0000000300447308 */ /* 0x0002a20000000800 */
[----:B------:R-:W-:Y:S01]  /*4ed0*/  IMAD.MOV.U32 R158, RZ, RZ, R157 ;  /* 0x000000ffff9e7224 */ /* 0x000fe200078e009d */
[----:B------:R-:W-:Y:S01]  /*4ee0*/  MOV R157, R155 ;  /* 0x0000009b009d7202 */ /* 0x000fe20000000f00 */
[----:B------:R-:W-:Y:S01]  /*4ef0*/  IMAD.MOV.U32 R155, RZ, RZ, R156 ;  /* 0x000000ffff9b7224 */ /* 0x000fe200078e009c */
[----:B------:R-:W-:Y:S01]  /*4f00*/  F2FP.PACK_AB R10, R97, R98 ;  /* 0x00000062610a723e */ /* 0x000fe200000000ff */
[----:B------:R-:W-:Y:S01]  /*4f10*/  IMAD.MOV.U32 R156, RZ, RZ, R120 ;  /* 0x000000ffff9c7224 */ /* 0x000fe200078e0078 */
[----:B------:R-:W-:Y:S01]  /*4f20*/  MOV R120, R154 ;  /* 0x0000009a00787202 */ /* 0x000fe20000000f00 */
[----:B------:R-:W-:Y:S01]  /*4f30*/  IMAD.MOV.U32 R154, RZ, RZ, R152 ;  /* 0x000000ffff9a7224 */ /* 0x000fe200078e0098 */
[----:B------:R-:W-:Y:S01]  /*4f40*/  F2FP.PACK_AB R11, R69, R70 ;  /* 0x00000046450b723e */ /* 0x000fe200000000ff */
[----:B------:R-:W-:Y:S01]  /*4f50*/  IMAD.MOV.U32 R152, RZ, RZ, R153 ;  /* 0x000000ffff987224 */ /* 0x000fe200078e0099 */
[----:B------:R-:W-:Y:S01]  /*4f60*/  MOV R131, R145 ;  /* 0x0000009100837202 */ /* 0x000fe20000000f00 */
[----:B------:R-:W-:Y:S01]  /*4f70*/  IMAD.MOV.U32 R76, RZ, RZ, R124 ;  /* 0x000000ffff4c7224 */ /* 0x000fe200078e007c */
[----:B------:R4:W5:Y:S01]  /*4f80*/  LDL.LU R240, [R1+0x7c] ;  /* 0x00007c0001f07983 */ /* 0x0009620000300800 */
[----:B------:R-:W-:Y:S01]  /*4f90*/  MOV R153, R151 ;  /* 0x0000009700997202 */ /* 0x000fe20000000f00 */
[----:B------:R-:W-:-:S02]  /*4fa0*/  IMAD.MOV.U32 R151, RZ, RZ, R150 ;  /* 0x000000ffff977224 */ /* 0x000fc400078e0096 */
[----:B-1----:R-:W-:Y:S02]  /*4fb0*/  FFMA.FTZ R3, R117, c[0x0][0x2d0], -R0 ;  /* 0x0000b40075037a23 */ /* 0x002fe40000010800 */
[----:B------:R-:W-:Y:S01]  /*4fc0*/  IMAD.MOV.U32 R150, RZ, RZ, R143 ;  /* 0x000000ffff967224 */ /* 0x000fe200078e008f */
[----:B------:R-:W-:Y:S01]  /*4fd0*/  MOV R143, R148 ;  /* 0x00000094008f7202 */ /* 0x000fe20000000f00 */
[----:B------:R1:W-:Y:S01]  /*4fe0*/  MUFU.EX2 R63, R3 ;  /* 0x00000003003f7308 */ /* 0x0003e20000000800 */
[----:B------:R-:W-:Y:S02]  /*4ff0*/  IMAD.MOV.U32 R148, RZ, RZ, R239 ;  /* 0x000000ffff947224 */ /* 0x000fe400078e00ef */
[----:B------:R-:W-:Y:S02]  /*5000*/  IMAD.MOV.U32 R173, RZ, RZ, R155 ;  /* 0x000000ffffad7224 */ /* 0x000fe400078e009b */
[----:B------:R-:W-:Y:S02]  /*5010*/  IMAD.MOV.U32 R168, RZ, RZ, R154 ;  /* 0x000000ffffa87224 */ /* 0x000fe400078e009a */
[----:B------:R-:W-:Y:S01]  /*5020*/  IMAD.MOV.U32 R169, RZ, RZ, R151 ;  /* 0x000000ffffa97224 */ /* 0x000fe200078e0097 */
[----:B------:R-:W-:Y:S01]  /*5030*/  MOV R117, R119 ;  /* 0x0000007700757202 */ /* 0x000fe20000000f00 */
[----:B-1----:R-:W-:Y:S01]  /*5040*/  FFMA.FTZ R3, R172, c[0x0][0x2d0], -R0 ;  /* 0x0000b400ac037a23 */ /* 0x002fe20000010800 */
[----:B------:R-:W-:Y:S01]  /*5050*/  MOV R128, R157 ;  /* 0x0000009d00807202 */ /* 0x000fe20000000f00 */
[----:B------:R-:W-:Y:S01]  /*5060*/  IMAD.MOV.U32 R116, RZ, RZ, R118 ;  /* 0x000000ffff747224 */ /* 0x000fe200078e0076 */
[----:B---3--:R-:W-:Y:S01]  /*5070*/  HMMA.16816.F32 R160, R8, R20, R160 ;  /* 0x0000001408a0723c */ /* 0x008fe200000018a0 */
[----:B------:R1:W3:Y:S01]  /*5080*/  MUFU.EX2 R62, R3 ;  /* 0x00000003003e7308 */ /* 0x0002e20000000800 */
[----:B------:R-:W-:Y:S01]  /*5090*/  IMAD.MOV.U32 R129, RZ, RZ, R148 ;  /* 0x000000ffff817224 */ /* 0x000fe200078e0094 */
[----:B------:R4:W5:Y:S01]  /*50a0*/  LDL.LU R239, [R1+0x78] ;  /* 0x0000780001ef7983 */ /* 0x0009620000300800 */
        /* <DEDUP_REMOVED lines=13> */
[----:B------:R-:W-:Y:S01]  /*5180*/  IMAD.MOV.U32 R120, RZ, RZ, R150 ;  /* 0x000000ffff787224 */ /* 0x000fe200078e0096 */
[C---:B------:R-:W-:Y:S01]  /*5190*/  HMMA.16816.F32 R164, R8.reuse, R22, R164 ;  /* 0x0000001608a4723c */ /* 0x040fe200000018a4 */
[----:B------:R1:W-:Y:S01]  /*51a0*/  MUFU.EX2 R60, R3 ;  /* 0x00000003003c7308 */ /* 0x0003e20000000800 */
[----:B------:R-:W-:Y:S01]  /*51b0*/  IMAD.MOV.U32 R152, RZ, RZ, R149 ;  /* 0x000000ffff987224 */ /* 0x000fe200078e0095 */
[----:B------:R4:W5:Y:S01]  /*51c0*/  LDL.LU R238, [R1+0x74] ;  /* 0x0000740001ee7983 */ /* 0x0009620000300800 */
[----:B------:R-:W-:Y:S02]  /*51d0*/  IMAD.MOV.U32 R153, RZ, RZ, R140 ;  /* 0x000000ffff997224 */ /* 0x000fe400078e008c */
[----:B------:R-:W-:Y:S02]  /*51e0*/  IMAD.MOV.U32 R173, RZ, RZ, R130 ;  /* 0x000000ffffad7224 */ /* 0x000fe400078e0082 */
[----:B------:R-:W-:Y:S01]  /*51f0*/  HMMA.16816.F32 R140, R8, R24, R108 ;  /* 0x00000018088c723c */ /* 0x000fe2000000186c */
[----:B------:R-:W-:-:S02]  /*5200*/  IMAD.MOV.U32 R169, RZ, RZ, R116 ;  /* 0x000000ffffa97224 */ /* 0x000fc400078e0074 */
[----:B------:R-:W-:Y:S02]  /*5210*/  IMAD.MOV.U32 R129, RZ, RZ, R147 ;  /* 0x000000ffff817224 */ /* 0x000fe400078e0093 */
[----:B------:R-:W-:-:S03]  /*5220*/  IMAD.MOV.U32 R130, RZ, RZ, R146 ;  /* 0x000000ffff827224 */ /* 0x000fc600078e0092 */
[C---:B------:R-:W-:Y:S01]  /*5230*/  HMMA.16816.F32 R148, R8.reuse, R26, R104 ;  /* 0x0000001a0894723c */ /* 0x040fe20000001868 */
[----:B-1----:R-:W-:Y:S02]  /*5240*/  FFMA.FTZ R3, R186, c[0x0][0x2d0], -R6 ;  /* 0x0000b400ba037a23 */ /* 0x002fe40000010806 */
[----:B------:R-:W-:Y:S02]  /*5250*/  IMAD.MOV.U32 R186, RZ, RZ, R187 ;  /* 0x000000ffffba7224 */ /* 0x000fe400078e00bb */
[----:B------:R-:W-:Y:S01]  /*5260*/  IMAD.MOV.U32 R187, RZ, RZ, R184 ;  /* 0x000000ffffbb7224 */ /* 0x000fe200078e00b8 */
[----:B------:R-:W-:Y:S02]  /*5270*/  MOV R184, R171 ;  /* 0x000000ab00b87202 */ /* 0x000fe40000000f00 */
[----:B------:R-:W-:Y:S01]  /*5280*/  HMMA.16816.F32 R92, R8, R16, R92 ;  /* 0x00000010085c723c */ /* 0x000fe2000000185c */
[----:B------:R-:W-:Y:S01]  /*5290*/  IMAD.MOV.U32 R171, RZ, RZ, R173 ;  /* 0x000000ffffab7224 */ /* 0x000fe200078e00ad */
[----:B------:R-:W-:Y:S01]  /*52a0*/  MOV R116, R237 ;  /* 0x000000ed00747202 */ /* 0x000fe20000000f00 */
[----:B------:R-:W-:-:S05]  /*52b0*/  IMAD.MOV.U32 R173, RZ, RZ, R168 ;  /* 0x000000ffffad7224 */ /* 0x000fca00078e00a8 */
[----:B------:R-:W-:Y:S01]  /*52c0*/  HMMA.16816.F32 R88, R8, R18, R88 ;  /* 0x000000120858723c */ /* 0x000fe20000001858 */
[----:B------:R-:W-:Y:S01]  /*52d0*/  IMAD.MOV.U32 R128, RZ, RZ, R144 ;  /* 0x000000ffff807224 */ /* 0x000fe200078e0090 */
[----:B------:R-:W-:-:S06]  /*52e0*/  MOV R168, R169 ;  /* 0x000000a900a87202 */ /* 0x000fcc0000000f00 */
[----:B------:R-:W-:Y:S01]  /*52f0*/  HMMA.16816.F32 R84, R8, R12, R84 ;  /* 0x0000000c0854723c */ /* 0x000fe20000001854 */
[----:B------:R-:W-:-:S07]  /*5300*/  IMAD.MOV.U32 R169, RZ, RZ, R129 ;  /* 0x000000ffffa97224 */ /* 0x000fce00078e0081 */
[----:B------:R-:W-:Y:S01]  /*5310*/  HMMA.16816.F32 R64, R8, R14, R64 ;  /* 0x0000000e0840723c */ /* 0x000fe20000001840 */
[----:B------:R-:W-:Y:S01]  /*5320*/  IMAD.MOV.U32 R129, RZ, RZ, R131 ;  /* 0x000000ffff817224 */ /* 0x000fe200078e0083 */
[----:B------:R-:W-:Y:S01]  /*5330*/  MOV R174, R187 ;  /* 0x000000bb00ae7202 */ /* 0x000fe20000000f00 */
[----:B------:R-:W-:Y:S01]  /*5340*/  IMAD.MOV.U32 R175, RZ, RZ, R184 ;  /* 0x000000ffffaf7224 */ /* 0x000fe200078e00b8 */
[----:B------:R4:W5:Y:S03]  /*5350*/  LDL.LU R237, [R1+0x70] ;  /* 0x0000700001ed7983 */ /* 0x0009660000300800 */
[----:B------:R-:W-:Y:S02]  /*5360*/  F2FP.PACK_AB R8, R114, R133 ;  /* 0x000000857208723e */ /* 0x000fe400000000ff */
[----:B--2---:R-:W-:Y:S02]  /*5370*/  F2FP.PACK_AB R9, R68, R61 ;  /* 0x0000003d4409723e */ /* 0x004fe400000000ff */
[----:B------:R-:W-:-:S02]  /*5380*/  F2FP.PACK_AB R10, R103, R101 ;  /* 0x00000065670a723e */ /* 0x000fc400000000ff */
[----:B---3--:R-:W-:Y:S02]  /*5390*/  F2FP.PACK_AB R11, R62, R63 ;  /* 0x0000003f3e0b723e */ /* 0x008fe400000000ff */
[----:B------:R-:W-:Y:S01]  /*53a0*/  MOV R131, R130 ;  /* 0x0000008200837202 */ /* 0x000fe20000000f00 */
[----:B------:R-:W-:Y:S02]  /*53b0*/  IMAD.MOV.U32 R130, RZ, RZ, R128 ;  /* 0x000000ffff827224 */ /* 0x000fe400078e0080 */
[----:B------:R-:W-:Y:S02]  /*53c0*/  IMAD.MOV.U32 R128, RZ, RZ, R116 ;  /* 0x000000ffff807224 */ /* 0x000fe400078e0074 */
[----:B------:R-:W-:Y:S01]  /*53d0*/  HMMA.16816.F32 R144, R8, R24, R56 ;  /* 0x000000180890723c */ /* 0x000fe20000001838 */
[----:B------:R1:W-:Y:S01]  /*53e0*/  MUFU.EX2 R57, R3 ;  /* 0x0000000300397308 */ /* 0x0003e20000000800 */
[----:B------:R-:W-:Y:S01]  /*53f0*/  MOV R116, R159 ;  /* 0x0000009f00747202 */ /* 0x000fe20000000f00 */
[----:B------:R-:W-:Y:S01]  /*5400*/  IMAD.MOV.U32 R159, RZ, RZ, R158 ;  /* 0x000000ffff9f7224 */ /* 0x000fe200078e009e */
[----:B------:R-:W-:Y:S01]  /*5410*/  MOV R221, R173 ;  /* 0x000000ad00dd7202 */ /* 0x000fe20000000f00 */
[----:B------:R-:W-:-:S02]  /*5420*/  IMAD.MOV.U32 R158, RZ, RZ, R236 ;  /* 0x000000ffff9e7224 */ /* 0x000fc400078e00ec */
[----:B------:R-:W-:Y:S01]  /*5430*/  IMAD.MOV.U32 R185, RZ, RZ, R171 ;  /* 0x000000ffffb97224 */ /* 0x000fe200078e00ab */
[----:B------:R-:W-:Y:S01]  /*5440*/  MOV R184, R129 ;  /* 0x0000008100b87202 */ /* 0x000fe20000000f00 */
[----:B------:R-:W-:Y:S01]  /*5450*/  IMAD.MOV.U32 R187, RZ, RZ, R169 ;  /* 0x000000ffffbb7224 */ /* 0x000fe200078e00a9 */
[----:B------:R-:W-:Y:S01]  /*5460*/  HMMA.16816.F32 R52, R8, R26, R52 ;  /* 0x0000001a0834723c */ /* 0x000fe20000001834 */
[----:B-1----:R-:W-:-:S07]  /*5470*/  FFMA.FTZ R3, R186, c[0x0][0x2d0], -R6 ;  /* 0x0000b400ba037a23 */ /* 0x002fce0000010806 */
[----:B------:R-:W-:Y:S01]  /*5480*/  HMMA.16816.F32 R48, R8, R12, R48 ;  /* 0x0000000c0830723c */ /* 0x000fe20000001830 */
[----:B------:R-:W-:Y:S01]  /*5490*/  IMAD.MOV.U32 R186, RZ, RZ, R168 ;  /* 0x000000ffffba7224 */ /* 0x000fe200078e00a8 */
[----:B------:R-:W1:Y:S01]  /*54a0*/  MUFU.EX2 R24, R4 ;  /* 0x0000000400187308 */ /* 0x000e620000000800 */
[----:B------:R-:W-:Y:S01]  /*54b0*/  IMAD.MOV.U32 R171, RZ, RZ, R131 ;  /* 0x000000ffffab7224 */ /* 0x000fe200078e0083 */
[----:B------:R-:W-:Y:S01]  /*54c0*/  MOV R168, R128 ;  /* 0x0000008000a87202 */ /* 0x000fe20000000f00 */
[----:B------:R-:W-:Y:S01]  /*54d0*/  IMAD.MOV.U32 R173, RZ, RZ, R130 ;  /* 0x000000ffffad7224 */ /* 0x000fe200078e0082 */
[----:B------:R-:W-:Y:S01]  /*54e0*/  MOV R131, R158 ;  /* 0x0000009e00837202 */ /* 0x000fe20000000f00 */
[----:B------:R4:W5:Y:S03]  /*54f0*/  LDL.LU R236, [R1+0x6c] ;  /* 0x00006c0001ec7983 */ /* 0x0009660000300800 */
[----:B------:R2:W-:Y:S01]  /*5500*/  MUFU.EX2 R56, R3 ;  /* 0x0000000300387308 */ /* 0x0005e20000000800 */
[----:B------:R-:W-:-:S02]  /*5510*/  IMAD.MOV.U32 R129, RZ, RZ, R159 ;  /* 0x000000ffff817224 */ /* 0x000fc400078e009f */
[----:B------:R-:W-:Y:S02]  /*5520*/  IMAD.MOV.U32 R130, RZ, RZ, R157 ;  /* 0x000000ffff827224 */ /* 0x000fe400078e009d */
[----:B------:R-:W-:Y:S02]  /*5530*/  IMAD.MOV.U32 R128, RZ, RZ, R156 ;  /* 0x000000ffff807224 */ /* 0x000fe400078e009c */
[----:B------:R-:W-:Y:S01]  /*5540*/  HMMA.16816.F32 R156, R8, R20, R44 ;  /* 0x00000014089c723c */ /* 0x000fe2000000182c */
[----:B------:R-:W-:Y:S02]  /*5550*/  IMAD.MOV.U32 R169, RZ, RZ, R116 ;  /* 0x000000ffffa97224 */ /* 0x000fe400078e0074 */
[----:B--2---:R-:W-:Y:S02]  /*5560*/  FFMA.FTZ R3, R174, c[0x0][0x2d0], -R6 ;  /* 0x0000b400ae037a23 */ /* 0x004fe40000010806 */
        /* <DEDUP_REMOVED lines=12> */
[----:B------:R-:W-:Y:S01]  /*5630*/  IMAD.MOV.U32 R169, RZ, RZ, R129 ;  /* 0x000000ffffa97224 */ /* 0x000fe200078e0081 */
[----:B------:R-:W-:Y:S01]  /*5640*/  MOV R129, R131 ;  /* 0x0000008300817202 */ /* 0x000fe20000000f00 */
[----:B--2---:R-:W-:Y:S01]  /*5650*/  FFMA.FTZ R3, R174, c[0x0][0x2d0], -R5 ;  /* 0x0000b400ae037a23 */ /* 0x004fe20000010805 */
[----:B------:R-:W-:Y:S01]  /*5660*/  HMMA.16816.F32 R40, R8, R22, R40 ;  /* 0x000000160828723c */ /* 0x000fe20000001828 */
[----:B------:R-:W-:Y:S01]  /*5670*/  IMAD.MOV.U32 R174, RZ, RZ, R175 ;  /* 0x000000ffffae7224 */ /* 0x000fe200078e00af */
[----:B------:R4:W5:Y:S01]  /*5680*/  LDL.LU R235, [R1+0x68] ;  /* 0x0000680001eb7983 */ /* 0x0009620000300800 */
        /* <DEDUP_REMOVED lines=8> */
[----:B------:R-:W-:Y:S01]  /*5710*/  MOV R128, R116 ;  /* 0x0000007400807202 */ /* 0x000fe20000000f00 */
        /* <DEDUP_REMOVED lines=19> */
[----:B------:R-:W-:Y:S01]  /*5850*/  HMMA.16816.F32 R28, R8, R14, R28 ;  /* 0x0000000e081c723c */ /* 0x000fe2000000181c */
[----:B------:R-:W-:Y:S01]  /*5860*/  IMAD.MOV.U32 R186, RZ, RZ, R168 ;  /* 0x000000ffffba7224 */ /* 0x000fe200078e00a8 */
[----:B------:R4:W5:Y:S01]  /*5870*/  LDL.LU R234, [R1+0x64] ;  /* 0x0000640001ea7983 */ /* 0x0009620000300800 */
[----:B------:R-:W-:-:S02]  /*5880*/  IMAD.MOV.U32 R227, RZ, RZ, R185 ;  /* 0x000000ffffe37224 */ /* 0x000fc400078e00b9 */
[----:B--2---:R-:W-:Y:S02]  /*5890*/  FFMA.FTZ R3, R174, c[0x0][0x2d0], -R5 ;  /* 0x0000b400ae037a23 */ /* 0x004fe40000010805 */
[----:B------:R-:W-:Y:S01]  /*58a0*/  IMAD.MOV.U32 R168, RZ, RZ, R128 ;  /* 0x000000ffffa87224 */ /* 0x000fe200078e0080 */
[----:B------:R-:W-:Y:S01]  /*58b0*/  MOV R128, R152 ;  /* 0x0000009800807202 */ /* 0x000fe20000000f00 */
        /* <DEDUP_REMOVED lines=17> */
[----:B------:R-:W-:Y:S02]  /*59d0*/  IMAD.MOV.U32 R169, RZ, RZ, R116 ;  /* 0x000000ffffa97224 */ /* 0x000fe400078e0074 */
[----:B--2---:R-:W-:Y:S01]  /*59e0*/  FFMA.FTZ R3, R224, c[0x0][0x2d0], -R5 ;  /* 0x0000b400e0037a23 */ /* 0x004fe20000010805 */
[----:B------:R-:W-:Y:S01]  /*59f0*/  MOV R224, R187 ;  /* 0x000000bb00e07202 */ /* 0x000fe20000000f00 */
[----:B------:R-:W-:Y:S02]  /*5a00*/  IMAD.MOV.U32 R120, RZ, RZ, R125 ;  /* 0x000000ffff787224 */ /* 0x000fe400078e007d */
[----:B------:R-:W-:Y:S01]  /*5a10*/  IMAD.MOV.U32 R174, RZ, RZ, R128 ;  /* 0x000000ffffae7224 */ /* 0x000fe200078e0080 */
[----:B------:R2:W-:Y:S01]  /*5a20*/  MUFU.EX2 R26, R3 ;  /* 0x00000003001a7308 */ /* 0x0005e20000000800 */
[----:B------:R-:W-:Y:S02]  /*5a30*/  IMAD.MOV.U32 R116, RZ, RZ, R153 ;  /* 0x000000ffff747224 */ /* 0x000fe400078e0099 */
[----:B------:R-:W-:-:S02]  /*5a40*/  IMAD.MOV.U32 R78, RZ, RZ, R246 ;  /* 0x000000ffff4e7224 */ /* 0x000fc400078e00f6 */
[----:B------:R-:W-:Y:S02]  /*5a50*/  IMAD.MOV.U32 R73, RZ, RZ, R175 ;  /* 0x000000ffff497224 */ /* 0x000fe400078e00af */
[----:B------:R-:W-:Y:S02]  /*5a60*/  IMAD.MOV.U32 R75, RZ, RZ, R186 ;  /* 0x000000ffff4b7224 */ /* 0x000fe400078e00ba */
[----:B------:R-:W-:Y:S02]  /*5a70*/  IMAD.MOV.U32 R128, RZ, RZ, R123 ;  /* 0x000000ffff807224 */ /* 0x000fe400078e007b */
[----:B------:R-:W-:Y:S02]  /*5a80*/  IMAD.MOV.U32 R246, RZ, RZ, R221 ;  /* 0x000000fffff67224 */ /* 0x000fe400078e00dd */
[----:B------:R-:W-:Y:S01]  /*5a90*/  IMAD.MOV.U32 R227, RZ, RZ, R184 ;  /* 0x000000ffffe37224 */ /* 0x000fe200078e00b8 */
[----:B------:R-:W-:Y:S01]  /*5aa0*/  MOV R185, R131 ;  /* 0x0000008300b97202 */ /* 0x000fe20000000f00 */
[----:B------:R-:W-:-:S02]  /*5ab0*/  IMAD.MOV.U32 R221, RZ, RZ, R129 ;  /* 0x000000ffffdd7224 */ /* 0x000fc400078e0081 */
[----:B--2---:R-:W-:Y:S01]  /*5ac0*/  FFMA.FTZ R3, R77, c[0x0][0x2d0], -R5 ;  /* 0x0000b4004d037a23 */ /* 0x004fe20000010805 */
[----:B------:R-:W-:Y:S01]  /*5ad0*/  MOV R125, R232 ;  /* 0x000000e8007d7202 */ /* 0x000fe20000000f00 */
[----:B------:R-:W-:Y:S01]  /*5ae0*/  IMAD.MOV.U32 R129, RZ, RZ, R120 ;  /* 0x000000ffff817224 */ /* 0x000fe200078e0078 */
[----:B------:R-:W-:Y:S01]  /*5af0*/  MOV R245, R116 ;  /* 0x0000007400f57202 */ /* 0x000fe20000000f00 */
[----:B------:R-:W-:Y:S01]  /*5b00*/  IMAD.MOV.U32 R131, RZ, RZ, R121 ;  /* 0x000000ffff837224 */ /* 0x000fe200078e0079 */
[----:B------:R2:W-:Y:S01]  /*5b10*/  MUFU.EX2 R25, R3 ;  /* 0x0000000300197308 */ /* 0x0005e20000000800 */
[----:B------:R-:W-:Y:S01]  /*5b20*/  FFMA.FTZ R5, R79, c[0x0][0x2d0], -R7 ;  /* 0x0000b4004f057a23 */ /* 0x000fe20000010807 */
[----:B------:R-:W-:Y:S01]  /*5b30*/  MOV R77, R128 ;  /* 0x00000080004d7202 */ /* 0x000fe20000000f00 */
[--C-:B------:R-:W-:Y:S02]  /*5b40*/  FFMA.FTZ R6, R73, c[0x0][0x2d0], -R0.reuse ;  /* 0x0000b40049067a23 */ /* 0x100fe40000010800 */
[--C-:B------:R-:W-:Y:S01]  /*5b50*/  FFMA.FTZ R12, R74, c[0x0][0x2d0], -R0.reuse ;  /* 0x0000b4004a0c7a23 */ /* 0x100fe20000010800 */
[----:B------:R-:W-:Y:S01]  /*5b60*/  MOV R171, R130 ;  /* 0x0000008200ab7202 */ /* 0x000fe20000000f00 */
[----:B------:R-:W-:-:S02]  /*5b70*/  FFMA.FTZ R4, R75, c[0x0][0x2d0], -R0 ;  /* 0x0000b4004b047a23 */ /* 0x000fc40000010800 */
[----:B------:R-:W-:Y:S01]  /*5b80*/  FADD.FTZ R20, R177, R176 ;  /* 0x000000b0b1147221 */ /* 0x000fe20000010000 */
[----:B------:R-:W-:Y:S01]  /*5b90*/  HMMA.16816.F32 R36, R8, R18, R36 ;  /* 0x000000120824723c */ /* 0x000fe20000001824 */
[----:B------:R-:W-:Y:S02]  /*5ba0*/  FFMA.FTZ R13, R224, c[0x0][0x2d0], -R0 ;  /* 0x0000b400e00d7a23 */ /* 0x000fe40000010800 */
[----:B------:R-:W-:Y:S02]  /*5bb0*/  FADD.FTZ R21, R183, R182 ;  /* 0x000000b6b7157221 */ /* 0x000fe40000010000 */
[----:B------:R-:W-:Y:S01]  /*5bc0*/  FADD.FTZ R22, R179, R178 ;  /* 0x000000b2b3167221 */ /* 0x000fe20000010000 */
[----:B------:R-:W-:Y:S01]  /*5bd0*/  MOV R187, R168 ;  /* 0x000000a800bb7202 */ /* 0x000fe20000000f00 */
[----:B------:R-:W-:Y:S01]  /*5be0*/  FADD.FTZ R0, R246, R227 ;  /* 0x000000e3f6007221 */ /* 0x000fe20000010000 */
[----:B------:R4:W5:Y:S01]  /*5bf0*/  LDL.LU R232, [R1+0x5c] ;  /* 0x00005c0001e87983 */ /* 0x0009620000300800 */
[----:B------:R-:W-:-:S02]  /*5c00*/  IMAD.MOV.U32 R116, RZ, RZ, R139 ;  /* 0x000000ffff747224 */ /* 0x000fc400078e008b */
[----:B--2---:R-:W-:Y:S01]  /*5c10*/  FFMA.FTZ R3, R78, c[0x0][0x2d0], -R7 ;  /* 0x0000b4004e037a23 */ /* 0x004fe20000010807 */
[----:B------:R-:W-:Y:S01]  /*5c20*/  MOV R246, R129 ;  /* 0x0000008100f67202 */ /* 0x000fe20000000f00 */
[----:B------:R-:W-:Y:S01]  /*5c30*/  IMAD.MOV.U32 R130, RZ, RZ, R154 ;  /* 0x000000ffff827224 */ /* 0x000fe200078e009a */
[----:B------:R2:W-:Y:S01]  /*5c40*/  MUFU.EX2 R15, R5 ;  /* 0x00000005000f7308 */ /* 0x0005e20000000800 */
[----:B------:R-:W-:Y:S02]  /*5c50*/  IMAD.MOV.U32 R73, RZ, RZ, R119 ;  /* 0x000000ffff497224 */ /* 0x000fe400078e0077 */
[----:B------:R-:W-:Y:S01]  /*5c60*/  IMAD.MOV.U32 R79, RZ, RZ, R117 ;  /* 0x000000ffff4f7224 */ /* 0x000fe200078e0075 */
[----:B------:R-:W-:Y:S01]  /*5c70*/  MOV R75, R126 ;  /* 0x0000007e004b7202 */ /* 0x000fe20000000f00 */
[----:B------:R-:W-:Y:S01]  /*5c80*/  IMAD.MOV.U32 R227, RZ, RZ, R131 ;  /* 0x000000ffffe37224 */ /* 0x000fe200078e0083 */
[----:B------:R-:W3:Y:S01]  /*5c90*/  LDSM.16.MT88.4 R152, [R228+0x3100] ;  /* 0x00310000e498783b */ /* 0x000ee20000004200 */
[----:B------:R-:W-:Y:S01]  /*5ca0*/  IMAD.MOV.U32 R78, RZ, RZ, R116 ;  /* 0x000000ffff4e7224 */ /* 0x000fe200078e0074 */
[----:B------:R1:W-:Y:S01]  /*5cb0*/  MUFU.EX2 R11, R4 ;  /* 0x00000004000b7308 */ /* 0x0003e20000000800 */
[----:B------:R-:W-:Y:S01]  /*5cc0*/  IMAD.MOV.U32 R175, RZ, RZ, R130 ;  /* 0x000000ffffaf7224 */ /* 0x000fe200078e0082 */
[----:B------:R-:W-:Y:S01]  /*5cd0*/  MOV R130, R122 ;  /* 0x0000007a00827202 */ /* 0x000fe20000000f00 */
[----:B------:R-:W-:Y:S01]  /*5ce0*/  FFMA.FTZ R7, R72, c[0x0][0x2d0], -R7 ;  /* 0x0000b40048077a23 */ /* 0x000fe20000010807 */
[----:B------:R-:W-:Y:S01]  /*5cf0*/  MOV R72, R118 ;  /* 0x0000007600487202 */ /* 0x000fe20000000f00 */
[----:B------:R-:W-:Y:S01]  /*5d00*/  IMAD.MOV.U32 R74, RZ, RZ, R127 ;  /* 0x000000ffff4a7224 */ /* 0x000fe200078e007f */
[----:B------:R-:W-:Y:S01]  /*5d10*/  LDSM.16.MT88.4 R120, [R229+0x3100] ;  /* 0x00310000e578783b */ /* 0x000fe20000004200 */
[----:B--2---:R-:W-:Y:S01]  /*5d20*/  FADD.FTZ R5, R125, R0 ;  /* 0x000000007d057221 */ /* 0x004fe20000010000 */
[----:B------:R2:W-:Y:S01]  /*5d30*/  MUFU.EX2 R23, R3 ;  /* 0x0000000300177308 */ /* 0x0005e20000000800 */
[----:B------:R-:W-:Y:S01]  /*5d40*/  FADD.FTZ R0, R227, R22 ;  /* 0x00000016e3007221 */ /* 0x000fe20000010000 */
[----:B------:R-:W-:Y:S01]  /*5d50*/  LDSM.16.MT88.4 R16, [R230+0x3100] ;  /* 0x00310000e610783b */ /* 0x000fe20000004200 */
[----:B------:R-:W-:-:S02]  /*5d60*/  FADD.FTZ R5, R246, R5 ;  /* 0x00000005f6057221 */ /* 0x000fc40000010000 */
[----:B------:R-:W-:Y:S01]  /*5d70*/  IMAD.MOV.U32 R186, RZ, RZ, R169 ;  /* 0x000000ffffba7224 */ /* 0x000fe200078e00a9 */
[----:B------:R4:W5:Y:S01]  /*5d80*/  LDL.LU R139, [R1+0x58] ;  /* 0x00005800018b7983 */ /* 0x0009620000300800 */
[----:B-1----:R-:W-:Y:S01]  /*5d90*/  FADD.FTZ R4, R77, R20 ;  /* 0x000000144d047221 */ /* 0x002fe20000010000 */
[----:B------:R1:W1:Y:S01]  /*5da0*/  MUFU.EX2 R9, R6 ;  /* 0x0000000600097308 */ /* 0x0002620000000800 */
[----:B------:R-:W-:Y:S01]  /*5db0*/  IMAD.MOV.U32 R77, RZ, RZ, R78 ;  /* 0x000000ffff4d7224 */ /* 0x000fe200078e004e */
[----:B------:R-:W-:Y:S01]  /*5dc0*/  MOV R78, R79 ;  /* 0x0000004f004e7202 */ /* 0x000fe20000000f00 */
[----:B------:R-:W-:Y:S02]  /*5dd0*/  FADD.FTZ R4, R185, R4 ;  /* 0x00000004b9047221 */ /* 0x000fe40000010000 */
[----:B--2---:R-:W-:Y:S02]  /*5de0*/  FADD.FTZ R3, R73, R21 ;  /* 0x0000001549037221 */ /* 0x004fe40000010000 */
[----:B------:R-:W-:-:S02]  /*5df0*/  IMAD.MOV.U32 R224, RZ, RZ, R130 ;  /* 0x000000ffffe07224 */ /* 0x000fc400078e0082 */
[----:B------:R-:W-:Y:S02]  /*5e00*/  IMAD.MOV.U32 R79, RZ, RZ, R72 ;  /* 0x000000ffff4f7224 */ /* 0x000fe400078e0048 */
[----:B-1----:R-:W-:Y:S02]  /*5e10*/  FADD.FTZ R6, R187, R3 ;  /* 0x00000003bb067221 */ /* 0x002fe40000010000 */
[----:B------:R-:W-:Y:S02]  /*5e20*/  FADD.FTZ R3, R173, R0 ;  /* 0x00000000ad037221 */ /* 0x000fe40000010000 */
[----:B------:R-:W-:Y:S01]  /*5e30*/  FADD.FTZ R0, R76, R5 ;  /* 0x000000054c007221 */ /* 0x000fe20000010000 */
[----:B------:R-:W-:Y:S01]  /*5e40*/  MOV R73, R75 ;  /* 0x0000004b00497202 */ /* 0x000fe20000000f00 */
[----:B------:R-:W-:Y:S02]  /*5e50*/  FADD.FTZ R5, R180, R4 ;  /* 0x00000004b4057221 */ /* 0x000fe40000010000 */
[----:B------:R-:W-:-:S02]  /*5e60*/  IMAD.MOV.U32 R72, RZ, RZ, R74 ;  /* 0x000000ffff487224 */ /* 0x000fc400078e004a */
[----:B------:R-:W-:Y:S02]  /*5e70*/  FADD.FTZ R4, R77, R6 ;  /* 0x000000064d047221 */ /* 0x000fe40000010000 */
[----:B------:R-:W-:Y:S01]  /*5e80*/  FADD.FTZ R3, R78, R3 ;  /* 0x000000034e037221 */ /* 0x000fe20000010000 */
[----:B------:R1:W-:Y:S01]  /*5e90*/  MUFU.EX2 R14, R7 ;  /* 0x00000007000e7308 */ /* 0x0003e20000000800 */
[----:B------:R-:W-:Y:S02]  /*5ea0*/  IMAD.MOV.U32 R74, RZ, RZ, R224 ;  /* 0x000000ffff4a7224 */ /* 0x000fe400078e00e0 */
[----:B------:R-:W-:Y:S01]  /*5eb0*/  FADD.FTZ R0, R79, R0 ;  /* 0x000000004f007221 */ /* 0x000fe20000010000 */
[----:B------:R-:W-:Y:S01]  /*5ec0*/  MOV R224, R174 ;  /* 0x000000ae00e07202 */ /* 0x000fe20000000f00 */
[----:B------:R-:W-:Y:S02]  /*5ed0*/  FADD.FTZ R8, R181, R5 ;  /* 0x00000005b5087221 */ /* 0x000fe40000010000 */
[----:B------:R-:W-:-:S02]  /*5ee0*/  IMAD.MOV.U32 R75, RZ, RZ, R245 ;  /* 0x000000ffff4b7224 */ /* 0x000fc400078e00f5 */
[----:B------:R-:W-:Y:S02]  /*5ef0*/  FADD.FTZ R6, R73, R3 ;  /* 0x0000000349067221 */ /* 0x000fe40000010000 */
[----:B------:R-:W-:Y:S02]  /*5f00*/  IMAD.MOV.U32 R184, RZ, RZ, R171 ;  /* 0x000000ffffb87224 */ /* 0x000fe400078e00ab */
[----:B------:R-:W-:Y:S02]  /*5f10*/  IMAD.MOV.U32 R227, RZ, RZ, R175 ;  /* 0x000000ffffe37224 */ /* 0x000fe400078e00af */
[----:B-1----:R-:W-:Y:S02]  /*5f20*/  FADD.FTZ R7, R72, R4 ;  /* 0x0000000448077221 */ /* 0x002fe40000010000 */
[----:B------:R-:W-:Y:S01]  /*5f30*/  FADD.FTZ R5, R74, R0 ;  /* 0x000000004a057221 */ /* 0x000fe20000010000 */
[----:B------:R-:W-:Y:S01]  /*5f40*/  MOV R245, R186 ;  /* 0x000000ba00f57202 */ /* 0x000fe20000000f00 */
[----:B------:R-:W-:Y:S01]  /*5f50*/  FADD.FTZ R4, R250, R8 ;  /* 0x00000008fa047221 */ /* 0x000fe20000010000 */
[----:B------:R-:W1:Y:S01]  /*5f60*/  MUFU.EX2 R10, R12 ;  /* 0x0000000c000a7308 */ /* 0x000e620000000800 */
[----:B------:R-:W-:Y:S01]  /*5f70*/  IMAD.MOV.U32 R246, RZ, RZ, R221 ;  /* 0x000000fffff67224 */ /* 0x000fe200078e00dd */
[----:B------:R-:W2:Y:S01]  /*5f80*/  LDSM.16.MT88.4 R168, [R231+0x3100] ;  /* 0x00310000e7a8783b */ /* 0x000ea20000004200 */
[----:B------:R-:W-:-:S02]  /*5f90*/  FADD.FTZ R3, R75, R7 ;  /* 0x000000074b037221 */ /* 0x000fc40000010000 */
[----:B------:R-:W-:Y:S02]  /*5fa0*/  FADD.FTZ R0, R224, R6 ;  /* 0x00000006e0007221 */ /* 0x000fe40000010000 */
[----:B------:R-:W-:Y:S02]  /*5fb0*/  IMAD.MOV.U32 R221, RZ, RZ, R184 ;  /* 0x000000ffffdd7224 */ /* 0x000fe400078e00b8 */
        /* <DEDUP_REMOVED lines=64> */
[----:B------:R-:W1:Y:S01]  /*63c0*/  MUFU.EX2 R13, R13 ;  /* 0x0000000d000d7308 */ /* 0x000e620000000800 */
        /* <DEDUP_REMOVED lines=9> */
[----:B-1----:R-:W-:Y:S02]  /*6460*/  FADD.FTZ R0, R10, R4 ;  /* 0x000000040a007221 */ /* 0x002fe40000010000 */
        /* <DEDUP_REMOVED lines=10> */
[----:B------:R4:W-:Y:S04]  /*6510*/  STL [R1+0x4], R6 ;  /* 0x0000040601007387 */ /* 0x0009e80000100800 */
[----:B------:R4:W-:Y:S04]  /*6520*/  STL [R1], R4 ;  /* 0x0000000401007387 */ /* 0x0009e80000100800 */
        /* <DEDUP_REMOVED lines=10> */
[C---:B---3--:R-:W-:Y:S08]  /*65d0*/  HMMA.16816.F32 R140, R128.reuse, R152, R140 ;  /* 0x00000098808c723c */ /* 0x048ff0000000188c */
[C---:B------:R-:W-:Y:S08]  /*65e0*/  HMMA.16816.F32 R148, R128.reuse, R154, R148 ;  /* 0x0000009a8094723c */ /* 0x040ff00000001894 */
[C---:B--2---:R-:W-:Y:S08]  /*65f0*/  HMMA.16816.F32 R160, R128.reuse, R168, R160 ;  /* 0x000000a880a0723c */ /* 0x044ff000000018a0 */
        /* <DEDUP_REMOVED lines=14> */
[----:B----4-:R-:W2:Y:S01]  /*66e0*/  LDL.LU R221, [R1+0x38] ;  /* 0x0000380001dd7983 */ /* 0x010ea20000300800 */
        /* <DEDUP_REMOVED lines=16> */
.L_x_738:
[----:B------:R-:W2:Y:S01]  /*67f0*/  LDL.64 R72, [R1+0x20] ;  /* 0x0000200001487983 */ /* 0x000ea20000100a00 */
[----:B------:R-:W-:Y:S04]  /*6800*/  DEPBAR.LE SB0, 0x0 ;  /* 0x000080000000791a */ /* 0x000fe80000000000 */
[----:B------:R-:W-:Y:S01]  /*6810*/  SHF.R.S32.HI R2, RZ, 0x1f, R246 ;  /* 0x0000001fff027819 */ /* 0x000fe200000114f6 */
[----:B------:R-:W-:Y:S01]  /*6820*/  BAR.SYNC.DEFER_BLOCKING 0x0 ;  /* 0x0000000000007b1d */ /* 0x000fe20000010000 */
[----:B------:R-:W-:Y:S01]  /*6830*/  IMAD.WIDE.U32 R84, R246, c[0x0][0x208], RZ ;  /* 0x00008200f6547a25 */ /* 0x000fe200078e00ff */
[----:B------:R-:W-:Y:S03]  /*6840*/  MOV R247, c[0x0][0x1e0] ;  /* 0x0000780000f77a02 */ /* 0x000fe60000000f00 */
[----:B------:R-:W-:Y:S04]  /*6850*/  IMAD R2, R2, c[0x0][0x208], RZ ;  /* 0x0000820002027a24 */ /* 0x000fe800078e02ff */
[----:B------:R-:W-:Y:S05]  /*6860*/  IMAD R2, R246, c[0x0][0x20c], R2 ;  /* 0x00008300f6027a24 */ /* 0x000fea00078e0202 */
[----:B------:R-:W-:Y:S05]  /*6870*/  IADD3 R2, R85, R2, RZ ;  /* 0x0000000255027210 */ /* 0x000fea0007ffe0ff */
[----:B------:R-:W-:Y:S01]  /*6880*/  IMAD R2, R2, 0x70, RZ ;  /* 0x0000007002027824 */ /* 0x000fe200078e02ff */
[----:B-----5:R-:W-:Y:S08]  /*6890*/  LDSM.16.M88.4 R112, [R234+0x7100] ;  /* 0x00710000ea70783b */ /* 0x020ff00000000200 */
[----:B------:R-:W3:Y:S08]  /*68a0*/  LDSM.16.M88.4 R16, [R139+0x3900] ;  /* 0x003900008b10783b */ /* 0x000ef00000000200 */
[----:B------:R-:W4:Y:S08]  /*68b0*/  LDSM.16.M88.4 R108, [R234+0x9100] ;  /* 0x00910000ea6c783b */ /* 0x000f300000000200 */
[----:B------:R-:W1:Y:S08]  /*68c0*/  LDSM.16.M88.4 R32, [R139+0x4100] ;  /* 0x004100008b20783b */ /* 0x000e700000000200 */
[----:B------:R-:W1:Y:S08]  /*68d0*/  LDSM.16.M88.4 R48, [R139+0x4900] ;  /* 0x004900008b30783b */ /* 0x000e700000000200 */
[----:B------:R-:W1:Y:S02]  /*68e0*/  LDSM.16.M88.4 R64, [R139+0x5100] ;  /* 0x005100008b40783b */ /* 0x000e640000000200 */
[-C--:B-1-3--:R-:W-:Y:S06]  /*68f0*/  HMMA.16816.F32 R4, R112, R16.reuse, RZ ;  /* 0x000000107004723c */ /* 0x08afec00000018ff */
[----:B------:R-:W1:Y:S02]  /*6900*/  LDSM.16.M88.4 R80, [R139+0x5900] ;  /* 0x005900008b50783b */ /* 0x000e640000000200 */
[C---:B----4-:R-:W-:Y:S06]  /*6910*/  HMMA.16816.F32 R8, R108.reuse, R16, RZ ;  /* 0x000000106c08723c */ /* 0x050fec00000018ff */
[----:B------:R-:W3:Y:S02]  /*6920*/  LDSM.16.M88.4 R96, [R139+0x6100] ;  /* 0x006100008b60783b */ /* 0x000ee40000000200 */
[-C--:B------:R-:W-:Y:S06]  /*6930*/  HMMA.16816.F32 R12, R108, R18.reuse, RZ ;  /* 0x000000126c0c723c */ /* 0x080fec00000018ff */
[----:B------:R-:W4:Y:S02]  /*6940*/  LDSM.16.M88.4 R188, [R139+0x6900] ;  /* 0x006900008bbc783b */ /* 0x000f240000000200 */
[C---:B------:R-:W-:Y:S06]  /*6950*/  HMMA.16816.F32 R16, R112.reuse, R18, RZ ;  /* 0x000000127010723c */ /* 0x040fec00000018ff */
[----:B------:R-:W-:Y:S02]  /*6960*/  LDSM.16.M88.4 R192, [R237+0x7100] ;  /* 0x00710000edc0783b */ /* 0x000fe40000000200 */
[-C--:B------:R-:W-:Y:S06]  /*6970*/  HMMA.16816.F32 R20, R112, R32.reuse, RZ ;  /* 0x000000207014723c */ /* 0x080fec00000018ff */
[----:B------:R-:W1:Y:S02]  /*6980*/  LDSM.16.M88.4 R196, [R238] ;  /* 0x00000000eec4783b */ /* 0x000e640000000200 */
[C---:B------:R-:W-:Y:S06]  /*6990*/  HMMA.16816.F32 R24, R108.reuse, R32, RZ ;  /* 0x000000206c18723c */ /* 0x040fec00000018ff */
[----:B------:R-:W1:Y:S02]  /*69a0*/  LDSM.16.M88.4 R200, [R237+0x9100] ;  /* 0x00910000edc8783b */ /* 0x000e640000000200 */
[-C--:B------:R-:W-:Y:S06]  /*69b0*/  HMMA.16816.F32 R28, R108, R34.reuse, RZ ;  /* 0x000000226c1c723c */ /* 0x080fec00000018ff */
[----:B------:R-:W1:Y:S02]  /*69c0*/  LDSM.16.M88.4 R204, [R244] ;  /* 0x00000000f4cc783b */ /* 0x000e640000000200 */
[C---:B------:R-:W-:Y:S06]  /*69d0*/  HMMA.16816.F32 R32, R112.reuse, R34, RZ ;  /* 0x000000227020723c */ /* 0x040fec00000018ff */
[----:B------:R-:W1:Y:S02]  /*69e0*/  LDSM.16.M88.4 R208, [R243] ;  /* 0x00000000f3d0783b */ /* 0x000e640000000200 */
[-C--:B------:R-:W-:Y:S06]  /*69f0*/  HMMA.16816.F32 R36, R112, R48.reuse, RZ ;  /* 0x000000307024723c */ /* 0x080fec00000018ff */
[----:B------:R-:W1:Y:S02]  /*6a00*/  LDSM.16.M88.4 R212, [R242] ;  /* 0x00000000f2d4783b */ /* 0x000e640000000200 */
[C---:B------:R-:W-:Y:S06]  /*6a10*/  HMMA.16816.F32 R40, R108.reuse, R48, RZ ;  /* 0x000000306c28723c */ /* 0x040fec00000018ff */
[----:B------:R-:W1:Y:S02]  /*6a20*/  LDSM.16.M88.4 R216, [R241] ;  /* 0x00000000f1d8783b */ /* 0x000e640000000200 */
[-C--:B------:R-:W-:Y:S06]  /*6a30*/  HMMA.16816.F32 R44, R108, R50.reuse, RZ ;  /* 0x000000326c2c723c */ /* 0x080fec00000018ff */
[----:B------:R-:W1:Y:S02]  /*6a40*/  LDSM.16.M88.4 R220, [R240] ;  /* 0x00000000f0dc783b */ /* 0x000e640000000200 */
[C---:B------:R-:W-:Y:S06]  /*6a50*/  HMMA.16816.F32 R48, R112.reuse, R50, RZ ;  /* 0x000000327030723c */ /* 0x040fec00000018ff */
[----:B------:R-:W2:Y:S02]  /*6a60*/  LDSM.16.M88.4 R224, [R239] ;  /* 0x00000000efe0783b */ /* 0x000ea40000000200 */
[-C--:B------:R-:W-:Y:S06]  /*6a70*/  HMMA.16816.F32 R52, R112, R64.reuse, RZ ;  /* 0x000000407034723c */ /* 0x080fec00000018ff */
[----:B------:R-:W4:Y:S06]  /*6a80*/  LDL.64 R250, [R1+0x28] ;  /* 0x0000280001fa7983 */ /* 0x000f2c0000100a00 */
[----:B------:R-:W4:Y:S01]  /*6a90*/  LDL.64 R248, [R1+0x30] ;  /* 0x0000300001f87983 */ /* 0x000f220000100a00 */
[C---:B------:R-:W-:Y:S08]  /*6aa0*/  HMMA.16816.F32 R56, R108.reuse, R64, RZ ;  /* 0x000000406c38723c */ /* 0x040ff000000018ff */
[-C--:B------:R-:W-:Y:S08]  /*6ab0*/  HMMA.16816.F32 R60, R108, R66.reuse, RZ ;  /* 0x000000426c3c723c */ /* 0x080ff000000018ff */
[C---:B------:R-:W-:Y:S08]  /*6ac0*/  HMMA.16816.F32 R64, R112.reuse, R66, RZ ;  /* 0x000000427040723c */ /* 0x040ff000000018ff */
[-C--:B-1----:R-:W-:Y:S01]  /*6ad0*/  HMMA.16816.F32 R68, R112, R80.reuse, RZ ;  /* 0x000000507044723c */ /* 0x082fe200000018ff */
[----:B--2---:R-:W-:Y:S07]  /*6ae0*/  IMAD.WIDE.U32 R84, R84, 0x70, R72 ;  /* 0x0000007054547825 */ /* 0x004fee00078e0048 */
[C---:B------:R-:W-:Y:S04]  /*6af0*/  HMMA.16816.F32 R72, R108.reuse, R80, RZ ;  /* 0x000000506c48723c */ /* 0x040fe800000018ff */
[C---:B------:R-:W-:Y:S02]  /*6b00*/  LEA R90, P1, R84.reuse, c[0x0][0x1f8], 0x1 ;  /* 0x00007e00545a7a11 */ /* 0x040fe400078208ff */
[----:B------:R-:W-:Y:S02]  /*6b10*/  IADD3 R2, R85, R2, RZ ;  /* 0x0000000255027210 */ /* 0x000fe40007ffe0ff */
[-C--:B------:R-:W-:Y:S04]  /*6b20*/  HMMA.16816.F32 R76, R108, R82.reuse, RZ ;  /* 0x000000526c4c723c */ /* 0x080fe800000018ff */
[----:B------:R-:W-:Y:S02]  /*6b30*/  LEA.HI.X R91, R84, c[0x0][0x1fc], R2, 0x1, P1 ;  /* 0x00007f00545b7a11 */ /* 0x000fe400008f0c02 */
[----:B------:R-:W-:Y:S03]  /*6b40*/  IADD3 R88, P1, R90, UR4, RZ ;  /* 0x000000045a587c10 */ /* 0x000fe6000ff3e0ff */
[----:B------:R-:W-:Y:S01]  /*6b50*/  @!PT LDS RZ, [RZ] ;  /* 0x00000000fffff984 */ /* 0x000fe20000000800 */
[----:B------:R-:W-:Y:S01]  /*6b60*/  @!PT LDS RZ, [RZ] ;  /* 0x00000000fffff984 */ /* 0x000fe20000000800 */
[----:B------:R-:W-:Y:S01]  /*6b70*/  @!PT LDS RZ, [RZ] ;  /* 0x00000000fffff984 */ /* 0x000fe20000000800 */
[----:B------:R1:W-:Y:S01]  /*6b80*/  LDGSTS.E.BYPASS.LTC128B.128 [R245+0x100], [R90.64], !P0 ;  /* 0x001000005af57fae */ /* 0x0003e2000c101d48 */
[C---:B------:R-:W-:Y:S02]  /*6b90*/  HMMA.16816.F32 R80, R112.reuse, R82, RZ ;  /* 0x000000527050723c */ /* 0x040fe400000018ff */
[----:B------:R-:W-:Y:S02]  /*6ba0*/  IADD3.X R89, R91, UR5, RZ, P1, !PT ;  /* 0x000000055b597c10 */ /* 0x000fe40008ffe4ff */
[----:B------:R-:W-:Y:S04]  /*6bb0*/  IADD3 R94, P2, R88, UR4, RZ ;  /* 0x00000004585e7c10 */ /* 0x000fe8000ff5e0ff */
[-C--:B---3--:R-:W-:Y:S01]  /*6bc0*/  HMMA.16816.F32 R84, R112, R96.reuse, RZ ;  /* 0x000000607054723c */ /* 0x088fe200000018ff */
[----:B------:R1:W-:Y:S03]  /*6bd0*/  LDGSTS.E.BYPASS.LTC128B.128 [R245+0x900], [R88.64], !P0 ;  /* 0x0090000058f57fae */ /* 0x0003e6000c101d48 */
[----:B------:R-:W-:Y:S02]  /*6be0*/  IADD3.X R95, R89, UR5, RZ, P2, !PT ;  /* 0x00000005595f7c10 */ /* 0x000fe400097fe4ff */
[----:B------:R-:W-:Y:S03]  /*6bf0*/  IADD3 R92, P1, R94, UR4, RZ ;  /* 0x000000045e5c7c10 */ /* 0x000fe6000ff3e0ff */
[----:B------:R2:W-:Y:S03]  /*6c00*/  LDGSTS.E.BYPASS.LTC128B.128 [R245+0x1100], [R94.64], !P0 ;  /* 0x011000005ef57fae */ /* 0x0005e6000c101d48 */
[----:B------:R-:W-:Y:S02]  /*6c10*/  IADD3.X R93, R95, UR5, RZ, P1, !PT ;  /* 0x000000055f5d7c10 */ /* 0x000fe40008ffe4ff */
[----:B------:R-:W-:Y:S03]  /*6c20*/  IADD3 R100, P2, R92, UR4, RZ ;  /* 0x000000045c647c10 */ /* 0x000fe6000ff5e0ff */
[----:B------:R2:W-:Y:S01]  /*6c30*/  LDGSTS.E.BYPASS.LTC128B.128 [R245+0x1900], [R92.64], !P0 ;  /* 0x019000005cf57fae */ /* 0x0005e2000c101d48 */
[----:B------:R-:W-:Y:S02]  /*6c40*/  IADD3.X R101, R93, UR5, RZ, P2, !PT ;  /* 0x000000055d657c10 */ /* 0x000fe400097fe4ff */
[----:B------:R-:W-:Y:S04]  /*6c50*/  IADD3 R102, P1, R100, UR4, RZ ;  /* 0x0000000464667c10 */ /* 0x000fe8000ff3e0ff */
[----:B------:R-:W-:Y:S01]  /*6c60*/  IADD3.X R103, R101, UR5, RZ, P1, !PT ;  /* 0x0000000565677c10 */ /* 0x000fe20008ffe4ff */
[----:B------:R3:W-:Y:S01]  /*6c70*/  LDGSTS.E.BYPASS.LTC128B.128 [R245+0x2100], [R100.64], !P0 ;  /* 0x0210000064f57fae */ /* 0x0007e2000c101d48 */
[C---:B-1----:R-:W-:Y:S07]  /*6c80*/  HMMA.16816.F32 R88, R108.reuse, R96, RZ ;  /* 0x000000606c58723c */ /* 0x042fee00000018ff */
[----:B------:R4:W-:Y:S01]  /*6c90*/  LDGSTS.E.BYPASS.LTC128B.128 [R245+0x2900], [R102.64], !P0 ;  /* 0x0290000066f57fae */ /* 0x0009e2000c101d48 */
[-C--:B--2---:R-:W-:Y:S08]  /*6ca0*/  HMMA.16816.F32 R92, R108, R98.reuse, RZ ;  /* 0x000000626c5c723c */ /* 0x084ff000000018ff */
[C---:B------:R-:W-:Y:S04]  /*6cb0*/  HMMA.16816.F32 R96, R112.reuse, R98, RZ ;  /* 0x000000627060723c */ /* 0x040fe800000018ff */
[----:B---3--:R-:W-:Y:S04]  /*6cc0*/  IADD3 R100, P1, R102, UR4, RZ ;  /* 0x0000000466647c10 */ /* 0x008fe8000ff3e0ff */
[----:B------:R-:W-:Y:S02]  /*6cd0*/  IADD3.X R101, R103, UR5, RZ, P1, !PT ;  /* 0x0000000567657c10 */ /* 0x000fe40008ffe4ff */
[C---:B------:R-:W-:Y:S02]  /*6ce0*/  ISETP.GT.AND P1, PT, R246.reuse, RZ, PT ;  /* 0x000000fff600720c */ /* 0x040fe40003f24270 */
[----:B------:R-:W-:Y:S01]  /*6cf0*/  IADD3 R246, R246, -0x1, RZ ;  /* 0xfffffffff6f67810 */ /* 0x000fe20007ffe0ff */
[----:B------:R4:W-:Y:S08]  /*6d00*/  LDGSTS.E.BYPASS.LTC128B.128 [R245+0x3100], [R100.64], !P0 ;  /* 0x0310000064f57fae */ /* 0x0009f0000c101d48 */
[----:B------:R-:W0:Y:S01]  /*6d10*/  LDGDEPBAR ;  /* 0x00000000000079af */ /* 0x000e220000000000 */
        /* <DEDUP_REMOVED lines=38> */
[----:B------:R-:W3:Y:S07]  /*6f80*/  LDSM.16.M88.4 R200, [R233+0x5100] ;  /* 0x00510000e9c8783b */ /* 0x000eee0000000200 */
[----:B------:R-:W-:Y:S01]  /*6f90*/  HMMA.16816.F32 R112, R192, R226, R112 ;  /* 0x000000e2c070723c */ /* 0x000fe20000001870 */
[----:B------:R-:W4:Y:S07]  /*6fa0*/  LDSM.16.M88.4 R192, [R233+0x6100] ;  /* 0x00610000e9c0783b */ /* 0x000f2e0000000200 */
[-C--:B-1----:R-:W-:Y:S08]  /*6fb0*/  HMMA.16816.F32 R4, R188, R196.reuse, R4 ;  /* 0x000000c4bc04723c */ /* 0x082ff00000001804 */
[C---:B--2---:R-:W-:Y:S08]  /*6fc0*/  HMMA.16816.F32 R8, R204.reuse, R196, R8 ;  /* 0x000000c4cc08723c */ /* 0x044ff00000001808 */
[-C--:B------:R-:W-:Y:S08]  /*6fd0*/  HMMA.16816.F32 R12, R204, R198.reuse, R12 ;  /* 0x000000c6cc0c723c */ /* 0x080ff0000000180c */
[C---:B------:R-:W-:Y:S01]  /*6fe0*/  HMMA.16816.F32 R16, R188.reuse, R198, R16 ;  /* 0x000000c6bc10723c */ /* 0x040fe20000001810 */
[----:B------:R-:W-:Y:S07]  /*6ff0*/  LDSM.16.M88.4 R196, [R232] ;  /* 0x00000000e8c4783b */ /* 0x000fee0000000200 */
[-C--:B---3--:R-:W-:Y:S08]  /*7000*/  HMMA.16816.F32 R20, R188, R208.reuse, R20 ;  /* 0x000000d0bc14723c */ /* 0x088ff00000001814 */
[C---:B------:R-:W-:Y:S08]  /*7010*/  HMMA.16816.F32 R24, R204.reuse, R208, R24 ;  /* 0x000000d0cc18723c */ /* 0x040ff00000001818 */
[-C--:B------:R-:W-:Y:S08]  /*7020*/  HMMA.16816.F32 R28, R204, R210.reuse, R28 ;  /* 0x000000d2cc1c723c */ /* 0x080ff0000000181c */
[C---:B------:R-:W-:Y:S01]  /*7030*/  HMMA.16816.F32 R32, R188.reuse, R210, R32 ;  /* 0x000000d2bc20723c */ /* 0x040fe20000001820 */
[----:B------:R-:W-:Y:S07]  /*7040*/  LDSM.16.M88.4 R208, [R232+0x800] ;  /* 0x00080000e8d0783b */ /* 0x000fee0000000200 */
[-C--:B----4-:R-:W-:Y:S08]  /*7050*/  HMMA.16816.F32 R36, R188, R212.reuse, R36 ;  /* 0x000000d4bc24723c */ /* 0x090ff00000001824 */
        /* <DEDUP_REMOVED lines=21> */
[-C--:B------:R-:W-:Y:S01]  /*71b0*/  HMMA.16816.F32 R108, R204, R222.reuse, R108 ;  /* 0x000000decc6c723c */ /* 0x080fe2000000186c */
[----:B------:R-:W2:Y:S07]  /*71c0*/  LDSM.16.M88.4 R204, [R232+0x2000] ;  /* 0x00200000e8cc783b */ /* 0x000eae0000000200 */
[----:B------:R-:W-:Y:S01]  /*71d0*/  HMMA.16816.F32 R112, R188, R222, R112 ;  /* 0x000000debc70723c */ /* 0x000fe20000001870 */
[----:B------:R-:W3:Y:S07]  /*71e0*/  LDSM.16.M88.4 R188, [R232+0x2800] ;  /* 0x00280000e8bc783b */ /* 0x000eee0000000200 */
[-C--:B-1----:R-:W-:Y:S08]  /*71f0*/  HMMA.16816.F32 R4, R192, R196.reuse, R4 ;  /* 0x000000c4c004723c */ /* 0x082ff00000001804 */
[C---:B------:R-:W-:Y:S08]  /*7200*/  HMMA.16816.F32 R8, R200.reuse, R196, R8 ;  /* 0x000000c4c808723c */ /* 0x040ff00000001808 */
[-C--:B------:R-:W-:Y:S08]  /*7210*/  HMMA.16816.F32 R12, R200, R198.reuse, R12 ;  /* 0x000000c6c80c723c */ /* 0x080ff0000000180c */
[C---:B------:R-:W-:Y:S01]  /*7220*/  HMMA.16816.F32 R16, R192.reuse, R198, R16 ;  /* 0x000000c6c010723c */ /* 0x040fe20000001810 */
[----:B------:R-:W1:Y:S01]  /*7230*/  LDSM.16.M88.4 R196, [R232+0x3000] ;  /* 0x00300000e8c4783b */ /* 0x000e620000000200 */
[----:B------:R-:W-:Y:S04]  /*7240*/  DEPBAR.LE SB0, 0x0 ;  /* 0x000080000000791a */ /* 0x000fe80000000000 */
[----:B------:R-:W-:Y:S02]  /*7250*/  FMNMX.FTZ R2, R4, R0, !PT ;  /* 0x0000000004027209 */ /* 0x000fe40007810000 */
[-C--:B------:R-:W-:Y:S01]  /*7260*/  HMMA.16816.F32 R20, R192, R208.reuse, R20 ;  /* 0x000000d0c014723c */ /* 0x080fe20000001814 */
[----:B------:R-:W-:Y:S04]  /*7270*/  BAR.SYNC.DEFER_BLOCKING 0x0 ;  /* 0x0000000000007b1d */ /* 0x000fe80000010000 */
[----:B------:R-:W-:Y:S02]  /*7280*/  FMNMX.FTZ R2, R5, R2, !PT ;  /* 0x0000000205027209 */ /* 0x000fe40007810000 */
[----:B------:R-:W-:Y:S01]  /*7290*/  FMNMX.FTZ R132, R6, R3, !PT ;  /* 0x0000000306847209 */ /* 0x000fe20007810000 */
[C---:B------:R-:W-:Y:S04]  /*72a0*/  HMMA.16816.F32 R24, R200.reuse, R208, R24 ;  /* 0x000000d0c818723c */ /* 0x040fe80000001818 */
[----:B------:R-:W-:Y:S02]  /*72b0*/  FMNMX.FTZ R132, R7, R132, !PT ;  /* 0x0000008407847209 */ /* 0x000fe40007810000 */
[----:B------:R-:W-:Y:S02]  /*72c0*/  FMNMX.FTZ R134, R8, R133, !PT ;  /* 0x0000008508867209 */ /* 0x000fe40007810000 */
[-C--:B------:R-:W-:Y:S04]  /*72d0*/  HMMA.16816.F32 R28, R200, R210.reuse, R28 ;  /* 0x000000d2c81c723c */ /* 0x080fe8000000181c */
[----:B------:R-:W-:Y:S02]  /*72e0*/  FMNMX.FTZ R2, R16, R2, !PT ;  /* 0x0000000210027209 */ /* 0x000fe40007810000 */
[----:B------:R-:W-:Y:S02]  /*72f0*/  FMNMX.FTZ R132, R18, R132, !PT ;  /* 0x0000008412847209 */ /* 0x000fe40007810000 */
        /* <DEDUP_REMOVED lines=27> */
[-C--:B--2---:R-:W-:Y:S04]  /*74b0*/  HMMA.16816.F32 R68, R192, R204.reuse, R68 ;  /* 0x000000ccc044723c */ /* 0x084fe80000001844 */
        /* <DEDUP_REMOVED lines=11> */
[-C--:B---3--:R-:W-:Y:S04]  /*7570*/  HMMA.16816.F32 R84, R192, R188.reuse, R84 ;  /* 0x000000bcc054723c */ /* 0x088fe80000001854 */
        /* <DEDUP_REMOVED lines=11> */
[-C--:B-1----:R-:W-:Y:S04]  /*7630*/  HMMA.16816.F32 R100, R192, R196.reuse, R100 ;  /* 0x000000c4c064723c */ /* 0x082fe80000001864 */
[----:B------:R-:W-:Y:S02]  /*7640*/  FMNMX.FTZ R2, R68, R2, !PT ;  /* 0x0000000244027209 */ /* 0x000fe40007810000 */
[----:B------:R-:W-:Y:S02]  /*7650*/  FMNMX.FTZ R132, R66, R132, !PT ;  /* 0x0000008442847209 */ /* 0x000fe40007810000 */
[C---:B------:R-:W-:Y:S04]  /*7660*/  HMMA.16816.F32 R104, R200.reuse, R196, R104 ;  /* 0x000000c4c868723c */ /* 0x040fe80000001868 */
[----:B------:R-:W-:Y:S02]  /*7670*/  FMNMX.FTZ R134, R45, R134, !PT ;  /* 0x000000862d867209 */ /* 0x000fe40007810000 */
[----:B------:R-:W-:Y:S02]  /*7680*/  FMNMX.FTZ R135, R69, R2, !PT ;  /* 0x0000000245877209 */ /* 0x000fe40007810000 */
[----:B------:R-:W-:Y:S01]  /*7690*/  FMNMX.FTZ R136, R56, R134, !PT ;  /* 0x0000008638887209 */ /* 0x000fe20007810000 */
[-C--:B------:R-:W-:Y:S03]  /*76a0*/  HMMA.16816.F32 R108, R200, R198.reuse, R108 ;  /* 0x000000c6c86c723c */ /* 0x080fe6000000186c */
[----:B------:R-:W-:Y:S02]  /*76b0*/  FMNMX.FTZ R134, R67, R132, !PT ;  /* 0x0000008443867209 */ /* 0x000fe40007810000 */
[----:B------:R-:W-:Y:S02]  /*76c0*/  FMNMX.FTZ R135, R80, R135, !PT ;  /* 0x0000008750877209 */ /* 0x000fe40007810000 */
[----:B------:R-:W-:Y:S01]  /*76d0*/  FMNMX.FTZ R2, R70, R134, !PT ;  /* 0x0000008646027209 */ /* 0x000fe20007810000 */
[----:B------:R-:W-:Y:S04]  /*76e0*/  HMMA.16816.F32 R112, R192, R198, R112 ;  /* 0x000000c6c070723c */ /* 0x000fe80000001870 */
[----:B------:R-:W-:Y:S02]  /*76f0*/  FMNMX.FTZ R135, R81, R135, !PT ;  /* 0x0000008751877209 */ /* 0x000fe40007810000 */
[----:B------:R-:W-:Y:S02]  /*7700*/  FMNMX.FTZ R2, R71, R2, !PT ;  /* 0x0000000247027209 */ /* 0x000fe40007810000 */
[----:B------:R-:W-:Y:S04]  /*7710*/  FMNMX.FTZ R134, R10, R138, !PT ;  /* 0x0000008a0a867209 */ /* 0x000fe80007810000 */
        /* <DEDUP_REMOVED lines=29> */
[----:B------:R-:W1:Y:S01]  /*78f0*/  SHFL.BFLY PT, R188, R135, 0x2, 0x1f ;  /* 0x0c401f0087bc7f89 */ /* 0x000e6200000e0000 */
[----:B------:R-:W-:Y:S02]  /*7900*/  FMNMX.FTZ R134, R42, R134, !PT ;  /* 0x000000862a867209 */ /* 0x000fe40007810000 */
[----:B------:R-:W-:Y:S02]  /*7910*/  FMNMX.FTZ R2, R114, R2, !PT ;  /* 0x0000000272027209 */ /* 0x000fe40007810000 */
[----:B------:R-:W-:Y:S02]  /*7920*/  FMNMX.FTZ R132, R77, R132, !PT ;  /* 0x000000844d847209 */ /* 0x000fe40007810000 */
        /* <DEDUP_REMOVED lines=15> */
[----:B------:R-:W-:Y:S01]  /*7a20*/  FMNMX.FTZ R134, R63, R134, !PT ;  /* 0x000000863f867209 */ /* 0x000fe20007810000 */
[----:B------:R-:W1:Y:S01]  /*7a30*/  SHFL.BFLY PT, R188, R135, 0x1, 0x1f ;  /* 0x0c201f0087bc7f89 */ /* 0x000e6200000e0000 */
[----:B------:R-:W-:Y:S02]  /*7a40*/  FMNMX.FTZ R132, R108, R132, !PT ;  /* 0x000000846c847209 */ /* 0x000fe40007810000 */
[----:B------:R-:W-:Y:S02]  /*7a50*/  FMNMX.FTZ R134, R74, R134, !PT ;  /* 0x000000864a867209 */ /* 0x000fe40007810000 */
[----:B------:R-:W-:Y:S02]  /*7a60*/  FMNMX.FTZ R132, R109, R132, !PT ;  /* 0x000000846d847209 */ /* 0x000fe40007810000 */
[----:B--2---:R-:W-:Y:S02]  /*7a70*/  FMNMX.FTZ R2, R2, R137, !PT ;  /* 0x0000008902027209 */ /* 0x004fe40007810000 */
[----:B------:R-:W-:Y:S01]  /*7a80*/  FMNMX.FTZ R134, R75, R134, !PT ;  /* 0x000000864b867209 */ /* 0x000fe20007810000 */
[----:B------:R-:W2:Y:S03]  /*7a90*/  SHFL.BFLY PT, R136, R132, 0x2, 0x1f ;  /* 0x0c401f0084887f89 */ /* 0x000ea600000e0000 */
[----:B------:R-:W-:Y:S04]  /*7aa0*/  FMNMX.FTZ R134, R78, R134, !PT ;  /* 0x000000864e867209 */ /* 0x000fe80007810000 */
[----:B------:R-:W-:Y:S01]  /*7ab0*/  FMNMX.FTZ R134, R79, R134, !PT ;  /* 0x000000864f867209 */ /* 0x000fe20007810000 */
[----:B------:R-:W3:Y:S03]  /*7ac0*/  SHFL.BFLY PT, R137, R2, 0x1, 0x1f ;  /* 0x0c201f0002897f89 */ /* 0x000ee600000e0000 */
[----:B------:R-:W-:Y:S02]  /*7ad0*/  FMNMX.FTZ R134, R90, R134, !PT ;  /* 0x000000865a867209 */ /* 0x000fe40007810000 */
[----:B-1----:R-:W-:Y:S02]  /*7ae0*/  FMNMX.FTZ R135, R135, R188, !PT ;  /* 0x000000bc87877209 */ /* 0x002fe40007810000 */
[----:B------:R-:W-:Y:S03]  /*7af0*/  FMNMX.FTZ R134, R91, R134, !PT ;  /* 0x000000865b867209 */ /* 0x000fe60007810000 */
[C---:B------:R-:W-:Y:S01]  /*7b00*/  FADD.FTZ R0, -R135.reuse, R0 ;  /* 0x0000000087007221 */ /* 0x040fe20000010100 */
[----:B------:R-:W-:Y:S01]  /*7b10*/  FMNMX.FTZ R134, R94, R134, !PT ;  /* 0x000000865e867209 */ /* 0x000fe20007810000 */
[----:B------:R-:W-:Y:S03]  /*7b20*/  FMUL.FTZ R192, R135, c[0x0][0x2d0] ;  /* 0x0000b40087c07a20 */ /* 0x000fe60000410000 */
[----:B------:R-:W-:Y:S01]  /*7b30*/  FMNMX.FTZ R134, R95, R134, !PT ;  /* 0x000000865f867209 */ /* 0x000fe20007810000 */
[--C-:B------:R-:W-:Y:S01]  /*7b40*/  FFMA.FTZ R20, R20, c[0x0][0x2d0], -R192.reuse ;  /* 0x0000b40014147a23 */ /* 0x100fe200000108c0 */
[----:B--2---:R-:W-:Y:S01]  /*7b50*/  FMNMX.FTZ R132, R132, R136, !PT ;  /* 0x0000008884847209 */ /* 0x004fe20007810000 */
[--C-:B------:R-:W-:Y:S01]  /*7b60*/  FFMA.FTZ R21, R21, c[0x0][0x2d0], -R192.reuse ;  /* 0x0000b40015157a23 */ /* 0x100fe200000108c0 */
[----:B------:R-:W-:Y:S01]  /*7b70*/  FMNMX.FTZ R136, R106, R134, !PT ;  /* 0x000000866a887209 */ /* 0x000fe20007810000 */
[----:B------:R-:W-:Y:S01]  /*7b80*/  MUFU.EX2 R215, R20 ;  /* 0x0000001400d77308 */ /* 0x000fe20000000800 */
[--C-:B------:R-:W-:Y:S01]  /*7b90*/  FFMA.FTZ R52, R52, c[0x0][0x2d0], -R192.reuse ;  /* 0x0000b40034347a23 */ /* 0x100fe200000108c0 */
[----:B------:R-:W1:Y:S01]  /*7ba0*/  SHFL.BFLY PT, R189, R132, 0x1, 0x1f ;  /* 0x0c201f0084bd7f89 */ /* 0x000e6200000e0000 */
[----:B---3--:R-:W-:Y:S01]  /*7bb0*/  FMNMX.FTZ R134, R2, R137, !PT ;  /* 0x0000008902867209 */ /* 0x008fe20007810000 */
[----:B------:R-:W-:Y:S01]  /*7bc0*/  FMUL.FTZ R2, R0, c[0x0][0x2d0] ;  /* 0x0000b40000027a20 */ /* 0x000fe20000410000 */
[----:B------:R-:W-:Y:S01]  /*7bd0*/  FMNMX.FTZ R0, R107, R136, !PT ;  /* 0x000000886b007209 */ /* 0x000fe20007810000 */
[--C-:B------:R-:W-:Y:S02]  /*7be0*/  FFMA.FTZ R53, R53, c[0x0][0x2d0], -R192.reuse ;  /* 0x0000b40035357a23 */ /* 0x100fe400000108c0 */
[--C-:B------:R-:W-:Y:S01]  /*7bf0*/  FFMA.FTZ R64, R64, c[0x0][0x2d0], -R192.reuse ;  /* 0x0000b40040407a23 */ /* 0x100fe200000108c0 */
[----:B------:R-:W-:Y:S01]  /*7c00*/  FMNMX.FTZ R0, R110, R0, !PT ;  /* 0x000000006e007209 */ /* 0x000fe20007810000 */
[----:B------:R2:W3:Y:S01]  /*7c10*/  MUFU.EX2 R137, R2 ;  /* 0x0000000200897308 */ /* 0x0004e20000000800 */
[--C-:B------:R-:W-:Y:S02]  /*7c20*/  FFMA.FTZ R65, R65, c[0x0][0x2d0], -R192.reuse ;  /* 0x0000b40041417a23 */ /* 0x100fe400000108c0 */
[----:B------:R-:W-:Y:S01]  /*7c30*/  FMNMX.FTZ R0, R111, R0, !PT ;  /* 0x000000006f007209 */ /* 0x000fe20007810000 */
[--C-:B------:R-:W-:Y:S02]  /*7c40*/  FFMA.FTZ R68, R68, c[0x0][0x2d0], -R192.reuse ;  /* 0x0000b40044447a23 */ /* 0x100fe400000108c0 */
[--C-:B------:R-:W-:Y:S02]  /*7c50*/  FFMA.FTZ R69, R69, c[0x0][0x2d0], -R192.reuse ;  /* 0x0000b40045457a23 */ /* 0x100fe400000108c0 */
[----:B------:R-:W-:Y:S02]  /*7c60*/  FMUL.FTZ R193, R134, c[0x0][0x2d0] ;  /* 0x0000b40086c17a20 */ /* 0x000fe40000410000 */
[----:B------:R-:W-:Y:S01]  /*7c70*/  MUFU.EX2 R213, R21 ;  /* 0x0000001500d57308 */ /* 0x000fe20000000800 */
[--C-:B------:R-:W-:Y:S02]  /*7c80*/  FFMA.FTZ R4, R4, c[0x0][0x2d0], -R192.reuse ;  /* 0x0000b40004047a23 */ /* 0x100fe400000108c0 */
[--C-:B------:R-:W-:Y:S02]  /*7c90*/  FFMA.FTZ R22, R22, c[0x0][0x2d0], -R193.reuse ;  /* 0x0000b40016167a23 */ /* 0x100fe400000108c1 */
[--C-:B------:R-:W-:Y:S01]  /*7ca0*/  FFMA.FTZ R23, R23, c[0x0][0x2d0], -R193.reuse ;  /* 0x0000b40017177a23 */ /* 0x100fe200000108c1 */
[----:B-1----:R-:W-:Y:S01]  /*7cb0*/  FMNMX.FTZ R132, R132, R189, !PT ;  /* 0x000000bd84847209 */ /* 0x002fe20007810000 */
[--C-:B------:R-:W-:Y:S02]  /*7cc0*/  FFMA.FTZ R54, R54, c[0x0][0x2d0], -R193.reuse ;  /* 0x0000b40036367a23 */ /* 0x100fe400000108c1 */
[--C-:B------:R-:W-:Y:S01]  /*7cd0*/  FFMA.FTZ R55, R55, c[0x0][0x2d0], -R193.reuse ;  /* 0x0000b40037377a23 */ /* 0x100fe200000108c1 */
[----:B------:R1:W-:Y:S01]  /*7ce0*/  MUFU.EX2 R220, R4 ;  /* 0x0000000400dc7308 */ /* 0x0003e20000000800 */
[--C-:B------:R-:W-:Y:S02]  /*7cf0*/  FFMA.FTZ R6, R6, c[0x0][0x2d0], -R193.reuse ;  /* 0x0000b40006067a23 */ /* 0x100fe400000108c1 */
[----:B------:R-:W-:Y:S02]  /*7d00*/  FFMA.FTZ R66, R66, c[0x0][0x2d0], -R193 ;  /* 0x0000b40042427a23 */ /* 0x000fe400000108c1 */
[----:B--2---:R-:W-:Y:S02]  /*7d10*/  FADD.FTZ R2, -R134, R3 ;  /* 0x0000000386027221 */ /* 0x004fe40000010100 */
[----:B------:R-:W2:Y:S01]  /*7d20*/  SHFL.BFLY PT, R3, R0, 0x2, 0x1f ;  /* 0x0c401f0000037f89 */ /* 0x000ea200000e0000 */
[--C-:B------:R-:W-:Y:S02]  /*7d30*/  FFMA.FTZ R67, R67, c[0x0][0x2d0], -R193.reuse ;  /* 0x0000b40043437a23 */ /* 0x100fe400000108c1 */
[----:B------:R4:W-:Y:S01]  /*7d40*/  MUFU.EX2 R219, R6 ;  /* 0x0000000600db7308 */ /* 0x0009e20000000800 */
[----:B------:R-:W-:Y:S02]  /*7d50*/  FMUL.FTZ R2, R2, c[0x0][0x2d0] ;  /* 0x0000b40002027a20 */ /* 0x000fe40000410000 */
[--C-:B------:R-:W-:Y:S02]  /*7d60*/  FFMA.FTZ R70, R70, c[0x0][0x2d0], -R193.reuse ;  /* 0x0000b40046467a23 */ /* 0x100fe400000108c1 */
[--C-:B------:R-:W-:Y:S02]  /*7d70*/  FFMA.FTZ R71, R71, c[0x0][0x2d0], -R193.reuse ;  /* 0x0000b40047477a23 */ /* 0x100fe400000108c1 */
[--C-:B------:R-:W-:Y:S02]  /*7d80*/  FFMA.FTZ R7, R7, c[0x0][0x2d0], -R193.reuse ;  /* 0x0000b40007077a23 */ /* 0x100fe400000108c1 */
[--C-:B------:R-:W-:Y:S01]  /*7d90*/  FFMA.FTZ R16, R16, c[0x0][0x2d0], -R192.reuse ;  /* 0x0000b40010107a23 */ /* 0x100fe200000108c0 */
[----:B------:R4:W4:Y:S01]  /*7da0*/  MUFU.EX2 R136, R2 ;  /* 0x0000000200887308 */ /* 0x0009220000000800 */
[--C-:B------:R-:W-:Y:S02]  /*7db0*/  FFMA.FTZ R5, R5, c[0x0][0x2d0], -R192.reuse ;  /* 0x0000b40005057a23 */ /* 0x100fe400000108c0 */
[----:B------:R-:W-:Y:S01]  /*7dc0*/  FFMA.FTZ R17, R17, c[0x0][0x2d0], -R192 ;  /* 0x0000b40011117a23 */ /* 0x000fe200000108c0 */
[----:B-1----:R-:W-:Y:S01]  /*7dd0*/  @P1 SHF.R.S32.HI R4, RZ, 0x1f, R246 ;  /* 0x0000001fff041819 */ /* 0x002fe200000114f6 */
[--C-:B------:R-:W-:Y:S02]  /*7de0*/  FFMA.FTZ R18, R18, c[0x0][0x2d0], -R193.reuse ;  /* 0x0000b40012127a23 */ /* 0x100fe400000108c1 */
[--C-:B------:R-:W-:Y:S02]  /*7df0*/  FFMA.FTZ R19, R19, c[0x0][0x2d0], -R193.reuse ;  /* 0x0000b40013137a23 */ /* 0x100fe400000108c1 */
[C---:B---3--:R-:W-:Y:S01]  /*7e00*/  FMUL.FTZ R120, R137.reuse, R120 ;  /* 0x0000007889787220 */ /* 0x048fe20000410000 */
[----:B------:R-:W-:Y:S01]  /*7e10*/  MUFU.EX2 R221, R7 ;  /* 0x0000000700dd7308 */ /* 0x000fe20000000800 */
[----:B--2---:R-:W-:Y:S01]  /*7e20*/  FMNMX.FTZ R0, R0, R3, !PT ;  /* 0x0000000300007209 */ /* 0x004fe20007810000 */
[----:B------:R-:W-:Y:S02]  /*7e30*/  FMUL.FTZ R121, R137, R121 ;  /* 0x0000007989797220 */ /* 0x000fe40000410000 */
[----:B------:R-:W-:Y:S02]  /*7e40*/  FFMA.FTZ R80, R80, c[0x0][0x2d0], -R192 ;  /* 0x0000b40050507a23 */ /* 0x000fe400000108c0 */
[--C-:B------:R-:W-:Y:S02]  /*7e50*/  FFMA.FTZ R83, R83, c[0x0][0x2d0], -R193.reuse ;  /* 0x0000b40053537a23 */ /* 0x100fe400000108c1 */
[--C-:B------:R-:W-:Y:S02]  /*7e60*/  FFMA.FTZ R34, R34, c[0x0][0x2d0], -R193.reuse ;  /* 0x0000b40022227a23 */ /* 0x100fe400000108c1 */
[----:B------:R1:W-:Y:S01]  /*7e70*/  MUFU.EX2 R223, R5 ;  /* 0x0000000500df7308 */ /* 0x0003e20000000800 */
[----:B----4-:R-:W-:Y:S02]  /*7e80*/  @P1 IMAD R6, R4, c[0x0][0x1e0], RZ ;  /* 0x0000780004061a24 */ /* 0x010fe400078e02ff */
[----:B------:R-:W-:Y:S02]  /*7e90*/  FFMA.FTZ R35, R35, c[0x0][0x2d0], -R193 ;  /* 0x0000b40023237a23 */ /* 0x000fe400000108c1 */
[----:B------:R-:W-:Y:S02]  /*7ea0*/  FADD.FTZ R2, -R132, R133 ;  /* 0x0000008584027221 */ /* 0x000fe40000010100 */
[----:B------:R-:W-:Y:S02]  /*7eb0*/  @P1 IMAD R6, R246, c[0x0][0x1e4], R6 ;  /* 0x00007900f6061a24 */ /* 0x000fe400078e0206 */
[----:B------:R-:W-:Y:S01]  /*7ec0*/  FMUL.FTZ R2, R2, c[0x0][0x2d0] ;  /* 0x0000b40002027a20 */ /* 0x000fe20000410000 */
[----:B------:R-:W-:Y:S01]  /*7ed0*/  MUFU.EX2 R209, R22 ;  /* 0x0000001600d17308 */ /* 0x000fe20000000800 */
[C---:B------:R-:W-:Y:S02]  /*7ee0*/  FMUL.FTZ R122, R136.reuse, R122 ;  /* 0x0000007a887a7220 */ /* 0x040fe40000410000 */
[----:B------:R-:W-:Y:S02]  /*7ef0*/  FMUL.FTZ R123, R136, R123 ;  /* 0x0000007b887b7220 */ /* 0x000fe40000410000 */
[--C-:B------:R-:W-:Y:S02]  /*7f00*/  FFMA.FTZ R36, R36, c[0x0][0x2d0], -R192.reuse ;  /* 0x0000b40024247a23 */ /* 0x100fe400000108c0 */
[--C-:B------:R-:W-:Y:S02]  /*7f10*/  FFMA.FTZ R37, R37, c[0x0][0x2d0], -R192.reuse ;  /* 0x0000b40025257a23 */ /* 0x100fe400000108c0 */
[--C-:B------:R-:W-:Y:S01]  /*7f20*/  FFMA.FTZ R38, R38, c[0x0][0x2d0], -R193.reuse ;  /* 0x0000b40026267a23 */ /* 0x100fe200000108c1 */
[----:B------:R2:W3:Y:S01]  /*7f30*/  MUFU.EX2 R133, R2 ;  /* 0x0000000200857308 */ /* 0x0004e20000000800 */
[--C-:B------:R-:W-:Y:S02]  /*7f40*/  FFMA.FTZ R39, R39, c[0x0][0x2d0], -R193.reuse ;  /* 0x0000b40027277a23 */ /* 0x100fe400000108c1 */
[--C-:B------:R-:W-:Y:S02]  /*7f50*/  FFMA.FTZ R48, R48, c[0x0][0x2d0], -R192.reuse ;  /* 0x0000b40030307a23 */ /* 0x100fe400000108c0 */
[----:B-1----:R-:W-:Y:S04]  /*7f60*/  @P1 IMAD.WIDE.U32 R4, R246, c[0x0][0x1e0], RZ ;  /* 0x00007800f6041a25 */ /* 0x002fe800078e00ff */
[--C-:B------:R-:W-:Y:S01]  /*7f70*/  FFMA.FTZ R49, R49, c[0x0][0x2d0], -R192.reuse ;  /* 0x0000b40031317a23 */ /* 0x100fe200000108c0 */
[----:B------:R-:W-:Y:S01]  /*7f80*/  MUFU.EX2 R212, R23 ;  /* 0x0000001700d47308 */ /* 0x000fe20000000800 */
[----:B------:R-:W-:Y:S01]  /*7f90*/  @P1 IADD3 R6, R5, R6, RZ ;  /* 0x0000000605061210 */ /* 0x000fe20007ffe0ff */
[--C-:B------:R-:W-:Y:S02]  /*7fa0*/  FFMA.FTZ R50, R50, c[0x0][0x2d0], -R193.reuse ;  /* 0x0000b40032327a23 */ /* 0x100fe400000108c1 */
[--C-:B------:R-:W-:Y:S02]  /*7fb0*/  FFMA.FTZ R51, R51, c[0x0][0x2d0], -R193.reuse ;  /* 0x0000b40033337a23 */ /* 0x100fe400000108c1 */
[--C-:B------:R-:W-:Y:S02]  /*7fc0*/  FFMA.FTZ R81, R81, c[0x0][0x2d0], -R192.reuse ;  /* 0x0000b40051517a23 */ /* 0x100fe400000108c0 */
[--C-:B------:R-:W-:Y:S02]  /*7fd0*/  FFMA.FTZ R113, R113, c[0x0][0x2d0], -R192.reuse ;  /* 0x0000b40071717a23 */ /* 0x100fe400000108c0 */
[----:B------:R1:W-:Y:S01]  /*7fe0*/  MUFU.EX2 R224, R16 ;  /* 0x0000001000e07308 */ /* 0x0003e20000000800 */
[--C-:B------:R-:W-:Y:S02]  /*7ff0*/  FFMA.FTZ R32, R32, c[0x0][0x2d0], -R192.reuse ;  /* 0x0000b40020207a23 */ /* 0x100fe400000108c0 */
[--C-:B------:R-:W-:Y:S01]  /*8000*/  FFMA.FTZ R33, R33, c[0x0][0x2d0], -R192.reuse ;  /* 0x0000b40021217a23 */ /* 0x100fe200000108c0 */
[----:B--2---:R-:W2:Y:S01]  /*8010*/  SHFL.BFLY PT, R2, R0, 0x1, 0x1f ;  /* 0x0c201f0000027f89 */ /* 0x004ea200000e0000 */
[C---:B---3--:R-:W-:Y:S02]  /*8020*/  FMUL.FTZ R116, R133.reuse, R116 ;  /* 0x0000007485747220 */ /* 0x048fe40000410000 */
[C---:B------:R-:W-:Y:S02]  /*8030*/  FMUL.FTZ R117, R133.reuse, R117 ;  /* 0x0000007585757220 */ /* 0x040fe40000410000 */
[C---:B------:R-:W-:Y:S01]  /*8040*/  FMUL.FTZ R124, R133.reuse, R124 ;  /* 0x0000007c857c7220 */ /* 0x040fe20000410000 */
[----:B------:R3:W-:Y:S01]  /*8050*/  MUFU.EX2 R210, R17 ;  /* 0x0000001100d27308 */ /* 0x0007e20000000800 */
[C---:B------:R-:W-:Y:S02]  /*8060*/  FMUL.FTZ R125, R133.reuse, R125 ;  /* 0x0000007d857d7220 */ /* 0x040fe40000410000 */
[C---:B------:R-:W-:Y:S02]  /*8070*/  FMUL.FTZ R128, R133.reuse, R128 ;  /* 0x0000008085807220 */ /* 0x040fe40000410000 */
[----:B------:R-:W-:Y:S02]  /*8080*/  FMUL.FTZ R129, R133, R129 ;  /* 0x0000008185817220 */ /* 0x000fe40000410000 */
[--C-:B------:R-:W-:Y:S02]  /*8090*/  FFMA.FTZ R82, R82, c[0x0][0x2d0], -R193.reuse ;  /* 0x0000b40052527a23 */ /* 0x100fe400000108c1 */
[--C-:B------:R-:W-:Y:S01]  /*80a0*/  FFMA.FTZ R86, R86, c[0x0][0x2d0], -R193.reuse ;  /* 0x0000b40056567a23 */ /* 0x100fe200000108c1 */
[----:B------:R4:W-:Y:S01]  /*80b0*/  MUFU.EX2 R225, R18 ;  /* 0x0000001200e17308 */ /* 0x0009e20000000800 */
[--C-:B------:R-:W-:Y:S02]  /*80c0*/  FFMA.FTZ R87, R87, c[0x0][0x2d0], -R193.reuse ;  /* 0x0000b40057577a23 */ /* 0x100fe400000108c1 */
[--C-:B------:R-:W-:Y:S02]  /*80d0*/  FFMA.FTZ R98, R98, c[0x0][0x2d0], -R193.reuse ;  /* 0x0000b40062627a23 */ /* 0x100fe400000108c1 */
[----:B-1----:R-:W-:Y:S02]  /*80e0*/  FMUL.FTZ R16, R137, R152 ;  /* 0x0000009889107220 */ /* 0x002fe40000410000 */
[--C-:B------:R-:W-:Y:S01]  /*80f0*/  FFMA.FTZ R99, R99, c[0x0][0x2d0], -R193.reuse ;  /* 0x0000b40063637a23 */ /* 0x100fe200000108c1 */
[----:B--2---:R-:W-:Y:S01]  /*8100*/  FMNMX.FTZ R2, R0, R2, !PT ;  /* 0x0000000200027209 */ /* 0x004fe20007810000 */
[----:B------:R-:W-:Y:S01]  /*8110*/  FFMA.FTZ R112, R112, c[0x0][0x2d0], -R192 ;  /* 0x0000b40070707a23 */ /* 0x000fe200000108c0 */
[----:B------:R1:W-:Y:S01]  /*8120*/  MUFU.EX2 R211, R19 ;  /* 0x0000001300d37308 */ /* 0x0003e20000000800 */
[----:B------:R-:W-:Y:S02]  /*8130*/  FFMA.FTZ R102, R102, c[0x0][0x2d0], -R193 ;  /* 0x0000b40066667a23 */ /* 0x000fe400000108c1 */
[----:B------:R-:W-:Y:S02]  /*8140*/  FADD.FTZ R0, -R2, R138 ;  /* 0x0000008a02007221 */ /* 0x000fe40000010100 */
[----:B------:R-:W-:Y:S02]  /*8150*/  FMUL.FTZ R138, R132, c[0x0][0x2d0] ;  /* 0x0000b400848a7a20 */ /* 0x000fe40000410000 */
[----:B------:R-:W-:Y:S02]  /*8160*/  FMUL.FTZ R3, R2, c[0x0][0x2d0] ;  /* 0x0000b40002037a20 */ /* 0x000fe40000410000 */
[--C-:B------:R-:W-:Y:S01]  /*8170*/  FFMA.FTZ R8, R8, c[0x0][0x2d0], -R138.reuse ;  /* 0x0000b40008087a23 */ /* 0x100fe2000001088a */
[----:B------:R-:W-:Y:S01]  /*8180*/  MUFU.EX2 R226, R32 ;  /* 0x0000002000e27308 */ /* 0x000fe20000000800 */
[--C-:B------:R-:W-:Y:S02]  /*8190*/  FFMA.FTZ R9, R9, c[0x0][0x2d0], -R138.reuse ;  /* 0x0000b40009097a23 */ /* 0x100fe4000001088a */
[----:B---3--:R-:W-:Y:S02]  /*81a0*/  FMUL.FTZ R17, R137, R153 ;  /* 0x0000009989117220 */ /* 0x008fe40000410000 */
[----:B----4-:R-:W-:Y:S02]  /*81b0*/  FMUL.FTZ R18, R136, R154 ;  /* 0x0000009a88127220 */ /* 0x010fe40000410000 */
[--C-:B------:R-:W-:Y:S02]  /*81c0*/  FFMA.FTZ R60, R60, c[0x0][0x2d0], -R138.reuse ;  /* 0x0000b4003c3c7a23 */ /* 0x100fe4000001088a */
[--C-:B------:R-:W-:Y:S01]  /*81d0*/  FFMA.FTZ R61, R61, c[0x0][0x2d0], -R138.reuse ;  /* 0x0000b4003d3d7a23 */ /* 0x100fe2000001088a */
[----:B------:R2:W-:Y:S01]  /*81e0*/  MUFU.EX2 R214, R8 ;  /* 0x0000000800d67308 */ /* 0x0005e20000000800 */
[--C-:B------:R-:W-:Y:S02]  /*81f0*/  FFMA.FTZ R62, R62, c[0x0][0x2d0], -R3.reuse ;  /* 0x0000b4003e3e7a23 */ /* 0x100fe40000010803 */
[--C-:B------:R-:W-:Y:S02]  /*8200*/  FFMA.FTZ R63, R63, c[0x0][0x2d0], -R3.reuse ;  /* 0x0000b4003f3f7a23 */ /* 0x100fe40000010803 */
[----:B-1----:R-:W-:Y:S02]  /*8210*/  FMUL.FTZ R19, R136, R155 ;  /* 0x0000009b88137220 */ /* 0x002fe40000410000 */
[--C-:B------:R-:W-:Y:S02]  /*8220*/  FFMA.FTZ R72, R72, c[0x0][0x2d0], -R138.reuse ;  /* 0x0000b40048487a23 */ /* 0x100fe4000001088a */
[--C-:B------:R-:W-:Y:S01]  /*8230*/  FFMA.FTZ R73, R73, c[0x0][0x2d0], -R138.reuse ;  /* 0x0000b40049497a23 */ /* 0x100fe2000001088a */
[----:B------:R1:W-:Y:S01]  /*8240*/  MUFU.EX2 R217, R9 ;  /* 0x0000000900d97308 */ /* 0x0003e20000000800 */
[--C-:B------:R-:W-:Y:S02]  /*8250*/  FFMA.FTZ R13, R13, c[0x0][0x2d0], -R138.reuse ;  /* 0x0000b4000d0d7a23 */ /* 0x100fe4000001088a */
[--C-:B------:R-:W-:Y:S02]  /*8260*/  FFMA.FTZ R74, R74, c[0x0][0x2d0], -R3.reuse ;  /* 0x0000b4004a4a7a23 */ /* 0x100fe40000010803 */
[--C-:B------:R-:W-:Y:S02]  /*8270*/  FFMA.FTZ R75, R75, c[0x0][0x2d0], -R3.reuse ;  /* 0x0000b4004b4b7a23 */ /* 0x100fe40000010803 */
[--C-:B------:R-:W-:Y:S02]  /*8280*/  FFMA.FTZ R10, R10, c[0x0][0x2d0], -R3.reuse ;  /* 0x0000b4000a0a7a23 */ /* 0x100fe40000010803 */
[--C-:B------:R-:W-:Y:S01]  /*8290*/  FFMA.FTZ R14, R14, c[0x0][0x2d0], -R3.reuse ;  /* 0x0000b4000e0e7a23 */ /* 0x100fe20000010803 */
[----:B------:R3:W-:Y:S01]  /*82a0*/  MUFU.EX2 R208, R13 ;  /* 0x0000000d00d07308 */ /* 0x0007e20000000800 */
[--C-:B------:R-:W-:Y:S02]  /*82b0*/  FFMA.FTZ R12, R12, c[0x0][0x2d0], -R138.reuse ;  /* 0x0000b4000c0c7a23 */ /* 0x100fe4000001088a */
[--C-:B------:R-:W-:Y:S01]  /*82c0*/  FFMA.FTZ R15, R15, c[0x0][0x2d0], -R3.reuse ;  /* 0x0000b4000f0f7a23 */ /* 0x100fe20000010803 */
[----:B--2---:R-:W-:Y:S01]  /*82d0*/  @P1 MOV R8, R248 ;  /* 0x000000f800081202 */ /* 0x004fe20000000f00 */
[--C-:B------:R-:W-:Y:S01]  /*82e0*/  FFMA.FTZ R11, R11, c[0x0][0x2d0], -R3.reuse ;  /* 0x0000b4000b0b7a23 */ /* 0x100fe20000010803 */
[----:B------:R-:W-:Y:S01]  /*82f0*/  MOV R248, c[0x0][0x1e4] ;  /* 0x0000790000f87a02 */ /* 0x000fe20000000f00 */
[--C-:B------:R-:W-:Y:S02]  /*8300*/  FFMA.FTZ R77, R77, c[0x0][0x2d0], -R138.reuse ;  /* 0x0000b4004d4d7a23 */ /* 0x100fe4000001088a */
[----:B------:R-:W-:Y:S01]  /*8310*/  FMUL.FTZ R0, R0, c[0x0][0x2d0] ;  /* 0x0000b40000007a20 */ /* 0x000fe20000410000 */
[----:B------:R2:W-:Y:S01]  /*8320*/  MUFU.EX2 R222, R12 ;  /* 0x0000000c00de7308 */ /* 0x0005e20000000800 */
[--C-:B------:R-:W-:Y:S02]  /*8330*/  FFMA.FTZ R24, R24, c[0x0][0x2d0], -R138.reuse ;  /* 0x0000b40018187a23 */ /* 0x100fe4000001088a */
[--C-:B------:R-:W-:Y:S01]  /*8340*/  FFMA.FTZ R40, R40, c[0x0][0x2d0], -R138.reuse ;  /* 0x0000b40028287a23 */ /* 0x100fe2000001088a */
[----:B-1----:R-:W-:Y:S01]  /*8350*/  @P1 MOV R9, R251 ;  /* 0x000000fb00091202 */ /* 0x002fe20000000f00 */
[----:B------:R-:W-:Y:S02]  /*8360*/  FFMA.FTZ R41, R41, c[0x0][0x2d0], -R138 ;  /* 0x0000b40029297a23 */ /* 0x000fe4000001088a */
[----:B------:R-:W-:Y:S02]  /*8370*/  FFMA.FTZ R42, R42, c[0x0][0x2d0], -R3 ;  /* 0x0000b4002a2a7a23 */ /* 0x000fe40000010803 */
[----:B------:R-:W-:Y:S01]  /*8380*/  @P1 IMAD.WIDE.U32 R8, R4, 0x70, R8 ;  /* 0x0000007004081825 */ /* 0x000fe200078e0008 */
[----:B------:R-:W1:Y:S03]  /*8390*/  MUFU.EX2 R0, R0 ;  /* 0x0000000000007308 */ /* 0x000e660000000800 */
[----:B------:R-:W-:Y:S01]  /*83a0*/  @P1 IMAD R4, R6, 0x70, RZ ;  /* 0x0000007006041824 */ /* 0x000fe200078e02ff */
[----:B------:R-:W-:Y:S01]  /*83b0*/  @P1 LEA R6, P3, R8, c[0x0][0x1c8], 0x1 ;  /* 0x0000720008061a11 */ /* 0x000fe200078608ff */
[--C-:B------:R-:W-:Y:S01]  /*83c0*/  FFMA.FTZ R45, R45, c[0x0][0x2d0], -R138.reuse ;  /* 0x0000b4002d2d7a23 */ /* 0x100fe2000001088a */
[----:B---3--:R-:W-:Y:S01]  /*83d0*/  @P1 SHF.L.U32 R13, R247, 0x5, RZ ;  /* 0x00000005f70d1819 */ /* 0x008fe200000006ff */
[--C-:B------:R-:W-:Y:S01]  /*83e0*/  FFMA.FTZ R46, R46, c[0x0][0x2d0], -R3.reuse ;  /* 0x0000b4002e2e7a23 */ /* 0x100fe20000010803 */
[----:B------:R-:W-:Y:S01]  /*83f0*/  @P1 IADD3 R5, R9, R4, RZ ;  /* 0x0000000409051210 */ /* 0x000fe20007ffe0ff */
[----:B------:R-:W-:Y:S01]  /*8400*/  FFMA.FTZ R47, R47, c[0x0][0x2d0], -R3 ;  /* 0x0000b4002f2f7a23 */ /* 0x000fe20000010803 */
[----:B------:R3:W-:Y:S01]  /*8410*/  MUFU.EX2 R194, R10 ;  /* 0x0000000a00c27308 */ /* 0x0007e20000000800 */
[----:B------:R-:W-:Y:S01]  /*8420*/  @P1 IADD3 R4, P2, R6, R13, RZ ;  /* 0x0000000d06041210 */ /* 0x000fe20007f5e0ff */
[--C-:B------:R-:W-:Y:S01]  /*8430*/  FFMA.FTZ R56, R56, c[0x0][0x2d0], -R138.reuse ;  /* 0x0000b40038387a23 */ /* 0x100fe2000001088a */
[----:B------:R-:W-:Y:S01]  /*8440*/  @P1 LEA.HI.X R7, R8, c[0x0][0x1cc], R5, 0x1, P3 ;  /* 0x0000730008071a11 */ /* 0x000fe200018f0c05 */
[----:B------:R-:W-:Y:S01]  /*8450*/  FFMA.FTZ R57, R57, c[0x0][0x2d0], -R138 ;  /* 0x0000b40039397a23 */ /* 0x000fe2000001088a */
[----:B--2---:R-:W-:Y:S01]  /*8460*/  @P1 SHF.L.U64.HI R12, R247, 0x5, R248 ;  /* 0x00000005f70c1819 */ /* 0x004fe200000102f8 */
[--C-:B------:R-:W-:Y:S02]  /*8470*/  FFMA.FTZ R58, R58, c[0x0][0x2d0], -R3.reuse ;  /* 0x0000b4003a3a7a23 */ /* 0x100fe40000010803 */
[----:B------:R2:W-:Y:S01]  /*8480*/  @P1 LDGSTS.E.BYPASS.LTC128B.128 [R245+0x3900], [R6.64], !P0 ;  /* 0x0390000006f51fae */ /* 0x0005e2000c101d48 */
[----:B------:R-:W-:Y:S01]  /*8490*/  @P1 IADD3.X R5, R7, R12, RZ, P2, !PT ;  /* 0x0000000c07051210 */ /* 0x000fe200017fe4ff */
[----:B------:R4:W-:Y:S01]  /*84a0*/  MUFU.EX2 R200, R14 ;  /* 0x0000000e00c87308 */ /* 0x0009e20000000800 */
[--C-:B------:R-:W-:Y:S02]  /*84b0*/  FFMA.FTZ R59, R59, c[0x0][0x2d0], -R3.reuse ;  /* 0x0000b4003b3b7a23 */ /* 0x100fe40000010803 */
[--C-:B------:R-:W-:Y:S02]  /*84c0*/  FFMA.FTZ R92, R92, c[0x0][0x2d0], -R138.reuse ;  /* 0x0000b4005c5c7a23 */ /* 0x100fe4000001088a */
[C---:B-1----:R-:W-:Y:S01]  /*84d0*/  FMUL.FTZ R118, R0.reuse, R118 ;  /* 0x0000007600767220 */ /* 0x042fe20000410000 */
[----:B------:R1:W-:Y:S01]  /*84e0*/  @P1 LDGSTS.E.BYPASS.LTC128B.128 [R245+0x4100], [R4.64], !P0 ;  /* 0x0410000004f51fae */ /* 0x0003e2000c101d48 */
[C---:B------:R-:W-:Y:S02]  /*84f0*/  FMUL.FTZ R119, R0.reuse, R119 ;  /* 0x0000007700777220 */ /* 0x040fe40000410000 */
[C---:B------:R-:W-:Y:S01]  /*8500*/  FMUL.FTZ R126, R0.reuse, R126 ;  /* 0x0000007e007e7220 */ /* 0x040fe20000410000 */
[----:B------:R1:W1:Y:S01]  /*8510*/  MUFU.EX2 R195, R11 ;  /* 0x0000000b00c37308 */ /* 0x0002620000000800 */
[C---:B------:R-:W-:Y:S02]  /*8520*/  FMUL.FTZ R127, R0.reuse, R127 ;  /* 0x0000007f007f7220 */ /* 0x040fe40000410000 */
[----:B------:R-:W-:Y:S01]  /*8530*/  FMUL.FTZ R130, R0, R130 ;  /* 0x0000008200827220 */ /* 0x000fe20000410000 */
[----:B---3--:R-:W-:Y:S01]  /*8540*/  @P1 IADD3 R10, P4, R4, R13, RZ ;  /* 0x0000000d040a1210 */ /* 0x008fe20007f9e0ff */
[----:B------:R-:W-:Y:S02]  /*8550*/  FMUL.FTZ R131, R0, R131 ;  /* 0x0000008300837220 */ /* 0x000fe40000410000 */
[--C-:B------:R-:W-:Y:S01]  /*8560*/  FFMA.FTZ R93, R93, c[0x0][0x2d0], -R138.reuse ;  /* 0x0000b4005d5d7a23 */ /* 0x100fe2000001088a */
[-C--:B------:R-:W-:Y:S01]  /*8570*/  @P1 IADD3 R8, P3, R10, R13.reuse, RZ ;  /* 0x0000000d0a081210 */ /* 0x080fe20007f7e0ff */
[--C-:B------:R-:W-:Y:S01]  /*8580*/  FFMA.FTZ R90, R90, c[0x0][0x2d0], -R3.reuse ;  /* 0x0000b4005a5a7a23 */ /* 0x100fe20000010803 */
[----:B------:R3:W3:Y:S01]  /*8590*/  MUFU.EX2 R201, R15 ;  /* 0x0000000f00c97308 */ /* 0x0006e20000000800 */
[--C-:B------:R-:W-:Y:S02]  /*85a0*/  FFMA.FTZ R25, R25, c[0x0][0x2d0], -R138.reuse ;  /* 0x0000b40019197a23 */ /* 0x100fe4000001088a */
[--C-:B------:R-:W-:Y:S01]  /*85b0*/  FFMA.FTZ R26, R26, c[0x0][0x2d0], -R3.reuse ;  /* 0x0000b4001a1a7a23 */ /* 0x100fe20000010803 */
[-C--:B--2---:R-:W-:Y:S01]  /*85c0*/  @P1 IADD3 R6, P2, R8, R13.reuse, RZ ;  /* 0x0000000d08061210 */ /* 0x084fe20007f5e0ff */
[----:B----4-:R-:W-:Y:S02]  /*85d0*/  FMUL.FTZ R14, R0, R150 ;  /* 0x00000096000e7220 */ /* 0x010fe40000410000 */
[--C-:B------:R-:W-:Y:S03]  /*85e0*/  FFMA.FTZ R27, R27, c[0x0][0x2d0], -R3.reuse ;  /* 0x0000b4001b1b7a23 */ /* 0x100fe60000010803 */
[----:B------:R2:W-:Y:S01]  /*85f0*/  MUFU.EX2 R202, R24 ;  /* 0x0000001800ca7308 */ /* 0x0005e20000000800 */
[--C-:B------:R-:W-:Y:S02]  /*8600*/  FFMA.FTZ R91, R91, c[0x0][0x2d0], -R3.reuse ;  /* 0x0000b4005b5b7a23 */ /* 0x100fe40000010803 */
[--C-:B------:R-:W-:Y:S01]  /*8610*/  FFMA.FTZ R94, R94, c[0x0][0x2d0], -R3.reuse ;  /* 0x0000b4005e5e7a23 */ /* 0x100fe20000010803 */
[-C--:B-1----:R-:W-:Y:S01]  /*8620*/  @P1 IADD3.X R11, R5, R12.reuse, RZ, P4, !PT ;  /* 0x0000000c050b1210 */ /* 0x082fe200027fe4ff */
[--C-:B------:R-:W-:Y:S02]  /*8630*/  FFMA.FTZ R95, R95, c[0x0][0x2d0], -R3.reuse ;  /* 0x0000b4005f5f7a23 */ /* 0x100fe40000010803 */
[--C-:B------:R-:W-:Y:S01]  /*8640*/  FFMA.FTZ R31, R31, c[0x0][0x2d0], -R3.reuse ;  /* 0x0000b4001f1f7a23 */ /* 0x100fe20000010803 */
[-C--:B------:R-:W-:Y:S01]  /*8650*/  @P1 IADD3.X R9, R11, R12.reuse, RZ, P3, !PT ;  /* 0x0000000c0b091210 */ /* 0x080fe20001ffe4ff */
[----:B------:R1:W-:Y:S01]  /*8660*/  @P1 LDGSTS.E.BYPASS.LTC128B.128 [R245+0x4900], [R10.64], !P0 ;  /* 0x049000000af51fae */ /* 0x0003e2000c101d48 */
[----:B------:R4:W-:Y:S01]  /*8670*/  MUFU.EX2 R203, R25 ;  /* 0x0000001900cb7308 */ /* 0x0009e20000000800 */
[----:B------:R-:W-:Y:S01]  /*8680*/  @P1 IADD3 R4, P3, R6, R13, RZ ;  /* 0x0000000d06041210 */ /* 0x000fe20007f7e0ff */
[--C-:B------:R-:W-:Y:S01]  /*8690*/  FFMA.FTZ R28, R28, c[0x0][0x2d0], -R138.reuse ;  /* 0x0000b4001c1c7a23 */ /* 0x100fe2000001088a */
[-C--:B------:R-:W-:Y:S01]  /*86a0*/  @P1 IADD3.X R7, R9, R12.reuse, RZ, P2, !PT ;  /* 0x0000000c09071210 */ /* 0x080fe200017fe4ff */
[----:B---3--:R-:W-:Y:S02]  /*86b0*/  FMUL.FTZ R15, R0, R151 ;  /* 0x00000097000f7220 */ /* 0x008fe40000410000 */
[--C-:B------:R-:W-:Y:S01]  /*86c0*/  FFMA.FTZ R29, R29, c[0x0][0x2d0], -R138.reuse ;  /* 0x0000b4001d1d7a23 */ /* 0x100fe2000001088a */
[----:B------:R3:W-:Y:S01]  /*86d0*/  @P1 LDGSTS.E.BYPASS.LTC128B.128 [R245+0x5100], [R8.64], !P0 ;  /* 0x0510000008f51fae */ /* 0x0007e2000c101d48 */
[----:B------:R-:W-:Y:S01]  /*86e0*/  @P1 IADD3.X R5, R7, R12, RZ, P3, !PT ;  /* 0x0000000c07051210 */ /* 0x000fe20001ffe4ff */
[--C-:B------:R-:W-:Y:S01]  /*86f0*/  FFMA.FTZ R30, R30, c[0x0][0x2d0], -R3.reuse ;  /* 0x0000b4001e1e7a23 */ /* 0x100fe20000010803 */
[----:B------:R3:W-:Y:S01]  /*8700*/  MUFU.EX2 R197, R26 ;  /* 0x0000001a00c57308 */ /* 0x0007e20000000800 */
[--C-:B------:R-:W-:Y:S02]  /*8710*/  FFMA.FTZ R44, R44, c[0x0][0x2d0], -R138.reuse ;  /* 0x0000b4002c2c7a23 */ /* 0x100fe4000001088a */
[--C-:B------:R-:W-:Y:S02]  /*8720*/  FFMA.FTZ R78, R78, c[0x0][0x2d0], -R3.reuse ;  /* 0x0000b4004e4e7a23 */ /* 0x100fe40000010803 */
[----:B------:R3:W-:Y:S01]  /*8730*/  @P1 LDGSTS.E.BYPASS.LTC128B.128 [R245+0x5900], [R6.64], !P0 ;  /* 0x0590000006f51fae */ /* 0x0007e2000c101d48 */
[----:B--2---:R-:W-:Y:S02]  /*8740*/  FMUL.FTZ R24, R133, R160 ;  /* 0x000000a085187220 */ /* 0x004fe40000410000 */
[----:B------:R-:W-:Y:S02]  /*8750*/  FFMA.FTZ R79, R79, c[0x0][0x2d0], -R3 ;  /* 0x0000b4004f4f7a23 */ /* 0x000fe40000010803 */
[----:B------:R2:W-:Y:S01]  /*8760*/  MUFU.EX2 R196, R27 ;  /* 0x0000001b00c47308 */ /* 0x0005e20000000800 */
[--C-:B------:R-:W-:Y:S02]  /*8770*/  FFMA.FTZ R76, R76, c[0x0][0x2d0], -R138.reuse ;  /* 0x0000b4004c4c7a23 */ /* 0x100fe4000001088a */
[----:B------:R2:W-:Y:S01]  /*8780*/  @P1 LDGSTS.E.BYPASS.LTC128B.128 [R245+0x6100], [R4.64], !P0 ;  /* 0x0610000004f51fae */ /* 0x0005e2000c101d48 */
[C---:B----4-:R-:W-:Y:S01]  /*8790*/  FMUL.FTZ R25, R133.reuse, R161 ;  /* 0x000000a185197220 */ /* 0x050fe20000410000 */
[----:B-1----:R-:W-:Y:S01]  /*87a0*/  @P1 IADD3 R10, P2, R4, R13, RZ ;  /* 0x0000000d040a1210 */ /* 0x002fe20007f5e0ff */
[----:B------:R-:W-:Y:S02]  /*87b0*/  FMUL.FTZ R13, R133, R149 ;  /* 0x00000095850d7220 */ /* 0x000fe40000410000 */
[--C-:B------:R-:W-:Y:S01]  /*87c0*/  FFMA.FTZ R88, R88, c[0x0][0x2d0], -R138.reuse ;  /* 0x0000b40058587a23 */ /* 0x100fe2000001088a */
[----:B------:R-:W-:Y:S01]  /*87d0*/  @P1 IADD3.X R11, R5, R12, RZ, P2, !PT ;  /* 0x0000000c050b1210 */ /* 0x000fe200017fe4ff */
[----:B------:R-:W-:Y:S01]  /*87e0*/  FMUL.FTZ R12, R133, R148 ;  /* 0x00000094850c7220 */ /* 0x000fe20000410000 */
[----:B------:R1:W-:Y:S01]  /*87f0*/  MUFU.EX2 R199, R31 ;  /* 0x0000001f00c77308 */ /* 0x0003e20000000800 */
[--C-:B------:R-:W-:Y:S02]  /*8800*/  FFMA.FTZ R89, R89, c[0x0][0x2d0], -R138.reuse ;  /* 0x0000b40059597a23 */ /* 0x100fe4000001088a */
[----:B------:R4:W-:Y:S01]  /*8810*/  @P1 LDGSTS.E.BYPASS.LTC128B.128 [R245+0x6900], [R10.64], !P0 ;  /* 0x069000000af51fae */ /* 0x0009e2000c101d48 */
[----:B---3--:R-:W-:Y:S01]  /*8820*/  FMUL.FTZ R8, R133, R140 ;  /* 0x0000008c85087220 */ /* 0x008fe20000410000 */
[----:B------:R-:W-:Y:S01]  /*8830*/  F2FP.PACK_AB R140, R217, R214 ;  /* 0x000000d6d98c723e */ /* 0x000fe200000000ff */
[----:B------:R-:W-:Y:S01]  /*8840*/  FMUL.FTZ R9, R133, R141 ;  /* 0x0000008d85097220 */ /* 0x000fe20000410000 */
[----:B------:R-:W-:Y:S01]  /*8850*/  F2FP.PACK_AB R141, R195, R194 ;  /* 0x000000c2c38d723e */ /* 0x000fe200000000ff */
[----:B------:R-:W-:Y:S02]  /*8860*/  FMUL.FTZ R26, R0, R162 ;  /* 0x000000a2001a7220 */ /* 0x000fe40000410000 */
[----:B------:R-:W-:Y:S01]  /*8870*/  FMUL.FTZ R6, R136, R146 ;  /* 0x0000009288067220 */ /* 0x000fe20000410000 */
[----:B------:R-:W3:Y:S01]  /*8880*/  LDSM.16.MT88.4 R20, [R228+0x100] ;  /* 0x00010000e414783b */ /* 0x000ee20000004200 */
[----:B------:R-:W-:Y:S01]  /*8890*/  F2FP.PACK_AB R146, R210, R224 ;  /* 0x000000e0d292723e */ /* 0x000fe200000000ff */
[----:B------:R-:W-:Y:S01]  /*88a0*/  FMUL.FTZ R7, R136, R147 ;  /* 0x0000009388077220 */ /* 0x000fe20000410000 */
[----:B------:R-:W-:Y:S01]  /*88b0*/  F2FP.PACK_AB R147, R211, R225 ;  /* 0x000000e1d393723e */ /* 0x000fe200000000ff */
[----:B------:R-:W4:Y:S01]  /*88c0*/  MUFU.EX2 R218, R33 ;  /* 0x0000002100da7308 */ /* 0x000f220000000800 */
[C---:B--2---:R-:W-:Y:S02]  /*88d0*/  FMUL.FTZ R27, R0.reuse, R163 ;  /* 0x000000a3001b7220 */ /* 0x044fe40000410000 */
[----:B------:R-:W-:Y:S01]  /*88e0*/  FMUL.FTZ R4, R137, R144 ;  /* 0x0000009089047220 */ /* 0x000fe20000410000 */
[----:B------:R-:W-:Y:S01]  /*88f0*/  F2FP.PACK_AB R144, R223, R220 ;  /* 0x000000dcdf90723e */ /* 0x000fe200000000ff */
[----:B------:R-:W-:Y:S01]  /*8900*/  FMUL.FTZ R5, R137, R145 ;  /* 0x0000009189057220 */ /* 0x000fe20000410000 */
[----:B------:R-:W-:Y:S01]  /*8910*/  F2FP.PACK_AB R145, R221, R219 ;  /* 0x000000dbdd91723e */ /* 0x000fe200000000ff */
[----:B------:R-:W2:Y:S01]  /*8920*/  LDSM.16.MT88.4 R188, [R231+0x100] ;  /* 0x00010000e7bc783b */ /* 0x000ea20000004200 */
[--C-:B------:R-:W-:Y:S02]  /*8930*/  FFMA.FTZ R103, R103, c[0x0][0x2d0], -R193.reuse ;  /* 0x0000b40067677a23 */ /* 0x100fe400000108c1 */
[----:B------:R-:W-:Y:S01]  /*8940*/  MUFU.EX2 R207, R67 ;  /* 0x0000004300cf7308 */ /* 0x000fe20000000800 */
[----:B-1----:R-:W-:Y:S01]  /*8950*/  FMUL.FTZ R31, R0, R167 ;  /* 0x000000a7001f7220 */ /* 0x002fe20000410000 */
[----:B------:R-:W-:Y:S01]  /*8960*/  MOV R167, R226 ;  /* 0x000000e200a77202 */ /* 0x000fe20000000f00 */
[--C-:B------:R-:W-:Y:S02]  /*8970*/  FFMA.FTZ R114, R114, c[0x0][0x2d0], -R193.reuse ;  /* 0x0000b40072727a23 */ /* 0x100fe400000108c1 */
[----:B------:R-:W1:Y:S01]  /*8980*/  LDSM.16.MT88.4 R148, [R229+0x100] ;  /* 0x00010000e594783b */ /* 0x000e620000004200 */
[----:B----4-:R-:W-:Y:S01]  /*8990*/  FMUL.FTZ R10, R0, R142 ;  /* 0x0000008e000a7220 */ /* 0x010fe20000410000 */
[----:B------:R-:W-:Y:S01]  /*89a0*/  F2FP.PACK_AB R142, R208, R222 ;  /* 0x000000ded08e723e */ /* 0x000fe200000000ff */
[----:B------:R-:W-:Y:S01]  /*89b0*/  FMUL.FTZ R11, R0, R143 ;  /* 0x0000008f000b7220 */ /* 0x000fe20000410000 */
[----:B------:R-:W-:Y:S01]  /*89c0*/  F2FP.PACK_AB R143, R201, R200 ;  /* 0x000000c8c98f723e */ /* 0x000fe200000000ff */
[----:B------:R-:W-:Y:S01]  /*89d0*/  MUFU.EX2 R206, R60 ;  /* 0x0000003c00ce7308 */ /* 0x000fe20000000800 */
[----:B------:R-:W-:Y:S02]  /*89e0*/  FFMA.FTZ R193, R115, c[0x0][0x2d0], -R193 ;  /* 0x0000b40073c17a23 */ /* 0x000fe400000108c1 */
[----:B------:R-:W4:Y:S01]  /*89f0*/  LDSM.16.MT88.4 R152, [R230+0x100] ;  /* 0x00010000e698783b */ /* 0x000f220000004200 */
[----:B------:R-:W-:Y:S01]  /*8a00*/  MOV R161, R218 ;  /* 0x000000da00a17202 */ /* 0x000fe20000000f00 */
[--C-:B------:R-:W-:Y:S02]  /*8a10*/  FFMA.FTZ R104, R104, c[0x0][0x2d0], -R138.reuse ;  /* 0x0000b40068687a23 */ /* 0x100fe4000001088a */
[--C-:B------:R-:W-:Y:S02]  /*8a20*/  FFMA.FTZ R105, R105, c[0x0][0x2d0], -R138.reuse ;  /* 0x0000b40069697a23 */ /* 0x100fe4000001088a */
[--C-:B------:R-:W-:Y:S01]  /*8a30*/  FFMA.FTZ R108, R108, c[0x0][0x2d0], -R138.reuse ;  /* 0x0000b4006c6c7a23 */ /* 0x100fe2000001088a */
[----:B------:R-:W-:Y:S01]  /*8a40*/  MUFU.EX2 R204, R69 ;  /* 0x0000004500cc7308 */ /* 0x000fe20000000800 */
[----:B------:R-:W0:Y:S01]  /*8a50*/  LDGDEPBAR ;  /* 0x00000000000079af */ /* 0x000e220000000000 */
[----:B------:R-:W-:Y:S02]  /*8a60*/  FFMA.FTZ R138, R109, c[0x0][0x2d0], -R138 ;  /* 0x0000b4006d8a7a23 */ /* 0x000fe4000001088a */
[--C-:B------:R-:W-:Y:S01]  /*8a70*/  FFMA.FTZ R106, R106, c[0x0][0x2d0], -R3.reuse ;  /* 0x0000b4006a6a7a23 */ /* 0x100fe20000010803 */
[-C--:B---3--:R-:W-:Y:S05]  /*8a80*/  HMMA.16816.F32 R4, R144, R20.reuse, R4 ;  /* 0x000000149004723c */ /* 0x088fea0000001804 */
[----:B------:R3:W1:Y:S01]  /*8a90*/  MUFU.EX2 R205, R35 ;  /* 0x0000002300cd7308 */ /* 0x0006620000000800 */
[--C-:B------:R-:W-:Y:S02]  /*8aa0*/  FFMA.FTZ R107, R107, c[0x0][0x2d0], -R3.reuse ;  /* 0x0000b4006b6b7a23 */ /* 0x100fe40000010803 */
[--C-:B------:R-:W-:Y:S01]  /*8ab0*/  FFMA.FTZ R110, R110, c[0x0][0x2d0], -R3.reuse ;  /* 0x0000b4006e6e7a23 */ /* 0x100fe20000010803 */
[C---:B------:R-:W-:Y:S04]  /*8ac0*/  HMMA.16816.F32 R8, R140.reuse, R20, R8 ;  /* 0x000000148c08723c */ /* 0x040fe80000001808 */
[--C-:B------:R-:W-:Y:S02]  /*8ad0*/  FFMA.FTZ R84, R84, c[0x0][0x2d0], -R192.reuse ;  /* 0x0000b40054547a23 */ /* 0x100fe400000108c0 */
[----:B------:R2:W-:Y:S01]  /*8ae0*/  MUFU.EX2 R252, R37 ;  /* 0x0000002500fc7308 */ /* 0x0005e20000000800 */
[C---:B------:R-:W-:Y:S01]  /*8af0*/  FMUL.FTZ R20, R137.reuse, R156 ;  /* 0x0000009c89147220 */ /* 0x040fe20000410000 */
[-C--:B------:R-:W-:Y:S04]  /*8b00*/  HMMA.16816.F32 R12, R140, R22.reuse, R12 ;  /* 0x000000168c0c723c */ /* 0x080fe8000000180c */
[----:B------:R-:W-:Y:S02]  /*8b10*/  FMUL.FTZ R21, R137, R157 ;  /* 0x0000009d89157220 */ /* 0x000fe40000410000 */
[--C-:B------:R-:W-:Y:S02]  /*8b20*/  FFMA.FTZ R85, R85, c[0x0][0x2d0], -R192.reuse ;  /* 0x0000b40055557a23 */ /* 0x100fe400000108c0 */
[C---:B------:R-:W-:Y:S01]  /*8b30*/  HMMA.16816.F32 R16, R144.reuse, R22, R16 ;  /* 0x000000169010723c */ /* 0x040fe20000001810 */
[----:B------:R-:W4:Y:S03]  /*8b40*/  MUFU.EX2 R32, R28 ;  /* 0x0000001c00207308 */ /* 0x000f260000000800 */
[----:B---3--:R-:W-:Y:S01]  /*8b50*/  FMUL.FTZ R35, R136, R171 ;  /* 0x000000ab88237220 */ /* 0x008fe20000410000 */
[----:B------:R-:W-:Y:S01]  /*8b60*/  MOV R171, R215 ;  /* 0x000000d700ab7202 */ /* 0x000fe20000000f00 */
[--C-:B------:R-:W-:Y:S01]  /*8b70*/  FFMA.FTZ R96, R96, c[0x0][0x2d0], -R192.reuse ;  /* 0x0000b40060607a23 */ /* 0x100fe200000108c0 */
[----:B-1----:R-:W-:Y:S01]  /*8b80*/  MOV R160, R205 ;  /* 0x000000cd00a07202 */ /* 0x002fe20000000f00 */
[C---:B------:R-:W-:Y:S03]  /*8b90*/  FMUL.FTZ R22, R136.reuse, R158 ;  /* 0x0000009e88167220 */ /* 0x040fe60000410000 */
[----:B------:R1:W3:Y:S01]  /*8ba0*/  MUFU.EX2 R33, R29 ;  /* 0x0000001d00217308 */ /* 0x0002e20000000800 */
[----:B------:R-:W-:Y:S02]  /*8bb0*/  FMUL.FTZ R23, R136, R159 ;  /* 0x0000009f88177220 */ /* 0x000fe40000410000 */
[----:B------:R-:W-:Y:S01]  /*8bc0*/  LDSM.16.MT88.4 R156, [R229+0x900] ;  /* 0x00090000e59c783b */ /* 0x000fe20000004200 */
[----:B--2---:R-:W-:Y:S02]  /*8bd0*/  FMUL.FTZ R37, R137, R173 ;  /* 0x000000ad89257220 */ /* 0x004fe40000410000 */
[--C-:B------:R-:W-:Y:S02]  /*8be0*/  FFMA.FTZ R97, R97, c[0x0][0x2d0], -R192.reuse ;  /* 0x0000b40061617a23 */ /* 0x100fe400000108c0 */
[-C--:B------:R-:W-:Y:S02]  /*8bf0*/  HMMA.16816.F32 R20, R144, R188.reuse, R20 ;  /* 0x000000bc9014723c */ /* 0x080fe40000001814 */
[----:B------:R2:W-:Y:S01]  /*8c00*/  MUFU.EX2 R198, R30 ;  /* 0x0000001e00c67308 */ /* 0x0005e20000000800 */
[--C-:B------:R-:W-:Y:S02]  /*8c10*/  FFMA.FTZ R100, R100, c[0x0][0x2d0], -R192.reuse ;  /* 0x0000b40064647a23 */ /* 0x100fe400000108c0 */
[----:B------:R-:W-:Y:S01]  /*8c20*/  FFMA.FTZ R101, R101, c[0x0][0x2d0], -R192 ;  /* 0x0000b40065657a23 */ /* 0x000fe200000108c0 */
[----:B----4-:R-:W-:Y:S01]  /*8c30*/  MOV R162, R32 ;  /* 0x0000002000a27202 */ /* 0x010fe20000000f00 */
[----:B------:R-:W-:Y:S01]  /*8c40*/  FMUL.FTZ R32, R137, R168 ;  /* 0x000000a889207220 */ /* 0x000fe20000410000 */
[C---:B------:R-:W-:Y:S04]  /*8c50*/  HMMA.16816.F32 R24, R140.reuse, R188, R24 ;  /* 0x000000bc8c18723c */ /* 0x040fe80000001818 */
[----:B------:R4:W4:Y:S01]  /*8c60*/  MUFU.EX2 R216, R34 ;  /* 0x0000002200d87308 */ /* 0x0009220000000800 */
[C---:B------:R-:W-:Y:S01]  /*8c70*/  FMUL.FTZ R28, R133.reuse, R164 ;  /* 0x000000a4851c7220 */ /* 0x040fe20000410000 */
[----:B------:R-:W-:Y:S01]  /*8c80*/  MOV R168, R210 ;  /* 0x000000d200a87202 */ /* 0x000fe20000000f00 */
[----:B-1----:R-:W-:Y:S07]  /*8c90*/  FMUL.FTZ R29, R133, R165 ;  /* 0x000000a5851d7220 */ /* 0x002fee0000410000 */
[----:B------:R1:W-:Y:S01]  /*8ca0*/  MUFU.EX2 R247, R39 ;  /* 0x0000002700f77308 */ /* 0x0003e20000000800 */
[----:B--2---:R-:W-:Y:S01]  /*8cb0*/  FMUL.FTZ R30, R0, R166 ;  /* 0x000000a6001e7220 */ /* 0x004fe20000410000 */
[----:B---3--:R-:W-:Y:S01]  /*8cc0*/  MOV R166, R33 ;  /* 0x0000002100a67202 */ /* 0x008fe20000000f00 */
[C---:B------:R-:W-:Y:S01]  /*8cd0*/  FMUL.FTZ R33, R137.reuse, R169 ;  /* 0x000000a989217220 */ /* 0x040fe20000410000 */
[----:B------:R-:W-:Y:S06]  /*8ce0*/  MOV R169, R211 ;  /* 0x000000d300a97202 */ /* 0x000fec0000000f00 */
[----:B------:R2:W3:Y:S01]  /*8cf0*/  MUFU.EX2 R251, R36 ;  /* 0x0000002400fb7308 */ /* 0x0004e20000000800 */
[-C--:B------:R-:W-:Y:S03]  /*8d00*/  HMMA.16816.F32 R28, R140, R190.reuse, R28 ;  /* 0x000000be8c1c723c */ /* 0x080fe6000000181c */
[C---:B----4-:R-:W-:Y:S01]  /*8d10*/  FMUL.FTZ R34, R136.reuse, R170 ;  /* 0x000000aa88227220 */ /* 0x050fe20000410000 */
[----:B------:R-:W-:Y:S02]  /*8d20*/  MOV R170, R208 ;  /* 0x000000d000aa7202 */ /* 0x000fe40000000f00 */
[----:B------:R-:W-:Y:S03]  /*8d30*/  MOV R163, R216 ;  /* 0x000000d800a37202 */ /* 0x000fe60000000f00 */
[----:B------:R4:W3:Y:S01]  /*8d40*/  MUFU.EX2 R248, R38 ;  /* 0x0000002600f87308 */ /* 0x0008e20000000800 */
[C---:B------:R-:W-:Y:S04]  /*8d50*/  HMMA.16816.F32 R32, R144.reuse, R190, R32 ;  /* 0x000000be9020723c */ /* 0x040fe80000001820 */
[C---:B-1----:R-:W-:Y:S05]  /*8d60*/  FMUL.FTZ R39, R136.reuse, R175 ;  /* 0x000000af88277220 */ /* 0x042fea0000410000 */
[----:B------:R1:W-:Y:S03]  /*8d70*/  MUFU.EX2 R250, R48 ;  /* 0x0000003000fa7308 */ /* 0x0003e60000000800 */
[----:B--2---:R-:W-:Y:S07]  /*8d80*/  FMUL.FTZ R36, R137, R172 ;  /* 0x000000ac89247220 */ /* 0x004fee0000410000 */
[----:B------:R2:W-:Y:S01]  /*8d90*/  MUFU.EX2 R227, R50 ;  /* 0x0000003200e37308 */ /* 0x0005e20000000800 */
[----:B----4-:R-:W-:Y:S09]  /*8da0*/  FMUL.FTZ R38, R136, R174 ;  /* 0x000000ae88267220 */ /* 0x010ff20000410000 */
[----:B------:R4:W3:Y:S01]  /*8db0*/  MUFU.EX2 R249, R49 ;  /* 0x0000003100f97308 */ /* 0x0008e20000000800 */
[-C--:B------:R-:W-:Y:S03]  /*8dc0*/  HMMA.16816.F32 R36, R144, R148.reuse, R36 ;  /* 0x000000949024723c */ /* 0x080fe60000001824 */
[C---:B-1----:R-:W-:Y:S06]  /*8dd0*/  FMUL.FTZ R48, R133.reuse, R176 ;  /* 0x000000b085307220 */ /* 0x042fec0000410000 */
[----:B------:R1:W1:Y:S03]  /*8de0*/  MUFU.EX2 R226, R51 ;  /* 0x0000003300e27308 */ /* 0x0002660000000800 */
[C---:B--2---:R-:W-:Y:S07]  /*8df0*/  FMUL.FTZ R50, R0.reuse, R178 ;  /* 0x000000b200327220 */ /* 0x044fee0000410000 */
[----:B------:R2:W-:Y:S01]  /*8e00*/  MUFU.EX2 R216, R44 ;  /* 0x0000002c00d87308 */ /* 0x0005e20000000800 */
[----:B----4-:R-:W-:Y:S09]  /*8e10*/  FMUL.FTZ R49, R133, R177 ;  /* 0x000000b185317220 */ /* 0x010ff20000410000 */
[----:B------:R4:W-:Y:S01]  /*8e20*/  MUFU.EX2 R165, R40 ;  /* 0x0000002800a57308 */ /* 0x0009e20000000800 */
[----:B-1----:R-:W-:Y:S09]  /*8e30*/  FMUL.FTZ R51, R0, R179 ;  /* 0x000000b300337220 */ /* 0x002ff20000410000 */
[----:B------:R1:W1:Y:S01]  /*8e40*/  MUFU.EX2 R218, R41 ;  /* 0x0000002900da7308 */ /* 0x0002620000000800 */
[C---:B------:R-:W-:Y:S04]  /*8e50*/  HMMA.16816.F32 R48, R140.reuse, R148, R48 ;  /* 0x000000948c30723c */ /* 0x040fe80000001830 */
[--C-:B--2---:R-:W-:Y:S02]  /*8e60*/  FFMA.FTZ R44, R43, c[0x0][0x2d0], -R3.reuse ;  /* 0x0000b4002b2c7a23 */ /* 0x104fe40000010803 */
[C---:B------:R-:W-:Y:S02]  /*8e70*/  FMUL.FTZ R43, R136.reuse, R183 ;  /* 0x000000b7882b7220 */ /* 0x040fe40000410000 */
[-C--:B------:R-:W-:Y:S01]  /*8e80*/  HMMA.16816.F32 R116, R140, R150.reuse, R116 ;  /* 0x000000968c74723c */ /* 0x080fe20000001874 */
[----:B------:R2:W-:Y:S03]  /*8e90*/  MUFU.EX2 R164, R42 ;  /* 0x0000002a00a47308 */ /* 0x0005e60000000800 */
[----:B------:R-:W-:Y:S02]  /*8ea0*/  FFMA.FTZ R3, R111, c[0x0][0x2d0], -R3 ;  /* 0x0000b4006f037a23 */ /* 0x000fe40000010803 */
[C---:B----4-:R-:W-:Y:S02]  /*8eb0*/  FMUL.FTZ R40, R137.reuse, R180 ;  /* 0x000000b489287220 */ /* 0x050fe40000410000 */
[C---:B------:R-:W-:Y:S01]  /*8ec0*/  HMMA.16816.F32 R120, R144.reuse, R150, R120 ;  /* 0x000000969078723c */ /* 0x040fe20000001878 */
[----:B------:R-:W4:Y:S02]  /*8ed0*/  LDSM.16.MT88.4 R148, [R228+0x900] ;  /* 0x00090000e494783b */ /* 0x000f240000004200 */
[----:B------:R3:W3:Y:S01]  /*8ee0*/  MUFU.EX2 R174, R44 ;  /* 0x0000002c00ae7308 */ /* 0x0006e20000000800 */
[C---:B-1----:R-:W-:Y:S09]  /*8ef0*/  FMUL.FTZ R41, R137.reuse, R181 ;  /* 0x000000b589297220 */ /* 0x042ff20000410000 */
[----:B------:R1:W1:Y:S01]  /*8f00*/  MUFU.EX2 R215, R45 ;  /* 0x0000002d00d77308 */ /* 0x0002620000000800 */
[C---:B--2---:R-:W-:Y:S09]  /*8f10*/  FMUL.FTZ R42, R136.reuse, R182 ;  /* 0x000000b6882a7220 */ /* 0x044ff20000410000 */
[----:B------:R2:W-:Y:S01]  /*8f20*/  MUFU.EX2 R173, R46 ;  /* 0x0000002e00ad7308 */ /* 0x0005e20000000800 */
[-C--:B------:R-:W-:Y:S03]  /*8f30*/  HMMA.16816.F32 R40, R144, R152.reuse, R40 ;  /* 0x000000989028723c */ /* 0x080fe60000001828 */
[C---:B---3--:R-:W-:Y:S01]  /*8f40*/  FMUL.FTZ R44, R137.reuse, R184 ;  /* 0x000000b8892c7220 */ /* 0x048fe20000410000 */
[----:B------:R-:W-:Y:S04]  /*8f50*/  MOV R184, R203 ;  /* 0x000000cb00b87202 */ /* 0x000fe80000000f00 */
[C---:B------:R-:W-:Y:S01]  /*8f60*/  HMMA.16816.F32 R124, R140.reuse, R152, R124 ;  /* 0x000000988c7c723c */ /* 0x040fe2000000187c */
[----:B------:R3:W3:Y:S03]  /*8f70*/  MUFU.EX2 R172, R47 ;  /* 0x0000002f00ac7308 */ /* 0x0006e60000000800 */
[----:B-1----:R-:W-:Y:S01]  /*8f80*/  FMUL.FTZ R45, R137, R185 ;  /* 0x000000b9892d7220 */ /* 0x002fe20000410000 */
[----:B------:R-:W-:Y:S03]  /*8f90*/  MOV R185, R212 ;  /* 0x000000d400b97202 */ /* 0x000fe60000000f00 */
[-C--:B------:R-:W-:Y:S03]  /*8fa0*/  HMMA.16816.F32 R128, R140, R154.reuse, R128 ;  /* 0x0000009a8c80723c */ /* 0x080fe60000001880 */
[----:B------:R-:W-:Y:S01]  /*8fb0*/  MUFU.EX2 R212, R53 ;  /* 0x0000003500d47308 */ /* 0x000fe20000000800 */
[----:B--2---:R-:W-:Y:S01]  /*8fc0*/  FMUL.FTZ R46, R136, R186 ;  /* 0x000000ba882e7220 */ /* 0x004fe20000410000 */
[----:B------:R-:W-:Y:S04]  /*8fd0*/  MOV R186, R213 ;  /* 0x000000d500ba7202 */ /* 0x000fe80000000f00 */
[----:B------:R-:W-:Y:S04]  /*8fe0*/  F2FP.PACK_AB R140, R186, R171 ;  /* 0x000000abba8c723e */ /* 0x000fe800000000ff */
[----:B------:R-:W-:Y:S01]  /*8ff0*/  MUFU.EX2 R213, R52 ;  /* 0x0000003400d57308 */ /* 0x000fe20000000800 */
[----:B------:R-:W-:Y:S02]  /*9000*/  F2FP.PACK_AB R142, R161, R167 ;  /* 0x000000a7a18e723e */ /* 0x000fe400000000ff */
[----:B------:R-:W-:Y:S01]  /*9010*/  F2FP.PACK_AB R141, R185, R209 ;  /* 0x000000d1b98d723e */ /* 0x000fe200000000ff */
[----:B---3--:R-:W-:Y:S01]  /*9020*/  FMUL.FTZ R47, R136, R187 ;  /* 0x000000bb882f7220 */ /* 0x008fe20000410000 */
[----:B------:R-:W-:Y:S02]  /*9030*/  F2FP.PACK_AB R143, R160, R163 ;  /* 0x000000a3a08f723e */ /* 0x000fe400000000ff */
[----:B------:R-:W-:Y:S03]  /*9040*/  MOV R187, R202 ;  /* 0x000000ca00bb7202 */ /* 0x000fe60000000f00 */
[----:B------:R-:W-:Y:S01]  /*9050*/  MUFU.EX2 R208, R55 ;  /* 0x0000003700d07308 */ /* 0x000fe20000000800 */
[----:B------:R-:W-:Y:S01]  /*9060*/  HMMA.16816.F32 R44, R144, R154, R44 ;  /* 0x0000009a902c723c */ /* 0x000fe2000000182c */
[----:B------:R-:W1:Y:S06]  /*9070*/  LDSM.16.MT88.4 R152, [R231+0x900] ;  /* 0x00090000e798783b */ /* 0x000e6c0000004200 */
[----:B------:R-:W-:Y:S01]  /*9080*/  F2FP.PACK_AB R144, R184, R187 ;  /* 0x000000bbb890723e */ /* 0x000fe200000000ff */
[-C--:B----4-:R-:W-:Y:S01]  /*9090*/  HMMA.16816.F32 R4, R140, R148.reuse, R4 ;  /* 0x000000948c04723c */ /* 0x090fe20000001804 */
[----:B------:R-:W-:Y:S04]  /*90a0*/  MUFU.EX2 R211, R64 ;  /* 0x0000004000d37308 */ /* 0x000fe80000000800 */
[----:B------:R-:W-:Y:S02]  /*90b0*/  F2FP.PACK_AB R146, R166, R162 ;  /* 0x000000a2a692723e */ /* 0x000fe400000000ff */
[----:B------:R-:W-:Y:S02]  /*90c0*/  F2FP.PACK_AB R145, R196, R197 ;  /* 0x000000c5c491723e */ /* 0x000fe400000000ff */
[----:B------:R-:W-:Y:S02]  /*90d0*/  F2FP.PACK_AB R147, R199, R198 ;  /* 0x000000c6c793723e */ /* 0x000fe400000000ff */
[----:B------:R-:W-:Y:S05]  /*90e0*/  MUFU.EX2 R210, R65 ;  /* 0x0000004100d27308 */ /* 0x000fea0000000800 */
[C---:B------:R-:W-:Y:S01]  /*90f0*/  HMMA.16816.F32 R8, R144.reuse, R148, R8 ;  /* 0x000000949008723c */ /* 0x040fe20000001808 */
[----:B------:R-:W2:Y:S04]  /*9100*/  LDL.LU R148, [R1+0xc] ;  /* 0x00000c0001947983 */ /* 0x000ea80000300800 */
[----:B------:R3:W-:Y:S02]  /*9110*/  MUFU.EX2 R179, R66 ;  /* 0x0000004200b37308 */ /* 0x0007e40000000800 */
[----:B------:R-:W-:Y:S01]  /*9120*/  MOV R149, R209 ;  /* 0x000000d100957202 */ /* 0x000fe20000000f00 */
[-C--:B------:R-:W-:Y:S07]  /*9130*/  HMMA.16816.F32 R12, R144, R150.reuse, R12 ;  /* 0x00000096900c723c */ /* 0x080fee000000180c */
[----:B------:R4:W-:Y:S01]  /*9140*/  MUFU.EX2 R209, R54 ;  /* 0x0000003600d17308 */ /* 0x0009e20000000800 */
[C---:B------:R-:W-:Y:S01]  /*9150*/  HMMA.16816.F32 R16, R140.reuse, R150, R16 ;  /* 0x000000968c10723c */ /* 0x040fe20000001810 */
[----:B------:R-:W2:Y:S04]  /*9160*/  LDL.LU R150, [R1] ;  /* 0x0000000001967983 */ /* 0x000ea80000300800 */
[----:B------:R-:W2:Y:S03]  /*9170*/  LDL.LU R151, [R1+0x8] ;  /* 0x0000080001977983 */ /* 0x000ea60000300800 */
[-C--:B-1----:R-:W-:Y:S01]  /*9180*/  HMMA.16816.F32 R20, R140, R152.reuse, R20 ;  /* 0x000000988c14723c */ /* 0x082fe20000001814 */
[----:B------:R-:W-:Y:S01]  /*9190*/  MUFU.EX2 R205, R61 ;  /* 0x0000003d00cd7308 */ /* 0x000fe20000000800 */
[----:B---3--:R-:W-:Y:S06]  /*91a0*/  LDSM.16.MT88.4 R64, [R228+0x1100] ;  /* 0x00110000e440783b */ /* 0x008fec0000004200 */
[C---:B------:R-:W-:Y:S03]  /*91b0*/  HMMA.16816.F32 R24, R144.reuse, R152, R24 ;  /* 0x000000989018723c */ /* 0x040fe60000001818 */
[----:B------:R-:W-:Y:S01]  /*91c0*/  MUFU.EX2 R181, R62 ;  /* 0x0000003e00b57308 */ /* 0x000fe20000000800 */
[----:B------:R-:W3:Y:S04]  /*91d0*/  LDL.LU R153, [R1+0x4] ;  /* 0x0000040001997983 */ /* 0x000ee80000300800 */
[-C--:B------:R-:W-:Y:S01]  /*91e0*/  HMMA.16816.F32 R28, R144, R154.reuse, R28 ;  /* 0x0000009a901c723c */ /* 0x080fe2000000181c */
[----:B----4-:R-:W1:Y:S04]  /*91f0*/  LDSM.16.MT88.4 R52, [R230+0x900] ;  /* 0x00090000e634783b */ /* 0x010e680000004200 */
[----:B------:R4:W-:Y:S03]  /*9200*/  MUFU.EX2 R180, R63 ;  /* 0x0000003f00b47308 */ /* 0x0009e60000000800 */
[C---:B------:R-:W-:Y:S07]  /*9210*/  HMMA.16816.F32 R32, R140.reuse, R154, R32 ;  /* 0x0000009a8c20723c */ /* 0x040fee0000001820 */
[----:B------:R-:W-:Y:S01]  /*9220*/  MUFU.EX2 R202, R68 ;  /* 0x0000004400ca7308 */ /* 0x000fe20000000800 */
[-C--:B------:R-:W-:Y:S08]  /*9230*/  HMMA.16816.F32 R36, R140, R156.reuse, R36 ;  /* 0x0000009c8c24723c */ /* 0x080ff00000001824 */
[C---:B------:R-:W-:Y:S01]  /*9240*/  HMMA.16816.F32 R48, R144.reuse, R156, R48 ;  /* 0x0000009c9030723c */ /* 0x040fe20000001830 */
[----:B------:R-:W-:Y:S01]  /*9250*/  MUFU.EX2 R190, R70 ;  /* 0x0000004600be7308 */ /* 0x000fe20000000800 */
[----:B----4-:R-:W4:Y:S05]  /*9260*/  LDSM.16.MT88.4 R60, [R231+0x1100] ;  /* 0x00110000e73c783b */ /* 0x010f2a0000004200 */
[----:B------:R-:W-:Y:S01]  /*9270*/  MOV R157, R168 ;  /* 0x000000a8009d7202 */ /* 0x000fe20000000f00 */
[-C--:B------:R-:W-:Y:S03]  /*9280*/  HMMA.16816.F32 R116, R144, R158.reuse, R116 ;  /* 0x0000009e9074723c */ /* 0x080fe60000001874 */
[----:B------:R4:W-:Y:S05]  /*9290*/  MUFU.EX2 R189, R71 ;  /* 0x0000004700bd7308 */ /* 0x0009ea0000000800 */
[C---:B------:R-:W-:Y:S05]  /*92a0*/  HMMA.16816.F32 R120, R140.reuse, R158, R120 ;  /* 0x0000009e8c78723c */ /* 0x040fea0000001878 */
[----:B------:R-:W-:Y:S03]  /*92b0*/  MUFU.EX2 R182, R72 ;  /* 0x0000004800b67308 */ /* 0x000fe60000000800 */
[-C--:B-1----:R-:W-:Y:S07]  /*92c0*/  HMMA.16816.F32 R40, R140, R52.reuse, R40 ;  /* 0x000000348c28723c */ /* 0x082fee0000001828 */
[----:B------:R-:W-:Y:S01]  /*92d0*/  MUFU.EX2 R203, R80 ;  /* 0x0000005000cb7308 */ /* 0x000fe20000000800 */
[C---:B------:R-:W-:Y:S01]  /*92e0*/  HMMA.16816.F32 R124, R144.reuse, R52, R124 ;  /* 0x00000034907c723c */ /* 0x040fe2000000187c */
[----:B----4-:R-:W-:Y:S06]  /*92f0*/  LDSM.16.MT88.4 R68, [R231+0x1900] ;  /* 0x00190000e744783b */ /* 0x010fec0000004200 */
[----:B------:R-:W-:Y:S01]  /*9300*/  F2FP.PACK_AB R52, R252, R251 ;  /* 0x000000fbfc34723e */ /* 0x000fe200000000ff */
[-C--:B------:R-:W-:Y:S01]  /*9310*/  HMMA.16816.F32 R128, R144, R54.reuse, R128 ;  /* 0x000000369080723c */ /* 0x080fe20000001880 */
[----:B------:R1:W-:Y:S03]  /*9320*/  MUFU.EX2 R175, R56 ;  /* 0x0000003800af7308 */ /* 0x0003e60000000800 */
[----:B------:R-:W-:Y:S04]  /*9330*/  F2FP.PACK_AB R53, R247, R248 ;  /* 0x000000f8f735723e */ /* 0x000fe800000000ff */
[----:B------:R-:W-:Y:S01]  /*9340*/  HMMA.16816.F32 R44, R140, R54, R44 ;  /* 0x000000368c2c723c */ /* 0x000fe2000000182c */
[----:B------:R-:W4:Y:S02]  /*9350*/  LDSM.16.MT88.4 R140, [R229+0x1100] ;  /* 0x00110000e58c783b */ /* 0x000f240000004200 */
[----:B------:R1:W1:Y:S04]  /*9360*/  MUFU.EX2 R178, R57 ;  /* 0x0000003900b27308 */ /* 0x0002680000000800 */
[----:B------:R-:W-:Y:S02]  /*9370*/  F2FP.PACK_AB R54, R249, R250 ;  /* 0x000000faf936723e */ /* 0x000fe400000000ff */
[----:B------:R-:W-:Y:S04]  /*9380*/  F2FP.PACK_AB R55, R226, R227 ;  /* 0x000000e3e237723e */ /* 0x000fe800000000ff */
[----:B------:R4:W-:Y:S03]  /*9390*/  MUFU.EX2 R177, R58 ;  /* 0x0000003a00b17308 */ /* 0x0009e60000000800 */
[-C--:B------:R-:W-:Y:S05]  /*93a0*/  HMMA.16816.F32 R4, R52, R64.reuse, R4 ;  /* 0x000000403404723c */ /* 0x080fea0000001804 */
[----:B-1----:R-:W-:Y:S02]  /*93b0*/  F2FP.PACK_AB R56, R218, R165 ;  /* 0x000000a5da38723e */ /* 0x002fe400000000ff */
[----:B------:R1:W1:Y:S01]  /*93c0*/  MUFU.EX2 R176, R59 ;  /* 0x0000003b00b07308 */ /* 0x0002620000000800 */
[----:B------:R-:W-:Y:S09]  /*93d0*/  F2FP.PACK_AB R57, R174, R164 ;  /* 0x000000a4ae39723e */ /* 0x000ff200000000ff */
[----:B------:R-:W-:Y:S01]  /*93e0*/  MUFU.EX2 R80, R74 ;  /* 0x0000004a00507308 */ /* 0x000fe20000000800 */
[----:B----4-:R-:W-:Y:S09]  /*93f0*/  F2FP.PACK_AB R58, R215, R216 ;  /* 0x000000d8d73a723e */ /* 0x010ff200000000ff */
[----:B------:R-:W-:Y:S01]  /*9400*/  MUFU.EX2 R183, R83 ;  /* 0x0000005300b77308 */ /* 0x000fe20000000800 */
[----:B-1----:R-:W-:Y:S09]  /*9410*/  F2FP.PACK_AB R59, R172, R173 ;  /* 0x000000adac3b723e */ /* 0x002ff200000000ff */
[----:B------:R-:W1:Y:S01]  /*9420*/  MUFU.EX2 R83, R73 ;  /* 0x0000004900537308 */ /* 0x000e620000000800 */
[C---:B------:R-:W-:Y:S08]  /*9430*/  HMMA.16816.F32 R8, R56.reuse, R64, R8 ;  /* 0x000000403808723c */ /* 0x040ff00000001808 */
[-C--:B------:R-:W-:Y:S01]  /*9440*/  HMMA.16816.F32 R12, R56, R66.reuse, R12 ;  /* 0x00000042380c723c */ /* 0x080fe2000000180c */
[----:B------:R-:W-:Y:S07]  /*9450*/  MUFU.EX2 R92, R92 ;  /* 0x0000005c005c7308 */ /* 0x000fee0000000800 */
[C---:B------:R-:W-:Y:S01]  /*9460*/  HMMA.16816.F32 R16, R52.reuse, R66, R16 ;  /* 0x000000423410723c */ /* 0x040fe20000001810 */
[----:B------:R-:W4:Y:S02]  /*9470*/  LDSM.16.MT88.4 R64, [R230+0x1100] ;  /* 0x00110000e640783b */ /* 0x000f240000004200 */
[----:B------:R-:W-:Y:S05]  /*9480*/  MUFU.EX2 R93, R93 ;  /* 0x0000005d005d7308 */ /* 0x000fea0000000800 */
[-C--:B------:R-:W-:Y:S05]  /*9490*/  HMMA.16816.F32 R20, R52, R60.reuse, R20 ;  /* 0x0000003c3414723c */ /* 0x080fea0000001814 */
[----:B------:R-:W-:Y:S03]  /*94a0*/  MUFU.EX2 R90, R90 ;  /* 0x0000005a005a7308 */ /* 0x000fe60000000800 */
[C---:B------:R-:W-:Y:S07]  /*94b0*/  HMMA.16816.F32 R24, R56.reuse, R60, R24 ;  /* 0x0000003c3818723c */ /* 0x040fee0000001818 */
[----:B------:R-:W-:Y:S01]  /*94c0*/  MUFU.EX2 R91, R91 ;  /* 0x0000005b005b7308 */ /* 0x000fe20000000800 */
[-C--:B------:R-:W-:Y:S08]  /*94d0*/  HMMA.16816.F32 R28, R56, R62.reuse, R28 ;  /* 0x0000003e381c723c */ /* 0x080ff0000000181c */
[C---:B------:R-:W-:Y:S01]  /*94e0*/  HMMA.16816.F32 R32, R52.reuse, R62, R32 ;  /* 0x0000003e3420723c */ /* 0x040fe20000001820 */
[----:B------:R-:W1:Y:S01]  /*94f0*/  LDSM.16.MT88.4 R60, [R228+0x1900] ;  /* 0x00190000e43c783b */ /* 0x000e620000004200 */
[----:B------:R-:W-:Y:S06]  /*9500*/  MUFU.EX2 R94, R94 ;  /* 0x0000005e005e7308 */ /* 0x000fec0000000800 */
[-C--:B------:R-:W-:Y:S04]  /*9510*/  HMMA.16816.F32 R36, R52, R140.reuse, R36 ;  /* 0x0000008c3424723c */ /* 0x080fe80000001824 */
[----:B------:R-:W-:Y:S04]  /*9520*/  MUFU.EX2 R95, R95 ;  /* 0x0000005f005f7308 */ /* 0x000fe80000000800 */
[C---:B------:R-:W-:Y:S06]  /*9530*/  HMMA.16816.F32 R48, R56.reuse, R140, R48 ;  /* 0x0000008c3830723c */ /* 0x040fec0000001830 */
[----:B------:R-:W-:Y:S02]  /*9540*/  MUFU.EX2 R113, R113 ;  /* 0x0000007100717308 */ /* 0x000fe40000000800 */
[-C--:B------:R-:W-:Y:S08]  /*9550*/  HMMA.16816.F32 R116, R56, R142.reuse, R116 ;  /* 0x0000008e3874723c */ /* 0x080ff00000001874 */
[C---:B------:R-:W-:Y:S01]  /*9560*/  HMMA.16816.F32 R120, R52.reuse, R142, R120 ;  /* 0x0000008e3478723c */ /* 0x040fe20000001878 */
[----:B------:R-:W-:Y:S07]  /*9570*/  MUFU.EX2 R193, R193 ;  /* 0x000000c100c17308 */ /* 0x000fee0000000800 */
[-C--:B----4-:R-:W-:Y:S03]  /*9580*/  HMMA.16816.F32 R40, R52, R64.reuse, R40 ;  /* 0x000000403428723c */ /* 0x090fe60000001828 */
[----:B------:R-:W-:Y:S05]  /*9590*/  MUFU.EX2 R138, R138 ;  /* 0x0000008a008a7308 */ /* 0x000fea0000000800 */
[C---:B------:R-:W-:Y:S05]  /*95a0*/  HMMA.16816.F32 R124, R56.reuse, R64, R124 ;  /* 0x00000040387c723c */ /* 0x040fea000000187c */
[----:B------:R-:W-:Y:S03]  /*95b0*/  MUFU.EX2 R191, R81 ;  /* 0x0000005100bf7308 */ /* 0x000fe60000000800 */
[-C--:B------:R-:W-:Y:S07]  /*95c0*/  HMMA.16816.F32 R128, R56, R66.reuse, R128 ;  /* 0x000000423880723c */ /* 0x080fee0000001880 */
[----:B------:R-:W-:Y:S01]  /*95d0*/  F2FP.PACK_AB R56, R178, R175 ;  /* 0x000000afb238723e */ /* 0x000fe200000000ff */
[----:B------:R-:W-:Y:S01]  /*95e0*/  HMMA.16816.F32 R44, R52, R66, R44 ;  /* 0x00000042342c723c */ /* 0x000fe2000000182c */
[----:B------:R-:W4:Y:S01]  /*95f0*/  LDSM.16.MT88.4 R64, [R229+0x1900] ;  /* 0x00190000e540783b */ /* 0x000f220000004200 */
[----:B------:R-:W-:Y:S02]  /*9600*/  MUFU.EX2 R81, R77 ;  /* 0x0000004d00517308 */ /* 0x000fe40000000800 */
[----:B------:R-:W-:Y:S02]  /*9610*/  F2FP.PACK_AB R58, R205, R206 ;  /* 0x000000cecd3a723e */ /* 0x000fe400000000ff */
[----:B------:R-:W-:Y:S02]  /*9620*/  F2FP.PACK_AB R57, R176, R177 ;  /* 0x000000b1b039723e */ /* 0x000fe400000000ff */
[----:B------:R-:W-:Y:S04]  /*9630*/  F2FP.PACK_AB R52, R212, R213 ;  /* 0x000000d5d434723e */ /* 0x000fe800000000ff */
[----:B------:R-:W-:Y:S01]  /*9640*/  F2FP.PACK_AB R54, R210, R211 ;  /* 0x000000d3d236723e */ /* 0x000fe200000000ff */
[----:B------:R2:W-:Y:S01]  /*9650*/  MUFU.EX2 R77, R75 ;  /* 0x0000004b004d7308 */ /* 0x0005e20000000800 */
[----:B------:R-:W-:Y:S02]  /*9660*/  F2FP.PACK_AB R53, R208, R209 ;  /* 0x000000d1d035723e */ /* 0x000fe400000000ff */
[----:B------:R-:W-:Y:S02]  /*9670*/  F2FP.PACK_AB R55, R207, R179 ;  /* 0x000000b3cf37723e */ /* 0x000fe400000000ff */
[----:B------:R-:W-:Y:S05]  /*9680*/  F2FP.PACK_AB R59, R180, R181 ;  /* 0x000000b5b43b723e */ /* 0x000fea00000000ff */
[-C--:B-1----:R-:W-:Y:S01]  /*9690*/  HMMA.16816.F32 R4, R52, R60.reuse, R4 ;  /* 0x0000003c3404723c */ /* 0x082fe20000001804 */
[----:B------:R-:W-:Y:S02]  /*96a0*/  MUFU.EX2 R188, R82 ;  /* 0x0000005200bc7308 */ /* 0x000fe40000000800 */
[----:B--2---:R-:W-:Y:S01]  /*96b0*/  FFMA.FTZ R0, R0, R148, R194 ;  /* 0x0000009400007223 */ /* 0x004fe200000100c2 */
[----:B------:R-:W-:Y:S04]  /*96c0*/  MOV R148, R171 ;  /* 0x000000ab00947202 */ /* 0x000fe80000000f00 */
[C---:B------:R-:W-:Y:S03]  /*96d0*/  HMMA.16816.F32 R8, R56.reuse, R60, R8 ;  /* 0x0000003c3808723c */ /* 0x040fe60000001808 */
[----:B------:R1:W2:Y:S01]  /*96e0*/  MUFU.EX2 R82, R76 ;  /* 0x0000004c00527308 */ /* 0x0002a20000000800 */
[----:B------:R-:W-:Y:S04]  /*96f0*/  LDSM.16.MT88.4 R72, [R229+0x2100] ;  /* 0x00210000e548783b */ /* 0x000fe80000004200 */
[-C--:B------:R-:W-:Y:S04]  /*9700*/  HMMA.16816.F32 R12, R56, R62.reuse, R12 ;  /* 0x0000003e380c723c */ /* 0x080fe8000000180c */
[----:B------:R-:W-:Y:S01]  /*9710*/  FFMA.FTZ R136, R136, R150, R219 ;  /* 0x0000009688887223 */ /* 0x000fe200000100db */
[----:B------:R-:W-:Y:S01]  /*9720*/  MOV R150, R169 ;  /* 0x000000a900967202 */ /* 0x000fe20000000f00 */
[----:B------:R-:W-:Y:S01]  /*9730*/  FFMA.FTZ R133, R133, R151, R214 ;  /* 0x0000009785857223 */ /* 0x000fe200000100d6 */
[----:B------:R-:W-:Y:S01]  /*9740*/  MOV R151, R170 ;  /* 0x000000aa00977202 */ /* 0x000fe20000000f00 */
[C---:B------:R-:W-:Y:S01]  /*9750*/  HMMA.16816.F32 R16, R52.reuse, R62, R16 ;  /* 0x0000003e3410723c */ /* 0x040fe20000001810 */
[----:B------:R-:W2:Y:S01]  /*9760*/  LDSM.16.MT88.4 R60, [R230+0x1900] ;  /* 0x00190000e63c783b */ /* 0x000ea20000004200 */
[----:B------:R-:W-:Y:S02]  /*9770*/  MUFU.EX2 R78, R78 ;  /* 0x0000004e004e7308 */ /* 0x000fe40000000800 */
[----:B------:R-:W-:Y:S02]  /*9780*/  FADD.FTZ R136, R221, R136 ;  /* 0x00000088dd887221 */ /* 0x000fe40000010000 */
[----:B------:R-:W-:Y:S02]  /*9790*/  FADD.FTZ R133, R217, R133 ;  /* 0x00000085d9857221 */ /* 0x000fe40000010000 */
[-C--:B------:R-:W-:Y:S01]  /*97a0*/  HMMA.16816.F32 R20, R52, R68.reuse, R20 ;  /* 0x000000443414723c */ /* 0x080fe20000001814 */
[----:B------:R-:W-:Y:S03]  /*97b0*/  LDSM.16.MT88.4 R168, [R231+0x3100] ;  /* 0x00310000e7a8783b */ /* 0x000fe60000004200 */
[----:B---3--:R-:W-:Y:S01]  /*97c0*/  FFMA.FTZ R137, R137, R153, R220 ;  /* 0x0000009989897223 */ /* 0x008fe200000100dc */
[----:B------:R-:W3:Y:S01]  /*97d0*/  MUFU.EX2 R79, R79 ;  /* 0x0000004f004f7308 */ /* 0x000ee20000000800 */
[----:B------:R-:W-:Y:S02]  /*97e0*/  FADD.FTZ R133, R222, R133 ;  /* 0x00000085de857221 */ /* 0x000fe40000010000 */
[C---:B------:R-:W-:Y:S01]  /*97f0*/  HMMA.16816.F32 R24, R56.reuse, R68, R24 ;  /* 0x000000443818723c */ /* 0x040fe20000001818 */
[----:B------:R-:W-:Y:S03]  /*9800*/  LDSM.16.MT88.4 R152, [R228+0x3100] ;  /* 0x00310000e498783b */ /* 0x000fe60000004200 */
[----:B------:R-:W-:Y:S02]  /*9810*/  FADD.FTZ R137, R223, R137 ;  /* 0x00000089df897221 */ /* 0x000fe40000010000 */
[----:B-1----:R-:W-:Y:S01]  /*9820*/  FADD.FTZ R76, R195, R0 ;  /* 0x00000000c34c7221 */ /* 0x002fe20000010000 */
[----:B------:R-:W-:Y:S01]  /*9830*/  MUFU.EX2 R88, R88 ;  /* 0x0000005800587308 */ /* 0x000fe20000000800 */
[-C--:B------:R-:W-:Y:S04]  /*9840*/  HMMA.16816.F32 R28, R56, R70.reuse, R28 ;  /* 0x00000046381c723c */ /* 0x080fe8000000181c */
[----:B------:R-:W-:Y:S02]  /*9850*/  FADD.FTZ R137, R224, R137 ;  /* 0x00000089e0897221 */ /* 0x000fe40000010000 */
[----:B------:R-:W-:Y:S02]  /*9860*/  FADD.FTZ R0, R225, R136 ;  /* 0x00000088e1007221 */ /* 0x000fe40000010000 */
[C---:B------:R-:W-:Y:S01]  /*9870*/  HMMA.16816.F32 R32, R52.reuse, R70, R32 ;  /* 0x000000463420723c */ /* 0x040fe20000001820 */
[----:B------:R-:W-:Y:S01]  /*9880*/  LDSM.16.MT88.4 R68, [R231+0x2100] ;  /* 0x00210000e744783b */ /* 0x000fe20000004200 */
[----:B------:R-:W-:Y:S02]  /*9890*/  MUFU.EX2 R89, R89 ;  /* 0x0000005900597308 */ /* 0x000fe40000000800 */
[----:B------:R-:W-:Y:S04]  /*98a0*/  FADD.FTZ R0, R150, R0 ;  /* 0x0000000096007221 */ /* 0x000fe80000010000 */
[-C--:B----4-:R-:W-:Y:S04]  /*98b0*/  HMMA.16816.F32 R36, R52, R64.reuse, R36 ;  /* 0x000000403424723c */ /* 0x090fe80000001824 */
[----:B------:R-:W-:Y:S04]  /*98c0*/  MUFU.EX2 R112, R112 ;  /* 0x0000007000707308 */ /* 0x000fe80000000800 */
[C---:B------:R-:W-:Y:S06]  /*98d0*/  HMMA.16816.F32 R48, R56.reuse, R64, R48 ;  /* 0x000000403830723c */ /* 0x040fec0000001830 */
[----:B------:R-:W-:Y:S02]  /*98e0*/  MUFU.EX2 R114, R114 ;  /* 0x0000007200727308 */ /* 0x000fe40000000800 */
[-C--:B------:R-:W-:Y:S08]  /*98f0*/  HMMA.16816.F32 R116, R56, R66.reuse, R116 ;  /* 0x000000423874723c */ /* 0x080ff00000001874 */
[C---:B------:R-:W-:Y:S01]  /*9900*/  HMMA.16816.F32 R120, R52.reuse, R66, R120 ;  /* 0x000000423478723c */ /* 0x040fe20000001878 */
[----:B------:R-:W1:Y:S01]  /*9910*/  LDSM.16.MT88.4 R64, [R228+0x2100] ;  /* 0x00210000e440783b */ /* 0x000e620000004200 */
[----:B------:R-:W-:Y:S06]  /*9920*/  MUFU.EX2 R105, R105 ;  /* 0x0000006900697308 */ /* 0x000fec0000000800 */
[-C--:B--2---:R-:W-:Y:S04]  /*9930*/  HMMA.16816.F32 R40, R52, R60.reuse, R40 ;  /* 0x0000003c3428723c */ /* 0x084fe80000001828 */
[----:B------:R-:W-:Y:S04]  /*9940*/  MUFU.EX2 R108, R108 ;  /* 0x0000006c006c7308 */ /* 0x000fe80000000800 */
[C---:B------:R-:W-:Y:S06]  /*9950*/  HMMA.16816.F32 R124, R56.reuse, R60, R124 ;  /* 0x0000003c387c723c */ /* 0x040fec000000187c */
[----:B------:R-:W-:Y:S02]  /*9960*/  MUFU.EX2 R84, R84 ;  /* 0x0000005400547308 */ /* 0x000fe40000000800 */
[-C--:B------:R-:W-:Y:S07]  /*9970*/  HMMA.16816.F32 R128, R56, R62.reuse, R128 ;  /* 0x0000003e3880723c */ /* 0x080fee0000001880 */
[----:B------:R-:W-:Y:S01]  /*9980*/  F2FP.PACK_AB R56, R83, R182 ;  /* 0x000000b65338723e */ /* 0x000fe200000000ff */
[----:B------:R-:W-:Y:S01]  /*9990*/  HMMA.16816.F32 R44, R52, R62, R44 ;  /* 0x0000003e342c723c */ /* 0x000fe2000000182c */
[----:B------:R-:W2:Y:S01]  /*99a0*/  LDSM.16.MT88.4 R60, [R230+0x2100] ;  /* 0x00210000e63c783b */ /* 0x000ea20000004200 */
[----:B------:R-:W4:Y:S02]  /*99b0*/  MUFU.EX2 R85, R85 ;  /* 0x0000005500557308 */ /* 0x000f240000000800 */
[----:B------:R-:W-:Y:S02]  /*99c0*/  F2FP.PACK_AB R58, R81, R82 ;  /* 0x00000052513a723e */ /* 0x000fe400000000ff */
[----:B------:R-:W-:Y:S02]  /*99d0*/  F2FP.PACK_AB R57, R77, R80 ;  /* 0x000000504d39723e */ /* 0x000fe400000000ff */
[----:B------:R-:W-:Y:S04]  /*99e0*/  F2FP.PACK_AB R52, R204, R202 ;  /* 0x000000cacc34723e */ /* 0x000fe800000000ff */
[----:B------:R-:W-:Y:S01]  /*99f0*/  F2FP.PACK_AB R54, R191, R203 ;  /* 0x000000cbbf36723e */ /* 0x000fe200000000ff */
[----:B------:R-:W-:Y:S01]  /*9a00*/  MUFU.EX2 R96, R96 ;  /* 0x0000006000607308 */ /* 0x000fe20000000800 */
[----:B------:R-:W-:Y:S02]  /*9a10*/  F2FP.PACK_AB R53, R189, R190 ;  /* 0x000000bebd35723e */ /* 0x000fe400000000ff */
[----:B------:R-:W-:Y:S02]  /*9a20*/  F2FP.PACK_AB R55, R183, R188 ;  /* 0x000000bcb737723e */ /* 0x000fe400000000ff */
[----:B---3--:R-:W-:Y:S05]  /*9a30*/  F2FP.PACK_AB R59, R79, R78 ;  /* 0x0000004e4f3b723e */ /* 0x008fea00000000ff */
[-C--:B-1----:R-:W-:Y:S01]  /*9a40*/  HMMA.16816.F32 R4, R52, R64.reuse, R4 ;  /* 0x000000403404723c */ /* 0x082fe20000001804 */
[----:B------:R-:W1:Y:S07]  /*9a50*/  MUFU.EX2 R97, R97 ;  /* 0x0000006100617308 */ /* 0x000e6e0000000800 */
[C---:B------:R-:W-:Y:S03]  /*9a60*/  HMMA.16816.F32 R8, R56.reuse, R64, R8 ;  /* 0x000000403808723c */ /* 0x040fe60000001808 */
[----:B------:R-:W-:Y:S05]  /*9a70*/  MUFU.EX2 R86, R86 ;  /* 0x0000005600567308 */ /* 0x000fea0000000800 */
[-C--:B------:R-:W-:Y:S05]  /*9a80*/  HMMA.16816.F32 R12, R56, R66.reuse, R12 ;  /* 0x00000042380c723c */ /* 0x080fea000000180c */
[----:B------:R-:W3:Y:S03]  /*9a90*/  MUFU.EX2 R87, R87 ;  /* 0x0000005700577308 */ /* 0x000ee60000000800 */
[C---:B------:R-:W-:Y:S01]  /*9aa0*/  HMMA.16816.F32 R16, R52.reuse, R66, R16 ;  /* 0x000000423410723c */ /* 0x040fe20000001810 */
[----:B------:R-:W1:Y:S06]  /*9ab0*/  LDSM.16.MT88.4 R64, [R228+0x2900] ;  /* 0x00290000e440783b */ /* 0x000e6c0000004200 */
[----:B------:R-:W-:Y:S01]  /*9ac0*/  MUFU.EX2 R98, R98 ;  /* 0x0000006200627308 */ /* 0x000fe20000000800 */
[-C--:B------:R-:W-:Y:S08]  /*9ad0*/  HMMA.16816.F32 R20, R52, R68.reuse, R20 ;  /* 0x000000443414723c */ /* 0x080ff00000001814 */
[C---:B------:R-:W-:Y:S01]  /*9ae0*/  HMMA.16816.F32 R24, R56.reuse, R68, R24 ;  /* 0x000000443818723c */ /* 0x040fe20000001818 */
[----:B------:R-:W1:Y:S07]  /*9af0*/  MUFU.EX2 R99, R99 ;  /* 0x0000006300637308 */ /* 0x000e6e0000000800 */
[-C--:B------:R-:W-:Y:S03]  /*9b00*/  HMMA.16816.F32 R28, R56, R70.reuse, R28 ;  /* 0x00000046381c723c */ /* 0x080fe6000000181c */
[----:B------:R-:W-:Y:S05]  /*9b10*/  MUFU.EX2 R100, R100 ;  /* 0x0000006400647308 */ /* 0x000fea0000000800 */
[C---:B------:R-:W-:Y:S01]  /*9b20*/  HMMA.16816.F32 R32, R52.reuse, R70, R32 ;  /* 0x000000463420723c */ /* 0x040fe20000001820 */
[----:B------:R-:W1:Y:S04]  /*9b30*/  LDSM.16.MT88.4 R68, [R231+0x2900] ;  /* 0x00290000e744783b */ /* 0x000e680000004200 */
[----:B------:R-:W-:Y:S03]  /*9b40*/  MUFU.EX2 R101, R101 ;  /* 0x0000006500657308 */ /* 0x000fe60000000800 */
[-C--:B------:R-:W-:Y:S07]  /*9b50*/  HMMA.16816.F32 R36, R52, R72.reuse, R36 ;  /* 0x000000483424723c */ /* 0x080fee0000001824 */
[----:B------:R-:W-:Y:S01]  /*9b60*/  MUFU.EX2 R102, R102 ;  /* 0x0000006600667308 */ /* 0x000fe20000000800 */
[C---:B------:R-:W-:Y:S08]  /*9b70*/  HMMA.16816.F32 R48, R56.reuse, R72, R48 ;  /* 0x000000483830723c */ /* 0x040ff00000001830 */
[-C--:B------:R-:W-:Y:S01]  /*9b80*/  HMMA.16816.F32 R116, R56, R74.reuse, R116 ;  /* 0x0000004a3874723c */ /* 0x080fe20000001874 */
[----:B------:R-:W1:Y:S07]  /*9b90*/  MUFU.EX2 R103, R103 ;  /* 0x0000006700677308 */ /* 0x000e6e0000000800 */
[C---:B------:R-:W-:Y:S01]  /*9ba0*/  HMMA.16816.F32 R120, R52.reuse, R74, R120 ;  /* 0x0000004a3478723c */ /* 0x040fe20000001878 */
[----:B------:R-:W1:Y:S02]  /*9bb0*/  LDSM.16.MT88.4 R72, [R229+0x2900] ;  /* 0x00290000e548783b */ /* 0x000e640000004200 */
[----:B------:R-:W1:Y:S05]  /*9bc0*/  MUFU.EX2 R104, R104 ;  /* 0x0000006800687308 */ /* 0x000e6a0000000800 */
[-C--:B--2---:R-:W-:Y:S05]  /*9bd0*/  HMMA.16816.F32 R40, R52, R60.reuse, R40 ;  /* 0x0000003c3428723c */ /* 0x084fea0000001828 */
[----:B------:R-:W-:Y:S03]  /*9be0*/  MUFU.EX2 R106, R106 ;  /* 0x0000006a006a7308 */ /* 0x000fe60000000800 */
[C---:B------:R-:W-:Y:S07]  /*9bf0*/  HMMA.16816.F32 R124, R56.reuse, R60, R124 ;  /* 0x0000003c387c723c */ /* 0x040fee000000187c */
[----:B------:R-:W2:Y:S01]  /*9c00*/  MUFU.EX2 R107, R107 ;  /* 0x0000006b006b7308 */ /* 0x000ea20000000800 */
[-C--:B------:R-:W-:Y:S07]  /*9c10*/  HMMA.16816.F32 R128, R56, R62.reuse, R128 ;  /* 0x0000003e3880723c */ /* 0x080fee0000001880 */
[----:B------:R-:W-:Y:S01]  /*9c20*/  F2FP.PACK_AB R58, R93, R92 ;  /* 0x0000005c5d3a723e */ /* 0x000fe200000000ff */
[----:B------:R-:W-:Y:S01]  /*9c30*/  HMMA.16816.F32 R44, R52, R62, R44 ;  /* 0x0000003e342c723c */ /* 0x000fe2000000182c */
[----:B------:R-:W2:Y:S03]  /*9c40*/  LDSM.16.MT88.4 R60, [R230+0x2900] ;  /* 0x00290000e63c783b */ /* 0x000ea60000004200 */
[----:B------:R-:W-:Y:S02]  /*9c50*/  F2FP.PACK_AB R57, R91, R90 ;  /* 0x0000005a5b39723e */ /* 0x000fe400000000ff */
[----:B------:R-:W-:Y:S02]  /*9c60*/  F2FP.PACK_AB R59, R95, R94 ;  /* 0x0000005e5f3b723e */ /* 0x000fe400000000ff */
[----:B----4-:R-:W-:Y:S04]  /*9c70*/  F2FP.PACK_AB R52, R85, R84 ;  /* 0x000000545534723e */ /* 0x010fe800000000ff */
[----:B-1----:R-:W-:Y:S02]  /*9c80*/  F2FP.PACK_AB R54, R97, R96 ;  /* 0x000000606136723e */ /* 0x002fe400000000ff */
[----:B---3--:R-:W-:Y:S02]  /*9c90*/  F2FP.PACK_AB R53, R87, R86 ;  /* 0x000000565735723e */ /* 0x008fe400000000ff */
[----:B------:R-:W-:Y:S02]  /*9ca0*/  F2FP.PACK_AB R55, R99, R98 ;  /* 0x000000626337723e */ /* 0x000fe400000000ff */
[----:B------:R-:W-:Y:S05]  /*9cb0*/  F2FP.PACK_AB R56, R89, R88 ;  /* 0x000000585938723e */ /* 0x000fea00000000ff */
[-C--:B------:R-:W-:Y:S08]  /*9cc0*/  HMMA.16816.F32 R4, R52, R64.reuse, R4 ;  /* 0x000000403404723c */ /* 0x080ff00000001804 */
[C---:B------:R-:W-:Y:S07]  /*9cd0*/  HMMA.16816.F32 R8, R56.reuse, R64, R8 ;  /* 0x000000403808723c */ /* 0x040fee0000001808 */
[----:B------:R-:W-:Y:S01]  /*9ce0*/  FADD.FTZ R65, R151, R133 ;  /* 0x0000008597417221 */ /* 0x000fe20000010000 */
[-C--:B------:R-:W-:Y:S04]  /*9cf0*/  HMMA.16816.F32 R12, R56, R66.reuse, R12 ;  /* 0x00000042380c723c */ /* 0x080fe8000000180c */
[----:B------:R-:W-:Y:S01]  /*9d00*/  FADD.FTZ R64, R200, R76 ;  /* 0x0000004cc8407221 */ /* 0x000fe20000010000 */
[----:B------:R-:W-:Y:S03]  /*9d10*/  MOV R133, R132 ;  /* 0x0000008400857202 */ /* 0x000fe60000000f00 */
[C---:B------:R-:W-:Y:S01]  /*9d20*/  HMMA.16816.F32 R16, R52.reuse, R66, R16 ;  /* 0x000000423410723c */ /* 0x040fe20000001810 */
[----:B------:R1:W-:Y:S07]  /*9d30*/  MUFU.EX2 R66, R3 ;  /* 0x0000000300427308 */ /* 0x0003ee0000000800 */
[-C--:B------:R-:W-:Y:S03]  /*9d40*/  HMMA.16816.F32 R20, R52, R68.reuse, R20 ;  /* 0x000000443414723c */ /* 0x080fe60000001814 */
[----:B------:R-:W3:Y:S05]  /*9d50*/  MUFU.EX2 R67, R110 ;  /* 0x0000006e00437308 */ /* 0x000eea0000000800 */
[C---:B------:R-:W-:Y:S08]  /*9d60*/  HMMA.16816.F32 R24, R56.reuse, R68, R24 ;  /* 0x000000443818723c */ /* 0x040ff00000001818 */
[-C--:B------:R-:W-:Y:S04]  /*9d70*/  HMMA.16816.F32 R28, R56, R70.reuse, R28 ;  /* 0x00000046381c723c */ /* 0x080fe8000000181c */
[----:B-1----:R-:W-:Y:S04]  /*9d80*/  FADD.FTZ R3, R201, R64 ;  /* 0x00000040c9037221 */ /* 0x002fe80000010000 */
[C---:B------:R-:W-:Y:S04]  /*9d90*/  HMMA.16816.F32 R32, R52.reuse, R70, R32 ;  /* 0x000000463420723c */ /* 0x040fe80000001820 */
[----:B------:R-:W-:Y:S04]  /*9da0*/  FADD.FTZ R3, R197, R3 ;  /* 0x00000003c5037221 */ /* 0x000fe80000010000 */
[-C--:B------:R-:W-:Y:S04]  /*9db0*/  HMMA.16816.F32 R36, R52, R72.reuse, R36 ;  /* 0x000000483424723c */ /* 0x080fe80000001824 */
[----:B------:R-:W-:Y:S04]  /*9dc0*/  FADD.FTZ R3, R196, R3 ;  /* 0x00000003c4037221 */ /* 0x000fe80000010000 */
[----:B------:R-:W-:Y:S01]  /*9dd0*/  FADD.FTZ R3, R198, R3 ;  /* 0x00000003c6037221 */ /* 0x000fe20000010000 */
[C---:B------:R-:W-:Y:S04]  /*9de0*/  HMMA.16816.F32 R48, R56.reuse, R72, R48 ;  /* 0x000000483830723c */ /* 0x040fe80000001830 */
[----:B------:R-:W-:Y:S04]  /*9df0*/  FADD.FTZ R3, R199, R3 ;  /* 0x00000003c7037221 */ /* 0x000fe80000010000 */
[-C--:B------:R-:W-:Y:S08]  /*9e00*/  HMMA.16816.F32 R116, R56, R74.reuse, R116 ;  /* 0x0000004a3874723c */ /* 0x080ff00000001874 */
[C---:B------:R-:W-:Y:S08]  /*9e10*/  HMMA.16816.F32 R120, R52.reuse, R74, R120 ;  /* 0x0000004a3478723c */ /* 0x040ff00000001878 */
[-C--:B--2---:R-:W-:Y:S08]  /*9e20*/  HMMA.16816.F32 R40, R52, R60.reuse, R40 ;  /* 0x0000003c3428723c */ /* 0x084ff00000001828 */
[C---:B------:R-:W-:Y:S07]  /*9e30*/  HMMA.16816.F32 R124, R56.reuse, R60, R124 ;  /* 0x0000003c387c723c */ /* 0x040fee000000187c */
[----:B------:R-:W-:Y:S01]  /*9e40*/  FADD.FTZ R60, R157, R137 ;  /* 0x000000899d3c7221 */ /* 0x000fe20000010000 */
[-C--:B------:R-:W-:Y:S04]  /*9e50*/  HMMA.16816.F32 R128, R56, R62.reuse, R128 ;  /* 0x0000003e3880723c */ /* 0x080fe80000001880 */
[----:B------:R-:W-:Y:S02]  /*9e60*/  FADD.FTZ R61, R148, R60 ;  /* 0x0000003c943d7221 */ /* 0x000fe40000010000 */
[----:B------:R-:W-:Y:S02]  /*9e70*/  FADD.FTZ R60, R149, R0 ;  /* 0x00000000953c7221 */ /* 0x000fe40000010000 */
[----:B------:R-:W-:Y:S01]  /*9e80*/  FADD.FTZ R56, R187, R65 ;  /* 0x00000041bb387221 */ /* 0x000fe20000010000 */
[----:B------:R-:W-:Y:S04]  /*9e90*/  HMMA.16816.F32 R44, R52, R62, R44 ;  /* 0x0000003e342c723c */ /* 0x000fe8000000182c */
[----:B------:R-:W-:Y:S01]  /*9ea0*/  FADD.FTZ R0, R186, R61 ;  /* 0x0000003dba007221 */ /* 0x000fe20000010000 */
[----:B------:R-:W-:Y:S01]  /*9eb0*/  F2FP.PACK_AB R186, R113, R112 ;  /* 0x0000007071ba723e */ /* 0x000fe200000000ff */
[----:B------:R-:W-:Y:S01]  /*9ec0*/  FADD.FTZ R60, R185, R60 ;  /* 0x0000003cb93c7221 */ /* 0x000fe20000010000 */
[----:B------:R-:W-:Y:S01]  /*9ed0*/  F2FP.PACK_AB R185, R103, R102 ;  /* 0x0000006667b9723e */ /* 0x000fe200000000ff */
[----:B------:R-:W-:Y:S01]  /*9ee0*/  FADD.FTZ R56, R184, R56 ;  /* 0x00000038b8387221 */ /* 0x000fe20000010000 */
[----:B------:R-:W-:Y:S03]  /*9ef0*/  F2FP.PACK_AB R184, R101, R100 ;  /* 0x0000006465b8723e */ /* 0x000fe600000000ff */
[----:B------:R-:W-:Y:S01]  /*9f00*/  FADD.FTZ R61, R162, R56 ;  /* 0x00000038a23d7221 */ /* 0x000fe20000010000 */
[----:B------:R-:W-:Y:S01]  /*9f10*/  F2FP.PACK_AB R187, R193, R114 ;  /* 0x00000072c1bb723e */ /* 0x000fe200000000ff */
[----:B------:R-:W-:Y:S01]  /*9f20*/  FADD.FTZ R0, R167, R0 ;  /* 0x00000000a7007221 */ /* 0x000fe20000010000 */
[----:B------:R-:W-:Y:S01]  /*9f30*/  F2FP.PACK_AB R52, R105, R104 ;  /* 0x000000686934723e */ /* 0x000fe200000000ff */
[----:B------:R-:W-:Y:S01]  /*9f40*/  FADD.FTZ R60, R163, R60 ;  /* 0x0000003ca33c7221 */ /* 0x000fe20000010000 */
[----:B------:R-:W-:Y:S01]  /*9f50*/  F2FP.PACK_AB R54, R138, R108 ;  /* 0x0000006c8a36723e */ /* 0x000fe200000000ff */
[----:B------:R-:W-:Y:S01]  /*9f60*/  FADD.FTZ R0, R161, R0 ;  /* 0x00000000a1007221 */ /* 0x000fe20000010000 */
[----:B------:R-:W-:Y:S01]  /*9f70*/  F2FP.PACK_AB R53, R107, R106 ;  /* 0x0000006a6b35723e */ /* 0x000fe200000000ff */
[-C--:B------:R-:W-:Y:S01]  /*9f80*/  HMMA.16816.F32 R144, R184, R152.reuse, R4 ;  /* 0x00000098b890723c */ /* 0x080fe20000001804 */
[----:B------:R-:W1:Y:S04]  /*9f90*/  LDSM.16.MT88.4 R56, [R229+0x3100] ;  /* 0x00310000e538783b */ /* 0x000e680000004200 */
[----:B------:R-:W-:Y:S01]  /*9fa0*/  FADD.FTZ R0, R251, R0 ;  /* 0x00000000fb007221 */ /* 0x000fe20000010000 */
[----:B---3--:R-:W-:Y:S01]  /*9fb0*/  F2FP.PACK_AB R55, R66, R67 ;  /* 0x000000434237723e */ /* 0x008fe200000000ff */
[----:B------:R-:W-:Y:S02]  /*9fc0*/  FADD.FTZ R4, R166, R61 ;  /* 0x0000003da6047221 */ /* 0x000fe40000010000 */
[----:B------:R-:W-:Y:S03]  /*9fd0*/  FADD.FTZ R6, R164, R3 ;  /* 0x00000003a4067221 */ /* 0x000fe60000010000 */
        /* <DEDUP_REMOVED lines=14> */
[----:B------:R-:W2:Y:S02]  /*a0c0*/  LDSM.16.MT88.4 R4, [R230+0x3100] ;  /* 0x00310000e604783b */ /* 0x000ea40000004200 */
        /* <DEDUP_REMOVED lines=80> */
[----:B------:R-:W-:Y:S03]  /*a5d0*/  FADD.FTZ R0, R67, R7 ;  /* 0x0000000743007221 */ /* 0x000fe60000010000 */
[----:B------:R-:W-:Y:S01]  /*a5e0*/  STL [R1], R4 ;  /* 0x0000000401007387 */ /* 0x000fe20000100800 */
[----:B------:R-:W-:Y:S03]  /*a5f0*/  FADD.FTZ R0, R66, R0 ;  /* 0x0000000042007221 */ /* 0x000fe60000010000 */
[----:B------:R1:W-:Y:S04]  /*a600*/  STL [R1+0x8], R3 ;  /* 0x0000080301007387 */ /* 0x0003e80000100800 */
[----:B------:R2:W-:Y:S01]  /*a610*/  STL [R1+0xc], R0 ;  /* 0x00000c0001007387 */ /* 0x0005e20000100800 */
[----:B-1----:R-:W-:Y:S02]  /*a620*/  MOV R3, R134 ;  /* 0x0000008600037202 */ /* 0x002fe40000000f00 */
[----:B--2---:R-:W-:Y:S01]  /*a630*/  MOV R0, R135 ;  /* 0x0000008700007202 */ /* 0x004fe20000000f00 */
[----:B------:R-:W-:-:S05]  /*a640*/  @P1 BRA `(.L_x_738) ;  /* 0xffffc1a000001947 */ /* 0x000fca000383ffff */
.L_x_737:
[----:B----4-:R-:W2:Y:S04]  /*a650*/  LDL.LU R10, [R1+0x4] ;  /* 0x00000400010a7983 */ /* 0x010ea80000300800 */
[----:B------:R-:W3:Y:S04]  /*a660*/  LDL.LU R8, [R1] ;  /* 0x0000000001087983 */ /* 0x000ee80000300800 */
[----:B------:R-:W4:Y:S04]  /*a670*/  LDL.LU R5, [R1+0x8] ;  /* 0x0000080001057983 */ /* 0x000f280000300800 */
[----:B------:R-:W4:Y:S04]  /*a680*/  LDL.LU R4, [R1+0xc] ;  /* 0x00000c0001047983 */ /* 0x000f280000300800 */
[----:B------:R-:W4:Y:S01]  /*a690*/  LDL.LU R13, [R1+0x50] ;  /* 0x00005000010d7983 */ /* 0x000f220000300800 */
[----:B------:R-:W-:-:S03]  /*a6a0*/  MOV R56, c[0x0][0x4e8] ;  /* 0x00013a0000387a02 */ /* 0x000fc60000000f00 */
[----:B------:R-:W4:Y:S01]  /*a6b0*/  LDL.LU R57, [R1+0x54] ;  /* 0x0000540001397983 */ /* 0x000f220000300800 */
[----:B------:R-:W-:Y:S01]  /*a6c0*/  ISETP.NE.AND P0, PT, R56, 0x1, PT ;  /* 0x000000013800780c */ /* 0x000fe20003f05270 */
[----:B------:R-:W-:Y:S01]  /*a6d0*/  IMAD.MOV.U32 R49, RZ, RZ, -0x800000 ;  /* 0xff800000ff317424 */ /* 0x000fe200078e00ff */
[----:B------:R-:W-:Y:S01]  /*a6e0*/  MOV R50, 0xff800000 ;  /* 0xff80000000327802 */ /* 0x000fe20000000f00 */
[----:B------:R-:W1:Y:S01]  /*a6f0*/  S2R R55, SR_CTAID.X ;  /* 0x0000000000377919 */ /* 0x000e620000002500 */
[----:B------:R-:W-:Y:S01]  /*a700*/  MOV R52, 0xff800000 ;  /* 0xff80000000347802 */ /* 0x000fe20000000f00 */
[----:B------:R-:W-:Y:S02]  /*a710*/  IMAD.MOV.U32 R51, RZ, RZ, -0x800000 ;  /* 0xff800000ff337424 */ /* 0x000fe400078e00ff */
[----:B------:R-:W-:Y:S06]  /*a720*/  BAR.SYNC.DEFER_BLOCKING 0x1, 0x80 ;  /* 0x0042000000007b1d */ /* 0x000fec0000010000 */
[----:B--2---:R-:W2:Y:S04]  /*a730*/  SHFL.BFLY PT, R12, R10, 0x2, 0x1f ;  /* 0x0c401f000a0c7f89 */ /* 0x004ea800000e0000 */
[----:B---3--:R-:W3:Y:S04]  /*a740*/  SHFL.BFLY PT, R9, R8, 0x2, 0x1f ;  /* 0x0c401f0008097f89 */ /* 0x008ee800000e0000 */
[----:B----4-:R-:W4:Y:S04]  /*a750*/  SHFL.BFLY PT, R7, R5, 0x2, 0x1f ;  /* 0x0c401f0005077f89 */ /* 0x010f2800000e0000 */
[----:B------:R-:W1:Y:S01]  /*a760*/  SHFL.BFLY PT, R6, R4, 0x2, 0x1f ;  /* 0x0c401f0004067f89 */ /* 0x000e6200000e0000 */
[----:B------:R-:W-:-:S02]  /*a770*/  IMAD.MOV.U32 R17, RZ, RZ, R13 ;  /* 0x000000ffff117224 */ /* 0x000fc400078e000d */
[----:B--2---:R-:W-:Y:S02]  /*a780*/  FADD.FTZ R12, R12, R10 ;  /* 0x0000000a0c0c7221 */ /* 0x004fe40000010000 */
[----:B------:R-:W2:Y:S01]  /*a790*/  S2R R10, SR_CTAID.Y ;  /* 0x00000000000a7919 */ /* 0x000ea20000002600 */
[----:B---3--:R-:W-:-:S03]  /*a7a0*/  FADD.FTZ R9, R9, R8 ;  /* 0x0000000809097221 */ /* 0x008fc60000010000 */
[----:B------:R-:W3:Y:S01]  /*a7b0*/  SHFL.BFLY PT, R0, R12, 0x1, 0x1f ;  /* 0x0c201f000c007f89 */ /* 0x000ee200000e0000 */
[----:B----4-:R-:W-:-:S03]  /*a7c0*/  FADD.FTZ R7, R7, R5 ;  /* 0x0000000507077221 */ /* 0x010fc60000010000 */
[----:B------:R-:W4:Y:S01]  /*a7d0*/  S2R R8, SR_TID.X ;  /* 0x0000000000087919 */ /* 0x000f220000002100 */
[----:B-1----:R-:W-:-:S03]  /*a7e0*/  FADD.FTZ R6, R6, R4 ;  /* 0x0000000406067221 */ /* 0x002fc60000010000 */
[----:B------:R-:W1:Y:S04]  /*a7f0*/  SHFL.BFLY PT, R3, R9, 0x1, 0x1f ;  /* 0x0c201f0009037f89 */ /* 0x000e6800000e0000 */
[----:B------:R-:W1:Y:S04]  /*a800*/  SHFL.BFLY PT, R4, R7, 0x1, 0x1f ;  /* 0x0c201f0007047f89 */ /* 0x000e6800000e0000 */
[----:B------:R-:W1:Y:S01]  /*a810*/  SHFL.BFLY PT, R5, R6, 0x1, 0x1f ;  /* 0x0c201f0006057f89 */ /* 0x000e6200000e0000 */
[----:B--2---:R-:W-:-:S04]  /*a820*/  IMAD.WIDE.U32 R20, R10, c[0x0][0x490], RZ ;  /* 0x000124000a147a25 */ /* 0x004fc800078e00ff */
[----:B---3--:R-:W-:Y:S02]  /*a830*/  FADD.FTZ R12, R12, R0 ;  /* 0x000000000c0c7221 */ /* 0x008fe40000010000 */
[----:B------:R-:W-:Y:S01]  /*a840*/  @P0 IMAD.HI.U32 R0, R13, c[0x0][0x4ec], RZ ;  /* 0x00013b000d000a27 */ /* 0x000fe200078e00ff */
[----:B----4-:R-:W-:Y:S02]  /*a850*/  SHF.R.S32.HI R54, RZ, 0x1f, R8 ;  /* 0x0000001fff367819 */ /* 0x010fe40000011408 */
[----:B------:R-:W-:Y:S01]  /*a860*/  FSETP.NE.FTZ.AND P5, PT, R12, RZ, PT ;  /* 0x000000ff0c00720b */ /* 0x000fe20003fb5000 */
[----:B-1----:R-:W-:Y:S01]  /*a870*/  FADD.FTZ R9, R9, R3 ;  /* 0x0000000309097221 */ /* 0x002fe20000010000 */
[----:B------:R-:W-:Y:S02]  /*a880*/  SHF.R.S32.HI R3, RZ, 0x1f, R10 ;  /* 0x0000001fff037819 */ /* 0x000fe4000001140a */
[-C--:B------:R-:W-:Y:S01]  /*a890*/  LEA.HI R38, R54, R8.reuse, RZ, 0x5 ;  /* 0x0000000836267211 */ /* 0x080fe200078f28ff */
[----:B------:R-:W-:Y:S01]  /*a8a0*/  FADD.FTZ R7, R7, R4 ;  /* 0x0000000407077221 */ /* 0x000fe20000010000 */
[----:B------:R-:W-:Y:S01]  /*a8b0*/  @P0 SHF.R.U32.HI R17, RZ, c[0x0][0x4f0], R0 ;  /* 0x00013c00ff110a19 */ /* 0x000fe20000011600 */
[C---:B------:R-:W-:Y:S01]  /*a8c0*/  IMAD R18, R3.reuse, c[0x0][0x490], RZ ;  /* 0x0001240003127a24 */ /* 0x040fe200078e02ff */
[----:B------:R-:W-:Y:S01]  /*a8d0*/  MOV R0, RZ ;  /* 0x000000ff00007202 */ /* 0x000fe20000000f00 */
[----:B------:R-:W-:Y:S01]  /*a8e0*/  FADD.FTZ R6, R6, R5 ;  /* 0x0000000506067221 */ /* 0x000fe20000010000 */
[-C--:B------:R-:W-:Y:S01]  /*a8f0*/  LEA.HI R5, R54, R8.reuse, RZ, 0x2 ;  /* 0x0000000836057211 */ /* 0x080fe200078f10ff */
[----:B------:R-:W-:Y:S01]  /*a900*/  IMAD R14, R3, c[0x0][0x3e8], RZ ;  /* 0x0000fa00030e7a24 */ /* 0x000fe200078e02ff */
[----:B------:R-:W-:Y:S01]  /*a910*/  LOP3.LUT R3, R38, 0xffffffe0, RZ, 0xc0, !PT ;  /* 0xffffffe026037812 */ /* 0x000fe200078ec0ff */
[----:B------:R-:W-:Y:S01]  /*a920*/  IMAD.MOV.U32 R4, RZ, RZ, RZ ;  /* 0x000000ffff047224 */ /* 0x000fe200078e00ff */
[----:B------:R-:W-:Y:S01]  /*a930*/  LOP3.LUT R24, R5, 0xfffffffc, RZ, 0xc0, !PT ;  /* 0xfffffffc05187812 */ /* 0x000fe200078ec0ff */
[----:B------:R-:W1:Y:S01]  /*a940*/  @P5 MUFU.RCP R0, R12 ;  /* 0x0000000c00005308 */ /* 0x000e620000001000 */
[----:B------:R-:W-:Y:S01]  /*a950*/  FSETP.NE.FTZ.AND P4, PT, R9, RZ, PT ;  /* 0x000000ff0900720b */ /* 0x000fe20003f95000 */
[----:B------:R-:W-:Y:S01]  /*a960*/  IMAD.IADD R3, R8, 0x1, -R3 ;  /* 0x0000000108037824 */ /* 0x000fe200078e0a03 */
[----:B------:R-:W-:Y:S01]  /*a970*/  FSETP.NE.FTZ.AND P2, PT, R7, RZ, PT ;  /* 0x000000ff0700720b */ /* 0x000fe20003f55000 */
[----:B------:R-:W-:Y:S01]  /*a980*/  IMAD R18, R10, c[0x0][0x494], R18 ;  /* 0x000125000a127a24 */ /* 0x000fe200078e0212 */
[-C--:B------:R-:W-:Y:S01]  /*a990*/  LEA.HI R54, R54, R8.reuse, RZ, 0x3 ;  /* 0x0000000836367211 */ /* 0x080fe200078f18ff */
[----:B------:R-:W-:Y:S01]  /*a9a0*/  IMAD R14, R10, c[0x0][0x3ec], R14 ;  /* 0x0000fb000a0e7a24 */ /* 0x000fe200078e020e */
[----:B------:R-:W-:Y:S01]  /*a9b0*/  IADD3 R24, -R24, R8, RZ ;  /* 0x0000000818187210 */ /* 0x000fe20007ffe1ff */
[----:B------:R-:W-:Y:S01]  /*a9c0*/  IMAD.MOV R8, RZ, RZ, -R17 ;  /* 0x000000ffff087224 */ /* 0x000fe200078e0a11 */
[----:B------:R-:W-:Y:S01]  /*a9d0*/  LOP3.LUT P3, RZ, R3, 0x3, RZ, 0xc0, !PT ;  /* 0x0000000303ff7812 */ /* 0x000fe2000786c0ff */
[----:B------:R-:W-:-:S02]  /*a9e0*/  IMAD.MOV.U32 R3, RZ, RZ, RZ ;  /* 0x000000ffff037224 */ /* 0x000fc400078e00ff */
[----:B------:R-:W-:Y:S02]  /*a9f0*/  IMAD R48, R8, c[0x0][0x4e8], R13 ;  /* 0x00013a0008307a24 */ /* 0x000fe400078e020d */
[----:B------:R-:W2:Y:S01]  /*aa00*/  S2R R8, SR_CTAID.Z ;  /* 0x0000000000087919 */ /* 0x000ea20000002700 */
[----:B------:R-:W3:Y:S01]  /*aa10*/  @P4 MUFU.RCP R4, R9 ;  /* 0x0000000900044308 */ /* 0x000ee20000001000 */
[----:B------:R-:W-:Y:S01]  /*aa20*/  FSETP.NE.FTZ.AND P1, PT, R6, RZ, PT ;  /* 0x000000ff0600720b */ /* 0x000fe20003f35000 */
[C---:B-1----:R-:W-:Y:S02]  /*aa30*/  FMUL.FTZ R145, R0.reuse, R145 ;  /* 0x0000009100917220 */ /* 0x042fe40000410000 */
[C---:B------:R-:W-:Y:S02]  /*aa40*/  FMUL.FTZ R144, R0.reuse, R144 ;  /* 0x0000009000907220 */ /* 0x040fe40000410000 */
[C---:B------:R-:W-:Y:S02]  /*aa50*/  FMUL.FTZ R153, R0.reuse, R153 ;  /* 0x0000009900997220 */ /* 0x040fe40000410000 */
[----:B------:R-:W1:Y:S01]  /*aa60*/  @P2 MUFU.RCP R3, R7 ;  /* 0x0000000700032308 */ /* 0x000e620000001000 */
        /* <DEDUP_REMOVED lines=14> */
[----:B------:R-:W-:Y:S01]  /*ab50*/  IMAD.IADD R19, R21, 0x1, R18 ;  /* 0x0000000115137824 */ /* 0x000fe200078e0212 */
[----:B------:R-:W-:Y:S01]  /*ab60*/  MOV R18, R20 ;  /* 0x0000001400127202 */ /* 0x000fe20000000f00 */
[----:B---3--:R-:W-:-:S02]  /*ab70*/  FMUL.FTZ R147, R4, R147 ;  /* 0x0000009304937220 */ /* 0x008fc40000410000 */
[----:B------:R-:W-:Y:S01]  /*ab80*/  IMAD.WIDE.U32 R10, R10, c[0x0][0x3e8], RZ ;  /* 0x0000fa000a0a7a25 */ /* 0x000fe200078e00ff */
[----:B------:R-:W3:Y:S03]  /*ab90*/  @P1 MUFU.RCP R0, R6 ;  /* 0x0000000600001308 */ /* 0x000ee60000001000 */
[C---:B------:R-:W-:Y:S01]  /*aba0*/  FMUL.FTZ R146, R4.reuse, R146 ;  /* 0x0000009204927220 */ /* 0x040fe20000410000 */
        /* <DEDUP_REMOVED lines=16> */
[----:B------:R-:W-:Y:S01]  /*acb0*/  SHF.R.S32.HI R4, RZ, 0x2, R5 ;  /* 0x00000002ff047819 */ /* 0x000fe20000011405 */
        /* <DEDUP_REMOVED lines=16> */
[----:B------:R-:W-:Y:S01]  /*adc0*/  SHF.R.S32.HI R3, RZ, 0x1f, R5 ;  /* 0x0000001fff037819 */ /* 0x000fe20000011405 */
[----:B------:R-:W1:Y:S01]  /*add0*/  @P1 MUFU.LG2 R6, R6 ;  /* 0x0000000600061308 */ /* 0x000e620000000c00 */
[----:B--2---:R-:W-:Y:S02]  /*ade0*/  SHF.R.S32.HI R5, RZ, 0x1f, R8 ;  /* 0x0000001fff057819 */ /* 0x004fe40000011408 */
[----:B------:R-:W-:-:S04]  /*adf0*/  LEA.HI R3, R3, R4, RZ, 0x3 ;  /* 0x0000000403037211 */ /* 0x000fc800078f18ff */
[----:B------:R-:W-:Y:S01]  /*ae00*/  LOP3.LUT R3, R3, 0xfffffff8, RZ, 0xc0, !PT ;  /* 0xfffffff803037812 */ /* 0x000fe200078ec0ff */
[C---:B------:R-:W-:Y:S02]  /*ae10*/  IMAD R53, R5.reuse, c[0x0][0x498], RZ ;  /* 0x0001260005357a24 */ /* 0x040fe400078e02ff */
[----:B------:R-:W-:Y:S02]  /*ae20*/  IMAD R47, R5, c[0x0][0x3f0], RZ ;  /* 0x0000fc00052f7a24 */ /* 0x000fe400078e02ff */
[C---:B---3--:R-:W-:Y:S02]  /*ae30*/  FMUL.FTZ R143, R0.reuse, R143 ;  /* 0x0000008f008f7220 */ /* 0x048fe40000410000 */
        /* <DEDUP_REMOVED lines=21> */
[----:B------:R-:W2:Y:S03]  /*af90*/  @P2 MUFU.LG2 R7, R7 ;  /* 0x0000000700072308 */ /* 0x000ea60000000c00 */
[----:B------:R-:W-:Y:S01]  /*afa0*/  IMAD.WIDE.U32 R14, R8, c[0x0][0x3f0], R14 ;  /* 0x0000fc00080e7a25 */ /* 0x000fe200078e000e */
[----:B------:R-:W-:-:S03]  /*afb0*/  @P1 MOV R8, 0x3f317218 ;  /* 0x3f31721800081802 */ /* 0x000fc60000000f00 */
[----:B------:R-:W-:Y:S02]  /*afc0*/  @P4 IMAD.MOV.U32 R3, RZ, RZ, 0x3f317218 ;  /* 0x3f317218ff034424 */ /* 0x000fe400078e00ff */
[----:B------:R-:W-:Y:S02]  /*afd0*/  @P5 FMUL.FTZ R10, R4, c[0x0][0x2d0] ;  /* 0x0000b400040a5a20 */ /* 0x000fe40000410000 */
[----:B------:R-:W-:Y:S02]  /*afe0*/  @P4 FMUL.FTZ R5, R3, c[0x0][0x2d0] ;  /* 0x0000b40003054a20 */ /* 0x000fe40000410000 */
[----:B------:R-:W-:Y:S02]  /*aff0*/  @P2 FMUL.FTZ R3, R0, c[0x0][0x2d0] ;  /* 0x0000b40000032a20 */ /* 0x000fe40000410000 */
[----:B-1----:R-:W-:Y:S02]  /*b000*/  @P1 FMUL.FTZ R4, R6, 0.69314718246459960938 ;  /* 0x3f31721806041820 */ /* 0x002fe40000410000 */
[----:B------:R-:W-:-:S04]  /*b010*/  @P1 FMUL.FTZ R0, R8, c[0x0][0x2d0] ;  /* 0x0000b40008001a20 */ /* 0x000fc80000410000 */
[----:B------:R-:W-:Y:S01]  /*b020*/  @P1 FFMA.FTZ R49, R0, R2, R4 ;  /* 0x0000000200311223 */ /* 0x000fe20000010004 */
[----:B------:R-:W-:Y:S01]  /*b030*/  SHF.R.S32.HI R0, RZ, 0x5, R38 ;  /* 0x00000005ff007819 */ /* 0x000fe20000011426 */
[----:B--2---:R-:W-:-:S03]  /*b040*/  @P2 FMUL.FTZ R7, R7, 0.69314718246459960938 ;  /* 0x3f31721807072820 */ /* 0x004fc60000410000 */
        /* <DEDUP_REMOVED lines=223> */
.L_x_739:
        /* <DEDUP_REMOVED lines=12> */
.L_x_1481:


//--------------------- .text._ZN7cutlass13device_kernelIN5flash19enable_sm80_to_sm89INS1_16FlashAttnFwdSm80INS1_25CollectiveMainloopFwdSm80ILi4ELi1ELb0EN4cute5tupleIJNS5_1CILi128EEENS7_ILi112EEENS7_ILi64EEEEEELi64ENS_6half_tEfNS_4arch4Sm80ELb0ELb0ELb0ELb1ELb0ELb0ELb1ELb0EEENS1_21CollectiveEpilogueFwdINS6_IJS8_SA_S9_EEENS6_IJNS7_ILi1EEESI_SI_EEESC_SE_Li128ELb1ELb1ELb0ELb0EEENS1_19SingleTileSchedulerILb1ELb0ELb1ELi128EEEEEEEEEvNT_6ParamsE --------------------------
	.section	.text._ZN7cutlass13device_kernelIN5flash19enable_sm80_to_sm89INS1_16FlashAttnFwdSm80INS1_25CollectiveMainloopFwdSm80ILi4ELi1ELb0EN4cute5tupleIJNS5_1CILi128EEENS7_ILi112EEENS7_ILi64EEEEEELi64ENS_6half_tEfNS_4arch4Sm80ELb0ELb0ELb0ELb1ELb0ELb0ELb1ELb0EEENS1_21CollectiveEpilogueFwdINS6_IJS8_SA_S9_EEENS6_IJNS7_ILi1EEESI_SI_EEESC_SE_Li128ELb1ELb1ELb0ELb0EEENS1_19SingleTileSchedulerILb1ELb0ELb1ELi128EEEEEEEEEvNT_6ParamsE,"ax",@progbits
	.sectioninfo	@"SHI_REGISTERS=255"
	.align	128
.text._ZN7cutlass13device_kernelIN5flash19enable_sm80_to_sm89INS1_16FlashAttnFwdSm80INS1_25CollectiveMainloopFwdSm80ILi4ELi1ELb0EN4cute5tupleIJNS5_1CILi128EEENS7_ILi112EEENS7_ILi64EEEEEELi64ENS_6half_tEfNS_4arch4Sm80ELb0ELb0ELb0ELb1ELb0ELb0ELb1ELb0EEENS1_21CollectiveEpilogueFwdINS6_IJS8_SA_S9_EEENS6_IJNS7_ILi1EEESI_SI_EEESC_SE_Li128ELb1ELb1ELb0ELb0EEENS1_19SingleTileSchedulerILb1ELb0ELb1ELi128EEEEEEEEEvNT_6ParamsE:
        .type           _ZN7cutlass13device_kernelIN5flash19enable_sm80_to_sm89INS1_16FlashAttnFwdSm80INS1_25CollectiveMainloopFwdSm80ILi4ELi1ELb0EN4cute5tupleIJNS5_1CILi128EEENS7_ILi112EEENS7_ILi64EEEEEELi64ENS_6half_tEfNS_4arch4Sm80ELb0ELb0ELb0ELb1ELb0ELb0ELb1ELb0EEENS1_21CollectiveEpilogueFwdINS6_IJS8_SA_S9_EEENS6_IJNS7_ILi1EEESI_SI_EEESC_SE_Li128ELb1ELb1ELb0ELb0EEENS1_19SingleTileSchedulerILb1ELb0ELb1ELi128EEEEEEEEEvNT_6ParamsE,@function
        .size           _ZN7cutlass13device_kernelIN5flash19enable_sm80_to_sm89INS1_16FlashAttnFwdSm80INS1_25CollectiveMainloopFwdSm80ILi4ELi1ELb0EN4cute5tupleIJNS5_1CILi128EEENS7_ILi112EEENS7_ILi64EEEEEELi64ENS_6half_tEfNS_4arch4Sm80ELb0ELb0ELb0ELb1ELb0ELb0ELb1ELb0EEENS1_21CollectiveEpilogueFwdINS6_IJS8_SA_S9_EEENS6_IJNS7_ILi1EEESI_SI_EEESC_SE_Li128ELb1ELb1ELb0ELb0EEENS1_19SingleTileSchedulerILb1ELb0ELb1ELi128EEEEEEEEEvNT_6ParamsE,(.L_x_1482 - _ZN7cutlass13device_kernelIN5flash19enable_sm80_to_sm89INS1_16FlashAttnFwdSm80INS1_25CollectiveMainloopFwdSm80ILi4ELi1ELb0EN4cute5tupleIJNS5_1CILi128EEENS7_ILi112EEENS7_ILi64EEEEEELi64ENS_6half_tEfNS_4arch4Sm80ELb0ELb0ELb0ELb1ELb0ELb0ELb1ELb0EEENS1_21CollectiveEpilogueFwdINS6_IJS8_SA_S9_EEENS6_IJNS7_ILi1EEESI_SI_EEESC_SE_Li128ELb1ELb1ELb0ELb0EEENS1_19SingleTileSchedulerILb1ELb0ELb1ELi128EEEEEEEEEvNT_6ParamsE)
        .other          _ZN7cutlass13device_kernelIN5flash19enable_sm80_to_sm89INS1_16FlashAttnFwdSm80INS1_25CollectiveMainloopFwdSm80ILi4ELi1ELb0EN4cute5tupleIJNS5_1CILi128EEENS7_ILi112EEENS7_ILi64EEEEEELi64ENS_6half_tEfNS_4arch4Sm80ELb0ELb0ELb0ELb1ELb0ELb0ELb1ELb0EEENS1_21CollectiveEpilogueFwdINS6_IJS8_SA_S9_EEENS6_IJNS7_ILi1EEESI_SI_EEESC_SE_Li128ELb1ELb1ELb0ELb0EEENS1_19SingleTileSchedulerILb1ELb0ELb1ELi128EEEEEEEEEvNT_6ParamsE,@"STO_CUDA_ENTRY STV_DEFAULT"
_ZN7cutlass13device_kernelIN5flash19enable_sm80_to_sm89INS1_16FlashAttnFwdSm80INS1_25CollectiveMainloopFwdSm80ILi4ELi1ELb0EN4cute5tupleIJNS5_1CILi128EEENS7_ILi112EEENS7_ILi64EEEEEELi64ENS_6half_tEfNS_4arch4Sm80ELb0ELb0ELb0ELb1ELb0ELb0ELb1ELb0EEENS1_21CollectiveEpilogueFwdINS6_IJS8_SA_S9_EEENS6_IJNS7_ILi1EEESI_SI_EEESC_SE_Li128ELb1ELb1ELb0ELb0EEENS1_19SingleTileSchedulerILb1ELb0ELb1ELi128EEEEEEEEEvNT_6ParamsE:
        /* <DEDUP_REMOVED lines=17> */
.L_x_741:
        /* <DEDUP_REMOVED lines=8> */
.L_x_743:
[----:B------:R-:W-:-:S05]  /*0190*/  MOV R0, c[0x0][0x54c] ;  /* 0x0001530000007a02 */ /* 0x000fca0000000f00 */
.L_x_742:
[----:B-----5:R-:W-:Y:S01]  /*01a0*/  IMAD R0, R0, c[0x0][0x548], RZ ;  /* 0x0001520000007a24 */ /* 0x020fe200078e02ff */
[----:B-1----:R-:W-:-:S04]  /*01b0*/  SHF.L.U32 R2, R35, 0x7, RZ ;  /* 0x0000000723027819 */ /* 0x002fc800000006ff */
[----:B------:R-:W-:-:S04]  /*01c0*/  ISETP.GE.AND P0, PT, R2, R0, PT ;  /* 0x000000000200720c */ /* 0x000fc80003f06270 */
[----:B------:R-:W-:-:S05]  /*01d0*/  SEL R0, R5, 0xffffffff, !P0 ;  /* 0xffffffff05007807 */ /* 0x000fca0004000000 */
[----:B------:R1:W-:Y:S01]  /*01e0*/  STL [R1+0x10], R0 ;  /* 0x0000100001007387 */ /* 0x0003e20000100800 */
[----:B------:R-:W-:Y:S05]  /*01f0*/  BRA `(.L_x_744) ;  /* 0x0000013000007947 */ /* 0x000fea0003800000 */
.L_x_740:
[----:B---3--:R-:W-:-:S04]  /*0200*/  ISETP.NE.U32.AND P0, PT, RZ, c[0x0][0x568], PT ;  /* 0x00015a00ff007a0c */ /* 0x008fc80003f05070 */
[----:B------:R-:W-:-:S13]  /*0210*/  ISETP.NE.AND.EX P0, PT, RZ, c[0x0][0x56c], PT, P0 ;  /* 0x00015b00ff007a0c */ /* 0x000fda0003f05300 */
[----:B------:R-:W-:Y:S05]  /*0220*/  @!P0 BRA `(.L_x_745) ;  /* 0x0000002000008947 */ /* 0x000fea0003800000 */
[----:B------:R1:W5:Y:S01]  /*0230*/  LDG.E R0, [R2.64] ;  /* 0x0000000802007981 */ /* 0x000362000c1e1900 */
[----:B------:R-:W-:Y:S05]  /*0240*/  BRA `(.L_x_746) ;  /* 0x0000009000007947 */ /* 0x000fea0003800000 */
.L_x_745:
        /* <DEDUP_REMOVED lines=8> */
.L_x_747:
[----:B------:R-:W-:-:S05]  /*02d0*/  MOV R0, c[0x0][0x54c] ;  /* 0x0001530000007a02 */ /* 0x000fca0000000f00 */
.L_x_746:
[----:B-----5:R-:W-:Y:S01]  /*02e0*/  IMAD R0, R0, c[0x0][0x548], RZ ;  /* 0x0001520000007a24 */ /* 0x020fe200078e02ff */
[----:B-1----:R-:W-:-:S04]  /*02f0*/  SHF.L.U32 R2, R35, 0x7, RZ ;  /* 0x0000000723027819 */ /* 0x002fc800000006ff */
[----:B------:R-:W-:-:S04]  /*0300*/  ISETP.GE.AND P0, PT, R2, R0, PT ;  /* 0x000000000200720c */ /* 0x000fc80003f06270 */
[----:B------:R-:W-:-:S05]  /*0310*/  SEL R0, R5, 0xffffffff, !P0 ;  /* 0xffffffff05007807 */ /* 0x000fca0004000000 */
[----:B------:R1:W-:Y:S04]  /*0320*/  STL [R1+0x10], R0 ;  /* 0x0000100001007387 */ /* 0x0003e80000100800 */
.L_x_744:
        /* <DEDUP_REMOVED lines=28> */
.L_x_748:
[----:B------:R-:W-:-:S04]  /*04f0*/  ISETP.NE.U32.AND P2, PT, RZ, c[0x0][0x368], PT ;  /* 0x0000da00ff007a0c */ /* 0x000fc80003f45070 */
[----:B------:R-:W-:-:S13]  /*0500*/  ISETP.NE.AND.EX P2, PT, RZ, c[0x0][0x36c], PT, P2 ;  /* 0x0000db00ff007a0c */ /* 0x000fda0003f45320 */
[----:B------:R-:W-:Y:S05]  /*0510*/  @!P2 BRA `(.L_x_749) ;  /* 0x000000300000a947 */ /* 0x000fea0003800000 */
[----:B--2---:R-:W-:-:S05]  /*0520*/  IMAD.WIDE R2, R36, R18, c[0x0][0x368] ;  /* 0x0000da0024027625 */ /* 0x004fca00078e0212 */
[----:B------:R1:W5:Y:S01]  /*0530*/  LDG.E R0, [R2.64] ;  /* 0x0000000802007981 */ /* 0x000362000c1e1900 */
[----:B------:R-:W-:Y:S05]  /*0540*/  BRA `(.L_x_750) ;  /* 0x0000004000007947 */ /* 0x000fea0003800000 */
.L_x_749:
[----:B------:R-:W-:Y:S05]  /*0550*/  @!P0 BRA `(.L_x_750) ;  /* 0x0000003000008947 */ /* 0x000fea0003800000 */
[----:B------:R1:W3:Y:S04]  /*0560*/  LDG.E R0, [R2.64] ;  /* 0x0000000802007981 */ /* 0x0002e8000c1e1900 */
[----:B-12---:R-:W3:Y:S02]  /*0570*/  LDG.E R2, [R2.64+0x4] ;  /* 0x0000040802027981 */ /* 0x006ee4000c1e1900 */
[----:B---3--:R-:W-:-:S05]  /*0580*/  IADD3 R0, -R0, R2, RZ ;  /* 0x0000000200007210 */ /* 0x008fca0007ffe1ff */
.L_x_750:
        /* <DEDUP_REMOVED lines=20> */
[----:B------:R-:W-:Y:S01]  /*06d0*/  IMAD.MOV.U32 R124, RZ, RZ, RZ ;  /* 0x000000ffff7c7224 */ /* 0x000fe200078e00ff */
[----:B------:R-:W-:Y:S01]  /*06e0*/  MOV R19, RZ ;  /* 0x000000ff00137202 */ /* 0x000fe20000000f00 */
[----:B------:R-:W-:Y:S01]  /*06f0*/  CS2R R20, SRZ ;  /* 0x0000000000147805 */ /* 0x000fe2000001ff00 */
[----:B------:R-:W-:Y:S01]  /*0700*/  MOV R118, RZ ;  /* 0x000000ff00767202 */ /* 0x000fe20000000f00 */
[----:B------:R1:W-:Y:S01]  /*0710*/  STL [R1+0x38], R247 ;  /* 0x000038f701007387 */ /* 0x0003e20000100800 */
[----:B------:R-:W-:Y:S01]  /*0720*/  IMAD.MOV.U32 R116, RZ, RZ, RZ ;  /* 0x000000ffff747224 */ /* 0x000fe200078e00ff */
        /* <DEDUP_REMOVED lines=78> */
[----:B------:R-:W-:Y:S01]  /*0c10*/  IMAD.WIDE.U32 R2, R8, c[0x0][0x1c0], R2 ;  /* 0x0000700008027a25 */ /* 0x000fe200078e0002 */
[----:B------:R-:W-:-:S03]  /*0c20*/  ISETP.GE.AND P3, PT, R20, c[0x0][0x198], PT ;  /* 0x0000660014007a0c */ /* 0x000fc60003f66270 */
        /* <DEDUP_REMOVED lines=50> */
[----:B------:R-:W-:-:S03]  /*0f50*/  IMAD.WIDE.U32 R30, R0, c[0x0][0x1f0], R8 ;  /* 0x00007c00001e7a25 */ /* 0x000fc600078e0008 */
[----:B------:R-:W-:Y:S01]  /*0f60*/  R2P PR, R23, 0x6 ;  /* 0x0000000617007804 */ /* 0x000fe20000000000 */
[C---:B------:R-:W-:Y:S01]  /*0f70*/  IMAD R3, R2.reuse, c[0x0][0x1f0], RZ ;  /* 0x00007c0002037a24 */ /* 0x040fe200078e02ff */
[----:B------:R1:W-:Y:S01]  /*0f80*/  STL.64 [R1+0x28], R30 ;  /* 0x0000281e01007387 */ /* 0x0003e20000100a00 */
[----:B------:R-:W-:Y:S02]  /*0f90*/  IMAD R2, R2, c[0x0][0x218], RZ ;  /* 0x0000860002027a24 */ /* 0x000fe400078e02ff */
[----:B------:R-:W-:Y:S01]  /*0fa0*/  IMAD R12, R0, c[0x0][0x1f4], R3 ;  /* 0x00007d00000c7a24 */ /* 0x000fe200078e0203 */
[----:B------:R-:W-:Y:S01]  /*0fb0*/  SEL R3, R16, 0xfffffff0, !P1 ;  /* 0xfffffff010037807 */ /* 0x000fe20004800000 */
[C---:B------:R-:W-:Y:S02]  /*0fc0*/  IMAD R2, R0.reuse, c[0x0][0x21c], R2 ;  /* 0x0000870000027a24 */ /* 0x040fe400078e0202 */
[----:B------:R-:W-:Y:S01]  /*0fd0*/  IMAD.WIDE.U32 R92, R0, c[0x0][0x218], R6 ;  /* 0x00008600005c7a25 */ /* 0x000fe200078e0006 */
[----:B------:R-:W-:-:S02]  /*0fe0*/  IADD3 R33, R31, R12, RZ ;  /* 0x0000000c1f217210 */ /* 0x000fc40007ffe0ff */
[----:B------:R-:W-:Y:S01]  /*0ff0*/  LOP3.LUT R0, R18, 0xfffffe00, R4, 0xf8, !PT ;  /* 0xfffffe0012007812 */ /* 0x000fe200078ef804 */
[----:B------:R-:W-:Y:S01]  /*1000*/  IMAD.IADD R29, R93, 0x1, R2 ;  /* 0x000000015d1d7824 */ /* 0x000fe200078e0202 */
[----:B------:R1:W-:Y:S01]  /*1010*/  STL.64 [R1+0x40], R92 ;  /* 0x0000405c01007387 */ /* 0x0003e20000100a00 */
[----:B------:R-:W-:-:S03]  /*1020*/  SEL R4, R17, 0xffffffe0, !P2 ;  /* 0xffffffe011047807 */ /* 0x000fc60005000000 */
        /* <DEDUP_REMOVED lines=8> */
.L_x_753:
[----:B---34-:R-:W-:Y:S05]  /*10b0*/  BSYNC B0 ;  /* 0x0000000000007941 */ /* 0x018fea0003800000 */
.L_x_752:
        /* <DEDUP_REMOVED lines=11> */
.L_x_755:
[----:B------:R-:W-:Y:S05]  /*1170*/  BSYNC B0 ;  /* 0x0000000000007941 */ /* 0x000fea0003800000 */
.L_x_754:
        /* <DEDUP_REMOVED lines=11> */
.L_x_757:
[----:B------:R-:W-:Y:S05]  /*1230*/  BSYNC B0 ;  /* 0x0000000000007941 */ /* 0x000fea0003800000 */
.L_x_756:
        /* <DEDUP_REMOVED lines=11> */
.L_x_759:
[----:B------:R-:W-:Y:S05]  /*12f0*/  BSYNC B0 ;  /* 0x0000000000007941 */ /* 0x000fea0003800000 */
.L_x_758:
        /* <DEDUP_REMOVED lines=11> */
.L_x_761:
[----:B------:R-:W-:Y:S05]  /*13b0*/  BSYNC B0 ;  /* 0x0000000000007941 */ /* 0x000fea0003800000 */
.L_x_760:
        /* <DEDUP_REMOVED lines=11> */
.L_x_763:
[----:B------:R-:W-:Y:S05]  /*1470*/  BSYNC B0 ;  /* 0x0000000000007941 */ /* 0x000fea0003800000 */
.L_x_762:
        /* <DEDUP_REMOVED lines=11> */
.L_x_765:
[----:B------:R-:W-:Y:S05]  /*1530*/  BSYNC B0 ;  /* 0x0000000000007941 */ /* 0x000fea0003800000 */
.L_x_764:
[----:B------:R-:W5:Y:S01]  /*1540*/  SHFL.IDX PT, R8, R11, 0x7, 0x181f ;  /* 0x00f81f000b087f89 */ /* 0x000f6200000e0000 */
[----:B-1--4-:R-:W-:Y:S01]  /*1550*/  IADD3 R6, R15, 0x70, RZ ;  /* 0x000000700f067810 */ /* 0x012fe20007ffe0ff */
[----:B------:R-:W-:Y:S01]  /*1560*/  IMAD.SHL.U32 R245, R0, 0x2, RZ ;  /* 0x0000000200f57824 */ /* 0x000fe200078e00ff */
[----:B------:R-:W-:Y:S01]  /*1570*/  ISETP.GE.AND P2, PT, R20, c[0x0][0x1d4], PT ;  /* 0x0000750014007a0c */ /* 0x000fe20003f46270 */
[----:B------:R-:W1:Y:S01]  /*1580*/  SHFL.IDX PT, R2, R10, 0x7, 0x181f ;  /* 0x00f81f000a027f89 */ /* 0x000e6200000e0000 */
        /* <DEDUP_REMOVED lines=8> */
[----:B------:R-:W-:Y:S01]  /*1610*/  USHF.L.U32 UR7, UR4, 0x5, URZ ;  /* 0x0000000504077899 */ /* 0x000fe2000800063f */
[----:B------:R-:W-:Y:S01]  /*1620*/  IMAD.WIDE.U32 R248, R5, c[0x0][0x1e0], RZ ;  /* 0x0000780005f87a25 */ /* 0x000fe200078e00ff */
[----:B------:R-:W-:Y:S01]  /*1630*/  IADD3 R22, R142, R140, -R19 ;  /* 0x0000008c8e167210 */ /* 0x000fe20007ffe813 */
[----:B------:R-:W-:-:S02]  /*1640*/  UMOV UR6, 0x5 ;  /* 0x0000000500067882 */ /* 0x000fc40000000000 */
[----:B------:R-:W-:Y:S01]  /*1650*/  IMAD.IADD R229, R249, 0x1, R6 ;  /* 0x00000001f9e57824 */ /* 0x000fe200078e0206 */
[C---:B------:R-:W-:Y:S01]  /*1660*/  ISETP.GE.AND P6, PT, R22.reuse, 0x21, PT ;  /* 0x000000211600780c */ /* 0x040fe20003fc6270 */
[----:B------:R-:W-:Y:S01]  /*1670*/  IMAD.MOV.U32 R251, RZ, RZ, R33 ;  /* 0x000000fffffb7224 */ /* 0x000fe200078e0021 */
[----:B------:R-:W-:Y:S01]  /*1680*/  ISETP.GE.AND P4, PT, R22, 0x1, PT ;  /* 0x000000011600780c */ /* 0x000fe20003f86270 */
[----:B------:R-:W-:Y:S01]  /*1690*/  IMAD.MOV.U32 R250, RZ, RZ, R30 ;  /* 0x000000fffffa7224 */ /* 0x000fe200078e001e */
[----:B------:R-:W-:Y:S01]  /*16a0*/  USHF.L.U64.HI UR5, UR4, UR6, UR5 ;  /* 0x0000000604057299 */ /* 0x000fe20008010205 */
[C---:B-----5:R-:W-:Y:S01]  /*16b0*/  @!P1 LEA R8, P0, R20.reuse, R8, 0x1 ;  /* 0x0000000814089211 */ /* 0x060fe200078008ff */
[----:B------:R-:W-:Y:S02]  /*16c0*/  IMAD.MOV.U32 R231, RZ, RZ, c[0x0][0x1e0] ;  /* 0x00007800ffe77624 */ /* 0x000fe400078e00ff */
[----:B------:R-:W-:Y:S01]  /*16d0*/  IMAD.MOV.U32 R246, RZ, RZ, c[0x0][0x1e4] ;  /* 0x00007900fff67624 */ /* 0x000fe200078e00ff */
[----:B-1----:R-:W-:Y:S01]  /*16e0*/  @!P1 LEA.HI.X R9, R20, R2, R21, 0x1, P0 ;  /* 0x0000000214099211 */ /* 0x002fe200000f0c15 */
[----:B------:R-:W-:Y:S01]  /*16f0*/  IMAD.MOV.U32 R70, RZ, RZ, R28 ;  /* 0x000000ffff467224 */ /* 0x000fe200078e001c */
[----:B------:R-:W-:Y:S01]  /*1700*/  IADD3 R21, R247, -0x1, RZ ;  /* 0xfffffffff7157810 */ /* 0x000fe20007ffe0ff */
[----:B------:R-:W-:Y:S01]  /*1710*/  IMAD.SHL.U32 R12, R246, 0x20, RZ ;  /* 0x00000020f60c7824 */ /* 0x000fe200078e00ff */
[----:B------:R-:W-:Y:S01]  /*1720*/  ISETP.GE.AND P0, PT, R22, 0x11, PT ;  /* 0x000000111600780c */ /* 0x000fe20003f06270 */
[----:B------:R-:W-:Y:S01]  /*1730*/  @!PT LDS RZ, [RZ] ;  /* 0x00000000fffff984 */ /* 0x000fe20000000800 */
[----:B------:R1:W-:Y:S01]  /*1740*/  @!P1 LDGSTS.E.BYPASS.LTC128B.128 [R245+0xa900], [R8.64], !P3 ;  /* 0x0a90000008f59fae */ /* 0x0003e2000d901d48 */
[----:B------:R-:W-:Y:S01]  /*1750*/  SHF.R.S32.HI R69, RZ, 0x1f, R21 ;  /* 0x0000001fff457819 */ /* 0x000fe20000011415 */
[----:B------:R-:W-:-:S02]  /*1760*/  IMAD R0, R229, R21, RZ ;  /* 0x00000015e5007224 */ /* 0x000fc400078e02ff */
[----:B------:R-:W0:Y:S01]  /*1770*/  LDGDEPBAR ;  /* 0x00000000000079af */ /* 0x000e220000000000 */
[----:B------:R-:W-:-:S03]  /*1780*/  IMAD.WIDE.U32 R6, R21, R248, R250 ;  /* 0x000000f815067225 */ /* 0x000fc600078e00fa */
[----:B------:R-:W-:Y:S01]  /*1790*/  STL.64 [R1+0x20], R250 ;  /* 0x000020fa01007387 */ /* 0x000fe20000100a00 */
[----:B------:R-:W-:Y:S02]  /*17a0*/  IMAD R0, R69, R248, R0 ;  /* 0x000000f845007224 */ /* 0x000fe400078e0200 */
[----:B------:R-:W-:Y:S01]  /*17b0*/  IMAD.MOV.U32 R71, RZ, RZ, R29 ;  /* 0x000000ffff477224 */ /* 0x000fe200078e001d */
[----:B------:R-:W-:Y:S01]  /*17c0*/  BAR.SYNC.DEFER_BLOCKING 0x0 ;  /* 0x0000000000007b1d */ /* 0x000fe20000010000 */
[----:B------:R-:W-:Y:S01]  /*17d0*/  IMAD.IADD R7, R7, 0x1, R0 ;  /* 0x0000000107077824 */ /* 0x000fe200078e0200 */
[----:B------:R-:W-:Y:S01]  /*17e0*/  @P0 LEA R2, P1, R231, R6, 0x4 ;  /* 0x00000006e7020211 */ /* 0x000fe200078220ff */
[----:B------:R-:W-:-:S03]  /*17f0*/  IMAD.MOV.U32 R70, RZ, RZ, R92 ;  /* 0x000000ffff467224 */ /* 0x000fc600078e005c */
[C---:B--23--:R-:W-:Y:S02]  /*1800*/  @P0 LEA R10, P5, R2.reuse, c[0x0][0x1c8], 0x1 ;  /* 0x00007200020a0a11 */ /* 0x04cfe400078a08ff */
[C---:B------:R-:W-:Y:S01]  /*1810*/  @P0 LEA.HI.X R5, R231.reuse, R7, R246, 0x4, P1 ;  /* 0x00000007e7050211 */ /* 0x040fe200008f24f6 */
[----:B------:R-:W-:Y:S03]  /*1820*/  STL.64 [R1+0x30], R70 ;  /* 0x0000304601007387 */ /* 0x000fe60000100a00 */
[----:B------:R-:W-:Y:S02]  /*1830*/  @P0 LEA.HI.X R11, R2, c[0x0][0x1cc], R5, 0x1, P5 ;  /* 0x00007300020b0a11 */ /* 0x000fe400028f0c05 */
[----:B------:R-:W-:Y:S01]  /*1840*/  ISETP.GE.AND P5, PT, R22, 0x31, PT ;  /* 0x000000311600780c */ /* 0x000fe20003fa6270 */
[----:B-1----:R-:W-:-:S05]  /*1850*/  IMAD.WIDE.U32 R8, R231, 0x20, RZ ;  /* 0x00000020e7087825 */ /* 0x002fca00078e00ff */
[C---:B------:R-:W-:Y:S02]  /*1860*/  @P6 IADD3 R0, P1, R6.reuse, R8, RZ ;  /* 0x0000000806006210 */ /* 0x040fe40007f3e0ff */
[C---:B------:R-:W-:Y:S02]  /*1870*/  @P4 LEA R8, P3, R6.reuse, c[0x0][0x1c8], 0x1 ;  /* 0x0000720006084a11 */ /* 0x040fe400078608ff */
[----:B------:R-:W-:Y:S02]  /*1880*/  @P6 IADD3.X R2, R7, R9, R12, P1, !PT ;  /* 0x0000000907026210 */ /* 0x000fe40000ffe40c */
[----:B------:R-:W-:Y:S02]  /*1890*/  @P4 LEA.HI.X R9, R6, c[0x0][0x1cc], R7, 0x1, P3 ;  /* 0x0000730006094a11 */ /* 0x000fe400018f0c07 */
[----:B------:R-:W-:Y:S02]  /*18a0*/  @P6 LEA R16, P1, R0, c[0x0][0x1c8], 0x1 ;  /* 0x0000720000106a11 */ /* 0x000fe400078208ff */
[C---:B------:R-:W-:Y:S01]  /*18b0*/  ISETP.GE.AND P3, PT, R22.reuse, 0x51, PT ;  /* 0x000000511600780c */ /* 0x040fe20003f66270 */
[----:B------:R-:W-:Y:S01]  /*18c0*/  @!PT LDS RZ, [RZ] ;  /* 0x00000000fffff984 */ /* 0x000fe20000000800 */
[----:B------:R-:W-:Y:S01]  /*18d0*/  @!PT LDS RZ, [RZ] ;  /* 0x00000000fffff984 */ /* 0x000fe20000000800 */
[----:B------:R-:W-:Y:S01]  /*18e0*/  @!PT LDS RZ, [RZ] ;  /* 0x00000000fffff984 */ /* 0x000fe20000000800 */
[----:B------:R1:W-:Y:S01]  /*18f0*/  @P4 LDGSTS.E.BYPASS.LTC128B.128 [R245+0x3900], [R8.64], !P2 ;  /* 0x0390000008f54fae */ /* 0x0003e2000d101d48 */
[----:B------:R-:W-:-:S02]  /*1900*/  ISETP.GE.AND P4, PT, R22, 0x41, PT ;  /* 0x000000411600780c */ /* 0x000fc40003f86270 */
[----:B------:R-:W-:Y:S01]  /*1910*/  @P6 LEA.HI.X R17, R0, c[0x0][0x1cc], R2, 0x1, P1 ;  /* 0x0000730000116a11 */ /* 0x000fe200008f0c02 */
[----:B------:R-:W-:Y:S01]  /*1920*/  @P5 IMAD R0, R246, 0x30, RZ ;  /* 0x00000030f6005824 */ /* 0x000fe200078e02ff */
[----:B------:R2:W-:Y:S01]  /*1930*/  @P0 LDGSTS.E.BYPASS.LTC128B.128 [R245+0x4100], [R10.64], !P2 ;  /* 0x041000000af50fae */ /* 0x0005e2000d101d48 */
[----:B------:R-:W-:-:S03]  /*1940*/  ISETP.GE.AND P1, PT, R22, 0x61, PT ;  /* 0x000000611600780c */ /* 0x000fc60003f26270 */
[----:B------:R3:W-:Y:S10]  /*1950*/  @P6 LDGSTS.E.BYPASS.LTC128B.128 [R245+0x4900], [R16.64], !P2 ;  /* 0x0490000010f56fae */ /* 0x0007f4000d101d48 */
[----:B------:R-:W-:-:S02]  /*1960*/  @P1 IMAD R5, R246, 0x60, RZ ;  /* 0x00000060f6051824 */ /* 0x000fc400078e02ff */
[----:B-1----:R-:W-:-:S04]  /*1970*/  @P5 IMAD.WIDE.U32 R8, R231, 0x30, R6 ;  /* 0x00000030e7085825 */ /* 0x002fc800078e0006 */
[----:B------:R-:W-:Y:S01]  /*1980*/  @P5 IMAD.IADD R0, R9, 0x1, R0 ;  /* 0x0000000109005824 */ /* 0x000fe200078e0200 */
[----:B------:R-:W-:Y:S01]  /*1990*/  @P5 LEA R14, P0, R8, c[0x0][0x1c8], 0x1 ;  /* 0x00007200080e5a11 */ /* 0x000fe200078008ff */
[----:B--2---:R-:W-:-:S03]  /*19a0*/  @P3 IMAD R10, R246, 0x50, RZ ;  /* 0x00000050f60a3824 */ /* 0x004fc600078e02ff */
[----:B------:R-:W-:Y:S01]  /*19b0*/  @P5 LEA.HI.X R15, R8, c[0x0][0x1cc], R0, 0x1, P0 ;  /* 0x00007300080f5a11 */ /* 0x000fe200000f0c00 */
[C---:B------:R-:W-:Y:S01]  /*19c0*/  @P3 IMAD.WIDE.U32 R8, R231.reuse, 0x50, R6 ;  /* 0x00000050e7083825 */ /* 0x040fe200078e0006 */
[----:B------:R-:W-:-:S03]  /*19d0*/  @P4 LEA R0, P0, R231, R6, 0x6 ;  /* 0x00000006e7004211 */ /* 0x000fc600078030ff */
[----:B------:R1:W-:Y:S01]  /*19e0*/  @P5 LDGSTS.E.BYPASS.LTC128B.128 [R245+0x5100], [R14.64], !P2 ;  /* 0x051000000ef55fae */ /* 0x0003e2000d101d48 */
[C---:B------:R-:W-:Y:S01]  /*19f0*/  @P4 LEA.HI.X R2, R231.reuse, R7, R246, 0x6, P0 ;  /* 0x00000007e7024211 */ /* 0x040fe200000f34f6 */
[----:B------:R-:W-:Y:S01]  /*1a00*/  @P1 IMAD.WIDE.U32 R6, R231, 0x60, R6 ;  /* 0x00000060e7061825 */ /* 0x000fe200078e0006 */
[----:B------:R-:W-:-:S04]  /*1a10*/  @P4 LEA R12, P0, R0, c[0x0][0x1c8], 0x1 ;  /* 0x00007200000c4a11 */ /* 0x000fc800078008ff */
[----:B------:R-:W-:Y:S01]  /*1a20*/  @P4 LEA.HI.X R13, R0, c[0x0][0x1cc], R2, 0x1, P0 ;  /* 0x00007300000d4a11 */ /* 0x000fe200000f0c02 */
[----:B------:R-:W-:Y:S01]  /*1a30*/  @P3 IMAD.IADD R0, R9, 0x1, R10 ;  /* 0x0000000109003824 */ /* 0x000fe200078e020a */
[C---:B------:R-:W-:Y:S02]  /*1a40*/  @P3 LEA R10, P0, R8.reuse, c[0x0][0x1c8], 0x1 ;  /* 0x00007200080a3a11 */ /* 0x040fe400078008ff */
[----:B------:R-:W-:Y:S01]  /*1a50*/  LEA.HI R2, R25, R18, RZ, 0x1 ;  /* 0x0000001219027211 */ /* 0x000fe200078f08ff */
[----:B------:R1:W-:Y:S01]  /*1a60*/  @P4 LDGSTS.E.BYPASS.LTC128B.128 [R245+0x5900], [R12.64], !P2 ;  /* 0x059000000cf54fae */ /* 0x0003e2000d101d48 */
[----:B------:R-:W-:Y:S01]  /*1a70*/  @P3 LEA.HI.X R11, R8, c[0x0][0x1cc], R0, 0x1, P0 ;  /* 0x00007300080b3a11 */ /* 0x000fe200000f0c00 */
[----:B------:R-:W-:Y:S01]  /*1a80*/  @P1 IMAD.IADD R0, R7, 0x1, R5 ;  /* 0x0000000107001824 */ /* 0x000fe200078e0205 */
[----:B------:R-:W-:Y:S02]  /*1a90*/  @P1 LEA R8, P0, R6, c[0x0][0x1c8], 0x1 ;  /* 0x0000720006081a11 */ /* 0x000fe400078008ff */
[----:B------:R-:W-:Y:S01]  /*1aa0*/  LOP3.LUT R2, R2, 0xfffffffe, RZ, 0xc0, !PT ;  /* 0xfffffffe02027812 */ /* 0x000fe200078ec0ff */
[----:B------:R2:W-:Y:S01]  /*1ab0*/  @P3 LDGSTS.E.BYPASS.LTC128B.128 [R245+0x6100], [R10.64], !P2 ;  /* 0x061000000af53fae */ /* 0x0005e2000d101d48 */
[----:B------:R-:W-:Y:S01]  /*1ac0*/  @P1 LEA.HI.X R9, R6, c[0x0][0x1cc], R0, 0x1, P0 ;  /* 0x0000730006091a11 */ /* 0x000fe200000f0c00 */
[C---:B------:R-:W-:Y:S01]  /*1ad0*/  IMAD.SHL.U32 R0, R68.reuse, 0x40, RZ ;  /* 0x0000004044007824 */ /* 0x040fe200078e00ff */
[----:B------:R-:W-:Y:S01]  /*1ae0*/  LOP3.LUT P0, RZ, R68, 0x2, RZ, 0xc0, !PT ;  /* 0x0000000244ff7812 */ /* 0x000fe2000780c0ff */
[----:B------:R-:W-:Y:S01]  /*1af0*/  IMAD.IADD R18, R18, 0x1, -R2 ;  /* 0x0000000112127824 */ /* 0x000fe200078e0a02 */
[----:B------:R-:W-:Y:S01]  /*1b00*/  ISETP.GE.AND P3, PT, R20, c[0x0][0x1d4], PT ;  /* 0x0000750014007a0c */ /* 0x000fe20003f66270 */
[----:B------:R4:W-:Y:S01]  /*1b10*/  @P1 LDGSTS.E.BYPASS.LTC128B.128 [R245+0x6900], [R8.64], !P2 ;  /* 0x0690000008f51fae */ /* 0x0009e2000d101d48 */
[----:B------:R-:W-:Y:S01]  /*1b20*/  IMAD.SHL.U32 R2, R23, 0x40, RZ ;  /* 0x0000004017027824 */ /* 0x000fe200078e00ff */
[----:B------:R-:W-:Y:S01]  /*1b30*/  LOP3.LUT R0, R0, 0x1c0, RZ, 0xc0, !PT ;  /* 0x000001c000007812 */ /* 0x000fe200078ec0ff */
[----:B------:R-:W-:Y:S01]  /*1b40*/  IMAD.SHL.U32 R5, R18, 0x8, RZ ;  /* 0x0000000812057824 */ /* 0x000fe200078e00ff */
[----:B------:R-:W0:Y:S01]  /*1b50*/  LDGDEPBAR ;  /* 0x00000000000079af */ /* 0x000e220000000000 */
[----:B------:R-:W-:-:S02]  /*1b60*/  ISETP.LT.OR P6, PT, R22, 0x1, P3 ;  /* 0x000000011600780c */ /* 0x000fc40001fc1670 */
[----:B------:R-:W-:Y:S02]  /*1b70*/  LOP3.LUT R2, R2, 0x1c0, RZ, 0xc0, !PT ;  /* 0x000001c002027812 */ /* 0x000fe400078ec0ff */
[----:B------:R-:W-:Y:S02]  /*1b80*/  SHF.R.U32.HI R6, RZ, 0x3, R0 ;  /* 0x00000003ff067819 */ /* 0x000fe40000011600 */
[----:B------:R-:W-:Y:S01]  /*1b90*/  LOP3.LUT R7, R2, 0x8, R5, 0xf8, !PT ;  /* 0x0000000802077812 */ /* 0x000fe200078ef805 */
[----:B------:R-:W-:Y:S01]  /*1ba0*/  IMAD.SHL.U32 R5, R24, 0x40, RZ ;  /* 0x0000004018057824 */ /* 0x000fe200078e00ff */
[----:B------:R-:W-:Y:S02]  /*1bb0*/  SHF.R.U32.HI R2, RZ, 0x3, R2 ;  /* 0x00000003ff027819 */ /* 0x000fe40000011602 */
[----:B------:R-:W-:Y:S02]  /*1bc0*/  ISETP.LT.OR P5, PT, R22, 0x11, P3 ;  /* 0x000000111600780c */ /* 0x000fe40001fa1670 */
[----:B------:R-:W-:-:S02]  /*1bd0*/  LOP3.LUT R141, R7, R2, RZ, 0x3c, !PT ;  /* 0x00000002078d7212 */ /* 0x000fc400078e3cff */
[----:B------:R-:W-:Y:S01]  /*1be0*/  LOP3.LUT R5, R5, 0xfffffe00, RZ, 0xc0, !PT ;  /* 0xfffffe0005057812 */ /* 0x000fe200078ec0ff */
[----:B----4-:R-:W-:Y:S01]  /*1bf0*/  IMAD.SHL.U32 R8, R19, 0x8, RZ ;  /* 0x0000000813087824 */ /* 0x010fe200078e00ff */
[----:B------:R-:W-:-:S04]  /*1c00*/  DEPBAR.LE SB0, 0x1 ;  /* 0x000080400000791a */ /* 0x000fc80000000000 */
[----:B------:R-:W-:-:S04]  /*1c10*/  DEPBAR.LE SB0, 0x0 ;  /* 0x000080000000791a */ /* 0x000fc80000000000 */
[----:B------:R-:W-:Y:S01]  /*1c20*/  LOP3.LUT R8, R0, 0x8, R8, 0xf8, !PT ;  /* 0x0000000800087812 */ /* 0x000fe200078ef808 */
[----:B------:R-:W-:-:S03]  /*1c30*/  IMAD.SHL.U32 R0, R228, 0x20, RZ ;  /* 0x00000020e4007824 */ /* 0x000fc600078e00ff */
[----:B------:R-:W-:Y:S02]  /*1c40*/  LOP3.LUT R6, R8, R6, RZ, 0x3c, !PT ;  /* 0x0000000608067212 */ /* 0x000fe400078e3cff */
[----:B------:R-:W-:-:S03]  /*1c50*/  LOP3.LUT R2, R0, 0x7ffffc00, RZ, 0xc0, !PT ;  /* 0x7ffffc0000027812 */ /* 0x000fc600078ec0ff */
[----:B------:R-:W-:Y:S01]  /*1c60*/  IMAD R0, R18, 0x200, R6 ;  /* 0x0000020012007824 */ /* 0x000fe200078e0206 */
[----:B------:R-:W-:Y:S01]  /*1c70*/  IADD3 R2, R141, R5, R2 ;  /* 0x000000058d027210 */ /* 0x000fe20007ffe002 */
[----:B------:R-:W-:-:S04]  /*1c80*/  IMAD.WIDE.U32 R6, R21, c[0x0][0x208], RZ ;  /* 0x0000820015067a25 */ /* 0x000fc800078e00ff */
[----:B------:R-:W-:Y:S01]  /*1c90*/  IMAD.SHL.U32 R143, R0, 0x2, RZ ;  /* 0x00000002008f7824 */ /* 0x000fe200078e00ff */
[----:B------:R-:W-:Y:S01]  /*1ca0*/  BAR.SYNC.DEFER_BLOCKING 0x0 ;  /* 0x0000000000007b1d */ /* 0x000fe20000010000 */
[----:B------:R-:W-:-:S03]  /*1cb0*/  IMAD.SHL.U32 R234, R2, 0x2, RZ ;  /* 0x0000000202ea7824 */ /* 0x000fc600078e00ff */
[----:B------:R-:W-:Y:S01]  /*1cc0*/  IADD3 R0, R143, 0x3900, RZ ;  /* 0x000039008f007810 */ /* 0x000fe20007ffe0ff */
[--C-:B------:R-:W-:Y:S01]  /*1cd0*/  IMAD R237, R3, 0x2, R234.reuse ;  /* 0x0000000203ed7824 */ /* 0x100fe200078e02ea */
[----:B------:R-:W-:Y:S01]  /*1ce0*/  IADD3 R238, R143, 0x3920, RZ ;  /* 0x000039208fee7810 */ /* 0x000fe20007ffe0ff */
[----:B------:R-:W-:Y:S01]  /*1cf0*/  IMAD R235, R4, 0x2, R234 ;  /* 0x0000000204eb7824 */ /* 0x000fe200078e02ea */
[----:B------:R-:W-:Y:S01]  /*1d00*/  @P0 IADD3 R238, R0, -0x20, RZ ;  /* 0xffffffe000ee0810 */ /* 0x000fe20007ffe0ff */
[----:B------:R-:W-:Y:S02]  /*1d10*/  IMAD R0, R69, c[0x0][0x208], RZ ;  /* 0x0000820045007a24 */ /* 0x000fe400078e02ff */
[----:B------:R-:W-:Y:S01]  /*1d20*/  IMAD R236, R3, 0x2, R235 ;  /* 0x0000000203ec7824 */ /* 0x000fe200078e02eb */
[C---:B------:R-:W-:Y:S01]  /*1d30*/  IADD3 R244, R238.reuse, 0x800, RZ ;  /* 0x00000800eef47810 */ /* 0x040fe20007ffe0ff */
[----:B------:R-:W-:Y:S01]  /*1d40*/  IMAD R0, R21, c[0x0][0x20c], R0 ;  /* 0x0000830015007a24 */ /* 0x000fe200078e0200 */
[----:B------:R-:W-:-:S02]  /*1d50*/  IADD3 R243, R238, 0x1000, RZ ;  /* 0x00001000eef37810 */ /* 0x000fc40007ffe0ff */
[C---:B------:R-:W-:Y:S01]  /*1d60*/  IADD3 R242, R238.reuse, 0x1800, RZ ;  /* 0x00001800eef27810 */ /* 0x040fe20007ffe0ff */
[----:B------:R-:W-:Y:S01]  /*1d70*/  IMAD.IADD R0, R7, 0x1, R0 ;  /* 0x0000000107007824 */ /* 0x000fe200078e0200 */
[C---:B------:R-:W-:Y:S02]  /*1d80*/  IADD3 R241, R238.reuse, 0x2000, RZ ;  /* 0x00002000eef17810 */ /* 0x040fe40007ffe0ff */
[----:B------:R-:W-:Y:S01]  /*1d90*/  IADD3 R240, R238, 0x2800, RZ ;  /* 0x00002800eef07810 */ /* 0x000fe20007ffe0ff */
[----:B------:R-:W-:Y:S01]  /*1da0*/  IMAD R0, R0, 0x70, RZ ;  /* 0x0000007000007824 */ /* 0x000fe200078e02ff */
[----:B------:R-:W-:Y:S01]  /*1db0*/  IADD3 R239, R238, 0x3000, RZ ;  /* 0x00003000eeef7810 */ /* 0x000fe20007ffe0ff */
[----:B--2---:R-:W-:Y:S04]  /*1dc0*/  LDSM.16.M88.4 R8, [R234+0x9100] ;  /* 0x00910000ea08783b */ /* 0x004fe80000000200 */
[----:B------:R-:W2:Y:S04]  /*1dd0*/  LDSM.16.M88.4 R28, [R143+0x3900] ;  /* 0x003900008f1c783b */ /* 0x000ea80000000200 */
[----:B------:R-:W4:Y:S04]  /*1de0*/  LDSM.16.M88.4 R24, [R143+0x4100] ;  /* 0x004100008f18783b */ /* 0x000f280000000200 */
[----:B---3--:R-:W3:Y:S04]  /*1df0*/  LDSM.16.M88.4 R16, [R143+0x4900] ;  /* 0x004900008f10783b */ /* 0x008ee80000000200 */
[----:B------:R-:W5:Y:S04]  /*1e00*/  LDSM.16.M88.4 R32, [R143+0x5100] ;  /* 0x005100008f20783b */ /* 0x000f680000000200 */
[----:B------:R-:W3:Y:S04]  /*1e10*/  LDSM.16.M88.4 R36, [R143+0x5900] ;  /* 0x005900008f24783b */ /* 0x000ee80000000200 */
[----:B------:R-:W5:Y:S04]  /*1e20*/  LDSM.16.M88.4 R44, [R143+0x6100] ;  /* 0x006100008f2c783b */ /* 0x000f680000000200 */
[----:B------:R-:W5:Y:S04]  /*1e30*/  LDSM.16.M88.4 R40, [R143+0x6900] ;  /* 0x006900008f28783b */ /* 0x000f680000000200 */
[----:B-1----:R-:W1:Y:S04]  /*1e40*/  LDSM.16.M88.4 R12, [R234+0x7100] ;  /* 0x00710000ea0c783b */ /* 0x002e680000000200 */
[----:B------:R-:W-:Y:S04]  /*1e50*/  LDSM.16.M88.4 R52, [R238+0x800] ;  /* 0x00080000ee34783b */ /* 0x000fe80000000200 */
[----:B------:R-:W-:Y:S01]  /*1e60*/  LDSM.16.M88.4 R48, [R238+0x1000] ;  /* 0x00100000ee30783b */ /* 0x000fe20000000200 */
[C---:B--2---:R-:W-:Y:S03]  /*1e70*/  HMMA.16816.F32 R60, R8.reuse, R28, RZ ;  /* 0x0000001c083c723c */ /* 0x044fe600000018ff */
[----:B------:R-:W-:Y:S05]  /*1e80*/  LDSM.16.M88.4 R56, [R238] ;  /* 0x00000000ee38783b */ /* 0x000fea0000000200 */
[C---:B----4-:R-:W-:Y:S08]  /*1e90*/  HMMA.16816.F32 R64, R8.reuse, R24, RZ ;  /* 0x000000180840723c */ /* 0x050ff000000018ff */
[C---:B---3--:R-:W-:Y:S08]  /*1ea0*/  HMMA.16816.F32 R72, R8.reuse, R16, RZ ;  /* 0x000000100848723c */ /* 0x048ff000000018ff */
[C---:B-----5:R-:W-:Y:S08]  /*1eb0*/  HMMA.16816.F32 R76, R8.reuse, R32, RZ ;  /* 0x00000020084c723c */ /* 0x060ff000000018ff */
        /* <DEDUP_REMOVED lines=9> */
[----:B------:R-:W-:Y:S07]  /*1f50*/  HMMA.16816.F32 R188, R8, R42, RZ ;  /* 0x0000002a08bc723c */ /* 0x000fee00000018ff */
[----:B------:R-:W-:Y:S01]  /*1f60*/  IMAD.WIDE.U32 R8, R6, 0x70, R70 ;  /* 0x0000007006087825 */ /* 0x000fe200078e0046 */
[----:B-1----:R-:W-:Y:S03]  /*1f70*/  HMMA.16816.F32 R184, R12, R28, RZ ;  /* 0x0000001c0cb8723c */ /* 0x002fe600000018ff */
[----:B------:R-:W-:Y:S01]  /*1f80*/  IMAD.IADD R0, R9, 0x1, R0 ;  /* 0x0000000109007824 */ /* 0x000fe200078e0200 */
[----:B------:R-:W-:-:S04]  /*1f90*/  LEA R6, P1, R8, c[0x0][0x1f8], 0x1 ;  /* 0x00007e0008067a11 */ /* 0x000fc800078208ff */
[C---:B------:R-:W-:Y:S01]  /*1fa0*/  HMMA.16816.F32 R180, R12.reuse, R30, RZ ;  /* 0x0000001e0cb4723c */ /* 0x040fe200000018ff */
[----:B------:R-:W-:Y:S01]  /*1fb0*/  LDSM.16.M88.4 R28, [R238+0x2800] ;  /* 0x00280000ee1c783b */ /* 0x000fe20000000200 */
[----:B------:R-:W-:Y:S02]  /*1fc0*/  IADD3 R20, P0, R6, UR7, RZ ;  /* 0x0000000706147c10 */ /* 0x000fe4000ff1e0ff */
[----:B------:R-:W-:Y:S01]  /*1fd0*/  LEA.HI.X R7, R8, c[0x0][0x1fc], R0, 0x1, P1 ;  /* 0x00007f0008077a11 */ /* 0x000fe200008f0c00 */
[----:B------:R-:W-:Y:S01]  /*1fe0*/  IMAD.MOV.U32 R0, RZ, RZ, 0x40 ;  /* 0x00000040ff007424 */ /* 0x000fe200078e00ff */
[----:B------:R-:W-:Y:S01]  /*1ff0*/  LDSM.16.M88.4 R8, [R237+0x7100] ;  /* 0x00710000ed08783b */ /* 0x000fe20000000200 */
[----:B------:R-:W-:Y:S01]  /*2000*/  LOP3.LUT P1, RZ, R68, 0x4, RZ, 0xc0, !PT ;  /* 0x0000000444ff7812 */ /* 0x000fe2000782c0ff */
[----:B------:R-:W-:Y:S01]  /*2010*/  HMMA.16816.F32 R148, R12, R16, RZ ;  /* 0x000000100c94723c */ /* 0x000fe200000018ff */
[----:B------:R-:W-:Y:S02]  /*2020*/  IADD3.X R21, R7, UR5, RZ, P0, !PT ;  /* 0x0000000507157c10 */ /* 0x000fe400087fe4ff */
[----:B------:R-:W-:-:S02]  /*2030*/  ISETP.LT.OR P0, PT, R22, 0x21, P3 ;  /* 0x000000211600780c */ /* 0x000fc40001f01670 */
[----:B------:R-:W-:-:S03]  /*2040*/  SEL R0, R0, 0xffffffc0, !P1 ;  /* 0xffffffc000007807 */ /* 0x000fc60004800000 */
[----:B------:R-:W-:Y:S01]  /*2050*/  HMMA.16816.F32 R172, R12, R18, RZ ;  /* 0x000000120cac723c */ /* 0x000fe200000018ff */
[----:B------:R-:W1:Y:S01]  /*2060*/  LDSM.16.M88.4 R16, [R237+0x9100] ;  /* 0x00910000ed10783b */ /* 0x000e620000000200 */
[----:B------:R-:W-:Y:S02]  /*2070*/  IMAD.IADD R233, R143, 0x1, R0 ;  /* 0x000000018fe97824 */ /* 0x000fe400078e0200 */
[----:B------:R-:W-:Y:S01]  /*2080*/  IMAD.IADD R232, R0, 0x1, R238 ;  /* 0x0000000100e87824 */ /* 0x000fe200078e02ee */
[----:B------:R-:W-:-:S03]  /*2090*/  LOP3.LUT R0, R141, R5, RZ, 0xfc, !PT ;  /* 0x000000058d007212 */ /* 0x000fc600078efcff */
[C---:B------:R-:W-:Y:S08]  /*20a0*/  HMMA.16816.F32 R144, R12.reuse, R32, RZ ;  /* 0x000000200c90723c */ /* 0x040ff000000018ff */
[C---:B------:R-:W-:Y:S01]  /*20b0*/  HMMA.16816.F32 R168, R12.reuse, R34, RZ ;  /* 0x000000220ca8723c */ /* 0x040fe200000018ff */
[----:B------:R-:W2:Y:S07]  /*20c0*/  LDSM.16.M88.4 R32, [R238+0x2000] ;  /* 0x00200000ee20783b */ /* 0x000eae0000000200 */
[C---:B------:R-:W-:Y:S08]  /*20d0*/  HMMA.16816.F32 R156, R12.reuse, R24, RZ ;  /* 0x000000180c9c723c */ /* 0x040ff000000018ff */
[C---:B------:R-:W-:Y:S01]  /*20e0*/  HMMA.16816.F32 R176, R12.reuse, R26, RZ ;  /* 0x0000001a0cb0723c */ /* 0x040fe200000018ff */
[----:B------:R-:W-:Y:S07]  /*20f0*/  LDSM.16.M88.4 R24, [R238+0x3000] ;  /* 0x00300000ee18783b */ /* 0x000fee0000000200 */
[C---:B------:R-:W-:Y:S08]  /*2100*/  HMMA.16816.F32 R136, R12.reuse, R36, RZ ;  /* 0x000000240c88723c */ /* 0x040ff000000018ff */
[----:B------:R-:W-:Y:S01]  /*2110*/  HMMA.16816.F32 R160, R12, R38, RZ ;  /* 0x000000260ca0723c */ /* 0x000fe200000018ff */
[----:B------:R-:W3:Y:S04]  /*2120*/  LDSM.16.M88.4 R36, [R238+0x1800] ;  /* 0x00180000ee24783b */ /* 0x000ee80000000200 */
[----:B------:R-:W-:Y:S01]  /*2130*/  @!PT LDS RZ, [RZ] ;  /* 0x00000000fffff984 */ /* 0x000fe20000000800 */
[----:B------:R-:W-:Y:S01]  /*2140*/  @!PT LDS RZ, [RZ] ;  /* 0x00000000fffff984 */ /* 0x000fe20000000800 */
[----:B------:R-:W-:Y:S01]  /*2150*/  @!PT LDS RZ, [RZ] ;  /* 0x00000000fffff984 */ /* 0x000fe20000000800 */
[----:B------:R4:W-:Y:S01]  /*2160*/  LDGSTS.E.BYPASS.LTC128B.128 [R245+0x100], [R6.64], !P6 ;  /* 0x0010000006f57fae */ /* 0x0009e2000f101d48 */
[----:B------:R-:W-:-:S02]  /*2170*/  ISETP.LT.OR P6, PT, R22, 0x31, P3 ;  /* 0x000000311600780c */ /* 0x000fc40001fc1670 */
[----:B------:R-:W-:Y:S01]  /*2180*/  HMMA.16816.F32 R128, R12, R44, RZ ;  /* 0x0000002c0c80723c */ /* 0x000fe200000018ff */
[----:B------:R5:W-:Y:S01]  /*2190*/  LDGSTS.E.BYPASS.LTC128B.128 [R245+0x900], [R20.64], !P5 ;  /* 0x0090000014f57fae */ /* 0x000be2000e901d48 */
[----:B------:R-:W-:-:S06]  /*21a0*/  ISETP.LT.OR P5, PT, R22, 0x41, P3 ;  /* 0x000000411600780c */ /* 0x000fcc0001fa1670 */
[C---:B------:R-:W-:Y:S08]  /*21b0*/  HMMA.16816.F32 R152, R12.reuse, R46, RZ ;  /* 0x0000002e0c98723c */ /* 0x040ff000000018ff */
[C---:B------:R-:W-:Y:S08]  /*21c0*/  HMMA.16816.F32 R124, R12.reuse, R40, RZ ;  /* 0x000000280c7c723c */ /* 0x040ff000000018ff */
[----:B------:R-:W-:Y:S07]  /*21d0*/  HMMA.16816.F32 R132, R12, R42, RZ ;  /* 0x0000002a0c84723c */ /* 0x000fee00000018ff */
[----:B------:R-:W-:Y:S01]  /*21e0*/  IADD3 R12, P4, R20, UR7, RZ ;  /* 0x00000007140c7c10 */ /* 0x000fe2000ff9e0ff */
[----:B-1----:R-:W-:Y:S03]  /*21f0*/  HMMA.16816.F32 R44, R16, R28, R84 ;  /* 0x0000001c102c723c */ /* 0x002fe60000001854 */
[----:B------:R-:W-:-:S02]  /*2200*/  IADD3.X R13, R21, UR5, RZ, P4, !PT ;  /* 0x00000005150d7c10 */ /* 0x000fc4000a7fe4ff */
[----:B------:R-:W-:-:S03]  /*2210*/  IADD3 R14, P4, R12, UR7, RZ ;  /* 0x000000070c0e7c10 */ /* 0x000fc6000ff9e0ff */
[----:B------:R1:W-:Y:S01]  /*2220*/  LDGSTS.E.BYPASS.LTC128B.128 [R245+0x1100], [R12.64], !P0 ;  /* 0x011000000cf57fae */ /* 0x0003e2000c101d48 */
[----:B------:R-:W-:Y:S01]  /*2230*/  IADD3.X R15, R13, UR5, RZ, P4, !PT ;  /* 0x000000050d0f7c10 */ /* 0x000fe2000a7fe4ff */
[----:B--2---:R-:W-:Y:S01]  /*2240*/  HMMA.16816.F32 R40, R16, R32, R80 ;  /* 0x000000201028723c */ /* 0x004fe20000001850 */
[----:B----4-:R-:W-:-:S03]  /*2250*/  IADD3 R6, P4, R14, UR7, RZ ;  /* 0x000000070e067c10 */ /* 0x010fc6000ff9e0ff */
[----:B------:R2:W-:Y:S01]  /*2260*/  LDGSTS.E.BYPASS.LTC128B.128 [R245+0x1900], [R14.64], !P6 ;  /* 0x019000000ef57fae */ /* 0x0005e2000f101d48 */
[----:B------:R-:W-:Y:S02]  /*2270*/  IADD3.X R7, R15, UR5, RZ, P4, !PT ;  /* 0x000000050f077c10 */ /* 0x000fe4000a7fe4ff */
[C---:B------:R-:W-:Y:S01]  /*2280*/  ISETP.LT.OR P4, PT, R22.reuse, 0x51, P3 ;  /* 0x000000511600780c */ /* 0x040fe20001f81670 */
[C---:B------:R-:W-:Y:S01]  /*2290*/  HMMA.16816.F32 R100, R16.reuse, R48, R72 ;  /* 0x000000301064723c */ /* 0x040fe20000001848 */
[----:B------:R-:W-:Y:S01]  /*22a0*/  ISETP.LT.OR P3, PT, R22, 0x61, P3 ;  /* 0x000000611600780c */ /* 0x000fe20001f61670 */
[----:B------:R4:W-:Y:S06]  /*22b0*/  LDGSTS.E.BYPASS.LTC128B.128 [R245+0x2100], [R6.64], !P5 ;  /* 0x0210000006f57fae */ /* 0x0009ec000e901d48 */
[C---:B---3--:R-:W-:Y:S08]  /*22c0*/  HMMA.16816.F32 R92, R16.reuse, R36, R76 ;  /* 0x00000024105c723c */ /* 0x048ff0000000184c */
[----:B------:R-:W-:Y:S01]  /*22d0*/  HMMA.16816.F32 R220, R16, R54, R108 ;  /* 0x0000003610dc723c */ /* 0x000fe2000000186c */
[----:B-1----:R-:W-:-:S04]  /*22e0*/  IADD3 R12, P0, R6, UR7, RZ ;  /* 0x00000007060c7c10 */ /* 0x002fc8000ff1e0ff */
[----:B------:R-:W-:Y:S02]  /*22f0*/  IADD3.X R13, R7, UR5, RZ, P0, !PT ;  /* 0x00000005070d7c10 */ /* 0x000fe400087fe4ff */
[----:B--2---:R-:W-:Y:S01]  /*2300*/  IADD3 R14, P0, R12, UR7, RZ ;  /* 0x000000070c0e7c10 */ /* 0x004fe2000ff1e0ff */
[----:B------:R-:W-:Y:S02]  /*2310*/  HMMA.16816.F32 R116, R16, R56, R60 ;  /* 0x000000381074723c */ /* 0x000fe4000000183c */
[----:B------:R1:W-:Y:S01]  /*2320*/  LDGSTS.E.BYPASS.LTC128B.128 [R245+0x2900], [R12.64], !P4 ;  /* 0x029000000cf57fae */ /* 0x0003e2000e101d48 */
[----:B------:R-:W-:Y:S02]  /*2330*/  IADD3.X R15, R13, UR5, RZ, P0, !PT ;  /* 0x000000050d0f7c10 */ /* 0x000fe400087fe4ff */
[----:B------:R-:W-:-:S03]  /*2340*/  ISETP.GE.AND P0, PT, R140, 0x71, PT ;  /* 0x000000718c00780c */ /* 0x000fc60003f06270 */
[----:B------:R1:W-:Y:S01]  /*2350*/  LDGSTS.E.BYPASS.LTC128B.128 [R245+0x3100], [R14.64], !P3 ;  /* 0x031000000ef57fae */ /* 0x0003e2000d901d48 */
[C---:B------:R-:W-:Y:S03]  /*2360*/  HMMA.16816.F32 R104, R16.reuse, R52, R64 ;  /* 0x000000341068723c */ /* 0x040fe60000001840 */
[----:B-----5:R-:W-:Y:S04]  /*2370*/  LDSM.16.M88.4 R20, [R235+0x9100] ;  /* 0x00910000eb14783b */ /* 0x020fe80000000200 */
[----:B------:R-:W2:Y:S01]  /*2380*/  LDSM.16.M88.4 R84, [R233+0x5900] ;  /* 0x00590000e954783b */ /* 0x000ea20000000200 */
[C---:B------:R-:W-:Y:S03]  /*2390*/  HMMA.16816.F32 R88, R16.reuse, R24, R88 ;  /* 0x000000181058723c */ /* 0x040fe60000001858 */
[----:B------:R-:W3:Y:S04]  /*23a0*/  LDSM.16.M88.4 R80, [R233+0x6100] ;  /* 0x00610000e950783b */ /* 0x000ee80000000200 */
[----:B------:R-:W5:Y:S01]  /*23b0*/  LDSM.16.M88.4 R72, [R233+0x5100] ;  /* 0x00510000e948783b */ /* 0x000f620000000200 */
        /* <DEDUP_REMOVED lines=8> */
[----:B------:R-:W0:Y:S01]  /*2440*/  LDGDEPBAR ;  /* 0x00000000000079af */ /* 0x000e220000000000 */
[C---:B------:R-:W-:Y:S08]  /*2450*/  HMMA.16816.F32 R204, R16.reuse, R34, R164 ;  /* 0x0000002210cc723c */ /* 0x040ff000000018a4 */
[C---:B------:R-:W-:Y:S08]  /*2460*/  HMMA.16816.F32 R200, R16.reuse, R30, R192 ;  /* 0x0000001e10c8723c */ /* 0x040ff000000018c0 */
[----:B------:R-:W-:Y:S01]  /*2470*/  HMMA.16816.F32 R188, R16, R26, R188 ;  /* 0x0000001a10bc723c */ /* 0x000fe200000018bc */
[----:B------:R-:W1:Y:S07]  /*2480*/  LDSM.16.M88.4 R16, [R235+0x7100] ;  /* 0x00710000eb10783b */ /* 0x000e6e0000000200 */
        /* <DEDUP_REMOVED lines=17> */
[----:B------:R-:W-:Y:S01]  /*25a0*/  HMMA.16816.F32 R164, R8, R26, R132 ;  /* 0x0000001a08a4723c */ /* 0x000fe20000001884 */
[----:B------:R-:W1:Y:S04]  /*25b0*/  LDSM.16.M88.4 R8, [R236+0x9100] ;  /* 0x00910000ec08783b */ /* 0x000e680000000200 */
[----:B------:R-:W-:Y:S03]  /*25c0*/  LDSM.16.M88.4 R24, [R232+0x3000] ;  /* 0x00300000e818783b */ /* 0x000fe60000000200 */
[C---:B--2---:R-:W-:Y:S01]  /*25d0*/  HMMA.16816.F32 R144, R20.reuse, R84, R40 ;  /* 0x000000541490723c */ /* 0x044fe20000001828 */
[----:B------:R-:W2:Y:S07]  /*25e0*/  LDSM.16.M88.4 R40, [R232+0x1000] ;  /* 0x00100000e828783b */ /* 0x000eae0000000200 */
[----:B---3--:R-:W-:Y:S01]  /*25f0*/  HMMA.16816.F32 R132, R20, R80, R44 ;  /* 0x000000501484723c */ /* 0x008fe2000000182c */
[----:B------:R-:W3:Y:S01]  /*2600*/  LDSM.16.M88.4 R44, [R232+0x800] ;  /* 0x00080000e82c783b */ /* 0x000ee20000000200 */
[----:B------:R-:W-:-:S06]  /*2610*/  DEPBAR.LE SB0, 0x0 ;  /* 0x000080000000791a */ /* 0x000fcc0000000000 */
[C---:B-----5:R-:W-:Y:S08]  /*2620*/  HMMA.16816.F32 R148, R20.reuse, R72, R92 ;  /* 0x000000481494723c */ /* 0x060ff0000000185c */
[C---:B------:R-:W-:Y:S08]  /*2630*/  HMMA.16816.F32 R124, R20.reuse, R76, R88 ;  /* 0x0000004c147c723c */ /* 0x040ff00000001858 */
[C---:B------:R-:W-:Y:S08]  /*2640*/  HMMA.16816.F32 R160, R20.reuse, R64, R116 ;  /* 0x0000004014a0723c */ /* 0x040ff00000001874 */
[C---:B------:R-:W-:Y:S08]  /*2650*/  HMMA.16816.F32 R156, R20.reuse, R60, R104 ;  /* 0x0000003c149c723c */ /* 0x040ff00000001868 */
[C---:B------:R-:W-:Y:S08]  /*2660*/  HMMA.16816.F32 R152, R20.reuse, R68, R100 ;  /* 0x000000441498723c */ /* 0x040ff00000001864 */
[----:B------:R-:W-:Y:S08]  /*2670*/  HMMA.16816.F32 R120, R20, R66, R96 ;  /* 0x000000421478723c */ /* 0x000ff00000001860 */
[C---:B-1----:R-:W-:Y:S08]  /*2680*/  HMMA.16816.F32 R92, R16.reuse, R64, R184 ;  /* 0x00000040105c723c */ /* 0x042ff000000018b8 */
        /* <DEDUP_REMOVED lines=23> */
[C---:B--2---:R-:W-:Y:S08]  /*2800*/  HMMA.16816.F32 R152, R8.reuse, R40, R152 ;  /* 0x000000280898723c */ /* 0x044ff00000001898 */
        /* <DEDUP_REMOVED lines=57> */
.L_x_766:
[----:B----4-:R-:W-:Y:S01]  /*2ba0*/  LOP3.LUT R2, R228, 0xffffffe0, RZ, 0xc0, !PT ;  /* 0xffffffe0e4027812 */ /* 0x010fe200078ec0ff */
[----:B---3--:R-:W-:Y:S01]  /*2bb0*/  IMAD.IADD R6, R140, 0x1, R142 ;  /* 0x000000018c067824 */ /* 0x008fe200078e028e */
        /* <DEDUP_REMOVED lines=59> */
[----:B------:R-:W-:Y:S02]  /*2f70*/  FSEL R101, R63, -INF , P4 ;  /* 0xff8000003f657808 */ /* 0x000fe40002000000 */
[----:B------:R-:W-:Y:S02]  /*2f80*/  ISETP.GT.AND P4, PT, R2, 0x28, PT ;  /* 0x000000280200780c */ /* 0x000fe40003f84270 */
[----:B------:R-:W-:Y:S02]  /*2f90*/  FSEL R116, R57, -INF , P1 ;  /* 0xff80000039747808 */ /* 0x000fe40000800000 */
[----:B------:R-:W-:Y:S02]  /*2fa0*/  FMNMX.FTZ R5, R118, R5, !PT ;  /* 0x0000000576057209 */ /* 0x000fe40007810000 */
        /* <DEDUP_REMOVED lines=33> */
[----:B------:R-:W-:Y:S01]  /*31c0*/  ISETP.GT.AND P4, PT, R2, 0x40, PT ;  /* 0x000000400200780c */ /* 0x000fe20003f84270 */
[----:B------:R-:W-:Y:S01]  /*31d0*/  LDSM.16.MT88.4 R20, [R228+0x900] ;  /* 0x00090000e414783b */ /* 0x000fe20000004200 */
[----:B------:R-:W-:Y:S02]  /*31e0*/  FSEL R141, R37, -INF , P1 ;  /* 0xff800000258d7808 */ /* 0x000fe40000800000 */
[----:B------:R-:W-:Y:S02]  /*31f0*/  FMNMX.FTZ R5, R142, R5, !PT ;  /* 0x000000058e057209 */ /* 0x000fe40007810000 */
[----:B------:R-:W-:Y:S02]  /*3200*/  FSEL R126, R148, -INF , P3 ;  /* 0xff800000947e7808 */ /* 0x000fe40001800000 */
        /* <DEDUP_REMOVED lines=22> */
[----:B------:R-:W-:Y:S01]  /*3370*/  ISETP.GT.AND P4, PT, R2, 0x50, PT ;  /* 0x000000500200780c */ /* 0x000fe20003f84270 */
[----:B------:R-:W-:Y:S01]  /*3380*/  LDSM.16.MT88.4 R16, [R228+0x100] ;  /* 0x00010000e410783b */ /* 0x000fe20000004200 */
        /* <DEDUP_REMOVED lines=15> */
[----:B------:R-:W-:-:S02]  /*3480*/  ISETP.GT.AND P5, PT, R2, 0x59, PT ;  /* 0x000000590200780c */ /* 0x000fc40003fa4270 */
[----:B------:R-:W-:Y:S02]  /*3490*/  FSEL R251, R48, -INF , P1 ;  /* 0xff80000030fb7808 */ /* 0x000fe40000800000 */
[----:B------:R-:W-:Y:S02]  /*34a0*/  FMNMX.FTZ R5, R221, R5, !PT ;  /* 0x00000005dd057209 */ /* 0x000fe40007810000 */
[C---:B------:R-:W-:Y:S02]  /*34b0*/  ISETP.GT.AND P6, PT, R2.reuse, 0x60, PT ;  /* 0x000000600200780c */ /* 0x040fe40003fc4270 */
[----:B------:R-:W-:Y:S02]  /*34c0*/  FSEL R252, R49, -INF , P5 ;  /* 0xff80000031fc7808 */ /* 0x000fe40002800000 */
[----:B------:R-:W-:Y:S02]  /*34d0*/  FMNMX.FTZ R5, R251, R5, !PT ;  /* 0x00000005fb057209 */ /* 0x000fe40007810000 */
        /* <DEDUP_REMOVED lines=16> */
[----:B------:R-:W-:Y:S02]  /*35e0*/  FMNMX.FTZ R5, R111, R5, !PT ;  /* 0x000000056f057209 */ /* 0x000fe40007810000 */
[----:B------:R-:W-:Y:S02]  /*35f0*/  FMNMX.FTZ R8, R46, R47, !PT ;  /* 0x0000002f2e087209 */ /* 0x000fe40007810000 */
[----:B------:R-:W-:-:S02]  /*3600*/  FMNMX.FTZ R5, R152, R5, !PT ;  /* 0x0000000598057209 */ /* 0x000fc40007810000 */
[----:B------:R-:W-:Y:S02]  /*3610*/  FMNMX.FTZ R8, R80, R8, !PT ;  /* 0x0000000850087209 */ /* 0x000fe40007810000 */
[----:B------:R-:W-:Y:S01]  /*3620*/  FSEL R174, R174, -INF , P1 ;  /* 0xff800000aeae7808 */ /* 0x000fe20000800000 */
[----:B------:R-:W1:Y:S01]  /*3630*/  SHFL.BFLY PT, R6, R5, 0x2, 0x1f ;  /* 0x0c401f0005067f89 */ /* 0x000e6200000e0000 */
[----:B------:R-:W-:Y:S02]  /*3640*/  FSEL R172, R172, -INF , P1 ;  /* 0xff800000acac7808 */ /* 0x000fe40000800000 */
[----:B------:R-:W-:Y:S02]  /*3650*/  FSEL R166, R50, -INF , P1 ;  /* 0xff80000032a67808 */ /* 0x000fe40000800000 */
        /* <DEDUP_REMOVED lines=10> */
[----:B-1----:R-:W-:Y:S02]  /*3700*/  FMNMX.FTZ R5, R5, R6, !PT ;  /* 0x0000000605057209 */ /* 0x002fe40007810000 */
[----:B------:R-:W-:Y:S02]  /*3710*/  FSEL R249, R70, -INF , P6 ;  /* 0xff80000046f97808 */ /* 0x000fe40003000000 */
[----:B------:R-:W-:Y:S01]  /*3720*/  FSEL R248, R71, -INF , P5 ;  /* 0xff80000047f87808 */ /* 0x000fe20002800000 */
[----:B------:R-:W1:Y:S01]  /*3730*/  SHFL.BFLY PT, R6, R5, 0x1, 0x1f ;  /* 0x0c201f0005067f89 */ /* 0x000e6200000e0000 */
[----:B------:R-:W-:-:S02]  /*3740*/  FSEL R222, R78, -INF , P4 ;  /* 0xff8000004ede7808 */ /* 0x000fc40002000000 */
[----:B------:R-:W-:Y:S02]  /*3750*/  FSEL R219, R79, -INF , P3 ;  /* 0xff8000004fdb7808 */ /* 0x000fe40001800000 */
[----:B-1----:R-:W-:Y:S02]  /*3760*/  FMNMX.FTZ R138, R5, R6, !PT ;  /* 0x00000006058a7209 */ /* 0x002fe40007810000 */
[----:B------:R-:W-:Y:S02]  /*3770*/  FMNMX.FTZ R5, R15, R24, !PT ;  /* 0x000000180f057209 */ /* 0x000fe40007810000 */
[----:B------:R-:W-:Y:S01]  /*3780*/  FMNMX.FTZ R6, R27, R28, !PT ;  /* 0x0000001c1b067209 */ /* 0x000fe20007810000 */
[----:B------:R-:W-:Y:S01]  /*3790*/  FMUL.FTZ R7, R138, c[0x0][0x2d0] ;  /* 0x0000b4008a077a20 */ /* 0x000fe20000410000 */
        /* <DEDUP_REMOVED lines=29> */
[----:B------:R-:W-:Y:S02]  /*3970*/  FSETP.NEU.FTZ.AND P1, PT, R138, -INF , PT ;  /* 0xff8000008a00780b */ /* 0x000fe40003f3d000 */
[----:B------:R-:W-:Y:S02]  /*3980*/  FMNMX.FTZ R5, R161, R5, !PT ;  /* 0x00000005a1057209 */ /* 0x000fe40007810000 */
[----:B------:R-:W-:-:S02]  /*3990*/  FMNMX.FTZ R6, R163, R6, !PT ;  /* 0x00000006a3067209 */ /* 0x000fc40007810000 */
[----:B------:R-:W-:Y:S02]  /*39a0*/  FMNMX.FTZ R5, R160, R5, !PT ;  /* 0x00000005a0057209 */ /* 0x000fe40007810000 */
[----:B------:R-:W-:Y:S02]  /*39b0*/  FSEL R7, R7, RZ, P1 ;  /* 0x000000ff07077208 */ /* 0x000fe40000800000 */
[----:B------:R-:W-:Y:S02]  /*39c0*/  FMNMX.FTZ R5, R162, R5, !PT ;  /* 0x00000005a2057209 */ /* 0x000fe40007810000 */
[----:B------:R-:W-:Y:S02]  /*39d0*/  ISETP.GT.AND P1, PT, R2, 0x59, PT ;  /* 0x000000590200780c */ /* 0x000fe40003f24270 */
[----:B------:R-:W-:Y:S02]  /*39e0*/  FMNMX.FTZ R5, R134, R5, !PT ;  /* 0x0000000586057209 */ /* 0x000fe40007810000 */
[----:B------:R-:W-:-:S02]  /*39f0*/  FSEL R173, R173, -INF , P1 ;  /* 0xff800000adad7808 */ /* 0x000fc40000800000 */
        /* <DEDUP_REMOVED lines=21> */
[----:B------:R-:W-:Y:S01]  /*3b50*/  FMNMX.FTZ R2, R175, R2, !PT ;  /* 0x00000002af027209 */ /* 0x000fe20007810000 */
[----:B------:R-:W1:Y:S01]  /*3b60*/  SHFL.BFLY PT, R6, R136, 0x2, 0x1f ;  /* 0x0c401f0088067f89 */ /* 0x000e6200000e0000 */
        /* <DEDUP_REMOVED lines=9> */
[----:B------:R-:W-:Y:S01]  /*3c00*/  FSEL R132, R51, -INF , P1 ;  /* 0xff80000033847808 */ /* 0x000fe20000800000 */
[----:B------:R-:W2:Y:S01]  /*3c10*/  SHFL.BFLY PT, R8, R2, 0x2, 0x1f ;  /* 0x0c401f0002087f89 */ /* 0x000ea200000e0000 */
[----:B------:R-:W-:Y:S02]  /*3c20*/  FMNMX.FTZ R5, R187, R5, !PT ;  /* 0x00000005bb057209 */ /* 0x000fe40007810000 */
[----:B-1----:R-:W-:Y:S01]  /*3c30*/  FMNMX.FTZ R136, R136, R6, !PT ;  /* 0x0000000688887209 */ /* 0x002fe20007810000 */
[----:B------:R-:W-:Y:S01]  /*3c40*/  FFMA.FTZ R6, R10, c[0x0][0x2d0], -R7 ;  /* 0x0000b4000a067a23 */ /* 0x000fe20000010807 */
[----:B------:R-:W-:-:S03]  /*3c50*/  FMNMX.FTZ R5, R202, R5, !PT ;  /* 0x00000005ca057209 */ /* 0x000fc60007810000 */
[----:B------:R-:W1:Y:S01]  /*3c60*/  SHFL.BFLY PT, R9, R136, 0x1, 0x1f ;  /* 0x0c201f0088097f89 */ /* 0x000e6200000e0000 */
[----:B------:R-:W-:Y:S01]  /*3c70*/  FMNMX.FTZ R5, R204, R5, !PT ;  /* 0x00000005cc057209 */ /* 0x000fe20007810000 */
[----:B------:R3:W-:Y:S01]  /*3c80*/  MUFU.EX2 R197, R6 ;  /* 0x0000000600c57308 */ /* 0x0007e20000000800 */
[----:B--2---:R-:W-:Y:S02]  /*3c90*/  FMNMX.FTZ R2, R2, R8, !PT ;  /* 0x0000000802027209 */ /* 0x004fe40007810000 */
[----:B---3--:R-:W-:Y:S01]  /*3ca0*/  FMNMX.FTZ R6, R167, R5, !PT ;  /* 0x00000005a7067209 */ /* 0x008fe20007810000 */
[----:B------:R-:W-:Y:S02]  /*3cb0*/  FFMA.FTZ R5, R11, c[0x0][0x2d0], -R7 ;  /* 0x0000b4000b057a23 */ /* 0x000fe40000010807 */
[----:B------:R-:W2:Y:S01]  /*3cc0*/  SHFL.BFLY PT, R11, R2, 0x1, 0x1f ;  /* 0x0c201f00020b7f89 */ /* 0x000ea200000e0000 */
[----:B------:R-:W-:Y:S01]  /*3cd0*/  FMNMX.FTZ R6, R170, R6, !PT ;  /* 0x00000006aa067209 */ /* 0x000fe20007810000 */
[----:B------:R3:W4:Y:S01]  /*3ce0*/  MUFU.EX2 R182, R5 ;  /* 0x0000000500b67308 */ /* 0x0007220000000800 */
[----:B-1----:R-:W-:-:S02]  /*3cf0*/  FMNMX.FTZ R136, R136, R9, !PT ;  /* 0x0000000988887209 */ /* 0x002fc40007810000 */
[----:B------:R-:W-:Y:S02]  /*3d00*/  FMNMX.FTZ R6, R166, R6, !PT ;  /* 0x00000006a6067209 */ /* 0x000fe40007810000 */
[C---:B------:R-:W-:Y:S01]  /*3d10*/  FSETP.NEU.FTZ.AND P1, PT, R136.reuse, -INF , PT ;  /* 0xff8000008800780b */ /* 0x040fe20003f3d000 */
[----:B------:R-:W-:Y:S01]  /*3d20*/  FMUL.FTZ R9, R136, c[0x0][0x2d0] ;  /* 0x0000b40088097a20 */ /* 0x000fe20000410000 */
[----:B------:R-:W-:Y:S01]  /*3d30*/  FMNMX.FTZ R6, R132, R6, !PT ;  /* 0x0000000684067209 */ /* 0x000fe20007810000 */
[----:B---3--:R-:W-:Y:S01]  /*3d40*/  FFMA.FTZ R5, R12, c[0x0][0x2d0], -R7 ;  /* 0x0000b4000c057a23 */ /* 0x008fe20000010807 */
[----:B----4-:R-:W-:-:S03]  /*3d50*/  F2FP.PACK_AB R12, R182, R197 ;  /* 0x000000c5b60c723e */ /* 0x010fc600000000ff */
        /* <DEDUP_REMOVED lines=21> */
[----:B--2---:R-:W-:-:S07]  /*3eb0*/  FFMA.FTZ R5, R24, c[0x0][0x2d0], -R6 ;  /* 0x0000b40018057a23 */ /* 0x004fce0000010806 */
[----:B------:R2:W3:Y:S01]  /*3ec0*/  MUFU.EX2 R192, R5 ;  /* 0x0000000500c07308 */ /* 0x0004e20000000800 */
[----:B-1----:R-:W-:-:S05]  /*3ed0*/  IMAD.MOV.U32 R4, RZ, RZ, R72 ;  /* 0x000000ffff047224 */ /* 0x002fca00078e0048 */
[----:B------:R-:W-:Y:S01]  /*3ee0*/  F2FP.PACK_AB R10, R4, R189 ;  /* 0x000000bd040a723e */ /* 0x000fe200000000ff */
[----:B--2---:R-:W-:-:S05]  /*3ef0*/  FMUL.FTZ R5, R2, c[0x0][0x2d0] ;  /* 0x0000b40002057a20 */ /* 0x004fca0000410000 */
[----:B------:R-:W-:-:S05]  /*3f00*/  FSEL R5, R5, RZ, P1 ;  /* 0x000000ff05057208 */ /* 0x000fca0000800000 */
[--C-:B------:R-:W-:Y:S02]  /*3f10*/  FFMA.FTZ R9, R27, c[0x0][0x2d0], -R5.reuse ;  /* 0x0000b4001b097a23 */ /* 0x100fe40000010805 */
[--C-:B------:R-:W-:Y:S01]  /*3f20*/  FFMA.FTZ R0, R28, c[0x0][0x2d0], -R5.reuse ;  /* 0x0000b4001c007a23 */ /* 0x100fe20000010805 */
[----:B------:R-:W-:Y:S01]  /*3f30*/  LDSM.16.MT88.4 R24, [R231+0x100] ;  /* 0x00010000e718783b */ /* 0x000fe20000004200 */
[----:B------:R1:W-:Y:S08]  /*3f40*/  MUFU.EX2 R155, R9 ;  /* 0x00000009009b7308 */ /* 0x0003f00000000800 */
[----:B------:R2:W4:Y:S01]  /*3f50*/  MUFU.EX2 R154, R0 ;  /* 0x00000000009a7308 */ /* 0x0005220000000800 */
[----:B-1----:R-:W1:Y:S01]  /*3f60*/  SHFL.BFLY PT, R9, R8, 0x1, 0x1f ;  /* 0x0c201f0008097f89 */ /* 0x002e6200000e0000 */
[----:B--2---:R-:W-:-:S06]  /*3f70*/  FFMA.FTZ R0, R29, c[0x0][0x2d0], -R5 ;  /* 0x0000b4001d007a23 */ /* 0x004fcc0000010805 */
[----:B------:R2:W-:Y:S01]  /*3f80*/  MUFU.EX2 R188, R0 ;  /* 0x0000000000bc7308 */ /* 0x0005e20000000800 */
[----:B-1----:R-:W-:Y:S02]  /*3f90*/  FMNMX.FTZ R137, R8, R9, !PT ;  /* 0x0000000908897209 */ /* 0x002fe40007810000 */
[----:B---3--:R-:W-:Y:S01]  /*3fa0*/  F2FP.PACK_AB R8, R192, R191 ;  /* 0x000000bfc008723e */ /* 0x008fe200000000ff */
[----:B--2---:R-:W-:Y:S01]  /*3fb0*/  FFMA.FTZ R0, R44, c[0x0][0x2d0], -R5 ;  /* 0x0000b4002c007a23 */ /* 0x004fe20000010805 */
[C---:B------:R-:W-:Y:S01]  /*3fc0*/  FSETP.NEU.FTZ.AND P1, PT, R137.reuse, -INF , PT ;  /* 0xff8000008900780b */ /* 0x040fe20003f3d000 */
[----:B------:R-:W-:Y:S01]  /*3fd0*/  FMUL.FTZ R3, R137, c[0x0][0x2d0] ;  /* 0x0000b40089037a20 */ /* 0x000fe20000410000 */
[----:B----4-:R-:W-:Y:S01]  /*3fe0*/  F2FP.PACK_AB R9, R154, R155 ;  /* 0x0000009b9a09723e */ /* 0x010fe200000000ff */
[----:B------:R1:W2:Y:S02]  /*3ff0*/  MUFU.EX2 R109, R0 ;  /* 0x00000000006d7308 */ /* 0x0002a40000000800 */
[----:B-1----:R-:W-:Y:S01]  /*4000*/  FFMA.FTZ R0, R31, c[0x0][0x2d0], -R7 ;  /* 0x0000b4001f007a23 */ /* 0x002fe20000010807 */
[----:B--2---:R-:W-:-:S05]  /*4010*/  F2FP.PACK_AB R11, R109, R188 ;  /* 0x000000bc6d0b723e */ /* 0x004fca00000000ff */
[----:B------:R1:W-:Y:S02]  /*4020*/  MUFU.EX2 R153, R0 ;  /* 0x0000000000997308 */ /* 0x0003e40000000800 */
[C---:B------:R-:W-:Y:S08]  /*4030*/  HMMA.16816.F32 R76, R8.reuse, R16, RZ ;  /* 0x00000010084c723c */ /* 0x040ff000000018ff */
[----:B------:R-:W-:Y:S01]  /*4040*/  HMMA.16816.F32 R60, R8, R18, RZ ;  /* 0x00000012083c723c */ /* 0x000fe200000018ff */
[----:B-1----:R-:W-:-:S02]  /*4050*/  FFMA.FTZ R0, R30, c[0x0][0x2d0], -R7 ;  /* 0x0000b4001e007a23 */ /* 0x002fc40000010807 */
[----:B------:R-:W1:Y:S02]  /*4060*/  LDSM.16.MT88.4 R28, [R230+0x900] ;  /* 0x00090000e61c783b */ /* 0x000e640000004200 */
[----:B------:R2:W-:Y:S03]  /*4070*/  MUFU.EX2 R169, R0 ;  /* 0x0000000000a97308 */ /* 0x0005e60000000800 */
[C---:B------:R-:W-:Y:S08]  /*4080*/  HMMA.16816.F32 R72, R8.reuse, R24, RZ ;  /* 0x000000180848723c */ /* 0x040ff000000018ff */
[----:B------:R-:W-:Y:S01]  /*4090*/  HMMA.16816.F32 R56, R8, R26, RZ ;  /* 0x0000001a0838723c */ /* 0x000fe200000018ff */
[----:B--2---:R-:W-:Y:S01]  /*40a0*/  FSEL R0, R3, RZ, P1 ;  /* 0x000000ff03007208 */ /* 0x004fe20000800000 */
[----:B------:R-:W-:-:S06]  /*40b0*/  FFMA.FTZ R3, R45, c[0x0][0x2d0], -R7 ;  /* 0x0000b4002d037a23 */ /* 0x000fcc0000010807 */
[C---:B------:R-:W-:Y:S01]  /*40c0*/  HMMA.16816.F32 R68, R8.reuse, R32, RZ ;  /* 0x000000200844723c */ /* 0x040fe200000018ff */
[----:B------:R2:W-:Y:S07]  /*40d0*/  MUFU.EX2 R196, R3 ;  /* 0x0000000300c47308 */ /* 0x0005ee0000000800 */
[C---:B------:R-:W-:Y:S08]  /*40e0*/  HMMA.16816.F32 R64, R8.reuse, R36, RZ ;  /* 0x000000240840723c */ /* 0x040ff000000018ff */
[----:B------:R-:W-:Y:S01]  /*40f0*/  HMMA.16816.F32 R52, R8, R34, RZ ;  /* 0x000000220834723c */ /* 0x000fe200000018ff */
[----:B--2---:R-:W-:-:S04]  /*4100*/  FFMA.FTZ R3, R46, c[0x0][0x2d0], -R0 ;  /* 0x0000b4002e037a23 */ /* 0x004fc80000010800 */
[----:B------:R2:W-:Y:S03]  /*4110*/  MUFU.EX2 R176, R3 ;  /* 0x0000000300b07308 */ /* 0x0005e60000000800 */
[----:B------:R-:W-:Y:S01]  /*4120*/  HMMA.16816.F32 R48, R8, R38, RZ ;  /* 0x000000260830723c */ /* 0x000fe200000018ff */
[----:B--2---:R-:W-:-:S04]  /*4130*/  FFMA.FTZ R3, R47, c[0x0][0x2d0], -R0 ;  /* 0x0000b4002f037a23 */ /* 0x004fc80000010800 */
[----:B------:R2:W3:Y:S02]  /*4140*/  MUFU.EX2 R135, R3 ;  /* 0x0000000300877308 */ /* 0x0004e40000000800 */
[----:B--2---:R-:W-:Y:S01]  /*4150*/  FFMA.FTZ R3, R80, c[0x0][0x2d0], -R0 ;  /* 0x0000b40050037a23 */ /* 0x004fe20000010800 */
[----:B---3--:R-:W-:-:S05]  /*4160*/  F2FP.PACK_AB R13, R135, R176 ;  /* 0x000000b0870d723e */ /* 0x008fca00000000ff */
        /* <DEDUP_REMOVED lines=8> */
[----:B--2---:R-:W-:-:S04]  /*41f0*/  FFMA.FTZ R3, R83, c[0x0][0x2d0], -R6 ;  /* 0x0000b40053037a23 */ /* 0x004fc80000010806 */
[----:B------:R2:W3:Y:S03]  /*4200*/  MUFU.EX2 R110, R3 ;  /* 0x00000003006e7308 */ /* 0x0004e60000000800 */
[C---:B------:R-:W-:Y:S08]  /*4210*/  HMMA.16816.F32 R80, R12.reuse, R16, RZ ;  /* 0x000000100c50723c */ /* 0x040ff000000018ff */
[----:B------:R-:W-:Y:S01]  /*4220*/  HMMA.16816.F32 R96, R12, R34, RZ ;  /* 0x000000220c60723c */ /* 0x000fe200000018ff */
[----:B--2---:R-:W-:-:S07]  /*4230*/  FFMA.FTZ R3, R84, c[0x0][0x2d0], -R6 ;  /* 0x0000b40054037a23 */ /* 0x004fce0000010806 */
[----:B------:R-:W-:Y:S01]  /*4240*/  HMMA.16816.F32 R32, R12, R36, RZ ;  /* 0x000000240c20723c */ /* 0x000fe200000018ff */
[----:B---3--:R-:W-:Y:S01]  /*4250*/  F2FP.PACK_AB R8, R110, R171 ;  /* 0x000000ab6e08723e */ /* 0x008fe200000000ff */
[----:B------:R2:W-:Y:S02]  /*4260*/  MUFU.EX2 R194, R3 ;  /* 0x0000000300c27308 */ /* 0x0005e40000000800 */
[----:B--2---:R-:W-:-:S04]  /*4270*/  FFMA.FTZ R3, R85, c[0x0][0x2d0], -R6 ;  /* 0x0000b40055037a23 */ /* 0x004fc80000010806 */
[----:B------:R-:W-:Y:S01]  /*4280*/  HMMA.16816.F32 R84, R12, R18, RZ ;  /* 0x000000120c54723c */ /* 0x000fe200000018ff */
[----:B------:R-:W2:Y:S01]  /*4290*/  LDSM.16.MT88.4 R16, [R231+0x900] ;  /* 0x00090000e710783b */ /* 0x000ea20000004200 */
[----:B------:R3:W4:Y:S02]  /*42a0*/  MUFU.EX2 R180, R3 ;  /* 0x0000000300b47308 */ /* 0x0007240000000800 */
[----:B---3--:R-:W-:Y:S01]  /*42b0*/  FFMA.FTZ R3, R88, c[0x0][0x2d0], -R5 ;  /* 0x0000b40058037a23 */ /* 0x008fe20000010805 */
[----:B----4-:R-:W-:-:S05]  /*42c0*/  F2FP.PACK_AB R10, R180, R194 ;  /* 0x000000c2b40a723e */ /* 0x010fca00000000ff */
[----:B------:R3:W-:Y:S02]  /*42d0*/  MUFU.EX2 R165, R3 ;  /* 0x0000000300a57308 */ /* 0x0007e40000000800 */
[--C-:B---3--:R-:W-:Y:S02]  /*42e0*/  FFMA.FTZ R3, R89, c[0x0][0x2d0], -R5.reuse ;  /* 0x0000b40059037a23 */ /* 0x108fe40000010805 */
[----:B------:R-:W-:Y:S01]  /*42f0*/  HMMA.16816.F32 R88, R12, R26, RZ ;  /* 0x0000001a0c58723c */ /* 0x000fe200000018ff */
[----:B------:R-:W3:Y:S03]  /*4300*/  LDSM.16.MT88.4 R24, [R229+0x900] ;  /* 0x00090000e518783b */ /* 0x000ee60000004200 */
[----:B------:R4:W5:Y:S02]  /*4310*/  MUFU.EX2 R190, R3 ;  /* 0x0000000300be7308 */ /* 0x0009640000000800 */
[----:B----4-:R-:W-:Y:S01]  /*4320*/  FFMA.FTZ R3, R92, c[0x0][0x2d0], -R5 ;  /* 0x0000b4005c037a23 */ /* 0x010fe20000010805 */
[----:B-----5:R-:W-:-:S05]  /*4330*/  F2FP.PACK_AB R9, R190, R165 ;  /* 0x000000a5be09723e */ /* 0x020fca00000000ff */
[----:B------:R4:W-:Y:S02]  /*4340*/  MUFU.EX2 R183, R3 ;  /* 0x0000000300b77308 */ /* 0x0009e40000000800 */
[----:B----4-:R-:W-:-:S06]  /*4350*/  FFMA.FTZ R3, R93, c[0x0][0x2d0], -R5 ;  /* 0x0000b4005d037a23 */ /* 0x010fcc0000010805 */
[----:B------:R4:W5:Y:S02]  /*4360*/  MUFU.EX2 R181, R3 ;  /* 0x0000000300b57308 */ /* 0x0009640000000800 */
[----:B----4-:R-:W-:Y:S01]  /*4370*/  FFMA.FTZ R3, R94, c[0x0][0x2d0], -R0 ;  /* 0x0000b4005e037a23 */ /* 0x010fe20000010800 */
[----:B-----5:R-:W-:-:S05]  /*4380*/  F2FP.PACK_AB R11, R181, R183 ;  /* 0x000000b7b50b723e */ /* 0x020fca00000000ff */
[----:B------:R4:W-:Y:S02]  /*4390*/  MUFU.EX2 R226, R3 ;  /* 0x0000000300e27308 */ /* 0x0009e40000000800 */
[C---:B------:R-:W-:Y:S08]  /*43a0*/  HMMA.16816.F32 R144, R8.reuse, R20, R76 ;  /* 0x000000140890723c */ /* 0x040ff0000000184c */
[----:B-1----:R-:W-:Y:S01]  /*43b0*/  HMMA.16816.F32 R48, R8, R30, R48 ;  /* 0x0000001e0830723c */ /* 0x002fe20000001830 */
[----:B----4-:R-:W-:-:S04]  /*43c0*/  FFMA.FTZ R3, R95, c[0x0][0x2d0], -R0 ;  /* 0x0000b4005f037a23 */ /* 0x010fc80000010800 */
[----:B------:R1:W4:Y:S03]  /*43d0*/  MUFU.EX2 R225, R3 ;  /* 0x0000000300e17308 */ /* 0x0003260000000800 */
[----:B------:R-:W-:Y:S01]  /*43e0*/  HMMA.16816.F32 R92, R12, R38, RZ ;  /* 0x000000260c5c723c */ /* 0x000fe200000018ff */
[----:B------:R-:W-:Y:S01]  /*43f0*/  LDSM.16.MT88.4 R12, [R228+0x1100] ;  /* 0x00110000e40c783b */ /* 0x000fe20000004200 */
[----:B-1----:R-:W-:-:S04]  /*4400*/  FFMA.FTZ R3, R100, c[0x0][0x2d0], -R0 ;  /* 0x0000b40064037a23 */ /* 0x002fc80000010800 */
[----:B------:R1:W-:Y:S02]  /*4410*/  MUFU.EX2 R227, R3 ;  /* 0x0000000300e37308 */ /* 0x0003e40000000800 */
[----:B-1----:R-:W-:Y:S02]  /*4420*/  FFMA.FTZ R3, R101, c[0x0][0x2d0], -R0 ;  /* 0x0000b40065037a23 */ /* 0x002fe40000010800 */
[C---:B--2---:R-:W-:Y:S04]  /*4430*/  HMMA.16816.F32 R100, R8.reuse, R16, R72 ;  /* 0x000000100864723c */ /* 0x044fe80000001848 */
[----:B------:R1:W2:Y:S04]  /*4440*/  MUFU.EX2 R224, R3 ;  /* 0x0000000300e07308 */ /* 0x0002a80000000800 */
        /* <DEDUP_REMOVED lines=10> */
[----:B----4-:R-:W-:Y:S02]  /*44f0*/  F2FP.PACK_AB R9, R225, R226 ;  /* 0x000000e2e109723e */ /* 0x010fe400000000ff */
[----:B------:R-:W-:-:S02]  /*4500*/  F2FP.PACK_AB R10, R196, R169 ;  /* 0x000000a9c40a723e */ /* 0x000fc400000000ff */
[----:B--2---:R-:W-:Y:S01]  /*4510*/  F2FP.PACK_AB R11, R224, R227 ;  /* 0x000000e3e00b723e */ /* 0x004fe200000000ff */
[----:B-1----:R-:W-:-:S06]  /*4520*/  FFMA.FTZ R3, R106, c[0x0][0x2d0], -R6 ;  /* 0x0000b4006a037a23 */ /* 0x002fcc0000010806 */
[C---:B------:R-:W-:Y:S01]  /*4530*/  HMMA.16816.F32 R76, R8.reuse, R24, R40 ;  /* 0x00000018084c723c */ /* 0x040fe20000001828 */
[----:B------:R1:W-:Y:S07]  /*4540*/  MUFU.EX2 R212, R3 ;  /* 0x0000000300d47308 */ /* 0x0003ee0000000800 */
[C---:B------:R-:W-:Y:S01]  /*4550*/  HMMA.16816.F32 R40, R8.reuse, R26, R96 ;  /* 0x0000001a0828723c */ /* 0x040fe20000001860 */
[----:B------:R-:W2:Y:S06]  /*4560*/  LDSM.16.MT88.4 R24, [R230+0x1100] ;  /* 0x00110000e618783b */ /* 0x000eac0000004200 */
[----:B------:R-:W-:Y:S01]  /*4570*/  IMAD.MOV.U32 R99, RZ, RZ, R111 ;  /* 0x000000ffff637224 */ /* 0x000fe200078e006f */
[----:B------:R-:W-:Y:S01]  /*4580*/  HMMA.16816.F32 R52, R8, R20, R80 ;  /* 0x000000140834723c */ /* 0x000fe20000001850 */
[----:B------:R-:W-:-:S02]  /*4590*/  IMAD.MOV.U32 R98, RZ, RZ, R110 ;  /* 0x000000ffff627224 */ /* 0x000fc400078e006e */
[----:B-1----:R-:W-:Y:S02]  /*45a0*/  FFMA.FTZ R3, R107, c[0x0][0x2d0], -R6 ;  /* 0x0000b4006b037a23 */ /* 0x002fe40000010806 */
[----:B------:R-:W-:Y:S02]  /*45b0*/  IMAD.MOV.U32 R97, RZ, RZ, R169 ;  /* 0x000000ffff617224 */ /* 0x000fe400078e00a9 */
[----:B------:R1:W4:Y:S01]  /*45c0*/  MUFU.EX2 R210, R3 ;  /* 0x0000000300d27308 */ /* 0x0003220000000800 */
[----:B------:R-:W-:Y:S01]  /*45d0*/  HMMA.16816.F32 R104, R8, R28, R32 ;  /* 0x0000001c0868723c */ /* 0x000fe20000001820 */
[----:B------:R-:W-:Y:S01]  /*45e0*/  LDSM.16.MT88.4 R32, [R229+0x1100] ;  /* 0x00110000e520783b */ /* 0x000fe20000004200 */
[----:B------:R-:W-:-:S05]  /*45f0*/  IMAD.MOV.U32 R96, RZ, RZ, R153 ;  /* 0x000000ffff607224 */ /* 0x000fca00078e0099 */
[----:B------:R-:W-:Y:S01]  /*4600*/  IMAD.MOV.U32 R28, RZ, RZ, R196 ;  /* 0x000000ffff1c7224 */ /* 0x000fe200078e00c4 */
[----:B------:R-:W-:Y:S01]  /*4610*/  HMMA.16816.F32 R36, R8, R22, R84 ;  /* 0x000000160824723c */ /* 0x000fe20000001854 */
[----:B------:R-:W5:Y:S01]  /*4620*/  LDSM.16.MT88.4 R20, [R231+0x1100] ;  /* 0x00110000e714783b */ /* 0x000f620000004200 */
[----:B------:R-:W-:Y:S02]  /*4630*/  IMAD.MOV.U32 R29, RZ, RZ, R183 ;  /* 0x000000ffff1d7224 */ /* 0x000fe400078e00b7 */
[----:B-1----:R-:W-:-:S04]  /*4640*/  FFMA.FTZ R3, R112, c[0x0][0x2d0], -R5 ;  /* 0x0000b40070037a23 */ /* 0x002fc80000010805 */
[C---:B------:R-:W-:Y:S01]  /*4650*/  HMMA.16816.F32 R44, R8.reuse, R16, R44 ;  /* 0x00000010082c723c */ /* 0x040fe2000000182c */
[----:B------:R-:W-:Y:S01]  /*4660*/  IMAD.MOV.U32 R112, RZ, RZ, R191 ;  /* 0x000000ffff707224 */ /* 0x000fe200078e00bf */
[----:B------:R1:W-:Y:S06]  /*4670*/  MUFU.EX2 R209, R3 ;  /* 0x0000000300d17308 */ /* 0x0003ec0000000800 */
[C---:B------:R-:W-:Y:S07]  /*4680*/  HMMA.16816.F32 R16, R8.reuse, R18, R88 ;  /* 0x000000120810723c */ /* 0x040fee0000001858 */
[----:B------:R-:W-:Y:S01]  /*4690*/  IMAD.MOV.U32 R91, RZ, RZ, R193 ;  /* 0x000000ffff5b7224 */ /* 0x000fe200078e00c1 */
[----:B------:R-:W-:Y:S01]  /*46a0*/  HMMA.16816.F32 R80, R8, R30, R92 ;  /* 0x0000001e0850723c */ /* 0x000fe2000000185c */
[----:B------:R-:W-:-:S02]  /*46b0*/  IMAD.MOV.U32 R90, RZ, RZ, R192 ;  /* 0x000000ffff5a7224 */ /* 0x000fc400078e00c0 */
[----:B-1----:R-:W-:Y:S02]  /*46c0*/  FFMA.FTZ R3, R113, c[0x0][0x2d0], -R5 ;  /* 0x0000b40071037a23 */ /* 0x002fe40000010805 */
[----:B------:R-:W-:Y:S02]  /*46d0*/  IMAD.MOV.U32 R113, RZ, RZ, R194 ;  /* 0x000000ffff717224 */ /* 0x000fe400078e00c2 */
[----:B------:R1:W1:Y:S01]  /*46e0*/  MUFU.EX2 R208, R3 ;  /* 0x0000000300d07308 */ /* 0x0002620000000800 */
[----:B------:R-:W-:Y:S01]  /*46f0*/  IMAD.MOV.U32 R89, RZ, RZ, R190 ;  /* 0x000000ffff597224 */ /* 0x000fe200078e00be */
[----:B---3--:R-:W-:Y:S01]  /*4700*/  F2FP.PACK_AB R8, R213, R215 ;  /* 0x000000d7d508723e */ /* 0x008fe200000000ff */
[----:B------:R-:W-:Y:S01]  /*4710*/  IMAD.MOV.U32 R88, RZ, RZ, R189 ;  /* 0x000000ffff587224 */ /* 0x000fe200078e00bd */
[----:B----4-:R-:W-:Y:S01]  /*4720*/  F2FP.PACK_AB R10, R210, R212 ;  /* 0x000000d4d20a723e */ /* 0x010fe200000000ff */
[----:B------:R-:W-:Y:S02]  /*4730*/  IMAD.MOV.U32 R95, RZ, RZ, R165 ;  /* 0x000000ffff5f7224 */ /* 0x000fe400078e00a5 */
[----:B-1----:R-:W-:Y:S01]  /*4740*/  FFMA.FTZ R3, R114, c[0x0][0x2d0], -R5 ;  /* 0x0000b40072037a23 */ /* 0x002fe20000010805 */
[----:B------:R-:W-:Y:S01]  /*4750*/  F2FP.PACK_AB R9, R208, R209 ;  /* 0x000000d1d009723e */ /* 0x000fe200000000ff */
[----:B------:R-:W-:-:S02]  /*4760*/  IMAD.MOV.U32 R114, RZ, RZ, R188 ;  /* 0x000000ffff727224 */ /* 0x000fc400078e00bc */
        /* <DEDUP_REMOVED lines=9> */
[----:B-1----:R-:W-:-:S02]  /*4800*/  FFMA.FTZ R3, R116, c[0x0][0x2d0], -R7 ;  /* 0x0000b40074037a23 */ /* 0x002fc40000010807 */
[----:B------:R-:W-:Y:S02]  /*4810*/  IMAD.MOV.U32 R116, RZ, RZ, R197 ;  /* 0x000000ffff747224 */ /* 0x000fe400078e00c5 */
[----:B------:R1:W2:Y:S03]  /*4820*/  MUFU.EX2 R201, R3 ;  /* 0x0000000300c97308 */ /* 0x0002a60000000800 */
[C---:B-----5:R-:W-:Y:S08]  /*4830*/  HMMA.16816.F32 R100, R8.reuse, R20, R100 ;  /* 0x000000140864723c */ /* 0x060ff00000001864 */
[----:B------:R-:W-:Y:S01]  /*4840*/  HMMA.16816.F32 R68, R8, R22, R60 ;  /* 0x000000160844723c */ /* 0x000fe2000000183c */
[----:B-1----:R-:W-:-:S02]  /*4850*/  FFMA.FTZ R3, R117, c[0x0][0x2d0], -R7 ;  /* 0x0000b40075037a23 */ /* 0x002fc40000010807 */
[----:B------:R-:W-:Y:S02]  /*4860*/  IMAD.MOV.U32 R117, RZ, RZ, R182 ;  /* 0x000000ffff757224 */ /* 0x000fe400078e00b6 */
[----:B------:R1:W-:Y:S02]  /*4870*/  MUFU.EX2 R200, R3 ;  /* 0x0000000300c87308 */ /* 0x0003e40000000800 */
[----:B-1----:R-:W-:Y:S02]  /*4880*/  FFMA.FTZ R3, R119, c[0x0][0x2d0], -R7 ;  /* 0x0000b40077037a23 */ /* 0x002fe40000010807 */
[----:B------:R-:W-:-:S04]  /*4890*/  IMAD.MOV.U32 R119, RZ, RZ, R181 ;  /* 0x000000ffff777224 */ /* 0x000fc800078e00b5 */
[----:B------:R1:W3:Y:S02]  /*48a0*/  MUFU.EX2 R199, R3 ;  /* 0x0000000300c77308 */ /* 0x0002e40000000800 */
[----:B-1----:R-:W-:Y:S02]  /*48b0*/  FFMA.FTZ R3, R122, c[0x0][0x2d0], -R0 ;  /* 0x0000b4007a037a23 */ /* 0x002fe40000010800 */
[----:B------:R-:W-:-:S04]  /*48c0*/  IMAD.MOV.U32 R122, RZ, RZ, R180 ;  /* 0x000000ffff7a7224 */ /* 0x000fc800078e00b4 */
[----:B------:R1:W-:Y:S01]  /*48d0*/  MUFU.EX2 R198, R3 ;  /* 0x0000000300c67308 */ /* 0x0003e20000000800 */
[C---:B------:R-:W-:Y:S08]  /*48e0*/  HMMA.16816.F32 R180, R8.reuse, R32, R72 ;  /* 0x0000002008b4723c */ /* 0x040ff00000001848 */
[----:B------:R-:W-:Y:S01]  /*48f0*/  HMMA.16816.F32 R72, R8, R14, R64 ;  /* 0x0000000e0848723c */ /* 0x000fe20000001840 */
[----:B-1----:R-:W-:-:S07]  /*4900*/  FFMA.FTZ R3, R125, c[0x0][0x2d0], -R0 ;  /* 0x0000b4007d037a23 */ /* 0x002fce0000010800 */
[C---:B------:R-:W-:Y:S01]  /*4910*/  HMMA.16816.F32 R64, R8.reuse, R34, R56 ;  /* 0x000000220840723c */ /* 0x040fe20000001838 */
[----:B------:R-:W-:Y:S01]  /*4920*/  IMAD.MOV.U32 R125, RZ, RZ, R97 ;  /* 0x000000ffff7d7224 */ /* 0x000fe200078e0061 */
[----:B------:R1:W4:Y:S06]  /*4930*/  MUFU.EX2 R197, R3 ;  /* 0x0000000300c57308 */ /* 0x00032c0000000800 */
[----:B------:R-:W-:Y:S07]  /*4940*/  HMMA.16816.F32 R56, R8, R26, R48 ;  /* 0x0000001a0838723c */ /* 0x000fee0000001830 */
[----:B--2---:R-:W-:-:S02]  /*4950*/  F2FP.PACK_AB R8, R201, R205 ;  /* 0x000000cdc908723e */ /* 0x004fc400000000ff */
[----:B---3--:R-:W-:Y:S01]  /*4960*/  F2FP.PACK_AB R10, R199, R200 ;  /* 0x000000c8c70a723e */ /* 0x008fe200000000ff */
[--C-:B-1----:R-:W-:Y:S01]  /*4970*/  FFMA.FTZ R3, R123, c[0x0][0x2d0], -R0.reuse ;  /* 0x0000b4007b037a23 */ /* 0x102fe20000010800 */
[----:B----4-:R-:W-:Y:S01]  /*4980*/  F2FP.PACK_AB R9, R197, R198 ;  /* 0x000000c6c509723e */ /* 0x010fe200000000ff */
[----:B------:R-:W-:Y:S02]  /*4990*/  IMAD.MOV.U32 R123, RZ, RZ, R195 ;  /* 0x000000ffff7b7224 */ /* 0x000fe400078e00c3 */
[----:B------:R1:W-:Y:S02]  /*49a0*/  MUFU.EX2 R196, R3 ;  /* 0x0000000300c47308 */ /* 0x0003e40000000800 */
[----:B-1----:R-:W-:Y:S02]  /*49b0*/  FFMA.FTZ R3, R124, c[0x0][0x2d0], -R0 ;  /* 0x0000b4007c037a23 */ /* 0x002fe40000010800 */
[----:B------:R-:W-:-:S04]  /*49c0*/  IMAD.MOV.U32 R124, RZ, RZ, R89 ;  /* 0x000000ffff7c7224 */ /* 0x000fc800078e0059 */
[----:B------:R1:W2:Y:S01]  /*49d0*/  MUFU.EX2 R195, R3 ;  /* 0x0000000300c37308 */ /* 0x0002a20000000800 */
[----:B------:R-:W-:Y:S02]  /*49e0*/  IMAD.MOV.U32 R89, RZ, RZ, R166 ;  /* 0x000000ffff597224 */ /* 0x000fe400078e00a6 */
[----:B-1----:R-:W-:Y:S01]  /*49f0*/  FFMA.FTZ R3, R120, c[0x0][0x2d0], -R7 ;  /* 0x0000b40078037a23 */ /* 0x002fe20000010807 */
[----:B--2---:R-:W-:Y:S01]  /*4a00*/  F2FP.PACK_AB R11, R195, R196 ;  /* 0x000000c4c30b723e */ /* 0x004fe200000000ff */
[----:B------:R-:W-:-:S03]  /*4a10*/  IMAD.MOV.U32 R120, RZ, RZ, R28 ;  /* 0x000000ffff787224 */ /* 0x000fc600078e001c */
[----:B------:R1:W-:Y:S03]  /*4a20*/  MUFU.EX2 R194, R3 ;  /* 0x0000000300c27308 */ /* 0x0003e60000000800 */
[C---:B------:R-:W-:Y:S08]  /*4a30*/  HMMA.16816.F32 R52, R8.reuse, R12, R52 ;  /* 0x0000000c0834723c */ /* 0x040ff00000001834 */
[----:B------:R-:W-:Y:S01]  /*4a40*/  HMMA.16816.F32 R48, R8, R14, R36 ;  /* 0x0000000e0830723c */ /* 0x000fe20000001824 */
[----:B------:R-:W-:Y:S01]  /*4a50*/  LDSM.16.MT88.4 R12, [R231+0x1900] ;  /* 0x00190000e70c783b */ /* 0x000fe20000004200 */
[----:B-1----:R-:W-:-:S02]  /*4a60*/  FFMA.FTZ R3, R121, c[0x0][0x2d0], -R7 ;  /* 0x0000b40079037a23 */ /* 0x002fc40000010807 */
[----:B------:R-:W-:Y:S02]  /*4a70*/  IMAD.MOV.U32 R121, RZ, RZ, R29 ;  /* 0x000000ffff797224 */ /* 0x000fe400078e001d */
[----:B------:R1:W-:Y:S02]  /*4a80*/  MUFU.EX2 R193, R3 ;  /* 0x0000000300c17308 */ /* 0x0003e40000000800 */
[C---:B------:R-:W-:Y:S08]  /*4a90*/  HMMA.16816.F32 R60, R8.reuse, R24, R104 ;  /* 0x00000018083c723c */ /* 0x040ff00000001868 */
[----:B------:R-:W-:Y:S01]  /*4aa0*/  HMMA.16816.F32 R44, R8, R20, R44 ;  /* 0x00000014082c723c */ /* 0x000fe2000000182c */
[----:B-1----:R-:W-:-:S07]  /*4ab0*/  FFMA.FTZ R3, R127, c[0x0][0x2d0], -R6 ;  /* 0x0000b4007f037a23 */ /* 0x002fce0000010806 */
[C---:B------:R-:W-:Y:S01]  /*4ac0*/  HMMA.16816.F32 R36, R8.reuse, R22, R16 ;  /* 0x000000160824723c */ /* 0x040fe20000001810 */
[----:B------:R-:W1:Y:S01]  /*4ad0*/  LDSM.16.MT88.4 R16, [R228+0x1900] ;  /* 0x00190000e410783b */ /* 0x000e620000004200 */
[----:B------:R-:W-:Y:S01]  /*4ae0*/  IMAD.MOV.U32 R127, RZ, RZ, R98 ;  /* 0x000000ffff7f7224 */ /* 0x000fe200078e0062 */
[----:B------:R2:W-:Y:S02]  /*4af0*/  MUFU.EX2 R192, R3 ;  /* 0x0000000300c07308 */ /* 0x0005e40000000800 */
        /* <DEDUP_REMOVED lines=11> */
[----:B------:R2:W-:Y:S02]  /*4bb0*/  MUFU.EX2 R190, R3 ;  /* 0x0000000300be7308 */ /* 0x0005e40000000800 */
[----:B--2---:R-:W-:Y:S02]  /*4bc0*/  FFMA.FTZ R3, R128, c[0x0][0x2d0], -R6 ;  /* 0x0000b40080037a23 */ /* 0x004fe40000010806 */
[----:B------:R-:W-:-:S04]  /*4bd0*/  IMAD.MOV.U32 R128, RZ, RZ, R4 ;  /* 0x000000ffff807224 */ /* 0x000fc800078e0004 */
[----:B------:R2:W4:Y:S01]  /*4be0*/  MUFU.EX2 R189, R3 ;  /* 0x0000000300bd7308 */ /* 0x0005220000000800 */
[----:B------:R-:W-:-:S04]  /*4bf0*/  IMAD.MOV.U32 R4, RZ, RZ, R168 ;  /* 0x000000ffff047224 */ /* 0x000fc800078e00a8 */
[----:B------:R-:W-:Y:S02]  /*4c00*/  FFMA.FTZ R4, R4, c[0x0][0x2d0], -R7 ;  /* 0x0000b40004047a23 */ /* 0x000fe40000010807 */
[----:B--2---:R-:W-:Y:S01]  /*4c10*/  FFMA.FTZ R3, R131, c[0x0][0x2d0], -R5 ;  /* 0x0000b40083037a23 */ /* 0x004fe20000010805 */
[----:B----4-:R-:W-:Y:S01]  /*4c20*/  F2FP.PACK_AB R10, R189, R190 ;  /* 0x000000bebd0a723e */ /* 0x010fe200000000ff */
[----:B------:R-:W-:Y:S02]  /*4c30*/  IMAD.MOV.U32 R131, RZ, RZ, R91 ;  /* 0x000000ffff837224 */ /* 0x000fe400078e005b */
[----:B------:R2:W-:Y:S01]  /*4c40*/  MUFU.EX2 R188, R3 ;  /* 0x0000000300bc7308 */ /* 0x0005e20000000800 */
[----:B------:R-:W-:Y:S02]  /*4c50*/  IMAD.MOV.U32 R91, RZ, RZ, R167 ;  /* 0x000000ffff5b7224 */ /* 0x000fe400078e00a7 */
[----:B--2---:R-:W-:Y:S02]  /*4c60*/  FFMA.FTZ R3, R140, c[0x0][0x2d0], -R5 ;  /* 0x0000b4008c037a23 */ /* 0x004fe40000010805 */
[----:B------:R-:W-:-:S03]  /*4c70*/  IMAD.MOV.U32 R140, RZ, RZ, R113 ;  /* 0x000000ffff8c7224 */ /* 0x000fc600078e0071 */
        /* <DEDUP_REMOVED lines=11> */
[----:B------:R2:W-:Y:S01]  /*4d30*/  MUFU.EX2 R112, R3 ;  /* 0x0000000300707308 */ /* 0x0005e20000000800 */
[----:B------:R-:W-:Y:S01]  /*4d40*/  IMAD.MOV.U32 R88, RZ, RZ, R152 ;  /* 0x000000ffff587224 */ /* 0x000fe200078e0098 */
[C---:B-1----:R-:W-:Y:S08]  /*4d50*/  HMMA.16816.F32 R144, R8.reuse, R16, R144 ;  /* 0x000000100890723c */ /* 0x042ff00000001890 */
[----:B---3--:R-:W-:Y:S01]  /*4d60*/  HMMA.16816.F32 R180, R8, R20, R180 ;  /* 0x0000001408b4723c */ /* 0x008fe200000018b4 */
[----:B--2---:R-:W-:-:S02]  /*4d70*/  FFMA.FTZ R3, R141, c[0x0][0x2d0], -R7 ;  /* 0x0000b4008d037a23 */ /* 0x004fc40000010807 */
[----:B------:R-:W-:Y:S02]  /*4d80*/  IMAD.MOV.U32 R141, RZ, RZ, R90 ;  /* 0x000000ffff8d7224 */ /* 0x000fe400078e005a */
[----:B------:R1:W-:Y:S01]  /*4d90*/  MUFU.EX2 R111, R3 ;  /* 0x00000003006f7308 */ /* 0x0003e20000000800 */
[----:B------:R-:W-:Y:S02]  /*4da0*/  IMAD.MOV.U32 R90, RZ, RZ, R170 ;  /* 0x000000ffff5a7224 */ /* 0x000fe400078e00aa */
[----:B------:R-:W-:Y:S01]  /*4db0*/  HMMA.16816.F32 R76, R8, R22, R64 ;  /* 0x00000016084c723c */ /* 0x000fe20000001840 */
[----:B-1----:R-:W-:Y:S02]  /*4dc0*/  FFMA.FTZ R3, R148, c[0x0][0x2d0], -R7 ;  /* 0x0000b40094037a23 */ /* 0x002fe40000010807 */
[----:B------:R-:W-:Y:S02]  /*4dd0*/  IMAD.MOV.U32 R148, RZ, RZ, R155 ;  /* 0x000000ffff947224 */ /* 0x000fe400078e009b */
[----:B------:R1:W-:Y:S02]  /*4de0*/  MUFU.EX2 R110, R3 ;  /* 0x00000003006e7308 */ /* 0x0003e40000000800 */
[----:B-1----:R-:W-:-:S02]  /*4df0*/  FFMA.FTZ R3, R149, c[0x0][0x2d0], -R7 ;  /* 0x0000b40095037a23 */ /* 0x002fc40000010807 */
[----:B------:R-:W-:-:S04]  /*4e00*/  IMAD.MOV.U32 R149, RZ, RZ, R154 ;  /* 0x000000ffff957224 */ /* 0x000fc800078e009a */
[----:B------:R1:W-:Y:S01]  /*4e10*/  MUFU.EX2 R109, R3 ;  /* 0x00000003006d7308 */ /* 0x0003e20000000800 */
[C---:B------:R-:W-:Y:S08]  /*4e20*/  HMMA.16816.F32 R152, R8.reuse, R18, R72 ;  /* 0x000000120898723c */ /* 0x040ff00000001848 */
[----:B-----5:R-:W-:Y:S01]  /*4e30*/  HMMA.16816.F32 R72, R8, R24, R84 ;  /* 0x000000180848723c */ /* 0x020fe20000001854 */
[----:B-1----:R-:W-:-:S02]  /*4e40*/  FFMA.FTZ R3, R156, c[0x0][0x2d0], -R0 ;  /* 0x0000b4009c037a23 */ /* 0x002fc40000010800 */
[----:B------:R-:W-:Y:S02]  /*4e50*/  IMAD.MOV.U32 R156, RZ, RZ, R164 ;  /* 0x000000ffff9c7224 */ /* 0x000fe400078e00a4 */
[----:B------:R1:W-:Y:S03]  /*4e60*/  MUFU.EX2 R107, R3 ;  /* 0x00000003006b7308 */ /* 0x0003e60000000800 */
[C---:B------:R-:W-:Y:S01]  /*4e70*/  HMMA.16816.F32 R164, R8.reuse, R12, R100 ;  /* 0x0000000c08a4723c */ /* 0x040fe20000001864 */
[--C-:B-1----:R-:W-:Y:S02]  /*4e80*/  FFMA.FTZ R3, R158, c[0x0][0x2d0], -R0.reuse ;  /* 0x0000b4009e037a23 */ /* 0x102fe40000010800 */
[----:B------:R-:W-:Y:S02]  /*4e90*/  IMAD.MOV.U32 R158, RZ, RZ, R171 ;  /* 0x000000ffff9e7224 */ /* 0x000fe400078e00ab */
[----:B------:R1:W2:Y:S03]  /*4ea0*/  MUFU.EX2 R106, R3 ;  /* 0x00000003006a7308 */ /* 0x0002a60000000800 */
[C---:B------:R-:W-:Y:S08]  /*4eb0*/  HMMA.16816.F32 R168, R8.reuse, R14, R68 ;  /* 0x0000000e08a8723c */ /* 0x040ff00000001844 */
[----:B------:R-:W-:Y:S01]  /*4ec0*/  HMMA.16816.F32 R68, R8, R26, R56 ;  /* 0x0000001a0844723c */ /* 0x000fe20000001838 */
[----:B-1----:R-:W-:-:S06]  /*4ed0*/  FFMA.FTZ R3, R151, c[0x0][0x2d0], -R0 ;  /* 0x0000b40097037a23 */ /* 0x002fcc0000010800 */
[----:B------:R-:W-:Y:S01]  /*4ee0*/  F2FP.PACK_AB R8, R193, R194 ;  /* 0x000000c2c108723e */ /* 0x000fe200000000ff */
[----:B------:R-:W-:Y:S01]  /*4ef0*/  IMAD.MOV.U32 R151, RZ, RZ, R95 ;  /* 0x000000ffff977224 */ /* 0x000fe200078e005f */
[----:B--2---:R-:W-:Y:S01]  /*4f00*/  F2FP.PACK_AB R9, R106, R107 ;  /* 0x0000006b6a09723e */ /* 0x004fe200000000ff */
[----:B------:R1:W-:Y:S01]  /*4f10*/  MUFU.EX2 R104, R3 ;  /* 0x0000000300687308 */ /* 0x0003e20000000800 */
[----:B------:R-:W-:Y:S01]  /*4f20*/  F2FP.PACK_AB R10, R111, R112 ;  /* 0x000000706f0a723e */ /* 0x000fe200000000ff */
        /* <DEDUP_REMOVED lines=8> */
[----:B------:R-:W2:Y:S01]  /*4fb0*/  LDSM.16.MT88.4 R16, [R228+0x2100] ;  /* 0x00210000e410783b */ /* 0x000ea20000004200 */
[----:B-1----:R-:W-:-:S02]  /*4fc0*/  FFMA.FTZ R3, R150, c[0x0][0x2d0], -R7 ;  /* 0x0000b40096037a23 */ /* 0x002fc40000010807 */
[----:B------:R-:W-:Y:S02]  /*4fd0*/  IMAD.MOV.U32 R150, RZ, RZ, R88 ;  /* 0x000000ffff967224 */ /* 0x000fe400078e0058 */
[----:B------:R1:W-:Y:S02]  /*4fe0*/  MUFU.EX2 R105, R3 ;  /* 0x0000000300697308 */ /* 0x0003e40000000800 */
[C---:B------:R-:W-:Y:S08]  /*4ff0*/  HMMA.16816.F32 R52, R8.reuse, R12, R44 ;  /* 0x0000000c0834723c */ /* 0x040ff0000000182c */
[----:B------:R-:W-:Y:S01]  /*5000*/  HMMA.16816.F32 R48, R8, R14, R36 ;  /* 0x0000000e0830723c */ /* 0x000fe20000001824 */
[----:B------:R-:W3:Y:S01]  /*5010*/  LDSM.16.MT88.4 R12, [R231+0x2100] ;  /* 0x00210000e70c783b */ /* 0x000ee20000004200 */
[----:B-1----:R-:W-:-:S06]  /*5020*/  FFMA.FTZ R3, R159, c[0x0][0x2d0], -R6 ;  /* 0x0000b4009f037a23 */ /* 0x002fcc0000010806 */
[C---:B------:R-:W-:Y:S01]  /*5030*/  HMMA.16816.F32 R32, R8.reuse, R20, R28 ;  /* 0x000000140820723c */ /* 0x040fe2000000181c */
[----:B------:R-:W-:Y:S01]  /*5040*/  LDSM.16.MT88.4 R28, [R230+0x2100] ;  /* 0x00210000e61c783b */ /* 0x000fe20000004200 */
[----:B------:R-:W-:Y:S01]  /*5050*/  IMAD.MOV.U32 R159, RZ, RZ, R89 ;  /* 0x000000ffff9f7224 */ /* 0x000fe200078e0059 */
[----:B------:R1:W-:Y:S05]  /*5060*/  MUFU.EX2 R102, R3 ;  /* 0x0000000300667308 */ /* 0x0003ea0000000800 */
[C---:B------:R-:W-:Y:S01]  /*5070*/  HMMA.16816.F32 R40, R8.reuse, R22, R40 ;  /* 0x000000160828723c */ /* 0x040fe20000001828 */
[----:B------:R-:W4:Y:S07]  /*5080*/  LDSM.16.MT88.4 R20, [R229+0x2100] ;  /* 0x00210000e514783b */ /* 0x000f2e0000004200 */
[----:B------:R-:W-:Y:S01]  /*5090*/  HMMA.16816.F32 R36, R8, R26, R80 ;  /* 0x0000001a0824723c */ /* 0x000fe20000001850 */
[----:B-1----:R-:W-:-:S02]  /*50a0*/  FFMA.FTZ R3, R161, c[0x0][0x2d0], -R6 ;  /* 0x0000b400a1037a23 */ /* 0x002fc40000010806 */
[----:B------:R-:W-:Y:S02]  /*50b0*/  IMAD.MOV.U32 R161, RZ, RZ, R90 ;  /* 0x000000ffffa17224 */ /* 0x000fe400078e005a */
[----:B------:R1:W5:Y:S03]  /*50c0*/  MUFU.EX2 R101, R3 ;  /* 0x0000000300657308 */ /* 0x0003660000000800 */
[----:B------:R-:W-:Y:S01]  /*50d0*/  HMMA.16816.F32 R44, R8, R24, R60 ;  /* 0x00000018082c723c */ /* 0x000fe2000000183c */
[----:B------:R-:W2:Y:S01]  /*50e0*/  LDSM.16.MT88.4 R24, [R228+0x2900] ;  /* 0x00290000e418783b */ /* 0x000ea20000004200 */
[----:B-1----:R-:W-:-:S05]  /*50f0*/  FFMA.FTZ R3, R160, c[0x0][0x2d0], -R6 ;  /* 0x0000b400a0037a23 */ /* 0x002fca0000010806 */
[----:B-----5:R-:W-:Y:S01]  /*5100*/  F2FP.PACK_AB R8, R101, R102 ;  /* 0x000000666508723e */ /* 0x020fe200000000ff */
[----:B------:R-:W-:Y:S01]  /*5110*/  IMAD.MOV.U32 R160, RZ, RZ, R91 ;  /* 0x000000ffffa07224 */ /* 0x000fe200078e005b */
[----:B------:R1:W-:Y:S02]  /*5120*/  MUFU.EX2 R100, R3 ;  /* 0x0000000300647308 */ /* 0x0003e40000000800 */
[----:B-1----:R-:W-:Y:S02]  /*5130*/  FFMA.FTZ R3, R162, c[0x0][0x2d0], -R6 ;  /* 0x0000b400a2037a23 */ /* 0x002fe40000010806 */
[----:B------:R-:W-:-:S04]  /*5140*/  IMAD.MOV.U32 R162, RZ, RZ, R156 ;  /* 0x000000ffffa27224 */ /* 0x000fc800078e009c */
[----:B------:R1:W5:Y:S02]  /*5150*/  MUFU.EX2 R99, R3 ;  /* 0x0000000300637308 */ /* 0x0003640000000800 */
[----:B-1----:R-:W-:Y:S01]  /*5160*/  FFMA.FTZ R3, R163, c[0x0][0x2d0], -R5 ;  /* 0x0000b400a3037a23 */ /* 0x002fe20000010805 */
[----:B-----5:R-:W-:Y:S01]  /*5170*/  F2FP.PACK_AB R10, R99, R100 ;  /* 0x00000064630a723e */ /* 0x020fe200000000ff */
[----:B------:R-:W-:-:S04]  /*5180*/  IMAD.MOV.U32 R163, RZ, RZ, R148 ;  /* 0x000000ffffa37224 */ /* 0x000fc800078e0094 */
[----:B------:R1:W-:Y:S01]  /*5190*/  MUFU.EX2 R98, R3 ;  /* 0x0000000300627308 */ /* 0x0003e20000000800 */
[----:B------:R-:W-:Y:S02]  /*51a0*/  IMAD.MOV.U32 R148, RZ, RZ, R123 ;  /* 0x000000ffff947224 */ /* 0x000fe400078e007b */
[----:B-1----:R-:W-:Y:S02]  /*51b0*/  FFMA.FTZ R3, R186, c[0x0][0x2d0], -R5 ;  /* 0x0000b400ba037a23 */ /* 0x002fe40000010805 */
[----:B------:R-:W-:-:S03]  /*51c0*/  IMAD.MOV.U32 R186, RZ, RZ, R149 ;  /* 0x000000ffffba7224 */ /* 0x000fc600078e0095 */
[----:B------:R1:W5:Y:S01]  /*51d0*/  MUFU.EX2 R97, R3 ;  /* 0x0000000300617308 */ /* 0x0003620000000800 */
[----:B------:R-:W-:Y:S02]  /*51e0*/  IMAD.MOV.U32 R149, RZ, RZ, R140 ;  /* 0x000000ffff957224 */ /* 0x000fe400078e008c */
[----:B------:R-:W-:Y:S02]  /*51f0*/  IMAD.MOV.U32 R140, RZ, RZ, R119 ;  /* 0x000000ffff8c7224 */ /* 0x000fe400078e0077 */
[----:B-1----:R-:W-:Y:S01]  /*5200*/  FFMA.FTZ R3, R185, c[0x0][0x2d0], -R5 ;  /* 0x0000b400b9037a23 */ /* 0x002fe20000010805 */
[----:B-----5:R-:W-:Y:S01]  /*5210*/  F2FP.PACK_AB R9, R97, R98 ;  /* 0x000000626109723e */ /* 0x020fe200000000ff */
[----:B------:R-:W-:Y:S02]  /*5220*/  IMAD.MOV.U32 R185, RZ, RZ, R141 ;  /* 0x000000ffffb97224 */ /* 0x000fe400078e008d */
[----:B------:R1:W-:Y:S01]  /*5230*/  MUFU.EX2 R96, R3 ;  /* 0x0000000300607308 */ /* 0x0003e20000000800 */
[----:B------:R-:W-:-:S02]  /*5240*/  IMAD.MOV.U32 R141, RZ, RZ, R121 ;  /* 0x000000ffff8d7224 */ /* 0x000fc400078e0079 */
[----:B-1----:R-:W-:Y:S02]  /*5250*/  FFMA.FTZ R3, R184, c[0x0][0x2d0], -R5 ;  /* 0x0000b400b8037a23 */ /* 0x002fe40000010805 */
[----:B------:R-:W-:-:S03]  /*5260*/  IMAD.MOV.U32 R184, RZ, RZ, R116 ;  /* 0x000000ffffb87224 */ /* 0x000fc600078e0074 */
[----:B------:R1:W5:Y:S02]  /*5270*/  MUFU.EX2 R95, R3 ;  /* 0x00000003005f7308 */ /* 0x0003640000000800 */
[----:B-1----:R-:W-:Y:S01]  /*5280*/  FFMA.FTZ R3, R203, c[0x0][0x2d0], -R0 ;  /* 0x0000b400cb037a23 */ /* 0x002fe20000010800 */
[----:B-----5:R-:W-:Y:S01]  /*5290*/  F2FP.PACK_AB R11, R95, R96 ;  /* 0x000000605f0b723e */ /* 0x020fe200000000ff */
[----:B------:R-:W-:-:S04]  /*52a0*/  IMAD.MOV.U32 R203, RZ, RZ, R117 ;  /* 0x000000ffffcb7224 */ /* 0x000fc800078e0075 */
[----:B------:R1:W-:Y:S02]  /*52b0*/  MUFU.EX2 R94, R3 ;  /* 0x00000003005e7308 */ /* 0x0003e40000000800 */
[C---:B--2---:R-:W-:Y:S08]  /*52c0*/  HMMA.16816.F32 R144, R8.reuse, R16, R144 ;  /* 0x000000100890723c */ /* 0x044ff00000001890 */
[----:B------:R-:W-:Y:S01]  /*52d0*/  HMMA.16816.F32 R152, R8, R18, R152 ;  /* 0x000000120898723c */ /* 0x000fe20000001898 */
[----:B-1----:R-:W-:-:S02]  /*52e0*/  FFMA.FTZ R3, R187, c[0x0][0x2d0], -R0 ;  /* 0x0000b400bb037a23 */ /* 0x002fc40000010800 */
[----:B------:R-:W-:Y:S02]  /*52f0*/  IMAD.MOV.U32 R187, RZ, RZ, R150 ;  /* 0x000000ffffbb7224 */ /* 0x000fe400078e0096 */
[----:B------:R1:W2:Y:S03]  /*5300*/  MUFU.EX2 R93, R3 ;  /* 0x00000003005d7308 */ /* 0x0002a60000000800 */
[----:B---3--:R-:W-:Y:S01]  /*5310*/  HMMA.16816.F32 R164, R8, R12, R164 ;  /* 0x0000000c08a4723c */ /* 0x008fe200000018a4 */
[----:B------:R-:W-:Y:S02]  /*5320*/  IMAD.MOV.U32 R150, RZ, RZ, R142 ;  /* 0x000000ffff967224 */ /* 0x000fe400078e008e */
[----:B------:R-:W-:-:S05]  /*5330*/  IMAD.MOV.U32 R142, RZ, RZ, R120 ;  /* 0x000000ffff8e7224 */ /* 0x000fca00078e0078 */
[----:B------:R-:W-:Y:S01]  /*5340*/  HMMA.16816.F32 R168, R8, R14, R168 ;  /* 0x0000000e08a8723c */ /* 0x000fe200000018a8 */
[----:B-1----:R-:W-:-:S07]  /*5350*/  FFMA.FTZ R3, R202, c[0x0][0x2d0], -R0 ;  /* 0x0000b400ca037a23 */ /* 0x002fce0000010800 */
[C---:B----4-:R-:W-:Y:S01]  /*5360*/  HMMA.16816.F32 R180, R8.reuse, R20, R180 ;  /* 0x0000001408b4723c */ /* 0x050fe200000018b4 */
[----:B------:R-:W-:Y:S01]  /*5370*/  IMAD.MOV.U32 R202, RZ, RZ, R157 ;  /* 0x000000ffffca7224 */ /* 0x000fe200078e009d */
[----:B------:R1:W-:Y:S06]  /*5380*/  MUFU.EX2 R92, R3 ;  /* 0x00000003005c7308 */ /* 0x0003ec0000000800 */
[C---:B------:R-:W-:Y:S08]  /*5390*/  HMMA.16816.F32 R76, R8.reuse, R22, R76 ;  /* 0x00000016084c723c */ /* 0x040ff0000000184c */
[----:B------:R-:W-:Y:S01]  /*53a0*/  HMMA.16816.F32 R72, R8, R28, R72 ;  /* 0x0000001c0848723c */ /* 0x000fe20000001848 */
[----:B-1----:R-:W-:-:S02]  /*53b0*/  FFMA.FTZ R3, R204, c[0x0][0x2d0], -R0 ;  /* 0x0000b400cc037a23 */ /* 0x002fc40000010800 */
[----:B------:R-:W-:Y:S02]  /*53c0*/  IMAD.MOV.U32 R204, RZ, RZ, R118 ;  /* 0x000000ffffcc7224 */ /* 0x000fe400078e0076 */
[----:B------:R1:W3:Y:S03]  /*53d0*/  MUFU.EX2 R91, R3 ;  /* 0x00000003005b7308 */ /* 0x0002e60000000800 */
[----:B------:R-:W-:Y:S07]  /*53e0*/  HMMA.16816.F32 R68, R8, R30, R68 ;  /* 0x0000001e0844723c */ /* 0x000fee0000001844 */
[----:B------:R-:W-:-:S02]  /*53f0*/  F2FP.PACK_AB R8, R109, R110 ;  /* 0x0000006e6d08723e */ /* 0x000fc400000000ff */
[----:B--2---:R-:W-:Y:S02]  /*5400*/  F2FP.PACK_AB R9, R93, R94 ;  /* 0x0000005e5d09723e */ /* 0x004fe400000000ff */
[----:B------:R-:W-:Y:S01]  /*5410*/  F2FP.PACK_AB R10, R105, R108 ;  /* 0x0000006c690a723e */ /* 0x000fe200000000ff */
[----:B-1----:R-:W-:Y:S01]  /*5420*/  FFMA.FTZ R3, R134, c[0x0][0x2d0], -R6 ;  /* 0x0000b40086037a23 */ /* 0x002fe20000010806 */
[----:B---3--:R-:W-:-:S03]  /*5430*/  F2FP.PACK_AB R11, R91, R92 ;  /* 0x0000005c5b0b723e */ /* 0x008fc600000000ff */
[----:B------:R1:W-:Y:S04]  /*5440*/  MUFU.EX2 R90, R3 ;  /* 0x00000003005a7308 */ /* 0x0003e80000000800 */
[C---:B------:R-:W-:Y:S08]  /*5450*/  HMMA.16816.F32 R64, R8.reuse, R16, R64 ;  /* 0x000000100840723c */ /* 0x040ff00000001840 */
[----:B------:R-:W-:Y:S01]  /*5460*/  HMMA.16816.F32 R56, R8, R18, R56 ;  /* 0x000000120838723c */ /* 0x000fe20000001838 */
[----:B------:R-:W-:Y:S01]  /*5470*/  LDSM.16.MT88.4 R16, [R229+0x2900] ;  /* 0x00290000e510783b */ /* 0x000fe20000004200 */
[----:B-1----:R-:W-:-:S04]  /*5480*/  FFMA.FTZ R3, R133, c[0x0][0x2d0], -R6 ;  /* 0x0000b40085037a23 */ /* 0x002fc80000010806 */
[----:B------:R1:W2:Y:S02]  /*5490*/  MUFU.EX2 R89, R3 ;  /* 0x0000000300597308 */ /* 0x0002a40000000800 */
[C---:B------:R-:W-:Y:S08]  /*54a0*/  HMMA.16816.F32 R52, R8.reuse, R12, R52 ;  /* 0x0000000c0834723c */ /* 0x040ff00000001834 */
[----:B------:R-:W-:Y:S01]  /*54b0*/  HMMA.16816.F32 R48, R8, R14, R48 ;  /* 0x0000000e0830723c */ /* 0x000fe20000001830 */
[----:B------:R-:W-:Y:S01]  /*54c0*/  LDSM.16.MT88.4 R12, [R230+0x2900] ;  /* 0x00290000e60c783b */ /* 0x000fe20000004200 */
[----:B-1----:R-:W-:-:S06]  /*54d0*/  FFMA.FTZ R3, R172, c[0x0][0x2d0], -R6 ;  /* 0x0000b400ac037a23 */ /* 0x002fcc0000010806 */
[C---:B------:R-:W-:Y:S01]  /*54e0*/  HMMA.16816.F32 R32, R8.reuse, R20, R32 ;  /* 0x000000140820723c */ /* 0x040fe20000001820 */
[----:B------:R1:W-:Y:S07]  /*54f0*/  MUFU.EX2 R88, R3 ;  /* 0x0000000300587308 */ /* 0x0003ee0000000800 */
        /* <DEDUP_REMOVED lines=10> */
[----:B------:R1:W-:Y:S02]  /*55a0*/  MUFU.EX2 R86, R3 ;  /* 0x0000000300567308 */ /* 0x0003e40000000800 */
[----:B-1----:R-:W-:Y:S02]  /*55b0*/  FFMA.FTZ R3, R214, c[0x0][0x2d0], -R5 ;  /* 0x0000b400d6037a23 */ /* 0x002fe40000010805 */
[----:B------:R-:W-:-:S04]  /*55c0*/  IMAD.MOV.U32 R214, RZ, RZ, R129 ;  /* 0x000000ffffd67224 */ /* 0x000fc800078e0081 */
[----:B------:R1:W2:Y:S02]  /*55d0*/  MUFU.EX2 R85, R3 ;  /* 0x0000000300557308 */ /* 0x0002a40000000800 */
[----:B-1----:R-:W-:Y:S01]  /*55e0*/  FFMA.FTZ R3, R174, c[0x0][0x2d0], -R5 ;  /* 0x0000b400ae037a23 */ /* 0x002fe20000010805 */
[----:B--2---:R-:W-:-:S05]  /*55f0*/  F2FP.PACK_AB R9, R85, R86 ;  /* 0x000000565509723e */ /* 0x004fca00000000ff */
[----:B------:R1:W-:Y:S02]  /*5600*/  MUFU.EX2 R83, R3 ;  /* 0x0000000300537308 */ /* 0x0003e40000000800 */
[----:B-1----:R-:W-:Y:S02]  /*5610*/  FFMA.FTZ R3, R175, c[0x0][0x2d0], -R5 ;  /* 0x0000b400af037a23 */ /* 0x002fe40000010805 */
[----:B------:R-:W-:Y:S04]  /*5620*/  LDSM.16.MT88.4 R172, [R231+0x3100] ;  /* 0x00310000e7ac783b */ /* 0x000fe80000004200 */
[----:B------:R1:W2:Y:S02]  /*5630*/  MUFU.EX2 R84, R3 ;  /* 0x0000000300547308 */ /* 0x0002a40000000800 */
[----:B-1----:R-:W-:Y:S01]  /*5640*/  FFMA.FTZ R3, R223, c[0x0][0x2d0], -R7 ;  /* 0x0000b400df037a23 */ /* 0x002fe20000010807 */
[----:B--2---:R-:W-:Y:S01]  /*5650*/  F2FP.PACK_AB R11, R84, R83 ;  /* 0x00000053540b723e */ /* 0x004fe200000000ff */
[----:B------:R-:W-:-:S04]  /*5660*/  IMAD.MOV.U32 R223, RZ, RZ, R128 ;  /* 0x000000ffffdf7224 */ /* 0x000fc800078e0080 */
[----:B------:R1:W-:Y:S02]  /*5670*/  MUFU.EX2 R82, R3 ;  /* 0x0000000300527308 */ /* 0x0003e40000000800 */
[C---:B------:R-:W-:Y:S08]  /*5680*/  HMMA.16816.F32 R144, R8.reuse, R24, R144 ;  /* 0x000000180890723c */ /* 0x040ff00000001890 */
[----:B------:R-:W-:Y:S01]  /*5690*/  HMMA.16816.F32 R152, R8, R26, R152 ;  /* 0x0000001a0898723c */ /* 0x000fe20000001898 */
[----:B-1----:R-:W-:-:S04]  /*56a0*/  FFMA.FTZ R3, R221, c[0x0][0x2d0], -R7 ;  /* 0x0000b400dd037a23 */ /* 0x002fc80000010807 */
[----:B------:R1:W2:Y:S03]  /*56b0*/  MUFU.EX2 R81, R3 ;  /* 0x0000000300517308 */ /* 0x0002a60000000800 */
[C---:B---3--:R-:W-:Y:S08]  /*56c0*/  HMMA.16816.F32 R164, R8.reuse, R20, R164 ;  /* 0x0000001408a4723c */ /* 0x048ff000000018a4 */
[----:B------:R-:W-:Y:S01]  /*56d0*/  HMMA.16816.F32 R168, R8, R22, R168 ;  /* 0x0000001608a8723c */ /* 0x000fe200000018a8 */
[----:B-1----:R-:W-:-:S07]  /*56e0*/  FFMA.FTZ R3, R251, c[0x0][0x2d0], -R7 ;  /* 0x0000b400fb037a23 */ /* 0x002fce0000010807 */
[C---:B------:R-:W-:Y:S01]  /*56f0*/  HMMA.16816.F32 R180, R8.reuse, R16, R180 ;  /* 0x0000001008b4723c */ /* 0x040fe200000018b4 */
[----:B------:R1:W-:Y:S07]  /*5700*/  MUFU.EX2 R80, R3 ;  /* 0x0000000300507308 */ /* 0x0003ee0000000800 */
[C---:B------:R-:W-:Y:S08]  /*5710*/  HMMA.16816.F32 R116, R8.reuse, R18, R76 ;  /* 0x000000120874723c */ /* 0x040ff0000000184c */
[----:B------:R-:W-:Y:S01]  /*5720*/  HMMA.16816.F32 R72, R8, R12, R72 ;  /* 0x0000000c0848723c */ /* 0x000fe20000001848 */
[----:B-1----:R-:W-:-:S04]  /*5730*/  FFMA.FTZ R3, R252, c[0x0][0x2d0], -R7 ;  /* 0x0000b400fc037a23 */ /* 0x002fc80000010807 */
        /* <DEDUP_REMOVED lines=9> */
[----:B------:R1:W2:Y:S01]  /*57d0*/  MUFU.EX2 R61, R3 ;  /* 0x00000003003d7308 */ /* 0x0002a20000000800 */
[----:B------:R-:W-:Y:S02]  /*57e0*/  IMAD.MOV.U32 R151, RZ, RZ, R139 ;  /* 0x000000ffff977224 */ /* 0x000fe400078e008b */
[----:B------:R-:W-:Y:S02]  /*57f0*/  IMAD.MOV.U32 R139, RZ, RZ, R122 ;  /* 0x000000ffff8b7224 */ /* 0x000fe400078e007a */
[----:B------:R-:W-:Y:S01]  /*5800*/  LDSM.16.MT88.4 R120, [R229+0x3100] ;  /* 0x00310000e578783b */ /* 0x000fe20000004200 */
[--C-:B-1----:R-:W-:Y:S01]  /*5810*/  FFMA.FTZ R3, R159, c[0x0][0x2d0], -R0.reuse ;  /* 0x0000b4009f037a23 */ /* 0x102fe20000010800 */
[----:B--2---:R-:W-:Y:S02]  /*5820*/  F2FP.PACK_AB R9, R61, R62 ;  /* 0x0000003e3d09723e */ /* 0x004fe400000000ff */
[----:B------:R-:W1:Y:S01]  /*5830*/  LDSM.16.MT88.4 R156, [R228+0x3100] ;  /* 0x00310000e49c783b */ /* 0x000e620000004200 */
[----:B------:R2:W-:Y:S02]  /*5840*/  MUFU.EX2 R60, R3 ;  /* 0x00000003003c7308 */ /* 0x0005e40000000800 */
[----:B--2---:R-:W-:-:S06]  /*5850*/  FFMA.FTZ R3, R132, c[0x0][0x2d0], -R0 ;  /* 0x0000b40084037a23 */ /* 0x004fcc0000010800 */
[----:B------:R2:W3:Y:S02]  /*5860*/  MUFU.EX2 R31, R3 ;  /* 0x00000003001f7308 */ /* 0x0004e40000000800 */
[----:B--2---:R-:W-:Y:S01]  /*5870*/  FFMA.FTZ R3, R216, c[0x0][0x2d0], -R6 ;  /* 0x0000b400d8037a23 */ /* 0x004fe20000010806 */
[----:B---3--:R-:W-:-:S05]  /*5880*/  F2FP.PACK_AB R11, R31, R60 ;  /* 0x0000003c1f0b723e */ /* 0x008fca00000000ff */
[----:B------:R2:W-:Y:S02]  /*5890*/  MUFU.EX2 R29, R3 ;  /* 0x00000003001d7308 */ /* 0x0005e40000000800 */
[C---:B------:R-:W-:Y:S08]  /*58a0*/  HMMA.16816.F32 R56, R8.reuse, R26, R56 ;  /* 0x0000001a0838723c */ /* 0x040ff00000001838 */
[----:B------:R-:W-:Y:S01]  /*58b0*/  HMMA.16816.F32 R64, R8, R24, R64 ;  /* 0x000000180840723c */ /* 0x000fe20000001840 */
[----:B--2---:R-:W-:-:S04]  /*58c0*/  FFMA.FTZ R3, R177, c[0x0][0x2d0], -R6 ;  /* 0x0000b400b1037a23 */ /* 0x004fc80000010806 */
[----:B------:R2:W3:Y:S03]  /*58d0*/  MUFU.EX2 R30, R3 ;  /* 0x00000003001e7308 */ /* 0x0004e60000000800 */
[C---:B------:R-:W-:Y:S05]  /*58e0*/  HMMA.16816.F32 R48, R8.reuse, R22, R48 ;  /* 0x000000160830723c */ /* 0x040fea0000001830 */
[----:B------:R4:W-:Y:S03]  /*58f0*/  MUFU.EX2 R22, R4 ;  /* 0x0000000400167308 */ /* 0x0009e60000000800 */
[----:B------:R-:W-:Y:S01]  /*5900*/  HMMA.16816.F32 R44, R8, R12, R44 ;  /* 0x0000000c082c723c */ /* 0x000fe2000000182c */
[----:B--2---:R-:W-:-:S07]  /*5910*/  FFMA.FTZ R3, R217, c[0x0][0x2d0], -R6 ;  /* 0x0000b400d9037a23 */ /* 0x004fce0000010806 */
[C---:B------:R-:W-:Y:S01]  /*5920*/  HMMA.16816.F32 R52, R8.reuse, R20, R52 ;  /* 0x000000140834723c */ /* 0x040fe20000001834 */
[--C-:B------:R-:W-:Y:S01]  /*5930*/  FFMA.FTZ R12, R222, c[0x0][0x2d0], -R0.reuse ;  /* 0x0000b400de0c7a23 */ /* 0x100fe20000010800 */
[----:B---3--:R-:W-:Y:S01]  /*5940*/  F2FP.PACK_AB R132, R30, R29 ;  /* 0x0000001d1e84723e */ /* 0x008fe200000000ff */
[----:B------:R2:W-:Y:S01]  /*5950*/  MUFU.EX2 R28, R3 ;  /* 0x00000003001c7308 */ /* 0x0005e20000000800 */
[----:B------:R-:W-:Y:S02]  /*5960*/  FADD.FTZ R13, R184, R203 ;  /* 0x000000cbb80d7221 */ /* 0x000fe40000010000 */
[----:B------:R-:W-:Y:S02]  /*5970*/  IMAD.MOV.U32 R203, RZ, RZ, R149 ;  /* 0x000000ffffcb7224 */ /* 0x000fe400078e0095 */
[----:B----4-:R-:W-:Y:S01]  /*5980*/  FFMA.FTZ R4, R249, c[0x0][0x2d0], -R0 ;  /* 0x0000b400f9047a23 */ /* 0x010fe20000010800 */
[----:B------:R-:W-:Y:S01]  /*5990*/  HMMA.16816.F32 R36, R8, R14, R36 ;  /* 0x0000000e0824723c */ /* 0x000fe20000001824 */
[----:B------:R-:W-:-:S07]  /*59a0*/  FADD.FTZ R20, R176, R135 ;  /* 0x00000087b0147221 */ /* 0x000fce0000010000 */
[C---:B------:R-:W-:Y:S01]  /*59b0*/  HMMA.16816.F32 R32, R8.reuse, R16, R32 ;  /* 0x000000100820723c */ /* 0x040fe20000001820 */
[----:B--2---:R-:W-:Y:S02]  /*59c0*/  FFMA.FTZ R3, R218, c[0x0][0x2d0], -R6 ;  /* 0x0000b400da037a23 */ /* 0x004fe40000010806 */
[--C-:B------:R-:W-:Y:S02]  /*59d0*/  FFMA.FTZ R6, R248, c[0x0][0x2d0], -R0.reuse ;  /* 0x0000b400f8067a23 */ /* 0x100fe40000010800 */
[----:B------:R2:W3:Y:S01]  /*59e0*/  MUFU.EX2 R27, R3 ;  /* 0x00000003001b7308 */ /* 0x0004e20000000800 */
[----:B------:R-:W-:Y:S02]  /*59f0*/  FFMA.FTZ R0, R219, c[0x0][0x2d0], -R0 ;  /* 0x0000b400db007a23 */ /* 0x000fe40000010800 */
[----:B------:R-:W-:Y:S01]  /*5a00*/  HMMA.16816.F32 R40, R8, R18, R40 ;  /* 0x000000120828723c */ /* 0x000fe20000001828 */
[----:B------:R-:W4:Y:S04]  /*5a10*/  LDSM.16.MT88.4 R16, [R230+0x3100] ;  /* 0x00310000e610783b */ /* 0x000f280000004200 */
[----:B------:R5:W-:Y:S01]  /*5a20*/  MUFU.EX2 R10, R4 ;  /* 0x00000004000a7308 */ /* 0x000be20000000800 */
[----:B--2---:R-:W-:-:S07]  /*5a30*/  FFMA.FTZ R3, R178, c[0x0][0x2d0], -R5 ;  /* 0x0000b400b2037a23 */ /* 0x004fce0000010805 */
[----:B------:R-:W-:Y:S01]  /*5a40*/  MUFU.EX2 R11, R12 ;  /* 0x0000000c000b7308 */ /* 0x000fe20000000800 */
[----:B---3--:R-:W-:Y:S01]  /*5a50*/  F2FP.PACK_AB R134, R27, R28 ;  /* 0x0000001c1b86723e */ /* 0x008fe200000000ff */
[----:B-----5:R-:W-:-:S06]  /*5a60*/  FADD.FTZ R4, R163, R186 ;  /* 0x000000baa3047221 */ /* 0x020fcc0000010000 */
[----:B------:R2:W-:Y:S01]  /*5a70*/  MUFU.EX2 R26, R3 ;  /* 0x00000003001a7308 */ /* 0x0005e20000000800 */
[----:B------:R-:W-:-:S07]  /*5a80*/  FADD.FTZ R4, R151, R4 ;  /* 0x0000000497047221 */ /* 0x000fce0000010000 */
[----:B------:R3:W-:Y:S01]  /*5a90*/  MUFU.EX2 R12, R0 ;  /* 0x00000000000c7308 */ /* 0x0007e20000000800 */
[----:B--2---:R-:W-:-:S07]  /*5aa0*/  FFMA.FTZ R3, R179, c[0x0][0x2d0], -R5 ;  /* 0x0000b400b3037a23 */ /* 0x004fce0000010805 */
[----:B------:R2:W-:Y:S01]  /*5ab0*/  MUFU.EX2 R9, R6 ;  /* 0x0000000600097308 */ /* 0x0005e20000000800 */
[----:B---3--:R-:W-:-:S07]  /*5ac0*/  FADD.FTZ R0, R246, R20 ;  /* 0x00000014f6007221 */ /* 0x008fce0000010000 */
[----:B------:R3:W5:Y:S01]  /*5ad0*/  MUFU.EX2 R25, R3 ;  /* 0x0000000300197308 */ /* 0x0007620000000800 */
[----:B--2---:R-:W-:-:S04]  /*5ae0*/  FADD.FTZ R6, R247, R0 ;  /* 0x00000000f7067221 */ /* 0x004fc80000010000 */
[----:B------:R-:W-:Y:S02]  /*5af0*/  FADD.FTZ R6, R226, R6 ;  /* 0x00000006e2067221 */ /* 0x000fe40000010000 */
[--C-:B---3--:R-:W-:Y:S01]  /*5b00*/  FFMA.FTZ R3, R220, c[0x0][0x2d0], -R5.reuse ;  /* 0x0000b400dc037a23 */ /* 0x108fe20000010805 */
[----:B-----5:R-:W-:Y:S01]  /*5b10*/  F2FP.PACK_AB R133, R25, R26 ;  /* 0x0000001a1985723e */ /* 0x020fe200000000ff */
[----:B------:R-:W-:Y:S02]  /*5b20*/  FADD.FTZ R8, R225, R6 ;  /* 0x00000006e1087221 */ /* 0x000fe40000010000 */
[----:B------:R2:W-:Y:S02]  /*5b30*/  MUFU.EX2 R24, R3 ;  /* 0x0000000300187308 */ /* 0x0005e40000000800 */
[----:B--2---:R-:W-:Y:S02]  /*5b40*/  FFMA.FTZ R3, R250, c[0x0][0x2d0], -R5 ;  /* 0x0000b400fa037a23 */ /* 0x004fe40000010805 */
[----:B------:R-:W-:-:S04]  /*5b50*/  FFMA.FTZ R5, R202, c[0x0][0x2d0], -R7 ;  /* 0x0000b400ca057a23 */ /* 0x000fc80000010807 */
[----:B------:R2:W3:Y:S01]  /*5b60*/  MUFU.EX2 R23, R3 ;  /* 0x0000000300177308 */ /* 0x0004e20000000800 */
[----:B------:R-:W-:-:S07]  /*5b70*/  IMAD.MOV.U32 R202, RZ, RZ, R161 ;  /* 0x000000ffffca7224 */ /* 0x000fce00078e00a1 */
[----:B------:R5:W-:Y:S01]  /*5b80*/  MUFU.EX2 R15, R5 ;  /* 0x00000005000f7308 */ /* 0x000be20000000800 */
[--C-:B--2---:R-:W-:Y:S01]  /*5b90*/  FFMA.FTZ R3, R204, c[0x0][0x2d0], -R7.reuse ;  /* 0x0000b400cc037a23 */ /* 0x104fe20000010807 */
[----:B---3--:R-:W-:Y:S01]  /*5ba0*/  F2FP.PACK_AB R135, R23, R24 ;  /* 0x000000181787723e */ /* 0x008fe200000000ff */
[----:B------:R-:W-:Y:S01]  /*5bb0*/  FFMA.FTZ R7, R187, c[0x0][0x2d0], -R7 ;  /* 0x0000b400bb077a23 */ /* 0x000fe20000010807 */
[----:B------:R-:W-:-:S04]  /*5bc0*/  F2FP.PACK_AB R187, R12, R11 ;  /* 0x0000000b0cbb723e */ /* 0x000fc800000000ff */
[----:B------:R2:W3:Y:S01]  /*5bd0*/  MUFU.EX2 R21, R3 ;  /* 0x0000000300157308 */ /* 0x0004e20000000800 */
[----:B------:R-:W-:Y:S02]  /*5be0*/  IMAD.MOV.U32 R204, RZ, RZ, R160 ;  /* 0x000000ffffcc7224 */ /* 0x000fe400078e00a0 */
[----:B-----5:R-:W-:Y:S01]  /*5bf0*/  FADD.FTZ R5, R130, R185 ;  /* 0x000000b982057221 */ /* 0x020fe20000010000 */
[----:B------:R-:W-:Y:S01]  /*5c00*/  F2FP.PACK_AB R185, R9, R10 ;  /* 0x0000000a09b9723e */ /* 0x000fe200000000ff */
[C---:B-1----:R-:W-:Y:S03]  /*5c10*/  HMMA.16816.F32 R144, R132.reuse, R156, R144 ;  /* 0x0000009c8490723c */ /* 0x042fe60000001890 */
[----:B------:R1:W5:Y:S05]  /*5c20*/  MUFU.EX2 R14, R7 ;  /* 0x00000007000e7308 */ /* 0x00036a0000000800 */
[----:B------:R-:W-:Y:S01]  /*5c30*/  HMMA.16816.F32 R152, R132, R158, R152 ;  /* 0x0000009e8498723c */ /* 0x000fe20000001898 */
[----:B--2---:R-:W-:Y:S01]  /*5c40*/  FADD.FTZ R3, R162, R13 ;  /* 0x0000000da2037221 */ /* 0x004fe20000010000 */
[----:B---3--:R-:W-:-:S06]  /*5c50*/  F2FP.PACK_AB R184, R21, R22 ;  /* 0x0000001615b8723e */ /* 0x008fcc00000000ff */
[C---:B------:R-:W-:Y:S01]  /*5c60*/  HMMA.16816.F32 R164, R132.reuse, R172, R164 ;  /* 0x000000ac84a4723c */ /* 0x040fe200000018a4 */
[----:B-1----:R-:W-:Y:S01]  /*5c70*/  FADD.FTZ R7, R150, R5 ;  /* 0x0000000596077221 */ /* 0x002fe20000010000 */
[----:B-----5:R-:W-:Y:S01]  /*5c80*/  F2FP.PACK_AB R186, R14, R15 ;  /* 0x0000000f0eba723e */ /* 0x020fe200000000ff */
        /* <DEDUP_REMOVED lines=33> */
[----:B----4-:R-:W-:Y:S01]  /*5ea0*/  HMMA.16816.F32 R128, R132, R16, R72 ;  /* 0x000000108480723c */ /* 0x010fe20000001848 */
        /* <DEDUP_REMOVED lines=75> */
[----:B------:R1:W-:Y:S01]  /*6360*/  STL [R1], R6 ;  /* 0x0000000601007387 */ /* 0x0003e20000100800 */
[----:B------:R-:W-:-:S03]  /*6370*/  FADD.FTZ R0, R23, R5 ;  /* 0x0000000517007221 */ /* 0x000fc60000010000 */
[----:B------:R1:W-:Y:S04]  /*6380*/  STL [R1+0x8], R4 ;  /* 0x0000080401007387 */ /* 0x0003e80000100800 */
[----:B------:R1:W-:Y:S04]  /*6390*/  STL [R1+0xc], R0 ;  /* 0x00000c0001007387 */ /* 0x0003e80000100800 */
[----:B------:R1:W-:Y:S01]  /*63a0*/  STL [R1+0x4], R3 ;  /* 0x0000040301007387 */ /* 0x0003e20000100800 */
[----:B------:R-:W-:Y:S05]  /*63b0*/  @!P0 BRA `(.L_x_767) ;  /* 0x00003ef000008947 */ /* 0x000fea0003800000 */
[----:B------:R-:W2:Y:S01]  /*63c0*/  LDL.LU R140, [R1+0x38] ;  /* 0x00003800018c7983 */ /* 0x000ea20000300800 */
[----:B-1----:R-:W-:Y:S01]  /*63d0*/  IMAD.MOV.U32 R3, RZ, RZ, R137 ;  /* 0x000000ffff037224 */ /* 0x002fe200078e0089 */
[----:B------:R-:W-:Y:S01]  /*63e0*/  MOV R142, R2 ;  /* 0x00000002008e7202 */ /* 0x000fe20000000f00 */
[----:B------:R-:W-:Y:S01]  /*63f0*/  IMAD.MOV.U32 R0, RZ, RZ, R138 ;  /* 0x000000ffff007224 */ /* 0x000fe200078e008a */
[----:B------:R-:W3:Y:S01]  /*6400*/  LDL.LU.64 R202, [R1+0x30] ;  /* 0x0000300001ca7983 */ /* 0x000ee20000300a00 */
[----:B------:R-:W-:Y:S01]  /*6410*/  IMAD.MOV.U32 R139, RZ, RZ, R136 ;  /* 0x000000ffff8b7224 */ /* 0x000fe200078e0088 */
[----:B--2---:R-:W-:-:S02]  /*6420*/  IADD3 R246, R140, -0x2, RZ ;  /* 0xfffffffe8cf67810 */ /* 0x004fc40007ffe0ff */
[----:B------:R-:W2:Y:S01]  /*6430*/  LDL.LU.64 R140, [R1+0x40] ;  /* 0x00004000018c7983 */ /* 0x000ea20000300a00 */
[----:B---3--:R-:W-:Y:S02]  /*6440*/  MOV R5, R203 ;  /* 0x000000cb00057202 */ /* 0x008fe40000000f00 */
[----:B--2---:R-:W-:-:S05]  /*6450*/  MOV R4, R140 ;  /* 0x0000008c00047202 */ /* 0x004fca0000000f00 */
[----:B------:R1:W-:Y:S02]  /*6460*/  STL.64 [R1+0x18], R4 ;  /* 0x0000180401007387 */ /* 0x0003e40000100a00 */
.L_x_768:
        /* <DEDUP_REMOVED lines=10> */
[----:B------:R-:W-:Y:S08]  /*6510*/  LDSM.16.M88.4 R112, [R234+0x7100] ;  /* 0x00710000ea70783b */ /* 0x000ff00000000200 */
[----:B------:R-:W3:Y:S08]  /*6520*/  LDSM.16.M88.4 R16, [R143+0x3900] ;  /* 0x003900008f10783b */ /* 0x000ef00000000200 */
[----:B------:R-:W4:Y:S08]  /*6530*/  LDSM.16.M88.4 R108, [R234+0x9100] ;  /* 0x00910000ea6c783b */ /* 0x000f300000000200 */
[----:B------:R-:W5:Y:S08]  /*6540*/  LDSM.16.M88.4 R32, [R143+0x4100] ;  /* 0x004100008f20783b */ /* 0x000f700000000200 */
        /* <DEDUP_REMOVED lines=10> */
[-C--:B-----5:R-:W-:Y:S06]  /*65f0*/  HMMA.16816.F32 R20, R112, R32.reuse, RZ ;  /* 0x000000207014723c */ /* 0x0a0fec00000018ff */
[----:B------:R-:W5:Y:S02]  /*6600*/  LDSM.16.M88.4 R196, [R238] ;  /* 0x00000000eec4783b */ /* 0x000f640000000200 */
        /* <DEDUP_REMOVED lines=15> */
[----:B------:R-:W5:Y:S06]  /*6700*/  LDL.64 R250, [R1+0x20] ;  /* 0x0000200001fa7983 */ /* 0x000f6c0000100a00 */
[----:B------:R-:W5:Y:S01]  /*6710*/  LDL.64 R248, [R1+0x28] ;  /* 0x0000280001f87983 */ /* 0x000f620000100a00 */
[C---:B------:R-:W-:Y:S08]  /*6720*/  HMMA.16816.F32 R56, R108.reuse, R64, RZ ;  /* 0x000000406c38723c */ /* 0x040ff000000018ff */
[-C--:B------:R-:W-:Y:S08]  /*6730*/  HMMA.16816.F32 R60, R108, R66.reuse, RZ ;  /* 0x000000426c3c723c */ /* 0x080ff000000018ff */
[C---:B------:R-:W-:Y:S08]  /*6740*/  HMMA.16816.F32 R64, R112.reuse, R66, RZ ;  /* 0x000000427040723c */ /* 0x040ff000000018ff */
[-C--:B-1----:R-:W-:Y:S01]  /*6750*/  HMMA.16816.F32 R68, R112, R80.reuse, RZ ;  /* 0x000000507044723c */ /* 0x082fe200000018ff */
[----:B--2---:R-:W-:Y:S07]  /*6760*/  IMAD.WIDE.U32 R84, R84, 0x70, R72 ;  /* 0x0000007054547825 */ /* 0x004fee00078e0048 */
[C---:B------:R-:W-:Y:S04]  /*6770*/  HMMA.16816.F32 R72, R108.reuse, R80, RZ ;  /* 0x000000506c48723c */ /* 0x040fe800000018ff */
[----:B------:R-:W-:Y:S02]  /*6780*/  LEA R88, P0, R84, c[0x0][0x1f8], 0x1 ;  /* 0x00007e0054587a11 */ /* 0x000fe400078008ff */
[----:B------:R-:W-:Y:S02]  /*6790*/  IADD3 R2, R85, R2, RZ ;  /* 0x0000000255027210 */ /* 0x000fe40007ffe0ff */
[----:B------:R-:W-:Y:S01]  /*67a0*/  IADD3 R92, P1, R88, UR7, RZ ;  /* 0x00000007585c7c10 */ /* 0x000fe2000ff3e0ff */
[-C--:B------:R-:W-:Y:S03]  /*67b0*/  HMMA.16816.F32 R76, R108, R82.reuse, RZ ;  /* 0x000000526c4c723c */ /* 0x080fe600000018ff */
[----:B------:R-:W-:Y:S02]  /*67c0*/  LEA.HI.X R89, R84, c[0x0][0x1fc], R2, 0x1, P0 ;  /* 0x00007f0054597a11 */ /* 0x000fe400000f0c02 */
[----:B------:R-:W-:Y:S03]  /*67d0*/  IADD3 R94, P0, R92, UR7, RZ ;  /* 0x000000075c5e7c10 */ /* 0x000fe6000ff1e0ff */
[----:B------:R-:W-:Y:S01]  /*67e0*/  @!PT LDS RZ, [RZ] ;  /* 0x00000000fffff984 */ /* 0x000fe20000000800 */
[----:B------:R-:W-:Y:S01]  /*67f0*/  @!PT LDS RZ, [RZ] ;  /* 0x00000000fffff984 */ /* 0x000fe20000000800 */
[----:B------:R-:W-:Y:S01]  /*6800*/  @!PT LDS RZ, [RZ] ;  /* 0x00000000fffff984 */ /* 0x000fe20000000800 */
[----:B------:R1:W-:Y:S01]  /*6810*/  LDGSTS.E.BYPASS.LTC128B.128 [R245+0x100], [R88.64], !P2 ;  /* 0x0010000058f57fae */ /* 0x0003e2000d101d48 */
[----:B------:R-:W-:Y:S01]  /*6820*/  IADD3.X R93, R89, UR5, RZ, P1, !PT ;  /* 0x00000005595d7c10 */ /* 0x000fe20008ffe4ff */
[C---:B------:R-:W-:Y:S03]  /*6830*/  HMMA.16816.F32 R80, R112.reuse, R82, RZ ;  /* 0x000000527050723c */ /* 0x040fe600000018ff */
[----:B------:R-:W-:Y:S03]  /*6840*/  IADD3.X R95, R93, UR5, RZ, P0, !PT ;  /* 0x000000055d5f7c10 */ /* 0x000fe600087fe4ff */
[----:B------:R2:W-:Y:S01]  /*6850*/  LDGSTS.E.BYPASS.LTC128B.128 [R245+0x900], [R92.64], !P2 ;  /* 0x009000005cf57fae */ /* 0x0005e2000d101d48 */
[----:B------:R-:W-:Y:S01]  /*6860*/  IADD3 R102, P1, R94, UR7, RZ ;  /* 0x000000075e667c10 */ /* 0x000fe2000ff3e0ff */
[-C--:B---3--:R-:W-:Y:S04]  /*6870*/  HMMA.16816.F32 R84, R112, R96.reuse, RZ ;  /* 0x000000607054723c */ /* 0x088fe800000018ff */
[----:B------:R-:W-:Y:S02]  /*6880*/  IADD3.X R103, R95, UR5, RZ, P1, !PT ;  /* 0x000000055f677c10 */ /* 0x000fe40008ffe4ff */
[----:B------:R2:W-:Y:S08]  /*6890*/  LDGSTS.E.BYPASS.LTC128B.128 [R245+0x1100], [R94.64], !P2 ;  /* 0x011000005ef57fae */ /* 0x0005f0000d101d48 */
[----:B------:R3:W-:Y:S01]  /*68a0*/  LDGSTS.E.BYPASS.LTC128B.128 [R245+0x1900], [R102.64], !P2 ;  /* 0x0190000066f57fae */ /* 0x0007e2000d101d48 */
[C---:B-1----:R-:W-:Y:S07]  /*68b0*/  HMMA.16816.F32 R88, R108.reuse, R96, RZ ;  /* 0x000000606c58723c */ /* 0x042fee00000018ff */
[----:B------:R-:W-:Y:S05]  /*68c0*/  IADD3 R96, P0, R102, UR7, RZ ;  /* 0x0000000766607c10 */ /* 0x000fea000ff1e0ff */
[----:B------:R-:W-:Y:S02]  /*68d0*/  IADD3.X R97, R103, UR5, RZ, P0, !PT ;  /* 0x0000000567617c10 */ /* 0x000fe400087fe4ff */
[----:B------:R-:W-:Y:S01]  /*68e0*/  IADD3 R100, P1, R96, UR7, RZ ;  /* 0x0000000760647c10 */ /* 0x000fe2000ff3e0ff */
[-C--:B--2---:R-:W-:Y:S02]  /*68f0*/  HMMA.16816.F32 R92, R108, R98.reuse, RZ ;  /* 0x000000626c5c723c */ /* 0x084fe400000018ff */
[----:B------:R1:W-:Y:S01]  /*6900*/  LDGSTS.E.BYPASS.LTC128B.128 [R245+0x2100], [R96.64], !P2 ;  /* 0x0210000060f57fae */ /* 0x0003e2000d101d48 */
[----:B------:R-:W-:Y:S02]  /*6910*/  IADD3.X R101, R97, UR5, RZ, P1, !PT ;  /* 0x0000000561657c10 */ /* 0x000fe40008ffe4ff */
[----:B---3--:R-:W-:Y:S05]  /*6920*/  IADD3 R102, P0, R100, UR7, RZ ;  /* 0x0000000764667c10 */ /* 0x008fea000ff1e0ff */
[----:B------:R4:W-:Y:S02]  /*6930*/  LDGSTS.E.BYPASS.LTC128B.128 [R245+0x2900], [R100.64], !P2 ;  /* 0x0290000064f57fae */ /* 0x0009e4000d101d48 */
[----:B------:R-:W-:Y:S02]  /*6940*/  IADD3.X R103, R101, UR5, RZ, P0, !PT ;  /* 0x0000000565677c10 */ /* 0x000fe400087fe4ff */
[C---:B------:R-:W-:Y:S02]  /*6950*/  ISETP.GT.AND P0, PT, R246.reuse, RZ, PT ;  /* 0x000000fff600720c */ /* 0x040fe40003f04270 */
[----:B------:R-:W-:Y:S02]  /*6960*/  IADD3 R246, R246, -0x1, RZ ;  /* 0xfffffffff6f67810 */ /* 0x000fe40007ffe0ff */
[----:B------:R4:W-:Y:S08]  /*6970*/  LDGSTS.E.BYPASS.LTC128B.128 [R245+0x3100], [R102.64], !P2 ;  /* 0x0310000066f57fae */ /* 0x0009f0000d101d48 */
[----:B------:R-:W0:Y:S01]  /*6980*/  LDGDEPBAR ;  /* 0x00000000000079af */ /* 0x000e220000000000 */
[C---:B-1----:R-:W-:Y:S08]  /*6990*/  HMMA.16816.F32 R96, R112.reuse, R98, RZ ;  /* 0x000000627060723c */ /* 0x042ff000000018ff */
[-C--:B----4-:R-:W-:Y:S08]  /*69a0*/  HMMA.16816.F32 R100, R112, R188.reuse, RZ ;  /* 0x000000bc7064723c */ /* 0x090ff000000018ff */
[C---:B------:R-:W-:Y:S08]  /*69b0*/  HMMA.16816.F32 R104, R108.reuse, R188, RZ ;  /* 0x000000bc6c68723c */ /* 0x040ff000000018ff */
[-C--:B------:R-:W-:Y:S08]  /*69c0*/  HMMA.16816.F32 R108, R108, R190.reuse, RZ ;  /* 0x000000be6c6c723c */ /* 0x080ff000000018ff */
[----:B------:R-:W-:Y:S01]  /*69d0*/  HMMA.16816.F32 R112, R112, R190, RZ ;  /* 0x000000be7070723c */ /* 0x000fe200000018ff */
[----:B------:R-:W-:Y:S07]  /*69e0*/  LDSM.16.M88.4 R188, [R235+0x7100] ;  /* 0x00710000ebbc783b */ /* 0x000fee0000000200 */
[-C--:B-----5:R-:W-:Y:S08]  /*69f0*/  HMMA.16816.F32 R4, R192, R196.reuse, R4 ;  /* 0x000000c4c004723c */ /* 0x0a0ff00000001804 */
        /* <DEDUP_REMOVED lines=32> */
[----:B------:R-:W5:Y:S07]  /*6c00*/  LDSM.16.M88.4 R200, [R233+0x5100] ;  /* 0x00510000e9c8783b */ /* 0x000f6e0000000200 */
        /* <DEDUP_REMOVED lines=17> */
[-C--:B-----5:R-:W-:Y:S08]  /*6d20*/  HMMA.16816.F32 R52, R188, R200.reuse, R52 ;  /* 0x000000c8bc34723c */ /* 0x0a0ff00000001834 */
        /* <DEDUP_REMOVED lines=165> */
[----:B------:R-:W-:Y:S01]  /*7780*/  FADD.FTZ R0, -R138, R0 ;  /* 0x000000008a007221 */ /* 0x000fe20000010100 */
        /* <DEDUP_REMOVED lines=23> */
[----:B------:R-:W-:Y:S02]  /*7900*/  FFMA.FTZ R4, R4, c[0x0][0x2d0], -R192 ;  /* 0x0000b40004047a23 */ /* 0x000fe400000108c0 */
[--C-:B------:R-:W-:Y:S02]  /*7910*/  FFMA.FTZ R22, R22, c[0x0][0x2d0], -R194.reuse ;  /* 0x0000b40016167a23 */ /* 0x100fe400000108c2 */
[--C-:B------:R-:W-:Y:S01]  /*7920*/  FFMA.FTZ R23, R23, c[0x0][0x2d0], -R194.reuse ;  /* 0x0000b40017177a23 */ /* 0x100fe200000108c2 */
[----:B-1----:R-:W-:Y:S01]  /*7930*/  FMNMX.FTZ R136, R136, R189, !PT ;  /* 0x000000bd88887209 */ /* 0x002fe20007810000 */
[--C-:B------:R-:W-:Y:S02]  /*7940*/  FFMA.FTZ R54, R54, c[0x0][0x2d0], -R194.reuse ;  /* 0x0000b40036367a23 */ /* 0x100fe400000108c2 */
[--C-:B------:R-:W-:Y:S01]  /*7950*/  FFMA.FTZ R55, R55, c[0x0][0x2d0], -R194.reuse ;  /* 0x0000b40037377a23 */ /* 0x100fe200000108c2 */
[----:B------:R1:W-:Y:S01]  /*7960*/  MUFU.EX2 R221, R4 ;  /* 0x0000000400dd7308 */ /* 0x0003e20000000800 */
[--C-:B------:R-:W-:Y:S02]  /*7970*/  FFMA.FTZ R6, R6, c[0x0][0x2d0], -R194.reuse ;  /* 0x0000b40006067a23 */ /* 0x100fe400000108c2 */
[--C-:B------:R-:W-:Y:S02]  /*7980*/  FFMA.FTZ R66, R66, c[0x0][0x2d0], -R194.reuse ;  /* 0x0000b40042427a23 */ /* 0x100fe400000108c2 */
[----:B--2---:R-:W-:Y:S02]  /*7990*/  FADD.FTZ R2, -R137, R3 ;  /* 0x0000000389027221 */ /* 0x004fe40000010100 */
[----:B------:R-:W2:Y:S01]  /*79a0*/  SHFL.BFLY PT, R3, R0, 0x2, 0x1f ;  /* 0x0c401f0000037f89 */ /* 0x000ea200000e0000 */
[--C-:B------:R-:W-:Y:S02]  /*79b0*/  FFMA.FTZ R67, R67, c[0x0][0x2d0], -R194.reuse ;  /* 0x0000b40043437a23 */ /* 0x100fe400000108c2 */
[----:B------:R-:W-:Y:S01]  /*79c0*/  MUFU.EX2 R219, R6 ;  /* 0x0000000600db7308 */ /* 0x000fe20000000800 */
[----:B------:R-:W-:Y:S02]  /*79d0*/  FMUL.FTZ R2, R2, c[0x0][0x2d0] ;  /* 0x0000b40002027a20 */ /* 0x000fe40000410000 */
[--C-:B------:R-:W-:Y:S02]  /*79e0*/  FFMA.FTZ R70, R70, c[0x0][0x2d0], -R194.reuse ;  /* 0x0000b40046467a23 */ /* 0x100fe400000108c2 */
[--C-:B------:R-:W-:Y:S02]  /*79f0*/  FFMA.FTZ R71, R71, c[0x0][0x2d0], -R194.reuse ;  /* 0x0000b40047477a23 */ /* 0x100fe400000108c2 */
[----:B------:R-:W-:Y:S02]  /*7a00*/  FFMA.FTZ R7, R7, c[0x0][0x2d0], -R194 ;  /* 0x0000b40007077a23 */ /* 0x000fe400000108c2 */
[----:B------:R-:W-:Y:S01]  /*7a10*/  FMUL.FTZ R193, R136, c[0x0][0x2d0] ;  /* 0x0000b40088c17a20 */ /* 0x000fe20000410000 */
[----:B------:R4:W5:Y:S01]  /*7a20*/  MUFU.EX2 R140, R2 ;  /* 0x00000002008c7308 */ /* 0x0009620000000800 */
[----:B------:R-:W-:Y:S02]  /*7a30*/  FFMA.FTZ R5, R5, c[0x0][0x2d0], -R192 ;  /* 0x0000b40005057a23 */ /* 0x000fe400000108c0 */
[--C-:B------:R-:W-:Y:S01]  /*7a40*/  FFMA.FTZ R60, R60, c[0x0][0x2d0], -R193.reuse ;  /* 0x0000b4003c3c7a23 */ /* 0x100fe200000108c1 */
[----:B-1----:R-:W-:Y:S01]  /*7a50*/  @P0 SHF.R.S32.HI R4, RZ, 0x1f, R246 ;  /* 0x0000001fff040819 */ /* 0x002fe200000114f6 */
[--C-:B------:R-:W-:Y:S02]  /*7a60*/  FFMA.FTZ R61, R61, c[0x0][0x2d0], -R193.reuse ;  /* 0x0000b4003d3d7a23 */ /* 0x100fe400000108c1 */
[--C-:B------:R-:W-:Y:S02]  /*7a70*/  FFMA.FTZ R16, R16, c[0x0][0x2d0], -R192.reuse ;  /* 0x0000b40010107a23 */ /* 0x100fe400000108c0 */
[----:B------:R-:W-:Y:S01]  /*7a80*/  FFMA.FTZ R17, R17, c[0x0][0x2d0], -R192 ;  /* 0x0000b40011117a23 */ /* 0x000fe200000108c0 */
[----:B------:R-:W-:Y:S01]  /*7a90*/  MUFU.EX2 R220, R7 ;  /* 0x0000000700dc7308 */ /* 0x000fe20000000800 */
[----:B--2---:R-:W-:Y:S01]  /*7aa0*/  FMNMX.FTZ R0, R0, R3, !PT ;  /* 0x0000000300007209 */ /* 0x004fe20007810000 */
[--C-:B------:R-:W-:Y:S02]  /*7ab0*/  FFMA.FTZ R18, R18, c[0x0][0x2d0], -R194.reuse ;  /* 0x0000b40012127a23 */ /* 0x100fe400000108c2 */
[----:B------:R-:W-:Y:S02]  /*7ac0*/  FFMA.FTZ R19, R19, c[0x0][0x2d0], -R194 ;  /* 0x0000b40013137a23 */ /* 0x000fe400000108c2 */
[C---:B---3--:R-:W-:Y:S02]  /*7ad0*/  FMUL.FTZ R120, R141.reuse, R120 ;  /* 0x000000788d787220 */ /* 0x048fe40000410000 */
[----:B------:R-:W-:Y:S02]  /*7ae0*/  FMUL.FTZ R121, R141, R121 ;  /* 0x000000798d797220 */ /* 0x000fe40000410000 */
[----:B------:R-:W-:Y:S01]  /*7af0*/  MUFU.EX2 R224, R5 ;  /* 0x0000000500e07308 */ /* 0x000fe20000000800 */
[--C-:B------:R-:W-:Y:S02]  /*7b00*/  FFMA.FTZ R8, R8, c[0x0][0x2d0], -R193.reuse ;  /* 0x0000b40008087a23 */ /* 0x100fe400000108c1 */
[----:B------:R-:W-:Y:S02]  /*7b10*/  FFMA.FTZ R9, R9, c[0x0][0x2d0], -R193 ;  /* 0x0000b40009097a23 */ /* 0x000fe400000108c1 */
[----:B----4-:R-:W-:Y:S02]  /*7b20*/  FADD.FTZ R2, -R136, R139 ;  /* 0x0000008b88027221 */ /* 0x010fe40000010100 */
[----:B-----5:R-:W-:Y:S02]  /*7b30*/  FMUL.FTZ R122, R140, R122 ;  /* 0x0000007a8c7a7220 */ /* 0x020fe40000410000 */
[----:B------:R-:W-:Y:S01]  /*7b40*/  FMUL.FTZ R2, R2, c[0x0][0x2d0] ;  /* 0x0000b40002027a20 */ /* 0x000fe20000410000 */
[----:B------:R1:W-:Y:S01]  /*7b50*/  MUFU.EX2 R217, R8 ;  /* 0x0000000800d97308 */ /* 0x0003e20000000800 */
[C---:B------:R-:W-:Y:S02]  /*7b60*/  FMUL.FTZ R123, R140.reuse, R123 ;  /* 0x0000007b8c7b7220 */ /* 0x040fe40000410000 */
[C---:B------:R-:W-:Y:S02]  /*7b70*/  FMUL.FTZ R124, R141.reuse, R124 ;  /* 0x0000007c8d7c7220 */ /* 0x040fe40000410000 */
[----:B------:R-:W-:Y:S02]  /*7b80*/  FMUL.FTZ R125, R141, R125 ;  /* 0x0000007d8d7d7220 */ /* 0x000fe40000410000 */
[C---:B------:R-:W-:Y:S02]  /*7b90*/  FMUL.FTZ R126, R140.reuse, R126 ;  /* 0x0000007e8c7e7220 */ /* 0x040fe40000410000 */
[----:B------:R-:W-:Y:S01]  /*7ba0*/  FMUL.FTZ R127, R140, R127 ;  /* 0x0000007f8c7f7220 */ /* 0x000fe20000410000 */
[----:B------:R2:W3:Y:S01]  /*7bb0*/  MUFU.EX2 R139, R2 ;  /* 0x00000002008b7308 */ /* 0x0004e20000000800 */
[--C-:B------:R-:W-:Y:S02]  /*7bc0*/  FFMA.FTZ R56, R56, c[0x0][0x2d0], -R193.reuse ;  /* 0x0000b40038387a23 */ /* 0x100fe400000108c1 */
[--C-:B------:R-:W-:Y:S02]  /*7bd0*/  FFMA.FTZ R57, R57, c[0x0][0x2d0], -R193.reuse ;  /* 0x0000b40039397a23 */ /* 0x100fe400000108c1 */
[----:B------:R-:W-:Y:S02]  /*7be0*/  FFMA.FTZ R81, R81, c[0x0][0x2d0], -R192 ;  /* 0x0000b40051517a23 */ /* 0x000fe400000108c0 */
[--C-:B------:R-:W-:Y:S02]  /*7bf0*/  FFMA.FTZ R13, R13, c[0x0][0x2d0], -R193.reuse ;  /* 0x0000b4000d0d7a23 */ /* 0x100fe400000108c1 */
[--C-:B------:R-:W-:Y:S01]  /*7c00*/  FFMA.FTZ R25, R25, c[0x0][0x2d0], -R193.reuse ;  /* 0x0000b40019197a23 */ /* 0x100fe200000108c1 */
[----:B------:R4:W-:Y:S01]  /*7c10*/  MUFU.EX2 R218, R9 ;  /* 0x0000000900da7308 */ /* 0x0009e20000000800 */
[--C-:B------:R-:W-:Y:S02]  /*7c20*/  FFMA.FTZ R12, R12, c[0x0][0x2d0], -R193.reuse ;  /* 0x0000b4000c0c7a23 */ /* 0x100fe400000108c1 */
[--C-:B------:R-:W-:Y:S01]  /*7c30*/  FFMA.FTZ R24, R24, c[0x0][0x2d0], -R193.reuse ;  /* 0x0000b40018187a23 */ /* 0x100fe200000108c1 */
[----:B-1----:R-:W-:Y:S01]  /*7c40*/  @P0 MOV R8, R248 ;  /* 0x000000f800080202 */ /* 0x002fe20000000f00 */
[--C-:B------:R-:W-:Y:S01]  /*7c50*/  FFMA.FTZ R28, R28, c[0x0][0x2d0], -R193.reuse ;  /* 0x0000b4001c1c7a23 */ /* 0x100fe200000108c1 */
[----:B------:R-:W-:Y:S01]  /*7c60*/  MOV R248, c[0x0][0x1e4] ;  /* 0x0000790000f87a02 */ /* 0x000fe20000000f00 */
[----:B------:R-:W-:Y:S02]  /*7c70*/  FFMA.FTZ R29, R29, c[0x0][0x2d0], -R193 ;  /* 0x0000b4001d1d7a23 */ /* 0x000fe400000108c1 */
[----:B------:R-:W-:Y:S01]  /*7c80*/  FFMA.FTZ R35, R35, c[0x0][0x2d0], -R194 ;  /* 0x0000b40023237a23 */ /* 0x000fe200000108c2 */
[----:B------:R1:W-:Y:S01]  /*7c90*/  MUFU.EX2 R209, R13 ;  /* 0x0000000d00d17308 */ /* 0x0003e20000000800 */
[----:B------:R-:W-:Y:S02]  /*7ca0*/  @P0 IMAD R6, R4, c[0x0][0x1e0], RZ ;  /* 0x0000780004060a24 */ /* 0x000fe400078e02ff */
[----:B------:R-:W-:Y:S01]  /*7cb0*/  FFMA.FTZ R36, R36, c[0x0][0x2d0], -R192 ;  /* 0x0000b40024247a23 */ /* 0x000fe200000108c0 */
[----:B--2---:R-:W2:Y:S01]  /*7cc0*/  SHFL.BFLY PT, R2, R0, 0x1, 0x1f ;  /* 0x0c201f0000027f89 */ /* 0x004ea200000e0000 */
[C---:B---3--:R-:W-:Y:S02]  /*7cd0*/  FMUL.FTZ R116, R139.reuse, R116 ;  /* 0x000000748b747220 */ /* 0x048fe40000410000 */
[C---:B------:R-:W-:Y:S02]  /*7ce0*/  FMUL.FTZ R117, R139.reuse, R117 ;  /* 0x000000758b757220 */ /* 0x040fe40000410000 */
[C---:B------:R-:W-:Y:S01]  /*7cf0*/  FMUL.FTZ R128, R139.reuse, R128 ;  /* 0x000000808b807220 */ /* 0x040fe20000410000 */
[----:B------:R3:W-:Y:S01]  /*7d00*/  MUFU.EX2 R210, R12 ;  /* 0x0000000c00d27308 */ /* 0x0007e20000000800 */
[C---:B------:R-:W-:Y:S01]  /*7d10*/  @P0 IMAD.WIDE.U32 R4, R246.reuse, c[0x0][0x1e0], RZ ;  /* 0x00007800f6040a25 */ /* 0x040fe200078e00ff */
[----:B----4-:R-:W-:Y:S03]  /*7d20*/  @P0 MOV R9, R251 ;  /* 0x000000fb00090202 */ /* 0x010fe60000000f00 */
[----:B------:R-:W-:Y:S02]  /*7d30*/  @P0 IMAD R6, R246, c[0x0][0x1e4], R6 ;  /* 0x00007900f6060a24 */ /* 0x000fe400078e0206 */
[----:B------:R-:W-:Y:S02]  /*7d40*/  FMUL.FTZ R129, R139, R129 ;  /* 0x000000818b817220 */ /* 0x000fe40000410000 */
[----:B------:R-:W-:Y:S01]  /*7d50*/  @P0 IMAD.WIDE.U32 R8, R4, 0x70, R8 ;  /* 0x0000007004080825 */ /* 0x000fe200078e0008 */
[----:B------:R-:W-:Y:S01]  /*7d60*/  MUFU.EX2 R205, R22 ;  /* 0x0000001600cd7308 */ /* 0x000fe20000000800 */
[----:B------:R-:W-:Y:S02]  /*7d70*/  @P0 IADD3 R6, R5, R6, RZ ;  /* 0x0000000605060210 */ /* 0x000fe40007ffe0ff */
[----:B------:R-:W-:Y:S01]  /*7d80*/  FMUL.FTZ R132, R139, R132 ;  /* 0x000000848b847220 */ /* 0x000fe20000410000 */
[----:B-1----:R-:W-:Y:S01]  /*7d90*/  @P0 SHF.L.U32 R13, R247, 0x5, RZ ;  /* 0x00000005f70d0819 */ /* 0x002fe200000006ff */
[----:B------:R-:W-:Y:S02]  /*7da0*/  FMUL.FTZ R133, R139, R133 ;  /* 0x000000858b857220 */ /* 0x000fe40000410000 */
[----:B------:R-:W-:Y:S01]  /*7db0*/  @P0 IMAD R4, R6, 0x70, RZ ;  /* 0x0000007006040824 */ /* 0x000fe200078e02ff */
[----:B--2---:R-:W-:Y:S01]  /*7dc0*/  FMNMX.FTZ R2, R0, R2, !PT ;  /* 0x0000000200027209 */ /* 0x004fe20007810000 */
[----:B------:R-:W-:Y:S01]  /*7dd0*/  FFMA.FTZ R37, R37, c[0x0][0x2d0], -R192 ;  /* 0x0000b40025257a23 */ /* 0x000fe200000108c0 */
[----:B------:R-:W-:Y:S01]  /*7de0*/  MUFU.EX2 R207, R23 ;  /* 0x0000001700cf7308 */ /* 0x000fe20000000800 */
[----:B------:R-:W-:Y:S01]  /*7df0*/  @P0 LEA R6, P3, R8, c[0x0][0x1c8], 0x1 ;  /* 0x0000720008060a11 */ /* 0x000fe200078608ff */
[--C-:B------:R-:W-:Y:S01]  /*7e00*/  FFMA.FTZ R38, R38, c[0x0][0x2d0], -R194.reuse ;  /* 0x0000b40026267a23 */ /* 0x100fe200000108c2 */
[----:B------:R-:W-:Y:S01]  /*7e10*/  @P0 IADD3 R5, R9, R4, RZ ;  /* 0x0000000409050210 */ /* 0x000fe20007ffe0ff */
[----:B------:R-:W-:Y:S01]  /*7e20*/  FMUL.FTZ R3, R2, c[0x0][0x2d0] ;  /* 0x0000b40002037a20 */ /* 0x000fe20000410000 */
[-C--:B------:R-:W-:Y:S01]  /*7e30*/  @P0 IADD3 R4, P1, R6, R13.reuse, RZ ;  /* 0x0000000d06040210 */ /* 0x080fe20007f3e0ff */
[----:B------:R-:W-:Y:S01]  /*7e40*/  FFMA.FTZ R39, R39, c[0x0][0x2d0], -R194 ;  /* 0x0000b40027277a23 */ /* 0x000fe200000108c2 */
[----:B------:R-:W-:Y:S01]  /*7e50*/  @P0 LEA.HI.X R7, R8, c[0x0][0x1cc], R5, 0x1, P3 ;  /* 0x0000730008070a11 */ /* 0x000fe200018f0c05 */
[--C-:B------:R-:W-:Y:S01]  /*7e60*/  FFMA.FTZ R10, R10, c[0x0][0x2d0], -R3.reuse ;  /* 0x0000b4000a0a7a23 */ /* 0x100fe20000010803 */
[----:B---3--:R-:W-:Y:S01]  /*7e70*/  @P0 SHF.L.U64.HI R12, R247, 0x5, R248 ;  /* 0x00000005f70c0819 */ /* 0x008fe200000102f8 */
[----:B------:R1:W-:Y:S01]  /*7e80*/  MUFU.EX2 R227, R16 ;  /* 0x0000001000e37308 */ /* 0x0003e20000000800 */
[--C-:B------:R-:W-:Y:S01]  /*7e90*/  FFMA.FTZ R62, R62, c[0x0][0x2d0], -R3.reuse ;  /* 0x0000b4003e3e7a23 */ /* 0x100fe20000010803 */
[----:B------:R2:W-:Y:S01]  /*7ea0*/  @P0 LDGSTS.E.BYPASS.LTC128B.128 [R245+0x3900], [R6.64], !P2 ;  /* 0x0390000006f50fae */ /* 0x0005e2000d101d48 */
[----:B------:R-:W-:Y:S01]  /*7eb0*/  @P0 IADD3.X R5, R7, R12, RZ, P1, !PT ;  /* 0x0000000c07050210 */ /* 0x000fe20000ffe4ff */
[--C-:B------:R-:W-:Y:S02]  /*7ec0*/  FFMA.FTZ R63, R63, c[0x0][0x2d0], -R3.reuse ;  /* 0x0000b4003f3f7a23 */ /* 0x100fe40000010803 */
[--C-:B------:R-:W-:Y:S02]  /*7ed0*/  FFMA.FTZ R11, R11, c[0x0][0x2d0], -R3.reuse ;  /* 0x0000b4000b0b7a23 */ /* 0x100fe40000010803 */
[--C-:B------:R-:W-:Y:S02]  /*7ee0*/  FFMA.FTZ R14, R14, c[0x0][0x2d0], -R3.reuse ;  /* 0x0000b4000e0e7a23 */ /* 0x100fe40000010803 */
[----:B------:R3:W-:Y:S01]  /*7ef0*/  MUFU.EX2 R195, R10 ;  /* 0x0000000a00c37308 */ /* 0x0007e20000000800 */
[----:B------:R4:W-:Y:S01]  /*7f00*/  @P0 LDGSTS.E.BYPASS.LTC128B.128 [R245+0x4100], [R4.64], !P2 ;  /* 0x0410000004f50fae */ /* 0x0009e2000d101d48 */
[--C-:B------:R-:W-:Y:S02]  /*7f10*/  FFMA.FTZ R15, R15, c[0x0][0x2d0], -R3.reuse ;  /* 0x0000b4000f0f7a23 */ /* 0x100fe40000010803 */
[--C-:B------:R-:W-:Y:S02]  /*7f20*/  FFMA.FTZ R58, R58, c[0x0][0x2d0], -R3.reuse ;  /* 0x0000b4003a3a7a23 */ /* 0x100fe40000010803 */
[--C-:B------:R-:W-:Y:S02]  /*7f30*/  FFMA.FTZ R59, R59, c[0x0][0x2d0], -R3.reuse ;  /* 0x0000b4003b3b7a23 */ /* 0x100fe40000010803 */
[--C-:B------:R-:W-:Y:S02]  /*7f40*/  FFMA.FTZ R30, R30, c[0x0][0x2d0], -R3.reuse ;  /* 0x0000b4001e1e7a23 */ /* 0x100fe40000010803 */
[----:B------:R5:W-:Y:S01]  /*7f50*/  MUFU.EX2 R211, R17 ;  /* 0x0000001100d37308 */ /* 0x000be20000000800 */
[--C-:B------:R-:W-:Y:S02]  /*7f60*/  FFMA.FTZ R26, R26, c[0x0][0x2d0], -R3.reuse ;  /* 0x0000b4001a1a7a23 */ /* 0x100fe40000010803 */
[--C-:B------:R-:W-:Y:S02]  /*7f70*/  FFMA.FTZ R27, R27, c[0x0][0x2d0], -R3.reuse ;  /* 0x0000b4001b1b7a23 */ /* 0x100fe40000010803 */
[----:B-1----:R-:W-:Y:S02]  /*7f80*/  FMUL.FTZ R16, R141, R156 ;  /* 0x0000009c8d107220 */ /* 0x002fe40000410000 */
[----:B------:R-:W-:Y:S02]  /*7f90*/  FFMA.FTZ R31, R31, c[0x0][0x2d0], -R3 ;  /* 0x0000b4001f1f7a23 */ /* 0x000fe40000010803 */
[----:B------:R-:W-:Y:S01]  /*7fa0*/  FFMA.FTZ R48, R48, c[0x0][0x2d0], -R192 ;  /* 0x0000b40030307a23 */ /* 0x000fe200000108c0 */
[----:B------:R1:W-:Y:S01]  /*7fb0*/  MUFU.EX2 R196, R11 ;  /* 0x0000000b00c47308 */ /* 0x0003e20000000800 */
[----:B------:R-:W-:Y:S02]  /*7fc0*/  FADD.FTZ R0, -R2, R142 ;  /* 0x0000008e02007221 */ /* 0x000fe40000010100 */
[----:B------:R-:W-:Y:S01]  /*7fd0*/  FFMA.FTZ R49, R49, c[0x0][0x2d0], -R192 ;  /* 0x0000b40031317a23 */ /* 0x000fe200000108c0 */
[-C--:B---3--:R-:W-:Y:S01]  /*7fe0*/  @P0 IADD3 R10, P4, R4, R13.reuse, RZ ;  /* 0x0000000d040a0210 */ /* 0x088fe20007f9e0ff */
[----:B------:R-:W-:Y:S02]  /*7ff0*/  FMUL.FTZ R0, R0, c[0x0][0x2d0] ;  /* 0x0000b40000007a20 */ /* 0x000fe40000410000 */
[--C-:B------:R-:W-:Y:S01]  /*8000*/  FFMA.FTZ R50, R50, c[0x0][0x2d0], -R194.reuse ;  /* 0x0000b40032327a23 */ /* 0x100fe200000108c2 */
[-C--:B------:R-:W-:Y:S01]  /*8010*/  @P0 IADD3 R8, P3, R10, R13.reuse, RZ ;  /* 0x0000000d0a080210 */ /* 0x080fe20007f7e0ff */
[----:B------:R-:W-:Y:S01]  /*8020*/  FFMA.FTZ R51, R51, c[0x0][0x2d0], -R194 ;  /* 0x0000b40033337a23 */ /* 0x000fe200000108c2 */
[----:B------:R3:W-:Y:S01]  /*8030*/  MUFU.EX2 R213, R18 ;  /* 0x0000001200d57308 */ /* 0x0007e20000000800 */
[--C-:B------:R-:W-:Y:S01]  /*8040*/  FFMA.FTZ R40, R40, c[0x0][0x2d0], -R193.reuse ;  /* 0x0000b40028287a23 */ /* 0x100fe200000108c1 */
[----:B--2---:R-:W-:Y:S01]  /*8050*/  @P0 IADD3 R6, P1, R8, R13, RZ ;  /* 0x0000000d08060210 */ /* 0x004fe20007f3e0ff */
[----:B------:R-:W-:Y:S02]  /*8060*/  FFMA.FTZ R41, R41, c[0x0][0x2d0], -R193 ;  /* 0x0000b40029297a23 */ /* 0x000fe400000108c1 */
[----:B-----5:R-:W-:Y:S02]  /*8070*/  FMUL.FTZ R17, R141, R157 ;  /* 0x0000009d8d117220 */ /* 0x020fe40000410000 */
[--C-:B------:R-:W-:Y:S02]  /*8080*/  FFMA.FTZ R42, R42, c[0x0][0x2d0], -R3.reuse ;  /* 0x0000b4002a2a7a23 */ /* 0x100fe40000010803 */
[----:B------:R-:W-:Y:S01]  /*8090*/  FFMA.FTZ R43, R43, c[0x0][0x2d0], -R3 ;  /* 0x0000b4002b2b7a23 */ /* 0x000fe20000010803 */
[----:B------:R2:W-:Y:S01]  /*80a0*/  MUFU.EX2 R208, R19 ;  /* 0x0000001300d07308 */ /* 0x0005e20000000800 */
[--C-:B------:R-:W-:Y:S02]  /*80b0*/  FFMA.FTZ R44, R44, c[0x0][0x2d0], -R193.reuse ;  /* 0x0000b4002c2c7a23 */ /* 0x100fe400000108c1 */
[----:B------:R-:W-:Y:S01]  /*80c0*/  FFMA.FTZ R45, R45, c[0x0][0x2d0], -R193 ;  /* 0x0000b4002d2d7a23 */ /* 0x000fe200000108c1 */
[-C--:B-1----:R-:W-:Y:S01]  /*80d0*/  @P0 IADD3.X R11, R5, R12.reuse, RZ, P4, !PT ;  /* 0x0000000c050b0210 */ /* 0x082fe200027fe4ff */
[----:B------:R-:W-:Y:S02]  /*80e0*/  FFMA.FTZ R46, R46, c[0x0][0x2d0], -R3 ;  /* 0x0000b4002e2e7a23 */ /* 0x000fe40000010803 */
[--C-:B------:R-:W-:Y:S01]  /*80f0*/  FFMA.FTZ R72, R72, c[0x0][0x2d0], -R193.reuse ;  /* 0x0000b40048487a23 */ /* 0x100fe200000108c1 */
[-C--:B------:R-:W-:Y:S01]  /*8100*/  @P0 IADD3.X R9, R11, R12.reuse, RZ, P3, !PT ;  /* 0x0000000c0b090210 */ /* 0x080fe20001ffe4ff */
[----:B------:R1:W-:Y:S01]  /*8110*/  @P0 LDGSTS.E.BYPASS.LTC128B.128 [R245+0x4900], [R10.64], !P2 ;  /* 0x049000000af50fae */ /* 0x0003e2000d101d48 */
[----:B------:R-:W5:Y:S01]  /*8120*/  MUFU.EX2 R0, R0 ;  /* 0x0000000000007308 */ /* 0x000f620000000800 */
[----:B----4-:R-:W-:Y:S01]  /*8130*/  @P0 IADD3 R4, P3, R6, R13, RZ ;  /* 0x0000000d06040210 */ /* 0x010fe20007f7e0ff */
[----:B------:R-:W-:Y:S01]  /*8140*/  FFMA.FTZ R113, R113, c[0x0][0x2d0], -R192 ;  /* 0x0000b40071717a23 */ /* 0x000fe200000108c0 */
[----:B------:R-:W-:Y:S01]  /*8150*/  @P0 IADD3.X R7, R9, R12, RZ, P1, !PT ;  /* 0x0000000c09070210 */ /* 0x000fe20000ffe4ff */
[----:B---3--:R-:W-:Y:S02]  /*8160*/  FMUL.FTZ R18, R140, R158 ;  /* 0x0000009e8c127220 */ /* 0x008fe40000410000 */
[----:B------:R-:W-:Y:S01]  /*8170*/  FFMA.FTZ R115, R115, c[0x0][0x2d0], -R194 ;  /* 0x0000b40073737a23 */ /* 0x000fe200000108c2 */
[----:B------:R3:W-:Y:S01]  /*8180*/  @P0 LDGSTS.E.BYPASS.LTC128B.128 [R245+0x5100], [R8.64], !P2 ;  /* 0x0510000008f50fae */ /* 0x0007e2000d101d48 */
[----:B------:R-:W-:Y:S01]  /*8190*/  @P0 IADD3.X R5, R7, R12, RZ, P3, !PT ;  /* 0x0000000c07050210 */ /* 0x000fe20001ffe4ff */
[--C-:B------:R-:W-:Y:S01]  /*81a0*/  FFMA.FTZ R109, R109, c[0x0][0x2d0], -R193.reuse ;  /* 0x0000b4006d6d7a23 */ /* 0x100fe200000108c1 */
[----:B------:R4:W-:Y:S01]  /*81b0*/  MUFU.EX2 R201, R14 ;  /* 0x0000000e00c97308 */ /* 0x0009e20000000800 */
[--C-:B------:R-:W-:Y:S02]  /*81c0*/  FFMA.FTZ R32, R32, c[0x0][0x2d0], -R192.reuse ;  /* 0x0000b40020207a23 */ /* 0x100fe400000108c0 */
[----:B------:R-:W-:Y:S02]  /*81d0*/  FFMA.FTZ R33, R33, c[0x0][0x2d0], -R192 ;  /* 0x0000b40021217a23 */ /* 0x000fe400000108c0 */
[----:B------:R4:W-:Y:S01]  /*81e0*/  @P0 LDGSTS.E.BYPASS.LTC128B.128 [R245+0x5900], [R6.64], !P2 ;  /* 0x0590000006f50fae */ /* 0x0009e2000d101d48 */
[----:B--2---:R-:W-:Y:S02]  /*81f0*/  FMUL.FTZ R19, R140, R159 ;  /* 0x0000009f8c137220 */ /* 0x004fe40000410000 */
[--C-:B------:R-:W-:Y:S02]  /*8200*/  FFMA.FTZ R34, R34, c[0x0][0x2d0], -R194.reuse ;  /* 0x0000b40022227a23 */ /* 0x100fe400000108c2 */
[----:B------:R2:W2:Y:S01]  /*8210*/  MUFU.EX2 R202, R15 ;  /* 0x0000000f00ca7308 */ /* 0x0004a20000000800 */
[--C-:B------:R-:W-:Y:S02]  /*8220*/  FFMA.FTZ R82, R82, c[0x0][0x2d0], -R194.reuse ;  /* 0x0000b40052527a23 */ /* 0x100fe400000108c2 */
[----:B------:R2:W-:Y:S01]  /*8230*/  @P0 LDGSTS.E.BYPASS.LTC128B.128 [R245+0x6100], [R4.64], !P2 ;  /* 0x0610000004f50fae */ /* 0x0005e2000d101d48 */
[----:B-----5:R-:W-:Y:S01]  /*8240*/  FMUL.FTZ R118, R0, R118 ;  /* 0x0000007600767220 */ /* 0x020fe20000410000 */
[----:B-1----:R-:W-:Y:S01]  /*8250*/  @P0 IADD3 R10, P1, R4, R13, RZ ;  /* 0x0000000d040a0210 */ /* 0x002fe20007f3e0ff */
[----:B------:R-:W-:Y:S02]  /*8260*/  FMUL.FTZ R13, R139, R153 ;  /* 0x000000998b0d7220 */ /* 0x000fe40000410000 */
[----:B------:R-:W-:Y:S02]  /*8270*/  FMUL.FTZ R119, R0, R119 ;  /* 0x0000007700777220 */ /* 0x000fe40000410000 */
[----:B------:R-:W-:Y:S01]  /*8280*/  MUFU.EX2 R225, R32 ;  /* 0x0000002000e17308 */ /* 0x000fe20000000800 */
[----:B------:R-:W-:Y:S01]  /*8290*/  @P0 IADD3.X R11, R5, R12, RZ, P1, !PT ;  /* 0x0000000c050b0210 */ /* 0x000fe20000ffe4ff */
[C---:B------:R-:W-:Y:S02]  /*82a0*/  FMUL.FTZ R12, R139.reuse, R152 ;  /* 0x000000988b0c7220 */ /* 0x040fe40000410000 */
[C---:B---3--:R-:W-:Y:S01]  /*82b0*/  FMUL.FTZ R8, R139.reuse, R144 ;  /* 0x000000908b087220 */ /* 0x048fe20000410000 */
[----:B------:R-:W-:Y:S01]  /*82c0*/  F2FP.PACK_AB R144, R218, R217 ;  /* 0x000000d9da90723e */ /* 0x000fe200000000ff */
[----:B------:R1:W-:Y:S01]  /*82d0*/  @P0 LDGSTS.E.BYPASS.LTC128B.128 [R245+0x6900], [R10.64], !P2 ;  /* 0x069000000af50fae */ /* 0x0003e2000d101d48 */
[----:B------:R-:W-:Y:S01]  /*82e0*/  FMUL.FTZ R9, R139, R145 ;  /* 0x000000918b097220 */ /* 0x000fe20000410000 */
[----:B------:R-:W-:Y:S01]  /*82f0*/  F2FP.PACK_AB R145, R196, R195 ;  /* 0x000000c3c491723e */ /* 0x000fe200000000ff */
[C---:B----4-:R-:W-:Y:S01]  /*8300*/  FMUL.FTZ R14, R0.reuse, R154 ;  /* 0x0000009a000e7220 */ /* 0x050fe20000410000 */
[----:B------:R-:W3:Y:S01]  /*8310*/  MUFU.EX2 R226, R33 ;  /* 0x0000002100e27308 */ /* 0x000ee20000000800 */
[----:B------:R-:W-:Y:S02]  /*8320*/  FMUL.FTZ R130, R0, R130 ;  /* 0x0000008200827220 */ /* 0x000fe40000410000 */
[C---:B------:R-:W-:Y:S01]  /*8330*/  FMUL.FTZ R6, R140.reuse, R150 ;  /* 0x000000968c067220 */ /* 0x040fe20000410000 */
[----:B------:R-:W4:Y:S01]  /*8340*/  LDSM.16.MT88.4 R20, [R228+0x100] ;  /* 0x00010000e414783b */ /* 0x000f220000004200 */
[----:B------:R-:W-:Y:S01]  /*8350*/  F2FP.PACK_AB R150, R211, R227 ;  /* 0x000000e3d396723e */ /* 0x000fe200000000ff */
[----:B------:R-:W-:Y:S01]  /*8360*/  FMUL.FTZ R7, R140, R151 ;  /* 0x000000978c077220 */ /* 0x000fe20000410000 */
[----:B------:R-:W-:Y:S01]  /*8370*/  F2FP.PACK_AB R151, R208, R213 ;  /* 0x000000d5d097723e */ /* 0x000fe200000000ff */
[----:B--2---:R-:W-:Y:S02]  /*8380*/  FMUL.FTZ R15, R0, R155 ;  /* 0x0000009b000f7220 */ /* 0x004fe40000410000 */
[----:B------:R2:W-:Y:S01]  /*8390*/  MUFU.EX2 R32, R25 ;  /* 0x0000001900207308 */ /* 0x0005e20000000800 */
[C---:B------:R-:W-:Y:S01]  /*83a0*/  FMUL.FTZ R4, R141.reuse, R148 ;  /* 0x000000948d047220 */ /* 0x040fe20000410000 */
[----:B------:R-:W-:Y:S01]  /*83b0*/  F2FP.PACK_AB R148, R224, R221 ;  /* 0x000000dde094723e */ /* 0x000fe200000000ff */
[----:B------:R-:W-:Y:S01]  /*83c0*/  FMUL.FTZ R5, R141, R149 ;  /* 0x000000958d057220 */ /* 0x000fe20000410000 */
[----:B------:R-:W-:Y:S01]  /*83d0*/  F2FP.PACK_AB R149, R220, R219 ;  /* 0x000000dbdc95723e */ /* 0x000fe200000000ff */
[----:B------:R-:W5:Y:S01]  /*83e0*/  LDSM.16.MT88.4 R188, [R231+0x100] ;  /* 0x00010000e7bc783b */ /* 0x000f620000004200 */
[C---:B------:R-:W-:Y:S02]  /*83f0*/  FMUL.FTZ R131, R0.reuse, R131 ;  /* 0x0000008300837220 */ /* 0x040fe40000410000 */
[C---:B------:R-:W-:Y:S02]  /*8400*/  FMUL.FTZ R134, R0.reuse, R134 ;  /* 0x0000008600867220 */ /* 0x040fe40000410000 */
[----:B------:R-:W-:Y:S01]  /*8410*/  MUFU.EX2 R206, R60 ;  /* 0x0000003c00ce7308 */ /* 0x000fe20000000800 */
[C---:B------:R-:W-:Y:S02]  /*8420*/  FMUL.FTZ R135, R0.reuse, R135 ;  /* 0x0000008700877220 */ /* 0x040fe40000410000 */
[----:B------:R-:W5:Y:S01]  /*8430*/  LDSM.16.MT88.4 R152, [R229+0x100] ;  /* 0x00010000e598783b */ /* 0x000f620000004200 */
[C---:B-1----:R-:W-:Y:S01]  /*8440*/  FMUL.FTZ R10, R0.reuse, R146 ;  /* 0x00000092000a7220 */ /* 0x042fe20000410000 */
[----:B------:R-:W-:Y:S01]  /*8450*/  F2FP.PACK_AB R146, R209, R210 ;  /* 0x000000d2d192723e */ /* 0x000fe200000000ff */
[----:B------:R-:W-:Y:S01]  /*8460*/  FMUL.FTZ R11, R0, R147 ;  /* 0x00000093000b7220 */ /* 0x000fe20000410000 */
[----:B------:R-:W-:Y:S01]  /*8470*/  F2FP.PACK_AB R147, R202, R201 ;  /* 0x000000c9ca93723e */ /* 0x000fe200000000ff */
[----:B------:R-:W-:Y:S02]  /*8480*/  FFMA.FTZ R83, R83, c[0x0][0x2d0], -R194 ;  /* 0x0000b40053537a23 */ /* 0x000fe400000108c2 */
[----:B------:R1:W-:Y:S01]  /*8490*/  MUFU.EX2 R249, R37 ;  /* 0x0000002500f97308 */ /* 0x0003e20000000800 */
[----:B------:R-:W5:Y:S01]  /*84a0*/  LDSM.16.MT88.4 R156, [R230+0x100] ;  /* 0x00010000e69c783b */ /* 0x000f620000004200 */
[--C-:B------:R-:W-:Y:S02]  /*84b0*/  FFMA.FTZ R80, R80, c[0x0][0x2d0], -R192.reuse ;  /* 0x0000b40050507a23 */ /* 0x100fe400000108c0 */
[----:B--2---:R-:W-:Y:S01]  /*84c0*/  FMUL.FTZ R25, R139, R165 ;  /* 0x000000a58b197220 */ /* 0x004fe20000410000 */
[----:B---3--:R-:W-:Y:S01]  /*84d0*/  MOV R165, R226 ;  /* 0x000000e200a57202 */ /* 0x008fe20000000f00 */
[--C-:B------:R-:W-:Y:S02]  /*84e0*/  FFMA.FTZ R73, R73, c[0x0][0x2d0], -R193.reuse ;  /* 0x0000b40049497a23 */ /* 0x100fe400000108c1 */
[--C-:B------:R-:W-:Y:S01]  /*84f0*/  FFMA.FTZ R76, R76, c[0x0][0x2d0], -R193.reuse ;  /* 0x0000b4004c4c7a23 */ /* 0x100fe200000108c1 */
[----:B------:R-:W0:Y:S01]  /*8500*/  LDGDEPBAR ;  /* 0x00000000000079af */ /* 0x000e220000000000 */
[----:B------:R2:W-:Y:S01]  /*8510*/  MUFU.EX2 R248, R48 ;  /* 0x0000003000f87308 */ /* 0x0005e20000000800 */
[----:B------:R-:W-:Y:S02]  /*8520*/  FFMA.FTZ R77, R77, c[0x0][0x2d0], -R193 ;  /* 0x0000b4004d4d7a23 */ /* 0x000fe400000108c1 */
[--C-:B------:R-:W-:Y:S01]  /*8530*/  FFMA.FTZ R74, R74, c[0x0][0x2d0], -R3.reuse ;  /* 0x0000b4004a4a7a23 */ /* 0x100fe20000010803 */
[-C--:B----4-:R-:W-:Y:S05]  /*8540*/  HMMA.16816.F32 R4, R148, R20.reuse, R4 ;  /* 0x000000149404723c */ /* 0x090fea0000001804 */
[--C-:B------:R-:W-:Y:S01]  /*8550*/  FFMA.FTZ R75, R75, c[0x0][0x2d0], -R3.reuse ;  /* 0x0000b4004b4b7a23 */ /* 0x100fe20000010803 */
[----:B------:R3:W-:Y:S01]  /*8560*/  MUFU.EX2 R223, R50 ;  /* 0x0000003200df7308 */ /* 0x0007e20000000800 */
[--C-:B------:R-:W-:Y:S01]  /*8570*/  FFMA.FTZ R78, R78, c[0x0][0x2d0], -R3.reuse ;  /* 0x0000b4004e4e7a23 */ /* 0x100fe20000010803 */
[C---:B------:R-:W-:Y:S04]  /*8580*/  HMMA.16816.F32 R8, R144.reuse, R20, R8 ;  /* 0x000000149008723c */ /* 0x040fe80000001808 */
[----:B-1----:R-:W-:Y:S02]  /*8590*/  FMUL.FTZ R37, R141, R177 ;  /* 0x000000b18d257220 */ /* 0x002fe40000410000 */
[--C-:B------:R-:W-:Y:S02]  /*85a0*/  FFMA.FTZ R79, R79, c[0x0][0x2d0], -R3.reuse ;  /* 0x0000b4004f4f7a23 */ /* 0x100fe40000010803 */
[-C--:B------:R-:W-:Y:S01]  /*85b0*/  HMMA.16816.F32 R12, R144, R22.reuse, R12 ;  /* 0x00000016900c723c */ /* 0x080fe2000000180c */
[----:B------:R1:W-:Y:S03]  /*85c0*/  MUFU.EX2 R199, R30 ;  /* 0x0000001e00c77308 */ /* 0x0003e60000000800 */
[C---:B------:R-:W-:Y:S02]  /*85d0*/  FMUL.FTZ R20, R141.reuse, R160 ;  /* 0x000000a08d147220 */ /* 0x040fe40000410000 */
[----:B------:R-:W-:Y:S02]  /*85e0*/  FMUL.FTZ R21, R141, R161 ;  /* 0x000000a18d157220 */ /* 0x000fe40000410000 */
[C---:B------:R-:W-:Y:S03]  /*85f0*/  HMMA.16816.F32 R16, R148.reuse, R22, R16 ;  /* 0x000000169410723c */ /* 0x040fe60000001810 */
[----:B------:R4:W-:Y:S01]  /*8600*/  MUFU.EX2 R251, R24 ;  /* 0x0000001800fb7308 */ /* 0x0009e20000000800 */
[----:B--2---:R-:W-:Y:S02]  /*8610*/  FMUL.FTZ R48, R139, R180 ;  /* 0x000000b48b307220 */ /* 0x004fe40000410000 */
[----:B---3--:R-:W-:Y:S02]  /*8620*/  FMUL.FTZ R50, R0, R182 ;  /* 0x000000b600327220 */ /* 0x008fe40000410000 */
[C---:B------:R-:W-:Y:S04]  /*8630*/  FMUL.FTZ R22, R140.reuse, R162 ;  /* 0x000000a28c167220 */ /* 0x040fe80000410000 */
[----:B------:R-:W-:Y:S01]  /*8640*/  FMUL.FTZ R23, R140, R163 ;  /* 0x000000a38c177220 */ /* 0x000fe20000410000 */
[----:B------:R2:W-:Y:S01]  /*8650*/  MUFU.EX2 R197, R26 ;  /* 0x0000001a00c57308 */ /* 0x0005e20000000800 */
[----:B------:R-:W-:Y:S01]  /*8660*/  LDSM.16.MT88.4 R160, [R231+0x900] ;  /* 0x00090000e7a0783b */ /* 0x000fe20000004200 */
[--C-:B------:R-:W-:Y:S02]  /*8670*/  FFMA.FTZ R84, R84, c[0x0][0x2d0], -R192.reuse ;  /* 0x0000b40054547a23 */ /* 0x100fe400000108c0 */
[----:B-1----:R-:W-:Y:S01]  /*8680*/  FMUL.FTZ R30, R0, R170 ;  /* 0x000000aa001e7220 */ /* 0x002fe20000410000 */
[----:B------:R-:W-:Y:S01]  /*8690*/  MOV R170, R225 ;  /* 0x000000e100aa7202 */ /* 0x000fe20000000f00 */
[-C--:B-----5:R-:W-:Y:S03]  /*86a0*/  HMMA.16816.F32 R20, R148, R188.reuse, R20 ;  /* 0x000000bc9414723c */ /* 0x0a0fe60000001814 */
[--C-:B------:R-:W-:Y:S01]  /*86b0*/  FFMA.FTZ R85, R85, c[0x0][0x2d0], -R192.reuse ;  /* 0x0000b40055557a23 */ /* 0x100fe200000108c0 */
[----:B------:R1:W-:Y:S01]  /*86c0*/  MUFU.EX2 R198, R27 ;  /* 0x0000001b00c67308 */ /* 0x0003e20000000800 */
[--C-:B------:R-:W-:Y:S02]  /*86d0*/  FFMA.FTZ R96, R96, c[0x0][0x2d0], -R192.reuse ;  /* 0x0000b40060607a23 */ /* 0x100fe400000108c0 */
[----:B------:R-:W-:Y:S02]  /*86e0*/  FFMA.FTZ R97, R97, c[0x0][0x2d0], -R192 ;  /* 0x0000b40061617a23 */ /* 0x000fe400000108c0 */
[----:B----4-:R-:W-:Y:S03]  /*86f0*/  FMUL.FTZ R24, R139, R164 ;  /* 0x000000a48b187220 */ /* 0x010fe60000410000 */
[--C-:B------:R-:W-:Y:S02]  /*8700*/  FFMA.FTZ R86, R86, c[0x0][0x2d0], -R194.reuse ;  /* 0x0000b40056567a23 */ /* 0x100fe400000108c2 */
[----:B------:R-:W3:Y:S01]  /*8710*/  MUFU.EX2 R33, R34 ;  /* 0x0000002200217308 */ /* 0x000ee20000000800 */
[--C-:B------:R-:W-:Y:S02]  /*8720*/  FFMA.FTZ R87, R87, c[0x0][0x2d0], -R194.reuse ;  /* 0x0000b40057577a23 */ /* 0x100fe400000108c2 */
[--C-:B------:R-:W-:Y:S02]  /*8730*/  FFMA.FTZ R98, R98, c[0x0][0x2d0], -R194.reuse ;  /* 0x0000b40062627a23 */ /* 0x100fe400000108c2 */
[----:B--2---:R-:W-:Y:S02]  /*8740*/  FMUL.FTZ R26, R0, R166 ;  /* 0x000000a6001a7220 */ /* 0x004fe40000410000 */
[----:B------:R-:W-:Y:S02]  /*8750*/  FFMA.FTZ R99, R99, c[0x0][0x2d0], -R194 ;  /* 0x0000b40063637a23 */ /* 0x000fe400000108c2 */
[--C-:B------:R-:W-:Y:S01]  /*8760*/  FFMA.FTZ R90, R90, c[0x0][0x2d0], -R3.reuse ;  /* 0x0000b4005a5a7a23 */ /* 0x100fe20000010803 */
[----:B------:R2:W4:Y:S01]  /*8770*/  MUFU.EX2 R34, R28 ;  /* 0x0000001c00227308 */ /* 0x0005220000000800 */
[--C-:B------:R-:W-:Y:S02]  /*8780*/  FFMA.FTZ R91, R91, c[0x0][0x2d0], -R3.reuse ;  /* 0x0000b4005b5b7a23 */ /* 0x100fe40000010803 */
[--C-:B------:R-:W-:Y:S02]  /*8790*/  FFMA.FTZ R94, R94, c[0x0][0x2d0], -R3.reuse ;  /* 0x0000b4005e5e7a23 */ /* 0x100fe40000010803 */
[----:B-1----:R-:W-:Y:S02]  /*87a0*/  FMUL.FTZ R27, R0, R167 ;  /* 0x000000a7001b7220 */ /* 0x002fe40000410000 */
[--C-:B------:R-:W-:Y:S02]  /*87b0*/  FFMA.FTZ R95, R95, c[0x0][0x2d0], -R3.reuse ;  /* 0x0000b4005f5f7a23 */ /* 0x100fe40000010803 */
[--C-:B------:R-:W-:Y:S01]  /*87c0*/  FFMA.FTZ R106, R106, c[0x0][0x2d0], -R3.reuse ;  /* 0x0000b4006a6a7a23 */ /* 0x100fe20000010803 */
[----:B------:R1:W-:Y:S01]  /*87d0*/  MUFU.EX2 R252, R29 ;  /* 0x0000001d00fc7308 */ /* 0x0003e20000000800 */
[--C-:B------:R-:W-:Y:S01]  /*87e0*/  FFMA.FTZ R107, R107, c[0x0][0x2d0], -R3.reuse ;  /* 0x0000b4006b6b7a23 */ /* 0x100fe20000010803 */
[C---:B------:R-:W-:Y:S04]  /*87f0*/  HMMA.16816.F32 R24, R144.reuse, R188, R24 ;  /* 0x000000bc9018723c */ /* 0x040fe80000001818 */
[----:B---3--:R-:W-:Y:S01]  /*8800*/  MOV R167, R33 ;  /* 0x0000002100a77202 */ /* 0x008fe20000000f00 */
[----:B------:R-:W-:Y:S01]  /*8810*/  FMUL.FTZ R33, R141, R173 ;  /* 0x000000ad8d217220 */ /* 0x000fe20000410000 */
[----:B------:R-:W-:Y:S01]  /*8820*/  MOV R173, R210 ;  /* 0x000000d200ad7202 */ /* 0x000fe20000000f00 */
[----:B------:R-:W-:Y:S01]  /*8830*/  FFMA.FTZ R110, R110, c[0x0][0x2d0], -R3 ;  /* 0x0000b4006e6e7a23 */ /* 0x000fe20000010803 */
[----:B------:R3:W-:Y:S01]  /*8840*/  MUFU.EX2 R200, R31 ;  /* 0x0000001f00c87308 */ /* 0x0007e20000000800 */
[--C-:B------:R-:W-:Y:S03]  /*8850*/  FFMA.FTZ R100, R100, c[0x0][0x2d0], -R192.reuse ;  /* 0x0000b40064647a23 */ /* 0x100fe600000108c0 */
[----:B--2---:R-:W-:Y:S01]  /*8860*/  FMUL.FTZ R28, R139, R168 ;  /* 0x000000a88b1c7220 */ /* 0x004fe20000410000 */
[----:B----4-:R-:W-:Y:S01]  /*8870*/  MOV R166, R34 ;  /* 0x0000002200a67202 */ /* 0x010fe20000000f00 */
[----:B------:R-:W-:Y:S01]  /*8880*/  FMUL.FTZ R34, R140, R174 ;  /* 0x000000ae8c227220 */ /* 0x000fe20000410000 */
[----:B------:R-:W-:Y:S01]  /*8890*/  MOV R174, R213 ;  /* 0x000000d500ae7202 */ /* 0x000fe20000000f00 */
[--C-:B------:R-:W-:Y:S02]  /*88a0*/  FFMA.FTZ R101, R101, c[0x0][0x2d0], -R192.reuse ;  /* 0x0000b40065657a23 */ /* 0x100fe400000108c0 */
[----:B------:R2:W4:Y:S01]  /*88b0*/  MUFU.EX2 R142, R35 ;  /* 0x00000023008e7308 */ /* 0x0005220000000800 */
[----:B------:R-:W-:Y:S02]  /*88c0*/  FFMA.FTZ R112, R112, c[0x0][0x2d0], -R192 ;  /* 0x0000b40070707a23 */ /* 0x000fe400000108c0 */
[--C-:B------:R-:W-:Y:S02]  /*88d0*/  FFMA.FTZ R102, R102, c[0x0][0x2d0], -R194.reuse ;  /* 0x0000b40066667a23 */ /* 0x100fe400000108c2 */
[----:B-1----:R-:W-:Y:S02]  /*88e0*/  FMUL.FTZ R29, R139, R169 ;  /* 0x000000a98b1d7220 */ /* 0x002fe40000410000 */
[--C-:B------:R-:W-:Y:S02]  /*88f0*/  FFMA.FTZ R103, R103, c[0x0][0x2d0], -R194.reuse ;  /* 0x0000b40067677a23 */ /* 0x100fe400000108c2 */
[----:B------:R-:W-:Y:S01]  /*8900*/  FFMA.FTZ R114, R114, c[0x0][0x2d0], -R194 ;  /* 0x0000b40072727a23 */ /* 0x000fe200000108c2 */
[----:B------:R1:W-:Y:S01]  /*8910*/  MUFU.EX2 R225, R39 ;  /* 0x0000002700e17308 */ /* 0x0003e20000000800 */
[--C-:B------:R-:W-:Y:S02]  /*8920*/  FFMA.FTZ R105, R105, c[0x0][0x2d0], -R193.reuse ;  /* 0x0000b40069697a23 */ /* 0x100fe400000108c1 */
[--C-:B------:R-:W-:Y:S02]  /*8930*/  FFMA.FTZ R108, R108, c[0x0][0x2d0], -R193.reuse ;  /* 0x0000b4006c6c7a23 */ /* 0x100fe400000108c1 */
[----:B---3--:R-:W-:Y:S01]  /*8940*/  FMUL.FTZ R31, R0, R171 ;  /* 0x000000ab001f7220 */ /* 0x008fe20000410000 */
[----:B------:R-:W-:Y:S01]  /*8950*/  MOV R171, R32 ;  /* 0x0000002000ab7202 */ /* 0x000fe20000000f00 */
[----:B------:R-:W-:Y:S01]  /*8960*/  FMUL.FTZ R32, R141, R172 ;  /* 0x000000ac8d207220 */ /* 0x000fe20000410000 */
[----:B------:R-:W-:Y:S01]  /*8970*/  MOV R172, R211 ;  /* 0x000000d300ac7202 */ /* 0x000fe20000000f00 */
[--C-:B------:R-:W-:Y:S01]  /*8980*/  FFMA.FTZ R88, R88, c[0x0][0x2d0], -R193.reuse ;  /* 0x0000b40058587a23 */ /* 0x100fe200000108c1 */
[----:B------:R3:W5:Y:S01]  /*8990*/  MUFU.EX2 R250, R36 ;  /* 0x0000002400fa7308 */ /* 0x0007620000000800 */
[--C-:B------:R-:W-:Y:S01]  /*89a0*/  FFMA.FTZ R89, R89, c[0x0][0x2d0], -R193.reuse ;  /* 0x0000b40059597a23 */ /* 0x100fe200000108c1 */
[-C--:B------:R-:W-:Y:S03]  /*89b0*/  HMMA.16816.F32 R28, R144, R190.reuse, R28 ;  /* 0x000000be901c723c */ /* 0x080fe6000000181c */
[----:B--2---:R-:W-:Y:S01]  /*89c0*/  FMUL.FTZ R35, R140, R175 ;  /* 0x000000af8c237220 */ /* 0x004fe20000410000 */
[----:B------:R-:W-:Y:S01]  /*89d0*/  MOV R175, R208 ;  /* 0x000000d000af7202 */ /* 0x000fe20000000f00 */
[----:B------:R-:W-:Y:S01]  /*89e0*/  FFMA.FTZ R92, R92, c[0x0][0x2d0], -R193 ;  /* 0x0000b4005c5c7a23 */ /* 0x000fe200000108c1 */
[----:B----4-:R-:W-:Y:S01]  /*89f0*/  MOV R164, R142 ;  /* 0x0000008e00a47202 */ /* 0x010fe20000000f00 */
[--C-:B------:R-:W-:Y:S01]  /*8a00*/  FFMA.FTZ R142, R47, c[0x0][0x2d0], -R3.reuse ;  /* 0x0000b4002f8e7a23 */ /* 0x100fe20000010803 */
[----:B------:R2:W-:Y:S01]  /*8a10*/  MUFU.EX2 R226, R38 ;  /* 0x0000002600e27308 */ /* 0x0005e20000000800 */
[----:B------:R-:W-:Y:S01]  /*8a20*/  FFMA.FTZ R3, R111, c[0x0][0x2d0], -R3 ;  /* 0x0000b4006f037a23 */ /* 0x000fe20000010803 */
[C---:B------:R-:W-:Y:S04]  /*8a30*/  HMMA.16816.F32 R32, R148.reuse, R190, R32 ;  /* 0x000000be9420723c */ /* 0x040fe80000001820 */
[----:B-1----:R-:W-:Y:S01]  /*8a40*/  FMUL.FTZ R39, R140, R179 ;  /* 0x000000b38c277220 */ /* 0x002fe20000410000 */
[----:B------:R-:W-:Y:S01]  /*8a50*/  F2FP.PACK_AB R47, R164, R167 ;  /* 0x000000a7a42f723e */ /* 0x000fe200000000ff */
[--C-:B------:R-:W-:Y:S02]  /*8a60*/  FFMA.FTZ R93, R93, c[0x0][0x2d0], -R193.reuse ;  /* 0x0000b4005d5d7a23 */ /* 0x100fe400000108c1 */
[----:B------:R1:W2:Y:S01]  /*8a70*/  MUFU.EX2 R247, R49 ;  /* 0x0000003100f77308 */ /* 0x0002a20000000800 */
[----:B------:R-:W-:Y:S03]  /*8a80*/  FFMA.FTZ R104, R104, c[0x0][0x2d0], -R193 ;  /* 0x0000b40068687a23 */ /* 0x000fe600000108c1 */
[----:B---3--:R-:W-:Y:S06]  /*8a90*/  FMUL.FTZ R36, R141, R176 ;  /* 0x000000b08d247220 */ /* 0x008fec0000410000 */
[----:B------:R3:W3:Y:S01]  /*8aa0*/  MUFU.EX2 R222, R51 ;  /* 0x0000003300de7308 */ /* 0x0006e20000000800 */
[----:B--2---:R-:W-:Y:S09]  /*8ab0*/  FMUL.FTZ R38, R140, R178 ;  /* 0x000000b28c267220 */ /* 0x004ff20000410000 */
[----:B------:R-:W-:Y:S01]  /*8ac0*/  MUFU.EX2 R213, R52 ;  /* 0x0000003400d57308 */ /* 0x000fe20000000800 */
[-C--:B------:R-:W-:Y:S03]  /*8ad0*/  HMMA.16816.F32 R36, R148, R152.reuse, R36 ;  /* 0x000000989424723c */ /* 0x080fe60000001824 */
[----:B-1----:R-:W-:Y:S06]  /*8ae0*/  FMUL.FTZ R49, R139, R181 ;  /* 0x000000b58b317220 */ /* 0x002fec0000410000 */
[----:B------:R1:W-:Y:S03]  /*8af0*/  MUFU.EX2 R169, R40 ;  /* 0x0000002800a97308 */ /* 0x0003e60000000800 */
[----:B---3--:R-:W-:Y:S07]  /*8b00*/  FMUL.FTZ R51, R0, R183 ;  /* 0x000000b700337220 */ /* 0x008fee0000410000 */
[----:B------:R-:W-:Y:S01]  /*8b10*/  MUFU.EX2 R208, R55 ;  /* 0x0000003700d07308 */ /* 0x000fe20000000800 */
[C---:B------:R-:W-:Y:S08]  /*8b20*/  HMMA.16816.F32 R48, R144.reuse, R152, R48 ;  /* 0x000000989030723c */ /* 0x040ff00000001830 */
[-C--:B------:R-:W-:Y:S01]  /*8b30*/  HMMA.16816.F32 R116, R144, R154.reuse, R116 ;  /* 0x0000009a9074723c */ /* 0x080fe20000001874 */
[----:B------:R-:W-:Y:S03]  /*8b40*/  MUFU.EX2 R211, R64 ;  /* 0x0000004000d37308 */ /* 0x000fe60000000800 */
[C---:B-1----:R-:W-:Y:S01]  /*8b50*/  FMUL.FTZ R40, R141.reuse, R184 ;  /* 0x000000b88d287220 */ /* 0x042fe20000410000 */
[----:B------:R-:W-:Y:S03]  /*8b60*/  MOV R184, R207 ;  /* 0x000000cf00b87202 */ /* 0x000fe60000000f00 */
[C---:B------:R-:W-:Y:S01]  /*8b70*/  HMMA.16816.F32 R120, R148.reuse, R154, R120 ;  /* 0x0000009a9478723c */ /* 0x040fe20000001878 */
[----:B------:R-:W1:Y:S02]  /*8b80*/  LDSM.16.MT88.4 R152, [R228+0x900] ;  /* 0x00090000e498783b */ /* 0x000e640000004200 */
[----:B------:R2:W3:Y:S05]  /*8b90*/  MUFU.EX2 R216, R41 ;  /* 0x0000002900d87308 */ /* 0x0004ea0000000800 */
[-C--:B------:R-:W-:Y:S05]  /*8ba0*/  HMMA.16816.F32 R124, R148, R156.reuse, R124 ;  /* 0x0000009c947c723c */ /* 0x080fea000000187c */
[----:B------:R3:W-:Y:S03]  /*8bb0*/  MUFU.EX2 R168, R42 ;  /* 0x0000002a00a87308 */ /* 0x0007e60000000800 */
[C---:B------:R-:W-:Y:S01]  /*8bc0*/  HMMA.16816.F32 R128, R144.reuse, R156, R128 ;  /* 0x0000009c9080723c */ /* 0x040fe20000001880 */
[----:B------:R-:W4:Y:S06]  /*8bd0*/  LDL.LU R156, [R1+0xc] ;  /* 0x00000c00019c7983 */ /* 0x000f2c0000300800 */
[----:B------:R1:W1:Y:S01]  /*8be0*/  MUFU.EX2 R178, R43 ;  /* 0x0000002b00b27308 */ /* 0x0002620000000800 */
[-C--:B------:R-:W-:Y:S04]  /*8bf0*/  HMMA.16816.F32 R132, R144, R158.reuse, R132 ;  /* 0x0000009e9084723c */ /* 0x080fe80000001884 */
[----:B--2---:R-:W-:Y:S01]  /*8c00*/  FMUL.FTZ R41, R141, R185 ;  /* 0x000000b98d297220 */ /* 0x004fe20000410000 */
[----:B------:R-:W-:Y:S02]  /*8c10*/  MOV R185, R204 ;  /* 0x000000cc00b97202 */ /* 0x000fe40000000f00 */
[----:B------:R-:W-:Y:S02]  /*8c20*/  F2FP.PACK_AB R144, R171, R251 ;  /* 0x000000fbab90723e */ /* 0x000fe400000000ff */
[----:B------:R2:W-:Y:S03]  /*8c30*/  MUFU.EX2 R215, R44 ;  /* 0x0000002c00d77308 */ /* 0x0005e60000000800 */
[----:B------:R-:W-:Y:S01]  /*8c40*/  F2FP.PACK_AB R146, R252, R166 ;  /* 0x000000a6fc92723e */ /* 0x000fe200000000ff */
[----:B---3--:R-:W-:Y:S01]  /*8c50*/  FMUL.FTZ R42, R140, R186 ;  /* 0x000000ba8c2a7220 */ /* 0x008fe20000410000 */
[----:B------:R-:W-:Y:S02]  /*8c60*/  MOV R186, R205 ;  /* 0x000000cd00ba7202 */ /* 0x000fe40000000f00 */
[----:B------:R-:W-:Y:S02]  /*8c70*/  F2FP.PACK_AB R145, R198, R197 ;  /* 0x000000c5c691723e */ /* 0x000fe400000000ff */
[----:B------:R-:W-:Y:S01]  /*8c80*/  F2FP.PACK_AB R147, R200, R199 ;  /* 0x000000c7c893723e */ /* 0x000fe200000000ff */
[----:B------:R3:W3:Y:S01]  /*8c90*/  MUFU.EX2 R214, R45 ;  /* 0x0000002d00d67308 */ /* 0x0006e20000000800 */
[----:B------:R-:W-:Y:S01]  /*8ca0*/  MOV R157, R209 ;  /* 0x000000d1009d7202 */ /* 0x000fe20000000f00 */
[----:B-1----:R-:W-:Y:S01]  /*8cb0*/  FMUL.FTZ R43, R140, R187 ;  /* 0x000000bb8c2b7220 */ /* 0x002fe20000410000 */
[----:B------:R-:W-:Y:S07]  /*8cc0*/  MOV R187, R212 ;  /* 0x000000d400bb7202 */ /* 0x000fee0000000f00 */
[----:B------:R1:W-:Y:S01]  /*8cd0*/  MUFU.EX2 R177, R46 ;  /* 0x0000002e00b17308 */ /* 0x0003e20000000800 */
[----:B------:R-:W-:Y:S01]  /*8ce0*/  HMMA.16816.F32 R40, R148, R158, R40 ;  /* 0x0000009e9428723c */ /* 0x000fe20000001828 */
[----:B------:R-:W5:Y:S03]  /*8cf0*/  LDSM.16.MT88.4 R148, [R229+0x900] ;  /* 0x00090000e594783b */ /* 0x000f660000004200 */
[----:B--2---:R-:W-:Y:S05]  /*8d00*/  F2FP.PACK_AB R44, R185, R187 ;  /* 0x000000bbb92c723e */ /* 0x004fea00000000ff */
[----:B------:R-:W2:Y:S01]  /*8d10*/  LDL.LU R158, [R1+0x8] ;  /* 0x00000800019e7983 */ /* 0x000ea20000300800 */
[----:B------:R-:W-:Y:S02]  /*8d20*/  MUFU.EX2 R212, R53 ;  /* 0x0000003500d47308 */ /* 0x000fe40000000800 */
[----:B---3--:R-:W-:Y:S01]  /*8d30*/  F2FP.PACK_AB R45, R184, R186 ;  /* 0x000000bab82d723e */ /* 0x008fe200000000ff */
[----:B------:R-:W3:Y:S07]  /*8d40*/  LDL.LU R159, [R1+0x4] ;  /* 0x00000400019f7983 */ /* 0x000eee0000300800 */
[----:B------:R5:W-:Y:S01]  /*8d50*/  MUFU.EX2 R209, R54 ;  /* 0x0000003600d17308 */ /* 0x000be20000000800 */
[----:B-1----:R-:W-:Y:S07]  /*8d60*/  F2FP.PACK_AB R46, R165, R170 ;  /* 0x000000aaa52e723e */ /* 0x002fee00000000ff */
[-C--:B------:R-:W-:Y:S02]  /*8d70*/  HMMA.16816.F32 R4, R44, R152.reuse, R4 ;  /* 0x000000982c04723c */ /* 0x080fe40000001804 */
[----:B------:R-:W-:Y:S06]  /*8d80*/  MUFU.EX2 R210, R65 ;  /* 0x0000004100d27308 */ /* 0x000fec0000000800 */
[C---:B------:R-:W-:Y:S04]  /*8d90*/  HMMA.16816.F32 R8, R144.reuse, R152, R8 ;  /* 0x000000989008723c */ /* 0x040fe80000001808 */
[----:B------:R-:W-:Y:S01]  /*8da0*/  MUFU.EX2 R183, R66 ;  /* 0x0000004200b77308 */ /* 0x000fe20000000800 */
[----:B-----5:R-:W-:Y:S03]  /*8db0*/  LDSM.16.MT88.4 R52, [R228+0x1100] ;  /* 0x00110000e434783b */ /* 0x020fe60000004200 */
[-C--:B------:R-:W-:Y:S06]  /*8dc0*/  HMMA.16816.F32 R12, R144, R154.reuse, R12 ;  /* 0x0000009a900c723c */ /* 0x080fec000000180c */
[----:B------:R1:W-:Y:S02]  /*8dd0*/  MUFU.EX2 R207, R67 ;  /* 0x0000004300cf7308 */ /* 0x0003e40000000800 */
[C---:B------:R-:W-:Y:S01]  /*8de0*/  HMMA.16816.F32 R16, R44.reuse, R154, R16 ;  /* 0x0000009a2c10723c */ /* 0x040fe20000001810 */
[----:B------:R-:W5:Y:S07]  /*8df0*/  LDSM.16.MT88.4 R152, [R230+0x900] ;  /* 0x00090000e698783b */ /* 0x000f6e0000004200 */
[----:B------:R-:W-:Y:S01]  /*8e00*/  MUFU.EX2 R205, R61 ;  /* 0x0000003d00cd7308 */ /* 0x000fe20000000800 */
[-C--:B------:R-:W-:Y:S08]  /*8e10*/  HMMA.16816.F32 R20, R44, R160.reuse, R20 ;  /* 0x000000a02c14723c */ /* 0x080ff00000001814 */
[C---:B------:R-:W-:Y:S01]  /*8e20*/  HMMA.16816.F32 R24, R144.reuse, R160, R24 ;  /* 0x000000a09018723c */ /* 0x040fe20000001818 */
[----:B------:R-:W3:Y:S01]  /*8e30*/  LDL.LU R161, [R1] ;  /* 0x0000000001a17983 */ /* 0x000ee20000300800 */
[----:B------:R-:W-:Y:S03]  /*8e40*/  MUFU.EX2 R188, R62 ;  /* 0x0000003e00bc7308 */ /* 0x000fe60000000800 */
[----:B-1----:R-:W1:Y:S02]  /*8e50*/  LDSM.16.MT88.4 R64, [R231+0x1100] ;  /* 0x00110000e740783b */ /* 0x002e640000004200 */
[----:B------:R-:W-:Y:S01]  /*8e60*/  MOV R160, R175 ;  /* 0x000000af00a07202 */ /* 0x000fe20000000f00 */
[-C--:B------:R-:W-:Y:S04]  /*8e70*/  HMMA.16816.F32 R28, R144, R162.reuse, R28 ;  /* 0x000000a2901c723c */ /* 0x080fe8000000181c */
[----:B------:R-:W-:Y:S04]  /*8e80*/  MUFU.EX2 R191, R68 ;  /* 0x0000004400bf7308 */ /* 0x000fe80000000800 */
[C---:B------:R-:W-:Y:S06]  /*8e90*/  HMMA.16816.F32 R32, R44.reuse, R162, R32 ;  /* 0x000000a22c20723c */ /* 0x040fec0000001820 */
[----:B------:R-:W-:Y:S02]  /*8ea0*/  MUFU.EX2 R204, R69 ;  /* 0x0000004500cc7308 */ /* 0x000fe40000000800 */
[-C--:B------:R-:W-:Y:S08]  /*8eb0*/  HMMA.16816.F32 R36, R44, R148.reuse, R36 ;  /* 0x000000942c24723c */ /* 0x080ff00000001824 */
[C---:B------:R-:W-:Y:S01]  /*8ec0*/  HMMA.16816.F32 R48, R144.reuse, R148, R48 ;  /* 0x000000949030723c */ /* 0x040fe20000001830 */
[----:B------:R-:W-:Y:S07]  /*8ed0*/  MUFU.EX2 R189, R70 ;  /* 0x0000004600bd7308 */ /* 0x000fee0000000800 */
[-C--:B------:R-:W-:Y:S03]  /*8ee0*/  HMMA.16816.F32 R116, R144, R150.reuse, R116 ;  /* 0x000000969074723c */ /* 0x080fe60000001874 */
[----:B------:R-:W1:Y:S05]  /*8ef0*/  MUFU.EX2 R176, R142 ;  /* 0x0000008e00b07308 */ /* 0x000e6a0000000800 */
[C---:B------:R-:W-:Y:S05]  /*8f00*/  HMMA.16816.F32 R120, R44.reuse, R150, R120 ;  /* 0x000000962c78723c */ /* 0x040fea0000001878 */
[----:B------:R1:W-:Y:S03]  /*8f10*/  MUFU.EX2 R142, R63 ;  /* 0x0000003f008e7308 */ /* 0x0003e60000000800 */
[-C--:B-----5:R-:W-:Y:S07]  /*8f20*/  HMMA.16816.F32 R124, R44, R152.reuse, R124 ;  /* 0x000000982c7c723c */ /* 0x0a0fee000000187c */
[----:B------:R5:W-:Y:S01]  /*8f30*/  MUFU.EX2 R179, R56 ;  /* 0x0000003800b37308 */ /* 0x000be20000000800 */
[C---:B------:R-:W-:Y:S08]  /*8f40*/  HMMA.16816.F32 R128, R144.reuse, R152, R128 ;  /* 0x000000989080723c */ /* 0x040ff00000001880 */
[-C--:B------:R-:W-:Y:S01]  /*8f50*/  HMMA.16816.F32 R132, R144, R154.reuse, R132 ;  /* 0x0000009a9084723c */ /* 0x080fe20000001884 */
[----:B------:R5:W4:Y:S01]  /*8f60*/  MUFU.EX2 R182, R57 ;  /* 0x0000003900b67308 */ /* 0x000b220000000800 */
[----:B-1----:R-:W1:Y:S06]  /*8f70*/  LDSM.16.MT88.4 R60, [R229+0x1100] ;  /* 0x00110000e53c783b */ /* 0x002e6c0000004200 */
[----:B------:R-:W-:Y:S03]  /*8f80*/  HMMA.16816.F32 R40, R44, R154, R40 ;  /* 0x0000009a2c28723c */ /* 0x000fe60000001828 */
[----:B------:R1:W-:Y:S04]  /*8f90*/  MUFU.EX2 R181, R58 ;  /* 0x0000003a00b57308 */ /* 0x0003e80000000800 */
[----:B------:R-:W-:Y:S02]  /*8fa0*/  F2FP.PACK_AB R44, R249, R250 ;  /* 0x000000faf92c723e */ /* 0x000fe400000000ff */
[----:B------:R-:W-:Y:S03]  /*8fb0*/  F2FP.PACK_AB R46, R247, R248 ;  /* 0x000000f8f72e723e */ /* 0x000fe600000000ff */
[----:B------:R-:W-:Y:S01]  /*8fc0*/  F2FP.PACK_AB R45, R225, R226 ;  /* 0x000000e2e12d723e */ /* 0x000fe200000000ff */
[----:B------:R1:W1:Y:S01]  /*8fd0*/  MUFU.EX2 R180, R59 ;  /* 0x0000003b00b47308 */ /* 0x0002620000000800 */
[----:B------:R-:W-:Y:S02]  /*8fe0*/  F2FP.PACK_AB R47, R222, R223 ;  /* 0x000000dfde2f723e */ /* 0x000fe400000000ff */
[----:B-----5:R-:W-:Y:S02]  /*8ff0*/  F2FP.PACK_AB R56, R216, R169 ;  /* 0x000000a9d838723e */ /* 0x020fe400000000ff */
[----:B------:R-:W-:Y:S03]  /*9000*/  F2FP.PACK_AB R57, R178, R168 ;  /* 0x000000a8b239723e */ /* 0x000fe600000000ff */
[-C--:B------:R-:W-:Y:S02]  /*9010*/  HMMA.16816.F32 R4, R44, R52.reuse, R4 ;  /* 0x000000342c04723c */ /* 0x080fe40000001804 */
[----:B------:R-:W-:Y:S01]  /*9020*/  MUFU.EX2 R190, R81 ;  /* 0x0000005100be7308 */ /* 0x000fe20000000800 */
[----:B-1----:R-:W-:Y:S09]  /*9030*/  F2FP.PACK_AB R58, R214, R215 ;  /* 0x000000d7d63a723e */ /* 0x002ff200000000ff */
[----:B------:R1:W-:Y:S01]  /*9040*/  MUFU.EX2 R81, R71 ;  /* 0x0000004700517308 */ /* 0x0003e20000000800 */
[----:B------:R-:W-:Y:S09]  /*9050*/  F2FP.PACK_AB R59, R176, R177 ;  /* 0x000000b1b03b723e */ /* 0x000ff200000000ff */
[----:B------:R-:W-:Y:S01]  /*9060*/  MUFU.EX2 R113, R113 ;  /* 0x0000007100717308 */ /* 0x000fe20000000800 */
[C---:B------:R-:W-:Y:S08]  /*9070*/  HMMA.16816.F32 R8, R56.reuse, R52, R8 ;  /* 0x000000343808723c */ /* 0x040ff00000001808 */
[-C--:B------:R-:W-:Y:S01]  /*9080*/  HMMA.16816.F32 R12, R56, R54.reuse, R12 ;  /* 0x00000036380c723c */ /* 0x080fe2000000180c */
[----:B------:R-:W-:Y:S01]  /*9090*/  MUFU.EX2 R115, R115 ;  /* 0x0000007300737308 */ /* 0x000fe20000000800 */
[----:B-1----:R-:W-:Y:S06]  /*90a0*/  LDSM.16.MT88.4 R68, [R229+0x2100] ;  /* 0x00210000e544783b */ /* 0x002fec0000004200 */
[C---:B------:R-:W-:Y:S03]  /*90b0*/  HMMA.16816.F32 R16, R44.reuse, R54, R16 ;  /* 0x000000362c10723c */ /* 0x040fe60000001810 */
[----:B------:R-:W-:Y:S01]  /*90c0*/  MUFU.EX2 R109, R109 ;  /* 0x0000006d006d7308 */ /* 0x000fe20000000800 */
[----:B------:R-:W1:Y:S04]  /*90d0*/  LDSM.16.MT88.4 R52, [R230+0x1100] ;  /* 0x00110000e634783b */ /* 0x000e680000004200 */
[-C--:B------:R-:W-:Y:S05]  /*90e0*/  HMMA.16816.F32 R20, R44, R64.reuse, R20 ;  /* 0x000000402c14723c */ /* 0x080fea0000001814 */
[----:B------:R-:W-:Y:S03]  /*90f0*/  MUFU.EX2 R203, R80 ;  /* 0x0000005000cb7308 */ /* 0x000fe60000000800 */
[C---:B------:R-:W-:Y:S07]  /*9100*/  HMMA.16816.F32 R24, R56.reuse, R64, R24 ;  /* 0x000000403818723c */ /* 0x040fee0000001818 */
[----:B------:R-:W-:Y:S01]  /*9110*/  MUFU.EX2 R82, R82 ;  /* 0x0000005200527308 */ /* 0x000fe20000000800 */
[-C--:B------:R-:W-:Y:S08]  /*9120*/  HMMA.16816.F32 R28, R56, R66.reuse, R28 ;  /* 0x00000042381c723c */ /* 0x080ff0000000181c */
[C---:B------:R-:W-:Y:S01]  /*9130*/  HMMA.16816.F32 R32, R44.reuse, R66, R32 ;  /* 0x000000422c20723c */ /* 0x040fe20000001820 */
[----:B------:R-:W5:Y:S01]  /*9140*/  LDSM.16.MT88.4 R64, [R228+0x1900] ;  /* 0x00190000e440783b */ /* 0x000f620000004200 */
[----:B------:R-:W-:Y:S06]  /*9150*/  MUFU.EX2 R83, R83 ;  /* 0x0000005300537308 */ /* 0x000fec0000000800 */
[-C--:B------:R-:W-:Y:S04]  /*9160*/  HMMA.16816.F32 R36, R44, R60.reuse, R36 ;  /* 0x0000003c2c24723c */ /* 0x080fe80000001824 */
[----:B------:R1:W-:Y:S04]  /*9170*/  MUFU.EX2 R80, R72 ;  /* 0x0000004800507308 */ /* 0x0003e80000000800 */
[C---:B------:R-:W-:Y:S04]  /*9180*/  HMMA.16816.F32 R48, R56.reuse, R60, R48 ;  /* 0x0000003c3830723c */ /* 0x040fe80000001830 */
[----:B----4-:R-:W-:Y:S02]  /*9190*/  FFMA.FTZ R0, R0, R156, R195 ;  /* 0x0000009c00007223 */ /* 0x010fe400000100c3 */
[----:B------:R-:W4:Y:S02]  /*91a0*/  MUFU.EX2 R73, R73 ;  /* 0x0000004900497308 */ /* 0x000f240000000800 */
[-C--:B------:R-:W-:Y:S08]  /*91b0*/  HMMA.16816.F32 R116, R56, R62.reuse, R116 ;  /* 0x0000003e3874723c */ /* 0x080ff00000001874 */
[C---:B------:R-:W-:Y:S01]  /*91c0*/  HMMA.16816.F32 R120, R44.reuse, R62, R120 ;  /* 0x0000003e2c78723c */ /* 0x040fe20000001878 */
[----:B------:R-:W-:Y:S01]  /*91d0*/  LDSM.16.MT88.4 R60, [R229+0x1900] ;  /* 0x00190000e53c783b */ /* 0x000fe20000004200 */
[----:B------:R-:W-:Y:S02]  /*91e0*/  MUFU.EX2 R76, R76 ;  /* 0x0000004c004c7308 */ /* 0x000fe40000000800 */
[----:B-1----:R-:W-:Y:S04]  /*91f0*/  FADD.FTZ R72, R196, R0 ;  /* 0x00000000c4487221 */ /* 0x002fe80000010000 */
[-C--:B------:R-:W-:Y:S04]  /*9200*/  HMMA.16816.F32 R124, R44, R52.reuse, R124 ;  /* 0x000000342c7c723c */ /* 0x080fe8000000187c */
[----:B------:R-:W1:Y:S04]  /*9210*/  MUFU.EX2 R77, R77 ;  /* 0x0000004d004d7308 */ /* 0x000e680000000800 */
[C---:B------:R-:W-:Y:S06]  /*9220*/  HMMA.16816.F32 R128, R56.reuse, R52, R128 ;  /* 0x000000343880723c */ /* 0x040fec0000001880 */
[----:B------:R-:W-:Y:S01]  /*9230*/  MUFU.EX2 R74, R74 ;  /* 0x0000004a004a7308 */ /* 0x000fe20000000800 */
[----:B------:R-:W-:Y:S01]  /*9240*/  F2FP.PACK_AB R52, R182, R179 ;  /* 0x000000b3b634723e */ /* 0x000fe200000000ff */
[-C--:B------:R-:W-:Y:S01]  /*9250*/  HMMA.16816.F32 R132, R56, R54.reuse, R132 ;  /* 0x000000363884723c */ /* 0x080fe20000001884 */
[----:B------:R-:W1:Y:S03]  /*9260*/  LDSM.16.MT88.4 R56, [R231+0x1900] ;  /* 0x00190000e738783b */ /* 0x000e660000004200 */
[----:B------:R-:W-:Y:S04]  /*9270*/  F2FP.PACK_AB R53, R180, R181 ;  /* 0x000000b5b435723e */ /* 0x000fe800000000ff */
[----:B------:R-:W-:Y:S01]  /*9280*/  HMMA.16816.F32 R40, R44, R54, R40 ;  /* 0x000000362c28723c */ /* 0x000fe20000001828 */
[----:B------:R-:W1:Y:S03]  /*9290*/  MUFU.EX2 R75, R75 ;  /* 0x0000004b004b7308 */ /* 0x000e660000000800 */
[----:B--2---:R-:W-:Y:S03]  /*92a0*/  FFMA.FTZ R140, R140, R158, R219 ;  /* 0x0000009e8c8c7223 */ /* 0x004fe600000100db */
[----:B------:R-:W-:Y:S01]  /*92b0*/  F2FP.PACK_AB R44, R212, R213 ;  /* 0x000000d5d42c723e */ /* 0x000fe200000000ff */
[----:B---3--:R-:W-:Y:S01]  /*92c0*/  FFMA.FTZ R139, R139, R159, R217 ;  /* 0x0000009f8b8b7223 */ /* 0x008fe200000100d9 */
[----:B------:R-:W-:Y:S02]  /*92d0*/  F2FP.PACK_AB R46, R210, R211 ;  /* 0x000000d3d22e723e */ /* 0x000fe400000000ff */
[----:B------:R-:W-:Y:S01]  /*92e0*/  MUFU.EX2 R78, R78 ;  /* 0x0000004e004e7308 */ /* 0x000fe20000000800 */
[----:B------:R-:W-:Y:S01]  /*92f0*/  F2FP.PACK_AB R45, R208, R209 ;  /* 0x000000d1d02d723e */ /* 0x000fe200000000ff */
[----:B------:R-:W-:Y:S01]  /*9300*/  FADD.FTZ R140, R220, R140 ;  /* 0x0000008cdc8c7221 */ /* 0x000fe20000010000 */
[----:B------:R-:W-:Y:S01]  /*9310*/  F2FP.PACK_AB R47, R207, R183 ;  /* 0x000000b7cf2f723e */ /* 0x000fe200000000ff */
[----:B------:R-:W-:Y:S01]  /*9320*/  FADD.FTZ R139, R218, R139 ;  /* 0x0000008bda8b7221 */ /* 0x000fe20000010000 */
[----:B------:R-:W-:Y:S02]  /*9330*/  F2FP.PACK_AB R54, R205, R206 ;  /* 0x000000cecd36723e */ /* 0x000fe400000000ff */
[----:B------:R-:W-:Y:S01]  /*9340*/  F2FP.PACK_AB R55, R142, R188 ;  /* 0x000000bc8e37723e */ /* 0x000fe200000000ff */
[----:B------:R-:W-:Y:S01]  /*9350*/  FADD.FTZ R0, R173, R139 ;  /* 0x0000008bad007221 */ /* 0x000fe20000010000 */
[----:B------:R-:W-:Y:S01]  /*9360*/  MOV R139, R136 ;  /* 0x00000088008b7202 */ /* 0x000fe20000000f00 */
[-C--:B-----5:R-:W-:Y:S01]  /*9370*/  HMMA.16816.F32 R4, R44, R64.reuse, R4 ;  /* 0x000000402c04723c */ /* 0x0a0fe20000001804 */
[----:B------:R-:W2:Y:S07]  /*9380*/  MUFU.EX2 R79, R79 ;  /* 0x0000004f004f7308 */ /* 0x000eae0000000800 */
[C---:B------:R-:W-:Y:S03]  /*9390*/  HMMA.16816.F32 R8, R52.reuse, R64, R8 ;  /* 0x000000403408723c */ /* 0x040fe60000001808 */
[----:B------:R-:W-:Y:S05]  /*93a0*/  MUFU.EX2 R84, R84 ;  /* 0x0000005400547308 */ /* 0x000fea0000000800 */
[-C--:B------:R-:W-:Y:S05]  /*93b0*/  HMMA.16816.F32 R12, R52, R66.reuse, R12 ;  /* 0x00000042340c723c */ /* 0x080fea000000180c */
[----:B------:R-:W-:Y:S03]  /*93c0*/  MUFU.EX2 R85, R85 ;  /* 0x0000005500557308 */ /* 0x000fe60000000800 */
[C---:B------:R-:W-:Y:S01]  /*93d0*/  HMMA.16816.F32 R16, R44.reuse, R66, R16 ;  /* 0x000000422c10723c */ /* 0x040fe20000001810 */
[----:B------:R-:W3:Y:S06]  /*93e0*/  LDSM.16.MT88.4 R64, [R230+0x1900] ;  /* 0x00190000e640783b */ /* 0x000eec0000004200 */
[----:B------:R-:W-:Y:S01]  /*93f0*/  MUFU.EX2 R96, R96 ;  /* 0x0000006000607308 */ /* 0x000fe20000000800 */
[-C--:B-1----:R-:W-:Y:S08]  /*9400*/  HMMA.16816.F32 R20, R44, R56.reuse, R20 ;  /* 0x000000382c14723c */ /* 0x082ff00000001814 */
[C---:B------:R-:W-:Y:S01]  /*9410*/  HMMA.16816.F32 R24, R52.reuse, R56, R24 ;  /* 0x000000383418723c */ /* 0x040fe20000001818 */
[----:B------:R-:W-:Y:S03]  /*9420*/  MUFU.EX2 R97, R97 ;  /* 0x0000006100617308 */ /* 0x000fe60000000800 */
[----:B------:R-:W-:Y:S01]  /*9430*/  FFMA.FTZ R141, R141, R161, R221 ;  /* 0x000000a18d8d7223 */ /* 0x000fe200000100dd */
[----:B------:R-:W-:Y:S02]  /*9440*/  MOV R161, R157 ;  /* 0x0000009d00a17202 */ /* 0x000fe40000000f00 */
[----:B------:R-:W-:Y:S01]  /*9450*/  LDSM.16.MT88.4 R156, [R228+0x3100] ;  /* 0x00310000e49c783b */ /* 0x000fe20000004200 */
[-C--:B------:R-:W-:Y:S03]  /*9460*/  HMMA.16816.F32 R28, R52, R58.reuse, R28 ;  /* 0x0000003a341c723c */ /* 0x080fe6000000181c */
[----:B------:R-:W-:Y:S01]  /*9470*/  MUFU.EX2 R86, R86 ;  /* 0x0000005600567308 */ /* 0x000fe20000000800 */
[----:B------:R-:W-:Y:S04]  /*9480*/  FADD.FTZ R141, R224, R141 ;  /* 0x0000008de08d7221 */ /* 0x000fe80000010000 */
[C---:B------:R-:W-:Y:S01]  /*9490*/  HMMA.16816.F32 R32, R44.reuse, R58, R32 ;  /* 0x0000003a2c20723c */ /* 0x040fe20000001820 */
[----:B------:R-:W1:Y:S03]  /*94a0*/  LDSM.16.MT88.4 R56, [R228+0x2100] ;  /* 0x00210000e438783b */ /* 0x000e660000004200 */
[----:B------:R-:W-:Y:S01]  /*94b0*/  FADD.FTZ R141, R227, R141 ;  /* 0x0000008de38d7221 */ /* 0x000fe20000010000 */
[----:B------:R-:W-:Y:S03]  /*94c0*/  MUFU.EX2 R87, R87 ;  /* 0x0000005700577308 */ /* 0x000fe60000000800 */
[-C--:B------:R-:W-:Y:S07]  /*94d0*/  HMMA.16816.F32 R36, R44, R60.reuse, R36 ;  /* 0x0000003c2c24723c */ /* 0x080fee0000001824 */
[----:B------:R-:W-:Y:S01]  /*94e0*/  MUFU.EX2 R98, R98 ;  /* 0x0000006200627308 */ /* 0x000fe20000000800 */
[C---:B------:R-:W-:Y:S08]  /*94f0*/  HMMA.16816.F32 R48, R52.reuse, R60, R48 ;  /* 0x0000003c3430723c */ /* 0x040ff00000001830 */
[-C--:B------:R-:W-:Y:S01]  /*9500*/  HMMA.16816.F32 R116, R52, R62.reuse, R116 ;  /* 0x0000003e3474723c */ /* 0x080fe20000001874 */
[----:B------:R-:W-:Y:S07]  /*9510*/  MUFU.EX2 R99, R99 ;  /* 0x0000006300637308 */ /* 0x000fee0000000800 */
[C---:B------:R-:W-:Y:S01]  /*9520*/  HMMA.16816.F32 R120, R44.reuse, R62, R120 ;  /* 0x0000003e2c78723c */ /* 0x040fe20000001878 */
[----:B------:R-:W5:Y:S02]  /*9530*/  LDSM.16.MT88.4 R60, [R231+0x2100] ;  /* 0x00210000e73c783b */ /* 0x000f640000004200 */
[----:B------:R-:W-:Y:S05]  /*9540*/  MUFU.EX2 R100, R100 ;  /* 0x0000006400647308 */ /* 0x000fea0000000800 */
[-C--:B---3--:R-:W-:Y:S05]  /*9550*/  HMMA.16816.F32 R124, R44, R64.reuse, R124 ;  /* 0x000000402c7c723c */ /* 0x088fea000000187c */
[----:B------:R-:W-:Y:S03]  /*9560*/  MUFU.EX2 R101, R101 ;  /* 0x0000006500657308 */ /* 0x000fe60000000800 */
[C---:B------:R-:W-:Y:S07]  /*9570*/  HMMA.16816.F32 R128, R52.reuse, R64, R128 ;  /* 0x000000403480723c */ /* 0x040fee0000001880 */
[----:B------:R-:W-:Y:S01]  /*9580*/  MUFU.EX2 R112, R112 ;  /* 0x0000007000707308 */ /* 0x000fe20000000800 */
[-C--:B------:R-:W-:Y:S07]  /*9590*/  HMMA.16816.F32 R132, R52, R66.reuse, R132 ;  /* 0x000000423484723c */ /* 0x080fee0000001884 */
[----:B----4-:R-:W-:Y:S01]  /*95a0*/  F2FP.PACK_AB R52, R73, R80 ;  /* 0x000000504934723e */ /* 0x010fe200000000ff */
[----:B------:R-:W-:Y:S01]  /*95b0*/  HMMA.16816.F32 R40, R44, R66, R40 ;  /* 0x000000422c28723c */ /* 0x000fe20000001828 */
[----:B------:R-:W3:Y:S01]  /*95c0*/  LDSM.16.MT88.4 R64, [R230+0x2100] ;  /* 0x00210000e640783b */ /* 0x000ee20000004200 */
[----:B------:R-:W-:Y:S02]  /*95d0*/  MUFU.EX2 R102, R102 ;  /* 0x0000006600667308 */ /* 0x000fe40000000800 */
[----:B------:R-:W-:Y:S02]  /*95e0*/  F2FP.PACK_AB R54, R77, R76 ;  /* 0x0000004c4d36723e */ /* 0x000fe400000000ff */
[----:B------:R-:W-:Y:S02]  /*95f0*/  F2FP.PACK_AB R53, R75, R74 ;  /* 0x0000004a4b35723e */ /* 0x000fe400000000ff */
[----:B------:R-:W-:Y:S04]  /*9600*/  F2FP.PACK_AB R44, R204, R191 ;  /* 0x000000bfcc2c723e */ /* 0x000fe800000000ff */
[----:B------:R-:W-:Y:S01]  /*9610*/  F2FP.PACK_AB R46, R190, R203 ;  /* 0x000000cbbe2e723e */ /* 0x000fe200000000ff */
[----:B------:R-:W-:Y:S01]  /*9620*/  MUFU.EX2 R103, R103 ;  /* 0x0000006700677308 */ /* 0x000fe20000000800 */
[----:B------:R-:W-:Y:S02]  /*9630*/  F2FP.PACK_AB R45, R81, R189 ;  /* 0x000000bd512d723e */ /* 0x000fe400000000ff */
[----:B------:R-:W-:Y:S02]  /*9640*/  F2FP.PACK_AB R47, R83, R82 ;  /* 0x00000052532f723e */ /* 0x000fe400000000ff */
[----:B--2---:R-:W-:Y:S05]  /*9650*/  F2FP.PACK_AB R55, R79, R78 ;  /* 0x0000004e4f37723e */ /* 0x004fea00000000ff */
[-C--:B-1----:R-:W-:Y:S01]  /*9660*/  HMMA.16816.F32 R4, R44, R56.reuse, R4 ;  /* 0x000000382c04723c */ /* 0x082fe20000001804 */
[----:B------:R-:W-:Y:S07]  /*9670*/  MUFU.EX2 R114, R114 ;  /* 0x0000007200727308 */ /* 0x000fee0000000800 */
[C---:B------:R-:W-:Y:S03]  /*9680*/  HMMA.16816.F32 R8, R52.reuse, R56, R8 ;  /* 0x000000383408723c */ /* 0x040fe60000001808 */
[----:B------:R-:W-:Y:S05]  /*9690*/  MUFU.EX2 R105, R105 ;  /* 0x0000006900697308 */ /* 0x000fea0000000800 */
[-C--:B------:R-:W-:Y:S05]  /*96a0*/  HMMA.16816.F32 R12, R52, R58.reuse, R12 ;  /* 0x0000003a340c723c */ /* 0x080fea000000180c */
[----:B------:R-:W-:Y:S03]  /*96b0*/  MUFU.EX2 R108, R108 ;  /* 0x0000006c006c7308 */ /* 0x000fe60000000800 */
[C---:B------:R-:W-:Y:S01]  /*96c0*/  HMMA.16816.F32 R16, R44.reuse, R58, R16 ;  /* 0x0000003a2c10723c */ /* 0x040fe20000001810 */
[----:B------:R-:W1:Y:S06]  /*96d0*/  LDSM.16.MT88.4 R56, [R228+0x2900] ;  /* 0x00290000e438783b */ /* 0x000e6c0000004200 */
[----:B------:R-:W-:Y:S01]  /*96e0*/  MUFU.EX2 R88, R88 ;  /* 0x0000005800587308 */ /* 0x000fe20000000800 */
[-C--:B-----5:R-:W-:Y:S08]  /*96f0*/  HMMA.16816.F32 R20, R44, R60.reuse, R20 ;  /* 0x0000003c2c14723c */ /* 0x0a0ff00000001814 */
[C---:B------:R-:W-:Y:S01]  /*9700*/  HMMA.16816.F32 R24, R52.reuse, R60, R24 ;  /* 0x0000003c3418723c */ /* 0x040fe20000001818 */
[----:B------:R-:W2:Y:S07]  /*9710*/  MUFU.EX2 R89, R89 ;  /* 0x0000005900597308 */ /* 0x000eae0000000800 */
[-C--:B------:R-:W-:Y:S03]  /*9720*/  HMMA.16816.F32 R28, R52, R62.reuse, R28 ;  /* 0x0000003e341c723c */ /* 0x080fe6000000181c */
[----:B------:R-:W-:Y:S05]  /*9730*/  MUFU.EX2 R92, R92 ;  /* 0x0000005c005c7308 */ /* 0x000fea0000000800 */
[C---:B------:R-:W-:Y:S01]  /*9740*/  HMMA.16816.F32 R32, R44.reuse, R62, R32 ;  /* 0x0000003e2c20723c */ /* 0x040fe20000001820 */
[----:B------:R-:W4:Y:S04]  /*9750*/  LDSM.16.MT88.4 R60, [R231+0x2900] ;  /* 0x00290000e73c783b */ /* 0x000f280000004200 */
[----:B------:R-:W5:Y:S03]  /*9760*/  MUFU.EX2 R93, R93 ;  /* 0x0000005d005d7308 */ /* 0x000f660000000800 */
[-C--:B------:R-:W-:Y:S07]  /*9770*/  HMMA.16816.F32 R36, R44, R68.reuse, R36 ;  /* 0x000000442c24723c */ /* 0x080fee0000001824 */
[----:B------:R-:W-:Y:S01]  /*9780*/  MUFU.EX2 R90, R90 ;  /* 0x0000005a005a7308 */ /* 0x000fe20000000800 */
[C---:B------:R-:W-:Y:S08]  /*9790*/  HMMA.16816.F32 R48, R52.reuse, R68, R48 ;  /* 0x000000443430723c */ /* 0x040ff00000001830 */
[-C--:B------:R-:W-:Y:S01]  /*97a0*/  HMMA.16816.F32 R116, R52, R70.reuse, R116 ;  /* 0x000000463474723c */ /* 0x080fe20000001874 */
[----:B------:R-:W1:Y:S07]  /*97b0*/  MUFU.EX2 R91, R91 ;  /* 0x0000005b005b7308 */ /* 0x000e6e0000000800 */
[C---:B------:R-:W-:Y:S01]  /*97c0*/  HMMA.16816.F32 R120, R44.reuse, R70, R120 ;  /* 0x000000462c78723c */ /* 0x040fe20000001878 */
[----:B------:R-:W4:Y:S02]  /*97d0*/  LDSM.16.MT88.4 R68, [R229+0x2900] ;  /* 0x00290000e544783b */ /* 0x000f240000004200 */
[----:B------:R-:W-:Y:S05]  /*97e0*/  MUFU.EX2 R94, R94 ;  /* 0x0000005e005e7308 */ /* 0x000fea0000000800 */
[-C--:B---3--:R-:W-:Y:S05]  /*97f0*/  HMMA.16816.F32 R124, R44, R64.reuse, R124 ;  /* 0x000000402c7c723c */ /* 0x088fea000000187c */
[----:B------:R-:W3:Y:S03]  /*9800*/  MUFU.EX2 R95, R95 ;  /* 0x0000005f005f7308 */ /* 0x000ee60000000800 */
[C---:B------:R-:W-:Y:S07]  /*9810*/  HMMA.16816.F32 R128, R52.reuse, R64, R128 ;  /* 0x000000403480723c */ /* 0x040fee0000001880 */
[----:B------:R-:W3:Y:S01]  /*9820*/  MUFU.EX2 R104, R104 ;  /* 0x0000006800687308 */ /* 0x000ee20000000800 */
[-C--:B------:R-:W-:Y:S07]  /*9830*/  HMMA.16816.F32 R132, R52, R66.reuse, R132 ;  /* 0x000000423484723c */ /* 0x080fee0000001884 */
[----:B--2---:R-:W-:Y:S01]  /*9840*/  F2FP.PACK_AB R52, R89, R88 ;  /* 0x000000585934723e */ /* 0x004fe200000000ff */
[----:B------:R-:W-:Y:S01]  /*9850*/  HMMA.16816.F32 R40, R44, R66, R40 ;  /* 0x000000422c28723c */ /* 0x000fe20000001828 */
[----:B------:R-:W2:Y:S01]  /*9860*/  LDSM.16.MT88.4 R64, [R230+0x2900] ;  /* 0x00290000e640783b */ /* 0x000ea20000004200 */
[----:B------:R-:W-:Y:S02]  /*9870*/  MUFU.EX2 R106, R106 ;  /* 0x0000006a006a7308 */ /* 0x000fe40000000800 */
[----:B-----5:R-:W-:Y:S02]  /*9880*/  F2FP.PACK_AB R54, R93, R92 ;  /* 0x0000005c5d36723e */ /* 0x020fe400000000ff */
[----:B-1----:R-:W-:Y:S02]  /*9890*/  F2FP.PACK_AB R53, R91, R90 ;  /* 0x0000005a5b35723e */ /* 0x002fe400000000ff */
[----:B------:R-:W-:Y:S04]  /*98a0*/  F2FP.PACK_AB R44, R85, R84 ;  /* 0x00000054552c723e */ /* 0x000fe800000000ff */
[----:B------:R-:W-:Y:S01]  /*98b0*/  F2FP.PACK_AB R46, R97, R96 ;  /* 0x00000060612e723e */ /* 0x000fe200000000ff */
[----:B------:R-:W1:Y:S01]  /*98c0*/  MUFU.EX2 R107, R107 ;  /* 0x0000006b006b7308 */ /* 0x000e620000000800 */
[----:B------:R-:W-:Y:S02]  /*98d0*/  F2FP.PACK_AB R45, R87, R86 ;  /* 0x00000056572d723e */ /* 0x000fe400000000ff */
[----:B------:R-:W-:Y:S02]  /*98e0*/  F2FP.PACK_AB R47, R99, R98 ;  /* 0x00000062632f723e */ /* 0x000fe400000000ff */
[----:B---3--:R-:W-:Y:S05]  /*98f0*/  F2FP.PACK_AB R55, R95, R94 ;  /* 0x0000005e5f37723e */ /* 0x008fea00000000ff */
[-C--:B------:R-:W-:Y:S08]  /*9900*/  HMMA.16816.F32 R4, R44, R56.reuse, R4 ;  /* 0x000000382c04723c */ /* 0x080ff00000001804 */
[C---:B------:R-:W-:Y:S07]  /*9910*/  HMMA.16816.F32 R8, R52.reuse, R56, R8 ;  /* 0x000000383408723c */ /* 0x040fee0000001808 */
[----:B------:R-:W-:Y:S01]  /*9920*/  FADD.FTZ R57, R174, R140 ;  /* 0x0000008cae397221 */ /* 0x000fe20000010000 */
[-C--:B------:R-:W-:Y:S04]  /*9930*/  HMMA.16816.F32 R12, R52, R58.reuse, R12 ;  /* 0x0000003a340c723c */ /* 0x080fe8000000180c */
[----:B------:R-:W-:Y:S04]  /*9940*/  FADD.FTZ R56, R201, R72 ;  /* 0x00000048c9387221 */ /* 0x000fe80000010000 */
[C---:B------:R-:W-:Y:S07]  /*9950*/  HMMA.16816.F32 R16, R44.reuse, R58, R16 ;  /* 0x0000003a2c10723c */ /* 0x040fee0000001810 */
[----:B------:R-:W-:Y:S01]  /*9960*/  FADD.FTZ R59, R172, R141 ;  /* 0x0000008dac3b7221 */ /* 0x000fe20000010000 */
[-C--:B----4-:R-:W-:Y:S01]  /*9970*/  HMMA.16816.F32 R20, R44, R60.reuse, R20 ;  /* 0x0000003c2c14723c */ /* 0x090fe20000001814 */
[----:B------:R-:W3:Y:S03]  /*9980*/  LDSM.16.MT88.4 R172, [R231+0x3100] ;  /* 0x00310000e7ac783b */ /* 0x000ee60000004200 */
[----:B------:R-:W-:Y:S02]  /*9990*/  FADD.FTZ R58, R160, R57 ;  /* 0x00000039a03a7221 */ /* 0x000fe40000010000 */
[----:B------:R-:W-:Y:S02]  /*99a0*/  FADD.FTZ R57, R161, R0 ;  /* 0x00000000a1397221 */ /* 0x000fe40000010000 */
[C---:B------:R-:W-:Y:S01]  /*99b0*/  HMMA.16816.F32 R24, R52.reuse, R60, R24 ;  /* 0x0000003c3418723c */ /* 0x040fe20000001818 */
[----:B------:R4:W-:Y:S03]  /*99c0*/  MUFU.EX2 R60, R3 ;  /* 0x00000003003c7308 */ /* 0x0009e60000000800 */
[----:B------:R-:W-:Y:S01]  /*99d0*/  FADD.FTZ R0, R186, R58 ;  /* 0x0000003aba007221 */ /* 0x000fe20000010000 */
[----:B------:R-:W-:Y:S01]  /*99e0*/  F2FP.PACK_AB R186, R113, R112 ;  /* 0x0000007071ba723e */ /* 0x000fe200000000ff */
[----:B------:R-:W-:Y:S02]  /*99f0*/  FADD.FTZ R57, R251, R57 ;  /* 0x00000039fb397221 */ /* 0x000fe40000010000 */
[-C--:B------:R-:W-:Y:S03]  /*9a00*/  HMMA.16816.F32 R28, R52, R62.reuse, R28 ;  /* 0x0000003e341c723c */ /* 0x080fe6000000181c */
[----:B------:R-:W5:Y:S01]  /*9a10*/  MUFU.EX2 R61, R110 ;  /* 0x0000006e003d7308 */ /* 0x000f620000000800 */
[----:B------:R-:W-:Y:S01]  /*9a20*/  FADD.FTZ R0, R184, R0 ;  /* 0x00000000b8007221 */ /* 0x000fe20000010000 */
[----:B------:R-:W-:Y:S01]  /*9a30*/  F2FP.PACK_AB R184, R101, R100 ;  /* 0x0000006465b8723e */ /* 0x000fe200000000ff */
[----:B------:R-:W-:Y:S02]  /*9a40*/  FADD.FTZ R57, R171, R57 ;  /* 0x00000039ab397221 */ /* 0x000fe40000010000 */
[C---:B------:R-:W-:Y:S04]  /*9a50*/  HMMA.16816.F32 R32, R44.reuse, R62, R32 ;  /* 0x0000003e2c20723c */ /* 0x040fe80000001820 */
[----:B------:R-:W-:Y:S04]  /*9a60*/  FADD.FTZ R0, R167, R0 ;  /* 0x00000000a7007221 */ /* 0x000fe80000010000 */
[-C--:B------:R-:W-:Y:S04]  /*9a70*/  HMMA.16816.F32 R36, R44, R68.reuse, R36 ;  /* 0x000000442c24723c */ /* 0x080fe80000001824 */
[----:B----4-:R-:W-:Y:S01]  /*9a80*/  FADD.FTZ R3, R187, R59 ;  /* 0x0000003bbb037221 */ /* 0x010fe20000010000 */
[----:B------:R-:W-:Y:S03]  /*9a90*/  F2FP.PACK_AB R187, R115, R114 ;  /* 0x0000007273bb723e */ /* 0x000fe600000000ff */
[C---:B------:R-:W-:Y:S04]  /*9aa0*/  HMMA.16816.F32 R48, R52.reuse, R68, R48 ;  /* 0x000000443430723c */ /* 0x040fe80000001830 */
[----:B------:R-:W-:Y:S01]  /*9ab0*/  FADD.FTZ R3, R185, R3 ;  /* 0x00000003b9037221 */ /* 0x000fe20000010000 */
[----:B------:R-:W-:Y:S03]  /*9ac0*/  F2FP.PACK_AB R185, R103, R102 ;  /* 0x0000006667b9723e */ /* 0x000fe600000000ff */
[-C--:B------:R-:W-:Y:S08]  /*9ad0*/  HMMA.16816.F32 R116, R52, R70.reuse, R116 ;  /* 0x000000463474723c */ /* 0x080ff00000001874 */
[C---:B------:R-:W-:Y:S08]  /*9ae0*/  HMMA.16816.F32 R120, R44.reuse, R70, R120 ;  /* 0x000000462c78723c */ /* 0x040ff00000001878 */
[-C--:B--2---:R-:W-:Y:S08]  /*9af0*/  HMMA.16816.F32 R124, R44, R64.reuse, R124 ;  /* 0x000000402c7c723c */ /* 0x084ff0000000187c */
[C---:B------:R-:W-:Y:S08]  /*9b00*/  HMMA.16816.F32 R128, R52.reuse, R64, R128 ;  /* 0x000000403480723c */ /* 0x040ff00000001880 */
[-C--:B------:R-:W-:Y:S07]  /*9b10*/  HMMA.16816.F32 R132, R52, R66.reuse, R132 ;  /* 0x000000423484723c */ /* 0x080fee0000001884 */
[----:B------:R-:W-:Y:S01]  /*9b20*/  FADD.FTZ R52, R202, R56 ;  /* 0x00000038ca347221 */ /* 0x000fe20000010000 */
[----:B------:R-:W-:Y:S04]  /*9b30*/  HMMA.16816.F32 R40, R44, R66, R40 ;  /* 0x000000422c28723c */ /* 0x000fe80000001828 */
[----:B------:R-:W-:Y:S03]  /*9b40*/  FADD.FTZ R52, R197, R52 ;  /* 0x00000034c5347221 */ /* 0x000fe60000010000 */
[----:B------:R-:W-:Y:S01]  /*9b50*/  F2FP.PACK_AB R44, R105, R104 ;  /* 0x00000068692c723e */ /* 0x000fe200000000ff */
[----:B------:R-:W-:Y:S01]  /*9b60*/  FADD.FTZ R53, R198, R52 ;  /* 0x00000034c6357221 */ /* 0x000fe20000010000 */
[-C--:B------:R-:W-:Y:S01]  /*9b70*/  HMMA.16816.F32 R148, R184, R156.reuse, R4 ;  /* 0x0000009cb894723c */ /* 0x080fe20000001804 */
[----:B------:R-:W2:Y:S04]  /*9b80*/  LDSM.16.MT88.4 R4, [R229+0x3100] ;  /* 0x00310000e504783b */ /* 0x000ea80000004200 */
[----:B------:R-:W-:Y:S01]  /*9b90*/  FADD.FTZ R52, R170, R3 ;  /* 0x00000003aa347221 */ /* 0x000fe20000010000 */
[----:B------:R-:W-:Y:S01]  /*9ba0*/  F2FP.PACK_AB R46, R109, R108 ;  /* 0x0000006c6d2e723e */ /* 0x000fe200000000ff */
[----:B------:R-:W-:Y:S01]  /*9bb0*/  FADD.FTZ R3, R199, R53 ;  /* 0x00000035c7037221 */ /* 0x000fe20000010000 */
[----:B-1----:R-:W-:Y:S04]  /*9bc0*/  F2FP.PACK_AB R45, R107, R106 ;  /* 0x0000006a6b2d723e */ /* 0x002fe800000000ff */
[----:B------:R-:W-:Y:S01]  /*9bd0*/  FADD.FTZ R3, R200, R3 ;  /* 0x00000003c8037221 */ /* 0x000fe20000010000 */
[----:B-----5:R-:W-:Y:S07]  /*9be0*/  F2FP.PACK_AB R47, R60, R61 ;  /* 0x0000003d3c2f723e */ /* 0x020fee00000000ff */
        /* <DEDUP_REMOVED lines=98> */
[----:B------:R-:W-:Y:S01]  /*a210*/  STL [R1], R5 ;  /* 0x0000000501007387 */ /* 0x000fe20000100800 */
[----:B------:R-:W-:Y:S02]  /*a220*/  FADD.FTZ R3, R109, R3 ;  /* 0x000000036d037221 */ /* 0x000fe40000010000 */
[----:B------:R-:W-:Y:S01]  /*a230*/  FADD.FTZ R0, R61, R7 ;  /* 0x000000073d007221 */ /* 0x000fe20000010000 */
[----:B------:R-:W-:Y:S03]  /*a240*/  STL [R1+0x8], R4 ;  /* 0x0000080401007387 */ /* 0x000fe60000100800 */
[----:B------:R-:W-:Y:S01]  /*a250*/  FADD.FTZ R0, R60, R0 ;  /* 0x000000003c007221 */ /* 0x000fe20000010000 */
[----:B------:R1:W-:Y:S04]  /*a260*/  STL [R1+0x4], R3 ;  /* 0x0000040301007387 */ /* 0x0003e80000100800 */
[----:B------:R2:W-:Y:S01]  /*a270*/  STL [R1+0xc], R0 ;  /* 0x00000c0001007387 */ /* 0x0005e20000100800 */
[----:B-1----:R-:W-:Y:S02]  /*a280*/  MOV R3, R137 ;  /* 0x0000008900037202 */ /* 0x002fe40000000f00 */
[----:B--2---:R-:W-:Y:S01]  /*a290*/  MOV R0, R138 ;  /* 0x0000008a00007202 */ /* 0x004fe20000000f00 */
[----:B------:R-:W-:-:S05]  /*a2a0*/  @P0 BRA `(.L_x_768) ;  /* 0xffffc1c000000947 */ /* 0x000fca000383ffff */
.L_x_767:
[----:B------:R-:W2:Y:S04]  /*a2b0*/  LDL.LU R7, [R1] ;  /* 0x0000000001077983 */ /* 0x000ea80000300800 */
[----:B-1----:R-:W3:Y:S04]  /*a2c0*/  LDL.LU R4, [R1+0x8] ;  /* 0x0000080001047983 */ /* 0x002ee80000300800 */
[----:B------:R-:W4:Y:S04]  /*a2d0*/  LDL.LU R10, [R1+0x4] ;  /* 0x00000400010a7983 */ /* 0x000f280000300800 */
[----:B------:R-:W5:Y:S01]  /*a2e0*/  LDL.LU R9, [R1+0xc] ;  /* 0x00000c0001097983 */ /* 0x000f620000300800 */
[----:B------:R-:W-:-:S02]  /*a2f0*/  MOV R37, 0xff800000 ;  /* 0xff80000000257802 */ /* 0x000fc40000000f00 */
[----:B------:R-:W-:Y:S02]  /*a300*/  MOV R38, 0xff800000 ;  /* 0xff80000000267802 */ /* 0x000fe40000000f00 */
[----:B------:R-:W-:Y:S02]  /*a310*/  MOV R39, 0xff800000 ;  /* 0xff80000000277802 */ /* 0x000fe40000000f00 */
[----:B------:R-:W-:Y:S02]  /*a320*/  MOV R40, 0xff800000 ;  /* 0xff80000000287802 */ /* 0x000fe40000000f00 */
[----:B------:R-:W-:Y:S01]  /*a330*/  PLOP3.LUT P4, PT, PT, PT, PT, 0x8, 0x0 ;  /* 0x000000000000781c */ /* 0x000fe20003f8e170 */
[----:B--2---:R-:W1:Y:S04]  /*a340*/  SHFL.BFLY PT, R5, R7, 0x2, 0x1f ;  /* 0x0c401f0007057f89 */ /* 0x004e6800000e0000 */
[----:B---3--:R-:W2:Y:S04]  /*a350*/  SHFL.BFLY PT, R6, R4, 0x2, 0x1f ;  /* 0x0c401f0004067f89 */ /* 0x008ea800000e0000 */
[----:B-----5:R-:W3:Y:S01]  /*a360*/  SHFL.BFLY PT, R8, R9, 0x2, 0x1f ;  /* 0x0c401f0009087f89 */ /* 0x020ee200000e0000 */
[----:B-1----:R-:W-:-:S03]  /*a370*/  FADD.FTZ R5, R5, R7 ;  /* 0x0000000705057221 */ /* 0x002fc60000010000 */
[----:B----4-:R-:W1:Y:S01]  /*a380*/  SHFL.BFLY PT, R7, R10, 0x2, 0x1f ;  /* 0x0c401f000a077f89 */ /* 0x010e6200000e0000 */
[----:B--2---:R-:W-:-:S03]  /*a390*/  FADD.FTZ R6, R6, R4 ;  /* 0x0000000406067221 */ /* 0x004fc60000010000 */
[----:B------:R-:W2:Y:S04]  /*a3a0*/  SHFL.BFLY PT, R0, R5, 0x1, 0x1f ;  /* 0x0c201f0005007f89 */ /* 0x000ea800000e0000 */
[----:B------:R-:W4:Y:S01]  /*a3b0*/  SHFL.BFLY PT, R4, R6, 0x1, 0x1f ;  /* 0x0c201f0006047f89 */ /* 0x000f2200000e0000 */
[----:B---3--:R-:W-:-:S05]  /*a3c0*/  FADD.FTZ R8, R8, R9 ;  /* 0x0000000908087221 */ /* 0x008fca0000010000 */
[----:B------:R-:W3:Y:S01]  /*a3d0*/  SHFL.BFLY PT, R9, R8, 0x1, 0x1f ;  /* 0x0c201f0008097f89 */ /* 0x000ee200000e0000 */
[----:B-1----:R-:W-:Y:S02]  /*a3e0*/  FADD.FTZ R7, R7, R10 ;  /* 0x0000000a07077221 */ /* 0x002fe40000010000 */
[----:B--2---:R-:W-:-:S03]  /*a3f0*/  FADD.FTZ R5, R5, R0 ;  /* 0x0000000005057221 */ /* 0x004fc60000010000 */
[----:B------:R-:W1:Y:S01]  /*a400*/  SHFL.BFLY PT, R3, R7, 0x1, 0x1f ;  /* 0x0c201f0007037f89 */ /* 0x000e6200000e0000 */
[----:B------:R-:W-:Y:S01]  /*a410*/  MOV R0, RZ ;  /* 0x000000ff00007202 */ /* 0x000fe20000000f00 */
[----:B----4-:R-:W-:Y:S01]  /*a420*/  FADD.FTZ R6, R6, R4 ;  /* 0x0000000406067221 */ /* 0x010fe20000010000 */
[----:B------:R-:W-:Y:S02]  /*a430*/  FSETP.NE.FTZ.AND P3, PT, R5, RZ, PT ;  /* 0x000000ff0500720b */ /* 0x000fe40003f75000 */
[----:B------:R-:W-:Y:S02]  /*a440*/  MOV R4, RZ ;  /* 0x000000ff00047202 */ /* 0x000fe40000000f00 */
[----:B------:R-:W-:Y:S01]  /*a450*/  FSETP.NE.FTZ.AND P2, PT, R6, RZ, PT ;  /* 0x000000ff0600720b */ /* 0x000fe20003f55000 */
[----:B---3--:R-:W-:-:S05]  /*a460*/  FADD.FTZ R8, R9, R8 ;  /* 0x0000000809087221 */ /* 0x008fca0000010000 */
[----:B------:R-:W-:-:S03]  /*a470*/  FSETP.NE.FTZ.AND P0, PT, R8, RZ, PT ;  /* 0x000000ff0800720b */ /* 0x000fc60003f15000 */
[----:B------:R-:W2:Y:S01]  /*a480*/  @P3 MUFU.RCP R0, R5 ;  /* 0x0000000500003308 */ /* 0x000ea20000001000 */
[----:B-1----:R-:W-:Y:S01]  /*a490*/  FADD.FTZ R7, R7, R3 ;  /* 0x0000000307077221 */ /* 0x002fe20000010000 */
[----:B------:R-:W-:-:S06]  /*a4a0*/  MOV R3, RZ ;  /* 0x000000ff00037202 */ /* 0x000fcc0000000f00 */
[----:B------:R-:W-:Y:S01]  /*a4b0*/  @P2 MUFU.RCP R4, R6 ;  /* 0x0000000600042308 */ /* 0x000fe20000001000 */
[----:B------:R-:W-:Y:S01]  /*a4c0*/  FSETP.NE.FTZ.AND P1, PT, R7, RZ, PT ;  /* 0x000000ff0700720b */ /* 0x000fe20003f35000 */
[----:B--2---:R-:W-:-:S06]  /*a4d0*/  FMUL.FTZ R148, R0, R148 ;  /* 0x0000009400947220 */ /* 0x004fcc0000410000 */
[----:B------:R-:W-:Y:S01]  /*a4e0*/  @P2 MUFU.LG2 R9, R6 ;  /* 0x0000000600092308 */ /* 0x000fe20000000c00 */
[C---:B------:R-:W-:Y:S02]  /*a4f0*/  FMUL.FTZ R149, R0.reuse, R149 ;  /* 0x0000009500957220 */ /* 0x040fe40000410000 */
[C---:B------:R-:W-:Y:S02]  /*a500*/  FMUL.FTZ R156, R0.reuse, R156 ;  /* 0x0000009c009c7220 */ /* 0x040fe40000410000 */
[C---:B------:R-:W-:Y:S02]  /*a510*/  FMUL.FTZ R157, R0.reuse, R157 ;  /* 0x0000009d009d7220 */ /* 0x040fe40000410000 */
[C---:B------:R-:W-:Y:S01]  /*a520*/  FMUL.FTZ R160, R0.reuse, R160 ;  /* 0x000000a000a07220 */ /* 0x040fe20000410000 */
[----:B------:R-:W1:Y:S01]  /*a530*/  @P1 MUFU.RCP R3, R7 ;  /* 0x0000000700031308 */ /* 0x000e620000001000 */
        /* <DEDUP_REMOVED lines=80> */
.L_x_751:
        /* <DEDUP_REMOVED lines=122> */
.L_x_770:
        /* <DEDUP_REMOVED lines=184> */
.L_x_769:
        /* <DEDUP_REMOVED lines=19> */
.L_x_771:
        /* <DEDUP_REMOVED lines=42> */
.L_x_773:
[----:B------:R-:W-:Y:S05]  /*c130*/  BSYNC B0 ;  /* 0x0000000000007941 */ /* 0x000fea0003800000 */
.L_x_772:
        /* <DEDUP_REMOVED lines=103> */
.L_x_774:
        /* <DEDUP_REMOVED lines=13> */
.L_x_1482:


//--------------------- .text._ZN7cutlass13device_kernelIN5flash19enable_sm80_to_sm89INS1_16FlashAttnFwdSm80INS1_25CollectiveMainloopFwdSm80ILi4ELi1ELb0EN4cute5tupleIJNS5_1CILi128EEENS7_ILi112EEENS7_ILi64EEEEEELi64ENS_6half_tEfNS_4arch4Sm80ELb0ELb0ELb0ELb1ELb0ELb1ELb1ELb0EEENS1_21CollectiveEpilogueFwdINS6_IJS8_SA_S9_EEENS6_IJNS7_ILi1EEESI_SI_EEESC_SE_Li128ELb1ELb1ELb0ELb0EEENS1_19SingleTileSchedulerILb1ELb0ELb1ELi128EEEEEEEEEvNT_6ParamsE --------------------------
	.section	.text._ZN7cutlass13device_kernelIN5flash19enable_sm80_to_sm89INS1_16FlashAttnFwdSm80INS1_25CollectiveMainloopFwdSm80ILi4ELi1ELb0EN4cute5tupleIJNS5_1CILi128EEENS7_ILi112EEENS7_ILi64EEEEEELi64ENS_6half_tEfNS_4arch4Sm80ELb0ELb0ELb0ELb1ELb0ELb1ELb1ELb0EEENS1_21CollectiveEpilogueFwdINS6_IJS8_SA_S9_EEENS6_IJNS7_ILi1EEESI_SI_EEESC_SE_Li128ELb1ELb1ELb0ELb0EEENS1_19SingleTileSchedulerILb1ELb0ELb1ELi128EEEEEEEEEvNT_6ParamsE,"ax",@progbits
	.sectioninfo	@"SHI_REGISTERS=255"
	.align	128
.text._ZN7cutlass13device_kernelIN5flash19enable_sm80_to_sm89INS1_16FlashAttnFwdSm80INS1_25CollectiveMainloopFwdSm80ILi4ELi1ELb0EN4cute5tupleIJNS5_1CILi128EEENS7_ILi112EEENS7_ILi64EEEEEELi64ENS_6half_tEfNS_4arch4Sm80ELb0ELb0ELb0ELb1ELb0ELb1ELb1ELb0EEENS1_21CollectiveEpilogueFwdINS6_IJS8_SA_S9_EEENS6_IJNS7_ILi1EEESI_SI_EEESC_SE_Li128ELb1ELb1ELb0ELb0EEENS1_19SingleTileSchedulerILb1ELb0ELb1ELi128EEEEEEEEEvNT_6ParamsE:
        .type           _ZN7cutlass13device_kernelIN5flash19enable_sm80_to_sm89INS1_16FlashAttnFwdSm80INS1_25CollectiveMainloopFwdSm80ILi4ELi1ELb0EN4cute5tupleIJNS5_1CILi128EEENS7_ILi112EEENS7_ILi64EEEEEELi64ENS_6half_tEfNS_4arch4Sm80ELb0ELb0ELb0ELb1ELb0ELb1ELb1ELb0EEENS1_21CollectiveEpilogueFwdINS6_IJS8_SA_S9_EEENS6_IJNS7_ILi1EEESI_SI_EEESC_SE_Li128ELb1ELb1ELb0ELb0EEENS1_19SingleTileSchedulerILb1ELb0ELb1ELi128EEEEEEEEEvNT_6ParamsE,@function
        .size           _ZN7cutlass13device_kernelIN5flash19enable_sm80_to_sm89INS1_16FlashAttnFwdSm80INS1_25CollectiveMainloopFwdSm80ILi4ELi1ELb0EN4cute5tupleIJNS5_1CILi128EEENS7_ILi112EEENS7_ILi64EEEEEELi64ENS_6half_tEfNS_4arch4Sm80ELb0ELb0ELb0ELb1ELb0ELb1ELb1ELb0EEENS1_21CollectiveEpilogueFwdINS6_IJS8_SA_S9_EEENS6_IJNS7_ILi1EEESI_SI_EEESC_SE_Li128ELb1ELb1ELb0ELb0EEENS1_19SingleTileSchedulerILb1ELb0ELb1ELi128EEEEEEEEEvNT_6ParamsE,(.L_x_1483 - _ZN7cutlass13device_kernelIN5flash19enable_sm80_to_sm89INS1_16FlashAttnFwdSm80INS1_25CollectiveMainloopFwdSm80ILi4ELi1ELb0EN4cute5tupleIJNS5_1CILi128EEENS7_ILi112EEENS7_ILi64EEEEEELi64ENS_6half_tEfNS_4arch4Sm80ELb0ELb0ELb0ELb1ELb0ELb1ELb1ELb0EEENS1_21CollectiveEpilogueFwdINS6_IJS8_SA_S9_EEENS6_IJNS7_ILi1EEESI_SI_EEESC_SE_Li128ELb1ELb1ELb0ELb0EEENS1_19SingleTileSchedulerILb1ELb0ELb1ELi128EEEEEEEEEvNT_6ParamsE)
        .other          _ZN7cutlass13device_kernelIN5flash19enable_sm80_to_sm89INS1_16FlashAttnFwdSm80INS1_25CollectiveMainloopFwdSm80ILi4ELi1ELb0EN4cute5tupleIJNS5_1CILi128EEENS7_ILi112EEENS7_ILi64EEEEEELi64ENS_6half_tEfNS_4arch4Sm80ELb0ELb0ELb0ELb1ELb0ELb1ELb1ELb0EEENS1_21CollectiveEpilogueFwdINS6_IJS8_SA_S9_EEENS6_IJNS7_ILi1EEESI_SI_EEESC_SE_Li128ELb1ELb1ELb0ELb0EEENS1_19SingleTileSchedulerILb1ELb0ELb1ELi128EEEEEEEEEvNT_6ParamsE,@"STO_CUDA_ENTRY STV_DEFAULT"
_ZN7cutlass13device_kernelIN5flash19enable_sm80_to_sm89INS1_16FlashAttnFwdSm80INS1_25CollectiveMainloopFwdSm80ILi4ELi1ELb0EN4cute5tupleIJNS5_1CILi128EEENS7_ILi112EEENS7_ILi64EEEEEELi64ENS_6half_tEfNS_4arch4Sm80ELb0ELb0ELb0ELb1ELb0ELb1ELb1ELb0EEENS1_21CollectiveEpilogueFwdINS6_IJS8_SA_S9_EEENS6_IJNS7_ILi1EEESI_SI_EEESC_SE_Li128ELb1ELb1ELb0ELb0EEENS1_19SingleTileSchedulerILb1ELb0ELb1ELi128EEEEEEEEEvNT_6ParamsE:
        /* <DEDUP_REMOVED lines=17> */
.L_x_776:
        /* <DEDUP_REMOVED lines=8> */
.L_x_778:
[----:B------:R-:W-:-:S05]  /*0190*/  MOV R0, c[0x0][0x54c] ;  /* 0x0001530000007a02 */ /* 0x000fca0000000f00 */
.L_x_777:
[----:B-----5:R-:W-:Y:S01]  /*01a0*/  IMAD R0, R0, c[0x0][0x548], RZ ;  /* 0x0001520000007a24 */ /* 0x020fe200078e02ff */
[----:B-1----:R-:W-:-:S04]  /*01b0*/  SHF.L.U32 R2, R214, 0x7, RZ ;  /* 0x00000007d6027819 */ /* 0x002fc800000006ff */
[----:B------:R-:W-:-:S04]  /*01c0*/  ISETP.GE.AND P0, PT, R2, R0, PT ;  /* 0x000000000200720c */ /* 0x000fc80003f06270 */
[----:B------:R-:W-:-:S05]  /*01d0*/  SEL R0, R5, 0xffffffff, !P0 ;  /* 0xffffffff05007807 */ /* 0x000fca0004000000 */
[----:B------:R1:W-:Y:S01]  /*01e0*/  STL [R1+0x10], R0 ;  /* 0x0000100001007387 */ /* 0x0003e20000100800 */
[----:B------:R-:W-:Y:S05]  /*01f0*/  BRA `(.L_x_779) ;  /* 0x0000013000007947 */ /* 0x000fea0003800000 */
.L_x_775:
[----:B---3--:R-:W-:-:S04]  /*0200*/  ISETP.NE.U32.AND P0, PT, RZ, c[0x0][0x568], PT ;  /* 0x00015a00ff007a0c */ /* 0x008fc80003f05070 */
[----:B------:R-:W-:-:S13]  /*0210*/  ISETP.NE.AND.EX P0, PT, RZ, c[0x0][0x56c], PT, P0 ;  /* 0x00015b00ff007a0c */ /* 0x000fda0003f05300 */
[----:B------:R-:W-:Y:S05]  /*0220*/  @!P0 BRA `(.L_x_780) ;  /* 0x0000002000008947 */ /* 0x000fea0003800000 */
[----:B------:R1:W5:Y:S01]  /*0230*/  LDG.E R0, [R2.64] ;  /* 0x0000000a02007981 */ /* 0x000362000c1e1900 */
[----:B------:R-:W-:Y:S05]  /*0240*/  BRA `(.L_x_781) ;  /* 0x0000009000007947 */ /* 0x000fea0003800000 */
.L_x_780:
        /* <DEDUP_REMOVED lines=8> */
.L_x_782:
[----:B------:R-:W-:-:S05]  /*02d0*/  MOV R0, c[0x0][0x54c] ;  /* 0x0001530000007a02 */ /* 0x000fca0000000f00 */
.L_x_781:
[----:B-----5:R-:W-:Y:S01]  /*02e0*/  IMAD R0, R0, c[0x0][0x548], RZ ;  /* 0x0001520000007a24 */ /* 0x020fe200078e02ff */
[----:B-1----:R-:W-:-:S04]  /*02f0*/  SHF.L.U32 R2, R214, 0x7, RZ ;  /* 0x00000007d6027819 */ /* 0x002fc800000006ff */
[----:B------:R-:W-:-:S04]  /*0300*/  ISETP.GE.AND P0, PT, R2, R0, PT ;  /* 0x000000000200720c */ /* 0x000fc80003f06270 */
[----:B------:R-:W-:-:S05]  /*0310*/  SEL R0, R5, 0xffffffff, !P0 ;  /* 0xffffffff05007807 */ /* 0x000fca0004000000 */
[----:B------:R1:W-:Y:S04]  /*0320*/  STL [R1+0x10], R0 ;  /* 0x0000100001007387 */ /* 0x0003e80000100800 */
.L_x_779:
        /* <DEDUP_REMOVED lines=36> */
.L_x_783:
[----:B--2---:R-:W-:-:S04]  /*0570*/  ISETP.NE.U32.AND P0, PT, RZ, c[0x0][0x368], PT ;  /* 0x0000da00ff007a0c */ /* 0x004fc80003f05070 */
[----:B------:R-:W-:-:S13]  /*0580*/  ISETP.NE.AND.EX P0, PT, RZ, c[0x0][0x36c], PT, P0 ;  /* 0x0000db00ff007a0c */ /* 0x000fda0003f05300 */
[----:B------:R-:W-:Y:S05]  /*0590*/  @!P0 BRA `(.L_x_784) ;  /* 0x0000003000008947 */ /* 0x000fea0003800000 */
[----:B------:R-:W-:-:S05]  /*05a0*/  IMAD.WIDE R4, R38, R14, c[0x0][0x368] ;  /* 0x0000da0026047625 */ /* 0x000fca00078e020e */
[----:B------:R1:W5:Y:S01]  /*05b0*/  LDG.E R13, [R4.64] ;  /* 0x0000000a040d7981 */ /* 0x000362000c1e1900 */
[----:B------:R-:W-:Y:S05]  /*05c0*/  BRA `(.L_x_785) ;  /* 0x0000004000007947 */ /* 0x000fea0003800000 */
.L_x_784:
[----:B------:R-:W-:Y:S05]  /*05d0*/  @!P5 BRA `(.L_x_785) ;  /* 0x000000300000d947 */ /* 0x000fea0003800000 */
[----:B------:R1:W2:Y:S04]  /*05e0*/  LDG.E R6, [R4.64] ;  /* 0x0000000a04067981 */ /* 0x0002a8000c1e1900 */
[----:B-1----:R-:W2:Y:S02]  /*05f0*/  LDG.E R4, [R4.64+0x4] ;  /* 0x0000040a04047981 */ /* 0x002ea4000c1e1900 */
[----:B--2---:R-:W-:Y:S02]  /*0600*/  IADD3 R13, -R6, R4, RZ ;  /* 0x00000004060d7210 */ /* 0x004fe40007ffe1ff */
.L_x_785:
        /* <DEDUP_REMOVED lines=18> */
[----:B------:R1:W-:Y:S03]  /*0730*/  STL [R1+0x30], R7 ;  /* 0x0000300701007387 */ /* 0x0003e60000100800 */
        /* <DEDUP_REMOVED lines=309> */
[C---:B------:R-:W-:Y:S01]  /*1a90*/  IMAD R96, R2.reuse, c[0x0][0x1f4], R4 ;  /* 0x00007d0002607a24 */ /* 0x040fe200078e0204 */
        /* <DEDUP_REMOVED lines=64> */
.L_x_833:
        /* <DEDUP_REMOVED lines=48> */
.L_x_791:
[----:B------:R-:W-:Y:S05]  /*21a0*/  BSYNC B0 ;  /* 0x0000000000007941 */ /* 0x000fea0003800000 */
.L_x_790:
        /* <DEDUP_REMOVED lines=37> */
.L_x_793:
[----:B------:R-:W-:Y:S05]  /*2400*/  BSYNC B0 ;  /* 0x0000000000007941 */ /* 0x000fea0003800000 */
.L_x_792:
        /* <DEDUP_REMOVED lines=40> */
.L_x_795:
[----:B------:R-:W-:Y:S05]  /*2690*/  BSYNC B0 ;  /* 0x0000000000007941 */ /* 0x000fea0003800000 */
.L_x_794:
        /* <DEDUP_REMOVED lines=38> */
.L_x_797:
[----:B------:R-:W-:Y:S05]  /*2900*/  BSYNC B0 ;  /* 0x0000000000007941 */ /* 0x000fea0003800000 */
.L_x_796:
        /* <DEDUP_REMOVED lines=76> */
.L_x_801:
[----:B------:R-:W-:Y:S05]  /*2dd0*/  BSYNC B0 ;  /* 0x0000000000007941 */ /* 0x000fea0003800000 */
.L_x_800:
        /* <DEDUP_REMOVED lines=59> */
.L_x_799:
[----:B------:R-:W-:Y:S05]  /*3190*/  BSYNC B1 ;  /* 0x0000000000017941 */ /* 0x000fea0003800000 */
.L_x_798:
        /* <DEDUP_REMOVED lines=63> */
.L_x_805:
[----:B------:R-:W-:Y:S05]  /*3590*/  BSYNC B0 ;  /* 0x0000000000007941 */ /* 0x000fea0003800000 */
.L_x_804:
        /* <DEDUP_REMOVED lines=58> */
.L_x_803:
[----:B------:R-:W-:Y:S05]  /*3940*/  BSYNC B1 ;  /* 0x0000000000017941 */ /* 0x000fea0003800000 */
.L_x_802:
        /* <DEDUP_REMOVED lines=63> */
.L_x_809:
[----:B------:R-:W-:Y:S05]  /*3d40*/  BSYNC B0 ;  /* 0x0000000000007941 */ /* 0x000fea0003800000 */
.L_x_808:
        /* <DEDUP_REMOVED lines=58> */
.L_x_807:
[----:B------:R-:W-:Y:S05]  /*40f0*/  BSYNC B1 ;  /* 0x0000000000017941 */ /* 0x000fea0003800000 */
.L_x_806:
        /* <DEDUP_REMOVED lines=61> */
.L_x_812:
[----:B------:R-:W-:Y:S05]  /*44d0*/  BSYNC B0 ;  /* 0x0000000000007941 */ /* 0x000fea0003800000 */
.L_x_811:
        /* <DEDUP_REMOVED lines=59> */
.L_x_789:
[-C--:B------:R-:W-:Y:S01]  /*4890*/  ISETP.GE.AND P0, PT, R170, R78.reuse, PT ;  /* 0x0000004eaa00720c */ /* 0x080fe20003f06270 */
[----:B------:R-:W-:Y:S01]  /*48a0*/  CS2R R62, SRZ ;  /* 0x00000000003e7805 */ /* 0x000fe2000001ff00 */
[----:B------:R-:W-:Y:S01]  /*48b0*/  ISETP.NE.AND P4, PT, R99, RZ, PT ;  /* 0x000000ff6300720c */ /* 0x000fe20003f85270 */
[----:B------:R-:W-:Y:S01]  /*48c0*/  CS2R R60, SRZ ;  /* 0x00000000003c7805 */ /* 0x000fe2000001ff00 */
[C---:B------:R-:W-:Y:S01]  /*48d0*/  ISETP.GE.OR P2, PT, R32.reuse, c[0x0][0x27c], P0 ;  /* 0x00009f0020007a0c */ /* 0x040fe20000746670 */
        /* <DEDUP_REMOVED lines=218> */
.L_x_814:
[----:B------:R-:W-:Y:S05]  /*5680*/  BSYNC B0 ;  /* 0x0000000000007941 */ /* 0x000fea0003800000 */
.L_x_813:
        /* <DEDUP_REMOVED lines=115> */
.L_x_816:
[----:B------:R-:W-:Y:S05]  /*5dc0*/  BSYNC B0 ;  /* 0x0000000000007941 */ /* 0x000fea0003800000 */
.L_x_815:
        /* <DEDUP_REMOVED lines=115> */
.L_x_818:
[----:B------:R-:W-:Y:S05]  /*6500*/  BSYNC B0 ;  /* 0x0000000000007941 */ /* 0x000fea0003800000 */
.L_x_817:
        /* <DEDUP_REMOVED lines=115> */
.L_x_788:
        /* <DEDUP_REMOVED lines=20> */
.L_x_820:
[----:B------:R-:W-:Y:S05]  /*6d80*/  BSYNC B0 ;  /* 0x0000000000007941 */ /* 0x000fea0003800000 */
.L_x_819:
        /* <DEDUP_REMOVED lines=20> */
.L_x_822:
[----:B------:R-:W-:Y:S05]  /*6ed0*/  BSYNC B0 ;  /* 0x0000000000007941 */ /* 0x000fea0003800000 */
.L_x_821:
        /* <DEDUP_REMOVED lines=20> */
.L_x_824:
[----:B------:R-:W-:Y:S05]  /*7020*/  BSYNC B0 ;  /* 0x0000000000007941 */ /* 0x000fea0003800000 */
.L_x_823:
        /* <DEDUP_REMOVED lines=19> */
.L_x_810:
[----:B------:R-:W-:Y:S05]  /*7160*/  BSYNC B2 ;  /* 0x0000000000027941 */ /* 0x000fea0003800000 */
.L_x_787:
        /* <DEDUP_REMOVED lines=125> */
.L_x_826:
[----:B-1----:R-:W-:Y:S05]  /*7940*/  BSYNC B0 ;  /* 0x0000000000007941 */ /* 0x002fea0003800000 */
.L_x_825:
        /* <DEDUP_REMOVED lines=20> */
.L_x_828:
[----:B------:R-:W-:Y:S05]  /*7a90*/  BSYNC B0 ;  /* 0x0000000000007941 */ /* 0x000fea0003800000 */
.L_x_827:
        /* <DEDUP_REMOVED lines=20> */
.L_x_830:
[----:B------:R-:W-:Y:S05]  /*7be0*/  BSYNC B0 ;  /* 0x0000000000007941 */ /* 0x000fea0003800000 */
.L_x_829:
        /* <DEDUP_REMOVED lines=20> */
.L_x_832:
[----:B------:R-:W-:Y:S05]  /*7d30*/  BSYNC B0 ;  /* 0x0000000000007941 */ /* 0x000fea0003800000 */
.L_x_831:
        /* <DEDUP_REMOVED lines=18> */
[-C--:B------:R-:W-:Y:S02]  /*7e60*/  @P0 IADD3 R6, P2, R8, R172.reuse, RZ ;  /* 0x000000ac08060210 */ /* 0x080fe40007f5e0ff */
[----:B------:R2:W-:Y:S01]  /*7e70*/  @P0 LDGSTS.E.BYPASS.LTC128B.128 [R93+0x4100], [R12.64], !P6 ;  /* 0x041000000c5d0fae */ /* 0x0005e2000f101d4a */
[-C--:B------:R-:W-:Y:S02]  /*7e80*/  @P0 IADD3.X R9, R13, R167.reuse, RZ, P1, !PT ;  /* 0x000000a70d090210 */ /* 0x080fe40000ffe4ff */
[-C--:B------:R-:W-:Y:S03]  /*7e90*/  @P0 IADD3 R4, P1, R6, R172.reuse, RZ ;  /* 0x000000ac06040210 */ /* 0x080fe60007f3e0ff */
[----:B------:R2:W-:Y:S01]  /*7ea0*/  @P0 LDGSTS.E.BYPASS.LTC128B.128 [R93+0x4900], [R8.64], !P6 ;  /* 0x04900000085d0fae */ /* 0x0005e2000f101d4a */
[--C-:B------:R-:W-:Y:S01]  /*7eb0*/  @P0 IMAD.X R7, R9, 0x1, R167.reuse, P2 ;  /* 0x0000000109070824 */ /* 0x100fe200010e06a7 */
[-C--:B------:R-:W-:Y:S03]  /*7ec0*/  @P0 IADD3 R2, P2, R4, R172.reuse, RZ ;  /* 0x000000ac04020210 */ /* 0x080fe60007f5e0ff */
        /* <DEDUP_REMOVED lines=11> */
.L_x_786:
        /* <DEDUP_REMOVED lines=51> */
[----:B------:R-:W3:Y:S01]  /*82b0*/  LDL R252, [R1+0x30] ;  /* 0x0000300001fc7983 */ /* 0x000ee20000100800 */
        /* <DEDUP_REMOVED lines=264> */
.L_x_835:
        /* <DEDUP_REMOVED lines=47> */
.L_x_839:
[----:B------:R-:W-:Y:S05]  /*9630*/  BSYNC B0 ;  /* 0x0000000000007941 */ /* 0x000fea0003800000 */
.L_x_838:
        /* <DEDUP_REMOVED lines=87> */
.L_x_843:
[----:B------:R-:W-:Y:S05]  /*9bb0*/  BSYNC B0 ;  /* 0x0000000000007941 */ /* 0x000fea0003800000 */
.L_x_842:
        /* <DEDUP_REMOVED lines=41> */
.L_x_841:
[----:B------:R-:W-:Y:S05]  /*9e50*/  BSYNC B1 ;  /* 0x0000000000017941 */ /* 0x000fea0003800000 */
.L_x_840:
        /* <DEDUP_REMOVED lines=45> */
.L_x_847:
[----:B------:R-:W-:Y:S05]  /*a130*/  BSYNC B0 ;  /* 0x0000000000007941 */ /* 0x000fea0003800000 */
.L_x_846:
        /* <DEDUP_REMOVED lines=41> */
.L_x_845:
[----:B------:R-:W-:Y:S05]  /*a3d0*/  BSYNC B1 ;  /* 0x0000000000017941 */ /* 0x000fea0003800000 */
.L_x_844:
        /* <DEDUP_REMOVED lines=45> */
.L_x_851:
[----:B------:R-:W-:Y:S05]  /*a6b0*/  BSYNC B0 ;  /* 0x0000000000007941 */ /* 0x000fea0003800000 */
.L_x_850:
        /* <DEDUP_REMOVED lines=41> */
.L_x_849:
[----:B------:R-:W-:Y:S05]  /*a950*/  BSYNC B1 ;  /* 0x0000000000017941 */ /* 0x000fea0003800000 */
.L_x_848:
        /* <DEDUP_REMOVED lines=44> */
.L_x_854:
[----:B------:R-:W-:Y:S05]  /*ac20*/  BSYNC B0 ;  /* 0x0000000000007941 */ /* 0x000fea0003800000 */
.L_x_853:
        /* <DEDUP_REMOVED lines=42> */
.L_x_837:
        /* <DEDUP_REMOVED lines=14> */
.L_x_856:
[----:B------:R-:W-:Y:S05]  /*afb0*/  BSYNC B0 ;  /* 0x0000000000007941 */ /* 0x000fea0003800000 */
.L_x_855:
        /* <DEDUP_REMOVED lines=82> */
[----:B------:R-:W-:Y:S01]  /*b4e0*/  HADD2.F32 R22, -RZ, R11.H0_H0 ;  /* 0x2000000bff167230 */ /* 0x000fe20000004100 */
        /* <DEDUP_REMOVED lines=36> */
.L_x_858:
[----:B------:R-:W-:Y:S05]  /*b730*/  BSYNC B0 ;  /* 0x0000000000007941 */ /* 0x000fea0003800000 */
.L_x_857:
        /* <DEDUP_REMOVED lines=57> */
[----:B------:R-:W-:Y:S01]  /*bad0*/  HADD2.F32 R22, -RZ, R11.H0_H0 ;  /* 0x2000000bff167230 */ /* 0x000fe20000004100 */
        /* <DEDUP_REMOVED lines=36> */
.L_x_860:
[----:B------:R-:W-:Y:S05]  /*bd20*/  BSYNC B0 ;  /* 0x0000000000007941 */ /* 0x000fea0003800000 */
.L_x_859:
        /* <DEDUP_REMOVED lines=94> */
.L_x_862:
[----:B------:R-:W-:Y:S05]  /*c310*/  BSYNC B0 ;  /* 0x0000000000007941 */ /* 0x000fea0003800000 */
.L_x_861:
        /* <DEDUP_REMOVED lines=93> */
.L_x_852:
[----:B------:R-:W-:Y:S05]  /*c8f0*/  BSYNC B2 ;  /* 0x0000000000027941 */ /* 0x000fea0003800000 */
.L_x_836:
[----:B---3--:R-:W-:Y:S01]  /*c900*/  SHF.R.S32.HI R7, RZ, 0x4, R44 ;  /* 0x00000004ff077819 */ /* 0x008fe2000001142c */
[----:B------:R-:W-:Y:S01]  /*c910*/  IMAD.SHL.U32 R6, R136, 0x40, RZ ;  /* 0x0000004088067824 */ /* 0x000fe200078e00ff */
[----:B------:R-:W-:-:S04]  /*c920*/  DEPBAR.LE SB0, 0x0 ;  /* 0x000080000000791a */ /* 0x000fc80000000000 */
[----:B------:R-:W-:Y:S01]  /*c930*/  LEA.HI R0, R44, R7, RZ, 0x1 ;  /* 0x000000072c007211 */ /* 0x000fe200078f08ff */
        /* <DEDUP_REMOVED lines=31> */
[--C-:B------:R-:W-:Y:S01]  /*cb30*/  IMAD R237, R3, 0x2, R234.reuse ;  /* 0x0000000203ed7824 */ /* 0x100fe200078e02ea */
[----:B------:R-:W-:Y:S01]  /*cb40*/  @P0 IADD3 R238, R0, -0x20, RZ ;  /* 0xffffffe000ee0810 */ /* 0x000fe20007ffe0ff */
[----:B------:R-:W-:Y:S01]  /*cb50*/  IMAD R0, R93, c[0x0][0x208], RZ ;  /* 0x000082005d007a24 */ /* 0x000fe200078e02ff */
[----:B------:R-:W-:Y:S01]  /*cb60*/  ISETP.GE.AND P0, PT, R60, c[0x0][0x1d4], PT ;  /* 0x000075003c007a0c */ /* 0x000fe20003f06270 */
[----:B------:R-:W-:Y:S01]  /*cb70*/  IMAD R235, R4, 0x2, R234 ;  /* 0x0000000204eb7824 */ /* 0x000fe200078e02ea */
[----:B------:R-:W-:Y:S01]  /*cb80*/  IADD3 R244, R238, 0x800, RZ ;  /* 0x00000800eef47810 */ /* 0x000fe20007ffe0ff */
[----:B------:R-:W-:Y:S01]  /*cb90*/  IMAD R0, R92, c[0x0][0x20c], R0 ;  /* 0x000083005c007a24 */ /* 0x000fe200078e0200 */
[C---:B------:R-:W-:Y:S01]  /*cba0*/  ISETP.LT.OR P4, PT, R62.reuse, 0x1, P0 ;  /* 0x000000013e00780c */ /* 0x040fe20000781670 */
[----:B------:R-:W-:Y:S01]  /*cbb0*/  IMAD R236, R3, 0x2, R235 ;  /* 0x0000000203ec7824 */ /* 0x000fe200078e02eb */
[C---:B------:R-:W-:Y:S01]  /*cbc0*/  ISETP.LT.OR P6, PT, R62.reuse, 0x21, P0 ;  /* 0x000000213e00780c */ /* 0x040fe200007c1670 */
[----:B------:R-:W-:Y:S01]  /*cbd0*/  IMAD.IADD R0, R7, 0x1, R0 ;  /* 0x0000000107007824 */ /* 0x000fe200078e0200 */
[----:B------:R-:W-:Y:S01]  /*cbe0*/  ISETP.LT.OR P5, PT, R62, 0x31, P0 ;  /* 0x000000313e00780c */ /* 0x000fe200007a1670 */
[----:B------:R-:W-:Y:S01]  /*cbf0*/  IMAD.WIDE.U32 R6, R6, 0x70, R94 ;  /* 0x0000007006067825 */ /* 0x000fe200078e005e */
[----:B------:R-:W-:-:S02]  /*cc00*/  IADD3 R243, R238, 0x1000, RZ ;  /* 0x00001000eef37810 */ /* 0x000fc40007ffe0ff */
[----:B------:R-:W-:Y:S01]  /*cc10*/  IADD3 R242, R238, 0x1800, RZ ;  /* 0x00001800eef27810 */ /* 0x000fe20007ffe0ff */
[----:B------:R-:W-:Y:S01]  /*cc20*/  IMAD R0, R0, 0x70, RZ ;  /* 0x0000007000007824 */ /* 0x000fe200078e02ff */
[----:B------:R-:W-:Y:S01]  /*cc30*/  LDSM.16.M88.4 R24, [R139+0x3900] ;  /* 0x003900008b18783b */ /* 0x000fe20000000200 */
[C---:B------:R-:W-:Y:S02]  /*cc40*/  IADD3 R241, R238.reuse, 0x2000, RZ ;  /* 0x00002000eef17810 */ /* 0x040fe40007ffe0ff */
[----:B------:R-:W-:Y:S01]  /*cc50*/  IMAD.IADD R0, R7, 0x1, R0 ;  /* 0x0000000107007824 */ /* 0x000fe200078e0200 */
[----:B------:R-:W1:Y:S01]  /*cc60*/  LDSM.16.M88.4 R8, [R234+0x9100] ;  /* 0x00910000ea08783b */ /* 0x000e620000000200 */
[C---:B------:R-:W-:Y:S02]  /*cc70*/  IADD3 R240, R238.reuse, 0x2800, RZ ;  /* 0x00002800eef07810 */ /* 0x040fe40007ffe0ff */
[----:B------:R-:W-:Y:S01]  /*cc80*/  IADD3 R239, R238, 0x3000, RZ ;  /* 0x00003000eeef7810 */ /* 0x000fe20007ffe0ff */
[----:B------:R-:W2:Y:S04]  /*cc90*/  LDSM.16.M88.4 R20, [R139+0x4100] ;  /* 0x004100008b14783b */ /* 0x000ea80000000200 */
[----:B------:R-:W3:Y:S04]  /*cca0*/  LDSM.16.M88.4 R16, [R139+0x4900] ;  /* 0x004900008b10783b */ /* 0x000ee80000000200 */
[----:B------:R-:W4:Y:S04]  /*ccb0*/  LDSM.16.M88.4 R28, [R139+0x5100] ;  /* 0x005100008b1c783b */ /* 0x000f280000000200 */
[----:B------:R-:W3:Y:S04]  /*ccc0*/  LDSM.16.M88.4 R32, [R139+0x5900] ;  /* 0x005900008b20783b */ /* 0x000ee80000000200 */
[----:B------:R-:W4:Y:S04]  /*ccd0*/  LDSM.16.M88.4 R40, [R139+0x6100] ;  /* 0x006100008b28783b */ /* 0x000f280000000200 */
[----:B------:R-:W4:Y:S04]  /*cce0*/  LDSM.16.M88.4 R36, [R139+0x6900] ;  /* 0x006900008b24783b */ /* 0x000f280000000200 */
[----:B------:R-:W4:Y:S04]  /*ccf0*/  LDSM.16.M88.4 R12, [R234+0x7100] ;  /* 0x00710000ea0c783b */ /* 0x000f280000000200 */
[----:B------:R-:W-:Y:S04]  /*cd00*/  LDSM.16.M88.4 R48, [R238+0x800] ;  /* 0x00080000ee30783b */ /* 0x000fe80000000200 */
[----:B------:R-:W-:Y:S01]  /*cd10*/  LDSM.16.M88.4 R44, [R238+0x1000] ;  /* 0x00100000ee2c783b */ /* 0x000fe20000000200 */
[C---:B-1----:R-:W-:Y:S03]  /*cd20*/  HMMA.16816.F32 R56, R8.reuse, R24, RZ ;  /* 0x000000180838723c */ /* 0x042fe600000018ff */
[----:B------:R-:W-:Y:S05]  /*cd30*/  LDSM.16.M88.4 R52, [R238] ;  /* 0x00000000ee34783b */ /* 0x000fea0000000200 */
[C---:B--2---:R-:W-:Y:S08]  /*cd40*/  HMMA.16816.F32 R64, R8.reuse, R20, RZ ;  /* 0x000000140840723c */ /* 0x044ff000000018ff */
[C---:B---3--:R-:W-:Y:S08]  /*cd50*/  HMMA.16816.F32 R68, R8.reuse, R16, RZ ;  /* 0x000000100844723c */ /* 0x048ff000000018ff */
[C---:B----4-:R-:W-:Y:S08]  /*cd60*/  HMMA.16816.F32 R72, R8.reuse, R28, RZ ;  /* 0x0000001c0848723c */ /* 0x050ff000000018ff */
        /* <DEDUP_REMOVED lines=10> */
[----:B------:R-:W-:Y:S01]  /*ce10*/  IMAD.MOV.U32 R8, RZ, RZ, c[0x0][0x208] ;  /* 0x00008200ff087624 */ /* 0x000fe200078e00ff */
[----:B------:R-:W-:Y:S03]  /*ce20*/  HMMA.16816.F32 R184, R12, R24, RZ ;  /* 0x000000180cb8723c */ /* 0x000fe600000018ff */
[----:B------:R-:W-:-:S05]  /*ce30*/  IMAD.SHL.U32 R2, R8, 0x20, RZ ;  /* 0x0000002008027824 */ /* 0x000fca00078e00ff */
[C---:B------:R-:W-:Y:S01]  /*ce40*/  HMMA.16816.F32 R176, R12.reuse, R26, RZ ;  /* 0x0000001a0cb0723c */ /* 0x040fe200000018ff */
[----:B------:R-:W-:Y:S07]  /*ce50*/  LDSM.16.M88.4 R24, [R238+0x3000] ;  /* 0x00300000ee18783b */ /* 0x000fee0000000200 */
[C---:B------:R-:W-:Y:S08]  /*ce60*/  HMMA.16816.F32 R152, R12.reuse, R20, RZ ;  /* 0x000000140c98723c */ /* 0x040ff000000018ff */
[C---:B------:R-:W-:Y:S07]  /*ce70*/  HMMA.16816.F32 R172, R12.reuse, R22, RZ ;  /* 0x000000160cac723c */ /* 0x040fee00000018ff */
[----:B------:R-:W-:Y:S01]  /*ce80*/  SHF.L.U64.HI R22, R8, R230, c[0x0][0x20c] ;  /* 0x0000830008167619 */ /* 0x000fe200000102e6 */
[C---:B------:R-:W-:Y:S01]  /*ce90*/  HMMA.16816.F32 R144, R12.reuse, R16, RZ ;  /* 0x000000100c90723c */ /* 0x040fe200000018ff */
[----:B------:R-:W-:Y:S07]  /*cea0*/  LDSM.16.M88.4 R8, [R237+0x7100] ;  /* 0x00710000ed08783b */ /* 0x000fee0000000200 */
[C---:B-----5:R-:W-:Y:S01]  /*ceb0*/  HMMA.16816.F32 R168, R12.reuse, R18, RZ ;  /* 0x000000120ca8723c */ /* 0x060fe200000018ff */
[----:B------:R-:W1:Y:S07]  /*cec0*/  LDSM.16.M88.4 R16, [R237+0x9100] ;  /* 0x00910000ed10783b */ /* 0x000e6e0000000200 */
[C---:B------:R-:W-:Y:S08]  /*ced0*/  HMMA.16816.F32 R132, R12.reuse, R28, RZ ;  /* 0x0000001c0c84723c */ /* 0x040ff000000018ff */
[C---:B------:R-:W-:Y:S01]  /*cee0*/  HMMA.16816.F32 R164, R12.reuse, R30, RZ ;  /* 0x0000001e0ca4723c */ /* 0x040fe200000018ff */
[----:B------:R-:W-:Y:S07]  /*cef0*/  LDSM.16.M88.4 R28, [R238+0x2800] ;  /* 0x00280000ee1c783b */ /* 0x000fee0000000200 */
[C---:B------:R-:W-:Y:S08]  /*cf00*/  HMMA.16816.F32 R128, R12.reuse, R32, RZ ;  /* 0x000000200c80723c */ /* 0x040ff000000018ff */
[C---:B------:R-:W-:Y:S01]  /*cf10*/  HMMA.16816.F32 R156, R12.reuse, R34, RZ ;  /* 0x000000220c9c723c */ /* 0x040fe200000018ff */
[----:B------:R-:W2:Y:S07]  /*cf20*/  LDSM.16.M88.4 R32, [R238+0x2000] ;  /* 0x00200000ee20783b */ /* 0x000eae0000000200 */
[C---:B------:R-:W-:Y:S08]  /*cf30*/  HMMA.16816.F32 R124, R12.reuse, R40, RZ ;  /* 0x000000280c7c723c */ /* 0x040ff000000018ff */
[C---:B------:R-:W-:Y:S01]  /*cf40*/  HMMA.16816.F32 R148, R12.reuse, R42, RZ ;  /* 0x0000002a0c94723c */ /* 0x040fe200000018ff */
[----:B------:R-:W3:Y:S07]  /*cf50*/  LDSM.16.M88.4 R40, [R238+0x1800] ;  /* 0x00180000ee28783b */ /* 0x000eee0000000200 */
[C---:B------:R-:W-:Y:S08]  /*cf60*/  HMMA.16816.F32 R120, R12.reuse, R36, RZ ;  /* 0x000000240c78723c */ /* 0x040ff000000018ff */
[----:B------:R-:W-:Y:S07]  /*cf70*/  HMMA.16816.F32 R140, R12, R38, RZ ;  /* 0x000000260c8c723c */ /* 0x000fee00000018ff */
[C---:B------:R-:W-:Y:S01]  /*cf80*/  LEA R14, P1, R6.reuse, c[0x0][0x1f8], 0x1 ;  /* 0x00007e00060e7a11 */ /* 0x040fe200078208ff */
[----:B-1----:R-:W-:Y:S03]  /*cf90*/  HMMA.16816.F32 R100, R16, R48, R64 ;  /* 0x000000301064723c */ /* 0x002fe60000001840 */
[----:B------:R-:W-:Y:S01]  /*cfa0*/  LEA.HI.X R15, R6, c[0x0][0x1fc], R0, 0x1, P1 ;  /* 0x00007f00060f7a11 */ /* 0x000fe200008f0c00 */
[----:B------:R-:W-:Y:S01]  /*cfb0*/  IMAD.MOV.U32 R0, RZ, RZ, 0x40 ;  /* 0x00000040ff007424 */ /* 0x000fe200078e00ff */
[----:B------:R-:W-:-:S03]  /*cfc0*/  IADD3 R12, P2, R2, R14, RZ ;  /* 0x0000000e020c7210 */ /* 0x000fc60007f5e0ff */
[----:B------:R-:W-:Y:S01]  /*cfd0*/  @!PT LDS RZ, [RZ] ;  /* 0x00000000fffff984 */ /* 0x000fe20000000800 */
[----:B------:R-:W-:Y:S01]  /*cfe0*/  @!PT LDS RZ, [RZ] ;  /* 0x00000000fffff984 */ /* 0x000fe20000000800 */
[----:B------:R-:W-:Y:S01]  /*cff0*/  @!PT LDS RZ, [RZ] ;  /* 0x00000000fffff984 */ /* 0x000fe20000000800 */
[----:B------:R1:W-:Y:S01]  /*d000*/  LDGSTS.E.BYPASS.LTC128B.128 [R245+0x100], [R14.64], !P4 ;  /* 0x001000000ef57fae */ /* 0x0003e2000e101d4a */
[-C--:B------:R-:W-:Y:S01]  /*d010*/  IADD3 R6, P1, R12, R2.reuse, RZ ;  /* 0x000000020c067210 */ /* 0x080fe20007f3e0ff */
[----:B------:R-:W-:Y:S01]  /*d020*/  IMAD.X R13, R22, 0x1, R15, P2 ;  /* 0x00000001160d7824 */ /* 0x000fe200010e060f */
[C---:B------:R-:W-:Y:S01]  /*d030*/  ISETP.LT.OR P2, PT, R62.reuse, 0x11, P0 ;  /* 0x000000113e00780c */ /* 0x040fe20000741670 */
[----:B--2---:R-:W-:Y:S01]  /*d040*/  HMMA.16816.F32 R36, R16, R32, R76 ;  /* 0x000000201024723c */ /* 0x004fe2000000184c */
[----:B------:R-:W-:Y:S01]  /*d050*/  ISETP.LT.OR P4, PT, R62, 0x41, P0 ;  /* 0x000000413e00780c */ /* 0x000fe20000781670 */
[----:B------:R-:W-:Y:S01]  /*d060*/  IMAD.X R7, R13, 0x1, R22, P1 ;  /* 0x000000010d077824 */ /* 0x000fe200008e0616 */
[----:B------:R-:W-:-:S05]  /*d070*/  IADD3 R20, P1, R6, R2, RZ ;  /* 0x0000000206147210 */ /* 0x000fca0007f3e0ff */
[----:B------:R-:W-:Y:S01]  /*d080*/  IMAD.X R21, R7, 0x1, R22, P1 ;  /* 0x0000000107157824 */ /* 0x000fe200008e0616 */
[----:B------:R-:W-:Y:S03]  /*d090*/  HMMA.16816.F32 R96, R16, R44, R68 ;  /* 0x0000002c1060723c */ /* 0x000fe60000001844 */
[----:B------:R2:W-:Y:S01]  /*d0a0*/  LDGSTS.E.BYPASS.LTC128B.128 [R245+0x900], [R12.64], !P2 ;  /* 0x009000000cf57fae */ /* 0x0005e2000d101d4a */
[----:B------:R-:W-:-:S03]  /*d0b0*/  ISETP.LT.OR P2, PT, R62, 0x51, P0 ;  /* 0x000000513e00780c */ /* 0x000fc60000741670 */
[----:B------:R4:W-:Y:S01]  /*d0c0*/  LDGSTS.E.BYPASS.LTC128B.128 [R245+0x1100], [R6.64], !P6 ;  /* 0x0110000006f57fae */ /* 0x0009e2000f101d4a */
[----:B------:R-:W-:Y:S01]  /*d0d0*/  LOP3.LUT P6, RZ, R136, 0x4, RZ, 0xc0, !PT ;  /* 0x0000000488ff7812 */ /* 0x000fe200078cc0ff */
[C---:B---3--:R-:W-:Y:S02]  /*d0e0*/  HMMA.16816.F32 R92, R16.reuse, R40, R72 ;  /* 0x00000028105c723c */ /* 0x048fe40000001848 */
[----:B------:R3:W-:Y:S01]  /*d0f0*/  LDGSTS.E.BYPASS.LTC128B.128 [R245+0x1900], [R20.64], !P5 ;  /* 0x0190000014f57fae */ /* 0x0007e2000e901d4a */
[----:B------:R-:W-:Y:S02]  /*d100*/  SEL R0, R0, 0xffffffc0, !P6 ;  /* 0xffffffc000007807 */ /* 0x000fe40007000000 */
[----:B-1----:R-:W-:Y:S02]  /*d110*/  IADD3 R14, P1, R20, R2, RZ ;  /* 0x00000002140e7210 */ /* 0x002fe40007f3e0ff */
[----:B------:R-:W-:Y:S01]  /*d120*/  ISETP.GE.AND P6, PT, R228, 0x71, PT ;  /* 0x00000071e400780c */ /* 0x000fe20003fc6270 */
[----:B------:R-:W-:Y:S01]  /*d130*/  IMAD.IADD R233, R139, 0x1, R0 ;  /* 0x000000018be97824 */ /* 0x000fe200078e0200 */
[----:B------:R-:W-:Y:S01]  /*d140*/  HMMA.16816.F32 R220, R16, R50, R108 ;  /* 0x0000003210dc723c */ /* 0x000fe2000000186c */
[----:B------:R-:W-:Y:S01]  /*d150*/  IMAD.X R15, R21, 0x1, R22, P1 ;  /* 0x00000001150f7824 */ /* 0x000fe200008e0616 */
[----:B------:R-:W-:Y:S01]  /*d160*/  ISETP.LT.OR P1, PT, R62, 0x61, P0 ;  /* 0x000000613e00780c */ /* 0x000fe20000721670 */
[----:B------:R-:W-:Y:S01]  /*d170*/  IMAD.IADD R232, R0, 0x1, R238 ;  /* 0x0000000100e87824 */ /* 0x000fe200078e02ee */
[----:B------:R-:W-:-:S02]  /*d180*/  LOP3.LUT R0, R5, R137, RZ, 0xfc, !PT ;  /* 0x0000008905007212 */ /* 0x000fc400078efcff */
[----:B------:R1:W-:Y:S02]  /*d190*/  LDGSTS.E.BYPASS.LTC128B.128 [R245+0x2100], [R14.64], !P4 ;  /* 0x021000000ef57fae */ /* 0x0003e4000e101d4a */
[----:B------:R-:W-:Y:S01]  /*d1a0*/  HMMA.16816.F32 R104, R16, R52, R56 ;  /* 0x000000341068723c */ /* 0x000fe20000001838 */
[----:B----4-:R-:W-:-:S07]  /*d1b0*/  IADD3 R6, P0, R14, R2, RZ ;  /* 0x000000020e067210 */ /* 0x010fce0007f1e0ff */
[----:B------:R-:W-:Y:S01]  /*d1c0*/  HMMA.16816.F32 R84, R16, R28, R84 ;  /* 0x0000001c1054723c */ /* 0x000fe20000001854 */
[----:B------:R-:W-:Y:S01]  /*d1d0*/  IMAD.X R7, R15, 0x1, R22, P0 ;  /* 0x000000010f077824 */ /* 0x000fe200000e0616 */
[----:B--2---:R-:W-:-:S06]  /*d1e0*/  IADD3 R12, P0, R6, R2, RZ ;  /* 0x00000002060c7210 */ /* 0x004fcc0007f1e0ff */
[----:B------:R-:W-:Y:S01]  /*d1f0*/  HMMA.16816.F32 R88, R16, R24, R88 ;  /* 0x000000181058723c */ /* 0x000fe20000001858 */
[----:B------:R2:W-:Y:S01]  /*d200*/  LDGSTS.E.BYPASS.LTC128B.128 [R245+0x2900], [R6.64], !P2 ;  /* 0x0290000006f57fae */ /* 0x0005e2000d101d4a */
[----:B------:R-:W-:-:S05]  /*d210*/  IMAD.X R13, R7, 0x1, R22, P0 ;  /* 0x00000001070d7824 */ /* 0x000fca00000e0616 */
[----:B------:R1:W-:Y:S01]  /*d220*/  LDGSTS.E.BYPASS.LTC128B.128 [R245+0x3100], [R12.64], !P1 ;  /* 0x031000000cf57fae */ /* 0x0003e2000c901d4a */
[C---:B------:R-:W-:Y:S03]  /*d230*/  HMMA.16816.F32 R180, R16.reuse, R54, R80 ;  /* 0x0000003610b4723c */ /* 0x040fe60000001850 */
[----:B---3--:R-:W-:Y:S04]  /*d240*/  LDSM.16.M88.4 R20, [R235+0x9100] ;  /* 0x00910000eb14783b */ /* 0x008fe80000000200 */
[----:B------:R-:W3:Y:S01]  /*d250*/  LDSM.16.M88.4 R76, [R233+0x5900] ;  /* 0x00590000e94c783b */ /* 0x000ee20000000200 */
[C---:B------:R-:W-:Y:S03]  /*d260*/  HMMA.16816.F32 R112, R16.reuse, R46, R112 ;  /* 0x0000002e1070723c */ /* 0x040fe60000001870 */
[----:B------:R-:W4:Y:S04]  /*d270*/  LDSM.16.M88.4 R64, [R233+0x4900] ;  /* 0x00490000e940783b */ /* 0x000f280000000200 */
[----:B------:R-:W2:Y:S01]  /*d280*/  LDSM.16.M88.4 R72, [R233+0x6100] ;  /* 0x00610000e948783b */ /* 0x000ea20000000200 */
[C---:B------:R-:W-:Y:S03]  /*d290*/  HMMA.16816.F32 R108, R16.reuse, R42, R116 ;  /* 0x0000002a106c723c */ /* 0x040fe60000001874 */
[----:B------:R-:W2:Y:S04]  /*d2a0*/  LDSM.16.M88.4 R68, [R233+0x6900] ;  /* 0x00690000e944783b */ /* 0x000ea80000000200 */
[----:B------:R-:W2:Y:S01]  /*d2b0*/  LDSM.16.M88.4 R60, [R233+0x3900] ;  /* 0x00390000e93c783b */ /* 0x000ea20000000200 */
[C---:B------:R-:W-:Y:S03]  /*d2c0*/  HMMA.16816.F32 R204, R16.reuse, R34, R160 ;  /* 0x0000002210cc723c */ /* 0x040fe600000018a0 */
[----:B------:R-:W-:Y:S04]  /*d2d0*/  LDSM.16.M88.4 R56, [R233+0x4100] ;  /* 0x00410000e938783b */ /* 0x000fe80000000200 */
[----:B------:R-:W-:Y:S01]  /*d2e0*/  LDSM.16.M88.4 R80, [R233+0x5100] ;  /* 0x00510000e950783b */ /* 0x000fe20000000200 */
[C---:B------:R-:W-:Y:S03]  /*d2f0*/  HMMA.16816.F32 R200, R16.reuse, R30, R192 ;  /* 0x0000001e10c8723c */ /* 0x040fe600000018c0 */
[----:B-1----:R-:W-:Y:S04]  /*d300*/  LDSM.16.M88.4 R12, [R236+0x7100] ;  /* 0x00710000ec0c783b */ /* 0x002fe80000000200 */
[----:B------:R-:W0:Y:S01]  /*d310*/  LDGDEPBAR ;  /* 0x00000000000079af */ /* 0x000e220000000000 */
[----:B------:R-:W-:Y:S03]  /*d320*/  HMMA.16816.F32 R188, R16, R26, R188 ;  /* 0x0000001a10bc723c */ /* 0x000fe600000018bc */
[----:B------:R-:W1:Y:S05]  /*d330*/  LDSM.16.M88.4 R16, [R235+0x7100] ;  /* 0x00710000eb10783b */ /* 0x000e6a0000000200 */
[C---:B------:R-:W-:Y:S08]  /*d340*/  HMMA.16816.F32 R184, R8.reuse, R52, R184 ;  /* 0x0000003408b8723c */ /* 0x040ff000000018b8 */
        /* <DEDUP_REMOVED lines=11> */
[C---:B------:R-:W-:Y:S01]  /*d400*/  HMMA.16816.F32 R152, R8.reuse, R42, R164 ;  /* 0x0000002a0898723c */ /* 0x040fe200000018a4 */
[----:B------:R-:W-:Y:S07]  /*d410*/  LDSM.16.M88.4 R40, [R232+0x1000] ;  /* 0x00100000e828783b */ /* 0x000fee0000000200 */
[C---:B------:R-:W-:Y:S01]  /*d420*/  HMMA.16816.F32 R172, R8.reuse, R34, R156 ;  /* 0x0000002208ac723c */ /* 0x040fe2000000189c */
[----:B------:R-:W-:Y:S07]  /*d430*/  LDSM.16.M88.4 R32, [R232+0x2000] ;  /* 0x00200000e820783b */ /* 0x000fee0000000200 */
        /* <DEDUP_REMOVED lines=9> */
[C---:B--2---:R-:W-:Y:S08]  /*d4d0*/  HMMA.16816.F32 R124, R20.reuse, R72, R84 ;  /* 0x00000048147c723c */ /* 0x044ff00000001854 */
[C---:B------:R-:W-:Y:S08]  /*d4e0*/  HMMA.16816.F32 R96, R20.reuse, R68, R88 ;  /* 0x000000441460723c */ /* 0x040ff00000001858 */
[C---:B------:R-:W-:Y:S08]  /*d4f0*/  HMMA.16816.F32 R164, R20.reuse, R60, R104 ;  /* 0x0000003c14a4723c */ /* 0x040ff00000001868 */
[----:B------:R-:W-:Y:S08]  /*d500*/  HMMA.16816.F32 R120, R20, R62, R180 ;  /* 0x0000003e1478723c */ /* 0x000ff000000018b4 */
[C---:B-1----:R-:W-:Y:S08]  /*d510*/  HMMA.16816.F32 R88, R16.reuse, R60, R184 ;  /* 0x0000003c1058723c */ /* 0x042ff000000018b8 */
        /* <DEDUP_REMOVED lines=83> */
.L_x_863:
[----:B------:R-:W-:Y:S01]  /*da50*/  LOP3.LUT R2, R229, 0xffffffe0, RZ, 0xc0, !PT ;  /* 0xffffffe0e5027812 */ /* 0x000fe200078ec0ff */
[----:B---3--:R-:W-:Y:S01]  /*da60*/  IMAD.IADD R6, R228, 0x1, R138 ;  /* 0x00000001e4067824 */ /* 0x008fe200078e028a */
[----:B------:R-:W-:Y:S01]  /*da70*/  STL [R1+0x70], R241 ;  /* 0x000070f101007387 */ /* 0x000fe20000100800 */
[----:B------:R-:W-:Y:S02]  /*da80*/  SHF.L.U32 R228, R0, 0x1, RZ ;  /* 0x0000000100e47819 */ /* 0x000fe400000006ff */
[----:B------:R-:W-:Y:S01]  /*da90*/  IMAD.IADD R2, R231, 0x1, -R2 ;  /* 0x00000001e7027824 */ /* 0x000fe200078e0a02 */
[----:B------:R-:W-:Y:S02]  /*daa0*/  STL [R1+0x6c], R240 ;  /* 0x00006cf001007387 */ /* 0x000fe40000100800 */
[----:B------:R-:W-:-:S02]  /*dab0*/  IMAD R229, R4, 0x2, R228 ;  /* 0x0000000204e57824 */ /* 0x000fc400078e02e4 */
[----:B------:R-:W-:Y:S01]  /*dac0*/  SHF.R.S32.HI R5, RZ, 0x1f, R2 ;  /* 0x0000001fff057819 */ /* 0x000fe20000011402 */
[----:B------:R-:W-:Y:S01]  /*dad0*/  STL [R1+0x68], R239 ;  /* 0x000068ef01007387 */ /* 0x000fe20000100800 */
[C---:B------:R-:W-:Y:S01]  /*dae0*/  IMAD R231, R3.reuse, 0x2, R228 ;  /* 0x0000000203e77824 */ /* 0x040fe200078e02e4 */
[----:B------:R-:W-:Y:S02]  /*daf0*/  LEA R230, R3, R229, 0x1 ;  /* 0x000000e503e67211 */ /* 0x000fe400078e08ff */
[----:B------:R-:W-:Y:S01]  /*db00*/  LEA.HI R5, R5, R2, RZ, 0x2 ;  /* 0x0000000205057211 */ /* 0x000fe200078f10ff */
[----:B------:R-:W-:Y:S03]  /*db10*/  STL [R1+0x64], R238 ;  /* 0x000064ee01007387 */ /* 0x000fe60000100800 */
        /* <DEDUP_REMOVED lines=16> */
[----:B------:R1:W-:Y:S01]  /*dc20*/  STL [R1+0x48], R139 ;  /* 0x0000488b01007387 */ /* 0x0003e20000100800 */
[----:B------:R-:W-:-:S02]  /*dc30*/  FMNMX.FTZ R5, R10, R12, !PT ;  /* 0x0000000c0a057209 */ /* 0x000fc40007810000 */
[----:B------:R-:W-:Y:S01]  /*dc40*/  FSEL R25, R166, -INF , P1 ;  /* 0xff800000a6197808 */ /* 0x000fe20000800000 */
[----:B------:R-:W0:Y:S01]  /*dc50*/  LDGDEPBAR ;  /* 0x00000000000079af */ /* 0x000e220000000000 */
[----:B------:R-:W-:Y:S02]  /*dc60*/  FSEL R13, R164, -INF , P1 ;  /* 0xff800000a40d7808 */ /* 0x000fe40000800000 */
[----:B------:R-:W-:Y:S02]  /*dc70*/  FSEL R64, R90, -INF , P1 ;  /* 0xff8000005a407808 */ /* 0x000fe40000800000 */
[----:B------:R-:W-:Y:S02]  /*dc80*/  ISETP.GT.AND P1, PT, R2, 0x10, PT ;  /* 0x000000100200780c */ /* 0x000fe40003f24270 */
[----:B------:R-:W-:Y:S02]  /*dc90*/  FSEL R29, R85, -INF , P2 ;  /* 0xff800000551d7808 */ /* 0x000fe40001000000 */
[----:B------:R-:W-:-:S02]  /*dca0*/  FMNMX.FTZ R5, R30, R5, !PT ;  /* 0x000000051e057209 */ /* 0x000fc40007810000 */
[----:B------:R-:W-:Y:S02]  /*dcb0*/  FSEL R26, R167, -INF , P0 ;  /* 0xff800000a71a7808 */ /* 0x000fe40000000000 */
        /* <DEDUP_REMOVED lines=11> */
[----:B------:R-:W-:Y:S02]  /*dd70*/  FMNMX.FTZ R6, R13, R14, !PT ;  /* 0x0000000e0d067209 */ /* 0x000fe40007810000 */
[----:B------:R-:W-:Y:S02]  /*dd80*/  FSEL R28, R123, -INF , P2 ;  /* 0xff8000007b1c7808 */ /* 0x000fe40001000000 */
[----:B------:R-:W-:Y:S02]  /*dd90*/  FSEL R24, R121, -INF , P2 ;  /* 0xff80000079187808 */ /* 0x000fe40001000000 */
[----:B------:R-:W-:Y:S02]  /*dda0*/  FSEL R67, R87, -INF , P2 ;  /* 0xff80000057437808 */ /* 0x000fe40001000000 */
[----:B------:R-:W-:Y:S02]  /*ddb0*/  FSEL R91, R162, -INF , P1 ;  /* 0xff800000a25b7808 */ /* 0x000fe40000800000 */
[----:B------:R-:W-:-:S02]  /*ddc0*/  FSEL R72, R160, -INF , P1 ;  /* 0xff800000a0487808 */ /* 0x000fc40000800000 */
[----:B------:R-:W-:Y:S02]  /*ddd0*/  ISETP.GT.AND P2, PT, R2, 0x19, PT ;  /* 0x000000190200780c */ /* 0x000fe40003f44270 */
[----:B------:R-:W-:Y:S02]  /*dde0*/  FSEL R116, R62, -INF , P1 ;  /* 0xff8000003e747808 */ /* 0x000fe40000800000 */
[----:B------:R-:W-:Y:S02]  /*ddf0*/  FSEL R96, R163, -INF , P0 ;  /* 0xff800000a3607808 */ /* 0x000fe40000000000 */
[----:B------:R-:W-:Y:S02]  /*de00*/  FSEL R88, R161, -INF , P0 ;  /* 0xff800000a1587808 */ /* 0x000fe40000000000 */
[----:B------:R-:W-:Y:S02]  /*de10*/  FSEL R117, R63, -INF , P0 ;  /* 0xff8000003f757808 */ /* 0x000fe40000000000 */
[----:B------:R-:W-:-:S02]  /*de20*/  ISETP.GT.AND P1, PT, R2, 0x20, PT ;  /* 0x000000200200780c */ /* 0x000fc40003f24270 */
[----:B------:R-:W-:Y:S02]  /*de30*/  FSEL R101, R56, -INF , P4 ;  /* 0xff80000038657808 */ /* 0x000fe40002000000 */
[----:B------:R-:W-:Y:S02]  /*de40*/  FMNMX.FTZ R5, R100, R5, !PT ;  /* 0x0000000564057209 */ /* 0x000fe40007810000 */
[----:B------:R-:W-:Y:S02]  /*de50*/  ISETP.GT.AND P0, PT, R2, 0x21, PT ;  /* 0x000000210200780c */ /* 0x000fe40003f04270 */
        /* <DEDUP_REMOVED lines=14> */
[----:B------:R-:W-:-:S02]  /*df40*/  FMNMX.FTZ R6, R24, R6, !PT ;  /* 0x0000000618067209 */ /* 0x000fc40007810000 */
[----:B------:R-:W-:Y:S02]  /*df50*/  ISETP.GT.AND P0, PT, R2, 0x31, PT ;  /* 0x000000310200780c */ /* 0x000fe40003f04270 */
[----:B------:R-:W-:Y:S02]  /*df60*/  FSEL R98, R155, -INF , P2 ;  /* 0xff8000009b627808 */ /* 0x000fe40001000000 */
[----:B------:R-:W-:Y:S02]  /*df70*/  FMNMX.FTZ R5, R102, R5, !PT ;  /* 0x0000000566057209 */ /* 0x000fe40007810000 */
[----:B------:R-:W-:Y:S02]  /*df80*/  FSEL R155, R150, -INF , P1 ;  /* 0xff800000969b7808 */ /* 0x000fe40000800000 */
[----:B------:R-:W-:Y:S02]  /*df90*/  FMNMX.FTZ R6, R72, R6, !PT ;  /* 0x0000000648067209 */ /* 0x000fe40007810000 */
[----:B------:R-:W-:-:S02]  /*dfa0*/  FSEL R157, R151, -INF , P0 ;  /* 0xff800000979d7808 */ /* 0x000fc40000000000 */
[----:B------:R-:W-:Y:S02]  /*dfb0*/  FSEL R150, R149, -INF , P0 ;  /* 0xff80000095967808 */ /* 0x000fe40000000000 */
[----:B------:R-:W-:Y:S02]  /*dfc0*/  FSEL R165, R43, -INF , P0 ;  /* 0xff8000002ba57808 */ /* 0x000fe40000000000 */
[----:B------:R-:W-:Y:S02]  /*dfd0*/  FSEL R159, R41, -INF , P0 ;  /* 0xff800000299f7808 */ /* 0x000fe40000000000 */
[----:B------:R-:W-:Y:S02]  /*dfe0*/  FSEL R97, R154, -INF , P4 ;  /* 0xff8000009a617808 */ /* 0x000fe40002000000 */
[----:B------:R-:W-:Y:S02]  /*dff0*/  FSEL R118, R58, -INF , P4 ;  /* 0xff8000003a767808 */ /* 0x000fe40002000000 */
[----:B------:R-:W-:-:S02]  /*e000*/  FSEL R120, R59, -INF , P2 ;  /* 0xff8000003b787808 */ /* 0x000fc40001000000 */
[C---:B------:R-:W-:Y:S02]  /*e010*/  ISETP.GT.AND P0, PT, R2.reuse, 0x41, PT ;  /* 0x000000410200780c */ /* 0x040fe40003f04270 */
[C---:B------:R-:W-:Y:S02]  /*e020*/  ISETP.GT.AND P4, PT, R2.reuse, 0x28, PT ;  /* 0x000000280200780c */ /* 0x040fe40003f84270 */
[----:B------:R-:W-:Y:S02]  /*e030*/  ISETP.GT.AND P2, PT, R2, 0x29, PT ;  /* 0x000000290200780c */ /* 0x000fe40003f44270 */
[----:B------:R-:W-:Y:S02]  /*e040*/  FMNMX.FTZ R5, R103, R5, !PT ;  /* 0x0000000567057209 */ /* 0x000fe40007810000 */
[----:B------:R-:W-:Y:S02]  /*e050*/  FSEL R148, R148, -INF , P1 ;  /* 0xff80000094947808 */ /* 0x000fe40000800000 */
[----:B------:R-:W-:-:S02]  /*e060*/  FSEL R163, R42, -INF , P1 ;  /* 0xff8000002aa37808 */ /* 0x000fc40000800000 */
[----:B------:R-:W-:Y:S02]  /*e070*/  FSEL R160, R40, -INF , P1 ;  /* 0xff80000028a07808 */ /* 0x000fe40000800000 */
[----:B------:R-:W-:Y:S01]  /*e080*/  FMNMX.FTZ R6, R88, R6, !PT ;  /* 0x0000000658067209 */ /* 0x000fe20007810000 */
[----:B------:R-:W-:Y:S01]  /*e090*/  LDSM.16.MT88.4 R40, [R230+0x100] ;  /* 0x00010000e628783b */ /* 0x000fe20000004200 */
[----:B------:R-:W-:Y:S02]  /*e0a0*/  ISETP.GT.AND P1, PT, R2, 0x40, PT ;  /* 0x000000400200780c */ /* 0x000fe40003f24270 */
        /* <DEDUP_REMOVED lines=15> */
[----:B------:R-:W-:Y:S02]  /*e1a0*/  ISETP.GT.AND P0, PT, R2, 0x51, PT ;  /* 0x000000510200780c */ /* 0x000fe40003f04270 */
[----:B------:R-:W-:Y:S02]  /*e1b0*/  FMNMX.FTZ R7, R25, R26, !PT ;  /* 0x0000001a19077209 */ /* 0x000fe40007810000 */
[----:B------:R-:W-:Y:S02]  /*e1c0*/  FMNMX.FTZ R6, R89, R6, !PT ;  /* 0x0000000659067209 */ /* 0x000fe40007810000 */
[----:B------:R-:W-:Y:S02]  /*e1d0*/  FSEL R176, R146, -INF , P1 ;  /* 0xff80000092b07808 */ /* 0x000fe40000800000 */
[----:B------:R-:W-:Y:S02]  /*e1e0*/  FSEL R146, R144, -INF , P1 ;  /* 0xff80000090927808 */ /* 0x000fe40000800000 */
[----:B------:R-:W-:-:S02]  /*e1f0*/  FSEL R183, R22, -INF , P1 ;  /* 0xff80000016b77808 */ /* 0x000fc40000800000 */
[----:B------:R-:W-:Y:S02]  /*e200*/  FSEL R144, R20, -INF , P1 ;  /* 0xff80000014907808 */ /* 0x000fe40000800000 */
[----:B------:R-:W-:Y:S01]  /*e210*/  FMNMX.FTZ R5, R121, R5, !PT ;  /* 0x0000000579057209 */ /* 0x000fe20007810000 */
[----:B------:R-:W-:Y:S01]  /*e220*/  LDSM.16.MT88.4 R20, [R231+0x100] ;  /* 0x00010000e714783b */ /* 0x000fe20000004200 */
        /* <DEDUP_REMOVED lines=8> */
[----:B------:R-:W-:Y:S01]  /*e2b0*/  ISETP.GT.AND P1, PT, R2, 0x50, PT ;  /* 0x000000500200780c */ /* 0x000fe20003f24270 */
[----:B------:R-:W-:Y:S01]  /*e2c0*/  LDSM.16.MT88.4 R36, [R230+0x900] ;  /* 0x00090000e624783b */ /* 0x000fe20000004200 */
[----:B------:R-:W-:-:S02]  /*e2d0*/  FSEL R192, R127, -INF , P0 ;  /* 0xff8000007fc07808 */ /* 0x000fc40000000000 */
[----:B------:R-:W-:Y:S02]  /*e2e0*/  FSEL R226, R125, -INF , P0 ;  /* 0xff8000007de27808 */ /* 0x000fe40000000000 */
[----:B------:R-:W-:Y:S02]  /*e2f0*/  FSEL R196, R19, -INF , P0 ;  /* 0xff80000013c47808 */ /* 0x000fe40000000000 */
[----:B------:R-:W-:Y:S02]  /*e300*/  FSEL R184, R17, -INF , P0 ;  /* 0xff80000011b87808 */ /* 0x000fe40000000000 */
[----:B------:R-:W-:Y:S02]  /*e310*/  FMNMX.FTZ R7, R27, R7, !PT ;  /* 0x000000071b077209 */ /* 0x000fe40007810000 */
[----:B------:R-:W-:Y:S02]  /*e320*/  FMNMX.FTZ R6, R90, R6, !PT ;  /* 0x000000065a067209 */ /* 0x000fe40007810000 */
[----:B------:R-:W-:-:S02]  /*e330*/  ISETP.GT.AND P4, PT, R2, 0x48, PT ;  /* 0x000000480200780c */ /* 0x000fc40003f84270 */
[C---:B------:R-:W-:Y:S02]  /*e340*/  ISETP.GT.AND P2, PT, R2.reuse, 0x49, PT ;  /* 0x000000490200780c */ /* 0x040fe40003f44270 */
[----:B------:R-:W-:Y:S02]  /*e350*/  ISETP.GT.AND P0, PT, R2, 0x58, PT ;  /* 0x000000580200780c */ /* 0x000fe40003f04270 */
[----:B------:R-:W-:Y:S02]  /*e360*/  FMNMX.FTZ R5, R122, R5, !PT ;  /* 0x000000057a057209 */ /* 0x000fe40007810000 */
[----:B------:R-:W-:Y:S02]  /*e370*/  FSEL R225, R124, -INF , P1 ;  /* 0xff8000007ce17808 */ /* 0x000fe40000800000 */
[----:B------:R-:W-:Y:S02]  /*e380*/  FMNMX.FTZ R7, R28, R7, !PT ;  /* 0x000000071c077209 */ /* 0x000fe40007810000 */
        /* <DEDUP_REMOVED lines=9> */
[----:B------:R-:W-:Y:S01]  /*e420*/  FSEL R188, R126, -INF , P1 ;  /* 0xff8000007ebc7808 */ /* 0x000fe20000800000 */
[----:B------:R-:W-:Y:S01]  /*e430*/  LDSM.16.MT88.4 R32, [R229+0x100] ;  /* 0x00010000e520783b */ /* 0x000fe20000004200 */
[----:B------:R-:W-:Y:S02]  /*e440*/  FSEL R199, R18, -INF , P1 ;  /* 0xff80000012c77808 */ /* 0x000fe40000800000 */
[----:B------:R-:W-:Y:S02]  /*e450*/  FSEL R124, R16, -INF , P1 ;  /* 0xff800000107c7808 */ /* 0x000fe40000800000 */
[----:B------:R-:W-:Y:S01]  /*e460*/  FSEL R170, R170, -INF , P0 ;  /* 0xff800000aaaa7808 */ /* 0x000fe20000000000 */
[----:B------:R-:W-:Y:S01]  /*e470*/  LDSM.16.MT88.4 R16, [R228+0x100] ;  /* 0x00010000e410783b */ /* 0x000fe20000004200 */
        /* <DEDUP_REMOVED lines=45> */
[----:B------:R-:W-:Y:S02]  /*e750*/  FMNMX.FTZ R2, R126, R2, !PT ;  /* 0x000000027e027209 */ /* 0x000fe40007810000 */
[----:B------:R-:W-:Y:S02]  /*e760*/  FMNMX.FTZ R6, R158, R6, !PT ;  /* 0x000000069e067209 */ /* 0x000fe40007810000 */
[----:B------:R-:W-:Y:S02]  /*e770*/  FMNMX.FTZ R5, R225, R5, !PT ;  /* 0x00000005e1057209 */ /* 0x000fe40007810000 */
[----:B------:R-:W-:-:S02]  /*e780*/  FMNMX.FTZ R7, R67, R7, !PT ;  /* 0x0000000743077209 */ /* 0x000fc40007810000 */
[----:B-1----:R-:W-:Y:S02]  /*e790*/  FSEL R139, R141, -INF , P2 ;  /* 0xff8000008d8b7808 */ /* 0x002fe40001000000 */
[----:B------:R-:W-:Y:S02]  /*e7a0*/  FMNMX.FTZ R2, R212, R2, !PT ;  /* 0x00000002d4027209 */ /* 0x000fe40007810000 */
[----:B------:R-:W-:Y:S02]  /*e7b0*/  FMNMX.FTZ R6, R176, R6, !PT ;  /* 0x00000006b0067209 */ /* 0x000fe40007810000 */
[----:B------:R-:W-:Y:S02]  /*e7c0*/  FMNMX.FTZ R5, R226, R5, !PT ;  /* 0x00000005e2057209 */ /* 0x000fe40007810000 */
[----:B------:R-:W-:Y:S02]  /*e7d0*/  FMNMX.FTZ R7, R116, R7, !PT ;  /* 0x0000000774077209 */ /* 0x000fe40007810000 */
[----:B------:R-:W-:-:S02]  /*e7e0*/  FSEL R233, R68, -INF , P1 ;  /* 0xff80000044e97808 */ /* 0x000fc40000800000 */
[----:B------:R-:W-:Y:S02]  /*e7f0*/  FMNMX.FTZ R2, R139, R2, !PT ;  /* 0x000000028b027209 */ /* 0x000fe40007810000 */
[----:B------:R-:W-:Y:S02]  /*e800*/  FSEL R169, R169, -INF , P5 ;  /* 0xff800000a9a97808 */ /* 0x000fe40002800000 */
        /* <DEDUP_REMOVED lines=9> */
[----:B------:R-:W-:-:S02]  /*e8a0*/  FMNMX.FTZ R8, R206, R2, !PT ;  /* 0x00000002ce087209 */ /* 0x000fc40007810000 */
[----:B------:R-:W-:Y:S02]  /*e8b0*/  FSEL R203, R173, -INF , P2 ;  /* 0xff800000adcb7808 */ /* 0x000fe40001000000 */
[----:B------:R-:W-:Y:S01]  /*e8c0*/  FMNMX.FTZ R6, R179, R6, !PT ;  /* 0x00000006b3067209 */ /* 0x000fe20007810000 */
[----:B------:R-:W1:Y:S01]  /*e8d0*/  SHFL.BFLY PT, R135, R8, 0x2, 0x1f ;  /* 0x0c401f0008877f89 */ /* 0x000e6200000e0000 */
[----:B------:R-:W-:Y:S02]  /*e8e0*/  FMNMX.FTZ R2, R200, R5, !PT ;  /* 0x00000005c8027209 */ /* 0x000fe40007810000 */
[----:B------:R-:W-:Y:S02]  /*e8f0*/  FMNMX.FTZ R7, R120, R7, !PT ;  /* 0x0000000778077209 */ /* 0x000fe40007810000 */
        /* <DEDUP_REMOVED lines=59> */
[----:B------:R-:W-:Y:S01]  /*ecb0*/  FFMA.FTZ R5, R12, c[0x0][0x2d0], -R7 ;  /* 0x0000b4000c057a23 */ /* 0x000fe20000010807 */
[----:B------:R-:W-:Y:S01]  /*ecc0*/  MOV R4, R212 ;  /* 0x000000d400047202 */ /* 0x000fe20000000f00 */
[----:B------:R2:W-:Y:S02]  /*ecd0*/  MUFU.EX2 R232, R6 ;  /* 0x0000000600e87308 */ /* 0x0005e40000000800 */
[----:B------:R-:W3:Y:S01]  /*ece0*/  SHFL.BFLY PT, R10, R8, 0x2, 0x1f ;  /* 0x0c401f00080a7f89 */ /* 0x000ee200000e0000 */
[----:B-1----:R-:W-:-:S05]  /*ecf0*/  FMNMX.FTZ R2, R2, R11, !PT ;  /* 0x0000000b02027209 */ /* 0x002fca0007810000 */
[----:B------:R1:W4:Y:S01]  /*ed00*/  MUFU.EX2 R198, R5 ;  /* 0x0000000500c67308 */ /* 0x0003220000000800 */
[----:B------:R-:W-:Y:S02]  /*ed10*/  FSETP.NEU.FTZ.AND P0, PT, R2, -INF , PT ;  /* 0xff8000000200780b */ /* 0x000fe40003f1d000 */
[----:B--2---:R-:W-:-:S05]  /*ed20*/  FSEL R6, R9, RZ, P1 ;  /* 0x000000ff09067208 */ /* 0x004fca0000800000 */
        /* <DEDUP_REMOVED lines=19> */
[----:B------:R-:W-:Y:S03]  /*ee60*/  LDSM.16.MT88.4 R24, [R229+0x900] ;  /* 0x00090000e518783b */ /* 0x000fe60000004200 */
        /* <DEDUP_REMOVED lines=16> */
[C---:B------:R-:W-:Y:S01]  /*ef70*/  HMMA.16816.F32 R68, R8.reuse, R32, RZ ;  /* 0x000000200844723c */ /* 0x040fe200000018ff */
[----:B-1----:R-:W-:Y:S01]  /*ef80*/  FSEL R0, R3, RZ, P0 ;  /* 0x000000ff03007208 */ /* 0x002fe20000000000 */
[----:B------:R-:W-:Y:S01]  /*ef90*/  FFMA.FTZ R3, R31, c[0x0][0x2d0], -R7 ;  /* 0x0000b4001f037a23 */ /* 0x000fe20000010807 */
[----:B--2---:R-:W-:Y:S01]  /*efa0*/  F2FP.PACK_AB R14, R236, R194 ;  /* 0x000000c2ec0e723e */ /* 0x004fe200000000ff */
        /* <DEDUP_REMOVED lines=8> */
[----:B--2---:R-:W-:Y:S01]  /*f030*/  FFMA.FTZ R3, R66, c[0x0][0x2d0], -R0 ;  /* 0x0000b40042037a23 */ /* 0x004fe20000010800 */
[----:B---3--:R-:W-:-:S05]  /*f040*/  F2FP.PACK_AB R13, R172, R173 ;  /* 0x000000adac0d723e */ /* 0x008fca00000000ff */
[----:B------:R2:W-:Y:S02]  /*f050*/  MUFU.EX2 R143, R3 ;  /* 0x00000003008f7308 */ /* 0x0005e40000000800 */
[----:B--2---:R-:W-:Y:S02]  /*f060*/  FFMA.FTZ R3, R67, c[0x0][0x2d0], -R0 ;  /* 0x0000b40043037a23 */ /* 0x004fe40000010800 */
[C---:B------:R-:W-:Y:S04]  /*f070*/  HMMA.16816.F32 R64, R8.reuse, R34, RZ ;  /* 0x000000220840723c */ /* 0x040fe800000018ff */
[----:B------:R2:W3:Y:S02]  /*f080*/  MUFU.EX2 R238, R3 ;  /* 0x0000000300ee7308 */ /* 0x0004e40000000800 */
[--C-:B--2---:R-:W-:Y:S01]  /*f090*/  FFMA.FTZ R3, R72, c[0x0][0x2d0], -R6.reuse ;  /* 0x0000b40048037a23 */ /* 0x104fe20000010806 */
[----:B---3--:R-:W-:Y:S01]  /*f0a0*/  F2FP.PACK_AB R15, R238, R143 ;  /* 0x0000008fee0f723e */ /* 0x008fe200000000ff */
[----:B------:R-:W-:Y:S04]  /*f0b0*/  HMMA.16816.F32 R72, R8, R22, RZ ;  /* 0x000000160848723c */ /* 0x000fe800000018ff */
[----:B------:R2:W-:Y:S04]  /*f0c0*/  MUFU.EX2 R207, R3 ;  /* 0x0000000300cf7308 */ /* 0x0005e80000000800 */
[C---:B------:R-:W-:Y:S08]  /*f0d0*/  HMMA.16816.F32 R56, R12.reuse, R16, RZ ;  /* 0x000000100c38723c */ /* 0x040ff000000018ff */
[----:B------:R-:W-:Y:S01]  /*f0e0*/  HMMA.16816.F32 R92, R12, R18, RZ ;  /* 0x000000120c5c723c */ /* 0x000fe200000018ff */
[----:B------:R-:W3:Y:S01]  /*f0f0*/  LDSM.16.MT88.4 R16, [R231+0x900] ;  /* 0x00090000e710783b */ /* 0x000ee20000004200 */
[----:B--2---:R-:W-:-:S04]  /*f100*/  FFMA.FTZ R3, R88, c[0x0][0x2d0], -R6 ;  /* 0x0000b40058037a23 */ /* 0x004fc80000010806 */
[----:B------:R2:W4:Y:S02]  /*f110*/  MUFU.EX2 R234, R3 ;  /* 0x0000000300ea7308 */ /* 0x0005240000000800 */
[C---:B------:R-:W-:Y:S08]  /*f120*/  HMMA.16816.F32 R48, R12.reuse, R20, RZ ;  /* 0x000000140c30723c */ /* 0x040ff000000018ff */
[----:B------:R-:W-:Y:S01]  /*f130*/  HMMA.16816.F32 R44, R12, R32, RZ ;  /* 0x000000200c2c723c */ /* 0x000fe200000018ff */
[----:B--2---:R-:W-:Y:S01]  /*f140*/  FFMA.FTZ R3, R89, c[0x0][0x2d0], -R6 ;  /* 0x0000b40059037a23 */ /* 0x004fe20000010806 */
[----:B----4-:R-:W-:-:S03]  /*f150*/  F2FP.PACK_AB R8, R234, R207 ;  /* 0x000000cfea08723e */ /* 0x010fc600000000ff */
[----:B------:R2:W-:Y:S02]  /*f160*/  MUFU.EX2 R237, R3 ;  /* 0x0000000300ed7308 */ /* 0x0005e40000000800 */
[----:B--2---:R-:W-:-:S06]  /*f170*/  FFMA.FTZ R3, R90, c[0x0][0x2d0], -R6 ;  /* 0x0000b4005a037a23 */ /* 0x004fcc0000010806 */
[----:B------:R2:W4:Y:S02]  /*f180*/  MUFU.EX2 R201, R3 ;  /* 0x0000000300c97308 */ /* 0x0005240000000800 */
[--C-:B--2---:R-:W-:Y:S01]  /*f190*/  FFMA.FTZ R3, R91, c[0x0][0x2d0], -R5.reuse ;  /* 0x0000b4005b037a23 */ /* 0x104fe20000010805 */
[----:B----4-:R-:W-:Y:S01]  /*f1a0*/  F2FP.PACK_AB R10, R201, R237 ;  /* 0x000000edc90a723e */ /* 0x010fe200000000ff */
[C---:B------:R-:W-:Y:S04]  /*f1b0*/  HMMA.16816.F32 R88, R12.reuse, R22, RZ ;  /* 0x000000160c58723c */ /* 0x040fe800000018ff */
[----:B------:R2:W-:Y:S04]  /*f1c0*/  MUFU.EX2 R235, R3 ;  /* 0x0000000300eb7308 */ /* 0x0005e80000000800 */
[----:B------:R-:W-:Y:S01]  /*f1d0*/  HMMA.16816.F32 R20, R12, R40, RZ ;  /* 0x000000280c14723c */ /* 0x000fe200000018ff */
[----:B--2---:R-:W-:-:S04]  /*f1e0*/  FFMA.FTZ R3, R96, c[0x0][0x2d0], -R5 ;  /* 0x0000b40060037a23 */ /* 0x004fc80000010805 */
[----:B------:R2:W4:Y:S02]  /*f1f0*/  MUFU.EX2 R190, R3 ;  /* 0x0000000300be7308 */ /* 0x0005240000000800 */
[----:B--2---:R-:W-:Y:S01]  /*f200*/  FFMA.FTZ R3, R97, c[0x0][0x2d0], -R5 ;  /* 0x0000b40061037a23 */ /* 0x004fe20000010805 */
[----:B----4-:R-:W-:-:S05]  /*f210*/  F2FP.PACK_AB R9, R190, R235 ;  /* 0x000000ebbe09723e */ /* 0x010fca00000000ff */
        /* <DEDUP_REMOVED lines=22> */
[----:B--2---:R-:W-:-:S02]  /*f380*/  F2FP.PACK_AB R10, R217, R189 ;  /* 0x000000bdd90a723e */ /* 0x004fc400000000ff */
[----:B------:R-:W-:Y:S01]  /*f390*/  F2FP.PACK_AB R8, R141, R215 ;  /* 0x000000d78d08723e */ /* 0x000fe200000000ff */
        /* <DEDUP_REMOVED lines=12> */
[C---:B------:R-:W-:Y:S07]  /*f460*/  HMMA.16816.F32 R32, R8.reuse, R30, R92 ;  /* 0x0000001e0820723c */ /* 0x040fee000000185c */
[----:B------:R-:W-:Y:S01]  /*f470*/  IMAD.MOV.U32 R95, RZ, RZ, R214 ;  /* 0x000000ffff5f7224 */ /* 0x000fe200078e00d6 */
[----:B------:R-:W-:Y:S01]  /*f480*/  HMMA.16816.F32 R68, R8, R28, R56 ;  /* 0x0000001c0844723c */ /* 0x000fe20000001838 */
[----:B------:R-:W-:-:S02]  /*f490*/  IMAD.MOV.U32 R94, RZ, RZ, R213 ;  /* 0x000000ffff5e7224 */ /* 0x000fc400078e00d5 */
[----:B------:R-:W-:Y:S02]  /*f4a0*/  IMAD.MOV.U32 R93, RZ, RZ, R211 ;  /* 0x000000ffff5d7224 */ /* 0x000fe400078e00d3 */
[--C-:B-1----:R-:W-:Y:S02]  /*f4b0*/  FFMA.FTZ R3, R121, c[0x0][0x2d0], -R7.reuse ;  /* 0x0000b40079037a23 */ /* 0x102fe40000010807 */
[----:B------:R-:W-:Y:S01]  /*f4c0*/  IMAD.MOV.U32 R92, RZ, RZ, R210 ;  /* 0x000000ffff5c7224 */ /* 0x000fe200078e00d2 */
[C---:B------:R-:W-:Y:S01]  /*f4d0*/  HMMA.16816.F32 R64, R8.reuse, R16, R48 ;  /* 0x000000100840723c */ /* 0x040fe20000001830 */
[----:B------:R1:W-:Y:S07]  /*f4e0*/  MUFU.EX2 R246, R3 ;  /* 0x0000000300f67308 */ /* 0x0003ee0000000800 */
[C---:B------:R-:W-:Y:S01]  /*f4f0*/  HMMA.16816.F32 R28, R8.reuse, R18, R88 ;  /* 0x00000012081c723c */ /* 0x040fe20000001858 */
[----:B------:R-:W-:Y:S06]  /*f500*/  LDSM.16.MT88.4 R16, [R231+0x1100] ;  /* 0x00110000e710783b */ /* 0x000fec0000004200 */
[----:B------:R-:W-:Y:S01]  /*f510*/  MOV R91, R209 ;  /* 0x000000d1005b7202 */ /* 0x000fe20000000f00 */
[----:B------:R-:W-:Y:S01]  /*f520*/  HMMA.16816.F32 R52, R8, R24, R44 ;  /* 0x000000180834723c */ /* 0x000fe2000000182c */
[----:B-1----:R-:W-:Y:S01]  /*f530*/  FFMA.FTZ R3, R122, c[0x0][0x2d0], -R7 ;  /* 0x0000b4007a037a23 */ /* 0x002fe20000010807 */
[----:B------:R-:W-:Y:S01]  /*f540*/  MOV R89, R206 ;  /* 0x000000ce00597202 */ /* 0x000fe20000000f00 */
[----:B------:R-:W-:-:S02]  /*f550*/  IMAD.MOV.U32 R90, RZ, RZ, R208 ;  /* 0x000000ffff5a7224 */ /* 0x000fc400078e00d0 */
[----:B------:R1:W-:Y:S01]  /*f560*/  MUFU.EX2 R249, R3 ;  /* 0x0000000300f97308 */ /* 0x0003e20000000800 */
[----:B------:R-:W-:Y:S02]  /*f570*/  IMAD.MOV.U32 R88, RZ, RZ, R205 ;  /* 0x000000ffff587224 */ /* 0x000fe400078e00cd */
[----:B------:R-:W-:Y:S01]  /*f580*/  HMMA.16816.F32 R40, R8, R26, R96 ;  /* 0x0000001a0828723c */ /* 0x000fe20000001860 */
[----:B------:R-:W-:Y:S01]  /*f590*/  LDSM.16.MT88.4 R24, [R230+0x1100] ;  /* 0x00110000e618783b */ /* 0x000fe20000004200 */
[----:B-1----:R-:W-:-:S06]  /*f5a0*/  FFMA.FTZ R3, R123, c[0x0][0x2d0], -R6 ;  /* 0x0000b4007b037a23 */ /* 0x002fcc0000010806 */
[C---:B------:R-:W-:Y:S01]  /*f5b0*/  HMMA.16816.F32 R120, R8.reuse, R36, R20 ;  /* 0x000000240878723c */ /* 0x040fe20000001814 */
[----:B------:R-:W1:Y:S01]  /*f5c0*/  LDSM.16.MT88.4 R20, [R228+0x1100] ;  /* 0x00110000e414783b */ /* 0x000e620000004200 */
[----:B------:R2:W-:Y:S06]  /*f5d0*/  MUFU.EX2 R224, R3 ;  /* 0x0000000300e07308 */ /* 0x0005ec0000000800 */
[----:B------:R-:W-:Y:S01]  /*f5e0*/  HMMA.16816.F32 R36, R8, R38, R12 ;  /* 0x000000260824723c */ /* 0x000fe2000000180c */
[----:B------:R-:W3:Y:S01]  /*f5f0*/  LDSM.16.MT88.4 R12, [R229+0x1100] ;  /* 0x00110000e50c783b */ /* 0x000ee20000004200 */
[----:B--2---:R-:W-:Y:S01]  /*f600*/  FFMA.FTZ R3, R128, c[0x0][0x2d0], -R6 ;  /* 0x0000b40080037a23 */ /* 0x004fe20000010806 */
[----:B------:R-:W-:-:S03]  /*f610*/  MOV R128, R215 ;  /* 0x000000d700807202 */ /* 0x000fc60000000f00 */
        /* <DEDUP_REMOVED lines=23> */
[----:B----4-:R-:W-:Y:S01]  /*f790*/  F2FP.PACK_AB R11, R217, R218 ;  /* 0x000000dad90b723e */ /* 0x010fe200000000ff */
[----:B------:R-:W-:-:S04]  /*f7a0*/  IMAD.MOV.U32 R153, RZ, RZ, R90 ;  /* 0x000000ffff997224 */ /* 0x000fc800078e005a */
[----:B------:R2:W-:Y:S02]  /*f7b0*/  MUFU.EX2 R215, R3 ;  /* 0x0000000300d77308 */ /* 0x0005e40000000800 */
[C---:B-1----:R-:W-:Y:S08]  /*f7c0*/  HMMA.16816.F32 R48, R8.reuse, R20, R112 ;  /* 0x000000140830723c */ /* 0x042ff00000001870 */
[----:B------:R-:W-:Y:S01]  /*f7d0*/  HMMA.16816.F32 R56, R8, R18, R80 ;  /* 0x000000120838723c */ /* 0x000fe20000001850 */
[----:B--2---:R-:W-:-:S02]  /*f7e0*/  FFMA.FTZ R3, R152, c[0x0][0x2d0], -R0 ;  /* 0x0000b40098037a23 */ /* 0x004fc40000010800 */
[----:B------:R-:W-:Y:S02]  /*f7f0*/  IMAD.MOV.U32 R152, RZ, RZ, R201 ;  /* 0x000000ffff987224 */ /* 0x000fe400078e00c9 */
[----:B------:R1:W2:Y:S03]  /*f800*/  MUFU.EX2 R216, R3 ;  /* 0x0000000300d87308 */ /* 0x0002a60000000800 */
[C---:B------:R-:W-:Y:S08]  /*f810*/  HMMA.16816.F32 R60, R8.reuse, R16, R108 ;  /* 0x00000010083c723c */ /* 0x040ff0000000186c */
[----:B---3--:R-:W-:Y:S01]  /*f820*/  HMMA.16816.F32 R112, R8, R12, R104 ;  /* 0x0000000c0870723c */ /* 0x008fe20000001868 */
        /* <DEDUP_REMOVED lines=19> */
[----:B-1----:R-:W-:Y:S01]  /*f960*/  FFMA.FTZ R3, R150, c[0x0][0x2d0], -R6 ;  /* 0x0000b40096037a23 */ /* 0x002fe20000010806 */
[----:B------:R-:W-:-:S03]  /*f970*/  MOV R150, R92 ;  /* 0x0000005c00967202 */ /* 0x000fc60000000f00 */
[----:B------:R1:W2:Y:S03]  /*f980*/  MUFU.EX2 R211, R3 ;  /* 0x0000000300d37308 */ /* 0x0002a60000000800 */
[C---:B------:R-:W-:Y:S01]  /*f990*/  HMMA.16816.F32 R28, R8.reuse, R18, R28 ;  /* 0x00000012081c723c */ /* 0x040fe2000000181c */
[----:B------:R-:W3:Y:S07]  /*f9a0*/  LDSM.16.MT88.4 R16, [R228+0x1900] ;  /* 0x00190000e410783b */ /* 0x000eee0000004200 */
[----:B------:R-:W-:Y:S01]  /*f9b0*/  HMMA.16816.F32 R96, R8, R24, R120 ;  /* 0x000000180860723c */ /* 0x000fe20000001878 */
[----:B-1----:R-:W-:-:S07]  /*f9c0*/  FFMA.FTZ R3, R149, c[0x0][0x2d0], -R6 ;  /* 0x0000b40095037a23 */ /* 0x002fce0000010806 */
[C---:B------:R-:W-:Y:S01]  /*f9d0*/  HMMA.16816.F32 R100, R8.reuse, R20, R68 ;  /* 0x000000140864723c */ /* 0x040fe20000001844 */
[----:B------:R-:W-:Y:S01]  /*f9e0*/  IMAD.MOV.U32 R149, RZ, RZ, R93 ;  /* 0x000000ffff957224 */ /* 0x000fe200078e005d */
[----:B------:R-:W-:Y:S01]  /*f9f0*/  LDSM.16.MT88.4 R20, [R229+0x1900] ;  /* 0x00190000e514783b */ /* 0x000fe20000004200 */
[----:B------:R1:W-:Y:S01]  /*fa00*/  MUFU.EX2 R210, R3 ;  /* 0x0000000300d27308 */ /* 0x0003e20000000800 */
[----:B------:R-:W-:Y:S01]  /*fa10*/  IMAD.MOV.U32 R120, RZ, RZ, R150 ;  /* 0x000000ffff787224 */ /* 0x000fe200078e0096 */
[----:B------:R-:W-:Y:S01]  /*fa20*/  MOV R121, R148 ;  /* 0x0000009400797202 */ /* 0x000fe20000000f00 */
[----:B------:R-:W-:Y:S01]  /*fa30*/  IMAD.MOV.U32 R150, RZ, RZ, R129 ;  /* 0x000000ffff967224 */ /* 0x000fe200078e0081 */
[----:B------:R-:W-:Y:S01]  /*fa40*/  MOV R122, R89 ;  /* 0x00000059007a7202 */ /* 0x000fe20000000f00 */
[----:B------:R-:W-:Y:S01]  /*fa50*/  HMMA.16816.F32 R68, R8, R12, R52 ;  /* 0x0000000c0844723c */ /* 0x000fe20000001834 */
[----:B------:R-:W-:Y:S02]  /*fa60*/  IMAD.MOV.U32 R129, RZ, RZ, R190 ;  /* 0x000000ffff817224 */ /* 0x000fe400078e00be */
[----:B------:R-:W-:-:S02]  /*fa70*/  IMAD.MOV.U32 R148, RZ, RZ, R128 ;  /* 0x000000ffff947224 */ /* 0x000fc400078e0080 */
[----:B------:R-:W-:Y:S02]  /*fa80*/  IMAD.MOV.U32 R128, RZ, RZ, R189 ;  /* 0x000000ffff807224 */ /* 0x000fe400078e00bd */
[----:B------:R-:W-:Y:S01]  /*fa90*/  IMAD.MOV.U32 R123, RZ, RZ, R88 ;  /* 0x000000ffff7b7224 */ /* 0x000fe200078e0058 */
[----:B------:R-:W-:Y:S01]  /*faa0*/  HMMA.16816.F32 R72, R8, R14, R40 ;  /* 0x0000000e0848723c */ /* 0x000fe20000001828 */
[----:B------:R-:W-:Y:S01]  /*fab0*/  LDSM.16.MT88.4 R12, [R231+0x1900] ;  /* 0x00190000e70c783b */ /* 0x000fe20000004200 */
[----:B-1----:R-:W-:Y:S02]  /*fac0*/  FFMA.FTZ R3, R151, c[0x0][0x2d0], -R6 ;  /* 0x0000b40097037a23 */ /* 0x002fe40000010806 */
[----:B------:R-:W-:Y:S02]  /*fad0*/  IMAD.MOV.U32 R151, RZ, RZ, R94 ;  /* 0x000000ffff977224 */ /* 0x000fe400078e005e */
[----:B------:R1:W4:Y:S02]  /*fae0*/  MUFU.EX2 R209, R3 ;  /* 0x0000000300d17308 */ /* 0x0003240000000800 */
[----:B-1----:R-:W-:Y:S01]  /*faf0*/  FFMA.FTZ R3, R155, c[0x0][0x2d0], -R5 ;  /* 0x0000b4009b037a23 */ /* 0x002fe20000010805 */
[----:B------:R-:W-:-:S02]  /*fb00*/  MOV R155, R95 ;  /* 0x0000005f009b7202 */ /* 0x000fc40000000f00 */
[----:B------:R-:W-:Y:S03]  /*fb10*/  HMMA.16816.F32 R92, R8, R26, R36 ;  /* 0x0000001a085c723c */ /* 0x000fe60000001824 */
[----:B------:R1:W-:Y:S01]  /*fb20*/  MUFU.EX2 R208, R3 ;  /* 0x0000000300d07308 */ /* 0x0003e20000000800 */
[----:B------:R-:W3:Y:S03]  /*fb30*/  LDSM.16.MT88.4 R24, [R230+0x1900] ;  /* 0x00190000e618783b */ /* 0x000ee60000004200 */
[----:B--2---:R-:W-:Y:S02]  /*fb40*/  F2FP.PACK_AB R8, R211, R212 ;  /* 0x000000d4d308723e */ /* 0x004fe400000000ff */
[----:B----4-:R-:W-:Y:S01]  /*fb50*/  F2FP.PACK_AB R10, R209, R210 ;  /* 0x000000d2d10a723e */ /* 0x010fe200000000ff */
        /* <DEDUP_REMOVED lines=13> */
[C---:B---3--:R-:W-:Y:S08]  /*fc30*/  HMMA.16816.F32 R108, R8.reuse, R16, R48 ;  /* 0x00000010086c723c */ /* 0x048ff00000001830 */
[----:B------:R-:W-:Y:S01]  /*fc40*/  HMMA.16816.F32 R48, R8, R24, R116 ;  /* 0x000000180830723c */ /* 0x000fe20000001874 */
[----:B-1----:R-:W-:-:S02]  /*fc50*/  FFMA.FTZ R3, R159, c[0x0][0x2d0], -R7 ;  /* 0x0000b4009f037a23 */ /* 0x002fc40000010807 */
[----:B------:R-:W-:-:S04]  /*fc60*/  IMAD.MOV.U32 R159, RZ, RZ, R149 ;  /* 0x000000ffff9f7224 */ /* 0x000fc800078e0095 */
[----:B------:R-:W-:Y:S01]  /*fc70*/  MOV R116, R156 ;  /* 0x0000009c00747202 */ /* 0x000fe20000000f00 */
[----:B------:R1:W2:Y:S01]  /*fc80*/  MUFU.EX2 R203, R3 ;  /* 0x0000000300cb7308 */ /* 0x0002a20000000800 */
        /* <DEDUP_REMOVED lines=10> */
[----:B------:R-:W-:-:S02]  /*fd30*/  IMAD.MOV.U32 R151, RZ, RZ, R133 ;  /* 0x000000ffff977224 */ /* 0x000fc400078e0085 */
[----:B-1----:R-:W-:-:S05]  /*fd40*/  FFMA.FTZ R3, R161, c[0x0][0x2d0], -R7 ;  /* 0x0000b400a1037a23 */ /* 0x002fca0000010807 */
[C---:B------:R-:W-:Y:S01]  /*fd50*/  HMMA.16816.F32 R104, R8.reuse, R18, R44 ;  /* 0x000000120868723c */ /* 0x040fe2000000182c */
[----:B------:R1:W-:Y:S07]  /*fd60*/  MUFU.EX2 R202, R3 ;  /* 0x0000000300ca7308 */ /* 0x0003ee0000000800 */
[C---:B------:R-:W-:Y:S08]  /*fd70*/  HMMA.16816.F32 R88, R8.reuse, R12, R60 ;  /* 0x0000000c0858723c */ /* 0x040ff0000000183c */
[----:B------:R-:W-:Y:S01]  /*fd80*/  HMMA.16816.F32 R56, R8, R20, R112 ;  /* 0x000000140838723c */ /* 0x000fe20000001870 */
[----:B-1----:R-:W-:-:S04]  /*fd90*/  FFMA.FTZ R3, R162, c[0x0][0x2d0], -R7 ;  /* 0x0000b400a2037a23 */ /* 0x002fc80000010807 */
[----:B------:R1:W3:Y:S03]  /*fda0*/  MUFU.EX2 R201, R3 ;  /* 0x0000000300c97308 */ /* 0x0002e60000000800 */
[C---:B------:R-:W-:Y:S08]  /*fdb0*/  HMMA.16816.F32 R52, R8.reuse, R22, R76 ;  /* 0x000000160834723c */ /* 0x040ff0000000184c */
[----:B------:R-:W-:Y:S01]  /*fdc0*/  HMMA.16816.F32 R40, R8, R26, R80 ;  /* 0x0000001a0828723c */ /* 0x000fe20000001850 */
[----:B-1----:R-:W-:-:S06]  /*fdd0*/  FFMA.FTZ R3, R163, c[0x0][0x2d0], -R0 ;  /* 0x0000b400a3037a23 */ /* 0x002fcc0000010800 */
[----:B--2---:R-:W-:Y:S02]  /*fde0*/  F2FP.PACK_AB R8, R203, R204 ;  /* 0x000000cccb08723e */ /* 0x004fe400000000ff */
[----:B---3--:R-:W-:Y:S01]  /*fdf0*/  F2FP.PACK_AB R10, R201, R202 ;  /* 0x000000cac90a723e */ /* 0x008fe200000000ff */
        /* <DEDUP_REMOVED lines=10> */
[----:B------:R-:W-:Y:S02]  /*fea0*/  IMAD.MOV.U32 R144, RZ, RZ, R153 ;  /* 0x000000ffff907224 */ /* 0x000fe400078e0099 */
[----:B------:R-:W-:Y:S01]  /*feb0*/  IMAD.MOV.U32 R153, RZ, RZ, R131 ;  /* 0x000000ffff997224 */ /* 0x000fe200078e0083 */
[----:B------:R-:W-:Y:S01]  /*fec0*/  MOV R131, R143 ;  /* 0x0000008f00837202 */ /* 0x000fe20000000f00 */
[----:B------:R-:W-:Y:S02]  /*fed0*/  IMAD.MOV.U32 R143, RZ, RZ, R195 ;  /* 0x000000ffff8f7224 */ /* 0x000fe400078e00c3 */
[----:B------:R1:W-:Y:S01]  /*fee0*/  MUFU.EX2 R195, R3 ;  /* 0x0000000300c37308 */ /* 0x0003e20000000800 */
[C---:B------:R-:W-:Y:S08]  /*fef0*/  HMMA.16816.F32 R32, R8.reuse, R12, R32 ;  /* 0x0000000c0820723c */ /* 0x040ff00000001820 */
[----:B------:R-:W-:Y:S01]  /*ff00*/  HMMA.16816.F32 R60, R8, R14, R28 ;  /* 0x0000000e083c723c */ /* 0x000fe2000000181c */
[----:B------:R-:W2:Y:S04]  /*ff10*/  LDSM.16.MT88.4 R12, [R231+0x2100] ;  /* 0x00210000e70c783b */ /* 0x000ea80000004200 */
[----:B------:R-:W-:Y:S01]  /*ff20*/  LDSM.16.MT88.4 R28, [R230+0x2100] ;  /* 0x00210000e61c783b */ /* 0x000fe20000004200 */
[----:B-1----:R-:W-:-:S02]  /*ff30*/  FFMA.FTZ R3, R146, c[0x0][0x2d0], -R6 ;  /* 0x0000b40092037a23 */ /* 0x002fc40000010806 */
[C---:B------:R-:W-:Y:S01]  /*ff40*/  HMMA.16816.F32 R44, R8.reuse, R16, R100 ;  /* 0x00000010082c723c */ /* 0x040fe20000001864 */
[----:B------:R-:W-:Y:S02]  /*ff50*/  IMAD.MOV.U32 R146, RZ, RZ, R196 ;  /* 0x000000ffff927224 */ /* 0x000fe400078e00c4 */
[----:B------:R1:W-:Y:S05]  /*ff60*/  MUFU.EX2 R196, R3 ;  /* 0x0000000300c47308 */ /* 0x0003ea0000000800 */
[C---:B------:R-:W-:Y:S01]  /*ff70*/  HMMA.16816.F32 R36, R8.reuse, R18, R84 ;  /* 0x000000120824723c */ /* 0x040fe20000001854 */
[----:B------:R-:W3:Y:S07]  /*ff80*/  LDSM.16.MT88.4 R16, [R228+0x2100] ;  /* 0x00210000e410783b */ /* 0x000eee0000004200 */
[----:B------:R-:W-:Y:S01]  /*ff90*/  HMMA.16816.F32 R68, R8, R20, R68 ;  /* 0x000000140844723c */ /* 0x000fe20000001844 */
[----:B-1----:R-:W-:Y:S01]  /*ffa0*/  FFMA.FTZ R3, R147, c[0x0][0x2d0], -R6 ;  /* 0x0000b40093037a23 */ /* 0x002fe20000010806 */
[----:B------:R-:W-:-:S02]  /*ffb0*/  MOV R147, R154 ;  /* 0x0000009a00937202 */ /* 0x000fc40000000f00 */
[----:B------:R-:W-:Y:S02]  /*ffc0*/  MOV R154, R194 ;  /* 0x000000c2009a7202 */ /* 0x000fe40000000f00 */
[----:B------:R1:W4:Y:S02]  /*ffd0*/  MUFU.EX2 R194, R3 ;  /* 0x0000000300c27308 */ /* 0x0003240000000800 */
[C---:B------:R-:W-:Y:S01]  /*ffe0*/  HMMA.16816.F32 R72, R8.reuse, R22, R72 ;  /* 0x000000160848723c */ /* 0x040fe20000001848 */
[----:B------:R-:W2:Y:S07]  /*fff0*/  LDSM.16.MT88.4 R20, [R229+0x2100] ;  /* 0x00210000e514783b */ /* 0x000eae0000004200 */
[----:B------:R-:W-:Y:S01]  /*10000*/  HMMA.16816.F32 R76, R8, R24, R96 ;  /* 0x00000018084c723c */ /* 0x000fe20000001860 */
[----:B-1----:R-:W-:-:S07]  /*10010*/  FFMA.FTZ R3, R145, c[0x0][0x2d0], -R6 ;  /* 0x0000b40091037a23 */ /* 0x002fce0000010806 */
[----:B------:R-:W-:Y:S01]  /*10020*/  HMMA.16816.F32 R80, R8, R26, R92 ;  /* 0x0000001a0850723c */ /* 0x000fe2000000185c */
[----:B------:R-:W-:Y:S01]  /*10030*/  IMAD.MOV.U32 R145, RZ, RZ, R192 ;  /* 0x000000ffff917224 */ /* 0x000fe200078e00c0 */
[----:B------:R-:W-:Y:S01]  /*10040*/  LDSM.16.MT88.4 R24, [R228+0x2900] ;  /* 0x00290000e418783b */ /* 0x000fe20000004200 */
[----:B------:R1:W-:Y:S04]  /*10050*/  MUFU.EX2 R193, R3 ;  /* 0x0000000300c17308 */ /* 0x0003e80000000800 */
[----:B----4-:R-:W-:Y:S01]  /*10060*/  F2FP.PACK_AB R8, R194, R196 ;  /* 0x000000c4c208723e */ /* 0x010fe200000000ff */
[----:B-1----:R-:W-:-:S04]  /*10070*/  FFMA.FTZ R3, R167, c[0x0][0x2d0], -R6 ;  /* 0x0000b400a7037a23 */ /* 0x002fc80000010806 */
[----:B------:R1:W4:Y:S02]  /*10080*/  MUFU.EX2 R192, R3 ;  /* 0x0000000300c07308 */ /* 0x0003240000000800 */
[----:B-1----:R-:W-:Y:S01]  /*10090*/  FFMA.FTZ R3, R176, c[0x0][0x2d0], -R5 ;  /* 0x0000b400b0037a23 */ /* 0x002fe20000010805 */
[----:B------:R-:W-:Y:S02]  /*100a0*/  MOV R176, R188 ;  /* 0x000000bc00b07202 */ /* 0x000fe40000000f00 */
[----:B----4-:R-:W-:-:S03]  /*100b0*/  F2FP.PACK_AB R10, R192, R193 ;  /* 0x000000c1c00a723e */ /* 0x010fc600000000ff */
        /* <DEDUP_REMOVED lines=60> */
[----:B-1----:R-:W-:Y:S02]  /*10480*/  FFMA.FTZ R3, R176, c[0x0][0x2d0], -R5 ;  /* 0x0000b400b0037a23 */ /* 0x002fe40000010805 */
[----:B------:R-:W-:-:S03]  /*10490*/  IMAD.MOV.U32 R176, RZ, RZ, R145 ;  /* 0x000000ffffb07224 */ /* 0x000fc600078e0091 */
[----:B------:R1:W-:Y:S01]  /*104a0*/  MUFU.EX2 R96, R3 ;  /* 0x0000000300607308 */ /* 0x0003e20000000800 */
[----:B------:R-:W-:Y:S01]  /*104b0*/  IMAD.MOV.U32 R145, RZ, RZ, R147 ;  /* 0x000000ffff917224 */ /* 0x000fe200078e0093 */
[----:B------:R-:W-:Y:S01]  /*104c0*/  MOV R147, R146 ;  /* 0x0000009200937202 */ /* 0x000fe20000000f00 */
[----:B------:R-:W-:Y:S02]  /*104d0*/  IMAD.MOV.U32 R146, RZ, RZ, R144 ;  /* 0x000000ffff927224 */ /* 0x000fe400078e0090 */
[----:B------:R-:W-:Y:S01]  /*104e0*/  IMAD.MOV.U32 R144, RZ, RZ, R122 ;  /* 0x000000ffff907224 */ /* 0x000fe200078e007a */
[----:B------:R-:W-:Y:S01]  /*104f0*/  MOV R122, R123 ;  /* 0x0000007b007a7202 */ /* 0x000fe20000000f00 */
[----:B------:R-:W-:Y:S02]  /*10500*/  IMAD.MOV.U32 R123, RZ, RZ, R241 ;  /* 0x000000ffff7b7224 */ /* 0x000fe400078e00f1 */
[----:B------:R-:W-:Y:S02]  /*10510*/  IMAD.MOV.U32 R180, RZ, RZ, R158 ;  /* 0x000000ffffb47224 */ /* 0x000fe400078e009e */
[----:B------:R-:W-:-:S02]  /*10520*/  IMAD.MOV.U32 R179, RZ, RZ, R150 ;  /* 0x000000ffffb37224 */ /* 0x000fc400078e0096 */
[----:B------:R-:W-:Y:S02]  /*10530*/  IMAD.MOV.U32 R181, RZ, RZ, R155 ;  /* 0x000000ffffb57224 */ /* 0x000fe400078e009b */
[----:B------:R-:W-:Y:S02]  /*10540*/  IMAD.MOV.U32 R177, RZ, RZ, R152 ;  /* 0x000000ffffb17224 */ /* 0x000fe400078e0098 */
[----:B-1----:R-:W-:Y:S02]  /*10550*/  FFMA.FTZ R3, R176, c[0x0][0x2d0], -R5 ;  /* 0x0000b400b0037a23 */ /* 0x002fe40000010805 */
[----:B------:R-:W-:Y:S01]  /*10560*/  IMAD.MOV.U32 R178, RZ, RZ, R143 ;  /* 0x000000ffffb27224 */ /* 0x000fe200078e008f */
[----:B------:R-:W-:Y:S01]  /*10570*/  HMMA.16816.F32 R48, R8, R28, R76 ;  /* 0x0000001c0830723c */ /* 0x000fe2000000184c */
[----:B------:R1:W4:Y:S01]  /*10580*/  MUFU.EX2 R71, R3 ;  /* 0x0000000300477308 */ /* 0x0003220000000800 */
[----:B------:R-:W-:Y:S01]  /*10590*/  IMAD.MOV.U32 R176, RZ, RZ, R145 ;  /* 0x000000ffffb07224 */ /* 0x000fe200078e0091 */
[----:B------:R-:W-:Y:S01]  /*105a0*/  MOV R145, R147 ;  /* 0x0000009300917202 */ /* 0x000fe20000000f00 */
[----:B------:R-:W-:Y:S01]  /*105b0*/  IMAD.MOV.U32 R72, RZ, RZ, R233 ;  /* 0x000000ffff487224 */ /* 0x000fe200078e00e9 */
[----:B------:R2:W5:Y:S01]  /*105c0*/  LDL.LU R241, [R1+0x70] ;  /* 0x0000700001f17983 */ /* 0x0005620000300800 */
[----:B------:R-:W-:-:S02]  /*105d0*/  IMAD.MOV.U32 R147, RZ, RZ, R146 ;  /* 0x000000ffff937224 */ /* 0x000fc400078e0092 */
[----:B------:R-:W-:Y:S01]  /*105e0*/  IMAD.MOV.U32 R146, RZ, RZ, R122 ;  /* 0x000000ffff927224 */ /* 0x000fe200078e007a */
[----:B------:R-:W-:Y:S01]  /*105f0*/  MOV R122, R123 ;  /* 0x0000007b007a7202 */ /* 0x000fe20000000f00 */
[----:B------:R-:W-:Y:S01]  /*10600*/  IMAD.MOV.U32 R123, RZ, RZ, R130 ;  /* 0x000000ffff7b7224 */ /* 0x000fe200078e0082 */
[----:B------:R-:W-:Y:S01]  /*10610*/  MOV R183, R179 ;  /* 0x000000b300b77202 */ /* 0x000fe20000000f00 */
[----:B------:R-:W-:Y:S01]  /*10620*/  IMAD.MOV.U32 R186, RZ, RZ, R181 ;  /* 0x000000ffffba7224 */ /* 0x000fe200078e00b5 */
[----:B------:R-:W-:Y:S01]  /*10630*/  HMMA.16816.F32 R28, R8, R30, R80 ;  /* 0x0000001e081c723c */ /* 0x000fe20000001850 */
[----:B------:R-:W-:Y:S02]  /*10640*/  IMAD.MOV.U32 R124, RZ, RZ, R177 ;  /* 0x000000ffff7c7224 */ /* 0x000fe400078e00b1 */
[----:B-1----:R-:W-:Y:S02]  /*10650*/  FFMA.FTZ R3, R170, c[0x0][0x2d0], -R5 ;  /* 0x0000b400aa037a23 */ /* 0x002fe40000010805 */
[----:B------:R-:W-:-:S02]  /*10660*/  IMAD.MOV.U32 R182, RZ, RZ, R178 ;  /* 0x000000ffffb67224 */ /* 0x000fc400078e00b2 */
[----:B------:R1:W-:Y:S01]  /*10670*/  MUFU.EX2 R70, R3 ;  /* 0x0000000300467308 */ /* 0x0003e20000000800 */
[----:B------:R-:W-:Y:S02]  /*10680*/  IMAD.MOV.U32 R158, RZ, RZ, R156 ;  /* 0x000000ffff9e7224 */ /* 0x000fe400078e009c */
[----:B------:R-:W-:Y:S02]  /*10690*/  IMAD.MOV.U32 R152, RZ, RZ, R153 ;  /* 0x000000ffff987224 */ /* 0x000fe400078e0099 */
[----:B------:R-:W-:Y:S02]  /*106a0*/  IMAD.MOV.U32 R155, RZ, RZ, R148 ;  /* 0x000000ffff9b7224 */ /* 0x000fe400078e0094 */
[----:B------:R-:W-:Y:S02]  /*106b0*/  FFMA.FTZ R4, R4, c[0x0][0x2d0], -R7 ;  /* 0x0000b40004047a23 */ /* 0x000fe40000010807 */
[----:B------:R-:W-:Y:S02]  /*106c0*/  IMAD.MOV.U32 R130, RZ, RZ, R129 ;  /* 0x000000ffff827224 */ /* 0x000fe400078e0081 */
[----:B-1----:R-:W-:Y:S01]  /*106d0*/  FFMA.FTZ R3, R171, c[0x0][0x2d0], -R5 ;  /* 0x0000b400ab037a23 */ /* 0x002fe20000010805 */
[----:B--2---:R-:W-:-:S02]  /*106e0*/  F2FP.PACK_AB R8, R99, R100 ;  /* 0x000000646308723e */ /* 0x004fc400000000ff */
[----:B----4-:R-:W-:Y:S01]  /*106f0*/  F2FP.PACK_AB R9, R71, R96 ;  /* 0x000000604709723e */ /* 0x010fe200000000ff */
[----:B------:R1:W2:Y:S01]  /*10700*/  MUFU.EX2 R69, R3 ;  /* 0x0000000300457308 */ /* 0x0002a20000000800 */
[----:B------:R-:W-:Y:S02]  /*10710*/  F2FP.PACK_AB R10, R97, R98 ;  /* 0x00000062610a723e */ /* 0x000fe400000000ff */
[----:B------:R-:W-:Y:S01]  /*10720*/  MOV R177, R146 ;  /* 0x0000009200b17202 */ /* 0x000fe20000000f00 */
[----:B------:R-:W-:Y:S01]  /*10730*/  IMAD.MOV.U32 R178, RZ, RZ, R144 ;  /* 0x000000ffffb27224 */ /* 0x000fe200078e0090 */
[----:B------:R-:W-:Y:S02]  /*10740*/  MOV R156, R149 ;  /* 0x00000095009c7202 */ /* 0x000fe40000000f00 */
[----:B------:R-:W-:Y:S02]  /*10750*/  MOV R153, R141 ;  /* 0x0000008d00997202 */ /* 0x000fe40000000f00 */
[----:B------:R-:W-:Y:S01]  /*10760*/  MOV R129, R128 ;  /* 0x0000008000817202 */ /* 0x000fe20000000f00 */
[----:B------:R-:W-:-:S02]  /*10770*/  IMAD.MOV.U32 R128, RZ, RZ, R240 ;  /* 0x000000ffff807224 */ /* 0x000fc400078e00f0 */
[----:B------:R4:W5:Y:S01]  /*10780*/  LDL.LU R240, [R1+0x6c] ;  /* 0x00006c0001f07983 */ /* 0x0009620000300800 */
[----:B-1----:R-:W-:Y:S01]  /*10790*/  FFMA.FTZ R3, R176, c[0x0][0x2d0], -R0 ;  /* 0x0000b400b0037a23 */ /* 0x002fe20000010800 */
[----:B--2---:R-:W-:Y:S01]  /*107a0*/  F2FP.PACK_AB R11, R69, R70 ;  /* 0x00000046450b723e */ /* 0x004fe200000000ff */
[----:B------:R-:W-:Y:S02]  /*107b0*/  IMAD.MOV.U32 R176, RZ, RZ, R140 ;  /* 0x000000ffffb07224 */ /* 0x000fe400078e008c */
[----:B------:R1:W-:Y:S04]  /*107c0*/  MUFU.EX2 R61, R3 ;  /* 0x00000003003d7308 */ /* 0x0003e80000000800 */
[C---:B---3--:R-:W-:Y:S08]  /*107d0*/  HMMA.16816.F32 R160, R8.reuse, R20, R160 ;  /* 0x0000001408a0723c */ /* 0x048ff000000018a0 */
[----:B------:R-:W-:Y:S01]  /*107e0*/  HMMA.16816.F32 R164, R8, R22, R164 ;  /* 0x0000001608a4723c */ /* 0x000fe200000018a4 */
[----:B-1----:R-:W-:Y:S01]  /*107f0*/  FFMA.FTZ R3, R145, c[0x0][0x2d0], -R0 ;  /* 0x0000b40091037a23 */ /* 0x002fe20000010800 */
[----:B------:R-:W-:-:S02]  /*10800*/  MOV R145, R123 ;  /* 0x0000007b00917202 */ /* 0x000fc40000000f00 */
[----:B------:R-:W-:Y:S01]  /*10810*/  MOV R123, R154 ;  /* 0x0000009a007b7202 */ /* 0x000fe20000000f00 */
[----:B------:R1:W2:Y:S01]  /*10820*/  MUFU.EX2 R68, R3 ;  /* 0x0000000300447308 */ /* 0x0002a20000000800 */
[----:B------:R-:W-:Y:S01]  /*10830*/  MOV R154, R131 ;  /* 0x00000083009a7202 */ /* 0x000fe20000000f00 */
[----:B------:R-:W-:Y:S01]  /*10840*/  IMAD.MOV.U32 R181, RZ, RZ, R145 ;  /* 0x000000ffffb57224 */ /* 0x000fe200078e0091 */
[----:B------:R-:W-:Y:S01]  /*10850*/  HMMA.16816.F32 R92, R8, R16, R92 ;  /* 0x00000010085c723c */ /* 0x000fe2000000185c */
[----:B------:R-:W-:-:S07]  /*10860*/  IMAD.MOV.U32 R131, RZ, RZ, R142 ;  /* 0x000000ffff837224 */ /* 0x000fce00078e008e */
[C---:B------:R-:W-:Y:S01]  /*10870*/  HMMA.16816.F32 R140, R8.reuse, R24, R108 ;  /* 0x00000018088c723c */ /* 0x040fe2000000186c */
[----:B-1----:R-:W-:Y:S02]  /*10880*/  FFMA.FTZ R3, R147, c[0x0][0x2d0], -R0 ;  /* 0x0000b40093037a23 */ /* 0x002fe40000010800 */
[----:B------:R-:W-:Y:S01]  /*10890*/  IMAD.MOV.U32 R147, RZ, RZ, R122 ;  /* 0x000000ffff937224 */ /* 0x000fe200078e007a */
[----:B------:R-:W-:Y:S01]  /*108a0*/  MOV R122, R157 ;  /* 0x0000009d007a7202 */ /* 0x000fe20000000f00 */
[----:B------:R1:W-:Y:S01]  /*108b0*/  MUFU.EX2 R63, R3 ;  /* 0x00000003003f7308 */ /* 0x0003e20000000800 */
[----:B------:R-:W-:Y:S02]  /*108c0*/  IMAD.MOV.U32 R157, RZ, RZ, R151 ;  /* 0x000000ffff9d7224 */ /* 0x000fe400078e0097 */
[----:B------:R-:W-:Y:S01]  /*108d0*/  HMMA.16816.F32 R88, R8, R18, R88 ;  /* 0x000000120858723c */ /* 0x000fe20000001858 */
[----:B------:R-:W-:-:S07]  /*108e0*/  IMAD.MOV.U32 R179, RZ, RZ, R147 ;  /* 0x000000ffffb37224 */ /* 0x000fce00078e0093 */
[----:B------:R-:W-:Y:S01]  /*108f0*/  HMMA.16816.F32 R148, R8, R26, R104 ;  /* 0x0000001a0894723c */ /* 0x000fe20000001868 */
[----:B-1----:R-:W-:-:S07]  /*10900*/  FFMA.FTZ R3, R125, c[0x0][0x2d0], -R0 ;  /* 0x0000b4007d037a23 */ /* 0x002fce0000010800 */
[C---:B------:R-:W-:Y:S01]  /*10910*/  HMMA.16816.F32 R84, R8.reuse, R12, R84 ;  /* 0x0000000c0854723c */ /* 0x040fe20000001854 */
[----:B------:R1:W3:Y:S07]  /*10920*/  MUFU.EX2 R62, R3 ;  /* 0x00000003003e7308 */ /* 0x0002ee0000000800 */
[----:B------:R-:W-:Y:S07]  /*10930*/  HMMA.16816.F32 R64, R8, R14, R64 ;  /* 0x0000000e0840723c */ /* 0x000fee0000001840 */
[----:B------:R-:W-:-:S02]  /*10940*/  F2FP.PACK_AB R8, R114, R133 ;  /* 0x000000857208723e */ /* 0x000fc400000000ff */
[----:B--2---:R-:W-:Y:S01]  /*10950*/  F2FP.PACK_AB R9, R68, R61 ;  /* 0x0000003d4409723e */ /* 0x004fe200000000ff */
[----:B-1----:R-:W-:Y:S01]  /*10960*/  FFMA.FTZ R3, R180, c[0x0][0x2d0], -R6 ;  /* 0x0000b400b4037a23 */ /* 0x002fe20000010806 */
[----:B------:R-:W-:Y:S01]  /*10970*/  MOV R180, R176 ;  /* 0x000000b000b47202 */ /* 0x000fe20000000f00 */
[----:B------:R-:W-:Y:S01]  /*10980*/  IMAD.MOV.U32 R176, RZ, RZ, R116 ;  /* 0x000000ffffb07224 */ /* 0x000fe200078e0074 */
[----:B------:R-:W-:Y:S01]  /*10990*/  MOV R116, R117 ;  /* 0x0000007500747202 */ /* 0x000fe20000000f00 */
[----:B------:R1:W-:Y:S01]  /*109a0*/  MUFU.EX2 R60, R3 ;  /* 0x00000003003c7308 */ /* 0x0003e20000000800 */
[----:B------:R-:W-:Y:S01]  /*109b0*/  F2FP.PACK_AB R10, R103, R101 ;  /* 0x00000065670a723e */ /* 0x000fe200000000ff */
[----:B------:R-:W-:Y:S01]  /*109c0*/  IMAD.MOV.U32 R117, RZ, RZ, R118 ;  /* 0x000000ffff757224 */ /* 0x000fe200078e0076 */
[----:B---3--:R-:W-:Y:S01]  /*109d0*/  F2FP.PACK_AB R11, R62, R63 ;  /* 0x0000003f3e0b723e */ /* 0x008fe200000000ff */
[----:B------:R-:W-:Y:S01]  /*109e0*/  IMAD.MOV.U32 R118, RZ, RZ, R119 ;  /* 0x000000ffff767224 */ /* 0x000fe200078e0077 */
[----:B------:R-:W-:Y:S01]  /*109f0*/  MOV R119, R159 ;  /* 0x0000009f00777202 */ /* 0x000fe20000000f00 */
[----:B------:R-:W-:-:S02]  /*10a00*/  IMAD.MOV.U32 R159, RZ, RZ, R120 ;  /* 0x000000ffff9f7224 */ /* 0x000fc400078e0078 */
[----:B------:R-:W-:Y:S01]  /*10a10*/  IMAD.MOV.U32 R120, RZ, RZ, R121 ;  /* 0x000000ffff787224 */ /* 0x000fe200078e0079 */
[----:B------:R-:W-:Y:S01]  /*10a20*/  MOV R121, R239 ;  /* 0x000000ef00797202 */ /* 0x000fe20000000f00 */
[----:B-1----:R-:W-:Y:S01]  /*10a30*/  FFMA.FTZ R3, R186, c[0x0][0x2d0], -R6 ;  /* 0x0000b400ba037a23 */ /* 0x002fe20000010806 */
[----:B------:R-:W-:Y:S01]  /*10a40*/  HMMA.16816.F32 R144, R8, R24, R56 ;  /* 0x000000180890723c */ /* 0x000fe20000001838 */
[----:B------:R-:W-:Y:S01]  /*10a50*/  IMAD.MOV.U32 R186, RZ, RZ, R183 ;  /* 0x000000ffffba7224 */ /* 0x000fe200078e00b7 */
[----:B------:R-:W-:Y:S01]  /*10a60*/  MOV R76, R128 ;  /* 0x00000080004c7202 */ /* 0x000fe20000000f00 */
        /* <DEDUP_REMOVED lines=13> */
[----:B------:R1:W2:Y:S01]  /*10b40*/  MUFU.EX2 R57, R3 ;  /* 0x0000000300397308 */ /* 0x0002a20000000800 */
        /* <DEDUP_REMOVED lines=8> */
[----:B------:R-:W-:Y:S02]  /*10bd0*/  IMAD.MOV.U32 R158, RZ, RZ, R238 ;  /* 0x000000ffff9e7224 */ /* 0x000fe400078e00ee */
[----:B-1----:R-:W-:Y:S01]  /*10be0*/  FFMA.FTZ R3, R186, c[0x0][0x2d0], -R6 ;  /* 0x0000b400ba037a23 */ /* 0x002fe20000010806 */
[----:B------:R-:W-:Y:S01]  /*10bf0*/  MOV R186, R181 ;  /* 0x000000b500ba7202 */ /* 0x000fe20000000f00 */
[----:B------:R-:W-:Y:S01]  /*10c00*/  IMAD.MOV.U32 R185, RZ, RZ, R180 ;  /* 0x000000ffffb97224 */ /* 0x000fe200078e00b4 */
[----:B------:R-:W-:Y:S01]  /*10c10*/  MOV R182, R178 ;  /* 0x000000b200b67202 */ /* 0x000fe20000000f00 */
[----:B------:R1:W-:Y:S01]  /*10c20*/  MUFU.EX2 R56, R3 ;  /* 0x0000000300387308 */ /* 0x0003e20000000800 */
        /* <DEDUP_REMOVED lines=9> */
[----:B------:R-:W-:Y:S02]  /*10cc0*/  IMAD.MOV.U32 R116, RZ, RZ, R120 ;  /* 0x000000ffff747224 */ /* 0x000fe400078e0078 */
[----:B------:R-:W-:Y:S01]  /*10cd0*/  IMAD.MOV.U32 R117, RZ, RZ, R121 ;  /* 0x000000ffff757224 */ /* 0x000fe200078e0079 */
[----:B------:R-:W-:Y:S01]  /*10ce0*/  MOV R121, R157 ;  /* 0x0000009d00797202 */ /* 0x000fe20000000f00 */
[----:B------:R-:W-:Y:S02]  /*10cf0*/  IMAD.MOV.U32 R119, RZ, RZ, R158 ;  /* 0x000000ffff777224 */ /* 0x000fe400078e009e */
[----:B-1----:R-:W-:Y:S02]  /*10d00*/  FFMA.FTZ R3, R127, c[0x0][0x2d0], -R6 ;  /* 0x0000b4007f037a23 */ /* 0x002fe40000010806 */
[----:B------:R-:W-:Y:S01]  /*10d10*/  IMAD.MOV.U32 R127, RZ, RZ, R184 ;  /* 0x000000ffff7f7224 */ /* 0x000fe200078e00b8 */
[----:B------:R-:W-:Y:S01]  /*10d20*/  MOV R184, R187 ;  /* 0x000000bb00b87202 */ /* 0x000fe20000000f00 */
[----:B------:R-:W-:-:S02]  /*10d30*/  IMAD.MOV.U32 R120, RZ, RZ, R156 ;  /* 0x000000ffff787224 */ /* 0x000fc400078e009c */
[----:B------:R-:W-:Y:S01]  /*10d40*/  IMAD.MOV.U32 R187, RZ, RZ, R185 ;  /* 0x000000ffffbb7224 */ /* 0x000fe200078e00b9 */
[----:B------:R-:W-:Y:S01]  /*10d50*/  HMMA.16816.F32 R156, R8, R20, R44 ;  /* 0x00000014089c723c */ /* 0x000fe2000000182c */
[----:B------:R-:W-:Y:S01]  /*10d60*/  IMAD.MOV.U32 R185, RZ, RZ, R186 ;  /* 0x000000ffffb97224 */ /* 0x000fe200078e00ba */
[----:B------:R-:W-:Y:S01]  /*10d70*/  MOV R186, R183 ;  /* 0x000000b700ba7202 */ /* 0x000fe20000000f00 */
[----:B------:R1:W-:Y:S01]  /*10d80*/  MUFU.EX2 R45, R3 ;  /* 0x00000003002d7308 */ /* 0x0003e20000000800 */
[----:B------:R-:W-:Y:S01]  /*10d90*/  IMAD.MOV.U32 R177, RZ, RZ, R118 ;  /* 0x000000ffffb17224 */ /* 0x000fe200078e0076 */
[----:B------:R-:W-:Y:S01]  /*10da0*/  MOV R118, R122 ;  /* 0x0000007a00767202 */ /* 0x000fe20000000f00 */
[----:B------:R-:W-:Y:S02]  /*10db0*/  IMAD.MOV.U32 R183, RZ, RZ, R124 ;  /* 0x000000ffffb77224 */ /* 0x000fe400078e007c */
[----:B------:R-:W-:Y:S01]  /*10dc0*/  IMAD.MOV.U32 R124, RZ, RZ, R182 ;  /* 0x000000ffff7c7224 */ /* 0x000fe200078e00b6 */
[----:B------:R-:W-:Y:S01]  /*10dd0*/  MOV R182, R180 ;  /* 0x000000b400b67202 */ /* 0x000fe20000000f00 */
[----:B------:R-:W-:-:S02]  /*10de0*/  IMAD.MOV.U32 R180, RZ, RZ, R181 ;  /* 0x000000ffffb47224 */ /* 0x000fc400078e00b5 */
[----:B------:R-:W-:Y:S01]  /*10df0*/  IMAD.MOV.U32 R181, RZ, RZ, R179 ;  /* 0x000000ffffb57224 */ /* 0x000fe200078e00b3 */
[----:B------:R-:W-:Y:S01]  /*10e00*/  MOV R179, R177 ;  /* 0x000000b100b37202 */ /* 0x000fe20000000f00 */
[----:B-1----:R-:W-:Y:S02]  /*10e10*/  FFMA.FTZ R3, R127, c[0x0][0x2d0], -R5 ;  /* 0x0000b4007f037a23 */ /* 0x002fe40000010805 */
        /* <DEDUP_REMOVED lines=27> */
[----:B------:R-:W-:Y:S01]  /*10fd0*/  MUFU.EX2 R24, R4 ;  /* 0x0000000400187308 */ /* 0x000fe20000000800 */
[----:B------:R-:W-:Y:S01]  /*10fe0*/  IMAD.MOV.U32 R176, RZ, RZ, R116 ;  /* 0x000000ffffb07224 */ /* 0x000fe200078e0074 */
[----:B------:R-:W-:Y:S01]  /*10ff0*/  MOV R116, R117 ;  /* 0x0000007500747202 */ /* 0x000fe20000000f00 */
[----:B------:R-:W-:Y:S01]  /*11000*/  IMAD.MOV.U32 R122, RZ, RZ, R123 ;  /* 0x000000ffff7a7224 */ /* 0x000fe200078e007b */
[C---:B------:R-:W-:Y:S01]  /*11010*/  HMMA.16816.F32 R40, R8.reuse, R22, R40 ;  /* 0x000000160828723c */ /* 0x040fe20000001828 */
[----:B------:R-:W-:Y:S01]  /*11020*/  IMAD.MOV.U32 R123, RZ, RZ, R155 ;  /* 0x000000ffff7b7224 */ /* 0x000fe200078e009b */
[----:B------:R-:W-:Y:S01]  /*11030*/  MOV R155, R236 ;  /* 0x000000ec009b7202 */ /* 0x000fe20000000f00 */
[----:B------:R-:W-:Y:S01]  /*11040*/  IMAD.MOV.U32 R117, RZ, RZ, R118 ;  /* 0x000000ffff757224 */ /* 0x000fe200078e0076 */
[----:B------:R4:W5:Y:S01]  /*11050*/  LDL.LU R237, [R1+0x60] ;  /* 0x0000600001ed7983 */ /* 0x0009620000300800 */
[----:B-1----:R-:W-:Y:S01]  /*11060*/  FFMA.FTZ R3, R127, c[0x0][0x2d0], -R5 ;  /* 0x0000b4007f037a23 */ /* 0x002fe20000010805 */
[----:B------:R-:W-:Y:S01]  /*11070*/  MOV R127, R183 ;  /* 0x000000b7007f7202 */ /* 0x000fe20000000f00 */
[----:B------:R-:W-:Y:S01]  /*11080*/  IMAD.MOV.U32 R118, RZ, RZ, R119 ;  /* 0x000000ffff767224 */ /* 0x000fe200078e0077 */
[----:B------:R-:W-:Y:S01]  /*11090*/  MOV R119, R120 ;  /* 0x0000007800777202 */ /* 0x000fe20000000f00 */
[----:B------:R-:W-:Y:S01]  /*110a0*/  IMAD.MOV.U32 R225, RZ, RZ, R186 ;  /* 0x000000ffffe17224 */ /* 0x000fe200078e00ba */
[----:B------:R1:W3:Y:S01]  /*110b0*/  MUFU.EX2 R27, R3 ;  /* 0x00000003001b7308 */ /* 0x0002e20000000800 */
[----:B------:R-:W-:Y:S01]  /*110c0*/  IMAD.MOV.U32 R120, RZ, RZ, R121 ;  /* 0x000000ffff787224 */ /* 0x000fe200078e0079 */
[C---:B------:R-:W-:Y:S01]  /*110d0*/  HMMA.16816.F32 R28, R8.reuse, R14, R28 ;  /* 0x0000000e081c723c */ /* 0x040fe2000000181c */
        /* <DEDUP_REMOVED lines=11> */
[----:B-1----:R-:W-:Y:S01]  /*11190*/  FFMA.FTZ R3, R168, c[0x0][0x2d0], -R5 ;  /* 0x0000b400a8037a23 */ /* 0x002fe20000010805 */
        /* <DEDUP_REMOVED lines=12> */
[----:B------:R-:W-:Y:S01]  /*11260*/  LDSM.16.MT88.4 R168, [R231+0x3100] ;  /* 0x00310000e7a8783b */ /* 0x000fe20000004200 */
[----:B------:R-:W-:-:S02]  /*11270*/  IMAD.MOV.U32 R179, RZ, RZ, R117 ;  /* 0x000000ffffb37224 */ /* 0x000fc400078e0075 */
[----:B------:R-:W-:Y:S02]  /*11280*/  IMAD.MOV.U32 R116, RZ, RZ, R121 ;  /* 0x000000ffff747224 */ /* 0x000fe400078e0079 */
[----:B------:R-:W-:Y:S02]  /*11290*/  IMAD.MOV.U32 R177, RZ, RZ, R118 ;  /* 0x000000ffffb17224 */ /* 0x000fe400078e0076 */
[----:B------:R-:W-:Y:S02]  /*112a0*/  IMAD.MOV.U32 R119, RZ, RZ, R155 ;  /* 0x000000ffff777224 */ /* 0x000fe400078e009b */
[----:B------:R-:W-:Y:S02]  /*112b0*/  IMAD.MOV.U32 R75, RZ, RZ, R185 ;  /* 0x000000ffff4b7224 */ /* 0x000fe400078e00b9 */
[----:B-1----:R-:W-:Y:S01]  /*112c0*/  FFMA.FTZ R3, R79, c[0x0][0x2d0], -R5 ;  /* 0x0000b4004f037a23 */ /* 0x002fe20000010805 */
        /* <DEDUP_REMOVED lines=8> */
[----:B------:R-:W-:Y:S01]  /*11350*/  IMAD.MOV.U32 R185, RZ, RZ, R124 ;  /* 0x000000ffffb97224 */ /* 0x000fe200078e007c */
[----:B------:R-:W-:Y:S01]  /*11360*/  LDSM.16.MT88.4 R16, [R230+0x3100] ;  /* 0x00310000e610783b */ /* 0x000fe20000004200 */
        /* <DEDUP_REMOVED lines=12> */
[----:B------:R-:W-:Y:S01]  /*11430*/  IMAD.MOV.U32 R180, RZ, RZ, R178 ;  /* 0x000000ffffb47224 */ /* 0x000fe200078e00b2 */
[----:B------:R1:W1:Y:S01]  /*11440*/  MUFU.EX2 R25, R3 ;  /* 0x0000000300197308 */ /* 0x0002620000000800 */
[----:B------:R-:W-:Y:S01]  /*11450*/  IMAD.MOV.U32 R187, RZ, RZ, R182 ;  /* 0x000000ffffbb7224 */ /* 0x000fe200078e00b6 */
[----:B------:R-:W-:Y:S01]  /*11460*/  MOV R182, R177 ;  /* 0x000000b100b67202 */ /* 0x000fe20000000f00 */
[----:B------:R-:W-:Y:S02]  /*11470*/  IMAD.MOV.U32 R178, RZ, RZ, R118 ;  /* 0x000000ffffb27224 */ /* 0x000fe400078e0076 */
[----:B------:R-:W-:Y:S02]  /*11480*/  FFMA.FTZ R5, R79, c[0x0][0x2d0], -R7 ;  /* 0x0000b4004f057a23 */ /* 0x000fe40000010807 */
[--C-:B------:R-:W-:Y:S01]  /*11490*/  FFMA.FTZ R4, R75, c[0x0][0x2d0], -R0.reuse ;  /* 0x0000b4004b047a23 */ /* 0x100fe20000010800 */
[----:B------:R-:W-:Y:S01]  /*114a0*/  MOV R120, R154 ;  /* 0x0000009a00787202 */ /* 0x000fe20000000f00 */
[----:B------:R-:W-:Y:S01]  /*114b0*/  IMAD.MOV.U32 R119, RZ, RZ, R123 ;  /* 0x000000ffff777224 */ /* 0x000fe200078e007b */
[----:B------:R4:W5:Y:S01]  /*114c0*/  LDL.LU R235, [R1+0x58] ;  /* 0x0000580001eb7983 */ /* 0x0009620000300800 */
[----:B------:R-:W-:-:S02]  /*114d0*/  FFMA.FTZ R6, R73, c[0x0][0x2d0], -R0 ;  /* 0x0000b40049067a23 */ /* 0x000fc40000010800 */
[--C-:B------:R-:W-:Y:S02]  /*114e0*/  FFMA.FTZ R12, R74, c[0x0][0x2d0], -R0.reuse ;  /* 0x0000b4004a0c7a23 */ /* 0x100fe40000010800 */
[----:B------:R-:W-:Y:S02]  /*114f0*/  FFMA.FTZ R13, R226, c[0x0][0x2d0], -R0 ;  /* 0x0000b400e20d7a23 */ /* 0x000fe40000010800 */
[----:B------:R-:W-:Y:S02]  /*11500*/  FADD.FTZ R21, R127, R252 ;  /* 0x000000fc7f157221 */ /* 0x000fe40000010000 */
[----:B------:R-:W-:Y:S02]  /*11510*/  IMAD.MOV.U32 R177, RZ, RZ, R117 ;  /* 0x000000ffffb17224 */ /* 0x000fe400078e0075 */
[----:B------:R-:W-:Y:S02]  /*11520*/  FADD.FTZ R0, R126, R225 ;  /* 0x000000e17e007221 */ /* 0x000fe40000010000 */
[----:B------:R-:W-:-:S02]  /*11530*/  IMAD.MOV.U32 R127, RZ, RZ, R179 ;  /* 0x000000ffff7f7224 */ /* 0x000fc400078e00b3 */
[----:B------:R-:W-:Y:S02]  /*11540*/  IMAD.MOV.U32 R121, RZ, RZ, R152 ;  /* 0x000000ffff797224 */ /* 0x000fe400078e0098 */
[----:B-1----:R-:W-:Y:S02]  /*11550*/  FFMA.FTZ R3, R139, c[0x0][0x2d0], -R7 ;  /* 0x0000b4008b037a23 */ /* 0x002fe40000010807 */
[----:B------:R-:W-:Y:S02]  /*11560*/  FADD.FTZ R20, R173, R172 ;  /* 0x000000acad147221 */ /* 0x000fe40000010000 */
[----:B------:R-:W-:Y:S01]  /*11570*/  IMAD.MOV.U32 R82, RZ, RZ, R176 ;  /* 0x000000ffff527224 */ /* 0x000fe200078e00b0 */
[----:B------:R-:W-:Y:S01]  /*11580*/  MOV R226, R124 ;  /* 0x0000007c00e27202 */ /* 0x000fe20000000f00 */
[----:B------:R-:W-:Y:S01]  /*11590*/  IMAD.MOV.U32 R122, RZ, RZ, R153 ;  /* 0x000000ffff7a7224 */ /* 0x000fe200078e0099 */
[----:B------:R1:W-:Y:S01]  /*115a0*/  MUFU.EX2 R15, R5 ;  /* 0x00000005000f7308 */ /* 0x0003e20000000800 */
[----:B------:R-:W-:Y:S01]  /*115b0*/  FFMA.FTZ R7, R72, c[0x0][0x2d0], -R7 ;  /* 0x0000b40048077a23 */ /* 0x000fe20000010807 */
[----:B------:R-:W-:Y:S01]  /*115c0*/  MOV R72, R178 ;  /* 0x000000b200487202 */ /* 0x000fe20000000f00 */
[----:B------:R-:W-:-:S02]  /*115d0*/  IMAD.MOV.U32 R83, RZ, RZ, R119 ;  /* 0x000000ffff537224 */ /* 0x000fc400078e0077 */
[----:B------:R-:W-:Y:S02]  /*115e0*/  FADD.FTZ R22, R175, R174 ;  /* 0x000000aeaf167221 */ /* 0x000fe40000010000 */
[----:B------:R-:W-:Y:S01]  /*115f0*/  IMAD.MOV.U32 R124, RZ, RZ, R177 ;  /* 0x000000ffff7c7224 */ /* 0x000fe200078e00b1 */
[----:B------:R2:W-:Y:S01]  /*11600*/  MUFU.EX2 R11, R4 ;  /* 0x00000004000b7308 */ /* 0x0005e20000000800 */
[----:B------:R-:W-:Y:S01]  /*11610*/  IMAD.MOV.U32 R117, RZ, RZ, R121 ;  /* 0x000000ffff757224 */ /* 0x000fe200078e0079 */
[----:B------:R-:W-:Y:S01]  /*11620*/  MOV R118, R122 ;  /* 0x0000007a00767202 */ /* 0x000fe20000000f00 */
[----:B------:R-:W-:Y:S02]  /*11630*/  IMAD.MOV.U32 R116, RZ, RZ, R120 ;  /* 0x000000ffff747224 */ /* 0x000fe400078e0078 */
[----:B------:R-:W-:Y:S01]  /*11640*/  IMAD.MOV.U32 R131, RZ, RZ, R234 ;  /* 0x000000ffff837224 */ /* 0x000fe200078e00ea */
[----:B------:R-:W-:Y:S02]  /*11650*/  MOV R73, R181 ;  /* 0x000000b500497202 */ /* 0x000fe40000000f00 */
[----:B------:R-:W-:Y:S01]  /*11660*/  MUFU.EX2 R9, R6 ;  /* 0x0000000600097308 */ /* 0x000fe20000000800 */
[----:B-1----:R-:W-:Y:S01]  /*11670*/  FADD.FTZ R5, R127, R0 ;  /* 0x000000007f057221 */ /* 0x002fe20000010000 */
[----:B------:R-:W1:Y:S01]  /*11680*/  LDSM.16.MT88.4 R152, [R228+0x3100] ;  /* 0x00310000e498783b */ /* 0x000e620000004200 */
[----:B------:R-:W-:-:S02]  /*11690*/  FADD.FTZ R0, R76, R22 ;  /* 0x000000164c007221 */ /* 0x000fc40000010000 */
[----:B------:R-:W-:-:S03]  /*116a0*/  IMAD.MOV.U32 R77, RZ, RZ, R124 ;  /* 0x000000ffff4d7224 */ /* 0x000fc600078e007c */
[----:B------:R3:W1:Y:S01]  /*116b0*/  MUFU.EX2 R23, R3 ;  /* 0x0000000300177308 */ /* 0x0006620000000800 */
[----:B--2---:R-:W-:Y:S01]  /*116c0*/  FADD.FTZ R4, R82, R20 ;  /* 0x0000001452047221 */ /* 0x004fe20000010000 */
[----:B------:R-:W-:Y:S01]  /*116d0*/  MOV R79, R117 ;  /* 0x00000075004f7202 */ /* 0x000fe20000000f00 */
[----:B------:R-:W-:Y:S01]  /*116e0*/  FADD.FTZ R5, R72, R5 ;  /* 0x0000000548057221 */ /* 0x000fe20000010000 */
[----:B------:R-:W2:Y:S01]  /*116f0*/  LDSM.16.MT88.4 R120, [R229+0x3100] ;  /* 0x00310000e578783b */ /* 0x000ea20000004200 */
[----:B------:R-:W-:Y:S02]  /*11700*/  FADD.FTZ R4, R226, R4 ;  /* 0x00000004e2047221 */ /* 0x000fe40000010000 */
[----:B------:R-:W-:Y:S02]  /*11710*/  IMAD.MOV.U32 R78, RZ, RZ, R116 ;  /* 0x000000ffff4e7224 */ /* 0x000fe400078e0074 */
[----:B------:R-:W-:Y:S02]  /*11720*/  IMAD.MOV.U32 R225, RZ, RZ, R183 ;  /* 0x000000ffffe17224 */ /* 0x000fe400078e00b7 */
[----:B------:R-:W-:-:S02]  /*11730*/  IMAD.MOV.U32 R75, RZ, RZ, R182 ;  /* 0x000000ffff4b7224 */ /* 0x000fc400078e00b6 */
[----:B------:R-:W-:Y:S01]  /*11740*/  IMAD.MOV.U32 R74, RZ, RZ, R180 ;  /* 0x000000ffff4a7224 */ /* 0x000fe200078e00b4 */
[----:B------:R1:W1:Y:S01]  /*11750*/  MUFU.EX2 R14, R7 ;  /* 0x00000007000e7308 */ /* 0x0002620000000800 */
[----:B------:R4:W5:Y:S01]  /*11760*/  LDL.LU R234, [R1+0x54] ;  /* 0x0000540001ea7983 */ /* 0x0009620000300800 */
[----:B---3--:R-:W-:Y:S01]  /*11770*/  FADD.FTZ R3, R83, R21 ;  /* 0x0000001553037221 */ /* 0x008fe20000010000 */
[----:B------:R-:W-:Y:S01]  /*11780*/  MOV R182, R131 ;  /* 0x0000008300b67202 */ /* 0x000fe20000000f00 */
[----:B------:R-:W-:Y:S02]  /*11790*/  IMAD.MOV.U32 R183, RZ, RZ, R118 ;  /* 0x000000ffffb77224 */ /* 0x000fe400078e0076 */
[----:B------:R-:W-:Y:S02]  /*117a0*/  IMAD.MOV.U32 R181, RZ, RZ, R129 ;  /* 0x000000ffffb57224 */ /* 0x000fe400078e0081 */
[----:B------:R-:W-:Y:S01]  /*117b0*/  IMAD.MOV.U32 R72, RZ, RZ, R73 ;  /* 0x000000ffff487224 */ /* 0x000fe200078e0049 */
[----:B------:R-:W-:Y:S01]  /*117c0*/  MOV R226, R184 ;  /* 0x000000b800e27202 */ /* 0x000fe20000000f00 */
[----:B------:R-:W-:Y:S01]  /*117d0*/  FADD.FTZ R6, R187, R3 ;  /* 0x00000003bb067221 */ /* 0x000fe20000010000 */
[----:B------:R-:W-:Y:S01]  /*117e0*/  MUFU.EX2 R10, R12 ;  /* 0x0000000c000a7308 */ /* 0x000fe20000000800 */
[----:B------:R-:W-:Y:S01]  /*117f0*/  FADD.FTZ R3, R186, R0 ;  /* 0x00000000ba037221 */ /* 0x000fe20000010000 */
[----:B------:R4:W5:Y:S01]  /*11800*/  LDL.LU R233, [R1+0x50] ;  /* 0x0000500001e97983 */ /* 0x0009620000300800 */
[----:B------:R-:W-:-:S02]  /*11810*/  FADD.FTZ R0, R77, R5 ;  /* 0x000000054d007221 */ /* 0x000fc40000010000 */
[----:B------:R-:W-:Y:S02]  /*11820*/  FADD.FTZ R5, R227, R4 ;  /* 0x00000004e3057221 */ /* 0x000fe40000010000 */
[----:B------:R-:W-:Y:S01]  /*11830*/  IMAD.MOV.U32 R180, RZ, RZ, R130 ;  /* 0x000000ffffb47224 */ /* 0x000fe200078e0082 */
[----:B------:R-:W-:Y:S01]  /*11840*/  MOV R73, R74 ;  /* 0x0000004a00497202 */ /* 0x000fe20000000f00 */
[----:B------:R-:W-:Y:S01]  /*11850*/  FADD.FTZ R4, R78, R6 ;  /* 0x000000064e047221 */ /* 0x000fe20000010000 */
[----:B------:R-:W3:Y:S01]  /*11860*/  MUFU.EX2 R13, R13 ;  /* 0x0000000d000d7308 */ /* 0x000ee20000000800 */
[----:B------:R-:W-:Y:S01]  /*11870*/  FADD.FTZ R3, R79, R3 ;  /* 0x000000034f037221 */ /* 0x000fe20000010000 */
[----:B------:R4:W5:Y:S01]  /*11880*/  LDL.LU R232, [R1+0x4c] ;  /* 0x00004c0001e87983 */ /* 0x0009620000300800 */
[----:B------:R-:W-:Y:S02]  /*11890*/  FADD.FTZ R0, R183, R0 ;  /* 0x00000000b7007221 */ /* 0x000fe40000010000 */
[----:B------:R-:W-:Y:S01]  /*118a0*/  FADD.FTZ R8, R248, R5 ;  /* 0x00000005f8087221 */ /* 0x000fe20000010000 */
[----:B------:R4:W5:Y:S01]  /*118b0*/  LDL.LU R139, [R1+0x48] ;  /* 0x00004800018b7983 */ /* 0x0009620000300800 */
[----:B-1----:R-:W-:Y:S01]  /*118c0*/  FADD.FTZ R7, R182, R4 ;  /* 0x00000004b6077221 */ /* 0x002fe20000010000 */
[----:B------:R-:W-:Y:S01]  /*118d0*/  F2FP.PACK_AB R128, R57, R60 ;  /* 0x0000003c3980723e */ /* 0x000fe200000000ff */
[----:B------:R-:W-:Y:S01]  /*118e0*/  FADD.FTZ R6, R180, R3 ;  /* 0x00000003b4067221 */ /* 0x000fe20000010000 */
[----:B------:R-:W-:Y:S01]  /*118f0*/  F2FP.PACK_AB R129, R27, R44 ;  /* 0x0000002c1b81723e */ /* 0x000fe200000000ff */
[----:B------:R-:W-:Y:S01]  /*11900*/  IMAD.MOV.U32 R74, RZ, RZ, R75 ;  /* 0x000000ffff4a7224 */ /* 0x000fe200078e004b */
[----:B------:R-:W-:Y:S01]  /*11910*/  F2FP.PACK_AB R130, R45, R56 ;  /* 0x000000382d82723e */ /* 0x000fe200000000ff */
[----:B------:R-:W-:Y:S01]  /*11920*/  FADD.FTZ R5, R181, R0 ;  /* 0x00000000b5057221 */ /* 0x000fe20000010000 */
[----:B------:R-:W-:Y:S01]  /*11930*/  F2FP.PACK_AB R131, R25, R26 ;  /* 0x0000001a1983723e */ /* 0x000fe200000000ff */
[----:B------:R-:W-:Y:S01]  /*11940*/  FADD.FTZ R4, R250, R8 ;  /* 0x00000008fa047221 */ /* 0x000fe20000010000 */
[----:B------:R-:W-:Y:S01]  /*11950*/  F2FP.PACK_AB R184, R23, R24 ;  /* 0x0000001817b8723e */ /* 0x000fe200000000ff */
[----:B------:R-:W-:Y:S01]  /*11960*/  IMAD.MOV.U32 R75, RZ, RZ, R225 ;  /* 0x000000ffff4b7224 */ /* 0x000fe200078e00e1 */
[----:B------:R-:W-:Y:S01]  /*11970*/  F2FP.PACK_AB R186, R14, R15 ;  /* 0x0000000f0eba723e */ /* 0x000fe200000000ff */
[----:B------:R-:W-:Y:S01]  /*11980*/  FADD.FTZ R3, R72, R7 ;  /* 0x0000000748037221 */ /* 0x000fe20000010000 */
[----:B---3--:R-:W-:Y:S01]  /*11990*/  F2FP.PACK_AB R187, R13, R11 ;  /* 0x0000000b0dbb723e */ /* 0x008fe200000000ff */
[----:B------:R-:W-:Y:S01]  /*119a0*/  FADD.FTZ R0, R73, R6 ;  /* 0x0000000649007221 */ /* 0x000fe20000010000 */
[----:B------:R-:W-:Y:S01]  /*119b0*/  HMMA.16816.F32 R140, R128, R152, R140 ;  /* 0x00000098808c723c */ /* 0x000fe2000000188c */
[----:B------:R-:W-:Y:S01]  /*119c0*/  IMAD.MOV.U32 R225, RZ, RZ, R185 ;  /* 0x000000ffffe17224 */ /* 0x000fe200078e00b9 */
[----:B------:R-:W-:Y:S01]  /*119d0*/  F2FP.PACK_AB R185, R10, R9 ;  /* 0x000000090ab9723e */ /* 0x000fe200000000ff */
        /* <DEDUP_REMOVED lines=18> */
[C---:B--2---:R-:W-:Y:S01]  /*11b00*/  HMMA.16816.F32 R176, R128.reuse, R120, R92 ;  /* 0x0000007880b0723c */ /* 0x044fe2000000185c */
        /* <DEDUP_REMOVED lines=85> */
[----:B------:R-:W2:Y:S04]  /*12060*/  LDL.LU R225, [R1+0x30] ;  /* 0x0000300001e17983 */ /* 0x000ea80000300800 */
[----:B------:R-:W3:Y:S04]  /*12070*/  LDL.LU.64 R72, [R1+0x38] ;  /* 0x0000380001487983 */ /* 0x000ee80000300a00 */
[----:B----4-:R-:W4:Y:S01]  /*12080*/  LDL.LU.64 R74, [R1+0x40] ;  /* 0x00004000014a7983 */ /* 0x010f220000300a00 */
        /* <DEDUP_REMOVED lines=11> */
.L_x_865:
[----:B------:R-:W2:Y:S01]  /*12140*/  LDL.64 R72, [R1+0x18] ;  /* 0x0000180001487983 */ /* 0x000ea20000100a00 */
[----:B------:R-:W-:Y:S04]  /*12150*/  DEPBAR.LE SB0, 0x0 ;  /* 0x000080000000791a */ /* 0x000fe80000000000 */
[----:B------:R-:W-:Y:S01]  /*12160*/  SHF.R.S32.HI R2, RZ, 0x1f, R246 ;  /* 0x0000001fff027819 */ /* 0x000fe200000114f6 */
[----:B------:R-:W-:Y:S01]  /*12170*/  BAR.SYNC.DEFER_BLOCKING 0x0 ;  /* 0x0000000000007b1d */ /* 0x000fe20000010000 */
[----:B------:R-:W-:Y:S01]  /*12180*/  IMAD.WIDE.U32 R84, R246, c[0x0][0x208], RZ ;  /* 0x00008200f6547a25 */ /* 0x000fe200078e00ff */
[----:B------:R-:W-:Y:S02]  /*12190*/  MOV R105, 0x5 ;  /* 0x0000000500697802 */ /* 0x000fe40000000f00 */
[----:B------:R-:W-:Y:S01]  /*121a0*/  MOV R104, c[0x0][0x208] ;  /* 0x0000820000687a02 */ /* 0x000fe20000000f00 */
[----:B------:R-:W-:Y:S01]  /*121b0*/  IMAD R2, R2, c[0x0][0x208], RZ ;  /* 0x0000820002027a24 */ /* 0x000fe200078e02ff */
[----:B------:R-:W-:Y:S02]  /*121c0*/  MOV R247, c[0x0][0x1e0] ;  /* 0x0000780000f77a02 */ /* 0x000fe40000000f00 */
[----:B------:R-:W-:Y:S01]  /*121d0*/  SHF.L.U64.HI R104, R104, R105, c[0x0][0x20c] ;  /* 0x0000830068687619 */ /* 0x000fe20000010269 */
        /* <DEDUP_REMOVED lines=52> */
[-C--:B------:R-:W-:Y:S02]  /*12520*/  IADD3.X R89, R91, R104.reuse, RZ, P0, !PT ;  /* 0x000000685b597210 */ /* 0x080fe400007fe4ff */
[----:B------:R-:W-:Y:S04]  /*12530*/  IADD3 R94, P1, R88, UR4, RZ ;  /* 0x00000004585e7c10 */ /* 0x000fe8000ff3e0ff */
[-C--:B---3--:R-:W-:Y:S01]  /*12540*/  HMMA.16816.F32 R84, R112, R96.reuse, RZ ;  /* 0x000000607054723c */ /* 0x088fe200000018ff */
[----:B------:R1:W-:Y:S03]  /*12550*/  LDGSTS.E.BYPASS.LTC128B.128 [R245+0x900], [R88.64], !P3 ;  /* 0x0090000058f57fae */ /* 0x0003e6000d901d46 */
[-C--:B------:R-:W-:Y:S02]  /*12560*/  IADD3.X R95, R89, R104.reuse, RZ, P1, !PT ;  /* 0x00000068595f7210 */ /* 0x080fe40000ffe4ff */
[----:B------:R-:W-:Y:S03]  /*12570*/  IADD3 R92, P0, R94, UR4, RZ ;  /* 0x000000045e5c7c10 */ /* 0x000fe6000ff1e0ff */
[----:B------:R2:W-:Y:S03]  /*12580*/  LDGSTS.E.BYPASS.LTC128B.128 [R245+0x1100], [R94.64], !P3 ;  /* 0x011000005ef57fae */ /* 0x0005e6000d901d46 */
[-C--:B------:R-:W-:Y:S02]  /*12590*/  IADD3.X R93, R95, R104.reuse, RZ, P0, !PT ;  /* 0x000000685f5d7210 */ /* 0x080fe400007fe4ff */
[----:B------:R-:W-:Y:S03]  /*125a0*/  IADD3 R100, P1, R92, UR4, RZ ;  /* 0x000000045c647c10 */ /* 0x000fe6000ff3e0ff */
[----:B------:R2:W-:Y:S01]  /*125b0*/  LDGSTS.E.BYPASS.LTC128B.128 [R245+0x1900], [R92.64], !P3 ;  /* 0x019000005cf57fae */ /* 0x0005e2000d901d46 */
[-C--:B------:R-:W-:Y:S02]  /*125c0*/  IADD3.X R101, R93, R104.reuse, RZ, P1, !PT ;  /* 0x000000685d657210 */ /* 0x080fe40000ffe4ff */
[----:B------:R-:W-:Y:S04]  /*125d0*/  IADD3 R102, P0, R100, UR4, RZ ;  /* 0x0000000464667c10 */ /* 0x000fe8000ff1e0ff */
[-C--:B------:R-:W-:Y:S01]  /*125e0*/  IADD3.X R103, R101, R104.reuse, RZ, P0, !PT ;  /* 0x0000006865677210 */ /* 0x080fe200007fe4ff */
[----:B------:R3:W-:Y:S01]  /*125f0*/  LDGSTS.E.BYPASS.LTC128B.128 [R245+0x2100], [R100.64], !P3 ;  /* 0x0210000064f57fae */ /* 0x0007e2000d901d46 */
[C---:B-1----:R-:W-:Y:S07]  /*12600*/  HMMA.16816.F32 R88, R108.reuse, R96, RZ ;  /* 0x000000606c58723c */ /* 0x042fee00000018ff */
[----:B------:R4:W-:Y:S01]  /*12610*/  LDGSTS.E.BYPASS.LTC128B.128 [R245+0x2900], [R102.64], !P3 ;  /* 0x0290000066f57fae */ /* 0x0009e2000d901d46 */
[-C--:B--2---:R-:W-:Y:S08]  /*12620*/  HMMA.16816.F32 R92, R108, R98.reuse, RZ ;  /* 0x000000626c5c723c */ /* 0x084ff000000018ff */
[C---:B------:R-:W-:Y:S04]  /*12630*/  HMMA.16816.F32 R96, R112.reuse, R98, RZ ;  /* 0x000000627060723c */ /* 0x040fe800000018ff */
[----:B---3--:R-:W-:Y:S04]  /*12640*/  IADD3 R100, P0, R102, UR4, RZ ;  /* 0x0000000466647c10 */ /* 0x008fe8000ff1e0ff */
[----:B------:R-:W-:Y:S02]  /*12650*/  IADD3.X R101, R103, R104, RZ, P0, !PT ;  /* 0x0000006867657210 */ /* 0x000fe400007fe4ff */
        /* <DEDUP_REMOVED lines=353> */
[----:B------:R-:W-:Y:S01]  /*13c70*/  MOV R248, 0x5 ;  /* 0x0000000500f87802 */ /* 0x000fe20000000f00 */
        /* <DEDUP_REMOVED lines=21> */
[--C-:B------:R-:W-:Y:S01]  /*13dd0*/  FFMA.FTZ R57, R57, c[0x0][0x2d0], -R138.reuse ;  /* 0x0000b40039397a23 */ /* 0x100fe2000001088a */
[----:B--2---:R-:W-:Y:S01]  /*13de0*/  @P0 SHF.L.U64.HI R12, R247, R248, c[0x0][0x1e4] ;  /* 0x00007900f70c0619 */ /* 0x004fe200000102f8 */
        /* <DEDUP_REMOVED lines=12> */
[C---:B------:R-:W-:Y:S01]  /*13eb0*/  FMUL.FTZ R130, R0.reuse, R130 ;  /* 0x0000008200827220 */ /* 0x040fe20000410000 */
[----:B---3--:R-:W-:Y:S01]  /*13ec0*/  @P0 IADD3 R10, P2, R13, R4, RZ ;  /* 0x000000040d0a0210 */ /* 0x008fe20007f5e0ff */
[----:B------:R-:W-:Y:S02]  /*13ed0*/  FMUL.FTZ R131, R0, R131 ;  /* 0x0000008300837220 */ /* 0x000fe40000410000 */
[--C-:B------:R-:W-:Y:S01]  /*13ee0*/  FFMA.FTZ R93, R93, c[0x0][0x2d0], -R138.reuse ;  /* 0x0000b4005d5d7a23 */ /* 0x100fe2000001088a */
[----:B------:R-:W-:Y:S01]  /*13ef0*/  @P0 IADD3 R8, P1, R13, R10, RZ ;  /* 0x0000000a0d080210 */ /* 0x000fe20007f3e0ff */
[--C-:B------:R-:W-:Y:S01]  /*13f00*/  FFMA.FTZ R90, R90, c[0x0][0x2d0], -R3.reuse ;  /* 0x0000b4005a5a7a23 */ /* 0x100fe20000010803 */
[----:B------:R3:W3:Y:S01]  /*13f10*/  MUFU.EX2 R201, R15 ;  /* 0x0000000f00c97308 */ /* 0x0006e20000000800 */
[--C-:B------:R-:W-:Y:S02]  /*13f20*/  FFMA.FTZ R25, R25, c[0x0][0x2d0], -R138.reuse ;  /* 0x0000b40019197a23 */ /* 0x100fe4000001088a */
[--C-:B------:R-:W-:Y:S01]  /*13f30*/  FFMA.FTZ R26, R26, c[0x0][0x2d0], -R3.reuse ;  /* 0x0000b4001a1a7a23 */ /* 0x100fe20000010803 */
[----:B--2---:R-:W-:Y:S01]  /*13f40*/  @P0 IADD3 R6, P4, R13, R8, RZ ;  /* 0x000000080d060210 */ /* 0x004fe20007f9e0ff */
[----:B----4-:R-:W-:Y:S02]  /*13f50*/  FMUL.FTZ R14, R0, R150 ;  /* 0x00000096000e7220 */ /* 0x010fe40000410000 */
[--C-:B------:R-:W-:Y:S03]  /*13f60*/  FFMA.FTZ R27, R27, c[0x0][0x2d0], -R3.reuse ;  /* 0x0000b4001b1b7a23 */ /* 0x100fe60000010803 */
[----:B------:R2:W-:Y:S01]  /*13f70*/  MUFU.EX2 R202, R24 ;  /* 0x0000001800ca7308 */ /* 0x0005e20000000800 */
[--C-:B------:R-:W-:Y:S02]  /*13f80*/  FFMA.FTZ R91, R91, c[0x0][0x2d0], -R3.reuse ;  /* 0x0000b4005b5b7a23 */ /* 0x100fe40000010803 */
[--C-:B------:R-:W-:Y:S01]  /*13f90*/  FFMA.FTZ R94, R94, c[0x0][0x2d0], -R3.reuse ;  /* 0x0000b4005e5e7a23 */ /* 0x100fe20000010803 */
[C---:B-1----:R-:W-:Y:S01]  /*13fa0*/  @P0 IADD3.X R11, R12.reuse, R5, RZ, P2, !PT ;  /* 0x000000050c0b0210 */ /* 0x042fe200017fe4ff */
[--C-:B------:R-:W-:Y:S01]  /*13fb0*/  FFMA.FTZ R95, R95, c[0x0][0x2d0], -R3.reuse ;  /* 0x0000b4005f5f7a23 */ /* 0x100fe20000010803 */
[----:B------:R-:W-:Y:S01]  /*13fc0*/  @P0 IADD3 R4, P2, R13, R6, RZ ;  /* 0x000000060d040210 */ /* 0x000fe20007f5e0ff */
[--C-:B------:R-:W-:Y:S01]  /*13fd0*/  FFMA.FTZ R31, R31, c[0x0][0x2d0], -R3.reuse ;  /* 0x0000b4001f1f7a23 */ /* 0x100fe20000010803 */
[----:B------:R-:W-:Y:S01]  /*13fe0*/  @P0 IADD3.X R9, R12, R11, RZ, P1, !PT ;  /* 0x0000000b0c090210 */ /* 0x000fe20000ffe4ff */
[----:B------:R1:W-:Y:S01]  /*13ff0*/  @P0 LDGSTS.E.BYPASS.LTC128B.128 [R245+0x4900], [R10.64], !P3 ;  /* 0x049000000af50fae */ /* 0x0003e2000d901d46 */
[----:B------:R4:W-:Y:S01]  /*14000*/  MUFU.EX2 R203, R25 ;  /* 0x0000001900cb7308 */ /* 0x0009e20000000800 */
[--C-:B------:R-:W-:Y:S01]  /*14010*/  FFMA.FTZ R28, R28, c[0x0][0x2d0], -R138.reuse ;  /* 0x0000b4001c1c7a23 */ /* 0x100fe2000001088a */
[----:B------:R-:W-:Y:S01]  /*14020*/  @P0 IADD3.X R7, R12, R9, RZ, P4, !PT ;  /* 0x000000090c070210 */ /* 0x000fe200027fe4ff */
[--C-:B------:R-:W-:Y:S02]  /*14030*/  FFMA.FTZ R29, R29, c[0x0][0x2d0], -R138.reuse ;  /* 0x0000b4001d1d7a23 */ /* 0x100fe4000001088a */
[----:B---3--:R-:W-:Y:S01]  /*14040*/  FMUL.FTZ R15, R0, R151 ;  /* 0x00000097000f7220 */ /* 0x008fe20000410000 */
[----:B------:R-:W-:Y:S01]  /*14050*/  @P0 IADD3.X R5, R12, R7, RZ, P2, !PT ;  /* 0x000000070c050210 */ /* 0x000fe200017fe4ff */
[----:B------:R3:W-:Y:S01]  /*14060*/  @P0 LDGSTS.E.BYPASS.LTC128B.128 [R245+0x5100], [R8.64], !P3 ;  /* 0x0510000008f50fae */ /* 0x0007e2000d901d46 */
[--C-:B------:R-:W-:Y:S02]  /*14070*/  FFMA.FTZ R30, R30, c[0x0][0x2d0], -R3.reuse ;  /* 0x0000b4001e1e7a23 */ /* 0x100fe40000010803 */
        /* <DEDUP_REMOVED lines=9> */
[----:B----4-:R-:W-:Y:S01]  /*14110*/  FMUL.FTZ R25, R133, R161 ;  /* 0x000000a185197220 */ /* 0x010fe20000410000 */
[----:B-1----:R-:W-:Y:S01]  /*14120*/  @P0 IADD3 R10, P1, R13, R4, RZ ;  /* 0x000000040d0a0210 */ /* 0x002fe20007f3e0ff */
[C---:B------:R-:W-:Y:S02]  /*14130*/  FMUL.FTZ R13, R133.reuse, R149 ;  /* 0x00000095850d7220 */ /* 0x040fe40000410000 */
        /* <DEDUP_REMOVED lines=154> */
[----:B------:R-:W2:Y:S04]  /*14ae0*/  LDL.LU R150, [R1+0x4] ;  /* 0x0000040001967983 */ /* 0x000ea80000300800 */
[----:B------:R-:W2:Y:S03]  /*14af0*/  LDL.LU R151, [R1+0x8] ;  /* 0x0000080001977983 */ /* 0x000ea60000300800 */
[-C--:B-1----:R-:W-:Y:S01]  /*14b00*/  HMMA.16816.F32 R20, R140, R152.reuse, R20 ;  /* 0x000000988c14723c */ /* 0x082fe20000001814 */
[----:B------:R-:W-:Y:S01]  /*14b10*/  MUFU.EX2 R205, R61 ;  /* 0x0000003d00cd7308 */ /* 0x000fe20000000800 */
[----:B---3--:R-:W-:Y:S06]  /*14b20*/  LDSM.16.MT88.4 R64, [R228+0x1100] ;  /* 0x00110000e440783b */ /* 0x008fec0000004200 */
[C---:B------:R-:W-:Y:S03]  /*14b30*/  HMMA.16816.F32 R24, R144.reuse, R152, R24 ;  /* 0x000000989018723c */ /* 0x040fe60000001818 */
[----:B------:R-:W-:Y:S01]  /*14b40*/  MUFU.EX2 R181, R62 ;  /* 0x0000003e00b57308 */ /* 0x000fe20000000800 */
[----:B------:R-:W3:Y:S04]  /*14b50*/  LDL.LU R153, [R1] ;  /* 0x0000000001997983 */ /* 0x000ee80000300800 */
        /* <DEDUP_REMOVED lines=316> */
[----:B------:R-:W-:Y:S01]  /*15f20*/  FADD.FTZ R3, R138, R3 ;  /* 0x000000038a037221 */ /* 0x000fe20000010000 */
[----:B------:R-:W-:Y:S01]  /*15f30*/  MOV R138, R2 ;  /* 0x00000002008a7202 */ /* 0x000fe20000000f00 */
[----:B------:R-:W-:Y:S02]  /*15f40*/  FADD.FTZ R4, R193, R4 ;  /* 0x00000004c1047221 */ /* 0x000fe40000010000 */
[----:B------:R-:W-:Y:S03]  /*15f50*/  FADD.FTZ R0, R67, R7 ;  /* 0x0000000743007221 */ /* 0x000fe60000010000 */
[----:B------:R-:W-:Y:S01]  /*15f60*/  STL [R1+0x4], R4 ;  /* 0x0000040401007387 */ /* 0x000fe20000100800 */
[----:B------:R-:W-:Y:S03]  /*15f70*/  FADD.FTZ R0, R66, R0 ;  /* 0x0000000042007221 */ /* 0x000fe60000010000 */
[----:B------:R1:W-:Y:S04]  /*15f80*/  STL [R1+0x8], R3 ;  /* 0x0000080301007387 */ /* 0x0003e80000100800 */
[----:B------:R2:W-:Y:S01]  /*15f90*/  STL [R1+0xc], R0 ;  /* 0x00000c0001007387 */ /* 0x0005e20000100800 */
[----:B-1----:R-:W-:Y:S02]  /*15fa0*/  MOV R3, R134 ;  /* 0x0000008600037202 */ /* 0x002fe40000000f00 */
[----:B--2---:R-:W-:Y:S01]  /*15fb0*/  MOV R0, R135 ;  /* 0x0000008700007202 */ /* 0x004fe20000000f00 */
[----:B------:R-:W-:-:S05]  /*15fc0*/  @P0 BRA `(.L_x_865) ;  /* 0xffffc17000000947 */ /* 0x000fca000383ffff */
.L_x_864:
[----:B----4-:R-:W2:Y:S04]  /*15fd0*/  LDL.LU R7, [R1] ;  /* 0x0000000001077983 */ /* 0x010ea80000300800 */
        /* <DEDUP_REMOVED lines=10> */
[----:B----4-:R-:W3:Y:S01]  /*16080*/  SHFL.BFLY PT, R8, R9, 0x2, 0x1f ;  /* 0x0c401f0009087f89 */ /* 0x010ee200000e0000 */
[----:B-1----:R-:W-:-:S03]  /*16090*/  FADD.FTZ R5, R5, R7 ;  /* 0x0000000705057221 */ /* 0x002fc60000010000 */
[----:B------:R-:W1:Y:S01]  /*160a0*/  SHFL.BFLY PT, R7, R10, 0x2, 0x1f ;  /* 0x0c401f000a077f89 */ /* 0x000e6200000e0000 */
        /* <DEDUP_REMOVED lines=107> */
.L_x_834:
        /* <DEDUP_REMOVED lines=125> */
.L_x_867:
        /* <DEDUP_REMOVED lines=67> */
[----:B------:R-:W-:-:S03]  /*17360*/  IADD3.X R5, R13, R5, R9, P1, !PT ;  /* 0x000000050d057210 */ /* 0x000fc60000ffe409 */
[----:B------:R-:W-:Y:S01]  /*17370*/  IMAD R11, R10, c[0x0][0x3f4], R7 ;  /* 0x0000fd000a0b7a24 */ /* 0x000fe200078e0207 */
[----:B------:R-:W-:Y:S01]  /*17380*/  SHF.R.S32.HI R10, RZ, 0x1f, R0 ;  /* 0x0000001fff0a7819 */ /* 0x000fe20000011400 */
        /* <DEDUP_REMOVED lines=113> */
.L_x_866:
        /* <DEDUP_REMOVED lines=19> */
.L_x_868:
        /* <DEDUP_REMOVED lines=40> */
.L_x_870:
[----:B------:R-:W-:Y:S05]  /*17e50*/  BSYNC B0 ;  /* 0x0000000000007941 */ /* 0x000fea0003800000 */
.L_x_869:
        /* <DEDUP_REMOVED lines=103> */
.L_x_871:
        /* <DEDUP_REMOVED lines=11> */
.L_x_1483:


//--------------------- .text._ZN7cutlass13device_kernelIN5flash19enable_sm80_to_sm89INS1_16FlashAttnFwdSm80INS1_25CollectiveMainloopFwdSm80ILi4ELi1ELb0EN4cute5tupleIJNS5_1CILi128EEENS7_ILi96EEENS7_ILi64EEEEEELi64ENS_6half_tEfNS_4arch4Sm80ELb0ELb1ELb0ELb0ELb0ELb0ELb1ELb0EEENS1_21CollectiveEpilogueFwdINS6_IJS8_SA_S9_EEENS6_IJNS7_ILi1EEESI_SI_EEESC_SE_Li128ELb0ELb1ELb0ELb0EEENS1_19SingleTileSchedulerILb0ELb0ELb1ELi128EEEEEEEEEvNT_6ParamsE --------------------------
	.section	.text._ZN7cutlass13device_kernelIN5flash19enable_sm80_to_sm89INS1_16FlashAttnFwdSm80INS1_25CollectiveMainloopFwdSm80ILi4ELi1ELb0EN4cute5tupleIJNS5_1CILi128EEENS7_ILi96EEENS7_ILi64EEEEEELi64ENS_6half_tEfNS_4arch4Sm80ELb0ELb1ELb0ELb0ELb0ELb0ELb1ELb0EEENS1_21CollectiveEpilogueFwdINS6_IJS8_SA_S9_EEENS6_IJNS7_ILi1EEESI_SI_EEESC_SE_Li128ELb0ELb1ELb0ELb0EEENS1_19SingleTileSchedulerILb0ELb0ELb1ELi128EEEEEEEEEvNT_6ParamsE,"ax",@progbits
	.sectioninfo	@"SHI_REGISTERS=255"
	.align	128
.text._ZN7cutlass13device_kernelIN5flash19enable_sm80_to_sm89INS1_16FlashAttnFwdSm80INS1_25CollectiveMainloopFwdSm80ILi4ELi1ELb0EN4cute5tupleIJNS5_1CILi128EEENS7_ILi96EEENS7_ILi64EEEEEELi64ENS_6half_tEfNS_4arch4Sm80ELb0ELb1ELb0ELb0ELb0ELb0ELb1ELb0EEENS1_21CollectiveEpilogueFwdINS6_IJS8_SA_S9_EEENS6_IJNS7_ILi1EEESI_SI_EEESC_SE_Li128ELb0ELb1ELb0ELb0EEENS1_19SingleTileSchedulerILb0ELb0ELb1ELi128EEEEEEEEEvNT_6ParamsE:
        .type           _ZN7cutlass13device_kernelIN5flash19enable_sm80_to_sm89INS1_16FlashAttnFwdSm80INS1_25CollectiveMainloopFwdSm80ILi4ELi1ELb0EN4cute5tupleIJNS5_1CILi128EEENS7_ILi96EEENS7_ILi64EEEEEELi64ENS_6half_tEfNS_4arch4Sm80ELb0ELb1ELb0ELb0ELb0ELb0ELb1ELb0EEENS1_21CollectiveEpilogueFwdINS6_IJS8_SA_S9_EEENS6_IJNS7_ILi1EEESI_SI_EEESC_SE_Li128ELb0ELb1ELb0ELb0EEENS1_19SingleTileSchedulerILb0ELb0ELb1ELi128EEEEEEEEEvNT_6ParamsE,@function
        .size           _ZN7cutlass13device_kernelIN5flash19enable_sm80_to_sm89INS1_16FlashAttnFwdSm80INS1_25CollectiveMainloopFwdSm80ILi4ELi1ELb0EN4cute5tupleIJNS5_1CILi128EEENS7_ILi96EEENS7_ILi64EEEEEELi64ENS_6half_tEfNS_4arch4Sm80ELb0ELb1ELb0ELb0ELb0ELb0ELb1ELb0EEENS1_21CollectiveEpilogueFwdINS6_IJS8_SA_S9_EEENS6_IJNS7_ILi1EEESI_SI_EEESC_SE_Li128ELb0ELb1ELb0ELb0EEENS1_19SingleTileSchedulerILb0ELb0ELb1ELi128EEEEEEEEEvNT_6ParamsE,(.L_x_1484 - _ZN7cutlass13device_kernelIN5flash19enable_sm80_to_sm89INS1_16FlashAttnFwdSm80INS1_25CollectiveMainloopFwdSm80ILi4ELi1ELb0EN4cute5tupleIJNS5_1CILi128EEENS7_ILi96EEENS7_ILi64EEEEEELi64ENS_6half_tEfNS_4arch4Sm80ELb0ELb1ELb0ELb0ELb0ELb0ELb1ELb0EEENS1_21CollectiveEpilogueFwdINS6_IJS8_SA_S9_EEENS6_IJNS7_ILi1EEESI_SI_EEESC_SE_Li128ELb0ELb1ELb0ELb0EEENS1_19SingleTileSchedulerILb0ELb0ELb1ELi128EEEEEEEEEvNT_6ParamsE)
        .other          _ZN7cutlass13device_kernelIN5flash19enable_sm80_to_sm89INS1_16FlashAttnFwdSm80INS1_25CollectiveMainloopFwdSm80ILi4ELi1ELb0EN4cute5tupleIJNS5_1CILi128EEENS7_ILi96EEENS7_ILi64EEEEEELi64ENS_6half_tEfNS_4arch4Sm80ELb0ELb1ELb0ELb0ELb0ELb0ELb1ELb0EEENS1_21CollectiveEpilogueFwdINS6_IJS8_SA_S9_EEENS6_IJNS7_ILi1EEESI_SI_EEESC_SE_Li128ELb0ELb1ELb0ELb0EEENS1_19SingleTileSchedulerILb0ELb0ELb1ELi128EEEEEEEEEvNT_6ParamsE,@"STO_CUDA_ENTRY STV_DEFAULT"
_ZN7cutlass13device_kernelIN5flash19enable_sm80_to_sm89INS1_16FlashAttnFwdSm80INS1_25CollectiveMainloopFwdSm80ILi4ELi1ELb0EN4cute5tupleIJNS5_1CILi128EEENS7_ILi96EEENS7_ILi64EEEEEELi64ENS_6half_tEfNS_4arch4Sm80ELb0ELb1ELb0ELb0ELb0ELb0ELb1ELb0EEENS1_21CollectiveEpilogueFwdINS6_IJS8_SA_S9_EEENS6_IJNS7_ILi1EEESI_SI_EEESC_SE_Li128ELb0ELb1ELb0ELb0EEENS1_19SingleTileSchedulerILb0ELb0ELb1ELi128EEEEEEEEEvNT_6ParamsE:
        /* <DEDUP_REMOVED lines=37> */
.L_x_873:
[----:B------:R-:W-:Y:S02]  /*0250*/  ULDC UR4, c[0x0][0x32c] ;  /* 0x0000cb0000047ab9 */ /* 0x000fe40000000800 */
[----:B------:R-:W-:-:S03]  /*0260*/  UISETP.NE.AND UP0, UPT, UR8, UR4, UPT ;  /* 0x000000040800728c */ /* 0x000fc6000bf05270 */
[----:B------:R-:W-:Y:S02]  /*0270*/  ULDC.64 UR4, c[0x0][0x330] ;  /* 0x0000cc0000047ab9 */ /* 0x000fe40000000a00 */
[----:B------:R-:W-:-:S06]  /*0280*/  UIMAD.WIDE.U32 UR10, UR6, UR4, URZ ;  /* 0x00000004060a72a5 */ /* 0x000fcc000f8e003f */
[----:B------:R-:W-:Y:S02]  /*0290*/  @UP0 USHF.R.U32.HI UR6, URZ, UR5, UR11 ;  /* 0x000000053f060299 */ /* 0x000fe4000801160b */
.L_x_874:
[----:B------:R-:W-:Y:S02]  /*02a0*/  ULDC UR4, c[0x0][0x32c] ;  /* 0x0000cb0000047ab9 */ /* 0x000fe40000000800 */
[----:B------:R-:W-:-:S06]  /*02b0*/  UIMAD UR4, UR6, UR4, UR4 ;  /* 0x00000004060472a4 */ /* 0x000fcc000f8e0204 */
[----:B------:R-:W-:-:S03]  /*02c0*/  IMNMX R0, R0, UR4, PT ;  /* 0x0000000400007c17 */ /* 0x000fc6000b800200 */
.L_x_872:
        /* <DEDUP_REMOVED lines=34> */
.L_x_876:
[----:B------:R-:W-:Y:S02]  /*04f0*/  ULDC UR4, c[0x0][0x32c] ;  /* 0x0000cb0000047ab9 */ /* 0x000fe40000000800 */
[----:B------:R-:W-:-:S03]  /*0500*/  UISETP.NE.AND UP0, UPT, UR4, 0x1, UPT ;  /* 0x000000010400788c */ /* 0x000fc6000bf05270 */
[----:B------:R-:W-:Y:S02]  /*0510*/  ULDC.64 UR4, c[0x0][0x330] ;  /* 0x0000cc0000047ab9 */ /* 0x000fe40000000a00 */
[----:B------:R-:W-:-:S06]  /*0520*/  UIMAD.WIDE.U32 UR12, UR10, UR4, URZ ;  /* 0x000000040a0c72a5 */ /* 0x000fcc000f8e003f */
[----:B------:R-:W-:Y:S02]  /*0530*/  @UP0 USHF.R.U32.HI UR10, URZ, UR5, UR13 ;  /* 0x000000053f0a0299 */ /* 0x000fe4000801160d */
.L_x_877:
[----:B------:R-:W-:Y:S02]  /*0540*/  ULDC UR4, c[0x0][0x32c] ;  /* 0x0000cb0000047ab9 */ /* 0x000fe40000000800 */
[----:B------:R-:W-:-:S04]  /*0550*/  UIMAD UR4, UR10, UR4, URZ ;  /* 0x000000040a0472a4 */ /* 0x000fc8000f8e023f */
[----:B------:R-:W-:-:S04]  /*0560*/  UISETP.LT.AND UP0, UPT, UR8, UR4, UPT ;  /* 0x000000040800728c */ /* 0x000fc8000bf01270 */
[----:B------:R-:W-:-:S04]  /*0570*/  USEL UR8, UR8, UR4, !UP0 ;  /* 0x0000000408087287 */ /* 0x000fc8000c000000 */
.L_x_875:
        /* <DEDUP_REMOVED lines=384> */
[----:B------:R-:W-:Y:S01]  /*1d80*/  HMMA.16816.F32 R96, R16, R50, R96 ;  /* 0x000000321060723c */ /* 0x000fe20000001860 */
[----:B------:R2:W-:Y:S01]  /*1d90*/  LDGSTS.E.BYPASS.LTC128B.128 [R231+0x1100], [R10.64], !P0 ;  /* 0x011000000ae77fae */ /* 0x0005e2000c101d4c */
[----:B------:R-:W-:-:S03]  /*1da0*/  IMAD.IADD R217, R0, 0x1, R223 ;  /* 0x0000000100d97824 */ /* 0x000fc600078e02df */
        /* <DEDUP_REMOVED lines=17> */
[----:B------:R-:W-:Y:S02]  /*1ec0*/  HMMA.16816.F32 R80, R16, R48, R80 ;  /* 0x000000301050723c */ /* 0x000fe40000001850 */
[----:B------:R-:W5:Y:S04]  /*1ed0*/  LDSM.16.M88.4 R72, [R218+0x5100] ;  /* 0x00510000da48783b */ /* 0x000f680000000200 */
[----:B------:R-:W-:Y:S02]  /*1ee0*/  LDSM.16.M88.4 R84, [R218+0x5900] ;  /* 0x00590000da54783b */ /* 0x000fe40000000200 */
[----:B------:R-:W-:Y:S02]  /*1ef0*/  HMMA.16816.F32 R68, R4, R70, R156 ;  /* 0x000000460444723c */ /* 0x000fe4000000189c */
[----:B------:R-:W-:Y:S04]  /*1f00*/  LDSM.16.M88.4 R64, [R218+0x3100] ;  /* 0x00310000da40783b */ /* 0x000fe80000000200 */
[----:B------:R-:W0:Y:S02]  /*1f10*/  LDGDEPBAR ;  /* 0x00000000000079af */ /* 0x000e240000000000 */
[C---:B-1----:R-:W-:Y:S02]  /*1f20*/  HMMA.16816.F32 R8, R16.reuse, R32, R60 ;  /* 0x000000201008723c */ /* 0x042fe4000000183c */
[----:B------:R-:W1:Y:S06]  /*1f30*/  LDSM.16.M88.4 R60, [R218+0x3900] ;  /* 0x00390000da3c783b */ /* 0x000e6c0000000200 */
[----:B------:R-:W-:Y:S08]  /*1f40*/  HMMA.16816.F32 R76, R16, R28, R76 ;  /* 0x0000001c104c723c */ /* 0x000ff0000000184c */
[----:B------:R-:W-:Y:S08]  /*1f50*/  HMMA.16816.F32 R176, R4, R48, R176 ;  /* 0x0000003004b0723c */ /* 0x000ff000000018b0 */
[----:B--2---:R-:W-:Y:S01]  /*1f60*/  HMMA.16816.F32 R132, R24, R52, R12 ;  /* 0x000000341884723c */ /* 0x004fe2000000180c */
[----:B------:R-:W2:Y:S07]  /*1f70*/  LDSM.16.M88.4 R12, [R220+0x6100] ;  /* 0x00610000dc0c783b */ /* 0x000eae0000000200 */
[C---:B------:R-:W-:Y:S08]  /*1f80*/  HMMA.16816.F32 R180, R4.reuse, R40, R180 ;  /* 0x0000002804b4723c */ /* 0x040ff000000018b4 */
[C---:B------:R-:W-:Y:S08]  /*1f90*/  HMMA.16816.F32 R48, R4.reuse, R50, R148 ;  /* 0x000000320430723c */ /* 0x040ff00000001894 */
[----:B------:R-:W-:Y:S01]  /*1fa0*/  HMMA.16816.F32 R140, R4, R42, R140 ;  /* 0x0000002a048c723c */ /* 0x000fe2000000188c */
[----:B------:R-:W-:Y:S07]  /*1fb0*/  LDSM.16.M88.4 R40, [R217+0x800] ;  /* 0x00080000d928783b */ /* 0x000fee0000000200 */
[C---:B------:R-:W-:Y:S08]  /*1fc0*/  HMMA.16816.F32 R124, R16.reuse, R38, R124 ;  /* 0x00000026107c723c */ /* 0x040ff0000000187c */
[----:B------:R-:W-:Y:S01]  /*1fd0*/  HMMA.16816.F32 R152, R16, R34, R116 ;  /* 0x000000221098723c */ /* 0x000fe20000001874 */
        /* <DEDUP_REMOVED lines=8> */
[----:B------:R-:W2:Y:S04]  /*2060*/  LDSM.16.M88.4 R4, [R221+0x8100] ;  /* 0x00810000dd04783b */ /* 0x000ea80000000200 */
[----:B------:R-:W-:Y:S03]  /*2070*/  LDSM.16.M88.4 R28, [R217+0x2000] ;  /* 0x00200000d91c783b */ /* 0x000fe60000000200 */
[C---:B---3--:R-:W-:Y:S01]  /*2080*/  HMMA.16816.F32 R148, R24.reuse, R56, R44 ;  /* 0x000000381894723c */ /* 0x048fe2000000182c */
[----:B------:R-:W-:Y:S07]  /*2090*/  LDSM.16.M88.4 R44, [R217] ;  /* 0x00000000d92c783b */ /* 0x000fee0000000200 */
[----:B-----5:R-:W-:Y:S01]  /*20a0*/  HMMA.16816.F32 R128, R24, R72, R8 ;  /* 0x000000481880723c */ /* 0x020fe20000001808 */
[----:B------:R-:W3:Y:S01]  /*20b0*/  LDSM.16.M88.4 R8, [R221+0x6100] ;  /* 0x00610000dd08783b */ /* 0x000ee20000000200 */
[----:B------:R-:W-:-:S06]  /*20c0*/  DEPBAR.LE SB0, 0x0 ;  /* 0x000080000000791a */ /* 0x000fcc0000000000 */
[C---:B-1----:R-:W-:Y:S08]  /*20d0*/  HMMA.16816.F32 R112, R24.reuse, R62, R96 ;  /* 0x0000003e1870723c */ /* 0x042ff00000001860 */
[C---:B------:R-:W-:Y:S08]  /*20e0*/  HMMA.16816.F32 R108, R24.reuse, R58, R92 ;  /* 0x0000003a186c723c */ /* 0x040ff0000000185c */
[C---:B------:R-:W-:Y:S08]  /*20f0*/  HMMA.16816.F32 R96, R24.reuse, R86, R136 ;  /* 0x000000561860723c */ /* 0x040ff00000001888 */
[----:B------:R-:W-:Y:S08]  /*2100*/  HMMA.16816.F32 R116, R24, R66, R88 ;  /* 0x000000421874723c */ /* 0x000ff00000001858 */
[----:B--2---:R-:W-:Y:S08]  /*2110*/  HMMA.16816.F32 R92, R12, R64, R144 ;  /* 0x000000400c5c723c */ /* 0x004ff00000001890 */
        /* <DEDUP_REMOVED lines=16> */
[----:B------:R-:W-:Y:S08]  /*2220*/  HMMA.16816.F32 R168, R4, R18, R96 ;  /* 0x0000001204a8723c */ /* 0x000ff00000001860 */
[C---:B---3--:R-:W-:Y:S08]  /*2230*/  HMMA.16816.F32 R96, R8.reuse, R44, R92 ;  /* 0x0000002c0860723c */ /* 0x048ff0000000185c */
[C---:B------:R-:W-:Y:S08]  /*2240*/  HMMA.16816.F32 R92, R8.reuse, R46, R88 ;  /* 0x0000002e085c723c */ /* 0x040ff00000001858 */
[C---:B------:R-:W-:Y:S08]  /*2250*/  HMMA.16816.F32 R88, R8.reuse, R40, R80 ;  /* 0x000000280858723c */ /* 0x040ff00000001850 */
[C---:B------:R-:W-:Y:S08]  /*2260*/  HMMA.16816.F32 R84, R8.reuse, R42, R76 ;  /* 0x0000002a0854723c */ /* 0x040ff0000000184c */
[----:B------:R-:W-:Y:S08]  /*2270*/  HMMA.16816.F32 R80, R8, R36, R68 ;  /* 0x000000240850723c */ /* 0x000ff00000001844 */
[----:B------:R-:W-:Y:S08]  /*2280*/  HMMA.16816.F32 R140, R4, R32, R132 ;  /* 0x00000020048c723c */ /* 0x000ff00000001884 */
        /* <DEDUP_REMOVED lines=48> */
.L_x_879:
[----:B----4-:R-:W-:Y:S01]  /*2590*/  LOP3.LUT R0, R199, 0xffffffe0, RZ, 0xc0, !PT ;  /* 0xffffffe0c7007812 */ /* 0x010fe200078ec0ff */
[----:B------:R-:W-:Y:S01]  /*25a0*/  ULDC UR11, c[0x0][0x324] ;  /* 0x0000c900000b7ab9 */ /* 0x000fe20000000800 */
[----:B--2---:R-:W-:Y:S01]  /*25b0*/  LEA.HI R5, R201, R202, RZ, 0x2 ;  /* 0x000000cac9057211 */ /* 0x004fe200078f10ff */
[----:B------:R-:W-:Y:S01]  /*25c0*/  ULOP3.LUT UR11, URZ, UR11, URZ, 0x33, !UPT ;  /* 0x0000000b3f0b7292 */ /* 0x000fe2000f8e333f */
[----:B------:R-:W-:Y:S01]  /*25d0*/  SHF.R.S32.HI R4, RZ, 0x1f, R198 ;  /* 0x0000001fff047819 */ /* 0x000fe200000114c6 */
[----:B------:R-:W-:Y:S01]  /*25e0*/  IMAD.IADD R0, R202, 0x1, -R0 ;  /* 0x00000001ca007824 */ /* 0x000fe200078e0a00 */
[----:B------:R-:W-:Y:S01]  /*25f0*/  LOP3.LUT R5, R5, 0xfffffffc, RZ, 0xc0, !PT ;  /* 0xfffffffc05057812 */ /* 0x000fe200078ec0ff */
[----:B------:R-:W0:Y:S01]  /*2600*/  LDGDEPBAR ;  /* 0x00000000000079af */ /* 0x000e220000000000 */
[----:B------:R-:W-:Y:S02]  /*2610*/  LEA.HI R4, R4, R198, RZ, 0x2 ;  /* 0x000000c604047211 */ /* 0x000fe400078f10ff */
[----:B------:R-:W-:Y:S01]  /*2620*/  SHF.R.S32.HI R7, RZ, 0x1f, R0 ;  /* 0x0000001fff077819 */ /* 0x000fe20000011400 */
[----:B------:R-:W-:Y:S01]  /*2630*/  IMAD.IADD R5, R202, 0x1, -R5 ;  /* 0x00000001ca057824 */ /* 0x000fe200078e0a05 */
[----:B------:R-:W-:-:S02]  /*2640*/  LOP3.LUT R6, R4, 0xffffffc, RZ, 0xc0, !PT ;  /* 0x0ffffffc04067812 */ /* 0x000fc400078ec0ff */
[----:B------:R-:W-:Y:S02]  /*2650*/  LEA.HI R7, R7, R0, RZ, 0x2 ;  /* 0x0000000007077211 */ /* 0x000fe400078f10ff */
[----:B------:R-:W-:Y:S01]  /*2660*/  LEA.HI R4, R5, R5, RZ, 0x1 ;  /* 0x0000000505047211 */ /* 0x000fe200078f08ff */
[----:B------:R-:W-:Y:S01]  /*2670*/  IMAD.IADD R8, R198, 0x1, -R6 ;  /* 0x00000001c6087824 */ /* 0x000fe200078e0a06 */
[----:B------:R-:W-:Y:S02]  /*2680*/  LEA.HI.SX32 R6, R7, UR7, 0x1e ;  /* 0x0000000707067c11 */ /* 0x000fe4000f8ff2ff */
[----:B------:R-:W-:Y:S01]  /*2690*/  PLOP3.LUT P1, PT, PT, PT, UP2, 0x80, 0x0 ;  /* 0x000000000000781c */ /* 0x000fe20003f2f028 */
[C---:B------:R-:W-:Y:S01]  /*26a0*/  IMAD.SHL.U32 R9, R4.reuse, 0x20, RZ ;  /* 0x0000002004097824 */ /* 0x040fe200078e00ff */
[----:B------:R-:W-:Y:S01]  /*26b0*/  LOP3.LUT R4, R4, 0x1ffffffe, RZ, 0xc0, !PT ;  /* 0x1ffffffe04047812 */ /* 0x000fe200078ec0ff */
[----:B------:R-:W-:Y:S01]  /*26c0*/  IMAD R8, R8, 0x10, R6 ;  /* 0x0000001008087824 */ /* 0x000fe200078e0206 */
[----:B------:R-:W-:-:S02]  /*26d0*/  PLOP3.LUT P0, PT, PT, PT, UP2, 0x80, 0x0 ;  /* 0x000000000000781c */ /* 0x000fc40003f0f028 */
[----:B------:R-:W-:Y:S01]  /*26e0*/  LOP3.LUT R6, R9, 0xffffffc0, RZ, 0xc0, !PT ;  /* 0xffffffc009067812 */ /* 0x000fe200078ec0ff */
[----:B------:R-:W-:-:S04]  /*26f0*/  IMAD.IADD R5, R5, 0x1, -R4 ;  /* 0x0000000105057824 */ /* 0x000fc800078e0a04 */
[----:B------:R-:W-:-:S04]  /*2700*/  IMAD.IADD R4, R6, 0x1, R8 ;  /* 0x0000000106047824 */ /* 0x000fc800078e0208 */
[----:B------:R-:W-:-:S04]  /*2710*/  IMAD R10, R5, 0x8, R4 ;  /* 0x00000008050a7824 */ /* 0x000fc800078e0204 */
[----:B------:R-:W-:Y:S01]  /*2720*/  @P1 IMAD.HI.U32 R4, R10, c[0x0][0x2c8], RZ ;  /* 0x0000b2000a041a27 */ /* 0x000fe200078e00ff */
[----:B------:R1:W-:Y:S03]  /*2730*/  STL [R1+0x20], R10 ;  /* 0x0000200a01007387 */ /* 0x0003e60000100800 */
[----:B------:R-:W-:Y:S01]  /*2740*/  IMAD.MOV.U32 R9, RZ, RZ, R10 ;  /* 0x000000ffff097224 */ /* 0x000fe200078e000a */
[----:B------:R-:W-:Y:S02]  /*2750*/  @P0 SHF.R.U32.HI R9, RZ, c[0x0][0x2cc], R4 ;  /* 0x0000b300ff090a19 */ /* 0x000fe40000011604 */
[----:B------:R-:W-:Y:S02]  /*2760*/  LOP3.LUT R4, R7, 0x7ffffffc, RZ, 0xc0, !PT ;  /* 0x7ffffffc07047812 */ /* 0x000fe400078ec0ff */
[----:B------:R-:W-:Y:S01]  /*2770*/  PLOP3.LUT P0, PT, PT, PT, UP1, 0x40, 0x0 ;  /* 0x000000000000781c */ /* 0x000fe20003f0e818 */
[----:B------:R-:W2:Y:S02]  /*2780*/  SHFL.IDX PT, R6, R9, RZ, 0x1c1f ;  /* 0x001c1fff09067589 */ /* 0x000ea400000e0000 */
[----:B------:R-:W-:Y:S01]  /*2790*/  IMAD.IADD R4, R0, 0x1, -R4 ;  /* 0x0000000100047824 */ /* 0x000fe200078e0a04 */
[----:B------:R-:W-:-:S03]  /*27a0*/  IADD3.X R0, R20, c[0x0][0x1d0], RZ, PT, !PT ;  /* 0x0000740014007a10 */ /* 0x000fc60003ffe4ff */
[----:B------:R-:W-:-:S04]  /*27b0*/  IMAD.SHL.U32 R8, R4, 0x2, RZ ;  /* 0x0000000204087824 */ /* 0x000fc800078e00ff */
[--C-:B------:R-:W-:Y:S01]  /*27c0*/  IMAD.IADD R13, R20, 0x1, -R8.reuse ;  /* 0x00000001140d7824 */ /* 0x100fe200078e0a08 */
[----:B------:R3:W-:Y:S01]  /*27d0*/  STL [R1+0x18], R8 ;  /* 0x0000180801007387 */ /* 0x0007e20000100800 */
[----:B------:R-:W-:Y:S02]  /*27e0*/  IADD3 R0, R0, -c[0x0][0x168], -R8 ;  /* 0x80005a0000007a10 */ /* 0x000fe40007ffe808 */
[----:B------:R-:W-:Y:S02]  /*27f0*/  IADD3 R11, -R8, c[0x0][0x1d0], R20 ;  /* 0x00007400080b7a10 */ /* 0x000fe40007ffe114 */
[C---:B-1----:R-:W-:Y:S02]  /*2800*/  IADD3 R10, R0.reuse, c[0x0][0x328], RZ ;  /* 0x0000ca00000a7a10 */ /* 0x042fe40007ffe0ff */
[----:B------:R-:W-:Y:S01]  /*2810*/  IADD3 R12, R0, UR11, RZ ;  /* 0x0000000b000c7c10 */ /* 0x000fe2000fffe0ff */
[----:B------:R-:W-:Y:S02]  /*2820*/  IMAD.IADD R0, R196, 0x1, R21 ;  /* 0x00000001c4007824 */ /* 0x000fe400078e0215 */
[----:B--2---:R-:W-:-:S02]  /*2830*/  IMAD.IADD R5, R10, 0x1, R6 ;  /* 0x000000010a057824 */ /* 0x004fc400078e0206 */
[----:B------:R-:W-:-:S03]  /*2840*/  IMAD.IADD R4, R12, 0x1, R6 ;  /* 0x000000010c047824 */ /* 0x000fc600078e0206 */
[----:B------:R-:W-:Y:S01]  /*2850*/  IMNMX R5, R5, R11, PT ;  /* 0x0000000b05057217 */ /* 0x000fe20003800200 */
[----:B------:R-:W-:Y:S05]  /*2860*/  @P0 BRA `(.L_x_880) ;  /* 0x0000015000000947 */ /* 0x000fea0003800000 */
[----:B------:R-:W-:Y:S01]  /*2870*/  IADD3 R6, R6, c[0x0][0x1d0], RZ ;  /* 0x0000740006067a10 */ /* 0x000fe20007ffe0ff */
        /* <DEDUP_REMOVED lines=11> */
.L_x_882:
[----:B------:R-:W-:-:S04]  /*2930*/  MOV R7, c[0x0][0x32c] ;  /* 0x0000cb0000077a02 */ /* 0x000fc80000000f00 */
[----:B------:R-:W-:-:S13]  /*2940*/  ISETP.NE.AND P0, PT, R7, 0x1, PT ;  /* 0x000000010700780c */ /* 0x000fda0003f05270 */
[----:B------:R-:W-:-:S05]  /*2950*/  @P0 IMAD.HI.U32 R7, R6, c[0x0][0x330], RZ ;  /* 0x0000cc0006070a27 */ /* 0x000fca00078e00ff */
[----:B------:R-:W-:Y:S02]  /*2960*/  @P0 SHF.R.U32.HI R6, RZ, c[0x0][0x334], R7 ;  /* 0x0000cd00ff060a19 */ /* 0x000fe40000011607 */
.L_x_883:
[----:B------:R-:W-:Y:S05]  /*2970*/  BSYNC B0 ;  /* 0x0000000000007941 */ /* 0x000fea0003800000 */
.L_x_881:
[----:B------:R-:W-:-:S05]  /*2980*/  IMAD R6, R6, c[0x0][0x32c], R13 ;  /* 0x0000cb0006067a24 */ /* 0x000fca00078e020d */
[----:B------:R-:W-:Y:S02]  /*2990*/  IADD3 R7, R6, c[0x0][0x32c], RZ ;  /* 0x0000cb0006077a10 */ /* 0x000fe40007ffe0ff */
[----:B------:R-:W-:Y:S02]  /*29a0*/  IMNMX R4, R4, R6, !PT ;  /* 0x0000000604047217 */ /* 0x000fe40007800200 */
[----:B------:R-:W-:Y:S02]  /*29b0*/  IMNMX R5, R5, R7, PT ;  /* 0x0000000705057217 */ /* 0x000fe40003800200 */
.L_x_880:
[----:B---3--:R-:W1:Y:S01]  /*29c0*/  SHFL.IDX PT, R8, R9, 0x1, 0x1c1f ;  /* 0x003c1f0009087f89 */ /* 0x008e6200000e0000 */
[----:B------:R-:W-:Y:S01]  /*29d0*/  PLOP3.LUT P0, PT, PT, PT, UP1, 0x40, 0x0 ;  /* 0x000000000000781c */ /* 0x000fe20003f0e818 */
[--C-:B-1----:R-:W-:Y:S02]  /*29e0*/  IMAD.IADD R7, R10, 0x1, R8.reuse ;  /* 0x000000010a077824 */ /* 0x102fe400078e0208 */
[----:B------:R-:W-:-:S03]  /*29f0*/  IMAD.IADD R6, R12, 0x1, R8 ;  /* 0x000000010c067824 */ /* 0x000fc600078e0208 */
[----:B------:R-:W-:-:S07]  /*2a00*/  IMNMX R7, R7, R11, PT ;  /* 0x0000000b07077217 */ /* 0x000fce0003800200 */
        /* <DEDUP_REMOVED lines=13> */
.L_x_886:
[----:B------:R-:W-:-:S04]  /*2ae0*/  MOV R14, c[0x0][0x32c] ;  /* 0x0000cb00000e7a02 */ /* 0x000fc80000000f00 */
[----:B------:R-:W-:-:S13]  /*2af0*/  ISETP.NE.AND P0, PT, R14, 0x1, PT ;  /* 0x000000010e00780c */ /* 0x000fda0003f05270 */
[----:B------:R-:W-:-:S05]  /*2b00*/  @P0 IMAD.HI.U32 R14, R8, c[0x0][0x330], RZ ;  /* 0x0000cc00080e0a27 */ /* 0x000fca00078e00ff */
[----:B------:R-:W-:Y:S02]  /*2b10*/  @P0 SHF.R.U32.HI R8, RZ, c[0x0][0x334], R14 ;  /* 0x0000cd00ff080a19 */ /* 0x000fe4000001160e */
.L_x_887:
[----:B------:R-:W-:Y:S05]  /*2b20*/  BSYNC B0 ;  /* 0x0000000000007941 */ /* 0x000fea0003800000 */
.L_x_885:
[----:B------:R-:W-:-:S05]  /*2b30*/  IMAD R8, R8, c[0x0][0x32c], R13 ;  /* 0x0000cb0008087a24 */ /* 0x000fca00078e020d */
[----:B------:R-:W-:Y:S02]  /*2b40*/  IADD3 R14, R8, c[0x0][0x32c], RZ ;  /* 0x0000cb00080e7a10 */ /* 0x000fe40007ffe0ff */
[----:B------:R-:W-:Y:S02]  /*2b50*/  IMNMX R6, R6, R8, !PT ;  /* 0x0000000806067217 */ /* 0x000fe40007800200 */
[----:B------:R-:W-:Y:S02]  /*2b60*/  IMNMX R7, R7, R14, PT ;  /* 0x0000000e07077217 */ /* 0x000fe40003800200 */
.L_x_884:
[C---:B------:R-:W-:Y:S01]  /*2b70*/  ISETP.GE.AND P0, PT, R20.reuse, 0x9, PT ;  /* 0x000000091400780c */ /* 0x040fe20003f06270 */
[----:B------:R-:W1:Y:S01]  /*2b80*/  SHFL.IDX PT, R8, R9, 0x2, 0x1c1f ;  /* 0x005c1f0009087f89 */ /* 0x000e6200000e0000 */
[----:B------:R-:W-:Y:S02]  /*2b90*/  ISETP.GE.AND P1, PT, R20, 0x2, PT ;  /* 0x000000021400780c */ /* 0x000fe40003f26270 */
[----:B------:R-:W-:Y:S02]  /*2ba0*/  P2R R31, PR, RZ, 0x1 ;  /* 0x00000001ff1f7803 */ /* 0x000fe40000000000 */
[----:B------:R-:W-:-:S02]  /*2bb0*/  ISETP.GT.AND P0, PT, R4, 0x8, !P0 ;  /* 0x000000080400780c */ /* 0x000fc40004704270 */
[----:B------:R-:W-:Y:S02]  /*2bc0*/  P2R R32, PR, RZ, 0x2 ;  /* 0x00000002ff207803 */ /* 0x000fe40000000000 */
[C---:B------:R-:W-:Y:S02]  /*2bd0*/  ISETP.LT.OR P0, PT, R5.reuse, 0x9, P0 ;  /* 0x000000090500780c */ /* 0x040fe40000701670 */
        /* <DEDUP_REMOVED lines=12> */
[----:B------:R-:W-:Y:S02]  /*2ca0*/  ISETP.LT.OR P1, PT, R5, 0xa, P1 ;  /* 0x0000000a0500780c */ /* 0x000fe40000f21670 */
        /* <DEDUP_REMOVED lines=41> */
[C---:B------:R-:W-:Y:S02]  /*2f40*/  ISETP.GE.AND P5, PT, R20.reuse, 0x39, PT ;  /* 0x000000391400780c */ /* 0x040fe40003fa6270 */
        /* <DEDUP_REMOVED lines=52> */
[----:B-1----:R-:W-:-:S03]  /*3290*/  IMAD.IADD R4, R12, 0x1, R8 ;  /* 0x000000010c047824 */ /* 0x002fc600078e0208 */
[----:B------:R-:W-:Y:S01]  /*32a0*/  ISETP.LT.OR P0, PT, R5, 0x5a, P0 ;  /* 0x0000005a0500780c */ /* 0x000fe20000701670 */
[----:B------:R-:W-:-:S03]  /*32b0*/  IMAD.IADD R5, R10, 0x1, R8 ;  /* 0x000000010a057824 */ /* 0x000fc600078e0208 */
[----:B------:R-:W-:Y:S02]  /*32c0*/  FSEL R233, R49, -INF , !P0 ;  /* 0xff80000031e97808 */ /* 0x000fe40004000000 */
[----:B------:R-:W-:Y:S02]  /*32d0*/  PLOP3.LUT P0, PT, PT, PT, UP1, 0x40, 0x0 ;  /* 0x000000000000781c */ /* 0x000fe40003f0e818 */
[----:B------:R-:W-:-:S11]  /*32e0*/  IMNMX R5, R5, R11, PT ;  /* 0x0000000b05057217 */ /* 0x000fd60003800200 */
        /* <DEDUP_REMOVED lines=13> */
.L_x_890:
[----:B------:R-:W-:-:S04]  /*33c0*/  MOV R33, c[0x0][0x32c] ;  /* 0x0000cb0000217a02 */ /* 0x000fc80000000f00 */
[----:B------:R-:W-:-:S13]  /*33d0*/  ISETP.NE.AND P0, PT, R33, 0x1, PT ;  /* 0x000000012100780c */ /* 0x000fda0003f05270 */
[----:B------:R-:W-:-:S05]  /*33e0*/  @P0 IMAD.HI.U32 R33, R8, c[0x0][0x330], RZ ;  /* 0x0000cc0008210a27 */ /* 0x000fca00078e00ff */
[----:B------:R-:W-:Y:S02]  /*33f0*/  @P0 SHF.R.U32.HI R8, RZ, c[0x0][0x334], R33 ;  /* 0x0000cd00ff080a19 */ /* 0x000fe40000011621 */
.L_x_891:
[----:B------:R-:W-:Y:S05]  /*3400*/  BSYNC B0 ;  /* 0x0000000000007941 */ /* 0x000fea0003800000 */
.L_x_889:
[----:B------:R-:W-:-:S05]  /*3410*/  IMAD R8, R8, c[0x0][0x32c], R13 ;  /* 0x0000cb0008087a24 */ /* 0x000fca00078e020d */
[----:B------:R-:W-:Y:S02]  /*3420*/  IADD3 R33, R8, c[0x0][0x32c], RZ ;  /* 0x0000cb0008217a10 */ /* 0x000fe40007ffe0ff */
[----:B------:R-:W-:Y:S02]  /*3430*/  IMNMX R4, R4, R8, !PT ;  /* 0x0000000804047217 */ /* 0x000fe40007800200 */
[----:B------:R-:W-:Y:S02]  /*3440*/  IMNMX R5, R5, R33, PT ;  /* 0x0000002105057217 */ /* 0x000fe40003800200 */
.L_x_888:
[----:B------:R-:W-:Y:S02]  /*3450*/  ISETP.NE.AND P0, PT, R31, RZ, PT ;  /* 0x000000ff1f00720c */ /* 0x000fe40003f05270 */
[----:B------:R-:W-:Y:S02]  /*3460*/  P2R R33, PR, RZ, 0x20 ;  /* 0x00000020ff217803 */ /* 0x000fe40000000000 */
[----:B------:R-:W-:Y:S02]  /*3470*/  ISETP.GT.AND P0, PT, R6, 0x8, !P0 ;  /* 0x000000080600780c */ /* 0x000fe40004704270 */
[----:B------:R-:W-:-:S02]  /*3480*/  P2R R8, PR, RZ, 0x40 ;  /* 0x00000040ff087803 */ /* 0x000fc40000000000 */
[----:B------:R-:W-:Y:S02]  /*3490*/  ISETP.LT.OR P0, PT, R7, 0x9, P0 ;  /* 0x000000090700780c */ /* 0x000fe40000701670 */
[----:B------:R-:W-:Y:S02]  /*34a0*/  ISETP.NE.AND P6, PT, R20, RZ, PT ;  /* 0x000000ff1400720c */ /* 0x000fe40003fc5270 */
        /* <DEDUP_REMOVED lines=45> */
[----:B------:R-:W-:Y:S02]  /*3780*/  ISETP.GT.AND P0, PT, R6, 0x38, !P5 ;  /* 0x000000380600780c */ /* 0x000fe40006f04270 */
[----:B------:R-:W-:Y:S02]  /*3790*/  ISETP.NE.AND P5, PT, R32, RZ, PT ;  /* 0x000000ff2000720c */ /* 0x000fe40003fa5270 */
        /* <DEDUP_REMOVED lines=34> */
[----:B------:R-:W-:-:S04]  /*39c0*/  ISETP.GT.AND P0, PT, R6, 0x58, !P0 ;  /* 0x000000580600780c */ /* 0x000fc80004704270 */
[----:B------:R-:W-:-:S04]  /*39d0*/  ISETP.LT.OR P0, PT, R7, 0x59, P0 ;  /* 0x000000590700780c */ /* 0x000fc80000701670 */
[----:B------:R-:W-:Y:S02]  /*39e0*/  FSEL R210, R50, -INF , !P0 ;  /* 0xff80000032d27808 */ /* 0x000fe40004000000 */
[----:B------:R-:W-:Y:S02]  /*39f0*/  ISETP.GT.AND P0, PT, R6, 0x59, !P6 ;  /* 0x000000590600780c */ /* 0x000fe40007704270 */
[----:B------:R-:W1:Y:S02]  /*3a00*/  SHFL.IDX PT, R6, R9, 0x3, 0x1c1f ;  /* 0x007c1f0009067f89 */ /* 0x000e6400000e0000 */
[----:B------:R-:W-:-:S04]  /*3a10*/  ISETP.LT.OR P0, PT, R7, 0x5a, P0 ;  /* 0x0000005a0700780c */ /* 0x000fc80000701670 */
[----:B------:R-:W-:Y:S02]  /*3a20*/  FSEL R229, R51, -INF , !P0 ;  /* 0xff80000033e57808 */ /* 0x000fe40004000000 */
[----:B------:R-:W-:-:S04]  /*3a30*/  ISETP.GT.AND P0, PT, R4, RZ, !P1 ;  /* 0x000000ff0400720c */ /* 0x000fc80004f04270 */
[----:B------:R-:W-:-:S04]  /*3a40*/  ISETP.LT.OR P0, PT, R5, 0x1, P0 ;  /* 0x000000010500780c */ /* 0x000fc80000701670 */
[----:B------:R-:W-:Y:S02]  /*3a50*/  FSEL R85, R160, -INF , !P0 ;  /* 0xff800000a0557808 */ /* 0x000fe40004000000 */
[----:B------:R-:W-:Y:S02]  /*3a60*/  ISETP.GT.AND P0, PT, R4, 0x1, !P5 ;  /* 0x000000010400780c */ /* 0x000fe40006f04270 */
[----:B------:R-:W-:Y:S02]  /*3a70*/  ISETP.NE.AND P5, PT, R33, RZ, PT ;  /* 0x000000ff2100720c */ /* 0x000fe40003fa5270 */
        /* <DEDUP_REMOVED lines=82> */
[----:B------:R-:W-:Y:S01]  /*3fa0*/  ISETP.GT.AND P0, PT, R4, 0x59, !P6 ;  /* 0x000000590400780c */ /* 0x000fe20007704270 */
[--C-:B-1----:R-:W-:Y:S01]  /*3fb0*/  IMAD.IADD R4, R12, 0x1, R6.reuse ;  /* 0x000000010c047824 */ /* 0x102fe200078e0206 */
[----:B------:R-:W-:Y:S02]  /*3fc0*/  ISETP.NE.AND P6, PT, R8, RZ, PT ;  /* 0x000000ff0800720c */ /* 0x000fe40003fc5270 */
        /* <DEDUP_REMOVED lines=18> */
.L_x_894:
[----:B------:R-:W-:-:S04]  /*40f0*/  MOV R7, c[0x0][0x32c] ;  /* 0x0000cb0000077a02 */ /* 0x000fc80000000f00 */
[----:B------:R-:W-:-:S13]  /*4100*/  ISETP.NE.AND P0, PT, R7, 0x1, PT ;  /* 0x000000010700780c */ /* 0x000fda0003f05270 */
[----:B------:R-:W-:-:S05]  /*4110*/  @P0 IMAD.HI.U32 R7, R6, c[0x0][0x330], RZ ;  /* 0x0000cc0006070a27 */ /* 0x000fca00078e00ff */
[----:B------:R-:W-:Y:S02]  /*4120*/  @P0 SHF.R.U32.HI R6, RZ, c[0x0][0x334], R7 ;  /* 0x0000cd00ff060a19 */ /* 0x000fe40000011607 */
.L_x_895:
[----:B------:R-:W-:Y:S05]  /*4130*/  BSYNC B0 ;  /* 0x0000000000007941 */ /* 0x000fea0003800000 */
.L_x_893:
[----:B------:R-:W-:-:S05]  /*4140*/  IMAD R6, R6, c[0x0][0x32c], R13 ;  /* 0x0000cb0006067a24 */ /* 0x000fca00078e020d */
[----:B------:R-:W-:Y:S02]  /*4150*/  IADD3 R7, R6, c[0x0][0x32c], RZ ;  /* 0x0000cb0006077a10 */ /* 0x000fe40007ffe0ff */
[----:B------:R-:W-:Y:S02]  /*4160*/  IMNMX R4, R4, R6, !PT ;  /* 0x0000000604047217 */ /* 0x000fe40007800200 */
[----:B------:R-:W-:Y:S02]  /*4170*/  IMNMX R5, R5, R7, PT ;  /* 0x0000000705057217 */ /* 0x000fe40003800200 */
.L_x_892:
[----:B------:R-:W-:Y:S01]  /*4180*/  ISETP.NE.AND P0, PT, R31, RZ, PT ;  /* 0x000000ff1f00720c */ /* 0x000fe20003f05270 */
[----:B------:R-:W-:Y:S01]  /*4190*/  IMAD.SHL.U32 R213, R0, 0x2, RZ ;  /* 0x0000000200d57824 */ /* 0x000fe200078e00ff */
[----:B------:R-:W-:Y:S01]  /*41a0*/  FMNMX.FTZ R130, R37, R39, !PT ;  /* 0x0000002725827209 */ /* 0x000fe20007810000 */
[----:B------:R-:W-:Y:S01]  /*41b0*/  STL [R1+0x60], R222 ;  /* 0x000060de01007387 */ /* 0x000fe20000100800 */
[----:B------:R-:W-:Y:S01]  /*41c0*/  ISETP.GT.AND P0, PT, R4, 0x8, !P0 ;  /* 0x000000080400780c */ /* 0x000fe20004704270 */
[--C-:B------:R-:W-:Y:S01]  /*41d0*/  IMAD R214, R3, 0x2, R213.reuse ;  /* 0x0000000203d67824 */ /* 0x100fe200078e02d5 */
[----:B------:R-:W-:Y:S01]  /*41e0*/  FMNMX.FTZ R130, R40, R130, !PT ;  /* 0x0000008228827209 */ /* 0x000fe20007810000 */
[----:B------:R-:W-:Y:S01]  /*41f0*/  STL [R1+0x5c], R221 ;  /* 0x00005cdd01007387 */ /* 0x000fe20000100800 */
[----:B------:R-:W-:Y:S01]  /*4200*/  ISETP.LT.OR P0, PT, R5, 0x9, P0 ;  /* 0x000000090500780c */ /* 0x000fe20000701670 */
[----:B------:R-:W-:Y:S01]  /*4210*/  IMAD R216, R2, 0x2, R213 ;  /* 0x0000000202d87824 */ /* 0x000fe200078e02d5 */
[----:B------:R-:W-:Y:S01]  /*4220*/  FMNMX.FTZ R130, R41, R130, !PT ;  /* 0x0000008229827209 */ /* 0x000fe20007810000 */
[----:B------:R-:W-:Y:S01]  /*4230*/  STL [R1+0x58], R220 ;  /* 0x000058dc01007387 */ /* 0x000fe20000100800 */
[----:B------:R-:W-:Y:S01]  /*4240*/  FSEL R116, R154, -INF , !P0 ;  /* 0xff8000009a747808 */ /* 0x000fe20004000000 */
[----:B------:R-:W-:Y:S01]  /*4250*/  ULDC.64 UR4, c[0x0][0x2c8] ;  /* 0x0000b20000047ab9 */ /* 0x000fe20000000a00 */
[----:B------:R-:W-:Y:S01]  /*4260*/  ISETP.NE.AND P0, PT, R30, RZ, PT ;  /* 0x000000ff1e00720c */ /* 0x000fe20003f05270 */
[----:B------:R-:W-:Y:S01]  /*4270*/  STL [R1+0x54], R219 ;  /* 0x000054db01007387 */ /* 0x000fe20000100800 */
[----:B------:R-:W-:-:S02]  /*4280*/  FMNMX.FTZ R130, R42, R130, !PT ;  /* 0x000000822a827209 */ /* 0x000fc40007810000 */
[----:B------:R-:W-:Y:S01]  /*4290*/  ISETP.GT.AND P0, PT, R4, 0x9, !P0 ;  /* 0x000000090400780c */ /* 0x000fe20004704270 */
[----:B------:R-:W-:Y:S01]  /*42a0*/  STL [R1+0x50], R218 ;  /* 0x000050da01007387 */ /* 0x000fe20000100800 */
[----:B------:R-:W-:Y:S02]  /*42b0*/  FMNMX.FTZ R130, R43, R130, !PT ;  /* 0x000000822b827209 */ /* 0x000fe40007810000 */
[----:B------:R-:W-:Y:S01]  /*42c0*/  ISETP.LT.OR P0, PT, R5, 0xa, P0 ;  /* 0x0000000a0500780c */ /* 0x000fe20000701670 */
[----:B------:R-:W-:Y:S01]  /*42d0*/  STL [R1+0x4c], R217 ;  /* 0x00004cd901007387 */ /* 0x000fe20000100800 */
[----:B------:R-:W-:Y:S02]  /*42e0*/  FMNMX.FTZ R130, R44, R130, !PT ;  /* 0x000000822c827209 */ /* 0x000fe40007810000 */
[----:B------:R-:W-:Y:S01]  /*42f0*/  FSEL R115, R155, -INF , !P0 ;  /* 0xff8000009b737808 */ /* 0x000fe20004000000 */
[----:B------:R-:W-:Y:S01]  /*4300*/  STL [R1+0x48], R212 ;  /* 0x000048d401007387 */ /* 0x000fe20000100800 */
[----:B------:R-:W-:-:S02]  /*4310*/  ISETP.NE.AND P0, PT, R29, RZ, PT ;  /* 0x000000ff1d00720c */ /* 0x000fc40003f05270 */
[----:B------:R-:W-:Y:S01]  /*4320*/  FMNMX.FTZ R130, R46, R130, !PT ;  /* 0x000000822e827209 */ /* 0x000fe20007810000 */
[----:B------:R-:W-:Y:S01]  /*4330*/  LDSM.16.MT88.4 R72, [R213+0x100] ;  /* 0x00010000d548783b */ /* 0x000fe20000004200 */
[----:B------:R-:W-:Y:S02]  /*4340*/  ISETP.GT.AND P0, PT, R4, 0x10, !P0 ;  /* 0x000000100400780c */ /* 0x000fe40004704270 */
[----:B------:R-:W-:Y:S01]  /*4350*/  FMNMX.FTZ R130, R56, R130, !PT ;  /* 0x0000008238827209 */ /* 0x000fe20007810000 */
[----:B------:R-:W-:Y:S01]  /*4360*/  LDSM.16.MT88.4 R76, [R216+0x100] ;  /* 0x00010000d84c783b */ /* 0x000fe20000004200 */
[----:B------:R-:W-:Y:S02]  /*4370*/  ISETP.LT.OR P0, PT, R5, 0x11, P0 ;  /* 0x000000110500780c */ /* 0x000fe40000701670 */
[----:B------:R-:W-:Y:S01]  /*4380*/  FMNMX.FTZ R130, R57, R130, !PT ;  /* 0x0000008239827209 */ /* 0x000fe20007810000 */
[----:B------:R-:W-:Y:S01]  /*4390*/  LDSM.16.MT88.4 R96, [R214+0x100] ;  /* 0x00010000d660783b */ /* 0x000fe20000004200 */
[----:B------:R-:W-:-:S02]  /*43a0*/  FSEL R119, R158, -INF , !P0 ;  /* 0xff8000009e777808 */ /* 0x000fc40004000000 */
[----:B------:R-:W-:Y:S01]  /*43b0*/  ISETP.NE.AND P0, PT, R28, RZ, PT ;  /* 0x000000ff1c00720c */ /* 0x000fe20003f05270 */
[----:B------:R-:W-:Y:S01]  /*43c0*/  LDSM.16.MT88.4 R88, [R216+0x900] ;  /* 0x00090000d858783b */ /* 0x000fe20000004200 */
[----:B------:R-:W-:Y:S02]  /*43d0*/  FMNMX.FTZ R130, R58, R130, !PT ;  /* 0x000000823a827209 */ /* 0x000fe40007810000 */
[----:B------:R-:W-:Y:S01]  /*43e0*/  ISETP.GT.AND P0, PT, R4, 0x11, !P0 ;  /* 0x000000110400780c */ /* 0x000fe20004704270 */
[----:B------:R-:W-:Y:S01]  /*43f0*/  LDSM.16.MT88.4 R80, [R214+0x900] ;  /* 0x00090000d650783b */ /* 0x000fe20000004200 */
[----:B------:R-:W-:Y:S02]  /*4400*/  FMNMX.FTZ R130, R68, R130, !PT ;  /* 0x0000008244827209 */ /* 0x000fe40007810000 */
[----:B------:R-:W-:Y:S01]  /*4410*/  ISETP.LT.OR P0, PT, R5, 0x12, P0 ;  /* 0x000000120500780c */ /* 0x000fe20000701670 */
[----:B------:R-:W-:Y:S01]  /*4420*/  LDSM.16.MT88.4 R64, [R216+0x1100] ;  /* 0x00110000d840783b */ /* 0x000fe20000004200 */
[----:B------:R-:W-:-:S02]  /*4430*/  FMNMX.FTZ R130, R69, R130, !PT ;  /* 0x0000008245827209 */ /* 0x000fc40007810000 */
[----:B------:R-:W-:Y:S02]  /*4440*/  FSEL R124, R159, -INF , !P0 ;  /* 0xff8000009f7c7808 */ /* 0x000fe40004000000 */
[----:B------:R-:W-:Y:S01]  /*4450*/  ISETP.NE.AND P0, PT, R27, RZ, PT ;  /* 0x000000ff1b00720c */ /* 0x000fe20003f05270 */
[----:B------:R-:W-:Y:S01]  /*4460*/  LDSM.16.MT88.4 R156, [R213+0x1900] ;  /* 0x00190000d59c783b */ /* 0x000fe20000004200 */
[----:B------:R-:W-:Y:S02]  /*4470*/  FMNMX.FTZ R130, R112, R130, !PT ;  /* 0x0000008270827209 */ /* 0x000fe40007810000 */
[----:B------:R-:W-:Y:S02]  /*4480*/  ISETP.GT.AND P0, PT, R4, 0x18, !P0 ;  /* 0x000000180400780c */ /* 0x000fe40004704270 */
[----:B------:R-:W-:Y:S02]  /*4490*/  FMNMX.FTZ R130, R117, R130, !PT ;  /* 0x0000008275827209 */ /* 0x000fe40007810000 */
[----:B------:R-:W-:-:S02]  /*44a0*/  FMNMX.FTZ R129, R34, R35, !PT ;  /* 0x0000002322817209 */ /* 0x000fc40007810000 */
[----:B------:R-:W-:Y:S02]  /*44b0*/  P2R R62, PR, RZ, 0x40 ;  /* 0x00000040ff3e7803 */ /* 0x000fe40000000000 */
[----:B------:R-:W-:Y:S02]  /*44c0*/  ISETP.LT.OR P0, PT, R5, 0x19, P0 ;  /* 0x000000190500780c */ /* 0x000fe40000701670 */
[----:B------:R-:W-:Y:S02]  /*44d0*/  ISETP.NE.AND P6, PT, R26, RZ, PT ;  /* 0x000000ff1a00720c */ /* 0x000fe40003fc5270 */
[----:B------:R-:W-:Y:S02]  /*44e0*/  FMNMX.FTZ R130, R120, R130, !PT ;  /* 0x0000008278827209 */ /* 0x000fe40007810000 */
[----:B------:R-:W-:Y:S02]  /*44f0*/  FMNMX.FTZ R129, R36, R129, !PT ;  /* 0x0000008124817209 */ /* 0x000fe40007810000 */
[----:B------:R-:W-:-:S02]  /*4500*/  FSEL R126, R138, -INF , !P0 ;  /* 0xff8000008a7e7808 */ /* 0x000fc40004000000 */
[----:B------:R-:W-:Y:S02]  /*4510*/  ISETP.GT.AND P0, PT, R4, 0x19, !P6 ;  /* 0x000000190400780c */ /* 0x000fe40007704270 */
[----:B------:R-:W-:Y:S02]  /*4520*/  FMNMX.FTZ R130, R193, R130, !PT ;  /* 0x00000082c1827209 */ /* 0x000fe40007810000 */
[----:B------:R-:W-:Y:S02]  /*4530*/  FMNMX.FTZ R129, R38, R129, !PT ;  /* 0x0000008126817209 */ /* 0x000fe40007810000 */
[----:B------:R-:W-:Y:S02]  /*4540*/  ISETP.LT.OR P0, PT, R5, 0x1a, P0 ;  /* 0x0000001a0500780c */ /* 0x000fe40000701670 */
[----:B------:R-:W-:Y:S02]  /*4550*/  FMNMX.FTZ R130, R197, R130, !PT ;  /* 0x00000082c5827209 */ /* 0x000fe40007810000 */
[----:B------:R-:W-:-:S02]  /*4560*/  FMNMX.FTZ R129, R45, R129, !PT ;  /* 0x000000812d817209 */ /* 0x000fc40007810000 */
[----:B------:R-:W-:Y:S02]  /*4570*/  FSEL R137, R139, -INF , !P0 ;  /* 0xff8000008b897808 */ /* 0x000fe40004000000 */
[----:B------:R-:W-:Y:S02]  /*4580*/  FMNMX.FTZ R130, R196, R130, !PT ;  /* 0x00000082c4827209 */ /* 0x000fe40007810000 */
        /* <DEDUP_REMOVED lines=10> */
[----:B------:R-:W-:Y:S02]  /*4630*/  ISETP.NE.AND P0, PT, R24, RZ, PT ;  /* 0x000000ff1800720c */ /* 0x000fe40003f05270 */
[----:B------:R-:W-:Y:S02]  /*4640*/  FMNMX.FTZ R129, R59, R129, !PT ;  /* 0x000000813b817209 */ /* 0x000fe40007810000 */
[----:B------:R-:W-:Y:S02]  /*4650*/  FMNMX.FTZ R130, R230, R130, !PT ;  /* 0x00000082e6827209 */ /* 0x000fe40007810000 */
[----:B------:R-:W-:Y:S02]  /*4660*/  ISETP.GT.AND P0, PT, R4, 0x21, !P0 ;  /* 0x000000210400780c */ /* 0x000fe40004704270 */
[----:B------:R-:W-:Y:S02]  /*4670*/  FMNMX.FTZ R129, R60, R129, !PT ;  /* 0x000000813c817209 */ /* 0x000fe40007810000 */
[----:B------:R-:W-:-:S02]  /*4680*/  FMNMX.FTZ R130, R233, R130, !PT ;  /* 0x00000082e9827209 */ /* 0x000fc40007810000 */
[----:B------:R-:W-:Y:S02]  /*4690*/  ISETP.LT.OR P0, PT, R5, 0x22, P0 ;  /* 0x000000220500780c */ /* 0x000fe40000701670 */
[----:B------:R-:W-:Y:S01]  /*46a0*/  FMNMX.FTZ R129, R61, R129, !PT ;  /* 0x000000813d817209 */ /* 0x000fe20007810000 */
[----:B------:R-:W1:Y:S01]  /*46b0*/  SHFL.BFLY PT, R6, R130, 0x2, 0x1f ;  /* 0x0c401f0082067f89 */ /* 0x000e6200000e0000 */
[----:B------:R-:W-:Y:S02]  /*46c0*/  FSEL R138, R151, -INF , !P0 ;  /* 0xff800000978a7808 */ /* 0x000fe40004000000 */
[----:B------:R-:W-:Y:S02]  /*46d0*/  FMNMX.FTZ R129, R84, R129, !PT ;  /* 0x0000008154817209 */ /* 0x000fe40007810000 */
        /* <DEDUP_REMOVED lines=12> */
[----:B-1----:R-:W-:Y:S02]  /*47a0*/  FMNMX.FTZ R130, R130, R6, !PT ;  /* 0x0000000682827209 */ /* 0x002fe40007810000 */
[----:B------:R-:W-:-:S02]  /*47b0*/  FMNMX.FTZ R129, R195, R129, !PT ;  /* 0x00000081c3817209 */ /* 0x000fc40007810000 */
[----:B------:R-:W-:Y:S01]  /*47c0*/  FSEL R147, R147, -INF , !P0 ;  /* 0xff80000093937808 */ /* 0x000fe20004000000 */
[----:B------:R-:W1:Y:S01]  /*47d0*/  SHFL.BFLY PT, R6, R130, 0x1, 0x1f ;  /* 0x0c201f0082067f89 */ /* 0x000e6200000e0000 */
        /* <DEDUP_REMOVED lines=14> */
[----:B-1----:R-:W-:Y:S02]  /*48c0*/  FMNMX.FTZ R130, R130, R6, !PT ;  /* 0x0000000682827209 */ /* 0x002fe40007810000 */
[----:B------:R-:W-:Y:S01]  /*48d0*/  ISETP.GT.AND P0, PT, R4, 0x38, !P5 ;  /* 0x000000380400780c */ /* 0x000fe20006f04270 */
[----:B------:R-:W1:Y:S01]  /*48e0*/  SHFL.BFLY PT, R6, R129, 0x2, 0x1f ;  /* 0x0c401f0081067f89 */ /* 0x000e6200000e0000 */
[----:B------:R-:W-:Y:S01]  /*48f0*/  ISETP.NE.AND P6, PT, R32, RZ, PT ;  /* 0x000000ff2000720c */ /* 0x000fe20003fc5270 */
[----:B------:R-:W-:Y:S01]  /*4900*/  FMUL.FTZ R7, R130, c[0x0][0x2d0] ;  /* 0x0000b40082077a20 */ /* 0x000fe20000410000 */
[----:B------:R-:W-:-:S02]  /*4910*/  ISETP.LT.OR P0, PT, R5, 0x39, P0 ;  /* 0x000000390500780c */ /* 0x000fc40000701670 */
[----:B------:R-:W-:Y:S02]  /*4920*/  LEA R215, R2, R214, 0x1 ;  /* 0x000000d602d77211 */ /* 0x000fe400078e08ff */
[----:B------:R-:W-:Y:S02]  /*4930*/  FSEL R204, R134, -INF , !P0 ;  /* 0xff80000086cc7808 */ /* 0x000fe40004000000 */
[----:B------:R-:W-:Y:S01]  /*4940*/  ISETP.GT.AND P0, PT, R4, 0x39, !P4 ;  /* 0x000000390400780c */ /* 0x000fe20006704270 */
[----:B------:R-:W-:Y:S01]  /*4950*/  LDSM.16.MT88.4 R92, [R215+0x100] ;  /* 0x00010000d75c783b */ /* 0x000fe20000004200 */
[----:B------:R-:W-:Y:S02]  /*4960*/  FMNMX.FTZ R2, R85, R109, !PT ;  /* 0x0000006d55027209 */ /* 0x000fe40007810000 */
[----:B------:R-:W-:Y:S01]  /*4970*/  ISETP.LT.OR P0, PT, R5, 0x3a, P0 ;  /* 0x0000003a0500780c */ /* 0x000fe20000701670 */
[----:B------:R-:W-:Y:S01]  /*4980*/  LDSM.16.MT88.4 R100, [R215+0x900] ;  /* 0x00090000d764783b */ /* 0x000fe20000004200 */
[----:B------:R-:W-:-:S02]  /*4990*/  FMNMX.FTZ R2, R114, R2, !PT ;  /* 0x0000000272027209 */ /* 0x000fc40007810000 */
[----:B------:R-:W-:Y:S02]  /*49a0*/  FSEL R206, R135, -INF , !P0 ;  /* 0xff80000087ce7808 */ /* 0x000fe40004000000 */
[----:B------:R-:W-:Y:S02]  /*49b0*/  ISETP.GT.AND P0, PT, R4, 0x40, !P3 ;  /* 0x000000400400780c */ /* 0x000fe40005f04270 */
[----:B------:R-:W-:Y:S02]  /*49c0*/  ISETP.NE.AND P4, PT, R15, RZ, PT ;  /* 0x000000ff0f00720c */ /* 0x000fe40003f85270 */
[----:B------:R-:W-:Y:S02]  /*49d0*/  ISETP.LT.OR P0, PT, R5, 0x41, P0 ;  /* 0x000000410500780c */ /* 0x000fe40000701670 */
[----:B-1----:R-:W-:Y:S02]  /*49e0*/  FMNMX.FTZ R129, R129, R6, !PT ;  /* 0x0000000681817209 */ /* 0x002fe40007810000 */
[----:B------:R-:W-:-:S02]  /*49f0*/  FSEL R234, R106, -INF , !P0 ;  /* 0xff8000006aea7808 */ /* 0x000fc40004000000 */
[----:B------:R-:W-:Y:S01]  /*4a00*/  ISETP.GT.AND P0, PT, R4, 0x41, !P2 ;  /* 0x000000410400780c */ /* 0x000fe20005704270 */
[----:B------:R-:W1:Y:S01]  /*4a10*/  SHFL.BFLY PT, R6, R129, 0x1, 0x1f ;  /* 0x0c201f0081067f89 */ /* 0x000e6200000e0000 */
[----:B------:R-:W-:Y:S02]  /*4a20*/  ISETP.NE.AND P5, PT, R14, RZ, PT ;  /* 0x000000ff0e00720c */ /* 0x000fe40003fa5270 */
[----:B------:R-:W-:Y:S02]  /*4a30*/  ISETP.LT.OR P0, PT, R5, 0x42, P0 ;  /* 0x000000420500780c */ /* 0x000fe40000701670 */
[----:B------:R-:W-:Y:S02]  /*4a40*/  ISETP.NE.AND P3, PT, R18, RZ, PT ;  /* 0x000000ff1200720c */ /* 0x000fe40003f65270 */
[----:B------:R-:W-:Y:S02]  /*4a50*/  FSEL R235, R107, -INF , !P0 ;  /* 0xff8000006beb7808 */ /* 0x000fe40004000000 */
[----:B------:R-:W-:Y:S01]  /*4a60*/  ISETP.GT.AND P0, PT, R4, 0x1, !P6 ;  /* 0x000000010400780c */ /* 0x000fe20007704270 */
[----:B------:R-:W2:Y:S01]  /*4a70*/  LDSM.16.MT88.4 R104, [R213+0x900] ;  /* 0x00090000d568783b */ /* 0x000ea20000004200 */
[----:B------:R-:W-:-:S02]  /*4a80*/  ISETP.NE.AND P6, PT, R20, RZ, PT ;  /* 0x000000ff1400720c */ /* 0x000fc40003fc5270 */
[----:B------:R-:W-:Y:S02]  /*4a90*/  ISETP.LT.OR P0, PT, R5, 0x2, P0 ;  /* 0x000000020500780c */ /* 0x000fe40000701670 */
[----:B------:R-:W-:Y:S02]  /*4aa0*/  ISETP.NE.AND P2, PT, R17, RZ, PT ;  /* 0x000000ff1100720c */ /* 0x000fe40003f45270 */
[----:B------:R-:W-:Y:S02]  /*4ab0*/  FSEL R108, R163, -INF , !P0 ;  /* 0xff800000a36c7808 */ /* 0x000fe40004000000 */
[----:B------:R-:W-:Y:S02]  /*4ac0*/  ISETP.GT.AND P0, PT, R4, RZ, !P1 ;  /* 0x000000ff0400720c */ /* 0x000fe40004f04270 */
[----:B------:R-:W-:Y:S02]  /*4ad0*/  ISETP.NE.AND P1, PT, R16, RZ, PT ;  /* 0x000000ff1000720c */ /* 0x000fe40003f25270 */
[----:B------:R-:W-:-:S02]  /*4ae0*/  ISETP.LT.OR P0, PT, R5, 0x1, P0 ;  /* 0x000000010500780c */ /* 0x000fc40000701670 */
[----:B-1----:R-:W-:Y:S02]  /*4af0*/  FMNMX.FTZ R129, R129, R6, !PT ;  /* 0x0000000681817209 */ /* 0x002fe40007810000 */
[----:B------:R-:W-:Y:S02]  /*4b00*/  FSEL R87, R162, -INF , !P0 ;  /* 0xff800000a2577808 */ /* 0x000fe40004000000 */
[----:B------:R-:W-:Y:S01]  /*4b10*/  FSETP.NEU.FTZ.AND P0, PT, R130, -INF , PT ;  /* 0xff8000008200780b */ /* 0x000fe20003f1d000 */
[----:B------:R-:W-:Y:S01]  /*4b20*/  FMUL.FTZ R6, R129, c[0x0][0x2d0] ;  /* 0x0000b40081067a20 */ /* 0x000fe20000410000 */
[----:B------:R-:W-:Y:S02]  /*4b30*/  FMNMX.FTZ R3, R87, R108, !PT ;  /* 0x0000006c57037209 */ /* 0x000fe40007810000 */
[----:B------:R-:W-:Y:S02]  /*4b40*/  FSEL R7, R7, RZ, P0 ;  /* 0x000000ff07077208 */ /* 0x000fe40000000000 */
[----:B------:R-:W-:-:S02]  /*4b50*/  FSETP.NEU.FTZ.AND P0, PT, R129, -INF , PT ;  /* 0xff8000008100780b */ /* 0x000fc40003f1d000 */
[----:B------:R-:W-:Y:S01]  /*4b60*/  ISETP.GT.AND P3, PT, R4, 0x48, !P3 ;  /* 0x000000480400780c */ /* 0x000fe20005f64270 */
[----:B------:R-:W-:Y:S01]  /*4b70*/  FFMA.FTZ R8, R37, c[0x0][0x2d0], -R7 ;  /* 0x0000b40025087a23 */ /* 0x000fe20000010807 */
[----:B------:R-:W-:Y:S02]  /*4b80*/  FSEL R6, R6, RZ, P0 ;  /* 0x000000ff06067208 */ /* 0x000fe40000000000 */
[C---:B------:R-:W-:Y:S01]  /*4b90*/  ISETP.GT.AND P0, PT, R4.reuse, 0x51, !P4 ;  /* 0x000000510400780c */ /* 0x040fe20006704270 */
[----:B------:R1:W-:Y:S01]  /*4ba0*/  MUFU.EX2 R245, R8 ;  /* 0x0000000800f57308 */ /* 0x0003e20000000800 */
[C---:B------:R-:W-:Y:S01]  /*4bb0*/  ISETP.GT.AND P4, PT, R4.reuse, 0x58, !P5 ;  /* 0x000000580400780c */ /* 0x040fe20006f84270 */
[----:B------:R-:W-:Y:S01]  /*4bc0*/  FFMA.FTZ R0, R35, c[0x0][0x2d0], -R6 ;  /* 0x0000b40023007a23 */ /* 0x000fe20000010806 */
[C---:B------:R-:W-:Y:S02]  /*4bd0*/  ISETP.GT.AND P5, PT, R4.reuse, 0x59, !P6 ;  /* 0x000000590400780c */ /* 0x040fe400077a4270 */
[----:B------:R-:W-:-:S02]  /*4be0*/  ISETP.GT.AND P2, PT, R4, 0x49, !P2 ;  /* 0x000000490400780c */ /* 0x000fc40005744270 */
[----:B------:R-:W-:Y:S01]  /*4bf0*/  ISETP.GT.AND P1, PT, R4, 0x50, !P1 ;  /* 0x000000500400780c */ /* 0x000fe20004f24270 */
[----:B------:R3:W-:Y:S01]  /*4c00*/  MUFU.EX2 R168, R0 ;  /* 0x0000000000a87308 */ /* 0x0007e20000000800 */
[----:B------:R-:W-:Y:S02]  /*4c10*/  P2R R4, PR, RZ, 0x20 ;  /* 0x00000020ff047803 */ /* 0x000fe40000000000 */
[C---:B------:R-:W-:Y:S02]  /*4c20*/  ISETP.LT.OR P5, PT, R5.reuse, 0x4a, P2 ;  /* 0x0000004a0500780c */ /* 0x040fe400017a1670 */
[----:B------:R-:W-:Y:S02]  /*4c30*/  ISETP.LT.OR P2, PT, R5, 0x52, P0 ;  /* 0x000000520500780c */ /* 0x000fe40000741670 */
[----:B------:R-:W-:Y:S01]  /*4c40*/  ISETP.NE.AND P0, PT, R4, RZ, PT ;  /* 0x000000ff0400720c */ /* 0x000fe20003f05270 */
[----:B-1----:R-:W-:Y:S01]  /*4c50*/  FFMA.FTZ R8, R39, c[0x0][0x2d0], -R7 ;  /* 0x0000b40027087a23 */ /* 0x002fe20000010807 */
[----:B------:R-:W-:-:S02]  /*4c60*/  ISETP.LT.OR P6, PT, R5, 0x49, P3 ;  /* 0x000000490500780c */ /* 0x000fc40001fc1670 */
[----:B------:R-:W-:Y:S01]  /*4c70*/  ISETP.LT.OR P3, PT, R5, 0x51, P1 ;  /* 0x000000510500780c */ /* 0x000fe20000f61670 */
[----:B------:R1:W4:Y:S01]  /*4c80*/  MUFU.EX2 R133, R8 ;  /* 0x0000000800857308 */ /* 0x0003220000000800 */
[----:B------:R-:W-:Y:S02]  /*4c90*/  FSEL R187, R166, -INF , !P6 ;  /* 0xff800000a6bb7808 */ /* 0x000fe40007000000 */
[----:B------:R-:W-:Y:S01]  /*4ca0*/  FSEL R186, R167, -INF , !P5 ;  /* 0xff800000a7ba7808 */ /* 0x000fe20006800000 */
[----:B---3--:R-:W-:Y:S01]  /*4cb0*/  FFMA.FTZ R0, R36, c[0x0][0x2d0], -R6 ;  /* 0x0000b40024007a23 */ /* 0x008fe20000010806 */
[----:B------:R-:W-:Y:S02]  /*4cc0*/  FSEL R190, R190, -INF , !P3 ;  /* 0xff800000bebe7808 */ /* 0x000fe40005800000 */
[----:B------:R-:W-:Y:S01]  /*4cd0*/  ISETP.LT.OR P1, PT, R5, 0x59, P4 ;  /* 0x000000590500780c */ /* 0x000fe20002721670 */
[----:B------:R3:W-:Y:S01]  /*4ce0*/  MUFU.EX2 R212, R0 ;  /* 0x0000000000d47308 */ /* 0x0007e20000000800 */
[----:B------:R-:W-:-:S02]  /*4cf0*/  FSEL R189, R191, -INF , !P2 ;  /* 0xff800000bfbd7808 */ /* 0x000fc40005000000 */
[----:B------:R-:W-:Y:S02]  /*4d00*/  ISETP.LT.OR P0, PT, R5, 0x5a, P0 ;  /* 0x0000005a0500780c */ /* 0x000fe40000701670 */
[----:B------:R-:W-:Y:S02]  /*4d10*/  FSEL R191, R170, -INF , !P1 ;  /* 0xff800000aabf7808 */ /* 0x000fe40004800000 */
[----:B------:R-:W-:Y:S01]  /*4d20*/  FSEL R188, R171, -INF , !P0 ;  /* 0xff800000abbc7808 */ /* 0x000fe20004000000 */
[----:B-1----:R-:W-:Y:S01]  /*4d30*/  FFMA.FTZ R8, R40, c[0x0][0x2d0], -R7 ;  /* 0x0000b40028087a23 */ /* 0x002fe20000010807 */
[----:B----4-:R-:W-:Y:S02]  /*4d40*/  F2FP.PACK_AB R12, R133, R245 ;  /* 0x000000f5850c723e */ /* 0x010fe400000000ff */
[----:B------:R-:W-:Y:S01]  /*4d50*/  ISETP.NE.AND P6, PT, R62, RZ, PT ;  /* 0x000000ff3e00720c */ /* 0x000fe20003fc5270 */
[----:B------:R1:W-:Y:S01]  /*4d60*/  MUFU.EX2 R217, R8 ;  /* 0x0000000800d97308 */ /* 0x0003e20000000800 */
[----:B---3--:R-:W-:-:S07]  /*4d70*/  FFMA.FTZ R0, R38, c[0x0][0x2d0], -R6 ;  /* 0x0000b40026007a23 */ /* 0x008fce0000010806 */
[----:B------:R3:W4:Y:S01]  /*4d80*/  MUFU.EX2 R165, R0 ;  /* 0x0000000000a57308 */ /* 0x0007220000000800 */
[----:B-1----:R-:W-:-:S07]  /*4d90*/  FFMA.FTZ R8, R41, c[0x0][0x2d0], -R7 ;  /* 0x0000b40029087a23 */ /* 0x002fce0000010807 */
[----:B------:R1:W1:Y:S01]  /*4da0*/  MUFU.EX2 R121, R8 ;  /* 0x0000000800797308 */ /* 0x0002620000000800 */
[----:B---3--:R-:W-:Y:S01]  /*4db0*/  FFMA.FTZ R0, R42, c[0x0][0x2d0], -R7 ;  /* 0x0000b4002a007a23 */ /* 0x008fe20000010807 */
[----:B----4-:R-:W-:-:S06]  /*4dc0*/  F2FP.PACK_AB R15, R165, R212 ;  /* 0x000000d4a50f723e */ /* 0x010fcc00000000ff */
[----:B------:R3:W-:Y:S01]  /*4dd0*/  MUFU.EX2 R142, R0 ;  /* 0x00000000008e7308 */ /* 0x0007e20000000800 */
[----:B-1----:R-:W-:Y:S01]  /*4de0*/  FFMA.FTZ R8, R34, c[0x0][0x2d0], -R6 ;  /* 0x0000b40022087a23 */ /* 0x002fe20000010806 */
[----:B------:R-:W-:-:S06]  /*4df0*/  F2FP.PACK_AB R14, R121, R217 ;  /* 0x000000d9790e723e */ /* 0x000fcc00000000ff */
[----:B------:R-:W1:Y:S01]  /*4e00*/  MUFU.EX2 R149, R8 ;  /* 0x0000000800957308 */ /* 0x000e620000000800 */
[----:B---3--:R-:W-:-:S07]  /*4e10*/  FFMA.FTZ R0, R43, c[0x0][0x2d0], -R7 ;  /* 0x0000b4002b007a23 */ /* 0x008fce0000010807 */
[----:B------:R3:W4:Y:S01]  /*4e20*/  MUFU.EX2 R143, R0 ;  /* 0x00000000008f7308 */ /* 0x0007220000000800 */
[----:B-1----:R-:W-:-:S07]  /*4e30*/  F2FP.PACK_AB R13, R168, R149 ;  /* 0x00000095a80d723e */ /* 0x002fce00000000ff */
[----:B------:R-:W-:Y:S01]  /*4e40*/  HMMA.16816.F32 R16, R12, R72, RZ ;  /* 0x000000480c10723c */ /* 0x000fe200000018ff */
[----:B---3--:R-:W-:Y:S01]  /*4e50*/  FFMA.FTZ R0, R44, c[0x0][0x2d0], -R7 ;  /* 0x0000b4002c007a23 */ /* 0x008fe20000010807 */
[----:B----4-:R-:W-:-:S03]  /*4e60*/  F2FP.PACK_AB R8, R143, R142 ;  /* 0x0000008e8f08723e */ /* 0x010fc600000000ff */
[----:B------:R1:W-:Y:S03]  /*4e70*/  MUFU.EX2 R220, R0 ;  /* 0x0000000000dc7308 */ /* 0x0003e60000000800 */
[C---:B------:R-:W-:Y:S08]  /*4e80*/  HMMA.16816.F32 R20, R12.reuse, R76, RZ ;  /* 0x0000004c0c14723c */ /* 0x040ff000000018ff */
[----:B------:R-:W-:Y:S01]  /*4e90*/  HMMA.16816.F32 R24, R12, R96, RZ ;  /* 0x000000600c18723c */ /* 0x000fe200000018ff */
[----:B-1----:R-:W-:Y:S01]  /*4ea0*/  FMNMX.FTZ R0, R118, R2, !PT ;  /* 0x0000000276007209 */ /* 0x002fe20007810000 */
[----:B------:R-:W-:-:S06]  /*4eb0*/  FFMA.FTZ R2, R46, c[0x0][0x2d0], -R7 ;  /* 0x0000b4002e027a23 */ /* 0x000fcc0000010807 */
[----:B------:R-:W-:Y:S01]  /*4ec0*/  HMMA.16816.F32 R32, R12, R92, RZ ;  /* 0x0000005c0c20723c */ /* 0x000fe200000018ff */
[----:B------:R-:W-:Y:S01]  /*4ed0*/  FMNMX.FTZ R0, R125, R0, !PT ;  /* 0x000000007d007209 */ /* 0x000fe20007810000 */
[----:B------:R1:W3:Y:S03]  /*4ee0*/  MUFU.EX2 R176, R2 ;  /* 0x0000000200b07308 */ /* 0x0002e60000000800 */
[----:B------:R-:W-:-:S03]  /*4ef0*/  FMNMX.FTZ R0, R127, R0, !PT ;  /* 0x000000007f007209 */ /* 0x000fc60007810000 */
[----:B------:R-:W-:Y:S01]  /*4f00*/  HMMA.16816.F32 R36, R12, R74, RZ ;  /* 0x0000004a0c24723c */ /* 0x000fe200000018ff */
[----:B------:R-:W-:-:S04]  /*4f10*/  FMNMX.FTZ R0, R131, R0, !PT ;  /* 0x0000000083007209 */ /* 0x000fc80007810000 */
[----:B------:R-:W-:-:S03]  /*4f20*/  FMNMX.FTZ R0, R136, R0, !PT ;  /* 0x0000000088007209 */ /* 0x000fc60007810000 */
[----:B------:R-:W-:Y:S01]  /*4f30*/  HMMA.16816.F32 R40, R12, R78, RZ ;  /* 0x0000004e0c28723c */ /* 0x000fe200000018ff */
[----:B------:R-:W-:Y:S01]  /*4f40*/  FMNMX.FTZ R0, R161, R0, !PT ;  /* 0x00000000a1007209 */ /* 0x000fe20007810000 */
[----:B-1----:R-:W-:Y:S01]  /*4f50*/  FFMA.FTZ R2, R45, c[0x0][0x2d0], -R6 ;  /* 0x0000b4002d027a23 */ /* 0x002fe20000010806 */
[----:B---3--:R-:W-:Y:S02]  /*4f60*/  F2FP.PACK_AB R10, R176, R220 ;  /* 0x000000dcb00a723e */ /* 0x008fe400000000ff */
[----:B------:R-:W-:Y:S01]  /*4f70*/  FMNMX.FTZ R0, R160, R0, !PT ;  /* 0x00000000a0007209 */ /* 0x000fe20007810000 */
[----:B------:R1:W-:Y:S03]  /*4f80*/  MUFU.EX2 R169, R2 ;  /* 0x0000000200a97308 */ /* 0x0003e60000000800 */
[----:B------:R-:W-:-:S04]  /*4f90*/  FMNMX.FTZ R0, R144, R0, !PT ;  /* 0x0000000090007209 */ /* 0x000fc80007810000 */
[----:B------:R-:W-:-:S04]  /*4fa0*/  FMNMX.FTZ R0, R145, R0, !PT ;  /* 0x0000000091007209 */ /* 0x000fc80007810000 */
[----:B------:R-:W-:-:S04]  /*4fb0*/  FMNMX.FTZ R0, R207, R0, !PT ;  /* 0x00000000cf007209 */ /* 0x000fc80007810000 */
[----:B------:R-:W-:Y:S01]  /*4fc0*/  FMNMX.FTZ R0, R208, R0, !PT ;  /* 0x00000000d0007209 */ /* 0x000fe20007810000 */
[----:B-1----:R-:W-:Y:S02]  /*4fd0*/  FFMA.FTZ R2, R47, c[0x0][0x2d0], -R6 ;  /* 0x0000b4002f027a23 */ /* 0x002fe40000010806 */
[----:B------:R-:W-:Y:S01]  /*4fe0*/  HMMA.16816.F32 R44, R12, R94, RZ ;  /* 0x0000005e0c2c723c */ /* 0x000fe200000018ff */
[----:B------:R-:W-:Y:S01]  /*4ff0*/  FMNMX.FTZ R0, R211, R0, !PT ;  /* 0x00000000d3007209 */ /* 0x000fe20007810000 */
[----:B------:R1:W3:Y:S03]  /*5000*/  MUFU.EX2 R123, R2 ;  /* 0x00000002007b7308 */ /* 0x0002e60000000800 */
[----:B------:R-:W-:-:S04]  /*5010*/  FMNMX.FTZ R0, R232, R0, !PT ;  /* 0x00000000e8007209 */ /* 0x000fc80007810000 */
[----:B------:R-:W-:Y:S02]  /*5020*/  FMNMX.FTZ R0, R236, R0, !PT ;  /* 0x00000000ec007209 */ /* 0x000fe40007810000 */
[----:B-1----:R-:W-:Y:S01]  /*5030*/  FMNMX.FTZ R2, R116, R3, !PT ;  /* 0x0000000374027209 */ /* 0x002fe20007810000 */
[----:B------:R-:W-:Y:S01]  /*5040*/  FFMA.FTZ R3, R48, c[0x0][0x2d0], -R6 ;  /* 0x0000b40030037a23 */ /* 0x000fe20000010806 */
[----:B---3--:R-:W-:Y:S02]  /*5050*/  F2FP.PACK_AB R9, R123, R169 ;  /* 0x000000a97b09723e */ /* 0x008fe400000000ff */
[----:B------:R-:W-:Y:S01]  /*5060*/  FMNMX.FTZ R2, R115, R2, !PT ;  /* 0x0000000273027209 */ /* 0x000fe20007810000 */
[----:B------:R1:W-:Y:S03]  /*5070*/  MUFU.EX2 R148, R3 ;  /* 0x0000000300947308 */ /* 0x0003e60000000800 */
[----:B------:R-:W-:-:S04]  /*5080*/  FMNMX.FTZ R2, R119, R2, !PT ;  /* 0x0000000277027209 */ /* 0x000fc80007810000 */
[----:B------:R-:W-:Y:S01]  /*5090*/  FMNMX.FTZ R2, R124, R2, !PT ;  /* 0x000000027c027209 */ /* 0x000fe20007810000 */
[----:B-1----:R-:W-:Y:S02]  /*50a0*/  FFMA.FTZ R3, R49, c[0x0][0x2d0], -R6 ;  /* 0x0000b40031037a23 */ /* 0x002fe40000010806 */
[----:B------:R-:W-:Y:S02]  /*50b0*/  HMMA.16816.F32 R48, R12, R98, RZ ;  /* 0x000000620c30723c */ /* 0x000fe400000018ff */
[----:B------:R1:W3:Y:S02]  /*50c0*/  MUFU.EX2 R222, R3 ;  /* 0x0000000300de7308 */ /* 0x0002e40000000800 */
[----:B-1----:R-:W-:Y:S01]  /*50d0*/  FMNMX.FTZ R3, R126, R2, !PT ;  /* 0x000000027e037209 */ /* 0x002fe20007810000 */
[----:B------:R-:W-:Y:S01]  /*50e0*/  FFMA.FTZ R2, R56, c[0x0][0x2d0], -R7 ;  /* 0x0000b40038027a23 */ /* 0x000fe20000010807 */
[----:B---3--:R-:W-:Y:S02]  /*50f0*/  F2FP.PACK_AB R11, R222, R148 ;  /* 0x00000094de0b723e */ /* 0x008fe400000000ff */
[----:B------:R-:W-:-:S02]  /*5100*/  FMNMX.FTZ R3, R137, R3, !PT ;  /* 0x0000000389037209 */ /* 0x000fc40007810000 */
[----:B------:R1:W-:Y:S02]  /*5110*/  MUFU.EX2 R132, R2 ;  /* 0x0000000200847308 */ /* 0x0003e40000000800 */
[----:B------:R-:W-:Y:S01]  /*5120*/  FMNMX.FTZ R3, R139, R3, !PT ;  /* 0x000000038b037209 */ /* 0x000fe20007810000 */
[----:B--2---:R-:W-:Y:S03]  /*5130*/  HMMA.16816.F32 R52, R8, R104, R16 ;  /* 0x000000680834723c */ /* 0x004fe60000001810 */
[----:B------:R-:W-:-:S05]  /*5140*/  FMNMX.FTZ R3, R138, R3, !PT ;  /* 0x000000038a037209 */ /* 0x000fca0007810000 */
[----:B------:R-:W-:Y:S01]  /*5150*/  HMMA.16816.F32 R28, R8, R88, R20 ;  /* 0x00000058081c723c */ /* 0x000fe20000001814 */
[----:B-1----:R-:W-:-:S04]  /*5160*/  FFMA.FTZ R2, R57, c[0x0][0x2d0], -R7 ;  /* 0x0000b40039027a23 */ /* 0x002fc80000010807 */
[----:B------:R1:W2:Y:S03]  /*5170*/  MUFU.EX2 R162, R2 ;  /* 0x0000000200a27308 */ /* 0x0002a60000000800 */
[C---:B------:R-:W-:Y:S08]  /*5180*/  HMMA.16816.F32 R20, R8.reuse, R80, R24 ;  /* 0x000000500814723c */ /* 0x040ff00000001818 */
[----:B------:R-:W-:Y:S01]  /*5190*/  HMMA.16816.F32 R12, R8, R100, R32 ;  /* 0x00000064080c723c */ /* 0x000fe20000001820 */
[----:B-1----:R-:W-:Y:S01]  /*51a0*/  FMNMX.FTZ R2, R237, R0, !PT ;  /* 0x00000000ed027209 */ /* 0x002fe20007810000 */
[----:B------:R-:W-:-:S06]  /*51b0*/  FFMA.FTZ R0, R58, c[0x0][0x2d0], -R7 ;  /* 0x0000b4003a007a23 */ /* 0x000fcc0000010807 */
[C---:B------:R-:W-:Y:S01]  /*51c0*/  HMMA.16816.F32 R16, R8.reuse, R106, R36 ;  /* 0x0000006a0810723c */ /* 0x040fe20000001824 */
        /* <DEDUP_REMOVED lines=9> */
[----:B------:R1:W3:Y:S01]  /*5260*/  MUFU.EX2 R164, R3 ;  /* 0x0000000300a47308 */ /* 0x0002e20000000800 */
[----:B------:R-:W-:Y:S02]  /*5270*/  FMNMX.FTZ R0, R240, R0, !PT ;  /* 0x00000000f0007209 */ /* 0x000fe40007810000 */
[----:B------:R-:W-:Y:S02]  /*5280*/  FMNMX.FTZ R2, R199, R2, !PT ;  /* 0x00000002c7027209 */ /* 0x000fe40007810000 */
[----:B------:R-:W-:Y:S02]  /*5290*/  FMNMX.FTZ R0, R241, R0, !PT ;  /* 0x00000000f1007209 */ /* 0x000fe40007810000 */
[----:B------:R-:W-:Y:S02]  /*52a0*/  FMNMX.FTZ R2, R203, R2, !PT ;  /* 0x00000002cb027209 */ /* 0x000fe40007810000 */
[----:B------:R-:W-:-:S02]  /*52b0*/  FMNMX.FTZ R0, R243, R0, !PT ;  /* 0x00000000f3007209 */ /* 0x000fc40007810000 */
[----:B--2---:R-:W-:Y:S02]  /*52c0*/  F2FP.PACK_AB R8, R162, R132 ;  /* 0x00000084a208723e */ /* 0x004fe400000000ff */
[----:B------:R-:W-:Y:S01]  /*52d0*/  FMNMX.FTZ R0, R242, R0, !PT ;  /* 0x00000000f2007209 */ /* 0x000fe20007810000 */
[----:B-1----:R-:W-:Y:S01]  /*52e0*/  FFMA.FTZ R3, R69, c[0x0][0x2d0], -R7 ;  /* 0x0000b40045037a23 */ /* 0x002fe20000010807 */
[----:B---3--:R-:W-:-:S03]  /*52f0*/  F2FP.PACK_AB R10, R164, R141 ;  /* 0x0000008da40a723e */ /* 0x008fc600000000ff */
[----:B------:R-:W1:Y:S01]  /*5300*/  SHFL.BFLY PT, R4, R0, 0x2, 0x1f ;  /* 0x0c401f0000047f89 */ /* 0x000e6200000e0000 */
[----:B------:R2:W-:Y:S03]  /*5310*/  MUFU.EX2 R152, R3 ;  /* 0x0000000300987308 */ /* 0x0005e60000000800 */
[----:B------:R-:W-:Y:S01]  /*5320*/  LDSM.16.MT88.4 R68, [R213+0x1100] ;  /* 0x00110000d544783b */ /* 0x000fe20000004200 */
[----:B--2---:R-:W-:Y:S01]  /*5330*/  FMNMX.FTZ R3, R204, R2, !PT ;  /* 0x00000002cc037209 */ /* 0x004fe20007810000 */
[----:B------:R-:W-:Y:S02]  /*5340*/  FFMA.FTZ R2, R59, c[0x0][0x2d0], -R6 ;  /* 0x0000b4003b027a23 */ /* 0x000fe40000010806 */
[----:B------:R-:W-:Y:S01]  /*5350*/  LDSM.16.MT88.4 R56, [R215+0x1100] ;  /* 0x00110000d738783b */ /* 0x000fe20000004200 */
[----:B------:R-:W-:Y:S01]  /*5360*/  FMNMX.FTZ R3, R206, R3, !PT ;  /* 0x00000003ce037209 */ /* 0x000fe20007810000 */
[----:B------:R2:W-:Y:S01]  /*5370*/  MUFU.EX2 R122, R2 ;  /* 0x00000002007a7308 */ /* 0x0005e20000000800 */
[----:B-1----:R-:W-:-:S02]  /*5380*/  FMNMX.FTZ R0, R0, R4, !PT ;  /* 0x0000000400007209 */ /* 0x002fc40007810000 */
[----:B------:R-:W-:-:S03]  /*5390*/  FMNMX.FTZ R3, R234, R3, !PT ;  /* 0x00000003ea037209 */ /* 0x000fc60007810000 */
[----:B------:R-:W-:Y:S01]  /*53a0*/  SHFL.BFLY PT, R5, R0, 0x1, 0x1f ;  /* 0x0c201f0000057f89 */ /* 0x000fe200000e0000 */
[----:B------:R-:W-:-:S04]  /*53b0*/  FMNMX.FTZ R3, R235, R3, !PT ;  /* 0x00000003eb037209 */ /* 0x000fc80007810000 */
[----:B------:R-:W-:-:S04]  /*53c0*/  FMNMX.FTZ R3, R187, R3, !PT ;  /* 0x00000003bb037209 */ /* 0x000fc80007810000 */
[----:B------:R-:W-:Y:S01]  /*53d0*/  FMNMX.FTZ R3, R186, R3, !PT ;  /* 0x00000003ba037209 */ /* 0x000fe20007810000 */
[----:B--2---:R-:W-:-:S03]  /*53e0*/  FFMA.FTZ R2, R60, c[0x0][0x2d0], -R6 ;  /* 0x0000b4003c027a23 */ /* 0x004fc60000010806 */
[----:B------:R-:W-:Y:S01]  /*53f0*/  FMNMX.FTZ R3, R190, R3, !PT ;  /* 0x00000003be037209 */ /* 0x000fe20007810000 */
[----:B------:R1:W2:Y:S03]  /*5400*/  MUFU.EX2 R128, R2 ;  /* 0x0000000200807308 */ /* 0x0002a60000000800 */
[----:B------:R-:W-:-:S04]  /*5410*/  FMNMX.FTZ R3, R189, R3, !PT ;  /* 0x00000003bd037209 */ /* 0x000fc80007810000 */
[----:B------:R-:W-:-:S04]  /*5420*/  FMNMX.FTZ R3, R191, R3, !PT ;  /* 0x00000003bf037209 */ /* 0x000fc80007810000 */
[----:B------:R-:W-:Y:S01]  /*5430*/  FMNMX.FTZ R3, R188, R3, !PT ;  /* 0x00000003bc037209 */ /* 0x000fe20007810000 */
[----:B-1----:R-:W-:-:S04]  /*5440*/  FFMA.FTZ R2, R61, c[0x0][0x2d0], -R6 ;  /* 0x0000b4003d027a23 */ /* 0x002fc80000010806 */
[----:B------:R-:W1:Y:S01]  /*5450*/  SHFL.BFLY PT, R4, R3, 0x2, 0x1f ;  /* 0x0c401f0003047f89 */ /* 0x000e6200000e0000 */
[----:B--2---:R-:W-:Y:S01]  /*5460*/  F2FP.PACK_AB R9, R128, R122 ;  /* 0x0000007a8009723e */ /* 0x004fe200000000ff */
[----:B------:R2:W-:Y:S02]  /*5470*/  MUFU.EX2 R163, R2 ;  /* 0x0000000200a37308 */ /* 0x0005e40000000800 */
[----:B------:R-:W-:Y:S01]  /*5480*/  LDSM.16.MT88.4 R60, [R214+0x1100] ;  /* 0x00110000d63c783b */ /* 0x000fe20000004200 */
[----:B--2---:R-:W-:-:S05]  /*5490*/  FFMA.FTZ R2, R84, c[0x0][0x2d0], -R6 ;  /* 0x0000b40054027a23 */ /* 0x004fca0000010806 */
[----:B------:R2:W3:Y:S01]  /*54a0*/  MUFU.EX2 R153, R2 ;  /* 0x0000000200997308 */ /* 0x0004e20000000800 */
[----:B-1----:R-:W-:-:S05]  /*54b0*/  FMNMX.FTZ R3, R3, R4, !PT ;  /* 0x0000000403037209 */ /* 0x002fca0007810000 */
[----:B------:R-:W1:Y:S01]  /*54c0*/  SHFL.BFLY PT, R4, R3, 0x1, 0x1f ;  /* 0x0c201f0003047f89 */ /* 0x000e6200000e0000 */
[----:B--2---:R-:W-:Y:S01]  /*54d0*/  FFMA.FTZ R2, R112, c[0x0][0x2d0], -R7 ;  /* 0x0000b40070027a23 */ /* 0x004fe20000010807 */
[----:B---3--:R-:W-:-:S03]  /*54e0*/  F2FP.PACK_AB R11, R153, R163 ;  /* 0x000000a3990b723e */ /* 0x008fc600000000ff */
[----:B------:R2:W3:Y:S04]  /*54f0*/  MUFU.EX2 R173, R2 ;  /* 0x0000000200ad7308 */ /* 0x0004e80000000800 */
[----:B------:R-:W-:Y:S01]  /*5500*/  HMMA.16816.F32 R48, R8, R68, R52 ;  /* 0x000000440830723c */ /* 0x000fe20000001834 */
[----:B-1----:R-:W-:-:S06]  /*5510*/  FMNMX.FTZ R3, R3, R4, !PT ;  /* 0x0000000403037209 */ /* 0x002fcc0007810000 */
[----:B------:R-:W-:Y:S01]  /*5520*/  IMAD.MOV.U32 R54, RZ, RZ, R128 ;  /* 0x000000ffff367224 */ /* 0x000fe200078e0080 */
[----:B------:R-:W-:Y:S01]  /*5530*/  FMNMX.FTZ R128, R0, R5, !PT ;  /* 0x0000000500807209 */ /* 0x000fe20007810000 */
[----:B------:R-:W-:Y:S01]  /*5540*/  FFMA.FTZ R0, R111, c[0x0][0x2d0], -R6 ;  /* 0x0000b4006f007a23 */ /* 0x000fe20000010806 */
[C---:B------:R-:W-:Y:S01]  /*5550*/  HMMA.16816.F32 R40, R8.reuse, R60, R20 ;  /* 0x0000003c0828723c */ /* 0x040fe20000001814 */
[----:B------:R-:W-:Y:S01]  /*5560*/  IMAD.MOV.U32 R5, RZ, RZ, R133 ;  /* 0x000000ffff057224 */ /* 0x000fe200078e0085 */
[----:B------:R-:W-:Y:S01]  /*5570*/  FSETP.NEU.FTZ.AND P0, PT, R128, -INF , PT ;  /* 0xff8000008000780b */ /* 0x000fe20003f1d000 */
[----:B--2---:R-:W-:Y:S01]  /*5580*/  FFMA.FTZ R2, R117, c[0x0][0x2d0], -R7 ;  /* 0x0000b40075027a23 */ /* 0x004fe20000010807 */
[----:B------:R-:W-:Y:S01]  /*5590*/  MOV R111, R132 ;  /* 0x00000084006f7202 */ /* 0x000fe20000000f00 */
[----:B------:R-:W-:Y:S01]  /*55a0*/  IMAD.MOV.U32 R55, RZ, RZ, R123 ;  /* 0x000000ffff377224 */ /* 0x000fe200078e007b */
[----:B------:R-:W1:Y:S01]  /*55b0*/  LDSM.16.MT88.4 R132, [R216+0x1900] ;  /* 0x00190000d884783b */ /* 0x000e620000004200 */
[----:B------:R2:W4:Y:S01]  /*55c0*/  MUFU.EX2 R140, R2 ;  /* 0x00000002008c7308 */ /* 0x0005220000000800 */
[----:B------:R-:W-:Y:S01]  /*55d0*/  HMMA.16816.F32 R20, R8, R66, R36 ;  /* 0x000000420814723c */ /* 0x000fe20000001824 */
[----:B------:R-:W-:-:S06]  /*55e0*/  MOV R117, R168 ;  /* 0x000000a800757202 */ /* 0x000fcc0000000f00 */
[----:B---3--:R-:W-:Y:S01]  /*55f0*/  IMAD.MOV.U32 R36, RZ, RZ, R173 ;  /* 0x000000ffff247224 */ /* 0x008fe200078e00ad */
[----:B------:R-:W-:Y:S01]  /*5600*/  MOV R38, R122 ;  /* 0x0000007a00267202 */ /* 0x000fe20000000f00 */
[----:B------:R-:W-:Y:S01]  /*5610*/  IMAD.MOV.U32 R37, RZ, RZ, R121 ;  /* 0x000000ffff257224 */ /* 0x000fe200078e0079 */
[C---:B------:R-:W-:Y:S01]  /*5620*/  HMMA.16816.F32 R44, R8.reuse, R64, R28 ;  /* 0x00000040082c723c */ /* 0x040fe2000000181c */
[----:B--2---:R-:W-:Y:S02]  /*5630*/  FFMA.FTZ R2, R120, c[0x0][0x2d0], -R7 ;  /* 0x0000b40078027a23 */ /* 0x004fe40000010807 */
[----:B----4-:R-:W-:Y:S01]  /*5640*/  IMAD.MOV.U32 R53, RZ, RZ, R140 ;  /* 0x000000ffff357224 */ /* 0x010fe200078e008c */
[----:B------:R-:W-:Y:S01]  /*5650*/  LDSM.16.MT88.4 R120, [R214+0x1900] ;  /* 0x00190000d678783b */ /* 0x000fe20000004200 */
[----:B------:R2:W3:Y:S03]  /*5660*/  MUFU.EX2 R172, R2 ;  /* 0x0000000200ac7308 */ /* 0x0004e60000000800 */
[C---:B------:R-:W-:Y:S05]  /*5670*/  HMMA.16816.F32 R16, R8.reuse, R70, R16 ;  /* 0x000000460810723c */ /* 0x040fea0000001810 */
[----:B------:R4:W-:Y:S03]  /*5680*/  MUFU.EX2 R140, R0 ;  /* 0x00000000008c7308 */ /* 0x0009e60000000800 */
[----:B------:R-:W-:Y:S01]  /*5690*/  HMMA.16816.F32 R28, R8, R56, R12 ;  /* 0x00000038081c723c */ /* 0x000fe2000000180c */
[----:B--2---:R-:W-:-:S07]  /*56a0*/  FFMA.FTZ R2, R86, c[0x0][0x2d0], -R6 ;  /* 0x0000b40056027a23 */ /* 0x004fce0000010806 */
[----:B------:R-:W-:Y:S01]  /*56b0*/  HMMA.16816.F32 R24, R8, R62, R24 ;  /* 0x0000003e0818723c */ /* 0x000fe20000001818 */
[----:B---3--:R-:W-:Y:S01]  /*56c0*/  IMAD.MOV.U32 R39, RZ, RZ, R172 ;  /* 0x000000ffff277224 */ /* 0x008fe200078e00ac */
[----:B------:R2:W-:Y:S01]  /*56d0*/  MUFU.EX2 R112, R2 ;  /* 0x0000000200707308 */ /* 0x0005e20000000800 */
[----:B------:R-:W3:Y:S01]  /*56e0*/  LDSM.16.MT88.4 R172, [R215+0x1900] ;  /* 0x00190000d7ac783b */ /* 0x000ee20000004200 */
[----:B----4-:R-:W-:-:S04]  /*56f0*/  FFMA.FTZ R0, R113, c[0x0][0x2d0], -R6 ;  /* 0x0000b40071007a23 */ /* 0x010fc80000010806 */
[----:B------:R-:W-:Y:S02]  /*5700*/  HMMA.16816.F32 R12, R8, R58, R32 ;  /* 0x0000003a080c723c */ /* 0x000fe40000001820 */
[----:B------:R-:W4:Y:S05]  /*5710*/  MUFU.EX2 R248, R0 ;  /* 0x0000000000f87308 */ /* 0x000f2a0000000800 */
[----:B------:R-:W-:Y:S02]  /*5720*/  F2FP.PACK_AB R8, R36, R152 ;  /* 0x000000982408723e */ /* 0x000fe400000000ff */
[----:B------:R-:W-:Y:S01]  /*5730*/  F2FP.PACK_AB R10, R39, R53 ;  /* 0x00000035270a723e */ /* 0x000fe200000000ff */
[----:B--2---:R-:W-:-:S04]  /*5740*/  FFMA.FTZ R2, R110, c[0x0][0x2d0], -R6 ;  /* 0x0000b4006e027a23 */ /* 0x004fc80000010806 */
[----:B------:R2:W1:Y:S01]  /*5750*/  MUFU.EX2 R84, R2 ;  /* 0x0000000200547308 */ /* 0x0004620000000800 */
[----:B----4-:R-:W-:Y:S01]  /*5760*/  F2FP.PACK_AB R11, R248, R140 ;  /* 0x0000008cf80b723e */ /* 0x010fe200000000ff */
[----:B--2---:R-:W-:Y:S01]  /*5770*/  FMUL.FTZ R2, R128, c[0x0][0x2d0] ;  /* 0x0000b40080027a20 */ /* 0x004fe20000410000 */
[----:B-1----:R-:W-:-:S04]  /*5780*/  F2FP.PACK_AB R9, R84, R112 ;  /* 0x000000705409723e */ /* 0x002fc800000000ff */
[----:B------:R-:W-:Y:S02]  /*5790*/  FSEL R2, R2, RZ, P0 ;  /* 0x000000ff02027208 */ /* 0x000fe40000000000 */
[----:B------:R-:W-:Y:S01]  /*57a0*/  FSETP.NEU.FTZ.AND P0, PT, R3, -INF , PT ;  /* 0xff8000000300780b */ /* 0x000fe20003f1d000 */
[----:B------:R-:W-:Y:S02]  /*57b0*/  HMMA.16816.F32 R180, R8, R156, R48 ;  /* 0x0000009c08b4723c */ /* 0x000fe40000001830 */
[--C-:B------:R-:W-:Y:S02]  /*57c0*/  FFMA.FTZ R0, R85, c[0x0][0x2d0], -R2.reuse ;  /* 0x0000b40055007a23 */ /* 0x100fe40000010802 */
[----:B------:R-:W-:Y:S02]  /*57d0*/  FFMA.FTZ R4, R127, c[0x0][0x2d0], -R2 ;  /* 0x0000b4007f047a23 */ /* 0x000fe40000010802 */
[----:B------:R1:W-:Y:S01]  /*57e0*/  MUFU.EX2 R218, R0 ;  /* 0x0000000000da7308 */ /* 0x0003e20000000800 */
[----:B------:R-:W-:-:S02]  /*57f0*/  IMAD.MOV.U32 R49, RZ, RZ, R149 ;  /* 0x000000ffff317224 */ /* 0x000fc400078e0095 */
[----:B------:R-:W-:Y:S02]  /*5800*/  IMAD.MOV.U32 R48, RZ, RZ, R148 ;  /* 0x000000ffff307224 */ /* 0x000fe400078e0094 */
[C---:B------:R-:W-:Y:S01]  /*5810*/  HMMA.16816.F32 R148, R8.reuse, R158, R16 ;  /* 0x0000009e0894723c */ /* 0x040fe20000001810 */
[----:B------:R-:W-:Y:S02]  /*5820*/  IMAD.MOV.U32 R51, RZ, RZ, R176 ;  /* 0x000000ffff337224 */ /* 0x000fe400078e00b0 */
[----:B------:R-:W-:Y:S01]  /*5830*/  MUFU.EX2 R221, R4 ;  /* 0x0000000400dd7308 */ /* 0x000fe20000000800 */
[----:B------:R-:W-:Y:S02]  /*5840*/  IMAD.MOV.U32 R50, RZ, RZ, R169 ;  /* 0x000000ffff327224 */ /* 0x000fe400078e00a9 */
[----:B------:R-:W-:Y:S01]  /*5850*/  IMAD.MOV.U32 R127, RZ, RZ, R153 ;  /* 0x000000ffff7f7224 */ /* 0x000fe200078e0099 */
[----:B------:R-:W-:Y:S01]  /*5860*/  MOV R19, R164 ;  /* 0x000000a400137202 */ /* 0x000fe20000000f00 */
[----:B------:R-:W-:Y:S01]  /*5870*/  IMAD.MOV.U32 R18, RZ, RZ, R112 ;  /* 0x000000ffff127224 */ /* 0x000fe200078e0070 */
[----:B------:R-:W-:Y:S01]  /*5880*/  HMMA.16816.F32 R168, R8, R134, R20 ;  /* 0x0000008608a8723c */ /* 0x000fe20000001814 */
[----:B------:R-:W-:-:S02]  /*5890*/  IMAD.MOV.U32 R17, RZ, RZ, R84 ;  /* 0x000000ffff117224 */ /* 0x000fc400078e0054 */
[----:B-1----:R-:W-:-:S04]  /*58a0*/  FFMA.FTZ R0, R109, c[0x0][0x2d0], -R2 ;  /* 0x0000b4006d007a23 */ /* 0x002fc80000010802 */
[----:B------:R1:W2:Y:S01]  /*58b0*/  MUFU.EX2 R219, R0 ;  /* 0x0000000000db7308 */ /* 0x0002a20000000800 */
[----:B---3--:R-:W-:Y:S01]  /*58c0*/  HMMA.16816.F32 R176, R8, R172, R28 ;  /* 0x000000ac08b0723c */ /* 0x008fe2000000181c */
[----:B-1----:R-:W-:-:S06]  /*58d0*/  FFMA.FTZ R0, R114, c[0x0][0x2d0], -R2 ;  /* 0x0000b40072007a23 */ /* 0x002fcc0000010802 */
[----:B------:R1:W-:Y:S02]  /*58e0*/  MUFU.EX2 R52, R0 ;  /* 0x0000000000347308 */ /* 0x0003e40000000800 */
[----:B-1----:R-:W-:Y:S02]  /*58f0*/  FFMA.FTZ R0, R118, c[0x0][0x2d0], -R2 ;  /* 0x0000b40076007a23 */ /* 0x002fe40000010802 */
[----:B------:R-:W-:-:S04]  /*5900*/  IMAD.MOV.U32 R118, RZ, RZ, R165 ;  /* 0x000000ffff767224 */ /* 0x000fc800078e00a5 */
[----:B------:R1:W3:Y:S01]  /*5910*/  MUFU.EX2 R109, R0 ;  /* 0x00000000006d7308 */ /* 0x0002e20000000800 */
[----:B------:R-:W-:Y:S01]  /*5920*/  HMMA.16816.F32 R164, R8, R120, R40 ;  /* 0x0000007808a4723c */ /* 0x000fe20000001828 */
[----:B-1----:R-:W-:Y:S01]  /*5930*/  FFMA.FTZ R0, R125, c[0x0][0x2d0], -R2 ;  /* 0x0000b4007d007a23 */ /* 0x002fe20000010802 */
[----:B------:R-:W-:-:S06]  /*5940*/  MOV R125, R152 ;  /* 0x00000098007d7202 */ /* 0x000fcc0000000f00 */
[----:B------:R-:W-:Y:S01]  /*5950*/  HMMA.16816.F32 R152, R8, R132, R44 ;  /* 0x000000840898723c */ /* 0x000fe2000000182c */
[----:B------:R1:W-:Y:S02]  /*5960*/  MUFU.EX2 R110, R0 ;  /* 0x00000000006e7308 */ /* 0x0003e40000000800 */
[----:B-1----:R-:W-:-:S05]  /*5970*/  FMUL.FTZ R0, R3, c[0x0][0x2d0] ;  /* 0x0000b40003007a20 */ /* 0x002fca0000410000 */
[----:B------:R-:W-:-:S05]  /*5980*/  FSEL R0, R0, RZ, P0 ;  /* 0x000000ff00007208 */ /* 0x000fca0000000000 */
[--C-:B------:R-:W-:Y:S02]  /*5990*/  FFMA.FTZ R4, R87, c[0x0][0x2d0], -R0.reuse ;  /* 0x0000b40057047a23 */ /* 0x100fe40000010800 */
[----:B------:R-:W-:Y:S02]  /*59a0*/  HMMA.16816.F32 R84, R8, R174, R12 ;  /* 0x000000ae0854723c */ /* 0x000fe4000000180c */
[----:B------:R1:W-:Y:S02]  /*59b0*/  MUFU.EX2 R185, R4 ;  /* 0x0000000400b97308 */ /* 0x0003e40000000800 */
[----:B-1----:R-:W-:Y:S02]  /*59c0*/  FFMA.FTZ R4, R108, c[0x0][0x2d0], -R0 ;  /* 0x0000b4006c047a23 */ /* 0x002fe40000010800 */
[----:B------:R-:W-:-:S04]  /*59d0*/  IMAD.MOV.U32 R108, RZ, RZ, R18 ;  /* 0x000000ffff6c7224 */ /* 0x000fc800078e0012 */
[----:B------:R1:W4:Y:S02]  /*59e0*/  MUFU.EX2 R184, R4 ;  /* 0x0000000400b87308 */ /* 0x0003240000000800 */
[----:B-1----:R-:W-:Y:S02]  /*59f0*/  FFMA.FTZ R4, R116, c[0x0][0x2d0], -R0 ;  /* 0x0000b40074047a23 */ /* 0x002fe40000010800 */
[----:B------:R-:W-:-:S04]  /*5a00*/  IMAD.MOV.U32 R116, RZ, RZ, R49 ;  /* 0x000000ffff747224 */ /* 0x000fc800078e0031 */
[----:B------:R1:W-:Y:S02]  /*5a10*/  MUFU.EX2 R252, R4 ;  /* 0x0000000400fc7308 */ /* 0x0003e40000000800 */
[----:B-1----:R-:W-:Y:S02]  /*5a20*/  FFMA.FTZ R4, R115, c[0x0][0x2d0], -R0 ;  /* 0x0000b40073047a23 */ /* 0x002fe40000010800 */
[----:B------:R-:W-:Y:S04]  /*5a30*/  HMMA.16816.F32 R112, R8, R122, R24 ;  /* 0x0000007a0870723c */ /* 0x000fe80000001818 */
[----:B------:R1:W1:Y:S03]  /*5a40*/  MUFU.EX2 R250, R4 ;  /* 0x0000000400fa7308 */ /* 0x0002660000000800 */
[----:B--2---:R-:W-:-:S02]  /*5a50*/  F2FP.PACK_AB R8, R219, R218 ;  /* 0x000000dadb08723e */ /* 0x004fc400000000ff */
[----:B---3--:R-:W-:Y:S02]  /*5a60*/  F2FP.PACK_AB R10, R109, R52 ;  /* 0x000000346d0a723e */ /* 0x008fe400000000ff */
[----:B----4-:R-:W-:Y:S01]  /*5a70*/  F2FP.PACK_AB R9, R184, R185 ;  /* 0x000000b9b809723e */ /* 0x010fe200000000ff */
[----:B-1----:R-:W-:Y:S01]  /*5a80*/  FFMA.FTZ R4, R131, c[0x0][0x2d0], -R2 ;  /* 0x0000b40083047a23 */ /* 0x002fe20000010802 */
[----:B------:R-:W-:-:S03]  /*5a90*/  F2FP.PACK_AB R11, R250, R252 ;  /* 0x000000fcfa0b723e */ /* 0x000fc600000000ff */
[----:B------:R1:W-:Y:S04]  /*5aa0*/  MUFU.EX2 R251, R4 ;  /* 0x0000000400fb7308 */ /* 0x0003e80000000800 */
[C---:B------:R-:W-:Y:S07]  /*5ab0*/  HMMA.16816.F32 R24, R8.reuse, R76, RZ ;  /* 0x0000004c0818723c */ /* 0x040fee00000018ff */
[----:B------:R-:W-:Y:S01]  /*5ac0*/  IMAD.MOV.U32 R76, RZ, RZ, R248 ;  /* 0x000000ffff4c7224 */ /* 0x000fe200078e00f8 */
[----:B------:R-:W-:Y:S01]  /*5ad0*/  HMMA.16816.F32 R32, R8, R72, RZ ;  /* 0x000000480820723c */ /* 0x000fe200000018ff */
[----:B------:R-:W-:-:S02]  /*5ae0*/  IMAD.MOV.U32 R77, RZ, RZ, R38 ;  /* 0x000000ffff4d7224 */ /* 0x000fc400078e0026 */
[----:B-1----:R-:W-:Y:S02]  /*5af0*/  FFMA.FTZ R4, R136, c[0x0][0x2d0], -R2 ;  /* 0x0000b40088047a23 */ /* 0x002fe40000010802 */
[----:B------:R-:W-:Y:S02]  /*5b00*/  IMAD.MOV.U32 R136, RZ, RZ, R19 ;  /* 0x000000ffff887224 */ /* 0x000fe400078e0013 */
[----:B------:R1:W2:Y:S01]  /*5b10*/  MUFU.EX2 R249, R4 ;  /* 0x0000000400f97308 */ /* 0x0002a20000000800 */
[----:B------:R-:W-:Y:S01]  /*5b20*/  HMMA.16816.F32 R20, R8, R78, RZ ;  /* 0x0000004e0814723c */ /* 0x000fe200000018ff */
[----:B------:R-:W-:-:S06]  /*5b30*/  IMAD.MOV.U32 R73, RZ, RZ, R50 ;  /* 0x000000ffff497224 */ /* 0x000fcc00078e0032 */
[----:B------:R-:W-:Y:S01]  /*5b40*/  MOV R79, R39 ;  /* 0x00000027004f7202 */ /* 0x000fe20000000f00 */
[----:B------:R-:W-:Y:S01]  /*5b50*/  HMMA.16816.F32 R28, R8, R74, RZ ;  /* 0x0000004a081c723c */ /* 0x000fe200000018ff */
[----:B------:R-:W-:Y:S01]  /*5b60*/  IMAD.MOV.U32 R78, RZ, RZ, R111 ;  /* 0x000000ffff4e7224 */ /* 0x000fe200078e006f */
[----:B------:R-:W-:Y:S01]  /*5b70*/  MOV R111, R141 ;  /* 0x0000008d006f7202 */ /* 0x000fe20000000f00 */
[----:B-1----:R-:W-:-:S04]  /*5b80*/  FFMA.FTZ R4, R119, c[0x0][0x2d0], -R0 ;  /* 0x0000b40077047a23 */ /* 0x002fc80000010800 */
[----:B------:R-:W-:Y:S01]  /*5b90*/  MOV R75, R36 ;  /* 0x00000024004b7202 */ /* 0x000fe20000000f00 */
[----:B------:R-:W-:Y:S01]  /*5ba0*/  IMAD.MOV.U32 R74, RZ, RZ, R17 ;  /* 0x000000ffff4a7224 */ /* 0x000fe200078e0011 */
[----:B------:R-:W-:Y:S01]  /*5bb0*/  HMMA.16816.F32 R12, R8, R92, RZ ;  /* 0x0000005c080c723c */ /* 0x000fe200000018ff */
[----:B------:R1:W-:Y:S01]  /*5bc0*/  MUFU.EX2 R247, R4 ;  /* 0x0000000400f77308 */ /* 0x0003e20000000800 */
[----:B------:R-:W-:-:S06]  /*5bd0*/  MOV R119, R48 ;  /* 0x0000003000777202 */ /* 0x000fcc0000000f00 */
[C---:B------:R-:W-:Y:S07]  /*5be0*/  HMMA.16816.F32 R16, R8.reuse, R96, RZ ;  /* 0x000000600810723c */ /* 0x040fee00000018ff */
[----:B------:R-:W-:Y:S01]  /*5bf0*/  IMAD.MOV.U32 R97, RZ, RZ, R52 ;  /* 0x000000ffff617224 */ /* 0x000fe200078e0034 */
[----:B------:R-:W-:Y:S01]  /*5c00*/  HMMA.16816.F32 R40, R8, R94, RZ ;  /* 0x0000005e0828723c */ /* 0x000fe200000018ff */
[----:B-1----:R-:W-:Y:S02]  /*5c10*/  FFMA.FTZ R4, R124, c[0x0][0x2d0], -R0 ;  /* 0x0000b4007c047a23 */ /* 0x002fe40000010800 */
[----:B------:R-:W-:-:S02]  /*5c20*/  IMAD.MOV.U32 R124, RZ, RZ, R51 ;  /* 0x000000ffff7c7224 */ /* 0x000fc400078e0033 */
[----:B------:R1:W3:Y:S01]  /*5c30*/  MUFU.EX2 R246, R4 ;  /* 0x0000000400f67308 */ /* 0x0002e20000000800 */
[----:B------:R-:W-:Y:S02]  /*5c40*/  IMAD.MOV.U32 R52, RZ, RZ, R142 ;  /* 0x000000ffff347224 */ /* 0x000fe400078e008e */
[----:B-1----:R-:W-:Y:S02]  /*5c50*/  FFMA.FTZ R4, R126, c[0x0][0x2d0], -R0 ;  /* 0x0000b4007e047a23 */ /* 0x002fe40000010800 */
[----:B------:R-:W-:-:S03]  /*5c60*/  IMAD.MOV.U32 R126, RZ, RZ, R37 ;  /* 0x000000ffff7e7224 */ /* 0x000fc600078e0025 */
[----:B------:R1:W-:Y:S01]  /*5c70*/  MUFU.EX2 R248, R4 ;  /* 0x0000000400f87308 */ /* 0x0003e20000000800 */
[----:B------:R-:W-:Y:S07]  /*5c80*/  HMMA.16816.F32 R36, R8, R98, RZ ;  /* 0x000000620824723c */ /* 0x000fee00000018ff */
[----:B--2---:R-:W-:Y:S02]  /*5c90*/  F2FP.PACK_AB R10, R249, R251 ;  /* 0x000000fbf90a723e */ /* 0x004fe400000000ff */
[----:B---3--:R-:W-:-:S02]  /*5ca0*/  F2FP.PACK_AB R9, R246, R247 ;  /* 0x000000f7f609723e */ /* 0x008fc400000000ff */
[----:B------:R-:W-:Y:S01]  /*5cb0*/  MOV R99, R53 ;  /* 0x0000003500637202 */ /* 0x000fe20000000f00 */
[----:B------:R-:W-:Y:S02]  /*5cc0*/  IMAD.MOV.U32 R53, RZ, RZ, R143 ;  /* 0x000000ffff357224 */ /* 0x000fe400078e008f */
[----:B-1----:R-:W-:Y:S02]  /*5cd0*/  FFMA.FTZ R4, R137, c[0x0][0x2d0], -R0 ;  /* 0x0000b40089047a23 */ /* 0x002fe40000010800 */
[----:B------:R-:W-:Y:S02]  /*5ce0*/  IMAD.MOV.U32 R137, RZ, RZ, R110 ;  /* 0x000000ffff897224 */ /* 0x000fe400078e006e */
[----:B------:R1:W2:Y:S01]  /*5cf0*/  MUFU.EX2 R72, R4 ;  /* 0x0000000400487308 */ /* 0x0002a20000000800 */
[----:B------:R-:W-:Y:S02]  /*5d00*/  IMAD.MOV.U32 R110, RZ, RZ, R245 ;  /* 0x000000ffff6e7224 */ /* 0x000fe400078e00f5 */
[----:B------:R-:W-:Y:S01]  /*5d10*/  F2FP.PACK_AB R8, R221, R137 ;  /* 0x00000089dd08723e */ /* 0x000fe200000000ff */
[----:B-1----:R-:W-:Y:S01]  /*5d20*/  FFMA.FTZ R4, R193, c[0x0][0x2d0], -R7 ;  /* 0x0000b400c1047a23 */ /* 0x002fe20000010807 */
[----:B--2---:R-:W-:-:S03]  /*5d30*/  F2FP.PACK_AB R11, R72, R248 ;  /* 0x000000f8480b723e */ /* 0x004fc600000000ff */
[----:B------:R1:W-:Y:S04]  /*5d40*/  MUFU.EX2 R245, R4 ;  /* 0x0000000400f57308 */ /* 0x0003e80000000800 */
[C---:B------:R-:W-:Y:S08]  /*5d50*/  HMMA.16816.F32 R20, R8.reuse, R90, R20 ;  /* 0x0000005a0814723c */ /* 0x040ff00000001814 */
[----:B------:R-:W-:Y:S01]  /*5d60*/  HMMA.16816.F32 R48, R8, R104, R32 ;  /* 0x000000680830723c */ /* 0x000fe20000001820 */
[----:B-1----:R-:W-:-:S06]  /*5d70*/  FFMA.FTZ R4, R161, c[0x0][0x2d0], -R2 ;  /* 0x0000b400a1047a23 */ /* 0x002fcc0000010802 */
[----:B------:R-:W-:Y:S01]  /*5d80*/  IMAD.MOV.U32 R105, RZ, RZ, R140 ;  /* 0x000000ffff697224 */ /* 0x000fe200078e008c */
[----:B------:R1:W-:Y:S01]  /*5d90*/  MUFU.EX2 R90, R4 ;  /* 0x00000004005a7308 */ /* 0x0003e20000000800 */
[C---:B------:R-:W-:Y:S08]  /*5da0*/  HMMA.16816.F32 R44, R8.reuse, R88, R24 ;  /* 0x00000058082c723c */ /* 0x040ff00000001818 */
[----:B------:R-:W-:Y:S01]  /*5db0*/  HMMA.16816.F32 R32, R8, R80, R16 ;  /* 0x000000500820723c */ /* 0x000fe20000001810 */
[----:B-1----:R-:W-:-:S07]  /*5dc0*/  FFMA.FTZ R4, R160, c[0x0][0x2d0], -R2 ;  /* 0x0000b400a0047a23 */ /* 0x002fce0000010802 */
[C---:B------:R-:W-:Y:S01]  /*5dd0*/  HMMA.16816.F32 R24, R8.reuse, R100, R12 ;  /* 0x000000640818723c */ /* 0x040fe2000000180c */
[----:B------:R1:W2:Y:S07]  /*5de0*/  MUFU.EX2 R92, R4 ;  /* 0x00000004005c7308 */ /* 0x0002ae0000000800 */
[C---:B------:R-:W-:Y:S08]  /*5df0*/  HMMA.16816.F32 R28, R8.reuse, R106, R28 ;  /* 0x0000006a081c723c */ /* 0x040ff0000000181c */
        /* <DEDUP_REMOVED lines=25> */
[----:B------:R1:W2:Y:S02]  /*5f90*/  MUFU.EX2 R197, R4 ;  /* 0x0000000400c57308 */ /* 0x0002a40000000800 */
[C---:B------:R-:W-:Y:S07]  /*5fa0*/  HMMA.16816.F32 R140, R8.reuse, R68, R48 ;  /* 0x00000044088c723c */ /* 0x040fee0000001830 */
[----:B------:R-:W-:Y:S01]  /*5fb0*/  IMAD.MOV.U32 R50, RZ, RZ, R99 ;  /* 0x000000ffff327224 */ /* 0x000fe200078e0063 */
[----:B------:R-:W-:Y:S01]  /*5fc0*/  MOV R49, R97 ;  /* 0x0000006100317202 */ /* 0x000fe20000000f00 */
[----:B------:R-:W-:Y:S01]  /*5fd0*/  HMMA.16816.F32 R44, R8, R64, R44 ;  /* 0x00000040082c723c */ /* 0x000fe2000000182c */
[----:B------:R-:W-:Y:S01]  /*5fe0*/  IMAD.MOV.U32 R51, RZ, RZ, R105 ;  /* 0x000000ffff337224 */ /* 0x000fe200078e0069 */
[----:B------:R-:W-:Y:S01]  /*5ff0*/  MOV R68, R124 ;  /* 0x0000007c00447202 */ /* 0x000fe20000000f00 */
[----:B-1----:R-:W-:Y:S01]  /*6000*/  FFMA.FTZ R4, R196, c[0x0][0x2d0], -R7 ;  /* 0x0000b400c4047a23 */ /* 0x002fe20000010807 */
[----:B------:R-:W-:Y:S01]  /*6010*/  MOV R196, R76 ;  /* 0x0000004c00c47202 */ /* 0x000fe20000000f00 */
[----:B------:R-:W-:-:S02]  /*6020*/  IMAD.MOV.U32 R124, RZ, RZ, R108 ;  /* 0x000000ffff7c7224 */ /* 0x000fc400078e006c */
[----:B------:R1:W-:Y:S01]  /*6030*/  MUFU.EX2 R131, R4 ;  /* 0x0000000400837308 */ /* 0x0003e20000000800 */
[----:B------:R-:W-:Y:S01]  /*6040*/  MOV R64, R162 ;  /* 0x000000a200407202 */ /* 0x000fe20000000f00 */
[C---:B------:R-:W-:Y:S01]  /*6050*/  HMMA.16816.F32 R144, R8.reuse, R70, R28 ;  /* 0x000000460890723c */ /* 0x040fe2000000181c */
[----:B------:R-:W-:Y:S01]  /*6060*/  LDSM.16.MT88.4 R28, [R214+0x2100] ;  /* 0x00210000d61c783b */ /* 0x000fe20000004200 */
[----:B------:R-:W-:Y:S02]  /*6070*/  IMAD.MOV.U32 R65, RZ, RZ, R54 ;  /* 0x000000ffff417224 */ /* 0x000fe400078e0036 */
[----:B------:R-:W-:Y:S02]  /*6080*/  IMAD.MOV.U32 R69, RZ, RZ, R73 ;  /* 0x000000ffff457224 */ /* 0x000fe400078e0049 */
[----:B------:R-:W-:Y:S02]  /*6090*/  IMAD.MOV.U32 R48, RZ, RZ, R137 ;  /* 0x000000ffff307224 */ /* 0x000fe400078e0089 */
[----:B------:R-:W-:Y:S01]  /*60a0*/  HMMA.16816.F32 R104, R8, R60, R32 ;  /* 0x0000003c0868723c */ /* 0x000fe20000001820 */
[----:B------:R-:W4:Y:S01]  /*60b0*/  LDSM.16.MT88.4 R32, [R216+0x2100] ;  /* 0x00210000d820783b */ /* 0x000f220000004200 */
[----:B------:R-:W-:-:S02]  /*60c0*/  IMAD.MOV.U32 R70, RZ, RZ, R77 ;  /* 0x000000ffff467224 */ /* 0x000fc400078e004d */
[----:B------:R-:W-:Y:S02]  /*60d0*/  IMAD.MOV.U32 R71, RZ, RZ, R75 ;  /* 0x000000ffff477224 */ /* 0x000fe400078e004b */
[----:B-1----:R-:W-:Y:S02]  /*60e0*/  FFMA.FTZ R4, R200, c[0x0][0x2d0], -R7 ;  /* 0x0000b400c8047a23 */ /* 0x002fe40000010807 */
[----:B------:R-:W-:Y:S02]  /*60f0*/  IMAD.MOV.U32 R200, RZ, RZ, R79 ;  /* 0x000000ffffc87224 */ /* 0x000fe400078e004f */
[----:B------:R1:W1:Y:S01]  /*6100*/  MUFU.EX2 R193, R4 ;  /* 0x0000000400c17308 */ /* 0x0002620000000800 */
[----:B------:R-:W-:Y:S02]  /*6110*/  IMAD.MOV.U32 R73, RZ, RZ, R136 ;  /* 0x000000ffff497224 */ /* 0x000fe400078e0088 */
[----:B-1----:R-:W-:Y:S02]  /*6120*/  FFMA.FTZ R4, R201, c[0x0][0x2d0], -R7 ;  /* 0x0000b400c9047a23 */ /* 0x002fe40000010807 */
[----:B------:R-:W-:-:S03]  /*6130*/  IMAD.MOV.U32 R201, RZ, RZ, R78 ;  /* 0x000000ffffc97224 */ /* 0x000fc600078e004e */
[----:B------:R1:W-:Y:S02]  /*6140*/  MUFU.EX2 R99, R4 ;  /* 0x0000000400637308 */ /* 0x0003e40000000800 */
[----:B-1----:R-:W-:Y:S02]  /*6150*/  FFMA.FTZ R4, R202, c[0x0][0x2d0], -R7 ;  /* 0x0000b400ca047a23 */ /* 0x002fe40000010807 */
[----:B------:R-:W-:Y:S01]  /*6160*/  IMAD.MOV.U32 R202, RZ, RZ, R126 ;  /* 0x000000ffffca7224 */ /* 0x000fe200078e007e */
[----:B------:R-:W-:-:S03]  /*6170*/  MOV R126, R127 ;  /* 0x0000007f007e7202 */ /* 0x000fc60000000f00 */
[----:B------:R1:W-:Y:S01]  /*6180*/  MUFU.EX2 R97, R4 ;  /* 0x0000000400617308 */ /* 0x0003e20000000800 */
[----:B------:R-:W-:Y:S02]  /*6190*/  IMAD.MOV.U32 R127, RZ, RZ, R111 ;  /* 0x000000ffff7f7224 */ /* 0x000fe400078e006f */
[C---:B------:R-:W-:Y:S01]  /*61a0*/  HMMA.16816.F32 R108, R8.reuse, R62, R16 ;  /* 0x0000003e086c723c */ /* 0x040fe20000001810 */
[----:B------:R-:W-:Y:S01]  /*61b0*/  LDSM.16.MT88.4 R16, [R213+0x2900] ;  /* 0x00290000d510783b */ /* 0x000fe20000004200 */
[----:B-1----:R-:W-:Y:S02]  /*61c0*/  FFMA.FTZ R4, R192, c[0x0][0x2d0], -R6 ;  /* 0x0000b400c0047a23 */ /* 0x002fe40000010806 */
[----:B------:R-:W-:Y:S02]  /*61d0*/  IMAD.MOV.U32 R192, RZ, RZ, R163 ;  /* 0x000000ffffc07224 */ /* 0x000fe400078e00a3 */
[----:B------:R1:W-:Y:S02]  /*61e0*/  MUFU.EX2 R89, R4 ;  /* 0x0000000400597308 */ /* 0x0003e40000000800 */
[C---:B------:R-:W-:Y:S01]  /*61f0*/  HMMA.16816.F32 R160, R8.reuse, R66, R20 ;  /* 0x0000004208a0723c */ /* 0x040fe20000001814 */
[----:B------:R-:W3:Y:S06]  /*6200*/  LDSM.16.MT88.4 R20, [R215+0x2100] ;  /* 0x00210000d714783b */ /* 0x000eec0000004200 */
[----:B------:R-:W-:Y:S01]  /*6210*/  IMAD.MOV.U32 R67, RZ, RZ, R55 ;  /* 0x000000ffff437224 */ /* 0x000fe200078e0037 */
[----:B------:R-:W-:Y:S01]  /*6220*/  MOV R66, R70 ;  /* 0x0000004600427202 */ /* 0x000fe20000000f00 */
[----:B------:R-:W-:Y:S01]  /*6230*/  HMMA.16816.F32 R52, R8, R56, R24 ;  /* 0x000000380834723c */ /* 0x000fe20000001818 */
[----:B------:R-:W3:Y:S01]  /*6240*/  LDSM.16.MT88.4 R24, [R216+0x2900] ;  /* 0x00290000d818783b */ /* 0x000ee20000004200 */
[----:B------:R-:W-:-:S03]  /*6250*/  IMAD.MOV.U32 R70, RZ, RZ, R222 ;  /* 0x000000ffff467224 */ /* 0x000fc600078e00de */
[----:B------:R3:W5:Y:S01]  /*6260*/  LDL.LU R222, [R1+0x60] ;  /* 0x0000600001de7983 */ /* 0x0007620000300800 */
[----:B-1----:R-:W-:Y:S02]  /*6270*/  FFMA.FTZ R4, R195, c[0x0][0x2d0], -R6 ;  /* 0x0000b400c3047a23 */ /* 0x002fe40000010806 */
[----:B------:R-:W-:Y:S01]  /*6280*/  HMMA.16816.F32 R56, R8, R58, R12 ;  /* 0x0000003a0838723c */ /* 0x000fe2000000180c */
[----:B------:R-:W-:Y:S01]  /*6290*/  IMAD.MOV.U32 R195, RZ, RZ, R202 ;  /* 0x000000ffffc37224 */ /* 0x000fe200078e00ca */
[----:B------:R1:W1:Y:S01]  /*62a0*/  MUFU.EX2 R88, R4 ;  /* 0x0000000400587308 */ /* 0x0002620000000800 */
[----:B------:R-:W-:-:S04]  /*62b0*/  MOV R202, R50 ;  /* 0x0000003200ca7202 */ /* 0x000fc80000000f00 */
[----:B--2---:R-:W-:Y:S02]  /*62c0*/  F2FP.PACK_AB R8, R197, R245 ;  /* 0x000000f5c508723e */ /* 0x004fe400000000ff */
[----:B------:R-:W-:Y:S01]  /*62d0*/  F2FP.PACK_AB R10, R193, R131 ;  /* 0x00000083c10a723e */ /* 0x000fe200000000ff */
[----:B-1----:R-:W-:Y:S01]  /*62e0*/  FFMA.FTZ R4, R194, c[0x0][0x2d0], -R6 ;  /* 0x0000b400c2047a23 */ /* 0x002fe20000010806 */
[----:B------:R-:W-:-:S03]  /*62f0*/  F2FP.PACK_AB R9, R88, R89 ;  /* 0x000000595809723e */ /* 0x000fc600000000ff */
[----:B------:R1:W-:Y:S02]  /*6300*/  MUFU.EX2 R83, R4 ;  /* 0x0000000400537308 */ /* 0x0003e40000000800 */
[----:B-1----:R-:W-:-:S06]  /*6310*/  FFMA.FTZ R4, R198, c[0x0][0x2d0], -R6 ;  /* 0x0000b400c6047a23 */ /* 0x002fcc0000010806 */
[----:B------:R1:W2:Y:S02]  /*6320*/  MUFU.EX2 R81, R4 ;  /* 0x0000000400517308 */ /* 0x0002a40000000800 */
[----:B-1----:R-:W-:Y:S01]  /*6330*/  FFMA.FTZ R4, R230, c[0x0][0x2d0], -R7 ;  /* 0x0000b400e6047a23 */ /* 0x002fe20000010807 */
[----:B--2---:R-:W-:Y:S01]  /*6340*/  F2FP.PACK_AB R11, R81, R83 ;  /* 0x00000053510b723e */ /* 0x004fe200000000ff */
[----:B------:R-:W-:-:S04]  /*6350*/  IMAD.MOV.U32 R50, RZ, RZ, R43 ;  /* 0x000000ffff327224 */ /* 0x000fc800078e002b */
[----:B------:R1:W-:Y:S01]  /*6360*/  MUFU.EX2 R82, R4 ;  /* 0x0000000400527308 */ /* 0x0003e20000000800 */
[----:B------:R-:W-:Y:S01]  /*6370*/  FFMA.FTZ R7, R233, c[0x0][0x2d0], -R7 ;  /* 0x0000b400e9077a23 */ /* 0x000fe20000010807 */
[----:B---3--:R-:W-:Y:S01]  /*6380*/  HMMA.16816.F32 R136, R8, R36, R180 ;  /* 0x000000240888723c */ /* 0x008fe200000018b4 */
[----:B------:R-:W-:Y:S01]  /*6390*/  IMAD.MOV.U32 R43, RZ, RZ, R118 ;  /* 0x000000ffff2b7224 */ /* 0x000fe200078e0076 */
[----:B------:R-:W-:-:S04]  /*63a0*/  MOV R198, R50 ;  /* 0x0000003200c67202 */ /* 0x000fc80000000f00 */
[----:B------:R-:W-:Y:S01]  /*63b0*/  MUFU.EX2 R80, R7 ;  /* 0x0000000700507308 */ /* 0x000fe20000000800 */
[----:B------:R-:W-:Y:S01]  /*63c0*/  IMAD.MOV.U32 R182, RZ, RZ, R65 ;  /* 0x000000ffffb67224 */ /* 0x000fe200078e0041 */
[C---:B------:R-:W-:Y:S01]  /*63d0*/  HMMA.16816.F32 R148, R8.reuse, R38, R148 ;  /* 0x000000260894723c */ /* 0x040fe20000001894 */
[----:B------:R-:W-:Y:S02]  /*63e0*/  IMAD.MOV.U32 R65, RZ, RZ, R74 ;  /* 0x000000ffff417224 */ /* 0x000fe400078e004a */
[----:B------:R-:W-:Y:S02]  /*63f0*/  IMAD.MOV.U32 R181, RZ, RZ, R64 ;  /* 0x000000ffffb57224 */ /* 0x000fe400078e0040 */
[----:B-1----:R-:W-:Y:S01]  /*6400*/  FFMA.FTZ R4, R205, c[0x0][0x2d0], -R6 ;  /* 0x0000b400cd047a23 */ /* 0x002fe20000010806 */
[----:B------:R-:W-:Y:S01]  /*6410*/  MOV R205, R192 ;  /* 0x000000c000cd7202 */ /* 0x000fe20000000f00 */
[----:B------:R-:W-:Y:S01]  /*6420*/  IMAD.MOV.U32 R192, RZ, RZ, R48 ;  /* 0x000000ffffc07224 */ /* 0x000fe200078e0030 */
[----:B----4-:R-:W-:Y:S01]  /*6430*/  HMMA.16816.F32 R152, R8, R32, R152 ;  /* 0x000000200898723c */ /* 0x010fe20000001898 */
[----:B------:R1:W-:Y:S01]  /*6440*/  MUFU.EX2 R79, R4 ;  /* 0x00000004004f7308 */ /* 0x0003e20000000800 */
[----:B------:R-:W-:-:S06]  /*6450*/  IMAD.MOV.U32 R64, RZ, RZ, R49 ;  /* 0x000000ffff407224 */ /* 0x000fcc00078e0031 */
[C---:B------:R-:W-:Y:S08]  /*6460*/  HMMA.16816.F32 R100, R8.reuse, R34, R168 ;  /* 0x000000220864723c */ /* 0x040ff000000018a8 */
[----:B------:R-:W-:Y:S01]  /*6470*/  HMMA.16816.F32 R164, R8, R28, R164 ;  /* 0x0000001c08a4723c */ /* 0x000fe200000018a4 */
[----:B-1----:R-:W-:-:S04]  /*6480*/  FFMA.FTZ R4, R209, c[0x0][0x2d0], -R6 ;  /* 0x0000b400d1047a23 */ /* 0x002fc80000010806 */
[----:B------:R1:W2:Y:S02]  /*6490*/  MUFU.EX2 R78, R4 ;  /* 0x00000004004e7308 */ /* 0x0002a40000000800 */
[----:B-1----:R-:W-:Y:S02]  /*64a0*/  FFMA.FTZ R4, R210, c[0x0][0x2d0], -R6 ;  /* 0x0000b400d2047a23 */ /* 0x002fe40000010806 */
[----:B------:R-:W-:-:S04]  /*64b0*/  IMAD.MOV.U32 R48, RZ, RZ, R41 ;  /* 0x000000ffff307224 */ /* 0x000fc800078e0029 */
[----:B------:R1:W-:Y:S01]  /*64c0*/  MUFU.EX2 R77, R4 ;  /* 0x00000004004d7308 */ /* 0x0003e20000000800 */
[----:B------:R-:W-:Y:S02]  /*64d0*/  IMAD.MOV.U32 R41, RZ, RZ, R73 ;  /* 0x000000ffff297224 */ /* 0x000fe400078e0049 */
[----:B------:R-:W-:Y:S01]  /*64e0*/  IMAD.MOV.U32 R49, RZ, RZ, R42 ;  /* 0x000000ffff317224 */ /* 0x000fe200078e002a */
[----:B------:R-:W-:Y:S01]  /*64f0*/  HMMA.16816.F32 R112, R8, R30, R112 ;  /* 0x0000001e0870723c */ /* 0x000fe20000001870 */
[----:B------:R-:W-:Y:S02]  /*6500*/  FFMA.FTZ R6, R229, c[0x0][0x2d0], -R6 ;  /* 0x0000b400e5067a23 */ /* 0x000fe40000010806 */
[--C-:B-1----:R-:W-:Y:S01]  /*6510*/  FFMA.FTZ R4, R207, c[0x0][0x2d0], -R2.reuse ;  /* 0x0000b400cf047a23 */ /* 0x102fe20000010802 */
[----:B------:R-:W-:Y:S01]  /*6520*/  MOV R233, R41 ;  /* 0x0000002900e97202 */ /* 0x000fe20000000f00 */
[----:B------:R-:W-:Y:S01]  /*6530*/  IMAD.MOV.U32 R42, RZ, RZ, R119 ;  /* 0x000000ffff2a7224 */ /* 0x000fe200078e0077 */
[----:B------:R-:W1:Y:S08]  /*6540*/  MUFU.EX2 R76, R6 ;  /* 0x00000006004c7308 */ /* 0x000e700000000800 */
[----:B------:R3:W-:Y:S02]  /*6550*/  MUFU.EX2 R75, R4 ;  /* 0x00000004004b7308 */ /* 0x0007e40000000800 */
[----:B---3--:R-:W-:-:S02]  /*6560*/  FFMA.FTZ R4, R208, c[0x0][0x2d0], -R2 ;  /* 0x0000b400d0047a23 */ /* 0x008fc40000010802 */
[----:B------:R-:W-:-:S04]  /*6570*/  IMAD.MOV.U32 R208, RZ, RZ, R67 ;  /* 0x000000ffffd07224 */ /* 0x000fc800078e0043 */
[----:B------:R3:W4:Y:S01]  /*6580*/  MUFU.EX2 R74, R4 ;  /* 0x00000004004a7308 */ /* 0x0007220000000800 */
[----:B------:R-:W-:Y:S02]  /*6590*/  IMAD.MOV.U32 R67, RZ, RZ, R201 ;  /* 0x000000ffff437224 */ /* 0x000fe400078e00c9 */
[----:B------:R-:W-:Y:S01]  /*65a0*/  IMAD.MOV.U32 R201, RZ, RZ, R51 ;  /* 0x000000ffffc97224 */ /* 0x000fe200078e0033 */
[----:B------:R-:W-:Y:S01]  /*65b0*/  MOV R51, R126 ;  /* 0x0000007e00337202 */ /* 0x000fe20000000f00 */
[----:B------:R-:W-:Y:S02]  /*65c0*/  IMAD.MOV.U32 R126, RZ, RZ, R117 ;  /* 0x000000ffff7e7224 */ /* 0x000fe400078e0075 */
[----:B---3--:R-:W-:Y:S01]  /*65d0*/  FFMA.FTZ R4, R211, c[0x0][0x2d0], -R2 ;  /* 0x0000b400d3047a23 */ /* 0x008fe20000010802 */
[----:B------:R-:W-:Y:S01]  /*65e0*/  MOV R211, R40 ;  /* 0x0000002800d37202 */ /* 0x000fe20000000f00 */
[----:B------:R-:W-:Y:S01]  /*65f0*/  IMAD.MOV.U32 R40, RZ, RZ, R124 ;  /* 0x000000ffff287224 */ /* 0x000fe200078e007c */
[----:B------:R-:W-:Y:S01]  /*6600*/  MOV R124, R116 ;  /* 0x00000074007c7202 */ /* 0x000fe20000000f00 */
[----:B------:R3:W-:Y:S01]  /*6610*/  MUFU.EX2 R73, R4 ;  /* 0x0000000400497308 */ /* 0x0007e20000000800 */
[----:B------:R-:W-:Y:S01]  /*6620*/  HMMA.16816.F32 R116, R8, R20, R176 ;  /* 0x000000140874723c */ /* 0x000fe200000018b0 */
[----:B------:R-:W-:-:S02]  /*6630*/  IMAD.MOV.U32 R230, RZ, RZ, R51 ;  /* 0x000000ffffe67224 */ /* 0x000fc400078e0033 */
[----:B------:R-:W-:-:S04]  /*6640*/  IMAD.MOV.U32 R194, RZ, RZ, R40 ;  /* 0x000000ffffc27224 */ /* 0x000fc800078e0028 */
[----:B------:R-:W-:Y:S01]  /*6650*/  MOV R179, R195 ;  /* 0x000000c300b37202 */ /* 0x000fe20000000f00 */
[----:B------:R-:W-:Y:S01]  /*6660*/  IMAD.MOV.U32 R195, RZ, RZ, R71 ;  /* 0x000000ffffc37224 */ /* 0x000fe200078e0047 */
[----:B------:R-:W-:Y:S01]  /*6670*/  HMMA.16816.F32 R8, R8, R22, R84 ;  /* 0x000000160808723c */ /* 0x000fe20000001854 */
[----:B---3--:R-:W-:Y:S02]  /*6680*/  FFMA.FTZ R4, R232, c[0x0][0x2d0], -R2 ;  /* 0x0000b400e8047a23 */ /* 0x008fe40000010802 */
[----:B------:R-:W-:Y:S02]  /*6690*/  IMAD.MOV.U32 R232, RZ, RZ, R48 ;  /* 0x000000ffffe87224 */ /* 0x000fe400078e0030 */
[----:B------:R3:W1:Y:S01]  /*66a0*/  MUFU.EX2 R71, R4 ;  /* 0x0000000400477308 */ /* 0x0006620000000800 */
[----:B------:R-:W-:Y:S02]  /*66b0*/  IMAD.MOV.U32 R207, RZ, RZ, R42 ;  /* 0x000000ffffcf7224 */ /* 0x000fe400078e002a */
[----:B------:R-:W-:-:S02]  /*66c0*/  IMAD.MOV.U32 R87, RZ, RZ, R43 ;  /* 0x000000ffff577224 */ /* 0x000fc400078e002b */
[----:B------:R-:W4:Y:S01]  /*66d0*/  LDSM.16.MT88.4 R40, [R214+0x2900] ;  /* 0x00290000d628783b */ /* 0x000f220000004200 */
[----:B---3--:R-:W-:Y:S02]  /*66e0*/  FFMA.FTZ R4, R199, c[0x0][0x2d0], -R0 ;  /* 0x0000b400c7047a23 */ /* 0x008fe40000010800 */
[----:B------:R-:W-:Y:S02]  /*66f0*/  IMAD.MOV.U32 R199, RZ, RZ, R49 ;  /* 0x000000ffffc77224 */ /* 0x000fe400078e0031 */
[----:B------:R-:W3:Y:S01]  /*6700*/  LDSM.16.MT88.4 R48, [R215+0x2900] ;  /* 0x00290000d730783b */ /* 0x000ee20000004200 */
[----:B------:R-:W-:Y:S02]  /*6710*/  F2FP.PACK_AB R168, R97, R99 ;  /* 0x0000006361a8723e */ /* 0x000fe400000000ff */
[----:B--2---:R-:W-:Y:S02]  /*6720*/  F2FP.PACK_AB R169, R78, R79 ;  /* 0x0000004f4ea9723e */ /* 0x004fe400000000ff */
[----:B------:R-:W-:-:S02]  /*6730*/  F2FP.PACK_AB R170, R80, R82 ;  /* 0x0000005250aa723e */ /* 0x000fc400000000ff */
[----:B-1----:R-:W-:Y:S02]  /*6740*/  F2FP.PACK_AB R171, R76, R77 ;  /* 0x0000004d4cab723e */ /* 0x002fe400000000ff */
[----:B------:R-:W-:Y:S02]  /*6750*/  MOV R176, R69 ;  /* 0x0000004500b07202 */ /* 0x000fe40000000f00 */
[----:B------:R1:W-:Y:S01]  /*6760*/  MUFU.EX2 R69, R4 ;  /* 0x0000000400457308 */ /* 0x0003e20000000800 */
[----:B------:R-:W-:Y:S02]  /*6770*/  MOV R210, R70 ;  /* 0x0000004600d27202 */ /* 0x000fe40000000f00 */
[C---:B------:R-:W-:Y:S08]  /*6780*/  HMMA.16816.F32 R136, R168.reuse, R16, R136 ;  /* 0x00000010a888723c */ /* 0x040ff00000001888 */
[----:B------:R-:W-:Y:S01]  /*6790*/  HMMA.16816.F32 R148, R168, R18, R148 ;  /* 0x00000012a894723c */ /* 0x000fe20000001894 */
[----:B-1----:R-:W-:-:S07]  /*67a0*/  FFMA.FTZ R4, R203, c[0x0][0x2d0], -R0 ;  /* 0x0000b400cb047a23 */ /* 0x002fce0000010800 */
[C---:B------:R-:W-:Y:S01]  /*67b0*/  HMMA.16816.F32 R152, R168.reuse, R24, R152 ;  /* 0x00000018a898723c */ /* 0x040fe20000001898 */
[----:B------:R1:W2:Y:S07]  /*67c0*/  MUFU.EX2 R70, R4 ;  /* 0x0000000400467308 */ /* 0x0002ae0000000800 */
[C---:B------:R-:W-:Y:S08]  /*67d0*/  HMMA.16816.F32 R100, R168.reuse, R26, R100 ;  /* 0x0000001aa864723c */ /* 0x040ff00000001864 */
[----:B----4-:R-:W-:Y:S01]  /*67e0*/  HMMA.16816.F32 R164, R168, R40, R164 ;  /* 0x00000028a8a4723c */ /* 0x010fe200000018a4 */
[----:B-1----:R-:W-:-:S07]  /*67f0*/  FFMA.FTZ R4, R204, c[0x0][0x2d0], -R0 ;  /* 0x0000b400cc047a23 */ /* 0x002fce0000010800 */
[C---:B------:R-:W-:Y:S01]  /*6800*/  HMMA.16816.F32 R112, R168.reuse, R42, R112 ;  /* 0x0000002aa870723c */ /* 0x040fe20000001870 */
[----:B------:R1:W-:Y:S07]  /*6810*/  MUFU.EX2 R61, R4 ;  /* 0x00000004003d7308 */ /* 0x0003ee0000000800 */
[C---:B---3--:R-:W-:Y:S08]  /*6820*/  HMMA.16816.F32 R116, R168.reuse, R48, R116 ;  /* 0x00000030a874723c */ /* 0x048ff00000001874 */
[----:B------:R-:W-:Y:S01]  /*6830*/  HMMA.16816.F32 R168, R168, R50, R8 ;  /* 0x00000032a8a8723c */ /* 0x000fe20000001808 */
[----:B-1----:R-:W-:-:S06]  /*6840*/  FFMA.FTZ R4, R206, c[0x0][0x2d0], -R0 ;  /* 0x0000b400ce047a23 */ /* 0x002fcc0000010800 */
[----:B------:R-:W-:-:S04]  /*6850*/  FFMA.FTZ R8, R236, c[0x0][0x2d0], -R2 ;  /* 0x0000b400ec087a23 */ /* 0x000fc80000010802 */
[----:B------:R1:W-:Y:S01]  /*6860*/  MUFU.EX2 R62, R8 ;  /* 0x00000008003e7308 */ /* 0x0003e20000000800 */
[----:B------:R-:W-:Y:S01]  /*6870*/  MOV R178, R192 ;  /* 0x000000c000b27202 */ /* 0x000fe20000000f00 */
[----:B------:R-:W-:-:S06]  /*6880*/  IMAD.MOV.U32 R192, RZ, RZ, R65 ;  /* 0x000000ffffc07224 */ /* 0x000fcc00078e0041 */
[----:B------:R-:W3:Y:S01]  /*6890*/  MUFU.EX2 R60, R4 ;  /* 0x00000004003c7308 */ /* 0x000ee20000000800 */
[----:B-1----:R-:W-:-:S07]  /*68a0*/  FFMA.FTZ R8, R237, c[0x0][0x2d0], -R2 ;  /* 0x0000b400ed087a23 */ /* 0x002fce0000010802 */
[----:B------:R1:W4:Y:S01]  /*68b0*/  MUFU.EX2 R63, R8 ;  /* 0x00000008003f7308 */ /* 0x0003220000000800 */
[----:B------:R-:W-:Y:S02]  /*68c0*/  IMAD.MOV.U32 R180, RZ, RZ, R66 ;  /* 0x000000ffffb47224 */ /* 0x000fe400078e0042 */
[----:B------:R-:W-:Y:S02]  /*68d0*/  IMAD.MOV.U32 R209, RZ, RZ, R67 ;  /* 0x000000ffffd17224 */ /* 0x000fe400078e0043 */
[----:B-1----:R-:W-:-:S04]  /*68e0*/  FFMA.FTZ R8, R238, c[0x0][0x2d0], -R2 ;  /* 0x0000b400ee087a23 */ /* 0x002fc80000010802 */
[----:B------:R1:W-:Y:S01]  /*68f0*/  MUFU.EX2 R65, R8 ;  /* 0x0000000800417308 */ /* 0x0003e20000000800 */
[----:B------:R-:W-:Y:S01]  /*6900*/  IMAD.MOV.U32 R203, RZ, RZ, R5 ;  /* 0x000000ffffcb7224 */ /* 0x000fe200078e0005 */
[----:B------:R-:W-:Y:S02]  /*6910*/  F2FP.PACK_AB R4, R74, R75 ;  /* 0x0000004b4a04723e */ /* 0x000fe400000000ff */
[----:B------:R-:W-:Y:S02]  /*6920*/  F2FP.PACK_AB R6, R71, R73 ;  /* 0x000000494706723e */ /* 0x000fe400000000ff */
[----:B--2---:R-:W-:Y:S01]  /*6930*/  F2FP.PACK_AB R5, R70, R69 ;  /* 0x000000454605723e */ /* 0x004fe200000000ff */
[----:B-1----:R-:W-:-:S04]  /*6940*/  FFMA.FTZ R8, R239, c[0x0][0x2d0], -R2 ;  /* 0x0000b400ef087a23 */ /* 0x002fc80000010802 */
[----:B------:R1:W2:Y:S01]  /*6950*/  MUFU.EX2 R66, R8 ;  /* 0x0000000800427308 */ /* 0x0002a20000000800 */
[----:B---3--:R-:W-:Y:S01]  /*6960*/  F2FP.PACK_AB R7, R60, R61 ;  /* 0x0000003d3c07723e */ /* 0x008fe200000000ff */
[----:B------:R-:W-:Y:S02]  /*6970*/  IMAD.MOV.U32 R229, RZ, RZ, R68 ;  /* 0x000000ffffe57224 */ /* 0x000fe400078e0044 */
[----:B-1----:R-:W-:-:S04]  /*6980*/  FFMA.FTZ R8, R240, c[0x0][0x2d0], -R2 ;  /* 0x0000b400f0087a23 */ /* 0x002fc80000010802 */
[----:B------:R1:W-:Y:S01]  /*6990*/  MUFU.EX2 R67, R8 ;  /* 0x0000000800437308 */ /* 0x0003e20000000800 */
[C---:B------:R-:W-:Y:S08]  /*69a0*/  HMMA.16816.F32 R140, R4.reuse, R156, R140 ;  /* 0x0000009c048c723c */ /* 0x040ff0000000188c */
[----:B------:R-:W-:Y:S01]  /*69b0*/  HMMA.16816.F32 R144, R4, R158, R144 ;  /* 0x0000009e0490723c */ /* 0x000fe20000001890 */
[----:B-1----:R-:W-:-:S04]  /*69c0*/  FFMA.FTZ R8, R241, c[0x0][0x2d0], -R2 ;  /* 0x0000b400f1087a23 */ /* 0x002fc80000010802 */
[----:B------:R1:W-:Y:S03]  /*69d0*/  MUFU.EX2 R68, R8 ;  /* 0x0000000800447308 */ /* 0x0003e60000000800 */
[----:B------:R-:W-:Y:S01]  /*69e0*/  HMMA.16816.F32 R156, R4, R132, R44 ;  /* 0x00000084049c723c */ /* 0x000fe2000000182c */
[----:B------:R-:W-:Y:S02]  /*69f0*/  IMAD.MOV.U32 R177, RZ, RZ, R64 ;  /* 0x000000ffffb17224 */ /* 0x000fe400078e0040 */
[----:B-1----:R-:W-:-:S04]  /*6a00*/  FFMA.FTZ R8, R234, c[0x0][0x2d0], -R0 ;  /* 0x0000b400ea087a23 */ /* 0x002fc80000010800 */
[----:B------:R1:W-:Y:S02]  /*6a10*/  MUFU.EX2 R44, R8 ;  /* 0x00000008002c7308 */ /* 0x0003e40000000800 */
[----:B-1----:R-:W-:-:S06]  /*6a20*/  FFMA.FTZ R8, R235, c[0x0][0x2d0], -R0 ;  /* 0x0000b400eb087a23 */ /* 0x002fcc0000010800 */
[----:B------:R1:W3:Y:S02]  /*6a30*/  MUFU.EX2 R45, R8 ;  /* 0x00000008002d7308 */ /* 0x0002e40000000800 */
[----:B-1----:R-:W-:-:S06]  /*6a40*/  FFMA.FTZ R8, R187, c[0x0][0x2d0], -R0 ;  /* 0x0000b400bb087a23 */ /* 0x002fcc0000010800 */
[----:B------:R1:W-:Y:S02]  /*6a50*/  MUFU.EX2 R64, R8 ;  /* 0x0000000800407308 */ /* 0x0003e40000000800 */
[----:B-1----:R-:W-:-:S06]  /*6a60*/  FFMA.FTZ R8, R186, c[0x0][0x2d0], -R0 ;  /* 0x0000b400ba087a23 */ /* 0x002fcc0000010800 */
[----:B------:R1:W1:Y:S01]  /*6a70*/  MUFU.EX2 R47, R8 ;  /* 0x00000008002f7308 */ /* 0x0002620000000800 */
        /* <DEDUP_REMOVED lines=9> */
[----:B----4-:R-:W-:Y:S01]  /*6b10*/  F2FP.PACK_AB R4, R63, R62 ;  /* 0x0000003e3f04723e */ /* 0x010fe200000000ff */
[----:B--2---:R-:W-:Y:S01]  /*6b20*/  FFMA.FTZ R2, R190, c[0x0][0x2d0], -R0 ;  /* 0x0000b400be027a23 */ /* 0x004fe20000010800 */
[----:B------:R-:W-:-:S02]  /*6b30*/  F2FP.PACK_AB R6, R66, R65 ;  /* 0x000000414206723e */ /* 0x000fc400000000ff */
[----:B---3--:R-:W-:Y:S02]  /*6b40*/  F2FP.PACK_AB R5, R45, R44 ;  /* 0x0000002c2d05723e */ /* 0x008fe400000000ff */
[----:B------:R-:W-:Y:S01]  /*6b50*/  F2FP.PACK_AB R7, R47, R64 ;  /* 0x000000402f07723e */ /* 0x000fe200000000ff */
[----:B------:R1:W2:Y:S01]  /*6b60*/  MUFU.EX2 R46, R2 ;  /* 0x00000002002e7308 */ /* 0x0002a20000000800 */
[----:B------:R-:W-:-:S05]  /*6b70*/  MOV R84, R125 ;  /* 0x0000007d00547202 */ /* 0x000fca0000000f00 */
[----:B------:R-:W-:Y:S01]  /*6b80*/  HMMA.16816.F32 R140, R4, R36, R140 ;  /* 0x00000024048c723c */ /* 0x000fe2000000188c */
[----:B------:R-:W-:Y:S01]  /*6b90*/  MOV R86, R126 ;  /* 0x0000007e00567202 */ /* 0x000fe20000000f00 */
[----:B------:R-:W-:Y:S02]  /*6ba0*/  IMAD.MOV.U32 R85, RZ, RZ, R124 ;  /* 0x000000ffff557224 */ /* 0x000fe400078e007c */
[----:B-1----:R-:W-:-:S04]  /*6bb0*/  FFMA.FTZ R2, R189, c[0x0][0x2d0], -R0 ;  /* 0x0000b400bd027a23 */ /* 0x002fc80000010800 */
[----:B------:R1:W3:Y:S01]  /*6bc0*/  MUFU.EX2 R37, R2 ;  /* 0x0000000200257308 */ /* 0x0002e20000000800 */
[----:B------:R-:W-:Y:S01]  /*6bd0*/  HMMA.16816.F32 R156, R4, R32, R156 ;  /* 0x00000020049c723c */ /* 0x000fe2000000189c */
[--C-:B-1----:R-:W-:Y:S02]  /*6be0*/  FFMA.FTZ R2, R191, c[0x0][0x2d0], -R0.reuse ;  /* 0x0000b400bf027a23 */ /* 0x102fe40000010800 */
[----:B------:R-:W-:-:S04]  /*6bf0*/  FFMA.FTZ R0, R188, c[0x0][0x2d0], -R0 ;  /* 0x0000b400bc007a23 */ /* 0x000fc80000010800 */
[----:B------:R1:W4:Y:S01]  /*6c00*/  MUFU.EX2 R36, R2 ;  /* 0x0000000200247308 */ /* 0x0003220000000800 */
[----:B------:R-:W-:Y:S07]  /*6c10*/  HMMA.16816.F32 R144, R4, R38, R144 ;  /* 0x000000260490723c */ /* 0x000fee0000001890 */
[----:B------:R2:W2:Y:S01]  /*6c20*/  MUFU.EX2 R32, R0 ;  /* 0x0000000000207308 */ /* 0x0004a20000000800 */
[----:B-1----:R-:W-:Y:S01]  /*6c30*/  FADD.FTZ R2, R84, R203 ;  /* 0x000000cb54027221 */ /* 0x002fe20000010000 */
[----:B------:R-:W-:Y:S01]  /*6c40*/  MOV R203, R86 ;  /* 0x0000005600cb7202 */ /* 0x000fe20000000f00 */
[----:B------:R-:W-:Y:S01]  /*6c50*/  IMAD.MOV.U32 R84, RZ, RZ, R85 ;  /* 0x000000ffff547224 */ /* 0x000fe200078e0055 */
[----:B------:R-:W-:Y:S01]  /*6c60*/  MOV R86, R179 ;  /* 0x000000b300567202 */ /* 0x000fe20000000f00 */
[----:B------:R-:W-:-:S02]  /*6c70*/  FADD.FTZ R2, R217, R2 ;  /* 0x00000002d9027221 */ /* 0x000fc40000010000 */
[----:B--2---:R-:W-:Y:S01]  /*6c80*/  FADD.FTZ R0, R84, R203 ;  /* 0x000000cb54007221 */ /* 0x004fe20000010000 */
[----:B------:R-:W-:Y:S03]  /*6c90*/  HMMA.16816.F32 R160, R4, R34, R160 ;  /* 0x0000002204a0723c */ /* 0x000fe600000018a0 */
[----:B------:R-:W-:Y:S02]  /*6ca0*/  FADD.FTZ R0, R212, R0 ;  /* 0x00000000d4007221 */ /* 0x000fe40000010000 */
[----:B------:R-:W-:-:S03]  /*6cb0*/  IMAD.MOV.U32 R85, RZ, RZ, R177 ;  /* 0x000000ffff557224 */ /* 0x000fc600078e00b1 */
[----:B------:R-:W-:Y:S01]  /*6cc0*/  HMMA.16816.F32 R104, R4, R28, R104 ;  /* 0x0000001c0468723c */ /* 0x000fe20000001868 */
[----:B------:R-:W-:Y:S02]  /*6cd0*/  FADD.FTZ R2, R86, R2 ;  /* 0x0000000256027221 */ /* 0x000fe40000010000 */
[----:B------:R-:W-:-:S05]  /*6ce0*/  FADD.FTZ R0, R87, R0 ;  /* 0x0000000057007221 */ /* 0x000fca0000010000 */
[----:B------:R-:W-:Y:S01]  /*6cf0*/  HMMA.16816.F32 R108, R4, R30, R108 ;  /* 0x0000001e046c723c */ /* 0x000fe2000000186c */
[----:B------:R-:W-:-:S07]  /*6d00*/  IMAD.MOV.U32 R177, RZ, RZ, R178 ;  /* 0x000000ffffb17224 */ /* 0x000fce00078e00b2 */
[----:B------:R-:W-:Y:S01]  /*6d10*/  HMMA.16816.F32 R12, R4, R20, R12 ;  /* 0x00000014040c723c */ /* 0x000fe2000000180c */
[----:B------:R-:W-:-:S07]  /*6d20*/  IMAD.MOV.U32 R178, RZ, RZ, R211 ;  /* 0x000000ffffb27224 */ /* 0x000fce00078e00d3 */
[----:B------:R-:W-:Y:S01]  /*6d30*/  HMMA.16816.F32 R8, R4, R22, R8 ;  /* 0x000000160408723c */ /* 0x000fe20000001808 */
[----:B------:R-:W-:-:S06]  /*6d40*/  FADD.FTZ R2, R232, R2 ;  /* 0x00000002e8027221 */ /* 0x000fcc0000010000 */
[----:B------:R-:W-:Y:S02]  /*6d50*/  FADD.FTZ R6, R218, R219 ;  /* 0x000000dbda067221 */ /* 0x000fe40000010000 */
[----:B------:R-:W-:Y:S02]  /*6d60*/  FADD.FTZ R5, R176, R0 ;  /* 0x00000000b0057221 */ /* 0x000fe40000010000 */
[----:B------:R-:W-:Y:S02]  /*6d70*/  FADD.FTZ R6, R85, R6 ;  /* 0x0000000655067221 */ /* 0x000fe40000010000 */
[----:B------:R-:W-:Y:S02]  /*6d80*/  FADD.FTZ R0, R185, R184 ;  /* 0x000000b8b9007221 */ /* 0x000fe40000010000 */
[----:B------:R-:W-:Y:S02]  /*6d90*/  FADD.FTZ R6, R199, R6 ;  /* 0x00000006c7067221 */ /* 0x000fe40000010000 */
[----:B------:R-:W-:-:S02]  /*6da0*/  IMAD.MOV.U32 R179, RZ, RZ, R208 ;  /* 0x000000ffffb37224 */ /* 0x000fc400078e00d0 */
[----:B------:R-:W-:Y:S01]  /*6db0*/  FADD.FTZ R4, R178, R2 ;  /* 0x00000002b2047221 */ /* 0x000fe20000010000 */
[----:B------:R-:W-:Y:S01]  /*6dc0*/  MOV R211, R221 ;  /* 0x000000dd00d37202 */ /* 0x000fe20000000f00 */
[----:B------:R-:W-:Y:S01]  /*6dd0*/  FADD.FTZ R2, R252, R0 ;  /* 0x00000000fc027221 */ /* 0x000fe20000010000 */
[----:B------:R1:W5:Y:S01]  /*6de0*/  LDL.LU R221, [R1+0x5c] ;  /* 0x00005c0001dd7983 */ /* 0x0003620000300800 */
[----:B------:R-:W-:Y:S02]  /*6df0*/  FADD.FTZ R6, R177, R6 ;  /* 0x00000006b1067221 */ /* 0x000fe40000010000 */
[----:B------:R-:W-:Y:S02]  /*6e00*/  FADD.FTZ R0, R179, R5 ;  /* 0x00000005b3007221 */ /* 0x000fe40000010000 */
[----:B------:R-:W-:Y:S02]  /*6e10*/  FADD.FTZ R2, R250, R2 ;  /* 0x00000002fa027221 */ /* 0x000fe40000010000 */
[----:B------:R-:W-:-:S02]  /*6e20*/  IMAD.MOV.U32 R208, RZ, RZ, R220 ;  /* 0x000000ffffd07224 */ /* 0x000fc400078e00dc */
        /* <DEDUP_REMOVED lines=20> */
[----:B------:R-:W-:Y:S02]  /*6f70*/  IMAD.MOV.U32 R183, RZ, RZ, R127 ;  /* 0x000000ffffb77224 */ /* 0x000fe400078e007f */
        /* <DEDUP_REMOVED lines=51> */
[----:B---3--:R-:W-:Y:S02]  /*72b0*/  FADD.FTZ R0, R37, R0 ;  /* 0x0000000025007221 */ /* 0x008fe40000010000 */
[----:B------:R-:W-:Y:S02]  /*72c0*/  FADD.FTZ R5, R82, R4 ;  /* 0x0000000452057221 */ /* 0x000fe40000010000 */
[----:B------:R-:W-:Y:S02]  /*72d0*/  FADD.FTZ R4, R77, R7 ;  /* 0x000000074d047221 */ /* 0x000fe40000010000 */
[----:B------:R-:W-:Y:S02]  /*72e0*/  FADD.FTZ R2, R53, R6 ;  /* 0x0000000635027221 */ /* 0x000fe40000010000 */
[----:B----4-:R-:W-:-:S02]  /*72f0*/  FADD.FTZ R0, R36, R0 ;  /* 0x0000000024007221 */ /* 0x010fc40000010000 */
[----:B------:R-:W-:Y:S02]  /*7300*/  FADD.FTZ R5, R80, R5 ;  /* 0x0000000550057221 */ /* 0x000fe40000010000 */
[----:B------:R-:W-:Y:S02]  /*7310*/  FADD.FTZ R4, R76, R4 ;  /* 0x000000044c047221 */ /* 0x000fe40000010000 */
[----:B------:R-:W-:Y:S02]  /*7320*/  FADD.FTZ R2, R52, R2 ;  /* 0x0000000234027221 */ /* 0x000fe40000010000 */
        /* <DEDUP_REMOVED lines=37> */
.L_x_897:
[----:B------:R-:W-:Y:S02]  /*7580*/  UISETP.NE.AND UP0, UPT, UR6, 0x1, UPT ;  /* 0x000000010600788c */ /* 0x000fe4000bf05270 */
[----:B------:R-:W-:Y:S02]  /*7590*/  ULDC.64 UR4, c[0x0][0x330] ;  /* 0x0000cc0000047ab9 */ /* 0x000fe40000000a00 */
[----:B------:R-:W-:-:S07]  /*75a0*/  UIMAD.WIDE.U32 UR16, UR14, UR4, URZ ;  /* 0x000000040e1072a5 */ /* 0x000fce000f8e003f */
[----:B------:R-:W-:Y:S02]  /*75b0*/  @UP0 UMOV UR15, UR17 ;  /* 0x00000011000f0c82 */ /* 0x000fe40008000000 */
[----:B------:R-:W-:Y:S02]  /*75c0*/  @UP0 USHF.R.U32.HI UR14, URZ, UR5, UR15 ;  /* 0x000000053f0e0299 */ /* 0x000fe4000801160f */
.L_x_898:
[----:B------:R-:W-:Y:S02]  /*75d0*/  ULDC UR4, c[0x0][0x32c] ;  /* 0x0000cb0000047ab9 */ /* 0x000fe40000000800 */
[----:B------:R-:W-:-:S04]  /*75e0*/  UIMAD UR4, UR14, UR6, UR4 ;  /* 0x000000060e0472a4 */ /* 0x000fc8000f8e0204 */
[----:B------:R-:W-:-:S04]  /*75f0*/  UISETP.LT.AND UP0, UPT, UR7, UR4, UPT ;  /* 0x000000040700728c */ /* 0x000fc8000bf01270 */
[----:B------:R-:W-:-:S04]  /*7600*/  USEL UR7, UR7, UR4, UP0 ;  /* 0x0000000407077287 */ /* 0x000fc80008000000 */
.L_x_896:
        /* <DEDUP_REMOVED lines=16> */
[----:B------:R1:W-:Y:S02]  /*7710*/  @P0 STL [R1+0x1c], R0 ;  /* 0x00001c0001000387 */ /* 0x0003e40000100800 */
.L_x_916:
[----:B------:R-:W-:Y:S04]  /*7720*/  DEPBAR.LE SB0, 0x0 ;  /* 0x000080000000791a */ /* 0x000fe80000000000 */
[----:B------:R-:W-:Y:S01]  /*7730*/  BAR.SYNC.DEFER_BLOCKING 0x0 ;  /* 0x0000000000007b1d */ /* 0x000fe20000010000 */
[C---:B------:R-:W-:Y:S01]  /*7740*/  ISETP.LT.AND P0, PT, R229.reuse, UR8, PT ;  /* 0x00000008e5007c0c */ /* 0x040fe2000bf01270 */
[----:B------:R-:W-:Y:S11]  /*7750*/  IMAD.MOV.U32 R230, RZ, RZ, c[0x0][0x1e0] ;  /* 0x00007800ffe67624 */ /* 0x000ff600078e00ff */
[----:B------:R-:W-:Y:S01]  /*7760*/  @!UPT UIADD3 URZ, URZ, URZ, URZ ;  /* 0x0000003f3f3ff290 */ /* 0x000fe2000fffe03f */
[----:B-1----:R-:W-:Y:S01]  /*7770*/  @!P0 SHF.R.S32.HI R0, RZ, 0x1f, R229 ;  /* 0x0000001fff008819 */ /* 0x002fe200000114e5 */
[C---:B------:R-:W-:Y:S04]  /*7780*/  @!P0 IMAD.WIDE.U32 R2, R229.reuse, c[0x0][0x208], RZ ;  /* 0x00008200e5028a25 */ /* 0x040fe800078e00ff */
[----:B------:R-:W-:Y:S04]  /*7790*/  @!P0 IMAD R0, R0, c[0x0][0x208], RZ ;  /* 0x0000820000008a24 */ /* 0x000fe800078e02ff */
[----:B------:R-:W-:Y:S01]  /*77a0*/  @!P0 IMAD R0, R229, c[0x0][0x20c], R0 ;  /* 0x00008300e5008a24 */ /* 0x000fe200078e0200 */
[----:B-----5:R-:W-:Y:S03]  /*77b0*/  LDSM.16.M88.4 R96, [R219+0x6100] ;  /* 0x00610000db60783b */ /* 0x020fe60000000200 */
[----:B------:R-:W-:Y:S03]  /*77c0*/  @!P0 IMAD.IADD R0, R3, 0x1, R0 ;  /* 0x0000000103008824 */ /* 0x000fe600078e0200 */
[----:B------:R-:W1:Y:S01]  /*77d0*/  LDSM.16.M88.4 R16, [R212+0x3100] ;  /* 0x00310000d410783b */ /* 0x000e620000000200 */
[----:B------:R-:W-:Y:S05]  /*77e0*/  @!P0 IMAD R0, R0, 0x60, RZ ;  /* 0x0000006000008824 */ /* 0x000fea00078e02ff */
[----:B------:R-:W2:Y:S06]  /*77f0*/  LDSM.16.M88.4 R92, [R219+0x8100] ;  /* 0x00810000db5c783b */ /* 0x000eac0000000200 */
[----:B------:R-:W3:Y:S06]  /*7800*/  LDL.64 R192, [R1+0x30] ;  /* 0x0000300001c07983 */ /* 0x000eec0000100a00 */
[----:B------:R-:W3:Y:S06]  /*7810*/  LDL.64 R128, [R1+0x40] ;  /* 0x0000400001807983 */ /* 0x000eec0000100a00 */
[----:B------:R-:W4:Y:S06]  /*7820*/  LDSM.16.M88.4 R32, [R212+0x3900] ;  /* 0x00390000d420783b */ /* 0x000f2c0000000200 */
[----:B------:R-:W3:Y:S06]  /*7830*/  LDL.64 R234, [R1+0x28] ;  /* 0x0000280001ea7983 */ /* 0x000eec0000100a00 */
[----:B------:R-:W4:Y:S01]  /*7840*/  LDSM.16.M88.4 R48, [R212+0x4100] ;  /* 0x00410000d430783b */ /* 0x000f220000000200 */
[-C--:B-1----:R-:W-:Y:S05]  /*7850*/  HMMA.16816.F32 R4, R96, R16.reuse, RZ ;  /* 0x000000106004723c */ /* 0x082fea00000018ff */
[----:B------:R-:W3:Y:S03]  /*7860*/  LDL.64 R232, [R1+0x38] ;  /* 0x0000380001e87983 */ /* 0x000ee60000100a00 */
[C---:B--2---:R-:W-:Y:S03]  /*7870*/  HMMA.16816.F32 R8, R92.reuse, R16, RZ ;  /* 0x000000105c08723c */ /* 0x044fe600000018ff */
[----:B------:R-:W1:Y:S06]  /*7880*/  LDSM.16.M88.4 R64, [R212+0x4900] ;  /* 0x00490000d440783b */ /* 0x000e6c0000000200 */
[----:B------:R-:W2:Y:S01]  /*7890*/  LDL R135, [R1+0x1c] ;  /* 0x00001c0001877983 */ /* 0x000ea20000100800 */
[-C--:B------:R-:W-:Y:S05]  /*78a0*/  HMMA.16816.F32 R12, R92, R18.reuse, RZ ;  /* 0x000000125c0c723c */ /* 0x080fea00000018ff */
[----:B------:R-:W1:Y:S03]  /*78b0*/  LDSM.16.M88.4 R80, [R212+0x5100] ;  /* 0x00510000d450783b */ /* 0x000e660000000200 */
[C---:B------:R-:W-:Y:S03]  /*78c0*/  HMMA.16816.F32 R16, R96.reuse, R18, RZ ;  /* 0x000000126010723c */ /* 0x040fe600000018ff */
[----:B------:R-:W1:Y:S05]  /*78d0*/  LDSM.16.M88.4 R172, [R212+0x5900] ;  /* 0x00590000d4ac783b */ /* 0x000e6a0000000200 */
[-C--:B----4-:R-:W-:Y:S01]  /*78e0*/  HMMA.16816.F32 R20, R96, R32.reuse, RZ ;  /* 0x000000206014723c */ /* 0x090fe200000018ff */
[----:B------:R-:W-:Y:S06]  /*78f0*/  LDSM.16.M88.4 R176, [R222+0x6100] ;  /* 0x00610000deb0783b */ /* 0x000fec0000000200 */
[----:B------:R-:W4:Y:S01]  /*7900*/  LDSM.16.M88.4 R180, [R223] ;  /* 0x00000000dfb4783b */ /* 0x000f220000000200 */
[C---:B------:R-:W-:Y:S05]  /*7910*/  HMMA.16816.F32 R24, R92.reuse, R32, RZ ;  /* 0x000000205c18723c */ /* 0x040fea00000018ff */
[----:B------:R-:W1:Y:S03]  /*7920*/  LDSM.16.M88.4 R184, [R222+0x8100] ;  /* 0x00810000deb8783b */ /* 0x000e660000000200 */
[-C--:B------:R-:W-:Y:S03]  /*7930*/  HMMA.16816.F32 R28, R92, R34.reuse, RZ ;  /* 0x000000225c1c723c */ /* 0x080fe600000018ff */
[----:B------:R-:W1:Y:S05]  /*7940*/  LDSM.16.M88.4 R188, [R228] ;  /* 0x00000000e4bc783b */ /* 0x000e6a0000000200 */
[C---:B------:R-:W-:Y:S08]  /*7950*/  HMMA.16816.F32 R32, R96.reuse, R34, RZ ;  /* 0x000000226020723c */ /* 0x040ff000000018ff */
[-C--:B------:R-:W-:Y:S08]  /*7960*/  HMMA.16816.F32 R36, R96, R48.reuse, RZ ;  /* 0x000000306024723c */ /* 0x080ff000000018ff */
[C---:B------:R-:W-:Y:S08]  /*7970*/  HMMA.16816.F32 R40, R92.reuse, R48, RZ ;  /* 0x000000305c28723c */ /* 0x040ff000000018ff */
        /* <DEDUP_REMOVED lines=15> */
[-C--:B----4-:R-:W-:Y:S08]  /*7a70*/  HMMA.16816.F32 R4, R176, R180.reuse, R4 ;  /* 0x000000b4b004723c */ /* 0x090ff00000001804 */
[C---:B------:R-:W-:Y:S08]  /*7a80*/  HMMA.16816.F32 R8, R184.reuse, R180, R8 ;  /* 0x000000b4b808723c */ /* 0x040ff00000001808 */
[-C--:B------:R-:W-:Y:S08]  /*7a90*/  HMMA.16816.F32 R12, R184, R182.reuse, R12 ;  /* 0x000000b6b80c723c */ /* 0x080ff0000000180c */
[C---:B------:R-:W-:Y:S01]  /*7aa0*/  HMMA.16816.F32 R16, R176.reuse, R182, R16 ;  /* 0x000000b6b010723c */ /* 0x040fe20000001810 */
[----:B------:R-:W4:Y:S07]  /*7ab0*/  LDSM.16.M88.4 R180, [R226] ;  /* 0x00000000e2b4783b */ /* 0x000f2e0000000200 */
[-C--:B------:R-:W-:Y:S08]  /*7ac0*/  HMMA.16816.F32 R20, R176, R188.reuse, R20 ;  /* 0x000000bcb014723c */ /* 0x080ff00000001814 */
[C---:B------:R-:W-:Y:S08]  /*7ad0*/  HMMA.16816.F32 R24, R184.reuse, R188, R24 ;  /* 0x000000bcb818723c */ /* 0x040ff00000001818 */
[-C--:B------:R-:W-:Y:S08]  /*7ae0*/  HMMA.16816.F32 R28, R184, R190.reuse, R28 ;  /* 0x000000beb81c723c */ /* 0x080ff0000000181c */
[C---:B------:R-:W-:Y:S01]  /*7af0*/  HMMA.16816.F32 R32, R176.reuse, R190, R32 ;  /* 0x000000beb020723c */ /* 0x040fe20000001820 */
[----:B------:R-:W2:Y:S07]  /*7b00*/  LDSM.16.M88.4 R188, [R225] ;  /* 0x00000000e1bc783b */ /* 0x000eae0000000200 */
[-C--:B-1----:R-:W-:Y:S08]  /*7b10*/  HMMA.16816.F32 R36, R176, R172.reuse, R36 ;  /* 0x000000acb024723c */ /* 0x082ff00000001824 */
[C---:B------:R-:W-:Y:S08]  /*7b20*/  HMMA.16816.F32 R40, R184.reuse, R172, R40 ;  /* 0x000000acb828723c */ /* 0x040ff00000001828 */
[-C--:B------:R-:W-:Y:S04]  /*7b30*/  HMMA.16816.F32 R44, R184, R174.reuse, R44 ;  /* 0x000000aeb82c723c */ /* 0x080fe8000000182c */
[----:B---3--:R-:W-:Y:S04]  /*7b40*/  @!P0 IMAD.MOV.U32 R129, RZ, RZ, R193 ;  /* 0x000000ffff818224 */ /* 0x008fe800078e00c1 */
[C---:B------:R-:W-:Y:S01]  /*7b50*/  HMMA.16816.F32 R48, R176.reuse, R174, R48 ;  /* 0x000000aeb030723c */ /* 0x040fe20000001830 */
[----:B------:R-:W1:Y:S03]  /*7b60*/  LDSM.16.M88.4 R192, [R224] ;  /* 0x00000000e0c0783b */ /* 0x000e660000000200 */
[----:B------:R-:W-:Y:S04]  /*7b70*/  @!P0 IMAD.WIDE.U32 R128, R2, 0x60, R128 ;  /* 0x0000006002808825 */ /* 0x000fe800078e0080 */
[-C--:B----4-:R-:W-:Y:S04]  /*7b80*/  HMMA.16816.F32 R52, R176, R180.reuse, R52 ;  /* 0x000000b4b034723c */ /* 0x090fe80000001834 */
[----:B------:R-:W-:Y:S01]  /*7b90*/  @!P0 IMAD.IADD R0, R129, 0x1, R0 ;  /* 0x0000000181008824 */ /* 0x000fe200078e0200 */
[C---:B------:R-:W-:Y:S03]  /*7ba0*/  @!P0 LEA R2, P1, R128.reuse, c[0x0][0x1f8], 0x1 ;  /* 0x00007e0080028a11 */ /* 0x040fe600078208ff */
[C---:B------:R-:W-:Y:S04]  /*7bb0*/  HMMA.16816.F32 R56, R184.reuse, R180, R56 ;  /* 0x000000b4b838723c */ /* 0x040fe80000001838 */
[----:B------:R-:W-:Y:S02]  /*7bc0*/  @!P0 LEA.HI.X R3, R128, c[0x0][0x1fc], R0, 0x1, P1 ;  /* 0x00007f0080038a11 */ /* 0x000fe400008f0c00 */
[----:B------:R-:W-:Y:S02]  /*7bd0*/  @!P0 IADD3 R198, P2, R2, UR10, RZ ;  /* 0x0000000a02c68c10 */ /* 0x000fe4000ff5e0ff */
[-C--:B------:R-:W-:Y:S01]  /*7be0*/  HMMA.16816.F32 R60, R184, R182.reuse, R60 ;  /* 0x000000b6b83c723c */ /* 0x080fe2000000183c */
[----:B------:R-:W-:Y:S01]  /*7bf0*/  @!PT LDS RZ, [RZ] ;  /* 0x00000000fffff984 */ /* 0x000fe20000000800 */
[----:B------:R-:W-:Y:S01]  /*7c00*/  @!PT LDS RZ, [RZ] ;  /* 0x00000000fffff984 */ /* 0x000fe20000000800 */
[----:B------:R-:W-:Y:S01]  /*7c10*/  @!PT LDS RZ, [RZ] ;  /* 0x00000000fffff984 */ /* 0x000fe20000000800 */
[----:B------:R3:W-:Y:S03]  /*7c20*/  @!P0 LDGSTS.E.BYPASS.LTC128B.128 [R231+0x100], [R2.64], !P6 ;  /* 0x0010000002e78fae */ /* 0x0007e6000f101d4c */
[----:B------:R-:W-:Y:S02]  /*7c30*/  @!P0 IADD3.X R199, R3, UR9, RZ, P2, !PT ;  /* 0x0000000903c78c10 */ /* 0x000fe400097fe4ff */
[----:B------:R-:W-:Y:S02]  /*7c40*/  @!P0 IADD3 R196, P1, R198, UR10, RZ ;  /* 0x0000000ac6c48c10 */ /* 0x000fe4000ff3e0ff */
[C---:B------:R-:W-:Y:S01]  /*7c50*/  HMMA.16816.F32 R64, R176.reuse, R182, R64 ;  /* 0x000000b6b040723c */ /* 0x040fe20000001840 */
[----:B------:R4:W-:Y:S03]  /*7c60*/  @!P0 LDGSTS.E.BYPASS.LTC128B.128 [R231+0x900], [R198.64], !P6 ;  /* 0x00900000c6e78fae */ /* 0x0009e6000f101d4c */
[----:B------:R-:W-:Y:S02]  /*7c70*/  @!P0 IADD3.X R197, R199, UR9, RZ, P1, !PT ;  /* 0x00000009c7c58c10 */ /* 0x000fe40008ffe4ff */
[----:B------:R-:W-:Y:S02]  /*7c80*/  @!P0 IADD3 R128, P3, R196, UR10, RZ ;  /* 0x0000000ac4808c10 */ /* 0x000fe4000ff7e0ff */
[-C--:B--2---:R-:W-:Y:S01]  /*7c90*/  HMMA.16816.F32 R68, R176, R188.reuse, R68 ;  /* 0x000000bcb044723c */ /* 0x084fe20000001844 */
[----:B------:R4:W-:Y:S03]  /*7ca0*/  @!P0 LDGSTS.E.BYPASS.LTC128B.128 [R231+0x1100], [R196.64], !P6 ;  /* 0x01100000c4e78fae */ /* 0x0009e6000f101d4c */
[----:B------:R-:W-:Y:S02]  /*7cb0*/  @!P0 IADD3.X R129, R197, UR9, RZ, P3, !PT ;  /* 0x00000009c5818c10 */ /* 0x000fe40009ffe4ff */
[----:B------:R-:W-:Y:S02]  /*7cc0*/  PLOP3.LUT P3, PT, PT, PT, UP2, 0x80, 0x0 ;  /* 0x000000000000781c */ /* 0x000fe40003f6f028 */
[C---:B------:R-:W-:Y:S01]  /*7cd0*/  HMMA.16816.F32 R72, R184.reuse, R188, R72 ;  /* 0x000000bcb848723c */ /* 0x040fe20000001848 */
[----:B------:R2:W-:Y:S03]  /*7ce0*/  @!P0 LDGSTS.E.BYPASS.LTC128B.128 [R231+0x1900], [R128.64], !P6 ;  /* 0x0190000080e78fae */ /* 0x0005e6000f101d4c */
[----:B---3--:R-:W-:Y:S04]  /*7cf0*/  @!P0 IADD3 R2, P2, R128, UR10, RZ ;  /* 0x0000000a80028c10 */ /* 0x008fe8000ff5e0ff */
[-C--:B------:R-:W-:Y:S04]  /*7d00*/  HMMA.16816.F32 R76, R184, R190.reuse, R76 ;  /* 0x000000beb84c723c */ /* 0x080fe8000000184c */
[----:B------:R-:W-:Y:S02]  /*7d10*/  @!P0 IADD3.X R3, R129, UR9, RZ, P2, !PT ;  /* 0x0000000981038c10 */ /* 0x000fe400097fe4ff */
[----:B------:R-:W-:Y:S02]  /*7d20*/  @!P0 IADD3 R172, P1, R2, UR10, RZ ;  /* 0x0000000a02ac8c10 */ /* 0x000fe4000ff3e0ff */
[C---:B------:R-:W-:Y:S01]  /*7d30*/  HMMA.16816.F32 R80, R176.reuse, R190, R80 ;  /* 0x000000beb050723c */ /* 0x040fe20000001850 */
[----:B------:R3:W-:Y:S03]  /*7d40*/  @!P0 LDGSTS.E.BYPASS.LTC128B.128 [R231+0x2100], [R2.64], !P6 ;  /* 0x0210000002e78fae */ /* 0x0007e6000f101d4c */
[----:B------:R-:W-:Y:S04]  /*7d50*/  @!P0 IADD3.X R173, R3, UR9, RZ, P1, !PT ;  /* 0x0000000903ad8c10 */ /* 0x000fe80008ffe4ff */
[-C--:B-1----:R-:W-:Y:S01]  /*7d60*/  HMMA.16816.F32 R84, R176, R192.reuse, R84 ;  /* 0x000000c0b054723c */ /* 0x082fe20000001854 */
[----:B------:R1:W-:Y:S02]  /*7d70*/  @!P0 LDGSTS.E.BYPASS.LTC128B.128 [R231+0x2900], [R172.64], !P6 ;  /* 0x02900000ace78fae */ /* 0x0003e4000f101d4c */
[C---:B------:R-:W-:Y:S04]  /*7d80*/  ISETP.GT.AND P0, PT, R229.reuse, UR8, PT ;  /* 0x00000008e5007c0c */ /* 0x040fe8000bf04270 */
[----:B----4-:R-:W-:Y:S01]  /*7d90*/  LDSM.16.M88.4 R196, [R220+0x6100] ;  /* 0x00610000dcc4783b */ /* 0x010fe20000000200 */
[C---:B------:R-:W-:Y:S05]  /*7da0*/  HMMA.16816.F32 R88, R184.reuse, R192, R88 ;  /* 0x000000c0b858723c */ /* 0x040fea0000001858 */
[----:B------:R-:W4:Y:S03]  /*7db0*/  LDSM.16.M88.4 R200, [R218+0x3100] ;  /* 0x00310000dac8783b */ /* 0x000f260000000200 */
[-C--:B------:R-:W-:Y:S03]  /*7dc0*/  HMMA.16816.F32 R92, R184, R194.reuse, R92 ;  /* 0x000000c2b85c723c */ /* 0x080fe6000000185c */
[----:B------:R-:W4:Y:S01]  /*7dd0*/  LDSM.16.M88.4 R204, [R220+0x8100] ;  /* 0x00810000dccc783b */ /* 0x000f220000000200 */
[----:B------:R-:W-:Y:S01]  /*7de0*/  @P0 IMAD.SHL.U32 R130, R230, 0x20, RZ ;  /* 0x00000020e6820824 */ /* 0x000fe200078e00ff */
[----:B------:R-:W-:Y:S01]  /*7df0*/  @P0 IADD3 R0, R229, -0x1, RZ ;  /* 0xffffffffe5000810 */ /* 0x000fe20007ffe0ff */
[----:B---3--:R-:W-:Y:S02]  /*7e00*/  @P0 IMAD.MOV.U32 R3, RZ, RZ, R235 ;  /* 0x000000ffff030224 */ /* 0x008fe400078e00eb */
[----:B------:R-:W-:Y:S01]  /*7e10*/  HMMA.16816.F32 R96, R176, R194, R96 ;  /* 0x000000c2b060723c */ /* 0x000fe20000001860 */
[----:B------:R-:W0:Y:S03]  /*7e20*/  LDGDEPBAR ;  /* 0x00000000000079af */ /* 0x000e260000000000 */
[----:B--2---:R-:W-:Y:S01]  /*7e30*/  @P0 IMAD.WIDE.U32 R128, R0, c[0x0][0x1e0], RZ ;  /* 0x0000780000800a25 */ /* 0x004fe200078e00ff */
[----:B------:R-:W-:Y:S02]  /*7e40*/  @P0 SHF.R.S32.HI R2, RZ, 0x1f, R0 ;  /* 0x0000001fff020819 */ /* 0x000fe40000011400 */
[----:B-1----:R-:W1:Y:S05]  /*7e50*/  LDSM.16.M88.4 R172, [R218+0x3900] ;  /* 0x00390000daac783b */ /* 0x002e6a0000000200 */
[----:B------:R-:W-:Y:S01]  /*7e60*/  @P0 IMAD R2, R2, c[0x0][0x1e0], RZ ;  /* 0x0000780002020a24 */ /* 0x000fe200078e02ff */
[----:B------:R-:W2:Y:S03]  /*7e70*/  LDSM.16.M88.4 R180, [R218+0x4100] ;  /* 0x00410000dab4783b */ /* 0x000ea60000000200 */
[----:B------:R-:W-:Y:S03]  /*7e80*/  @P0 IMAD R2, R0, c[0x0][0x1e4], R2 ;  /* 0x0000790000020a24 */ /* 0x000fe600078e0202 */
[----:B------:R-:W3:Y:S01]  /*7e90*/  LDSM.16.M88.4 R184, [R218+0x4900] ;  /* 0x00490000dab8783b */ /* 0x000ee20000000200 */
[----:B------:R-:W-:Y:S02]  /*7ea0*/  @P0 IMAD.IADD R0, R129, 0x1, R2 ;  /* 0x0000000181000824 */ /* 0x000fe400078e0202 */
[----:B------:R-:W-:Y:S02]  /*7eb0*/  @P0 IMAD.MOV.U32 R2, RZ, RZ, R232 ;  /* 0x000000ffff020224 */ /* 0x000fe400078e00e8 */
[----:B------:R-:W-:Y:S01]  /*7ec0*/  @P0 IMAD R0, R0, 0x60, RZ ;  /* 0x0000006000000824 */ /* 0x000fe200078e02ff */
[----:B------:R-:W2:Y:S01]  /*7ed0*/  LDSM.16.M88.4 R176, [R218+0x5100] ;  /* 0x00510000dab0783b */ /* 0x000ea20000000200 */
[----:B------:R-:W-:Y:S01]  /*7ee0*/  @P0 IMAD.WIDE.U32 R2, R128, 0x60, R2 ;  /* 0x0000006080020825 */ /* 0x000fe200078e0002 */
[-C--:B----4-:R-:W-:Y:S03]  /*7ef0*/  HMMA.16816.F32 R4, R196, R200.reuse, R4 ;  /* 0x000000c8c404723c */ /* 0x090fe60000001804 */
[----:B------:R-:W-:Y:S01]  /*7f00*/  IMAD.MOV.U32 R232, RZ, RZ, c[0x0][0x1e4] ;  /* 0x00007900ffe87624 */ /* 0x000fe200078e00ff */
[----:B------:R-:W-:Y:S01]  /*7f10*/  LDSM.16.M88.4 R188, [R221+0x6100] ;  /* 0x00610000ddbc783b */ /* 0x000fe20000000200 */
[C---:B------:R-:W-:Y:S01]  /*7f20*/  @P0 LEA R128, P1, R2.reuse, c[0x0][0x1c8], 0x1 ;  /* 0x0000720002800a11 */ /* 0x040fe200078208ff */
[----:B------:R-:W-:Y:S02]  /*7f30*/  @P0 IMAD.IADD R0, R3, 0x1, R0 ;  /* 0x0000000103000824 */ /* 0x000fe400078e0200 */
[C---:B------:R-:W-:Y:S02]  /*7f40*/  HMMA.16816.F32 R8, R204.reuse, R200, R8 ;  /* 0x000000c8cc08723c */ /* 0x040fe40000001808 */
[----:B------:R-:W-:Y:S02]  /*7f50*/  LDSM.16.M88.4 R192, [R217] ;  /* 0x00000000d9c0783b */ /* 0x000fe40000000200 */
[----:B------:R-:W-:Y:S02]  /*7f60*/  @P0 LEA.HI.X R129, R2, c[0x0][0x1cc], R0, 0x1, P1 ;  /* 0x0000730002810a11 */ /* 0x000fe400008f0c00 */
[-C--:B------:R-:W-:Y:S02]  /*7f70*/  @P0 IADD3 R2, P1, R128, R130.reuse, RZ ;  /* 0x0000008280020210 */ /* 0x080fe40007f3e0ff */
[----:B------:R-:W-:Y:S01]  /*7f80*/  LDSM.16.M88.4 R208, [R217+0x1000] ;  /* 0x00100000d9d0783b */ /* 0x000fe20000000200 */
[-C--:B------:R-:W-:Y:S03]  /*7f90*/  HMMA.16816.F32 R12, R204, R202.reuse, R12 ;  /* 0x000000cacc0c723c */ /* 0x080fe6000000180c */
[----:B------:R-:W-:Y:S05]  /*7fa0*/  @P0 SHF.L.U64.HI R0, R230, 0x5, R232 ;  /* 0x00000005e6000819 */ /* 0x000fea00000102e8 */
[C---:B------:R-:W-:Y:S01]  /*7fb0*/  HMMA.16816.F32 R16, R196.reuse, R202, R16 ;  /* 0x000000cac410723c */ /* 0x040fe20000001810 */
[----:B------:R-:W-:Y:S03]  /*7fc0*/  LDSM.16.M88.4 R200, [R221+0x8100] ;  /* 0x00810000ddc8783b */ /* 0x000fe60000000200 */
[--C-:B------:R-:W-:Y:S04]  /*7fd0*/  @P0 IMAD.X R3, R129, 0x1, R0.reuse, P1 ;  /* 0x0000000181030824 */ /* 0x100fe800008e0600 */
[-C--:B-1----:R-:W-:Y:S08]  /*7fe0*/  HMMA.16816.F32 R20, R196, R172.reuse, R20 ;  /* 0x000000acc414723c */ /* 0x082ff00000001814 */
[C---:B------:R-:W-:Y:S08]  /*7ff0*/  HMMA.16816.F32 R24, R204.reuse, R172, R24 ;  /* 0x000000accc18723c */ /* 0x040ff00000001818 */
[-C--:B------:R-:W-:Y:S08]  /*8000*/  HMMA.16816.F32 R28, R204, R174.reuse, R28 ;  /* 0x000000aecc1c723c */ /* 0x080ff0000000181c */
[C---:B------:R-:W-:Y:S01]  /*8010*/  HMMA.16816.F32 R32, R196.reuse, R174, R32 ;  /* 0x000000aec420723c */ /* 0x040fe20000001820 */
[----:B------:R-:W1:Y:S07]  /*8020*/  LDSM.16.M88.4 R172, [R218+0x5900] ;  /* 0x00590000daac783b */ /* 0x000e6e0000000200 */
[-C--:B--2---:R-:W-:Y:S08]  /*8030*/  HMMA.16816.F32 R36, R196, R180.reuse, R36 ;  /* 0x000000b4c424723c */ /* 0x084ff00000001824 */
[C---:B------:R-:W-:Y:S08]  /*8040*/  HMMA.16816.F32 R40, R204.reuse, R180, R40 ;  /* 0x000000b4cc28723c */ /* 0x040ff00000001828 */
[-C--:B------:R-:W-:Y:S08]  /*8050*/  HMMA.16816.F32 R44, R204, R182.reuse, R44 ;  /* 0x000000b6cc2c723c */ /* 0x080ff0000000182c */
[C---:B------:R-:W-:Y:S01]  /*8060*/  HMMA.16816.F32 R48, R196.reuse, R182, R48 ;  /* 0x000000b6c430723c */ /* 0x040fe20000001830 */
[----:B------:R-:W2:Y:S07]  /*8070*/  LDSM.16.M88.4 R180, [R217+0x800] ;  /* 0x00080000d9b4783b */ /* 0x000eae0000000200 */
[-C--:B---3--:R-:W-:Y:S08]  /*8080*/  HMMA.16816.F32 R52, R196, R184.reuse, R52 ;  /* 0x000000b8c434723c */ /* 0x088ff00000001834 */
        /* <DEDUP_REMOVED lines=9> */
[-C--:B-1----:R-:W-:Y:S08]  /*8120*/  HMMA.16816.F32 R84, R196, R172.reuse, R84 ;  /* 0x000000acc454723c */ /* 0x082ff00000001854 */
[C---:B------:R-:W-:Y:S08]  /*8130*/  HMMA.16816.F32 R88, R204.reuse, R172, R88 ;  /* 0x000000accc58723c */ /* 0x040ff00000001858 */
[-C--:B------:R-:W-:Y:S08]  /*8140*/  HMMA.16816.F32 R92, R204, R174.reuse, R92 ;  /* 0x000000aecc5c723c */ /* 0x080ff0000000185c */
[----:B------:R-:W-:Y:S01]  /*8150*/  HMMA.16816.F32 R96, R196, R174, R96 ;  /* 0x000000aec460723c */ /* 0x000fe20000001860 */
[----:B------:R-:W1:Y:S01]  /*8160*/  LDSM.16.M88.4 R172, [R217+0x2000] ;  /* 0x00200000d9ac783b */ /* 0x000e620000000200 */
[----:B------:R-:W-:Y:S05]  /*8170*/  DEPBAR.LE SB0, 0x0 ;  /* 0x000080000000791a */ /* 0x000fea0000000000 */
[----:B------:R-:W-:Y:S01]  /*8180*/  BAR.SYNC.DEFER_BLOCKING 0x0 ;  /* 0x0000000000007b1d */ /* 0x000fe20000010000 */
[-C--:B------:R-:W-:Y:S08]  /*8190*/  HMMA.16816.F32 R4, R188, R192.reuse, R4 ;  /* 0x000000c0bc04723c */ /* 0x080ff00000001804 */
[C---:B------:R-:W-:Y:S08]  /*81a0*/  HMMA.16816.F32 R8, R200.reuse, R192, R8 ;  /* 0x000000c0c808723c */ /* 0x040ff00000001808 */
[-C--:B------:R-:W-:Y:S08]  /*81b0*/  HMMA.16816.F32 R12, R200, R194.reuse, R12 ;  /* 0x000000c2c80c723c */ /* 0x080ff0000000180c */
[C---:B------:R-:W-:Y:S08]  /*81c0*/  HMMA.16816.F32 R16, R188.reuse, R194, R16 ;  /* 0x000000c2bc10723c */ /* 0x040ff00000001810 */
[-C--:B--2---:R-:W-:Y:S08]  /*81d0*/  HMMA.16816.F32 R20, R188, R180.reuse, R20 ;  /* 0x000000b4bc14723c */ /* 0x084ff00000001814 */
[C---:B------:R-:W-:Y:S07]  /*81e0*/  HMMA.16816.F32 R24, R200.reuse, R180, R24 ;  /* 0x000000b4c818723c */ /* 0x040fee0000001818 */
[-C--:B------:R-:W-:Y:S01]  /*81f0*/  @P0 IADD3 R180, P2, R2, R130.reuse, RZ ;  /* 0x0000008202b40210 */ /* 0x080fe20007f5e0ff */
[-C--:B------:R-:W-:Y:S04]  /*8200*/  HMMA.16816.F32 R28, R200, R182.reuse, R28 ;  /* 0x000000b6c81c723c */ /* 0x080fe8000000181c */
[--C-:B------:R-:W-:Y:S04]  /*8210*/  @P0 IMAD.X R181, R3, 0x1, R0.reuse, P2 ;  /* 0x0000000103b50824 */ /* 0x100fe800010e0600 */
[C---:B------:R-:W-:Y:S01]  /*8220*/  HMMA.16816.F32 R32, R188.reuse, R182, R32 ;  /* 0x000000b6bc20723c */ /* 0x040fe20000001820 */
[----:B------:R-:W2:Y:S06]  /*8230*/  LDL R183, [R1+0x18] ;  /* 0x0000180001b77983 */ /* 0x000eac0000100800 */
[----:B------:R-:W-:Y:S01]  /*8240*/  @!PT LDS RZ, [RZ] ;  /* 0x00000000fffff984 */ /* 0x000fe20000000800 */
[----:B------:R-:W-:Y:S01]  /*8250*/  @!PT LDS RZ, [RZ] ;  /* 0x00000000fffff984 */ /* 0x000fe20000000800 */
[----:B------:R-:W-:Y:S01]  /*8260*/  @!PT LDS RZ, [RZ] ;  /* 0x00000000fffff984 */ /* 0x000fe20000000800 */
[----:B------:R4:W-:Y:S01]  /*8270*/  @P0 LDGSTS.E.BYPASS.LTC128B.128 [R231+0x3100], [R128.64], !P6 ;  /* 0x0310000080e70fae */ /* 0x0009e2000f101d4c */
[-C--:B------:R-:W-:Y:S05]  /*8280*/  HMMA.16816.F32 R36, R188, R208.reuse, R36 ;  /* 0x000000d0bc24723c */ /* 0x080fea0000001824 */
[----:B------:R1:W-:Y:S03]  /*8290*/  @P0 LDGSTS.E.BYPASS.LTC128B.128 [R231+0x3900], [R2.64], !P6 ;  /* 0x0390000002e70fae */ /* 0x0003e6000f101d4c */
[C---:B------:R-:W-:Y:S03]  /*82a0*/  HMMA.16816.F32 R40, R200.reuse, R208, R40 ;  /* 0x000000d0c828723c */ /* 0x040fe60000001828 */
[----:B------:R2:W-:Y:S05]  /*82b0*/  @P0 LDGSTS.E.BYPASS.LTC128B.128 [R231+0x4100], [R180.64], !P6 ;  /* 0x04100000b4e70fae */ /* 0x0005ea000f101d4c */
[-C--:B------:R-:W-:Y:S08]  /*82c0*/  HMMA.16816.F32 R44, R200, R210.reuse, R44 ;  /* 0x000000d2c82c723c */ /* 0x080ff0000000182c */
[C---:B------:R-:W-:Y:S08]  /*82d0*/  HMMA.16816.F32 R48, R188.reuse, R210, R48 ;  /* 0x000000d2bc30723c */ /* 0x040ff00000001830 */
[-C--:B---3--:R-:W-:Y:S04]  /*82e0*/  HMMA.16816.F32 R52, R188, R184.reuse, R52 ;  /* 0x000000b8bc34723c */ /* 0x088fe80000001834 */
[----:B-1----:R-:W-:Y:S04]  /*82f0*/  IMAD R2, R229, -0x60, RZ ;  /* 0xffffffa0e5027824 */ /* 0x002fe800078e02ff */
[C---:B------:R-:W-:Y:S08]  /*8300*/  HMMA.16816.F32 R56, R200.reuse, R184, R56 ;  /* 0x000000b8c838723c */ /* 0x040ff00000001838 */
[-C--:B------:R-:W-:Y:S08]  /*8310*/  HMMA.16816.F32 R60, R200, R186.reuse, R60 ;  /* 0x000000bac83c723c */ /* 0x080ff0000000183c */
[C---:B------:R-:W-:Y:S08]  /*8320*/  HMMA.16816.F32 R64, R188.reuse, R186, R64 ;  /* 0x000000babc40723c */ /* 0x040ff00000001840 */
[-C--:B------:R-:W-:Y:S08]  /*8330*/  HMMA.16816.F32 R68, R188, R172.reuse, R68 ;  /* 0x000000acbc44723c */ /* 0x080ff00000001844 */
[C---:B------:R-:W-:Y:S01]  /*8340*/  HMMA.16816.F32 R72, R200.reuse, R172, R72 ;  /* 0x000000acc848723c */ /* 0x040fe20000001848 */
[----:B------:R1:W3:Y:S07]  /*8350*/  LDL R173, [R1+0x20] ;  /* 0x0000200001ad7983 */ /* 0x0002ee0000100800 */
[-C--:B------:R-:W-:Y:S08]  /*8360*/  HMMA.16816.F32 R76, R200, R174.reuse, R76 ;  /* 0x000000aec84c723c */ /* 0x080ff0000000184c */
[C---:B------:R-:W-:Y:S07]  /*8370*/  HMMA.16816.F32 R80, R188.reuse, R174, R80 ;  /* 0x000000aebc50723c */ /* 0x040fee0000001850 */
[-C--:B------:R-:W-:Y:S01]  /*8380*/  @P0 IADD3 R174, P1, R180, R130.reuse, RZ ;  /* 0x00000082b4ae0210 */ /* 0x080fe20007f3e0ff */
[-C--:B------:R-:W-:Y:S04]  /*8390*/  HMMA.16816.F32 R84, R188, R176.reuse, R84 ;  /* 0x000000b0bc54723c */ /* 0x080fe80000001854 */
[--C-:B------:R-:W-:Y:S01]  /*83a0*/  @P0 IMAD.X R175, R181, 0x1, R0.reuse, P1 ;  /* 0x00000001b5af0824 */ /* 0x100fe200008e0600 */
[-C--:B----4-:R-:W-:Y:S03]  /*83b0*/  @P0 IADD3 R128, P2, R174, R130.reuse, RZ ;  /* 0x00000082ae800210 */ /* 0x090fe60007f5e0ff */
[C---:B------:R-:W-:Y:S01]  /*83c0*/  HMMA.16816.F32 R88, R200.reuse, R176, R88 ;  /* 0x000000b0c858723c */ /* 0x040fe20000001858 */
[----:B------:R4:W-:Y:S03]  /*83d0*/  @P0 LDGSTS.E.BYPASS.LTC128B.128 [R231+0x4900], [R174.64], !P6 ;  /* 0x04900000aee70fae */ /* 0x0009e6000f101d4c */
[--C-:B------:R-:W-:Y:S03]  /*83e0*/  @P0 IMAD.X R129, R175, 0x1, R0.reuse, P2 ;  /* 0x00000001af810824 */ /* 0x100fe600010e0600 */
[----:B------:R-:W-:Y:S01]  /*83f0*/  @P0 IADD3 R176, P1, R128, R130, RZ ;  /* 0x0000008280b00210 */ /* 0x000fe20007f3e0ff */
[-C--:B------:R-:W-:Y:S01]  /*8400*/  HMMA.16816.F32 R92, R200, R178.reuse, R92 ;  /* 0x000000b2c85c723c */ /* 0x080fe2000000185c */
[----:B------:R1:W-:Y:S03]  /*8410*/  @P0 LDGSTS.E.BYPASS.LTC128B.128 [R231+0x5100], [R128.64], !P6 ;  /* 0x0510000080e70fae */ /* 0x0003e6000f101d4c */
[----:B------:R-:W-:Y:S04]  /*8420*/  @P0 IMAD.X R177, R129, 0x1, R0, P1 ;  /* 0x0000000181b10824 */ /* 0x000fe800008e0600 */
[----:B------:R-:W-:Y:S01]  /*8430*/  HMMA.16816.F32 R96, R188, R178, R96 ;  /* 0x000000b2bc60723c */ /* 0x000fe20000001860 */
[----:B------:R1:W-:Y:S01]  /*8440*/  @P0 LDGSTS.E.BYPASS.LTC128B.128 [R231+0x5900], [R176.64], !P6 ;  /* 0x05900000b0e70fae */ /* 0x0003e2000f101d4c */
[----:B------:R-:W-:Y:S05]  /*8450*/  PLOP3.LUT P0, PT, PT, PT, UP1, 0x40, 0x0 ;  /* 0x000000000000781c */ /* 0x000fea0003f0e818 */
[----:B------:R-:W0:Y:S01]  /*8460*/  LDGDEPBAR ;  /* 0x00000000000079af */ /* 0x000e220000000000 */
[----:B--2---:R-:W-:Y:S04]  /*8470*/  IADD3 R182, -R183, 0x1, R2 ;  /* 0x00000001b7b67810 */ /* 0x004fe80007ffe102 */
[----:B-1----:R-:W-:Y:S04]  /*8480*/  IADD3 R176, R182, c[0x0][0x1d0], RZ ;  /* 0x00007400b6b07a10 */ /* 0x002fe80007ffe0ff */
[----:B------:R-:W-:Y:S04]  /*8490*/  IADD3 R176, R176, -c[0x0][0x168], RZ ;  /* 0x80005a00b0b07a10 */ /* 0x000fe80007ffe0ff */
[C---:B----4-:R-:W-:Y:S02]  /*84a0*/  IADD3 R174, R176.reuse, c[0x0][0x328], RZ ;  /* 0x0000ca00b0ae7a10 */ /* 0x050fe40007ffe0ff */
[----:B------:R-:W-:Y:S01]  /*84b0*/  IADD3 R175, R176, UR11, RZ ;  /* 0x0000000bb0af7c10 */ /* 0x000fe2000fffe0ff */
[----:B---3--:R-:W-:Y:S05]  /*84c0*/  @P3 IMAD.MOV.U32 R173, RZ, RZ, R135 ;  /* 0x000000ffffad3224 */ /* 0x008fea00078e0087 */
[----:B------:R-:W1:Y:S02]  /*84d0*/  SHFL.IDX PT, R3, R173, RZ, 0x1c1f ;  /* 0x001c1fffad037589 */ /* 0x000e6400000e0000 */
[----:B-1----:R-:W-:Y:S02]  /*84e0*/  IMAD.IADD R135, R174, 0x1, R3 ;  /* 0x00000001ae877824 */ /* 0x002fe400078e0203 */
[----:B------:R-:W-:Y:S01]  /*84f0*/  IMAD.IADD R0, R3, 0x1, R175 ;  /* 0x0000000103007824 */ /* 0x000fe200078e02af */
        /* <DEDUP_REMOVED lines=15> */
.L_x_902:
[----:B------:R-:W-:Y:S04]  /*85f0*/  MOV R128, c[0x0][0x32c] ;  /* 0x0000cb0000807a02 */ /* 0x000fe80000000f00 */
[----:B------:R-:W-:Y:S11]  /*8600*/  ISETP.NE.AND P0, PT, R128, 0x1, PT ;  /* 0x000000018000780c */ /* 0x000ff60003f05270 */
[----:B------:R-:W-:Y:S02]  /*8610*/  @!UPT UIADD3 URZ, URZ, URZ, URZ ;  /* 0x0000003f3f3ff290 */ /* 0x000fe4000fffe03f */
[----:B------:R-:W-:Y:S05]  /*8620*/  @P0 IMAD.HI.U32 R128, R3, c[0x0][0x330], RZ ;  /* 0x0000cc0003800a27 */ /* 0x000fea00078e00ff */
[----:B------:R-:W-:Y:S02]  /*8630*/  @P0 SHF.R.U32.HI R3, RZ, c[0x0][0x334], R128 ;  /* 0x0000cd00ff030a19 */ /* 0x000fe40000011680 */
.L_x_903:
[----:B------:R-:W-:Y:S05]  /*8640*/  BSYNC B0 ;  /* 0x0000000000007941 */ /* 0x000fea0003800000 */
.L_x_901:
[----:B------:R-:W-:Y:S04]  /*8650*/  IMAD.IADD R128, R2, 0x1, -R183 ;  /* 0x0000000102807824 */ /* 0x000fe800078e0ab7 */
[----:B------:R-:W-:Y:S05]  /*8660*/  IMAD R3, R3, c[0x0][0x32c], R128 ;  /* 0x0000cb0003037a24 */ /* 0x000fea00078e0280 */
[----:B------:R-:W-:Y:S02]  /*8670*/  IADD3 R128, R3, c[0x0][0x32c], RZ ;  /* 0x0000cb0003807a10 */ /* 0x000fe40007ffe0ff */
[----:B------:R-:W-:Y:S02]  /*8680*/  IMNMX R0, R0, R3, !PT ;  /* 0x0000000300007217 */ /* 0x000fe40007800200 */
[----:B------:R-:W-:Y:S02]  /*8690*/  IMNMX R135, R135, R128, PT ;  /* 0x0000008087877217 */ /* 0x000fe40003800200 */
.L_x_900:
[----:B------:R-:W-:Y:S01]  /*86a0*/  PLOP3.LUT P0, PT, PT, PT, UP1, 0x40, 0x0 ;  /* 0x000000000000781c */ /* 0x000fe20003f0e818 */
[----:B------:R-:W1:Y:S02]  /*86b0*/  SHFL.IDX PT, R3, R173, 0x1, 0x1c1f ;  /* 0x003c1f00ad037f89 */ /* 0x000e6400000e0000 */
[----:B-1----:R-:W-:Y:S01]  /*86c0*/  IADD3 R128, R175, R3, RZ ;  /* 0x00000003af807210 */ /* 0x002fe20007ffe0ff */
[----:B------:R-:W-:Y:S09]  /*86d0*/  IMAD.IADD R130, R174, 0x1, R3 ;  /* 0x00000001ae827824 */ /* 0x000ff200078e0203 */
        /* <DEDUP_REMOVED lines=15> */
.L_x_906:
[----:B------:R-:W-:Y:S04]  /*87d0*/  MOV R129, c[0x0][0x32c] ;  /* 0x0000cb0000817a02 */ /* 0x000fe80000000f00 */
[----:B------:R-:W-:Y:S11]  /*87e0*/  ISETP.NE.AND P0, PT, R129, 0x1, PT ;  /* 0x000000018100780c */ /* 0x000ff60003f05270 */
[----:B------:R-:W-:Y:S02]  /*87f0*/  @!UPT UIADD3 URZ, URZ, URZ, URZ ;  /* 0x0000003f3f3ff290 */ /* 0x000fe4000fffe03f */
[----:B------:R-:W-:Y:S05]  /*8800*/  @P0 IMAD.HI.U32 R129, R3, c[0x0][0x330], RZ ;  /* 0x0000cc0003810a27 */ /* 0x000fea00078e00ff */
[----:B------:R-:W-:Y:S02]  /*8810*/  @P0 SHF.R.U32.HI R3, RZ, c[0x0][0x334], R129 ;  /* 0x0000cd00ff030a19 */ /* 0x000fe40000011681 */
.L_x_907:
[----:B------:R-:W-:Y:S05]  /*8820*/  BSYNC B0 ;  /* 0x0000000000007941 */ /* 0x000fea0003800000 */
.L_x_905:
[----:B------:R-:W-:Y:S04]  /*8830*/  IMAD.IADD R129, R2, 0x1, -R183 ;  /* 0x0000000102817824 */ /* 0x000fe800078e0ab7 */
[----:B------:R-:W-:Y:S05]  /*8840*/  IMAD R3, R3, c[0x0][0x32c], R129 ;  /* 0x0000cb0003037a24 */ /* 0x000fea00078e0281 */
[----:B------:R-:W-:Y:S02]  /*8850*/  IADD3 R129, R3, c[0x0][0x32c], RZ ;  /* 0x0000cb0003817a10 */ /* 0x000fe40007ffe0ff */
[----:B------:R-:W-:Y:S02]  /*8860*/  IMNMX R128, R128, R3, !PT ;  /* 0x0000000380807217 */ /* 0x000fe40007800200 */
[----:B------:R-:W-:Y:S02]  /*8870*/  IMNMX R130, R130, R129, PT ;  /* 0x0000008182827217 */ /* 0x000fe40003800200 */
.L_x_904:
        /* <DEDUP_REMOVED lines=19> */
.L_x_910:
[----:B------:R-:W-:Y:S04]  /*89b0*/  MOV R177, c[0x0][0x32c] ;  /* 0x0000cb0000b17a02 */ /* 0x000fe80000000f00 */
[----:B------:R-:W-:Y:S11]  /*89c0*/  ISETP.NE.AND P0, PT, R177, 0x1, PT ;  /* 0x00000001b100780c */ /* 0x000ff60003f05270 */
[----:B------:R-:W-:Y:S02]  /*89d0*/  @!UPT UIADD3 URZ, URZ, URZ, URZ ;  /* 0x0000003f3f3ff290 */ /* 0x000fe4000fffe03f */
[----:B------:R-:W-:Y:S05]  /*89e0*/  @P0 IMAD.HI.U32 R177, R172, c[0x0][0x330], RZ ;  /* 0x0000cc00acb10a27 */ /* 0x000fea00078e00ff */
[----:B------:R-:W-:Y:S02]  /*89f0*/  @P0 SHF.R.U32.HI R172, RZ, c[0x0][0x334], R177 ;  /* 0x0000cd00ffac0a19 */ /* 0x000fe400000116b1 */
.L_x_911:
[----:B------:R-:W-:Y:S05]  /*8a00*/  BSYNC B0 ;  /* 0x0000000000007941 */ /* 0x000fea0003800000 */
.L_x_909:
[----:B------:R-:W-:Y:S04]  /*8a10*/  IMAD.IADD R177, R2, 0x1, -R183 ;  /* 0x0000000102b17824 */ /* 0x000fe800078e0ab7 */
[----:B------:R-:W-:Y:S05]  /*8a20*/  IMAD R172, R172, c[0x0][0x32c], R177 ;  /* 0x0000cb00acac7a24 */ /* 0x000fea00078e02b1 */
[----:B------:R-:W-:Y:S02]  /*8a30*/  IADD3 R177, R172, c[0x0][0x32c], RZ ;  /* 0x0000cb00acb17a10 */ /* 0x000fe40007ffe0ff */
[----:B------:R-:W-:Y:S02]  /*8a40*/  IMNMX R3, R3, R172, !PT ;  /* 0x000000ac03037217 */ /* 0x000fe40007800200 */
[----:B------:R-:W-:Y:S02]  /*8a50*/  IMNMX R129, R129, R177, PT ;  /* 0x000000b181817217 */ /* 0x000fe40003800200 */
.L_x_908:
[C---:B------:R-:W-:Y:S02]  /*8a60*/  ISETP.GE.AND P1, PT, R2.reuse, 0x9, PT ;  /* 0x000000090200780c */ /* 0x040fe40003f26270 */
[----:B------:R-:W-:Y:S02]  /*8a70*/  ISETP.GE.AND P3, PT, R2, 0xa, PT ;  /* 0x0000000a0200780c */ /* 0x000fe40003f66270 */
[C---:B------:R-:W-:Y:S02]  /*8a80*/  ISETP.GT.AND P0, PT, R0.reuse, 0x8, !P1 ;  /* 0x000000080000780c */ /* 0x040fe40004f04270 */
[----:B------:R-:W-:Y:S02]  /*8a90*/  P2R R180, PR, RZ, 0x8 ;  /* 0x00000008ffb47803 */ /* 0x000fe40000000000 */
[----:B------:R-:W-:Y:S02]  /*8aa0*/  ISETP.LT.OR P0, PT, R135, 0x9, P0 ;  /* 0x000000098700780c */ /* 0x000fe40000701670 */
[----:B------:R-:W-:Y:S02]  /*8ab0*/  ISETP.GT.AND P2, PT, R0, 0x9, !P3 ;  /* 0x000000090000780c */ /* 0x000fe40005f44270 */
[----:B------:R-:W-:Y:S02]  /*8ac0*/  FSEL R184, R16, -INF , !P0 ;  /* 0xff80000010b87808 */ /* 0x000fe40004000000 */
[----:B------:R-:W-:Y:S02]  /*8ad0*/  ISETP.GT.AND P0, PT, R128, 0x9, !P3 ;  /* 0x000000098000780c */ /* 0x000fe40005f04270 */
[----:B------:R-:W-:Y:S02]  /*8ae0*/  ISETP.GE.AND P3, PT, R2, 0x12, PT ;  /* 0x000000120200780c */ /* 0x000fe40003f66270 */
[----:B------:R-:W-:Y:S02]  /*8af0*/  ISETP.LT.OR P0, PT, R130, 0xa, P0 ;  /* 0x0000000a8200780c */ /* 0x000fe40000701670 */
[----:B------:R-:W-:Y:S02]  /*8b00*/  P2R R178, PR, RZ, 0x8 ;  /* 0x00000008ffb27803 */ /* 0x000fe40000000000 */
[----:B------:R-:W-:Y:S02]  /*8b10*/  FSEL R187, R19, -INF , !P0 ;  /* 0xff80000013bb7808 */ /* 0x000fe40004000000 */
[----:B------:R-:W-:Y:S02]  /*8b20*/  ISETP.GT.AND P0, PT, R0, 0x11, !P3 ;  /* 0x000000110000780c */ /* 0x000fe40005f04270 */
[C---:B------:R-:W-:Y:S02]  /*8b30*/  ISETP.LT.OR P2, PT, R135.reuse, 0xa, P2 ;  /* 0x0000000a8700780c */ /* 0x040fe40001741670 */
[----:B------:R-:W-:Y:S02]  /*8b40*/  ISETP.LT.OR P0, PT, R135, 0x12, P0 ;  /* 0x000000128700780c */ /* 0x000fe40000701670 */
[----:B------:R-:W-:Y:S02]  /*8b50*/  FSEL R185, R17, -INF , !P2 ;  /* 0xff80000011b97808 */ /* 0x000fe40005000000 */
[----:B------:R-:W-:Y:S02]  /*8b60*/  FSEL R190, R21, -INF , !P0 ;  /* 0xff80000015be7808 */ /* 0x000fe40004000000 */
[----:B------:R-:W-:Y:S02]  /*8b70*/  ISETP.GT.AND P0, PT, R128, 0x11, !P3 ;  /* 0x000000118000780c */ /* 0x000fe40005f04270 */
[----:B------:R-:W-:Y:S02]  /*8b80*/  ISETP.GE.AND P3, PT, R2, 0x19, PT ;  /* 0x000000190200780c */ /* 0x000fe40003f66270 */
[----:B------:R-:W-:Y:S02]  /*8b90*/  ISETP.LT.OR P0, PT, R130, 0x12, P0 ;  /* 0x000000128200780c */ /* 0x000fe40000701670 */
[----:B------:R-:W-:Y:S02]  /*8ba0*/  ISETP.GE.AND P2, PT, R2, 0x1a, PT ;  /* 0x0000001a0200780c */ /* 0x000fe40003f46270 */
[----:B------:R-:W-:Y:S02]  /*8bb0*/  FSEL R191, R23, -INF , !P0 ;  /* 0xff80000017bf7808 */ /* 0x000fe40004000000 */
[----:B------:R-:W-:Y:S02]  /*8bc0*/  ISETP.GT.AND P0, PT, R0, 0x18, !P3 ;  /* 0x000000180000780c */ /* 0x000fe40005f04270 */
[----:B------:R-:W-:Y:S02]  /*8bd0*/  P2R R181, PR, RZ, 0x2 ;  /* 0x00000002ffb57803 */ /* 0x000fe40000000000 */
[C---:B------:R-:W-:Y:S02]  /*8be0*/  ISETP.LT.OR P0, PT, R135.reuse, 0x19, P0 ;  /* 0x000000198700780c */ /* 0x040fe40000701670 */
[----:B------:R-:W-:Y:S02]  /*8bf0*/  ISETP.GT.AND P1, PT, R128, 0x8, !P1 ;  /* 0x000000088000780c */ /* 0x000fe40004f24270 */
[----:B------:R-:W-:Y:S02]  /*8c00*/  FSEL R192, R32, -INF , !P0 ;  /* 0xff80000020c07808 */ /* 0x000fe40004000000 */
[----:B------:R-:W-:Y:S02]  /*8c10*/  ISETP.GT.AND P0, PT, R0, 0x19, !P2 ;  /* 0x000000190000780c */ /* 0x000fe40005704270 */
[----:B------:R-:W-:Y:S02]  /*8c20*/  ISETP.GE.AND P4, PT, R2, 0x11, PT ;  /* 0x000000110200780c */ /* 0x000fe40003f86270 */
[----:B------:R-:W-:Y:S02]  /*8c30*/  ISETP.LT.OR P0, PT, R135, 0x1a, P0 ;  /* 0x0000001a8700780c */ /* 0x000fe40000701670 */
[----:B------:R-:W-:Y:S02]  /*8c40*/  ISETP.LT.OR P1, PT, R130, 0x9, P1 ;  /* 0x000000098200780c */ /* 0x000fe40000f21670 */
[----:B------:R-:W-:Y:S02]  /*8c50*/  FSEL R193, R33, -INF , !P0 ;  /* 0xff80000021c17808 */ /* 0x000fe40004000000 */
[----:B------:R-:W-:Y:S02]  /*8c60*/  ISETP.GT.AND P0, PT, R128, 0x18, !P3 ;  /* 0x000000188000780c */ /* 0x000fe40005f04270 */
[----:B------:R-:W-:Y:S02]  /*8c70*/  FSEL R186, R18, -INF , !P1 ;  /* 0xff80000012ba7808 */ /* 0x000fe40004800000 */
[----:B------:R-:W-:Y:S02]  /*8c80*/  ISETP.GT.AND P1, PT, R0, 0x10, !P4 ;  /* 0x000000100000780c */ /* 0x000fe40006724270 */
[----:B------:R-:W-:Y:S02]  /*8c90*/  ISETP.LT.OR P0, PT, R130, 0x19, P0 ;  /* 0x000000198200780c */ /* 0x000fe40000701670 */
[----:B------:R-:W-:Y:S02]  /*8ca0*/  ISETP.LT.OR P1, PT, R135, 0x11, P1 ;  /* 0x000000118700780c */ /* 0x000fe40000f21670 */
[----:B------:R-:W-:Y:S02]  /*8cb0*/  FSEL R194, R34, -INF , !P0 ;  /* 0xff80000022c27808 */ /* 0x000fe40004000000 */
[----:B------:R-:W-:Y:S02]  /*8cc0*/  ISETP.GT.AND P0, PT, R128, 0x19, !P2 ;  /* 0x000000198000780c */ /* 0x000fe40005704270 */
[----:B------:R-:W-:Y:S02]  /*8cd0*/  FSEL R188, R20, -INF , !P1 ;  /* 0xff80000014bc7808 */ /* 0x000fe40004800000 */
[----:B------:R-:W-:Y:S02]  /*8ce0*/  ISETP.GT.AND P1, PT, R128, 0x10, !P4 ;  /* 0x000000108000780c */ /* 0x000fe40006724270 */
[----:B------:R-:W-:Y:S02]  /*8cf0*/  P2R R172, PR, RZ, 0x4 ;  /* 0x00000004ffac7803 */ /* 0x000fe40000000000 */
[----:B------:R-:W-:Y:S02]  /*8d00*/  ISETP.LT.OR P0, PT, R130, 0x1a, P0 ;  /* 0x0000001a8200780c */ /* 0x000fe40000701670 */
        /* <DEDUP_REMOVED lines=66> */
[----:B------:R-:W-:Y:S04]  /*9130*/  ISETP.GT.AND P0, PT, R0, 0x39, !P1 ;  /* 0x000000390000780c */ /* 0x000fe80004f04270 */
[----:B------:R-:W-:Y:S04]  /*9140*/  ISETP.LT.OR P0, PT, R135, 0x3a, P0 ;  /* 0x0000003a8700780c */ /* 0x000fe80000701670 */
        /* <DEDUP_REMOVED lines=35> */
[----:B------:R-:W-:Y:S04]  /*9380*/  ISETP.LT.OR P0, PT, R130, 0x49, P0 ;  /* 0x000000498200780c */ /* 0x000fe80000701670 */
[----:B------:R-:W-:Y:S02]  /*9390*/  FSEL R248, R82, -INF , !P0 ;  /* 0xff80000052f87808 */ /* 0x000fe40004000000 */
[----:B------:R-:W-:Y:S02]  /*93a0*/  ISETP.GT.AND P0, PT, R128, 0x49, !P1 ;  /* 0x000000498000780c */ /* 0x000fe40004f04270 */
[----:B------:R-:W-:Y:S02]  /*93b0*/  ISETP.GE.AND P1, PT, R2, 0x1, PT ;  /* 0x000000010200780c */ /* 0x000fe40003f26270 */
[----:B------:R-:W-:Y:S04]  /*93c0*/  ISETP.LT.OR P0, PT, R130, 0x4a, P0 ;  /* 0x0000004a8200780c */ /* 0x000fe80000701670 */
[----:B------:R-:W-:Y:S02]  /*93d0*/  FSEL R249, R83, -INF , !P0 ;  /* 0xff80000053f97808 */ /* 0x000fe40004000000 */
[----:B------:R-:W-:Y:S04]  /*93e0*/  ISETP.GT.AND P0, PT, R0, 0x50, !P3 ;  /* 0x000000500000780c */ /* 0x000fe80005f04270 */
[C---:B------:R-:W-:Y:S04]  /*93f0*/  ISETP.LT.OR P0, PT, R135.reuse, 0x51, P0 ;  /* 0x000000518700780c */ /* 0x040fe80000701670 */
        /* <DEDUP_REMOVED lines=10> */
[C---:B------:R-:W-:Y:S04]  /*94a0*/  ISETP.GT.AND P0, PT, R0.reuse, 0x1, !P2 ;  /* 0x000000010000780c */ /* 0x040fe80005704270 */
[----:B------:R-:W-:Y:S04]  /*94b0*/  ISETP.LT.OR P0, PT, R135, 0x2, P0 ;  /* 0x000000028700780c */ /* 0x000fe80000701670 */
[----:B------:R-:W-:Y:S02]  /*94c0*/  FSEL R37, R5, -INF , !P0 ;  /* 0xff80000005257808 */ /* 0x000fe40004000000 */
[----:B------:R-:W-:Y:S04]  /*94d0*/  ISETP.GT.AND P0, PT, R0, RZ, !P1 ;  /* 0x000000ff0000720c */ /* 0x000fe80004f04270 */
        /* <DEDUP_REMOVED lines=107> */
[----:B------:R-:W-:Y:S02]  /*9b90*/  ISETP.GT.AND P0, PT, R3, 0x59, !P6 ;  /* 0x000000590300780c */ /* 0x000fe40007704270 */
[----:B------:R-:W1:Y:S01]  /*9ba0*/  SHFL.IDX PT, R3, R173, 0x3, 0x1c1f ;  /* 0x007c1f00ad037f89 */ /* 0x000e6200000e0000 */
[----:B------:R-:W-:Y:S02]  /*9bb0*/  ISETP.NE.AND P6, PT, R183, RZ, PT ;  /* 0x000000ffb700720c */ /* 0x000fe40003fc5270 */
[----:B------:R-:W-:Y:S04]  /*9bc0*/  ISETP.LT.OR P0, PT, R129, 0x5a, P0 ;  /* 0x0000005a8100780c */ /* 0x000fe80000701670 */
        /* <DEDUP_REMOVED lines=19> */
.L_x_914:
[----:B------:R-:W-:Y:S04]  /*9d00*/  MOV R2, c[0x0][0x32c] ;  /* 0x0000cb0000027a02 */ /* 0x000fe80000000f00 */
[----:B------:R-:W-:Y:S11]  /*9d10*/  ISETP.NE.AND P0, PT, R2, 0x1, PT ;  /* 0x000000010200780c */ /* 0x000ff60003f05270 */
[----:B------:R-:W-:Y:S02]  /*9d20*/  @!UPT UIADD3 URZ, URZ, URZ, URZ ;  /* 0x0000003f3f3ff290 */ /* 0x000fe4000fffe03f */
[----:B------:R-:W-:Y:S05]  /*9d30*/  @P0 IMAD.HI.U32 R2, R0, c[0x0][0x330], RZ ;  /* 0x0000cc0000020a27 */ /* 0x000fea00078e00ff */
[----:B------:R-:W-:Y:S02]  /*9d40*/  @P0 SHF.R.U32.HI R0, RZ, c[0x0][0x334], R2 ;  /* 0x0000cd00ff000a19 */ /* 0x000fe40000011602 */
.L_x_915:
[----:B------:R-:W-:Y:S05]  /*9d50*/  BSYNC B0 ;  /* 0x0000000000007941 */ /* 0x000fea0003800000 */
.L_x_913:
[----:B------:R-:W-:Y:S02]  /*9d60*/  IADD3 R2, R182, -0x1, RZ ;  /* 0xffffffffb6027810 */ /* 0x000fe40007ffe0ff */
[C-C-:B------:R-:W-:Y:S02]  /*9d70*/  IADD3 R4, R3.reuse, UR11, R176.reuse ;  /* 0x0000000b03047c10 */ /* 0x140fe4000fffe0b0 */
[----:B------:R-:W-:Y:S01]  /*9d80*/  IADD3 R3, R3, c[0x0][0x328], R176 ;  /* 0x0000ca0003037a10 */ /* 0x000fe20007ffe0b0 */
[----:B------:R-:W-:Y:S05]  /*9d90*/  IMAD R0, R0, c[0x0][0x32c], R2 ;  /* 0x0000cb0000007a24 */ /* 0x000fea00078e0202 */
[----:B------:R-:W-:Y:S02]  /*9da0*/  IADD3 R2, R0, c[0x0][0x32c], RZ ;  /* 0x0000cb0000027a10 */ /* 0x000fe40007ffe0ff */
[----:B------:R-:W-:Y:S02]  /*9db0*/  IMNMX R0, R4, R0, !PT ;  /* 0x0000000004007217 */ /* 0x000fe40007800200 */
[----:B------:R-:W-:Y:S02]  /*9dc0*/  IMNMX R2, R3, R2, PT ;  /* 0x0000000203027217 */ /* 0x000fe40003800200 */
.L_x_912:
[----:B------:R-:W-:Y:S02]  /*9dd0*/  ISETP.GT.AND P0, PT, R0, RZ, !P1 ;  /* 0x000000ff0000720c */ /* 0x000fe40004f04270 */
[----:B------:R-:W-:Y:S02]  /*9de0*/  FMNMX.FTZ R130, R36, R131, !PT ;  /* 0x0000008324827209 */ /* 0x000fe40007810000 */
[----:B------:R-:W-:Y:S02]  /*9df0*/  ISETP.LT.OR P0, PT, R2, 0x1, P0 ;  /* 0x000000010200780c */ /* 0x000fe40000701670 */
[----:B------:R-:W-:Y:S02]  /*9e00*/  FMNMX.FTZ R130, R37, R130, !PT ;  /* 0x0000008225827209 */ /* 0x000fe40007810000 */
[----:B------:R-:W-:Y:S02]  /*9e10*/  FSEL R10, R10, -INF , !P0 ;  /* 0xff8000000a0a7808 */ /* 0x000fe40004000000 */
[----:B------:R-:W-:Y:S02]  /*9e20*/  ISETP.GT.AND P0, PT, R0, 0x1, !P2 ;  /* 0x000000010000780c */ /* 0x000fe40005704270 */
[----:B------:R-:W-:Y:S02]  /*9e30*/  FMNMX.FTZ R130, R184, R130, !PT ;  /* 0x00000082b8827209 */ /* 0x000fe40007810000 */
[----:B------:R-:W-:Y:S02]  /*9e40*/  ISETP.LT.OR P0, PT, R2, 0x2, P0 ;  /* 0x000000020200780c */ /* 0x000fe40000701670 */
[----:B------:R-:W-:Y:S02]  /*9e50*/  ISETP.NE.AND P2, PT, R178, RZ, PT ;  /* 0x000000ffb200720c */ /* 0x000fe40003f45270 */
[----:B------:R-:W-:Y:S02]  /*9e60*/  FSEL R11, R11, -INF , !P0 ;  /* 0xff8000000b0b7808 */ /* 0x000fe40004000000 */
[----:B------:R-:W-:Y:S02]  /*9e70*/  ISETP.NE.AND P0, PT, R181, RZ, PT ;  /* 0x000000ffb500720c */ /* 0x000fe40003f05270 */
[----:B------:R-:W-:Y:S02]  /*9e80*/  FMNMX.FTZ R130, R185, R130, !PT ;  /* 0x00000082b9827209 */ /* 0x000fe40007810000 */
        /* <DEDUP_REMOVED lines=66> */
[----:B------:R-:W-:Y:S02]  /*a2b0*/  FMNMX.FTZ R130, R80, R130, !PT ;  /* 0x0000008250827209 */ /* 0x000fe40007810000 */
[----:B------:R-:W-:Y:S02]  /*a2c0*/  ISETP.LT.OR P0, PT, R2, 0x2a, P0 ;  /* 0x0000002a0200780c */ /* 0x000fe40000701670 */
[----:B------:R-:W-:Y:S02]  /*a2d0*/  FMNMX.FTZ R3, R206, R3, !PT ;  /* 0x00000003ce037209 */ /* 0x000fe40007810000 */
[----:B------:R-:W-:Y:S02]  /*a2e0*/  FMNMX.FTZ R4, R9, R4, !PT ;  /* 0x0000000409047209 */ /* 0x000fe40007810000 */
[----:B------:R-:W-:Y:S02]  /*a2f0*/  FMNMX.FTZ R130, R82, R130, !PT ;  /* 0x0000008252827209 */ /* 0x000fe40007810000 */
[----:B------:R-:W-:Y:S02]  /*a300*/  FSEL R99, R47, -INF , !P0 ;  /* 0xff8000002f637808 */ /* 0x000fe40004000000 */
[----:B------:R-:W-:Y:S01]  /*a310*/  ISETP.NE.AND P0, PT, R23, RZ, PT ;  /* 0x000000ff1700720c */ /* 0x000fe20003f05270 */
[----:B------:R-:W1:Y:S01]  /*a320*/  SHFL.BFLY PT, R5, R130, 0x2, 0x1f ;  /* 0x0c401f0082057f89 */ /* 0x000e6200000e0000 */
        /* <DEDUP_REMOVED lines=25> */
[----:B-1----:R-:W-:Y:S02]  /*a4c0*/  FMNMX.FTZ R130, R130, R5, !PT ;  /* 0x0000000582827209 */ /* 0x002fe40007810000 */
[----:B------:R-:W-:Y:S02]  /*a4d0*/  ISETP.LT.OR P0, PT, R2, 0x39, P0 ;  /* 0x000000390200780c */ /* 0x000fe40000701670 */
[----:B------:R-:W-:Y:S01]  /*a4e0*/  FMNMX.FTZ R3, R252, R3, !PT ;  /* 0x00000003fc037209 */ /* 0x000fe20007810000 */
[----:B------:R-:W1:Y:S01]  /*a4f0*/  SHFL.BFLY PT, R6, R130, 0x1, 0x1f ;  /* 0x0c201f0082067f89 */ /* 0x000e6200000e0000 */
[----:B------:R-:W-:Y:S02]  /*a500*/  FMNMX.FTZ R4, R200, R4, !PT ;  /* 0x00000004c8047209 */ /* 0x000fe40007810000 */
[----:B------:R-:W-:Y:S02]  /*a510*/  FMNMX.FTZ R3, R87, R3, !PT ;  /* 0x0000000357037209 */ /* 0x000fe40007810000 */
[----:B------:R-:W-:Y:S02]  /*a520*/  FSEL R174, R62, -INF , !P0 ;  /* 0xff8000003eae7808 */ /* 0x000fe40004000000 */
[----:B------:R-:W-:Y:S02]  /*a530*/  MOV R62, R53 ;  /* 0x00000035003e7202 */ /* 0x000fe40000000f00 */
[----:B------:R-:W-:Y:S02]  /*a540*/  ISETP.NE.AND P0, PT, R20, RZ, PT ;  /* 0x000000ff1400720c */ /* 0x000fe40003f05270 */
[----:B------:R-:W-:Y:S02]  /*a550*/  FMNMX.FTZ R4, R201, R4, !PT ;  /* 0x00000004c9047209 */ /* 0x000fe40007810000 */
[----:B------:R-:W-:Y:S02]  /*a560*/  ISETP.GT.AND P0, PT, R0, 0x39, !P0 ;  /* 0x000000390000780c */ /* 0x000fe40004704270 */
[----:B------:R-:W-:Y:S02]  /*a570*/  FMNMX.FTZ R3, R62, R3, !PT ;  /* 0x000000033e037209 */ /* 0x000fe40007810000 */
[----:B------:R-:W-:Y:S02]  /*a580*/  FMNMX.FTZ R4, R209, R4, !PT ;  /* 0x00000004d1047209 */ /* 0x000fe40007810000 */
[----:B------:R-:W-:Y:S02]  /*a590*/  FMNMX.FTZ R3, R85, R3, !PT ;  /* 0x0000000355037209 */ /* 0x000fe40007810000 */
[----:B------:R-:W-:Y:S02]  /*a5a0*/  ISETP.NE.AND P2, PT, R19, RZ, PT ;  /* 0x000000ff1300720c */ /* 0x000fe40003f45270 */
[----:B------:R-:W-:Y:S01]  /*a5b0*/  ISETP.LT.OR P0, PT, R2, 0x3a, P0 ;  /* 0x0000003a0200780c */ /* 0x000fe20000701670 */
[----:B------:R-:W2:Y:S01]  /*a5c0*/  SHFL.BFLY PT, R129, R3, 0x2, 0x1f ;  /* 0x0c401f0003817f89 */ /* 0x000ea200000e0000 */
[----:B------:R-:W-:Y:S02]  /*a5d0*/  FMNMX.FTZ R4, R211, R4, !PT ;  /* 0x00000004d3047209 */ /* 0x000fe40007810000 */
[----:B------:R-:W-:Y:S02]  /*a5e0*/  FSEL R175, R63, -INF , !P0 ;  /* 0xff8000003faf7808 */ /* 0x000fe40004000000 */
[----:B------:R-:W-:Y:S02]  /*a5f0*/  ISETP.GT.AND P0, PT, R0, 0x40, !P2 ;  /* 0x000000400000780c */ /* 0x000fe40005704270 */
[----:B------:R-:W-:Y:S02]  /*a600*/  FMNMX.FTZ R4, R230, R4, !PT ;  /* 0x00000004e6047209 */ /* 0x000fe40007810000 */
[----:B------:R-:W-:Y:S02]  /*a610*/  ISETP.NE.AND P1, PT, R18, RZ, PT ;  /* 0x000000ff1200720c */ /* 0x000fe40003f25270 */
[----:B------:R-:W-:Y:S02]  /*a620*/  ISETP.LT.OR P0, PT, R2, 0x41, P0 ;  /* 0x000000410200780c */ /* 0x000fe40000701670 */
[----:B------:R-:W-:Y:S02]  /*a630*/  FMNMX.FTZ R4, R233, R4, !PT ;  /* 0x00000004e9047209 */ /* 0x000fe40007810000 */
[----:B------:R-:W-:Y:S02]  /*a640*/  FSEL R181, R74, -INF , !P0 ;  /* 0xff8000004ab57808 */ /* 0x000fe40004000000 */
[----:B------:R-:W-:Y:S02]  /*a650*/  ISETP.GT.AND P0, PT, R0, 0x41, !P1 ;  /* 0x000000410000780c */ /* 0x000fe40004f04270 */
[----:B------:R-:W-:Y:S02]  /*a660*/  FMNMX.FTZ R4, R241, R4, !PT ;  /* 0x00000004f1047209 */ /* 0x000fe40007810000 */
[----:B-1----:R-:W-:Y:S02]  /*a670*/  FMNMX.FTZ R130, R130, R6, !PT ;  /* 0x0000000682827209 */ /* 0x002fe40007810000 */
[----:B------:R-:W-:Y:S02]  /*a680*/  ISETP.NE.AND P2, PT, R17, RZ, PT ;  /* 0x000000ff1100720c */ /* 0x000fe40003f45270 */
[----:B------:R-:W-:Y:S01]  /*a690*/  ISETP.LT.OR P0, PT, R2, 0x42, P0 ;  /* 0x000000420200780c */ /* 0x000fe20000701670 */
[----:B------:R-:W-:Y:S01]  /*a6a0*/  FMUL.FTZ R71, R130, c[0x0][0x2d0] ;  /* 0x0000b40082477a20 */ /* 0x000fe20000410000 */
[----:B------:R-:W-:Y:S02]  /*a6b0*/  FMNMX.FTZ R5, R10, R134, !PT ;  /* 0x000000860a057209 */ /* 0x000fe40007810000 */
        /* <DEDUP_REMOVED lines=8> */
[----:B------:R-:W-:Y:S02]  /*a740*/  FMNMX.FTZ R5, R14, R5, !PT ;  /* 0x000000050e057209 */ /* 0x000fe40007810000 */
[----:B--2---:R-:W-:Y:S02]  /*a750*/  FMNMX.FTZ R129, R3, R129, !PT ;  /* 0x0000008103817209 */ /* 0x004fe40007810000 */
[----:B------:R-:W-:Y:S01]  /*a760*/  FMNMX.FTZ R3, R88, R4, !PT ;  /* 0x0000000458037209 */ /* 0x000fe20007810000 */
[--C-:B------:R-:W-:Y:S01]  /*a770*/  FFMA.FTZ R4, R36, c[0x0][0x2d0], -R71.reuse ;  /* 0x0000b40024047a23 */ /* 0x100fe20000010847 */
[----:B------:R-:W-:Y:S01]  /*a780*/  FMNMX.FTZ R5, R15, R5, !PT ;  /* 0x000000050f057209 */ /* 0x000fe20007810000 */
[----:B------:R-:W1:Y:S01]  /*a790*/  SHFL.BFLY PT, R6, R129, 0x1, 0x1f ;  /* 0x0c201f0081067f89 */ /* 0x000e6200000e0000 */
[----:B------:R-:W-:Y:S01]  /*a7a0*/  FMNMX.FTZ R3, R89, R3, !PT ;  /* 0x0000000359037209 */ /* 0x000fe20007810000 */
[----:B------:R2:W-:Y:S01]  /*a7b0*/  MUFU.EX2 R63, R4 ;  /* 0x00000004003f7308 */ /* 0x0005e20000000800 */
[----:B------:R-:W-:Y:S02]  /*a7c0*/  FMNMX.FTZ R5, R56, R5, !PT ;  /* 0x0000000538057209 */ /* 0x000fe40007810000 */
[----:B------:R-:W-:Y:S02]  /*a7d0*/  FMNMX.FTZ R3, R81, R3, !PT ;  /* 0x0000000351037209 */ /* 0x000fe40007810000 */
[----:B------:R-:W-:Y:S02]  /*a7e0*/  FMNMX.FTZ R5, R57, R5, !PT ;  /* 0x0000000539057209 */ /* 0x000fe40007810000 */
[----:B------:R-:W-:Y:S02]  /*a7f0*/  FMNMX.FTZ R3, R183, R3, !PT ;  /* 0x00000003b7037209 */ /* 0x000fe40007810000 */
[----:B------:R-:W-:Y:S02]  /*a800*/  FMNMX.FTZ R5, R60, R5, !PT ;  /* 0x000000053c057209 */ /* 0x000fe40007810000 */
[----:B------:R-:W-:Y:S01]  /*a810*/  ISETP.LT.OR P0, PT, R2, 0x49, P0 ;  /* 0x000000490200780c */ /* 0x000fe20000701670 */
[----:B------:R-:W3:Y:S01]  /*a820*/  SHFL.BFLY PT, R7, R3, 0x2, 0x1f ;  /* 0x0c401f0003077f89 */ /* 0x000ee200000e0000 */
[----:B------:R-:W-:Y:S02]  /*a830*/  FMNMX.FTZ R5, R84, R5, !PT ;  /* 0x0000000554057209 */ /* 0x000fe40007810000 */
[----:B------:R-:W-:Y:S01]  /*a840*/  ISETP.NE.AND P1, PT, R16, RZ, PT ;  /* 0x000000ff1000720c */ /* 0x000fe20003f25270 */
[--C-:B------:R-:W-:Y:S01]  /*a850*/  FFMA.FTZ R16, R192, c[0x0][0x2d0], -R71.reuse ;  /* 0x0000b400c0107a23 */ /* 0x100fe20000010847 */
[----:B------:R-:W-:Y:S02]  /*a860*/  FMNMX.FTZ R5, R96, R5, !PT ;  /* 0x0000000560057209 */ /* 0x000fe40007810000 */
[----:B------:R-:W-:Y:S01]  /*a870*/  FSEL R177, R78, -INF , !P0 ;  /* 0xff8000004eb17808 */ /* 0x000fe20004000000 */
[----:B------:R-:W-:Y:S01]  /*a880*/  MUFU.EX2 R34, R16 ;  /* 0x0000001000227308 */ /* 0x000fe20000000800 */
[----:B------:R-:W-:Y:S02]  /*a890*/  FMNMX.FTZ R5, R97, R5, !PT ;  /* 0x0000000561057209 */ /* 0x000fe40007810000 */
[----:B-1----:R-:W-:Y:S02]  /*a8a0*/  FMNMX.FTZ R129, R129, R6, !PT ;  /* 0x0000000681817209 */ /* 0x002fe40007810000 */
[----:B--2---:R-:W-:Y:S01]  /*a8b0*/  FMNMX.FTZ R4, R98, R5, !PT ;  /* 0x0000000562047209 */ /* 0x004fe20007810000 */
[--C-:B------:R-:W-:Y:S01]  /*a8c0*/  FFMA.FTZ R5, R37, c[0x0][0x2d0], -R71.reuse ;  /* 0x0000b40025057a23 */ /* 0x100fe20000010847 */
[C---:B------:R-:W-:Y:S01]  /*a8d0*/  ISETP.GT.AND P0, PT, R0.reuse, 0x49, !P1 ;  /* 0x000000490000780c */ /* 0x040fe20004f04270 */
[----:B------:R-:W-:Y:S01]  /*a8e0*/  FMUL.FTZ R92, R129, c[0x0][0x2d0] ;  /* 0x0000b400815c7a20 */ /* 0x000fe20000410000 */
[----:B------:R-:W-:Y:S01]  /*a8f0*/  ISETP.GT.AND P3, PT, R0, 0x50, !P3 ;  /* 0x000000500000780c */ /* 0x000fe20005f64270 */
[----:B------:R1:W-:Y:S01]  /*a900*/  MUFU.EX2 R24, R5 ;  /* 0x0000000500187308 */ /* 0x0003e20000000800 */
[----:B------:R-:W-:Y:S02]  /*a910*/  FMNMX.FTZ R4, R99, R4, !PT ;  /* 0x0000000463047209 */ /* 0x000fe40007810000 */
[----:B------:R-:W-:Y:S02]  /*a920*/  FSETP.NEU.FTZ.AND P1, PT, R129, -INF , PT ;  /* 0xff8000008100780b */ /* 0x000fe40003f3d000 */
[----:B------:R-:W-:Y:S02]  /*a930*/  ISETP.LT.OR P0, PT, R2, 0x4a, P0 ;  /* 0x0000004a0200780c */ /* 0x000fe40000701670 */
[----:B---3--:R-:W-:Y:S02]  /*a940*/  FMNMX.FTZ R3, R3, R7, !PT ;  /* 0x0000000703037209 */ /* 0x008fe40007810000 */
[----:B------:R-:W-:Y:S02]  /*a950*/  FSEL R92, R92, RZ, P1 ;  /* 0x000000ff5c5c7208 */ /* 0x000fe40000800000 */
[----:B------:R-:W-:Y:S01]  /*a960*/  FSEL R176, R79, -INF , !P0 ;  /* 0xff8000004fb07808 */ /* 0x000fe20004000000 */
[----:B------:R-:W2:Y:S01]  /*a970*/  SHFL.BFLY PT, R128, R3, 0x1, 0x1f ;  /* 0x0c201f0003807f89 */ /* 0x000ea200000e0000 */
[----:B------:R-:W-:Y:S01]  /*a980*/  ISETP.GT.AND P0, PT, R0, 0x51, !P4 ;  /* 0x000000510000780c */ /* 0x000fe20006704270 */
[--C-:B------:R-:W-:Y:S01]  /*a990*/  FFMA.FTZ R28, R195, c[0x0][0x2d0], -R92.reuse ;  /* 0x0000b400c31c7a23 */ /* 0x100fe2000001085c */
[----:B------:R-:W-:Y:S02]  /*a9a0*/  ISETP.NE.AND P4, PT, R52, RZ, PT ;  /* 0x000000ff3400720c */ /* 0x000fe40003f85270 */
[----:B------:R-:W-:Y:S02]  /*a9b0*/  ISETP.LT.OR P0, PT, R2, 0x52, P0 ;  /* 0x000000520200780c */ /* 0x000fe40000701670 */
[----:B------:R-:W-:Y:S01]  /*a9c0*/  ISETP.GT.AND P4, PT, R0, 0x59, !P4 ;  /* 0x000000590000780c */ /* 0x000fe20006784270 */
[----:B------:R-:W-:Y:S01]  /*a9d0*/  LDSM.16.MT88.4 R52, [R214+0x100] ;  /* 0x00010000d634783b */ /* 0x000fe20000004200 */
[----:B------:R-:W-:Y:S02]  /*a9e0*/  FSEL R179, R91, -INF , !P0 ;  /* 0xff8000005bb37808 */ /* 0x000fe40004000000 */
[----:B------:R-:W-:Y:S02]  /*a9f0*/  ISETP.LT.OR P0, PT, R2, 0x5a, P4 ;  /* 0x0000005a0200780c */ /* 0x000fe40002701670 */
[----:B-1----:R-:W-:Y:S01]  /*aa00*/  FMNMX.FTZ R5, R172, R4, !PT ;  /* 0x00000004ac057209 */ /* 0x002fe20007810000 */
[----:B------:R-:W-:Y:S01]  /*aa10*/  FFMA.FTZ R4, R184, c[0x0][0x2d0], -R71 ;  /* 0x0000b400b8047a23 */ /* 0x000fe20000010847 */
[----:B------:R-:W-:Y:S01]  /*aa20*/  FSEL R70, R95, -INF , !P0 ;  /* 0xff8000005f467808 */ /* 0x000fe20004000000 */
[----:B------:R-:W-:Y:S01]  /*aa30*/  LDSM.16.MT88.4 R76, [R215+0x100] ;  /* 0x00010000d74c783b */ /* 0x000fe20000004200 */
[----:B------:R-:W-:Y:S01]  /*aa40*/  MUFU.EX2 R95, R28 ;  /* 0x0000001c005f7308 */ /* 0x000fe20000000800 */
[----:B------:R-:W-:Y:S02]  /*aa50*/  FMNMX.FTZ R5, R173, R5, !PT ;  /* 0x00000005ad057209 */ /* 0x000fe40007810000 */
[----:B------:R-:W-:Y:S01]  /*aa60*/  ISETP.GT.AND P5, PT, R0, 0x58, !P5 ;  /* 0x000000580000780c */ /* 0x000fe20006fa4270 */
[--C-:B------:R-:W-:Y:S01]  /*aa70*/  FFMA.FTZ R0, R39, c[0x0][0x2d0], -R92.reuse ;  /* 0x0000b40027007a23 */ /* 0x100fe2000001085c */
[----:B------:R-:W-:Y:S02]  /*aa80*/  ISETP.LT.OR P3, PT, R2, 0x51, P3 ;  /* 0x000000510200780c */ /* 0x000fe40001f61670 */
[----:B--2---:R-:W-:Y:S01]  /*aa90*/  FMNMX.FTZ R128, R3, R128, !PT ;  /* 0x0000008003807209 */ /* 0x004fe20007810000 */
[--C-:B------:R-:W-:Y:S01]  /*aaa0*/  FFMA.FTZ R3, R187, c[0x0][0x2d0], -R92.reuse ;  /* 0x0000b400bb037a23 */ /* 0x100fe2000001085c */
[----:B------:R-:W-:Y:S01]  /*aab0*/  MOV R187, R82 ;  /* 0x0000005200bb7202 */ /* 0x000fe20000000f00 */
[----:B------:R1:W-:Y:S01]  /*aac0*/  MUFU.EX2 R86, R4 ;  /* 0x0000000400567308 */ /* 0x0003e20000000800 */
[----:B------:R-:W-:Y:S01]  /*aad0*/  FSEL R178, R90, -INF , !P3 ;  /* 0xff8000005ab27808 */ /* 0x000fe20005800000 */
[C---:B------:R-:W-:Y:S01]  /*aae0*/  FMUL.FTZ R93, R128.reuse, c[0x0][0x2d0] ;  /* 0x0000b400805d7a20 */ /* 0x040fe20000410000 */
[----:B------:R-:W-:Y:S02]  /*aaf0*/  FSETP.NEU.FTZ.AND P0, PT, R128, -INF , PT ;  /* 0xff8000008000780b */ /* 0x000fe40003f1d000 */
[----:B------:R-:W-:Y:S01]  /*ab00*/  ISETP.LT.OR P3, PT, R2, 0x59, P5 ;  /* 0x000000590200780c */ /* 0x000fe20002f61670 */
[--C-:B------:R-:W-:Y:S01]  /*ab10*/  FFMA.FTZ R2, R186, c[0x0][0x2d0], -R92.reuse ;  /* 0x0000b400ba027a23 */ /* 0x100fe2000001085c */
[----:B------:R-:W-:Y:S01]  /*ab20*/  FSEL R93, R93, RZ, P0 ;  /* 0x000000ff5d5d7208 */ /* 0x000fe20000000000 */
[----:B------:R-:W-:Y:S01]  /*ab30*/  IMAD.MOV.U32 R186, RZ, RZ, R81 ;  /* 0x000000ffffba7224 */ /* 0x000fe200078e0051 */
[----:B------:R-:W-:Y:S01]  /*ab40*/  FSEL R180, R94, -INF , !P3 ;  /* 0xff8000005eb47808 */ /* 0x000fe20005800000 */
[----:B------:R2:W3:Y:S01]  /*ab50*/  MUFU.EX2 R19, R3 ;  /* 0x0000000300137308 */ /* 0x0004e20000000800 */
[----:B------:R-:W-:Y:S01]  /*ab60*/  FMNMX.FTZ R5, R174, R5, !PT ;  /* 0x00000005ae057209 */ /* 0x000fe20007810000 */
[----:B------:R-:W-:Y:S02]  /*ab70*/  FFMA.FTZ R32, R48, c[0x0][0x2d0], -R93 ;  /* 0x0000b40030207a23 */ /* 0x000fe4000001085d */
[----:B------:R-:W-:Y:S01]  /*ab80*/  FFMA.FTZ R48, R196, c[0x0][0x2d0], -R71 ;  /* 0x0000b400c4307a23 */ /* 0x000fe20000010847 */
[----:B------:R-:W-:Y:S01]  /*ab90*/  FMNMX.FTZ R5, R175, R5, !PT ;  /* 0x00000005af057209 */ /* 0x000fe20007810000 */
[--C-:B------:R-:W-:Y:S02]  /*aba0*/  FFMA.FTZ R40, R50, c[0x0][0x2d0], -R93.reuse ;  /* 0x0000b40032287a23 */ /* 0x100fe4000001085d */
[----:B------:R-:W-:Y:S01]  /*abb0*/  FFMA.FTZ R44, R51, c[0x0][0x2d0], -R93 ;  /* 0x0000b400332c7a23 */ /* 0x000fe2000001085d */
[----:B------:R-:W-:Y:S01]  /*abc0*/  FMNMX.FTZ R5, R181, R5, !PT ;  /* 0x00000005b5057209 */ /* 0x000fe20007810000 */
[----:B------:R-:W-:Y:S03]  /*abd0*/  MUFU.EX2 R21, R0 ;  /* 0x0000000000157308 */ /* 0x000fe60000000800 */
[----:B------:R-:W-:Y:S01]  /*abe0*/  FMNMX.FTZ R5, R182, R5, !PT ;  /* 0x00000005b6057209 */ /* 0x000fe20007810000 */
[----:B-1----:R-:W-:Y:S06]  /*abf0*/  FFMA.FTZ R4, R185, c[0x0][0x2d0], -R71 ;  /* 0x0000b400b9047a23 */ /* 0x002fec0000010847 */
[----:B------:R1:W4:Y:S01]  /*ac00*/  MUFU.EX2 R83, R4 ;  /* 0x0000000400537308 */ /* 0x0003220000000800 */
[--C-:B--2---:R-:W-:Y:S02]  /*ac10*/  FFMA.FTZ R3, R8, c[0x0][0x2d0], -R93.reuse ;  /* 0x0000b40008037a23 */ /* 0x104fe4000001085d */
[--C-:B------:R-:W-:Y:S01]  /*ac20*/  FFMA.FTZ R8, R189, c[0x0][0x2d0], -R92.reuse ;  /* 0x0000b400bd087a23 */ /* 0x100fe2000001085c */
[----:B---3--:R-:W-:Y:S06]  /*ac30*/  MOV R189, R19 ;  /* 0x0000001300bd7202 */ /* 0x008fec0000000f00 */
[----:B------:R2:W-:Y:S10]  /*ac40*/  MUFU.EX2 R185, R3 ;  /* 0x0000000300b97308 */ /* 0x0005f40000000800 */
[----:B------:R-:W-:Y:S01]  /*ac50*/  MUFU.EX2 R25, R2 ;  /* 0x0000000200197308 */ /* 0x000fe20000000800 */
[--C-:B-1----:R-:W-:Y:S01]  /*ac60*/  FFMA.FTZ R4, R38, c[0x0][0x2d0], -R92.reuse ;  /* 0x0000b40026047a23 */ /* 0x102fe2000001085c */
[----:B----4-:R-:W-:Y:S01]  /*ac70*/  F2FP.PACK_AB R74, R83, R86 ;  /* 0x00000056534a723e */ /* 0x010fe200000000ff */
[----:B------:R-:W-:Y:S07]  /*ac80*/  LDSM.16.MT88.4 R36, [R216+0x100] ;  /* 0x00010000d824783b */ /* 0x000fee0000004200 */
[----:B------:R1:W3:Y:S01]  /*ac90*/  MUFU.EX2 R184, R4 ;  /* 0x0000000400b87308 */ /* 0x0002e20000000800 */
[--C-:B--2---:R-:W-:Y:S09]  /*aca0*/  FFMA.FTZ R3, R9, c[0x0][0x2d0], -R93.reuse ;  /* 0x0000b40009037a23 */ /* 0x104ff2000001085d */
[----:B------:R2:W4:Y:S10]  /*acb0*/  MUFU.EX2 R59, R3 ;  /* 0x00000003003b7308 */ /* 0x0005340000000800 */
[----:B------:R-:W-:Y:S01]  /*acc0*/  MUFU.EX2 R33, R8 ;  /* 0x0000000800217308 */ /* 0x000fe20000000800 */
[----:B-1----:R-:W-:Y:S02]  /*acd0*/  FMNMX.FTZ R4, R177, R5, !PT ;  /* 0x00000005b1047209 */ /* 0x002fe40007810000 */
[----:B---3--:R-:W-:Y:S02]  /*ace0*/  MOV R192, R184 ;  /* 0x000000b800c07202 */ /* 0x008fe40000000f00 */
[----:B------:R-:W-:Y:S04]  /*acf0*/  FMNMX.FTZ R4, R176, R4, !PT ;  /* 0x00000004b0047209 */ /* 0x000fe80007810000 */
[----:B------:R-:W-:Y:S01]  /*ad00*/  FMNMX.FTZ R4, R178, R4, !PT ;  /* 0x00000004b2047209 */ /* 0x000fe20007810000 */
[--C-:B--2---:R-:W-:Y:S01]  /*ad10*/  FFMA.FTZ R3, R12, c[0x0][0x2d0], -R93.reuse ;  /* 0x0000b4000c037a23 */ /* 0x104fe2000001085d */
[----:B----4-:R-:W-:Y:S01]  /*ad20*/  F2FP.PACK_AB R64, R59, R185 ;  /* 0x000000b93b40723e */ /* 0x010fe200000000ff */
[----:B------:R-:W-:Y:S01]  /*ad30*/  FFMA.FTZ R12, R191, c[0x0][0x2d0], -R92 ;  /* 0x0000b400bf0c7a23 */ /* 0x000fe2000001085c */
[----:B------:R-:W-:Y:S01]  /*ad40*/  FMNMX.FTZ R0, R179, R4, !PT ;  /* 0x00000004b3007209 */ /* 0x000fe20007810000 */
[----:B------:R1:W-:Y:S01]  /*ad50*/  MUFU.EX2 R61, R3 ;  /* 0x00000003003d7308 */ /* 0x0003e20000000800 */
[----:B------:R-:W-:Y:S02]  /*ad60*/  FFMA.FTZ R4, R13, c[0x0][0x2d0], -R93 ;  /* 0x0000b4000d047a23 */ /* 0x000fe4000001085d */
[----:B------:R-:W-:Y:S01]  /*ad70*/  FMNMX.FTZ R0, R180, R0, !PT ;  /* 0x00000000b4007209 */ /* 0x000fe20007810000 */
[----:B------:R-:W-:Y:S02]  /*ad80*/  IMAD.MOV.U32 R191, RZ, RZ, R185 ;  /* 0x000000ffffbf7224 */ /* 0x000fe400078e00b9 */
[----:B------:R-:W-:Y:S01]  /*ad90*/  IMAD.MOV.U32 R185, RZ, RZ, R89 ;  /* 0x000000ffffb97224 */ /* 0x000fe200078e0059 */
[----:B------:R-:W-:Y:S03]  /*ada0*/  FMNMX.FTZ R0, R70, R0, !PT ;  /* 0x0000000046007209 */ /* 0x000fe60007810000 */
[----:B------:R2:W-:Y:S02]  /*adb0*/  MUFU.EX2 R18, R4 ;  /* 0x0000000400127308 */ /* 0x0005e40000000800 */
[----:B------:R-:W1:Y:S02]  /*adc0*/  SHFL.BFLY PT, R2, R0, 0x2, 0x1f ;  /* 0x0c401f0000027f89 */ /* 0x000e6400000e0000 */
[----:B-1----:R-:W-:Y:S01]  /*add0*/  FMNMX.FTZ R3, R0, R2, !PT ;  /* 0x0000000200037209 */ /* 0x002fe20007810000 */
[----:B------:R-:W-:Y:S01]  /*ade0*/  FFMA.FTZ R2, R188, c[0x0][0x2d0], -R71 ;  /* 0x0000b400bc027a23 */ /* 0x000fe20000010847 */
[----:B------:R-:W-:Y:S01]  /*adf0*/  FSEL R0, R130, RZ, P2 ;  /* 0x000000ff82007208 */ /* 0x000fe20001000000 */
[----:B------:R-:W-:Y:S03]  /*ae00*/  IMAD.MOV.U32 R188, RZ, RZ, R21 ;  /* 0x000000ffffbc7224 */ /* 0x000fe600078e0015 */
[----:B------:R1:W-:Y:S01]  /*ae10*/  MUFU.EX2 R31, R2 ;  /* 0x00000002001f7308 */ /* 0x0003e20000000800 */
[----:B--2---:R-:W2:Y:S01]  /*ae20*/  SHFL.BFLY PT, R4, R3, 0x1, 0x1f ;  /* 0x0c201f0003047f89 */ /* 0x004ea200000e0000 */
[----:B------:R-:W-:Y:S01]  /*ae30*/  FADD.FTZ R0, -R0, R131 ;  /* 0x0000008300007221 */ /* 0x000fe20000010100 */
[----:B------:R-:W-:Y:S02]  /*ae40*/  F2FP.PACK_AB R73, R188, R184 ;  /* 0x000000b8bc49723e */ /* 0x000fe400000000ff */
[----:B------:R-:W-:Y:S01]  /*ae50*/  MOV R184, R87 ;  /* 0x0000005700b87202 */ /* 0x000fe20000000f00 */
[----:B------:R-:W-:Y:S03]  /*ae60*/  FMUL.FTZ R0, R0, c[0x0][0x2d0] ;  /* 0x0000b40000007a20 */ /* 0x000fe60000410000 */
        /* <DEDUP_REMOVED lines=9> */
[----:B------:R-:W-:Y:S01]  /*af00*/  MOV R149, R192 ;  /* 0x000000c000957202 */ /* 0x000fe20000000f00 */
[----:B------:R-:W1:Y:S01]  /*af10*/  MUFU.EX2 R68, R2 ;  /* 0x0000000200447308 */ /* 0x000e620000000800 */
[----:B------:R-:W-:Y:S01]  /*af20*/  FSETP.NEU.FTZ.AND P0, PT, R3, -INF , PT ;  /* 0xff8000000300780b */ /* 0x000fe20003f1d000 */
[----:B------:R-:W-:Y:S02]  /*af30*/  FADD.FTZ R0, -R0, R133 ;  /* 0x0000008500007221 */ /* 0x000fe40000010100 */
[----:B------:R-:W-:Y:S01]  /*af40*/  FMUL.FTZ R16, R69, R148 ;  /* 0x0000009445107220 */ /* 0x000fe20000410000 */
[----:B------:R-:W-:Y:S01]  /*af50*/  FSEL R94, R94, RZ, P0 ;  /* 0x000000ff5e5e7208 */ /* 0x000fe20000000000 */
[----:B------:R-:W-:Y:S01]  /*af60*/  FMUL.FTZ R0, R0, c[0x0][0x2d0] ;  /* 0x0000b40000007a20 */ /* 0x000fe20000410000 */
[----:B------:R-:W-:Y:S01]  /*af70*/  MOV R148, R88 ;  /* 0x0000005800947202 */ /* 0x000fe20000000f00 */
[----:B------:R-:W-:Y:S02]  /*af80*/  FFMA.FTZ R88, R202, c[0x0][0x2d0], -R92 ;  /* 0x0000b400ca587a23 */ /* 0x000fe4000001085c */
[----:B------:R2:W4:Y:S01]  /*af90*/  MUFU.EX2 R2, R0 ;  /* 0x0000000000027308 */ /* 0x0005220000000800 */
[--C-:B------:R-:W-:Y:S09]  /*afa0*/  FFMA.FTZ R4, R14, c[0x0][0x2d0], -R94.reuse ;  /* 0x0000b4000e047a23 */ /* 0x100ff2000001085e */
[----:B------:R5:W-:Y:S01]  /*afb0*/  MUFU.EX2 R5, R4 ;  /* 0x0000000400057308 */ /* 0x000be20000000800 */
[C---:B-1----:R-:W-:Y:S02]  /*afc0*/  FMUL.FTZ R6, R68.reuse, R138 ;  /* 0x0000008a44067220 */ /* 0x042fe40000410000 */
[C---:B------:R-:W-:Y:S01]  /*afd0*/  FMUL.FTZ R7, R68.reuse, R139 ;  /* 0x0000008b44077220 */ /* 0x040fe20000410000 */
[----:B------:R-:W-:Y:S01]  /*afe0*/  MOV R139, R18 ;  /* 0x00000012008b7202 */ /* 0x000fe20000000f00 */
[C---:B------:R-:W-:Y:S05]  /*aff0*/  FMUL.FTZ R18, R68.reuse, R150 ;  /* 0x0000009644127220 */ /* 0x040fea0000410000 */
[----:B------:R1:W-:Y:S01]  /*b000*/  MUFU.EX2 R138, R12 ;  /* 0x0000000c008a7308 */ /* 0x0003e20000000800 */
[----:B------:R-:W-:Y:S01]  /*b010*/  F2FP.PACK_AB R66, R139, R61 ;  /* 0x0000003d8b42723e */ /* 0x000fe200000000ff */
[----:B------:R-:W-:Y:S02]  /*b020*/  FMUL.FTZ R19, R68, R151 ;  /* 0x0000009744137220 */ /* 0x000fe40000410000 */
[--C-:B--2---:R-:W-:Y:S02]  /*b030*/  FFMA.FTZ R0, R10, c[0x0][0x2d0], -R94.reuse ;  /* 0x0000b4000a007a23 */ /* 0x104fe4000001085e */
[----:B------:R-:W-:Y:S02]  /*b040*/  IMAD.MOV.U32 R150, RZ, RZ, R191 ;  /* 0x000000ffff967224 */ /* 0x000fe400078e00bf */
[C---:B----4-:R-:W-:Y:S02]  /*b050*/  FMUL.FTZ R8, R2.reuse, R140 ;  /* 0x0000008c02087220 */ /* 0x050fe40000410000 */
[----:B------:R2:W-:Y:S01]  /*b060*/  MUFU.EX2 R131, R0 ;  /* 0x0000000000837308 */ /* 0x0005e20000000800 */
[C---:B------:R-:W-:Y:S02]  /*b070*/  FMUL.FTZ R9, R2.reuse, R141 ;  /* 0x0000008d02097220 */ /* 0x040fe40000410000 */
[C---:B------:R-:W-:Y:S01]  /*b080*/  FMUL.FTZ R13, R2.reuse, R145 ;  /* 0x00000091020d7220 */ /* 0x040fe20000410000 */
[----:B------:R-:W-:Y:S01]  /*b090*/  MOV R145, R86 ;  /* 0x0000005600917202 */ /* 0x000fe20000000f00 */
[--C-:B-----5:R-:W-:Y:S02]  /*b0a0*/  FFMA.FTZ R4, R15, c[0x0][0x2d0], -R94.reuse ;  /* 0x0000b4000f047a23 */ /* 0x120fe4000001085e */
[----:B------:R-:W-:Y:S02]  /*b0b0*/  IMAD.MOV.U32 R140, RZ, RZ, R83 ;  /* 0x000000ffff8c7224 */ /* 0x000fe400078e0053 */
[C---:B------:R-:W-:Y:S01]  /*b0c0*/  FMUL.FTZ R41, R2.reuse, R105 ;  /* 0x0000006902297220 */ /* 0x040fe20000410000 */
[----:B------:R4:W-:Y:S01]  /*b0d0*/  MUFU.EX2 R58, R4 ;  /* 0x00000004003a7308 */ /* 0x0009e20000000800 */
[C---:B------:R-:W-:Y:S02]  /*b0e0*/  FMUL.FTZ R28, R2.reuse, R160 ;  /* 0x000000a0021c7220 */ /* 0x040fe40000410000 */
[C---:B------:R-:W-:Y:S02]  /*b0f0*/  FMUL.FTZ R29, R2.reuse, R161 ;  /* 0x000000a1021d7220 */ /* 0x040fe40000410000 */
[----:B-1----:R-:W-:Y:S02]  /*b100*/  FMUL.FTZ R12, R2, R144 ;  /* 0x00000090020c7220 */ /* 0x002fe40000410000 */
[----:B------:R-:W-:Y:S02]  /*b110*/  FMUL.FTZ R35, R68, R103 ;  /* 0x0000006744237220 */ /* 0x000fe40000410000 */
[----:B------:R-:W-:Y:S01]  /*b120*/  FMUL.FTZ R45, R2, R109 ;  /* 0x0000006d022d7220 */ /* 0x000fe20000410000 */
[----:B------:R1:W-:Y:S01]  /*b130*/  MUFU.EX2 R133, R44 ;  /* 0x0000002c00857308 */ /* 0x0003e20000000800 */
[C---:B------:R-:W-:Y:S01]  /*b140*/  FMUL.FTZ R50, R68.reuse, R114 ;  /* 0x0000007244327220 */ /* 0x040fe20000410000 */
[----:B------:R-:W-:Y:S01]  /*b150*/  MOV R114, R95 ;  /* 0x0000005f00727202 */ /* 0x000fe20000000f00 */
[----:B------:R-:W-:Y:S01]  /*b160*/  FMUL.FTZ R51, R68, R115 ;  /* 0x0000007344337220 */ /* 0x000fe20000410000 */
[----:B------:R-:W-:Y:S01]  /*b170*/  MOV R95, R80 ;  /* 0x00000050005f7202 */ /* 0x000fe20000000f00 */
[----:B--2---:R-:W-:Y:S01]  /*b180*/  FFMA.FTZ R0, R11, c[0x0][0x2d0], -R94 ;  /* 0x0000b4000b007a23 */ /* 0x004fe2000001085e */
[----:B------:R-:W2:Y:S01]  /*b190*/  LDSM.16.MT88.4 R80, [R213+0x900] ;  /* 0x00090000d550783b */ /* 0x000ea20000004200 */
[----:B------:R-:W-:Y:S03]  /*b1a0*/  IMAD.MOV.U32 R144, RZ, RZ, R63 ;  /* 0x000000ffff907224 */ /* 0x000fe600078e003f */
[----:B------:R5:W3:Y:S01]  /*b1b0*/  MUFU.EX2 R132, R0 ;  /* 0x0000000000847308 */ /* 0x000ae20000000800 */
[----:B----4-:R-:W-:Y:S02]  /*b1c0*/  FFMA.FTZ R4, R190, c[0x0][0x2d0], -R71 ;  /* 0x0000b400be047a23 */ /* 0x010fe40000010847 */
[----:B------:R-:W-:Y:S02]  /*b1d0*/  IMAD.MOV.U32 R190, RZ, RZ, R24 ;  /* 0x000000ffffbe7224 */ /* 0x000fe400078e0018 */
[----:B------:R-:W-:Y:S05]  /*b1e0*/  FFMA.FTZ R24, R194, c[0x0][0x2d0], -R92 ;  /* 0x0000b400c2187a23 */ /* 0x000fea000001085c */
[----:B------:R4:W2:Y:S01]  /*b1f0*/  MUFU.EX2 R90, R4 ;  /* 0x00000004005a7308 */ /* 0x0008a20000000800 */
[----:B------:R-:W-:Y:S02]  /*b200*/  F2FP.PACK_AB R72, R190, R63 ;  /* 0x0000003fbe48723e */ /* 0x000fe400000000ff */
[----:B------:R-:W-:Y:S01]  /*b210*/  MOV R151, R190 ;  /* 0x000000be00977202 */ /* 0x000fe20000000f00 */
[----:B-1----:R-:W-:Y:S06]  /*b220*/  FMUL.FTZ R44, R2, R108 ;  /* 0x0000006c022c7220 */ /* 0x002fec0000410000 */
[----:B------:R-:W1:Y:S01]  /*b230*/  MUFU.EX2 R30, R24 ;  /* 0x00000018001e7308 */ /* 0x000e620000000800 */
[----:B-----5:R-:W-:Y:S02]  /*b240*/  FSEL R0, R3, RZ, P0 ;  /* 0x000000ff03007208 */ /* 0x020fe40000000000 */
[----:B---3--:R-:W-:Y:S02]  /*b250*/  F2FP.PACK_AB R65, R132, R131 ;  /* 0x000000838441723e */ /* 0x008fe400000000ff */
[C---:B------:R-:W-:Y:S01]  /*b260*/  ISETP.GT.AND P0, PT, R229.reuse, UR4, PT ;  /* 0x00000004e5007c0c */ /* 0x040fe2000bf04270 */
[----:B------:R-:W-:Y:S01]  /*b270*/  FADD.FTZ R0, -R0, R134 ;  /* 0x0000008600007221 */ /* 0x000fe20000010100 */
[----:B------:R-:W-:Y:S01]  /*b280*/  MOV R134, R25 ;  /* 0x0000001900867202 */ /* 0x000fe20000000f00 */
[----:B------:R-:W-:Y:S01]  /*b290*/  FMUL.FTZ R25, R2, R157 ;  /* 0x0000009d02197220 */ /* 0x000fe20000410000 */
[----:B------:R-:W-:Y:S01]  /*b2a0*/  IADD3 R229, R229, -0x1, RZ ;  /* 0xffffffffe5e57810 */ /* 0x000fe20007ffe0ff */
[----:B------:R-:W-:Y:S01]  /*b2b0*/  FMUL.FTZ R0, R0, c[0x0][0x2d0] ;  /* 0x0000b40000007a20 */ /* 0x000fe20000410000 */
[----:B------:R-:W-:Y:S01]  /*b2c0*/  F2FP.PACK_AB R75, R189, R134 ;  /* 0x00000086bd4b723e */ /* 0x000fe200000000ff */
[C---:B----4-:R-:W-:Y:S02]  /*b2d0*/  FMUL.FTZ R4, R69.reuse, R136 ;  /* 0x0000008845047220 */ /* 0x050fe40000410000 */
[----:B------:R-:W-:Y:S02]  /*b2e0*/  IMAD.MOV.U32 R136, RZ, RZ, R5 ;  /* 0x000000ffff887224 */ /* 0x000fe400078e0005 */
[----:B------:R-:W3:Y:S01]  /*b2f0*/  MUFU.EX2 R0, R0 ;  /* 0x0000000000007308 */ /* 0x000ee20000000800 */
[C---:B------:R-:W-:Y:S01]  /*b300*/  FMUL.FTZ R5, R69.reuse, R137 ;  /* 0x0000008945057220 */ /* 0x040fe20000410000 */
[----:B--2---:R-:W-:Y:S01]  /*b310*/  MOV R137, R90 ;  /* 0x0000005a00897202 */ /* 0x004fe20000000f00 */
[----:B------:R-:W-:Y:S01]  /*b320*/  IMAD.MOV.U32 R157, RZ, RZ, R33 ;  /* 0x000000ffff9d7224 */ /* 0x000fe200078e0021 */
[----:B------:R-:W-:Y:S01]  /*b330*/  F2FP.PACK_AB R67, R58, R136 ;  /* 0x000000883a43723e */ /* 0x000fe200000000ff */
[----:B-1----:R-:W-:Y:S02]  /*b340*/  IMAD.MOV.U32 R161, RZ, RZ, R30 ;  /* 0x000000ffffa17224 */ /* 0x002fe400078e001e */
[----:B------:R-:W-:Y:S01]  /*b350*/  FMUL.FTZ R24, R2, R156 ;  /* 0x0000009c02187220 */ /* 0x000fe20000410000 */
[-C--:B------:R-:W-:Y:S01]  /*b360*/  HMMA.16816.F32 R4, R72, R20.reuse, R4 ;  /* 0x000000144804723c */ /* 0x080fe20000001804 */
[----:B------:R-:W-:Y:S01]  /*b370*/  FMUL.FTZ R33, R69, R101 ;  /* 0x0000006545217220 */ /* 0x000fe20000410000 */
[----:B------:R1:W-:Y:S01]  /*b380*/  MUFU.EX2 R156, R32 ;  /* 0x00000020009c7308 */ /* 0x0003e20000000800 */
[C---:B---3--:R-:W-:Y:S01]  /*b390*/  FMUL.FTZ R10, R0.reuse, R142 ;  /* 0x0000008e000a7220 */ /* 0x048fe20000410000 */
[----:B------:R-:W-:Y:S01]  /*b3a0*/  MOV R142, R58 ;  /* 0x0000003a008e7202 */ /* 0x000fe20000000f00 */
[----:B------:R-:W-:Y:S02]  /*b3b0*/  FMUL.FTZ R11, R0, R143 ;  /* 0x0000008f000b7220 */ /* 0x000fe40000410000 */
[--C-:B------:R-:W-:Y:S02]  /*b3c0*/  FFMA.FTZ R58, R57, c[0x0][0x2d0], -R94.reuse ;  /* 0x0000b400393a7a23 */ /* 0x100fe4000001085e */
[----:B------:R-:W-:Y:S03]  /*b3d0*/  IMAD.MOV.U32 R143, RZ, RZ, R61 ;  /* 0x000000ffff8f7224 */ /* 0x000fe600078e003d */
[----:B------:R-:W-:Y:S01]  /*b3e0*/  FMUL.FTZ R61, R2, R125 ;  /* 0x0000007d023d7220 */ /* 0x000fe20000410000 */
[C---:B------:R-:W-:Y:S01]  /*b3f0*/  HMMA.16816.F32 R8, R64.reuse, R20, R8 ;  /* 0x000000144008723c */ /* 0x040fe20000001808 */
[C---:B------:R-:W-:Y:S01]  /*b400*/  FMUL.FTZ R14, R0.reuse, R146 ;  /* 0x00000092000e7220 */ /* 0x040fe20000410000 */
[----:B------:R-:W2:Y:S01]  /*b410*/  LDL.LU R125, [R1+0x8] ;  /* 0x00000800017d7983 */ /* 0x000ea20000300800 */
[----:B------:R-:W-:Y:S01]  /*b420*/  FMUL.FTZ R15, R0, R147 ;  /* 0x00000093000f7220 */ /* 0x000fe20000410000 */
[----:B------:R-:W-:Y:S01]  /*b430*/  MOV R147, R62 ;  /* 0x0000003e00937202 */ /* 0x000fe20000000f00 */
[----:B-1----:R-:W-:Y:S02]  /*b440*/  FMUL.FTZ R32, R69, R100 ;  /* 0x0000006445207220 */ /* 0x002fe40000410000 */
[----:B------:R-:W-:Y:S02]  /*b450*/  FFMA.FTZ R20, R193, c[0x0][0x2d0], -R71 ;  /* 0x0000b400c1147a23 */ /* 0x000fe40000010847 */
[----:B------:R-:W-:Y:S01]  /*b460*/  FFMA.FTZ R62, R60, c[0x0][0x2d0], -R94 ;  /* 0x0000b4003c3e7a23 */ /* 0x000fe2000001085e */
[-C--:B------:R-:W-:Y:S01]  /*b470*/  HMMA.16816.F32 R12, R64, R22.reuse, R12 ;  /* 0x00000016400c723c */ /* 0x080fe2000000180c */
[----:B------:R1:W3:Y:S01]  /*b480*/  MUFU.EX2 R91, R20 ;  /* 0x00000014005b7308 */ /* 0x0002e20000000800 */
[----:B------:R-:W-:Y:S02]  /*b490*/  FMUL.FTZ R60, R2, R124 ;  /* 0x0000007c023c7220 */ /* 0x000fe40000410000 */
[----:B------:R-:W4:Y:S01]  /*b4a0*/  LDL.LU R124, [R1+0xc] ;  /* 0x00000c00017c7983 */ /* 0x000f220000300800 */
[C---:B------:R-:W-:Y:S02]  /*b4b0*/  FMUL.FTZ R21, R69.reuse, R153 ;  /* 0x0000009945157220 */ /* 0x040fe40000410000 */
[C---:B------:R-:W-:Y:S01]  /*b4c0*/  FMUL.FTZ R26, R0.reuse, R158 ;  /* 0x0000009e001a7220 */ /* 0x040fe20000410000 */
[C---:B------:R-:W-:Y:S01]  /*b4d0*/  HMMA.16816.F32 R16, R72.reuse, R22, R16 ;  /* 0x000000164810723c */ /* 0x040fe20000001810 */
[C---:B------:R-:W-:Y:S02]  /*b4e0*/  FMUL.FTZ R27, R0.reuse, R159 ;  /* 0x0000009f001b7220 */ /* 0x040fe40000410000 */
[----:B------:R5:W-:Y:S01]  /*b4f0*/  MUFU.EX2 R153, R48 ;  /* 0x0000003000997308 */ /* 0x000be20000000800 */
[C---:B------:R-:W-:Y:S01]  /*b500*/  FMUL.FTZ R30, R0.reuse, R162 ;  /* 0x000000a2001e7220 */ /* 0x040fe20000410000 */
[----:B------:R-:W-:Y:S01]  /*b510*/  MOV R158, R31 ;  /* 0x0000001f009e7202 */ /* 0x000fe20000000f00 */
[----:B------:R-:W-:Y:S01]  /*b520*/  FMUL.FTZ R31, R0, R163 ;  /* 0x000000a3001f7220 */ /* 0x000fe20000410000 */
[----:B------:R-:W-:Y:S01]  /*b530*/  MOV R162, R34 ;  /* 0x0000002200a27202 */ /* 0x000fe20000000f00 */
[C---:B------:R-:W-:Y:S01]  /*b540*/  FMUL.FTZ R22, R68.reuse, R154 ;  /* 0x0000009a44167220 */ /* 0x040fe20000410000 */
[----:B------:R-:W-:Y:S03]  /*b550*/  MOV R163, R148 ;  /* 0x0000009400a37202 */ /* 0x000fe60000000f00 */
[C---:B------:R-:W-:Y:S01]  /*b560*/  FMUL.FTZ R23, R68.reuse, R155 ;  /* 0x0000009b44177220 */ /* 0x040fe20000410000 */
[----:B------:R5:W-:Y:S01]  /*b570*/  MUFU.EX2 R154, R40 ;  /* 0x00000028009a7308 */ /* 0x000be20000000800 */
[----:B------:R-:W-:Y:S02]  /*b580*/  FMUL.FTZ R34, R68, R102 ;  /* 0x0000006644227220 */ /* 0x000fe40000410000 */
[C---:B------:R-:W-:Y:S02]  /*b590*/  FMUL.FTZ R42, R0.reuse, R106 ;  /* 0x0000006a002a7220 */ /* 0x040fe40000410000 */
[C---:B-1----:R-:W-:Y:S02]  /*b5a0*/  FMUL.FTZ R20, R69.reuse, R152 ;  /* 0x0000009845147220 */ /* 0x042fe40000410000 */
[----:B---3--:R-:W-:Y:S02]  /*b5b0*/  IMAD.MOV.U32 R115, RZ, RZ, R91 ;  /* 0x000000ffff737224 */ /* 0x008fe400078e005b */
[----:B------:R-:W-:Y:S01]  /*b5c0*/  IMAD.MOV.U32 R148, RZ, RZ, R144 ;  /* 0x000000ffff947224 */ /* 0x000fe200078e0090 */
[----:B------:R-:W-:Y:S01]  /*b5d0*/  MOV R144, R143 ;  /* 0x0000008f00907202 */ /* 0x000fe20000000f00 */
[----:B------:R-:W-:Y:S01]  /*b5e0*/  IMAD.MOV.U32 R152, RZ, RZ, R188 ;  /* 0x000000ffff987224 */ /* 0x000fe200078e00bc */
[-C--:B------:R-:W-:Y:S01]  /*b5f0*/  HMMA.16816.F32 R20, R72, R36.reuse, R20 ;  /* 0x000000244814723c */ /* 0x080fe20000001814 */
[C---:B------:R-:W-:Y:S02]  /*b600*/  FMUL.FTZ R43, R0.reuse, R107 ;  /* 0x0000006b002b7220 */ /* 0x040fe40000410000 */
[----:B-----5:R-:W-:Y:S02]  /*b610*/  FMUL.FTZ R48, R69, R112 ;  /* 0x0000007045307220 */ /* 0x020fe40000410000 */
[----:B------:R1:W-:Y:S01]  /*b620*/  MUFU.EX2 R112, R58 ;  /* 0x0000003a00707308 */ /* 0x0003e20000000800 */
[C---:B------:R-:W-:Y:S02]  /*b630*/  FMUL.FTZ R46, R0.reuse, R110 ;  /* 0x0000006e002e7220 */ /* 0x040fe40000410000 */
[C---:B------:R-:W-:Y:S01]  /*b640*/  HMMA.16816.F32 R24, R64.reuse, R36, R24 ;  /* 0x000000244018723c */ /* 0x040fe20000001818 */
[----:B------:R-:W-:Y:S03]  /*b650*/  FMUL.FTZ R47, R0, R111 ;  /* 0x0000006f002f7220 */ /* 0x000fe60000410000 */
[C---:B------:R-:W-:Y:S02]  /*b660*/  FMUL.FTZ R40, R2.reuse, R104 ;  /* 0x0000006802287220 */ /* 0x040fe40000410000 */
[----:B------:R-:W-:Y:S01]  /*b670*/  FMUL.FTZ R57, R2, R121 ;  /* 0x0000007902397220 */ /* 0x000fe20000410000 */
[----:B------:R3:W-:Y:S01]  /*b680*/  MUFU.EX2 R104, R62 ;  /* 0x0000003e00687308 */ /* 0x0007e20000000800 */
[-C--:B------:R-:W-:Y:S01]  /*b690*/  HMMA.16816.F32 R28, R64, R38.reuse, R28 ;  /* 0x00000026401c723c */ /* 0x080fe2000000181c */
[----:B------:R-:W-:Y:S03]  /*b6a0*/  FFMA.FTZ R36, R49, c[0x0][0x2d0], -R93 ;  /* 0x0000b40031247a23 */ /* 0x000fe6000001085d */
[C---:B------:R-:W-:Y:S02]  /*b6b0*/  FMUL.FTZ R37, R69.reuse, R165 ;  /* 0x000000a545257220 */ /* 0x040fe40000410000 */
[C---:B------:R-:W-:Y:S02]  /*b6c0*/  FMUL.FTZ R49, R69.reuse, R113 ;  /* 0x0000007145317220 */ /* 0x040fe40000410000 */
[C---:B------:R-:W-:Y:S01]  /*b6d0*/  HMMA.16816.F32 R32, R72.reuse, R38, R32 ;  /* 0x000000264820723c */ /* 0x040fe20000001820 */
[----:B------:R5:W-:Y:S03]  /*b6e0*/  MUFU.EX2 R160, R36 ;  /* 0x0000002400a07308 */ /* 0x000be60000000800 */
[----:B------:R-:W-:Y:S02]  /*b6f0*/  IMAD.MOV.U32 R146, RZ, RZ, R59 ;  /* 0x000000ffff927224 */ /* 0x000fe400078e003b */
[----:B-1----:R-:W-:Y:S02]  /*b700*/  FMUL.FTZ R58, R0, R122 ;  /* 0x0000007a003a7220 */ /* 0x002fe40000410000 */
[C---:B------:R-:W-:Y:S03]  /*b710*/  FMUL.FTZ R38, R68.reuse, R166 ;  /* 0x000000a644267220 */ /* 0x040fe60000410000 */
[----:B------:R1:W-:Y:S01]  /*b720*/  MUFU.EX2 R166, R88 ;  /* 0x0000005800a67308 */ /* 0x0003e20000000800 */
[----:B------:R-:W-:Y:S02]  /*b730*/  FMUL.FTZ R39, R68, R167 ;  /* 0x000000a744277220 */ /* 0x000fe40000410000 */
[C---:B------:R-:W-:Y:S02]  /*b740*/  FMUL.FTZ R59, R0.reuse, R123 ;  /* 0x0000007b003b7220 */ /* 0x040fe40000410000 */
[C---:B---3--:R-:W-:Y:S02]  /*b750*/  FMUL.FTZ R62, R0.reuse, R126 ;  /* 0x0000007e003e7220 */ /* 0x048fe40000410000 */
[----:B------:R-:W-:Y:S02]  /*b760*/  FMUL.FTZ R63, R0, R127 ;  /* 0x0000007f003f7220 */ /* 0x000fe40000410000 */
[----:B------:R-:W-:Y:S02]  /*b770*/  IMAD.MOV.U32 R113, RZ, RZ, R133 ;  /* 0x000000ffff717224 */ /* 0x000fe400078e0085 */
[----:B------:R-:W-:Y:S02]  /*b780*/  IMAD.MOV.U32 R133, RZ, RZ, R85 ;  /* 0x000000ffff857224 */ /* 0x000fe400078e0055 */
[----:B------:R-:W-:Y:S01]  /*b790*/  IMAD.MOV.U32 R143, RZ, RZ, R142 ;  /* 0x000000ffff8f7224 */ /* 0x000fe200078e008e */
[----:B------:R-:W-:Y:S01]  /*b7a0*/  MOV R142, R140 ;  /* 0x0000008c008e7202 */ /* 0x000fe20000000f00 */
[C---:B-----5:R-:W-:Y:S02]  /*b7b0*/  FMUL.FTZ R36, R69.reuse, R164 ;  /* 0x000000a445247220 */ /* 0x060fe40000410000 */
[----:B------:R-:W-:Y:S02]  /*b7c0*/  IMAD.MOV.U32 R140, RZ, RZ, R189 ;  /* 0x000000ffff8c7224 */ /* 0x000fe400078e00bd */
[----:B------:R-:W-:Y:S02]  /*b7d0*/  IMAD.MOV.U32 R155, RZ, RZ, R186 ;  /* 0x000000ffff9b7224 */ /* 0x000fe400078e00ba */
[----:B------:R-:W-:Y:S01]  /*b7e0*/  IMAD.MOV.U32 R159, RZ, RZ, R185 ;  /* 0x000000ffff9f7224 */ /* 0x000fe200078e00b9 */
[-C--:B------:R-:W-:Y:S01]  /*b7f0*/  HMMA.16816.F32 R36, R72, R52.reuse, R36 ;  /* 0x000000344824723c */ /* 0x080fe20000001824 */
[----:B-1----:R-:W-:Y:S07]  /*b800*/  LDSM.16.MT88.4 R88, [R214+0x900] ;  /* 0x00090000d658783b */ /* 0x002fee0000004200 */
[C---:B------:R-:W-:Y:S07]  /*b810*/  HMMA.16816.F32 R40, R64.reuse, R52, R40 ;  /* 0x000000344028723c */ /* 0x040fee0000001828 */
        /* <DEDUP_REMOVED lines=8> */
[C---:B-1----:R-:W-:Y:S07]  /*b8a0*/  FMUL.FTZ R52, R69.reuse, R116 ;  /* 0x0000007445347220 */ /* 0x042fee0000410000 */
[-C--:B------:R-:W-:Y:S08]  /*b8b0*/  HMMA.16816.F32 R52, R72, R76.reuse, R52 ;  /* 0x0000004c4834723c */ /* 0x080ff00000001834 */
[C---:B------:R-:W-:Y:S07]  /*b8c0*/  HMMA.16816.F32 R56, R64.reuse, R76, R56 ;  /* 0x0000004c4038723c */ /* 0x040fee0000001838 */
[----:B------:R-:W-:Y:S01]  /*b8d0*/  FFMA.FTZ R76, R84, c[0x0][0x2d0], -R94 ;  /* 0x0000b400544c7a23 */ /* 0x000fe2000001085e */
[-C--:B------:R-:W-:Y:S01]  /*b8e0*/  HMMA.16816.F32 R60, R64, R78.reuse, R60 ;  /* 0x0000004e403c723c */ /* 0x080fe2000000183c */
[----:B---3--:R-:W-:Y:S01]  /*b8f0*/  F2FP.PACK_AB R77, R112, R100 ;  /* 0x00000064704d723e */ /* 0x008fe200000000ff */
[----:B------:R-:W1:Y:S01]  /*b900*/  LDSM.16.MT88.4 R84, [R216+0x900] ;  /* 0x00090000d854783b */ /* 0x000e620000004200 */
[----:B------:R3:W5:Y:S04]  /*b910*/  MUFU.EX2 R141, R76 ;  /* 0x0000004c008d7308 */ /* 0x0007680000000800 */
[C---:B------:R-:W-:Y:S02]  /*b920*/  FMUL.FTZ R64, R69.reuse, R168 ;  /* 0x000000a845407220 */ /* 0x040fe40000410000 */
[----:B------:R-:W-:Y:S03]  /*b930*/  FMUL.FTZ R65, R69, R169 ;  /* 0x000000a945417220 */ /* 0x000fe60000410000 */
[C---:B------:R-:W-:Y:S02]  /*b940*/  FMUL.FTZ R66, R68.reuse, R170 ;  /* 0x000000aa44427220 */ /* 0x040fe40000410000 */
[----:B------:R-:W-:Y:S07]  /*b950*/  FMUL.FTZ R67, R68, R171 ;  /* 0x000000ab44437220 */ /* 0x000fee0000410000 */
[----:B------:R-:W-:Y:S01]  /*b960*/  HMMA.16816.F32 R64, R72, R78, R64 ;  /* 0x0000004e4840723c */ /* 0x000fe20000001840 */
[--C-:B---3--:R-:W-:Y:S06]  /*b970*/  FFMA.FTZ R76, R197, c[0x0][0x2d0], -R71.reuse ;  /* 0x0000b400c54c7a23 */ /* 0x108fec0000010847 */
[----:B------:R-:W-:Y:S02]  /*b980*/  F2FP.PACK_AB R74, R115, R162 ;  /* 0x000000a2734a723e */ /* 0x000fe400000000ff */
[----:B------:R-:W-:Y:S01]  /*b990*/  F2FP.PACK_AB R75, R114, R161 ;  /* 0x000000a1724b723e */ /* 0x000fe200000000ff */
[----:B------:R3:W-:Y:S02]  /*b9a0*/  MUFU.EX2 R101, R76 ;  /* 0x0000004c00657308 */ /* 0x0007e40000000800 */
[----:B------:R-:W-:Y:S02]  /*b9b0*/  F2FP.PACK_AB R72, R137, R158 ;  /* 0x0000009e8948723e */ /* 0x000fe400000000ff */
[----:B------:R-:W-:Y:S02]  /*b9c0*/  F2FP.PACK_AB R73, R138, R157 ;  /* 0x0000009d8a49723e */ /* 0x000fe400000000ff */
[----:B------:R-:W-:Y:S02]  /*b9d0*/  F2FP.PACK_AB R78, R113, R154 ;  /* 0x0000009a714e723e */ /* 0x000fe400000000ff */
[----:B-----5:R-:W-:Y:S03]  /*b9e0*/  F2FP.PACK_AB R79, R141, R104 ;  /* 0x000000688d4f723e */ /* 0x020fe600000000ff */
[-C--:B------:R-:W-:Y:S01]  /*b9f0*/  HMMA.16816.F32 R4, R72, R80.reuse, R4 ;  /* 0x000000504804723c */ /* 0x080fe20000001804 */
[--C-:B---3--:R-:W-:Y:S04]  /*ba00*/  FFMA.FTZ R76, R198, c[0x0][0x2d0], -R92.reuse ;  /* 0x0000b400c64c7a23 */ /* 0x108fe8000001085c */
        /* <DEDUP_REMOVED lines=12> */
[----:B------:R1:W3:Y:S07]  /*bad0*/  MUFU.EX2 R103, R80 ;  /* 0x0000005000677308 */ /* 0x0002ee0000000800 */
        /* <DEDUP_REMOVED lines=8> */
[----:B-----5:R-:W-:Y:S06]  /*bb60*/  FFMA.FTZ R84, R200, c[0x0][0x2d0], -R93 ;  /* 0x0000b400c8547a23 */ /* 0x020fec000001085d */
[----:B------:R5:W-:Y:S01]  /*bb70*/  MUFU.EX2 R202, R88 ;  /* 0x0000005800ca7308 */ /* 0x000be20000000800 */
[C---:B------:R-:W-:Y:S09]  /*bb80*/  HMMA.16816.F32 R48, R72.reuse, R90, R48 ;  /* 0x0000005a4830723c */ /* 0x040ff20000001830 */
[----:B------:R2:W-:Y:S03]  /*bb90*/  MUFU.EX2 R107, R84 ;  /* 0x00000054006b7308 */ /* 0x0005e60000000800 */
[----:B-1----:R-:W-:Y:S02]  /*bba0*/  FFMA.FTZ R80, R206, c[0x0][0x2d0], -R92 ;  /* 0x0000b400ce507a23 */ /* 0x002fe4000001085c */
[----:B---3--:R-:W-:Y:S01]  /*bbb0*/  IMAD.MOV.U32 R206, RZ, RZ, R103 ;  /* 0x000000ffffce7224 */ /* 0x008fe200078e0067 */
[----:B------:R-:W-:Y:S04]  /*bbc0*/  MOV R103, R184 ;  /* 0x000000b800677202 */ /* 0x000fe80000000f00 */
[----:B------:R1:W-:Y:S01]  /*bbd0*/  MUFU.EX2 R204, R80 ;  /* 0x0000005000cc7308 */ /* 0x0003e20000000800 */
[----:B-----5:R-:W-:Y:S02]  /*bbe0*/  FFMA.FTZ R88, R98, c[0x0][0x2d0], -R94 ;  /* 0x0000b40062587a23 */ /* 0x020fe4000001085e */
[--C-:B--2---:R-:W-:Y:S07]  /*bbf0*/  FFMA.FTZ R84, R201, c[0x0][0x2d0], -R93.reuse ;  /* 0x0000b400c9547a23 */ /* 0x104fee000001085d */
[----:B------:R2:W-:Y:S01]  /*bc00*/  MUFU.EX2 R201, R88 ;  /* 0x0000005800c97308 */ /* 0x0005e20000000800 */
[----:B-1----:R-:W-:Y:S09]  /*bc10*/  FFMA.FTZ R80, R135, c[0x0][0x2d0], -R93 ;  /* 0x0000b40087507a23 */ /* 0x002ff2000001085d */
[----:B------:R1:W3:Y:S10]  /*bc20*/  MUFU.EX2 R106, R84 ;  /* 0x00000054006a7308 */ /* 0x0002f40000000800 */
[----:B------:R5:W-:Y:S01]  /*bc30*/  MUFU.EX2 R165, R80 ;  /* 0x0000005000a57308 */ /* 0x000be20000000800 */
[----:B--2---:R-:W-:Y:S01]  /*bc40*/  FFMA.FTZ R88, R232, c[0x0][0x2d0], -R92 ;  /* 0x0000b400e8587a23 */ /* 0x004fe2000001085c */
[----:B------:R-:W-:Y:S08]  /*bc50*/  MOV R232, R153 ;  /* 0x0000009900e87202 */ /* 0x000ff00000000f00 */
[----:B------:R2:W-:Y:S01]  /*bc60*/  MUFU.EX2 R109, R88 ;  /* 0x00000058006d7308 */ /* 0x0005e20000000800 */
[--C-:B-1----:R-:W-:Y:S01]  /*bc70*/  FFMA.FTZ R84, R207, c[0x0][0x2d0], -R71.reuse ;  /* 0x0000b400cf547a23 */ /* 0x102fe20000010847 */
[----:B------:R-:W-:Y:S02]  /*bc80*/  MOV R207, R102 ;  /* 0x0000006600cf7202 */ /* 0x000fe40000000f00 */
[----:B------:R-:W-:Y:S06]  /*bc90*/  MOV R102, R95 ;  /* 0x0000005f00667202 */ /* 0x000fec0000000f00 */
[----:B------:R1:W-:Y:S01]  /*bca0*/  MUFU.EX2 R203, R84 ;  /* 0x0000005400cb7308 */ /* 0x0003e20000000800 */
[----:B-----5:R-:W5:Y:S08]  /*bcb0*/  LDSM.16.MT88.4 R80, [R215+0x900] ;  /* 0x00090000d750783b */ /* 0x020f700000004200 */
[----:B--2---:R-:W-:Y:S01]  /*bcc0*/  LDSM.16.MT88.4 R88, [R214+0x1100] ;  /* 0x00110000d658783b */ /* 0x004fe20000004200 */
[--C-:B-1----:R-:W-:Y:S04]  /*bcd0*/  FFMA.FTZ R84, R96, c[0x0][0x2d0], -R94.reuse ;  /* 0x0000b40060547a23 */ /* 0x102fe8000001085e */
[----:B------:R1:W2:Y:S01]  /*bce0*/  MUFU.EX2 R105, R84 ;  /* 0x0000005400697308 */ /* 0x0002a20000000800 */
[-C--:B-----5:R-:W-:Y:S08]  /*bcf0*/  HMMA.16816.F32 R52, R72, R80.reuse, R52 ;  /* 0x000000504834723c */ /* 0x0a0ff00000001834 */
[C---:B------:R-:W-:Y:S01]  /*bd00*/  HMMA.16816.F32 R56, R76.reuse, R80, R56 ;  /* 0x000000504c38723c */ /* 0x040fe20000001838 */
[----:B-1----:R-:W1:Y:S06]  /*bd10*/  LDSM.16.MT88.4 R84, [R213+0x1100] ;  /* 0x00110000d554783b */ /* 0x002e6c0000004200 */
[----:B------:R-:W-:Y:S01]  /*bd20*/  FFMA.FTZ R80, R99, c[0x0][0x2d0], -R94 ;  /* 0x0000b40063507a23 */ /* 0x000fe2000001085e */
[-C--:B------:R-:W-:Y:S03]  /*bd30*/  HMMA.16816.F32 R60, R76, R82.reuse, R60 ;  /* 0x000000524c3c723c */ /* 0x080fe6000000183c */
[----:B------:R5:W4:Y:S04]  /*bd40*/  MUFU.EX2 R200, R80 ;  /* 0x0000005000c87308 */ /* 0x000b280000000800 */
[----:B------:R-:W-:Y:S01]  /*bd50*/  FFMA.FTZ R76, R208, c[0x0][0x2d0], -R71 ;  /* 0x0000b400d04c7a23 */ /* 0x000fe20000010847 */
[----:B------:R-:W-:Y:S01]  /*bd60*/  HMMA.16816.F32 R64, R72, R82, R64 ;  /* 0x000000524840723c */ /* 0x000fe20000001840 */
[----:B---3--:R-:W-:Y:S03]  /*bd70*/  F2FP.PACK_AB R78, R106, R107 ;  /* 0x0000006b6a4e723e */ /* 0x008fe600000000ff */
[----:B--2---:R-:W-:Y:S01]  /*bd80*/  F2FP.PACK_AB R77, R202, R105 ;  /* 0x00000069ca4d723e */ /* 0x004fe200000000ff */
[----:B------:R2:W-:Y:S01]  /*bd90*/  MUFU.EX2 R111, R76 ;  /* 0x0000004c006f7308 */ /* 0x0005e20000000800 */
[----:B------:R-:W-:Y:S02]  /*bda0*/  MOV R208, R141 ;  /* 0x0000008d00d07202 */ /* 0x000fe40000000f00 */
[----:B------:R-:W-:Y:S04]  /*bdb0*/  F2FP.PACK_AB R73, R166, R167 ;  /* 0x000000a7a649723e */ /* 0x000fe800000000ff */
[----:B------:R-:W-:Y:S02]  /*bdc0*/  F2FP.PACK_AB R74, R206, R207 ;  /* 0x000000cfce4a723e */ /* 0x000fe400000000ff */
[----:B------:R-:W-:Y:S01]  /*bdd0*/  F2FP.PACK_AB R75, R204, R205 ;  /* 0x000000cdcc4b723e */ /* 0x000fe200000000ff */
[----:B-----5:R-:W3:Y:S01]  /*bde0*/  LDSM.16.MT88.4 R80, [R216+0x1100] ;  /* 0x00110000d850783b */ /* 0x020ee20000004200 */
[----:B----4-:R-:W-:Y:S01]  /*bdf0*/  F2FP.PACK_AB R79, R200, R201 ;  /* 0x000000c9c84f723e */ /* 0x010fe200000000ff */
[----:B--2---:R-:W-:Y:S02]  /*be00*/  FFMA.FTZ R76, R210, c[0x0][0x2d0], -R92 ;  /* 0x0000b400d24c7a23 */ /* 0x004fe4000001085c */
[----:B------:R-:W-:Y:S01]  /*be10*/  IMAD.MOV.U32 R210, RZ, RZ, R101 ;  /* 0x000000ffffd27224 */ /* 0x000fe200078e0065 */
[----:B------:R-:W-:Y:S01]  /*be20*/  MOV R101, R187 ;  /* 0x000000bb00657202 */ /* 0x000fe20000000f00 */
[----:B------:R2:W-:Y:S03]  /*be30*/  MUFU.EX2 R110, R76 ;  /* 0x0000004c006e7308 */ /* 0x0005e60000000800 */
[----:B------:R-:W-:Y:S01]  /*be40*/  F2FP.PACK_AB R72, R210, R153 ;  /* 0x00000099d248723e */ /* 0x000fe200000000ff */
[----:B------:R-:W-:Y:S04]  /*be50*/  IMAD.MOV.U32 R153, RZ, RZ, R149 ;  /* 0x000000ffff997224 */ /* 0x000fe800078e0095 */
[----:B------:R-:W-:Y:S02]  /*be60*/  FFMA.FTZ R68, R68, R124, R153 ;  /* 0x0000007c44447223 */ /* 0x000fe40000010099 */
[-C--:B-1----:R-:W-:Y:S01]  /*be70*/  HMMA.16816.F32 R4, R72, R84.reuse, R4 ;  /* 0x000000544804723c */ /* 0x082fe20000001804 */
[----:B--2---:R-:W-:Y:S07]  /*be80*/  F2FP.PACK_AB R76, R164, R165 ;  /* 0x000000a5a44c723e */ /* 0x004fee00000000ff */
[C---:B------:R-:W-:Y:S07]  /*be90*/  HMMA.16816.F32 R8, R76.reuse, R84, R8 ;  /* 0x000000544c08723c */ /* 0x040fee0000001808 */
[--C-:B------:R-:W-:Y:S01]  /*bea0*/  FFMA.FTZ R84, R234, c[0x0][0x2d0], -R71.reuse ;  /* 0x0000b400ea547a23 */ /* 0x100fe20000010847 */
[-C--:B------:R-:W-:Y:S01]  /*beb0*/  HMMA.16816.F32 R12, R76, R86.reuse, R12 ;  /* 0x000000564c0c723c */ /* 0x080fe2000000180c */
[----:B------:R-:W-:Y:S02]  /*bec0*/  IMAD.MOV.U32 R234, RZ, RZ, R100 ;  /* 0x000000ffffea7224 */ /* 0x000fe400078e0064 */
[----:B------:R1:W-:Y:S05]  /*bed0*/  MUFU.EX2 R199, R84 ;  /* 0x0000005400c77308 */ /* 0x0003ea0000000800 */
[C---:B------:R-:W-:Y:S08]  /*bee0*/  HMMA.16816.F32 R16, R72.reuse, R86, R16 ;  /* 0x000000564810723c */ /* 0x040ff00000001810 */
[-C--:B---3--:R-:W-:Y:S08]  /*bef0*/  HMMA.16816.F32 R20, R72, R80.reuse, R20 ;  /* 0x000000504814723c */ /* 0x088ff00000001814 */
[C---:B------:R-:W-:Y:S01]  /*bf00*/  HMMA.16816.F32 R24, R76.reuse, R80, R24 ;  /* 0x000000504c18723c */ /* 0x040fe20000001818 */
[----:B-1----:R-:W-:Y:S03]  /*bf10*/  FFMA.FTZ R84, R235, c[0x0][0x2d0], -R71 ;  /* 0x0000b400eb547a23 */ /* 0x002fe60000010847 */
[----:B------:R-:W-:Y:S03]  /*bf20*/  MOV R235, R154 ;  /* 0x0000009a00eb7202 */ /* 0x000fe60000000f00 */
[--C-:B------:R-:W-:Y:S01]  /*bf30*/  FFMA.FTZ R80, R209, c[0x0][0x2d0], -R93.reuse ;  /* 0x0000b400d1507a23 */ /* 0x100fe2000001085d */
[-C--:B------:R-:W-:Y:S01]  /*bf40*/  HMMA.16816.F32 R28, R76, R82.reuse, R28 ;  /* 0x000000524c1c723c */ /* 0x080fe2000000181c */
[----:B------:R1:W-:Y:S03]  /*bf50*/  MUFU.EX2 R198, R84 ;  /* 0x0000005400c67308 */ /* 0x0003e60000000800 */
[----:B------:R-:W-:Y:S01]  /*bf60*/  MOV R154, R148 ;  /* 0x00000094009a7202 */ /* 0x000fe20000000f00 */
[----:B------:R-:W-:Y:S01]  /*bf70*/  IMAD.MOV.U32 R209, RZ, RZ, R234 ;  /* 0x000000ffffd17224 */ /* 0x000fe200078e00ea */
[----:B------:R-:W-:Y:S02]  /*bf80*/  MOV R234, R112 ;  /* 0x0000007000ea7202 */ /* 0x000fe40000000f00 */
[C---:B------:R-:W-:Y:S01]  /*bf90*/  HMMA.16816.F32 R32, R72.reuse, R82, R32 ;  /* 0x000000524820723c */ /* 0x040fe20000001820 */
[----:B------:R-:W-:Y:S02]  /*bfa0*/  FFMA.FTZ R69, R69, R125, R154 ;  /* 0x0000007d45457223 */ /* 0x000fe4000001009a */
[----:B------:R2:W-:Y:S05]  /*bfb0*/  MUFU.EX2 R108, R80 ;  /* 0x00000050006c7308 */ /* 0x0005ea0000000800 */
[-C--:B------:R-:W-:Y:S08]  /*bfc0*/  HMMA.16816.F32 R36, R72, R88.reuse, R36 ;  /* 0x000000584824723c */ /* 0x080ff00000001824 */
[C---:B------:R-:W-:Y:S01]  /*bfd0*/  HMMA.16816.F32 R40, R76.reuse, R88, R40 ;  /* 0x000000584c28723c */ /* 0x040fe20000001828 */
[----:B-1----:R-:W-:Y:S03]  /*bfe0*/  FFMA.FTZ R84, R236, c[0x0][0x2d0], -R92 ;  /* 0x0000b400ec547a23 */ /* 0x002fe6000001085c */
[----:B------:R-:W-:Y:S01]  /*bff0*/  IMAD.MOV.U32 R236, RZ, RZ, R152 ;  /* 0x000000ffffec7224 */ /* 0x000fe200078e0098 */
[----:B------:R1:W-:Y:S01]  /*c000*/  MUFU.EX2 R196, R84 ;  /* 0x0000005400c47308 */ /* 0x0003e20000000800 */
[----:B------:R-:W-:Y:S01]  /*c010*/  MOV R152, R150 ;  /* 0x0000009600987202 */ /* 0x000fe20000000f00 */
[----:B------:R-:W-:Y:S01]  /*c020*/  FFMA.FTZ R88, R173, c[0x0][0x2d0], -R94 ;  /* 0x0000b400ad587a23 */ /* 0x000fe2000001085e */
[-C--:B------:R-:W-:Y:S01]  /*c030*/  HMMA.16816.F32 R44, R76, R90.reuse, R44 ;  /* 0x0000005a4c2c723c */ /* 0x080fe2000000182c */
[----:B--2---:R-:W-:Y:S03]  /*c040*/  FFMA.FTZ R80, R211, c[0x0][0x2d0], -R93 ;  /* 0x0000b400d3507a23 */ /* 0x004fe6000001085d */
[----:B------:R-:W-:Y:S01]  /*c050*/  MOV R211, R235 ;  /* 0x000000eb00d37202 */ /* 0x000fe20000000f00 */
[----:B------:R-:W-:Y:S02]  /*c060*/  IMAD.MOV.U32 R235, RZ, RZ, R113 ;  /* 0x000000ffffeb7224 */ /* 0x000fe400078e0071 */
[----:B------:R2:W-:Y:S01]  /*c070*/  MUFU.EX2 R119, R88 ;  /* 0x0000005800777308 */ /* 0x0005e20000000800 */
[C---:B------:R-:W-:Y:S09]  /*c080*/  HMMA.16816.F32 R48, R72.reuse, R90, R48 ;  /* 0x0000005a4830723c */ /* 0x040ff20000001830 */
[----:B------:R3:W-:Y:S03]  /*c090*/  MUFU.EX2 R195, R80 ;  /* 0x0000005000c37308 */ /* 0x0007e60000000800 */
[----:B-1----:R-:W-:Y:S01]  /*c0a0*/  FFMA.FTZ R84, R237, c[0x0][0x2d0], -R92 ;  /* 0x0000b400ed547a23 */ /* 0x002fe2000001085c */
[----:B------:R-:W-:Y:S02]  /*c0b0*/  MOV R237, R151 ;  /* 0x0000009700ed7202 */ /* 0x000fe40000000f00 */
[----:B------:R-:W-:Y:S04]  /*c0c0*/  LDSM.16.MT88.4 R148, [R213+0x2900] ;  /* 0x00290000d594783b */ /* 0x000fe80000004200 */
[----:B------:R1:W-:Y:S01]  /*c0d0*/  MUFU.EX2 R197, R84 ;  /* 0x0000005400c57308 */ /* 0x0003e20000000800 */
[----:B--2---:R-:W-:Y:S09]  /*c0e0*/  FFMA.FTZ R88, R174, c[0x0][0x2d0], -R94 ;  /* 0x0000b400ae587a23 */ /* 0x004ff2000001085e */
[----:B------:R2:W-:Y:S01]  /*c0f0*/  MUFU.EX2 R118, R88 ;  /* 0x0000005800767308 */ /* 0x0005e20000000800 */
[--C-:B---3--:R-:W-:Y:S01]  /*c100*/  FFMA.FTZ R80, R230, c[0x0][0x2d0], -R93.reuse ;  /* 0x0000b400e6507a23 */ /* 0x108fe2000001085d */
[----:B------:R-:W-:Y:S08]  /*c110*/  MOV R230, R138 ;  /* 0x0000008a00e67202 */ /* 0x000ff00000000f00 */
[----:B------:R3:W-:Y:S01]  /*c120*/  MUFU.EX2 R193, R80 ;  /* 0x0000005000c17308 */ /* 0x0007e20000000800 */
[----:B-1----:R-:W1:Y:S01]  /*c130*/  LDSM.16.MT88.4 R84, [R215+0x1100] ;  /* 0x00110000d754783b */ /* 0x002e620000004200 */
[----:B--2---:R-:W-:Y:S08]  /*c140*/  FFMA.FTZ R88, R243, c[0x0][0x2d0], -R92 ;  /* 0x0000b400f3587a23 */ /* 0x004ff0000001085c */
[----:B------:R2:W-:Y:S01]  /*c150*/  MUFU.EX2 R189, R88 ;  /* 0x0000005800bd7308 */ /* 0x0005e20000000800 */
[----:B---3--:R-:W-:Y:S02]  /*c160*/  FFMA.FTZ R80, R233, c[0x0][0x2d0], -R93 ;  /* 0x0000b400e9507a23 */ /* 0x008fe4000001085d */
[----:B------:R-:W-:Y:S07]  /*c170*/  IMAD.MOV.U32 R233, RZ, RZ, R137 ;  /* 0x000000ffffe97224 */ /* 0x000fee00078e0089 */
[----:B------:R3:W4:Y:S01]  /*c180*/  MUFU.EX2 R194, R80 ;  /* 0x0000005000c27308 */ /* 0x0007220000000800 */
[----:B--2---:R-:W-:Y:S01]  /*c190*/  LDSM.16.MT88.4 R88, [R214+0x1900] ;  /* 0x00190000d658783b */ /* 0x004fe20000004200 */
[-C--:B-1----:R-:W-:Y:S08]  /*c1a0*/  HMMA.16816.F32 R52, R72, R84.reuse, R52 ;  /* 0x000000544834723c */ /* 0x082ff00000001834 */
[C---:B------:R-:W-:Y:S01]  /*c1b0*/  HMMA.16816.F32 R56, R76.reuse, R84, R56 ;  /* 0x000000544c38723c */ /* 0x040fe20000001838 */
[--C-:B---3--:R-:W-:Y:S03]  /*c1c0*/  FFMA.FTZ R80, R238, c[0x0][0x2d0], -R71.reuse ;  /* 0x0000b400ee507a23 */ /* 0x108fe60000010847 */
[----:B------:R-:W-:Y:S01]  /*c1d0*/  MOV R238, R136 ;  /* 0x0000008800ee7202 */ /* 0x000fe20000000f00 */
[----:B------:R1:W-:Y:S02]  /*c1e0*/  MUFU.EX2 R192, R80 ;  /* 0x0000005000c07308 */ /* 0x0003e40000000800 */
[----:B------:R-:W-:Y:S01]  /*c1f0*/  FFMA.FTZ R84, R175, c[0x0][0x2d0], -R94 ;  /* 0x0000b400af547a23 */ /* 0x000fe2000001085e */
[-C--:B------:R-:W-:Y:S07]  /*c200*/  HMMA.16816.F32 R60, R76, R86.reuse, R60 ;  /* 0x000000564c3c723c */ /* 0x080fee000000183c */
[--C-:B------:R-:W-:Y:S01]  /*c210*/  FFMA.FTZ R76, R239, c[0x0][0x2d0], -R71.reuse ;  /* 0x0000b400ef4c7a23 */ /* 0x100fe20000010847 */
[----:B------:R-:W-:Y:S01]  /*c220*/  HMMA.16816.F32 R64, R72, R86, R64 ;  /* 0x000000564840723c */ /* 0x000fe20000001840 */
[----:B------:R-:W2:Y:S03]  /*c230*/  MUFU.EX2 R98, R84 ;  /* 0x0000005400627308 */ /* 0x000ea60000000800 */
[----:B----4-:R-:W-:Y:S01]  /*c240*/  F2FP.PACK_AB R78, R194, R193 ;  /* 0x000000c1c24e723e */ /* 0x010fe200000000ff */
[----:B------:R-:W-:Y:S02]  /*c250*/  IMAD.MOV.U32 R239, RZ, RZ, R140 ;  /* 0x000000ffffef7224 */ /* 0x000fe400078e008c */
[----:B------:R-:W-:Y:S02]  /*c260*/  F2FP.PACK_AB R72, R111, R203 ;  /* 0x000000cb6f48723e */ /* 0x000fe400000000ff */
[----:B------:R-:W-:Y:S02]  /*c270*/  F2FP.PACK_AB R73, R109, R110 ;  /* 0x0000006e6d49723e */ /* 0x000fe400000000ff */
[----:B------:R3:W-:Y:S01]  /*c280*/  MUFU.EX2 R190, R76 ;  /* 0x0000004c00be7308 */ /* 0x0007e20000000800 */
[----:B------:R-:W-:Y:S01]  /*c290*/  F2FP.PACK_AB R74, R198, R199 ;  /* 0x000000c7c64a723e */ /* 0x000fe200000000ff */
[----:B-1----:R-:W-:Y:S01]  /*c2a0*/  FFMA.FTZ R80, R172, c[0x0][0x2d0], -R94 ;  /* 0x0000b400ac507a23 */ /* 0x002fe2000001085e */
[----:B------:R-:W-:Y:S07]  /*c2b0*/  F2FP.PACK_AB R75, R197, R196 ;  /* 0x000000c4c54b723e */ /* 0x000fee00000000ff */
        /* <DEDUP_REMOVED lines=11> */
[--C-:B------:R-:W-:Y:S01]  /*c370*/  FFMA.FTZ R80, R245, c[0x0][0x2d0], -R71.reuse ;  /* 0x0000b400f5507a23 */ /* 0x100fe20000010847 */
[-C--:B------:R-:W-:Y:S03]  /*c380*/  HMMA.16816.F32 R12, R76, R82.reuse, R12 ;  /* 0x000000524c0c723c */ /* 0x080fe6000000180c */
[----:B------:R1:W-:Y:S05]  /*c390*/  MUFU.EX2 R123, R80 ;  /* 0x00000050007b7308 */ /* 0x0003ea0000000800 */
[C---:B------:R-:W-:Y:S08]  /*c3a0*/  HMMA.16816.F32 R16, R72.reuse, R82, R16 ;  /* 0x000000524810723c */ /* 0x040ff00000001810 */
[-C--:B------:R-:W-:Y:S08]  /*c3b0*/  HMMA.16816.F32 R20, R72, R84.reuse, R20 ;  /* 0x000000544814723c */ /* 0x080ff00000001814 */
[C---:B------:R-:W-:Y:S01]  /*c3c0*/  HMMA.16816.F32 R24, R76.reuse, R84, R24 ;  /* 0x000000544c18723c */ /* 0x040fe20000001818 */
[----:B-1----:R-:W-:Y:S06]  /*c3d0*/  FFMA.FTZ R80, R247, c[0x0][0x2d0], -R71 ;  /* 0x0000b400f7507a23 */ /* 0x002fec0000010847 */
        /* <DEDUP_REMOVED lines=41> */
[----:B------:R3:W4:Y:S02]  /*c670*/  MUFU.EX2 R175, R76 ;  /* 0x0000004c00af7308 */ /* 0x0007240000000800 */
[----:B------:R-:W-:Y:S02]  /*c680*/  F2FP.PACK_AB R72, R190, R192 ;  /* 0x000000c0be48723e */ /* 0x000fe400000000ff */
[----:B------:R-:W-:Y:S03]  /*c690*/  F2FP.PACK_AB R73, R189, R117 ;  /* 0x00000075bd49723e */ /* 0x000fe600000000ff */
[----:B------:R-:W-:Y:S02]  /*c6a0*/  F2FP.PACK_AB R74, R188, R123 ;  /* 0x0000007bbc4a723e */ /* 0x000fe400000000ff */
[----:B------:R-:W-:Y:S01]  /*c6b0*/  F2FP.PACK_AB R75, R187, R122 ;  /* 0x0000007abb4b723e */ /* 0x000fe200000000ff */
[----:B--2---:R-:W2:Y:S01]  /*c6c0*/  LDSM.16.MT88.4 R80, [R216+0x2100] ;  /* 0x00210000d850783b */ /* 0x004ea20000004200 */
[----:B-----5:R-:W-:Y:S05]  /*c6d0*/  F2FP.PACK_AB R79, R95, R96 ;  /* 0x000000605f4f723e */ /* 0x020fea00000000ff */
[-C--:B-1----:R-:W-:Y:S01]  /*c6e0*/  HMMA.16816.F32 R4, R72, R84.reuse, R4 ;  /* 0x000000544804723c */ /* 0x082fe20000001804 */
[--C-:B---3--:R-:W-:Y:S01]  /*c6f0*/  FFMA.FTZ R76, R252, c[0x0][0x2d0], -R92.reuse ;  /* 0x0000b400fc4c7a23 */ /* 0x108fe2000001085c */
[----:B----4-:R-:W-:Y:S03]  /*c700*/  F2FP.PACK_AB R168, R175, R184 ;  /* 0x000000b8afa8723e */ /* 0x010fe600000000ff */
[----:B------:R1:W3:Y:S02]  /*c710*/  MUFU.EX2 R174, R76 ;  /* 0x0000004c00ae7308 */ /* 0x0002e40000000800 */
[----:B-1----:R-:W-:Y:S02]  /*c720*/  F2FP.PACK_AB R76, R121, R116 ;  /* 0x00000074794c723e */ /* 0x002fe400000000ff */
[----:B---3--:R-:W-:Y:S05]  /*c730*/  F2FP.PACK_AB R169, R172, R174 ;  /* 0x000000aeaca9723e */ /* 0x008fea00000000ff */
[C---:B------:R-:W-:Y:S07]  /*c740*/  HMMA.16816.F32 R8, R76.reuse, R84, R8 ;  /* 0x000000544c08723c */ /* 0x040fee0000001808 */
[--C-:B------:R-:W-:Y:S01]  /*c750*/  FFMA.FTZ R84, R102, c[0x0][0x2d0], -R71.reuse ;  /* 0x0000b40066547a23 */ /* 0x100fe20000010847 */
[-C--:B------:R-:W-:Y:S01]  /*c760*/  HMMA.16816.F32 R12, R76, R86.reuse, R12 ;  /* 0x000000564c0c723c */ /* 0x080fe2000000180c */
[----:B------:R-:W-:Y:S02]  /*c770*/  FFMA.FTZ R71, R101, c[0x0][0x2d0], -R71 ;  /* 0x0000b40065477a23 */ /* 0x000fe40000010847 */
[----:B------:R-:W-:Y:S01]  /*c780*/  LDSM.16.MT88.4 R100, [R216+0x2900] ;  /* 0x00290000d864783b */ /* 0x000fe20000004200 */
[----:B------:R1:W-:Y:S04]  /*c790*/  MUFU.EX2 R173, R84 ;  /* 0x0000005400ad7308 */ /* 0x0003e80000000800 */
[C---:B------:R-:W-:Y:S06]  /*c7a0*/  HMMA.16816.F32 R16, R72.reuse, R86, R16 ;  /* 0x000000564810723c */ /* 0x040fec0000001810 */
[----:B------:R3:W4:Y:S02]  /*c7b0*/  MUFU.EX2 R135, R71 ;  /* 0x0000004700877308 */ /* 0x0007240000000800 */
[-C--:B--2---:R-:W-:Y:S08]  /*c7c0*/  HMMA.16816.F32 R20, R72, R80.reuse, R20 ;  /* 0x000000504814723c */ /* 0x084ff00000001814 */
[C---:B------:R-:W-:Y:S01]  /*c7d0*/  HMMA.16816.F32 R24, R76.reuse, R80, R24 ;  /* 0x000000504c18723c */ /* 0x040fe20000001818 */
[----:B-1----:R-:W1:Y:S07]  /*c7e0*/  LDSM.16.MT88.4 R84, [R215+0x2100] ;  /* 0x00210000d754783b */ /* 0x002e6e0000004200 */
[-C--:B------:R-:W-:Y:S01]  /*c7f0*/  HMMA.16816.F32 R28, R76, R82.reuse, R28 ;  /* 0x000000524c1c723c */ /* 0x080fe2000000181c */
[----:B---3--:R-:W-:Y:S03]  /*c800*/  FFMA.FTZ R71, R147, c[0x0][0x2d0], -R92 ;  /* 0x0000b40093477a23 */ /* 0x008fe6000001085c */
[----:B----4-:R-:W-:Y:S01]  /*c810*/  F2FP.PACK_AB R170, R135, R173 ;  /* 0x000000ad87aa723e */ /* 0x010fe200000000ff */
[----:B------:R-:W-:Y:S01]  /*c820*/  IMAD.MOV.U32 R147, RZ, RZ, R146 ;  /* 0x000000ffff937224 */ /* 0x000fe200078e0092 */
[----:B------:R-:W-:Y:S02]  /*c830*/  MOV R146, R145 ;  /* 0x0000009100927202 */ /* 0x000fe40000000f00 */
[C---:B------:R-:W-:Y:S01]  /*c840*/  HMMA.16816.F32 R32, R72.reuse, R82, R32 ;  /* 0x000000524820723c */ /* 0x040fe20000001820 */
[----:B------:R-:W2:Y:S03]  /*c850*/  LDL.LU R83, [R1+0x10] ;  /* 0x0000100001537983 */ /* 0x000ea60000300800 */
[----:B------:R-:W-:Y:S01]  /*c860*/  FFMA.FTZ R92, R133, c[0x0][0x2d0], -R92 ;  /* 0x0000b400855c7a23 */ /* 0x000fe2000001085c */
[----:B------:R-:W-:Y:S01]  /*c870*/  MOV R145, R134 ;  /* 0x0000008600917202 */ /* 0x000fe20000000f00 */
[----:B------:R-:W-:Y:S01]  /*c880*/  IMAD.MOV.U32 R154, RZ, RZ, R146 ;  /* 0x000000ffff9a7224 */ /* 0x000fe200078e0092 */
[----:B------:R3:W-:Y:S02]  /*c890*/  MUFU.EX2 R134, R71 ;  /* 0x0000004700867308 */ /* 0x0007e40000000800 */
[----:B------:R-:W-:Y:S01]  /*c8a0*/  MOV R153, R145 ;  /* 0x0000009100997202 */ /* 0x000fe20000000f00 */
[-C--:B------:R-:W-:Y:S07]  /*c8b0*/  HMMA.16816.F32 R36, R72, R88.reuse, R36 ;  /* 0x000000584824723c */ /* 0x080fee0000001824 */
[----:B------:R-:W4:Y:S01]  /*c8c0*/  MUFU.EX2 R133, R92 ;  /* 0x0000005c00857308 */ /* 0x000f220000000800 */
[C---:B------:R-:W-:Y:S08]  /*c8d0*/  HMMA.16816.F32 R40, R76.reuse, R88, R40 ;  /* 0x000000584c28723c */ /* 0x040ff00000001828 */
[-C--:B------:R-:W-:Y:S01]  /*c8e0*/  HMMA.16816.F32 R44, R76, R90.reuse, R44 ;  /* 0x0000005a4c2c723c */ /* 0x080fe2000000182c */
[----:B---3--:R-:W-:Y:S03]  /*c8f0*/  FFMA.FTZ R71, R163, c[0x0][0x2d0], -R93 ;  /* 0x0000b400a3477a23 */ /* 0x008fe6000001085d */
[----:B------:R-:W-:Y:S04]  /*c900*/  IMAD.MOV.U32 R163, RZ, RZ, R143 ;  /* 0x000000ffffa37224 */ /* 0x000fe800078e008f */
[C---:B------:R-:W-:Y:S01]  /*c910*/  HMMA.16816.F32 R48, R72.reuse, R90, R48 ;  /* 0x0000005a4830723c */ /* 0x040fe20000001830 */
[----:B------:R3:W-:Y:S03]  /*c920*/  MUFU.EX2 R99, R71 ;  /* 0x0000004700637308 */ /* 0x0007e60000000800 */
[----:B----4-:R-:W-:Y:S04]  /*c930*/  F2FP.PACK_AB R171, R133, R134 ;  /* 0x0000008685ab723e */ /* 0x010fe800000000ff */
[-C--:B-1----:R-:W-:Y:S08]  /*c940*/  HMMA.16816.F32 R52, R72, R84.reuse, R52 ;  /* 0x000000544834723c */ /* 0x082ff00000001834 */
[C---:B------:R-:W-:Y:S08]  /*c950*/  HMMA.16816.F32 R56, R76.reuse, R84, R56 ;  /* 0x000000544c38723c */ /* 0x040ff00000001838 */
[-C--:B------:R-:W-:Y:S01]  /*c960*/  HMMA.16816.F32 R60, R76, R86.reuse, R60 ;  /* 0x000000564c3c723c */ /* 0x080fe2000000183c */
[----:B---3--:R-:W-:Y:S03]  /*c970*/  FFMA.FTZ R71, R159, c[0x0][0x2d0], -R93 ;  /* 0x0000b4009f477a23 */ /* 0x008fe6000001085d */
[----:B------:R-:W-:Y:S01]  /*c980*/  MOV R159, R139 ;  /* 0x0000008b009f7202 */ /* 0x000fe20000000f00 */
[----:B------:R1:W3:Y:S03]  /*c990*/  MUFU.EX2 R92, R71 ;  /* 0x00000047005c7308 */ /* 0x0002e60000000800 */
[----:B------:R-:W-:Y:S08]  /*c9a0*/  HMMA.16816.F32 R64, R72, R86, R64 ;  /* 0x000000564840723c */ /* 0x000ff00000001840 */
[-C--:B------:R-:W-:Y:S07]  /*c9b0*/  HMMA.16816.F32 R136, R168, R148.reuse, R4 ;  /* 0x00000094a888723c */ /* 0x080fee0000001804 */
[----:B------:R-:W-:Y:S01]  /*c9c0*/  FADD.FTZ R4, R237, R69 ;  /* 0x00000045ed047221 */ /* 0x000fe20000010000 */
[----:B------:R-:W-:Y:S01]  /*c9d0*/  MOV R237, R115 ;  /* 0x0000007300ed7202 */ /* 0x000fe20000000f00 */
[----:B------:R-:W-:Y:S03]  /*c9e0*/  FADD.FTZ R6, R236, R68 ;  /* 0x00000044ec067221 */ /* 0x000fe60000010000 */
[----:B------:R-:W-:Y:S01]  /*c9f0*/  FADD.FTZ R4, R154, R4 ;  /* 0x000000049a047221 */ /* 0x000fe20000010000 */
[----:B------:R-:W-:Y:S01]  /*ca00*/  MOV R236, R114 ;  /* 0x0000007200ec7202 */ /* 0x000fe20000000f00 */
[--C-:B-1----:R-:W-:Y:S01]  /*ca10*/  FFMA.FTZ R71, R155, c[0x0][0x2d0], -R93.reuse ;  /* 0x0000b4009b477a23 */ /* 0x102fe2000001085d */
[----:B------:R-:W1:Y:S01]  /*ca20*/  LDSM.16.MT88.4 R112, [R214+0x2900] ;  /* 0x00290000d670783b */ /* 0x000e620000004200 */
[----:B------:R-:W-:Y:S01]  /*ca30*/  FFMA.FTZ R93, R183, c[0x0][0x2d0], -R93 ;  /* 0x0000b400b75d7a23 */ /* 0x000fe2000001085d */
[----:B---3--:R-:W-:Y:S01]  /*ca40*/  F2FP.PACK_AB R124, R92, R99 ;  /* 0x000000635c7c723e */ /* 0x008fe200000000ff */
[----:B------:R-:W-:Y:S01]  /*ca50*/  FADD.FTZ R6, R153, R6 ;  /* 0x0000000699067221 */ /* 0x000fe20000010000 */
[----:B------:R3:W-:Y:S01]  /*ca60*/  MUFU.EX2 R82, R71 ;  /* 0x0000004700527308 */ /* 0x0007e20000000800 */
[----:B------:R-:W-:Y:S01]  /*ca70*/  FADD.FTZ R4, R240, R4 ;  /* 0x00000004f0047221 */ /* 0x000fe20000010000 */
[----:B------:R-:W-:Y:S08]  /*ca80*/  MOV R155, R147 ;  /* 0x00000093009b7202 */ /* 0x000ff00000000f00 */
[----:B------:R-:W4:Y:S01]  /*ca90*/  MUFU.EX2 R93, R93 ;  /* 0x0000005d005d7308 */ /* 0x000f220000000800 */
[--C-:B---3--:R-:W-:Y:S09]  /*caa0*/  FFMA.FTZ R71, R178, c[0x0][0x2d0], -R94.reuse ;  /* 0x0000b400b2477a23 */ /* 0x108ff2000001085e */
[----:B------:R3:W-:Y:S01]  /*cab0*/  MUFU.EX2 R80, R71 ;  /* 0x0000004700507308 */ /* 0x0007e20000000800 */
[----:B----4-:R-:W-:Y:S01]  /*cac0*/  F2FP.PACK_AB R126, R93, R82 ;  /* 0x000000525d7e723e */ /* 0x010fe200000000ff */
[--C-:B---3--:R-:W-:Y:S08]  /*cad0*/  FFMA.FTZ R71, R179, c[0x0][0x2d0], -R94.reuse ;  /* 0x0000b400b3477a23 */ /* 0x108ff0000001085e */
[----:B------:R3:W4:Y:S02]  /*cae0*/  MUFU.EX2 R81, R71 ;  /* 0x0000004700517308 */ /* 0x0007240000000800 */
[--C-:B---3--:R-:W-:Y:S01]  /*caf0*/  FFMA.FTZ R71, R180, c[0x0][0x2d0], -R94.reuse ;  /* 0x0000b400b4477a23 */ /* 0x108fe2000001085e */
[----:B----4-:R-:W-:Y:S01]  /*cb00*/  F2FP.PACK_AB R125, R81, R80 ;  /* 0x00000050517d723e */ /* 0x010fe200000000ff */
[----:B------:R-:W-:Y:S02]  /*cb10*/  FFMA.FTZ R94, R70, c[0x0][0x2d0], -R94 ;  /* 0x0000b400465e7a23 */ /* 0x000fe4000001085e */
[----:B------:R-:W3:Y:S04]  /*cb20*/  LDL.LU R70, [R1+0x14] ;  /* 0x0000140001467983 */ /* 0x000ee80000300800 */
[----:B------:R-:W-:Y:S10]  /*cb30*/  MUFU.EX2 R71, R71 ;  /* 0x0000004700477308 */ /* 0x000ff40000000800 */
[----:B------:R-:W4:Y:S02]  /*cb40*/  MUFU.EX2 R94, R94 ;  /* 0x0000005e005e7308 */ /* 0x000f240000000800 */
[----:B----4-:R-:W-:Y:S07]  /*cb50*/  F2FP.PACK_AB R127, R94, R71 ;  /* 0x000000475e7f723e */ /* 0x010fee00000000ff */
[C---:B------:R-:W-:Y:S01]  /*cb60*/  HMMA.16816.F32 R140, R124.reuse, R148, R8 ;  /* 0x000000947c8c723c */ /* 0x040fe20000001808 */
[----:B--2---:R-:W-:Y:S01]  /*cb70*/  FFMA.FTZ R2, R2, R83, R152 ;  /* 0x0000005302027223 */ /* 0x004fe20000010098 */
[----:B------:R-:W-:Y:S06]  /*cb80*/  MOV R152, R144 ;  /* 0x0000009000987202 */ /* 0x000fec0000000f00 */
[-C--:B------:R-:W-:Y:S01]  /*cb90*/  HMMA.16816.F32 R144, R124, R150.reuse, R12 ;  /* 0x000000967c90723c */ /* 0x080fe2000000180c */
[----:B------:R-:W-:Y:S04]  /*cba0*/  FADD.FTZ R2, R155, R2 ;  /* 0x000000029b027221 */ /* 0x000fe80000010000 */
[----:B------:R-:W-:Y:S02]  /*cbb0*/  FADD.FTZ R5, R152, R2 ;  /* 0x0000000298057221 */ /* 0x000fe40000010000 */
[----:B------:R-:W-:Y:S01]  /*cbc0*/  FADD.FTZ R2, R239, R6 ;  /* 0x00000006ef027221 */ /* 0x000fe20000010000 */
[C---:B------:R-:W-:Y:S01]  /*cbd0*/  HMMA.16816.F32 R148, R168.reuse, R150, R16 ;  /* 0x00000096a894723c */ /* 0x040fe20000001810 */
[----:B------:R-:W-:Y:S07]  /*cbe0*/  FADD.FTZ R6, R158, R4 ;  /* 0x000000049e067221 */ /* 0x000fee0000010000 */
[-C--:B------:R-:W-:Y:S01]  /*cbf0*/  HMMA.16816.F32 R152, R168, R100.reuse, R20 ;  /* 0x00000064a898723c */ /* 0x080fe20000001814 */
[----:B---3--:R-:W-:Y:S03]  /*cc00*/  FFMA.FTZ R8, R0, R70, R131 ;  /* 0x0000004600087223 */ /* 0x008fe60000010083 */
[----:B------:R-:W-:Y:S02]  /*cc10*/  FADD.FTZ R0, R159, R5 ;  /* 0x000000059f007221 */ /* 0x000fe40000010000 */
[----:B------:R-:W-:Y:S01]  /*cc20*/  FADD.FTZ R8, R132, R8 ;  /* 0x0000000884087221 */ /* 0x000fe20000010000 */
[----:B------:R-:W-:Y:S01]  /*cc30*/  MOV R132, R129 ;  /* 0x0000008100847202 */ /* 0x000fe20000000f00 */
        /* <DEDUP_REMOVED lines=18> */
[----:B------:R-:W2:Y:S02]  /*cd60*/  LDSM.16.MT88.4 R4, [R215+0x2900] ;  /* 0x00290000d704783b */ /* 0x000ea40000004200 */
        /* <DEDUP_REMOVED lines=41> */
[-C--:B--2---:R-:W-:Y:S01]  /*d000*/  HMMA.16816.F32 R116, R168, R4.reuse, R52 ;  /* 0x00000004a874723c */ /* 0x084fe20000001834 */
        /* <DEDUP_REMOVED lines=8> */
[----:B------:R-:W-:Y:S02]  /*d090*/  FADD.FTZ R0, R188, R11 ;  /* 0x0000000bbc007221 */ /* 0x000fe40000010000 */
[----:B------:R-:W-:Y:S04]  /*d0a0*/  IMAD.MOV.U32 R131, RZ, RZ, R130 ;  /* 0x000000ffff837224 */ /* 0x000fe800078e0082 */
        /* <DEDUP_REMOVED lines=17> */
[----:B------:R-:W-:Y:S02]  /*d1c0*/  FADD.FTZ R6, R135, R0 ;  /* 0x0000000087067221 */ /* 0x000fe40000010000 */
        /* <DEDUP_REMOVED lines=8> */
[----:B------:R-:W-:Y:S03]  /*d250*/  FADD.FTZ R0, R94, R0 ;  /* 0x000000005e007221 */ /* 0x000fe60000010000 */
[----:B------:R1:W-:Y:S04]  /*d260*/  STL [R1+0x10], R2 ;  /* 0x0000100201007387 */ /* 0x0003e80000100800 */
[----:B------:R1:W-:Y:S01]  /*d270*/  STL [R1+0x14], R0 ;  /* 0x0000140001007387 */ /* 0x0003e20000100800 */
[----:B------:R-:W-:-:S05]  /*d280*/  @P0 BRA `(.L_x_916) ;  /* 0xffffa49000000947 */ /* 0x000fca000383ffff */
.L_x_899:
        /* <DEDUP_REMOVED lines=24> */
.L_x_918:
[----:B------:R-:W-:Y:S02]  /*d410*/  ULDC UR4, c[0x0][0x32c] ;  /* 0x0000cb0000047ab9 */ /* 0x000fe40000000800 */
[----:B------:R-:W-:-:S03]  /*d420*/  UISETP.NE.AND UP0, UPT, UR4, 0x1, UPT ;  /* 0x000000010400788c */ /* 0x000fc6000bf05270 */
[----:B------:R-:W-:Y:S02]  /*d430*/  ULDC.64 UR4, c[0x0][0x330] ;  /* 0x0000cc0000047ab9 */ /* 0x000fe40000000a00 */
[----:B------:R-:W-:-:S06]  /*d440*/  UIMAD.WIDE.U32 UR14, UR7, UR4, URZ ;  /* 0x00000004070e72a5 */ /* 0x000fcc000f8e003f */
[----:B------:R-:W-:Y:S02]  /*d450*/  @UP0 USHF.R.U32.HI UR7, URZ, UR5, UR15 ;  /* 0x000000053f070299 */ /* 0x000fe4000801160f */
.L_x_919:
[----:B------:R-:W-:Y:S02]  /*d460*/  ULDC UR4, c[0x0][0x32c] ;  /* 0x0000cb0000047ab9 */ /* 0x000fe40000000800 */
[----:B------:R-:W-:-:S04]  /*d470*/  UIMAD UR4, UR7, UR4, URZ ;  /* 0x00000004070472a4 */ /* 0x000fc8000f8e023f */
[----:B------:R-:W-:-:S04]  /*d480*/  UISETP.LT.AND UP0, UPT, UR6, UR4, UPT ;  /* 0x000000040600728c */ /* 0x000fc8000bf01270 */
[----:B------:R-:W-:-:S04]  /*d490*/  USEL UR6, UR6, UR4, !UP0 ;  /* 0x0000000406067287 */ /* 0x000fc8000c000000 */
.L_x_917:
        /* <DEDUP_REMOVED lines=12> */
[----:B------:R-:W-:Y:S01]  /*d560*/  MOV R134, R128 ;  /* 0x0000008000867202 */ /* 0x000fe20000000f00 */
[----:B------:R-:W-:Y:S01]  /*d570*/  IMAD.MOV.U32 R250, RZ, RZ, c[0x0][0x1e4] ;  /* 0x00007900fffa7624 */ /* 0x000fe200078e00ff */
[----:B------:R-:W-:Y:S02]  /*d580*/  MOV R249, c[0x0][0x1e0] ;  /* 0x0000780000f97a02 */ /* 0x000fe40000000f00 */
.L_x_921:
[----:B------:R-:W-:Y:S04]  /*d590*/  DEPBAR.LE SB0, 0x0 ;  /* 0x000080000000791a */ /* 0x000fe80000000000 */
[----:B------:R-:W-:Y:S01]  /*d5a0*/  BAR.SYNC.DEFER_BLOCKING 0x0 ;  /* 0x0000000000007b1d */ /* 0x000fe20000010000 */
[C---:B------:R-:W-:Y:S02]  /*d5b0*/  ISETP.LT.AND P0, PT, R230.reuse, UR8, PT ;  /* 0x00000008e6007c0c */ /* 0x040fe4000bf01270 */
[C---:B------:R-:W-:Y:S11]  /*d5c0*/  IADD3 R229, R230.reuse, -0x1, RZ ;  /* 0xffffffffe6e57810 */ /* 0x040ff60007ffe0ff */
[----:B------:R-:W-:Y:S01]  /*d5d0*/  @!P0 SHF.R.S32.HI R2, RZ, 0x1f, R230 ;  /* 0x0000001fff028819 */ /* 0x000fe200000114e6 */
[----:B------:R-:W-:Y:S04]  /*d5e0*/  @!P0 IMAD.WIDE.U32 R128, R230, c[0x0][0x208], RZ ;  /* 0x00008200e6808a25 */ /* 0x000fe800078e00ff */
[----:B------:R-:W-:Y:S04]  /*d5f0*/  @!P0 IMAD R2, R2, c[0x0][0x208], RZ ;  /* 0x0000820002028a24 */ /* 0x000fe800078e02ff */
[----:B------:R-:W-:Y:S01]  /*d600*/  @!P0 IMAD R2, R230, c[0x0][0x20c], R2 ;  /* 0x00008300e6028a24 */ /* 0x000fe200078e0202 */
[----:B------:R-:W2:Y:S04]  /*d610*/  LDL.64 R202, [R1+0x30] ;  /* 0x0000300001ca7983 */ /* 0x000ea80000100a00 */
[----:B------:R-:W-:Y:S02]  /*d620*/  @!P0 IADD3 R129, R129, R2, RZ ;  /* 0x0000000281818210 */ /* 0x000fe40007ffe0ff */
[----:B------:R-:W3:Y:S06]  /*d630*/  LDL.64 R200, [R1+0x40] ;  /* 0x0000400001c87983 */ /* 0x000eec0000100a00 */
[----:B-----5:R-:W-:Y:S08]  /*d640*/  LDSM.16.M88.4 R96, [R219+0x6100] ;  /* 0x00610000db60783b */ /* 0x020ff00000000200 */
[----:B------:R-:W1:Y:S08]  /*d650*/  LDSM.16.M88.4 R16, [R212+0x3100] ;  /* 0x00310000d410783b */ /* 0x000e700000000200 */
[----:B------:R-:W4:Y:S08]  /*d660*/  LDSM.16.M88.4 R92, [R219+0x8100] ;  /* 0x00810000db5c783b */ /* 0x000f300000000200 */
[----:B------:R-:W4:Y:S08]  /*d670*/  LDSM.16.M88.4 R32, [R212+0x3900] ;  /* 0x00390000d420783b */ /* 0x000f300000000200 */
[----:B------:R-:W3:Y:S06]  /*d680*/  LDL.64 R232, [R1+0x38] ;  /* 0x0000380001e87983 */ /* 0x000eec0000100a00 */
[----:B------:R-:W4:Y:S08]  /*d690*/  LDSM.16.M88.4 R48, [R212+0x4100] ;  /* 0x00410000d430783b */ /* 0x000f300000000200 */
[----:B------:R-:W4:Y:S01]  /*d6a0*/  LDSM.16.M88.4 R64, [R212+0x4900] ;  /* 0x00490000d440783b */ /* 0x000f220000000200 */
[-C--:B-1----:R-:W-:Y:S07]  /*d6b0*/  HMMA.16816.F32 R4, R96, R16.reuse, RZ ;  /* 0x000000106004723c */ /* 0x082fee00000018ff */
[----:B------:R-:W1:Y:S01]  /*d6c0*/  LDSM.16.M88.4 R80, [R212+0x5100] ;  /* 0x00510000d450783b */ /* 0x000e620000000200 */
[C---:B----4-:R-:W-:Y:S07]  /*d6d0*/  HMMA.16816.F32 R8, R92.reuse, R16, RZ ;  /* 0x000000105c08723c */ /* 0x050fee00000018ff */
[----:B------:R-:W4:Y:S01]  /*d6e0*/  LDSM.16.M88.4 R172, [R212+0x5900] ;  /* 0x00590000d4ac783b */ /* 0x000f220000000200 */
[-C--:B------:R-:W-:Y:S07]  /*d6f0*/  HMMA.16816.F32 R12, R92, R18.reuse, RZ ;  /* 0x000000125c0c723c */ /* 0x080fee00000018ff */
[----:B------:R-:W-:Y:S01]  /*d700*/  LDSM.16.M88.4 R176, [R222+0x6100] ;  /* 0x00610000deb0783b */ /* 0x000fe20000000200 */
[C---:B------:R-:W-:Y:S07]  /*d710*/  HMMA.16816.F32 R16, R96.reuse, R18, RZ ;  /* 0x000000126010723c */ /* 0x040fee00000018ff */
[----:B------:R-:W1:Y:S01]  /*d720*/  LDSM.16.M88.4 R180, [R223] ;  /* 0x00000000dfb4783b */ /* 0x000e620000000200 */
[-C--:B------:R-:W-:Y:S07]  /*d730*/  HMMA.16816.F32 R20, R96, R32.reuse, RZ ;  /* 0x000000206014723c */ /* 0x080fee00000018ff */
[----:B------:R-:W1:Y:S01]  /*d740*/  LDSM.16.M88.4 R184, [R222+0x8100] ;  /* 0x00810000deb8783b */ /* 0x000e620000000200 */
[C---:B------:R-:W-:Y:S07]  /*d750*/  HMMA.16816.F32 R24, R92.reuse, R32, RZ ;  /* 0x000000205c18723c */ /* 0x040fee00000018ff */
[----:B------:R-:W1:Y:S01]  /*d760*/  LDSM.16.M88.4 R188, [R228] ;  /* 0x00000000e4bc783b */ /* 0x000e620000000200 */
[-C--:B------:R-:W-:Y:S07]  /*d770*/  HMMA.16816.F32 R28, R92, R34.reuse, RZ ;  /* 0x000000225c1c723c */ /* 0x080fee00000018ff */
[----:B------:R-:W1:Y:S01]  /*d780*/  LDSM.16.M88.4 R192, [R227] ;  /* 0x00000000e3c0783b */ /* 0x000e620000000200 */
[C---:B------:R-:W-:Y:S07]  /*d790*/  HMMA.16816.F32 R32, R96.reuse, R34, RZ ;  /* 0x000000226020723c */ /* 0x040fee00000018ff */
[----:B------:R-:W3:Y:S01]  /*d7a0*/  LDL.64 R234, [R1+0x28] ;  /* 0x0000280001ea7983 */ /* 0x000ee20000100a00 */
[-C--:B------:R-:W-:Y:S05]  /*d7b0*/  HMMA.16816.F32 R36, R96, R48.reuse, RZ ;  /* 0x000000306024723c */ /* 0x080fea00000018ff */
[----:B------:R-:W3:Y:S03]  /*d7c0*/  LDL.LU R252, [R1+0x10] ;  /* 0x0000100001fc7983 */ /* 0x000ee60000300800 */
[C---:B------:R-:W-:Y:S01]  /*d7d0*/  HMMA.16816.F32 R40, R92.reuse, R48, RZ ;  /* 0x000000305c28723c */ /* 0x040fe200000018ff */
[----:B------:R-:W3:Y:S07]  /*d7e0*/  LDL.LU R251, [R1+0x14] ;  /* 0x0000140001fb7983 */ /* 0x000eee0000300800 */
        /* <DEDUP_REMOVED lines=10> */
[-C--:B----4-:R-:W-:Y:S08]  /*d890*/  HMMA.16816.F32 R84, R96, R172.reuse, RZ ;  /* 0x000000ac6054723c */ /* 0x090ff000000018ff */
        /* <DEDUP_REMOVED lines=8> */
[----:B------:R-:W4:Y:S07]  /*d920*/  LDSM.16.M88.4 R180, [R225] ;  /* 0x00000000e1b4783b */ /* 0x000f2e0000000200 */
[-C--:B------:R-:W-:Y:S08]  /*d930*/  HMMA.16816.F32 R20, R176, R188.reuse, R20 ;  /* 0x000000bcb014723c */ /* 0x080ff00000001814 */
[C---:B------:R-:W-:Y:S08]  /*d940*/  HMMA.16816.F32 R24, R184.reuse, R188, R24 ;  /* 0x000000bcb818723c */ /* 0x040ff00000001818 */
[-C--:B------:R-:W-:Y:S04]  /*d950*/  HMMA.16816.F32 R28, R184, R190.reuse, R28 ;  /* 0x000000beb81c723c */ /* 0x080fe8000000181c */
[----:B--2---:R-:W-:Y:S02]  /*d960*/  @!P0 MOV R3, R203 ;  /* 0x000000cb00038202 */ /* 0x004fe40000000f00 */
[----:B---3--:R-:W-:Y:S02]  /*d970*/  @!P0 MOV R2, R200 ;  /* 0x000000c800028202 */ /* 0x008fe40000000f00 */
[C---:B------:R-:W-:Y:S01]  /*d980*/  HMMA.16816.F32 R32, R176.reuse, R190, R32 ;  /* 0x000000beb020723c */ /* 0x040fe20000001820 */
[----:B------:R-:W2:Y:S03]  /*d990*/  LDSM.16.M88.4 R188, [R224] ;  /* 0x00000000e0bc783b */ /* 0x000ea60000000200 */
[----:B------:R-:W-:Y:S04]  /*d9a0*/  @!P0 IMAD.WIDE.U32 R2, R128, 0x60, R2 ;  /* 0x0000006080028825 */ /* 0x000fe800078e0002 */
[-C--:B------:R-:W-:Y:S04]  /*d9b0*/  HMMA.16816.F32 R36, R176, R192.reuse, R36 ;  /* 0x000000c0b024723c */ /* 0x080fe80000001824 */
[----:B------:R-:W-:Y:S01]  /*d9c0*/  @!P0 IMAD R128, R129, 0x60, RZ ;  /* 0x0000006081808824 */ /* 0x000fe200078e02ff */
[----:B------:R-:W-:Y:S03]  /*d9d0*/  @!P0 LEA R198, P1, R2, c[0x0][0x1f8], 0x1 ;  /* 0x00007e0002c68a11 */ /* 0x000fe600078208ff */
[C---:B------:R-:W-:Y:S04]  /*d9e0*/  HMMA.16816.F32 R40, R184.reuse, R192, R40 ;  /* 0x000000c0b828723c */ /* 0x040fe80000001828 */
[----:B------:R-:W-:Y:S02]  /*d9f0*/  @!P0 IADD3 R3, R3, R128, RZ ;  /* 0x0000008003038210 */ /* 0x000fe40007ffe0ff */
[----:B------:R-:W-:Y:S02]  /*da00*/  @!P0 IADD3 R196, P2, R198, UR10, RZ ;  /* 0x0000000ac6c48c10 */ /* 0x000fe4000ff5e0ff */
[-C--:B------:R-:W-:Y:S04]  /*da10*/  HMMA.16816.F32 R44, R184, R194.reuse, R44 ;  /* 0x000000c2b82c723c */ /* 0x080fe8000000182c */
[----:B------:R-:W-:Y:S02]  /*da20*/  @!P0 LEA.HI.X R199, R2, c[0x0][0x1fc], R3, 0x1, P1 ;  /* 0x00007f0002c78a11 */ /* 0x000fe400008f0c03 */
[----:B------:R-:W-:Y:S02]  /*da30*/  @!P0 IADD3 R132, P1, R196, UR10, RZ ;  /* 0x0000000ac4848c10 */ /* 0x000fe4000ff3e0ff */
[C---:B------:R-:W-:Y:S01]  /*da40*/  HMMA.16816.F32 R48, R176.reuse, R194, R48 ;  /* 0x000000c2b030723c */ /* 0x040fe20000001830 */
[----:B------:R-:W-:Y:S01]  /*da50*/  @!PT LDS RZ, [RZ] ;  /* 0x00000000fffff984 */ /* 0x000fe20000000800 */
[----:B------:R-:W-:Y:S01]  /*da60*/  @!PT LDS RZ, [RZ] ;  /* 0x00000000fffff984 */ /* 0x000fe20000000800 */
[----:B------:R-:W-:Y:S01]  /*da70*/  @!PT LDS RZ, [RZ] ;  /* 0x00000000fffff984 */ /* 0x000fe20000000800 */
[----:B------:R3:W-:Y:S03]  /*da80*/  @!P0 LDGSTS.E.BYPASS.LTC128B.128 [R231+0x100], [R198.64], !P6 ;  /* 0x00100000c6e78fae */ /* 0x0007e6000f101d4c */
[----:B------:R-:W-:Y:S02]  /*da90*/  @!P0 IADD3.X R197, R199, UR9, RZ, P2, !PT ;  /* 0x00000009c7c58c10 */ /* 0x000fe400097fe4ff */
[----:B------:R-:W-:Y:S02]  /*daa0*/  @!P0 IADD3 R128, P3, R132, UR10, RZ ;  /* 0x0000000a84808c10 */ /* 0x000fe4000ff7e0ff */
[-C--:B-1----:R-:W-:Y:S01]  /*dab0*/  HMMA.16816.F32 R52, R176, R172.reuse, R52 ;  /* 0x000000acb034723c */ /* 0x082fe20000001834 */
[----:B------:R3:W-:Y:S03]  /*dac0*/  @!P0 LDGSTS.E.BYPASS.LTC128B.128 [R231+0x900], [R196.64], !P6 ;  /* 0x00900000c4e78fae */ /* 0x0007e6000f101d4c */
[----:B------:R-:W-:Y:S02]  /*dad0*/  @!P0 IADD3.X R133, R197, UR9, RZ, P1, !PT ;  /* 0x00000009c5858c10 */ /* 0x000fe40008ffe4ff */
[----:B------:R-:W-:Y:S02]  /*dae0*/  @!P0 IADD3 R2, P2, R128, UR10, RZ ;  /* 0x0000000a80028c10 */ /* 0x000fe4000ff5e0ff */
[C---:B------:R-:W-:Y:S01]  /*daf0*/  HMMA.16816.F32 R56, R184.reuse, R172, R56 ;  /* 0x000000acb838723c */ /* 0x040fe20000001838 */
[----:B------:R1:W-:Y:S03]  /*db00*/  @!P0 LDGSTS.E.BYPASS.LTC128B.128 [R231+0x1100], [R132.64], !P6 ;  /* 0x0110000084e78fae */ /* 0x0003e6000f101d4c */
[----:B------:R-:W-:Y:S02]  /*db10*/  @!P0 IADD3.X R129, R133, UR9, RZ, P3, !PT ;  /* 0x0000000985818c10 */ /* 0x000fe40009ffe4ff */
[----:B------:R-:W-:Y:S02]  /*db20*/  @!P0 IADD3 R192, P1, R2, UR10, RZ ;  /* 0x0000000a02c08c10 */ /* 0x000fe4000ff3e0ff */
[-C--:B------:R-:W-:Y:S01]  /*db30*/  HMMA.16816.F32 R60, R184, R174.reuse, R60 ;  /* 0x000000aeb83c723c */ /* 0x080fe2000000183c */
[----:B------:R1:W-:Y:S03]  /*db40*/  @!P0 LDGSTS.E.BYPASS.LTC128B.128 [R231+0x1900], [R128.64], !P6 ;  /* 0x0190000080e78fae */ /* 0x0003e6000f101d4c */
[----:B------:R-:W-:Y:S04]  /*db50*/  @!P0 IADD3.X R3, R129, UR9, RZ, P2, !PT ;  /* 0x0000000981038c10 */ /* 0x000fe800097fe4ff */
[C---:B------:R-:W-:Y:S01]  /*db60*/  HMMA.16816.F32 R64, R176.reuse, R174, R64 ;  /* 0x000000aeb040723c */ /* 0x040fe20000001840 */
[----:B------:R1:W-:Y:S03]  /*db70*/  @!P0 LDGSTS.E.BYPASS.LTC128B.128 [R231+0x2100], [R2.64], !P6 ;  /* 0x0210000002e78fae */ /* 0x0003e6000f101d4c */
[----:B------:R-:W-:Y:S04]  /*db80*/  @!P0 IADD3.X R193, R3, UR9, RZ, P1, !PT ;  /* 0x0000000903c18c10 */ /* 0x000fe80008ffe4ff */
[-C--:B----4-:R-:W-:Y:S01]  /*db90*/  HMMA.16816.F32 R68, R176, R180.reuse, R68 ;  /* 0x000000b4b044723c */ /* 0x090fe20000001844 */
[----:B------:R4:W-:Y:S02]  /*dba0*/  @!P0 LDGSTS.E.BYPASS.LTC128B.128 [R231+0x2900], [R192.64], !P6 ;  /* 0x02900000c0e78fae */ /* 0x0009e4000f101d4c */
[----:B------:R-:W-:Y:S05]  /*dbb0*/  ISETP.GT.AND P0, PT, R230, UR8, PT ;  /* 0x00000008e6007c0c */ /* 0x000fea000bf04270 */
[C---:B------:R-:W-:Y:S01]  /*dbc0*/  HMMA.16816.F32 R72, R184.reuse, R180, R72 ;  /* 0x000000b4b848723c */ /* 0x040fe20000001848 */
[----:B---3--:R-:W-:Y:S07]  /*dbd0*/  LDSM.16.M88.4 R196, [R218+0x3100] ;  /* 0x00310000dac4783b */ /* 0x008fee0000000200 */
[-C--:B------:R-:W-:Y:S01]  /*dbe0*/  HMMA.16816.F32 R76, R184, R182.reuse, R76 ;  /* 0x000000b6b84c723c */ /* 0x080fe2000000184c */
[----:B------:R-:W0:Y:S07]  /*dbf0*/  LDGDEPBAR ;  /* 0x00000000000079af */ /* 0x000e2e0000000000 */
[C---:B------:R-:W-:Y:S01]  /*dc00*/  HMMA.16816.F32 R80, R176.reuse, R182, R80 ;  /* 0x000000b6b050723c */ /* 0x040fe20000001850 */
[----:B------:R-:W-:Y:S07]  /*dc10*/  LDSM.16.M88.4 R200, [R220+0x8100] ;  /* 0x00810000dcc8783b */ /* 0x000fee0000000200 */
[-C--:B--2---:R-:W-:Y:S01]  /*dc20*/  HMMA.16816.F32 R84, R176, R188.reuse, R84 ;  /* 0x000000bcb054723c */ /* 0x084fe20000001854 */
[----:B----4-:R-:W2:Y:S07]  /*dc30*/  LDSM.16.M88.4 R192, [R220+0x6100] ;  /* 0x00610000dcc0783b */ /* 0x010eae0000000200 */
[C---:B------:R-:W-:Y:S01]  /*dc40*/  HMMA.16816.F32 R88, R184.reuse, R188, R88 ;  /* 0x000000bcb858723c */ /* 0x040fe20000001858 */
[----:B------:R-:W3:Y:S07]  /*dc50*/  LDSM.16.M88.4 R204, [R218+0x3900] ;  /* 0x00390000dacc783b */ /* 0x000eee0000000200 */
[-C--:B------:R-:W-:Y:S01]  /*dc60*/  HMMA.16816.F32 R92, R184, R190.reuse, R92 ;  /* 0x000000beb85c723c */ /* 0x080fe2000000185c */
[----:B------:R-:W4:Y:S07]  /*dc70*/  LDSM.16.M88.4 R208, [R218+0x4100] ;  /* 0x00410000dad0783b */ /* 0x000f2e0000000200 */
[----:B------:R-:W-:Y:S01]  /*dc80*/  HMMA.16816.F32 R96, R176, R190, R96 ;  /* 0x000000beb060723c */ /* 0x000fe20000001860 */
[----:B------:R-:W1:Y:S08]  /*dc90*/  LDSM.16.M88.4 R172, [R218+0x4900] ;  /* 0x00490000daac783b */ /* 0x000e700000000200 */
[----:B------:R-:W1:Y:S01]  /*dca0*/  LDSM.16.M88.4 R176, [R218+0x5100] ;  /* 0x00510000dab0783b */ /* 0x000e620000000200 */
[-C--:B--2---:R-:W-:Y:S07]  /*dcb0*/  HMMA.16816.F32 R4, R192, R196.reuse, R4 ;  /* 0x000000c4c004723c */ /* 0x084fee0000001804 */
[----:B------:R-:W2:Y:S01]  /*dcc0*/  LDSM.16.M88.4 R180, [R218+0x5900] ;  /* 0x00590000dab4783b */ /* 0x000ea20000000200 */
[C---:B------:R-:W-:Y:S07]  /*dcd0*/  HMMA.16816.F32 R8, R200.reuse, R196, R8 ;  /* 0x000000c4c808723c */ /* 0x040fee0000001808 */
[----:B------:R-:W-:Y:S01]  /*dce0*/  LDSM.16.M88.4 R184, [R221+0x6100] ;  /* 0x00610000ddb8783b */ /* 0x000fe20000000200 */
[-C--:B------:R-:W-:Y:S07]  /*dcf0*/  HMMA.16816.F32 R12, R200, R198.reuse, R12 ;  /* 0x000000c6c80c723c */ /* 0x080fee000000180c */
[----:B------:R-:W1:Y:S01]  /*dd00*/  LDSM.16.M88.4 R188, [R217] ;  /* 0x00000000d9bc783b */ /* 0x000e620000000200 */
[C---:B------:R-:W-:Y:S07]  /*dd10*/  HMMA.16816.F32 R16, R192.reuse, R198, R16 ;  /* 0x000000c6c010723c */ /* 0x040fee0000001810 */
[----:B------:R-:W-:Y:S01]  /*dd20*/  LDSM.16.M88.4 R196, [R217+0x800] ;  /* 0x00080000d9c4783b */ /* 0x000fe20000000200 */
        /* <DEDUP_REMOVED lines=10> */
[-C--:B-1----:R-:W-:Y:S08]  /*ddd0*/  HMMA.16816.F32 R52, R192, R172.reuse, R52 ;  /* 0x000000acc034723c */ /* 0x082ff00000001834 */
        /* <DEDUP_REMOVED lines=8> */
[----:B------:R-:W3:Y:S07]  /*de60*/  LDSM.16.M88.4 R176, [R217+0x2000] ;  /* 0x00200000d9b0783b */ /* 0x000eee0000000200 */
[-C--:B--2---:R-:W-:Y:S08]  /*de70*/  HMMA.16816.F32 R84, R192, R180.reuse, R84 ;  /* 0x000000b4c054723c */ /* 0x084ff00000001854 */
[C---:B------:R-:W-:Y:S08]  /*de80*/  HMMA.16816.F32 R88, R200.reuse, R180, R88 ;  /* 0x000000b4c858723c */ /* 0x040ff00000001858 */
[-C--:B------:R-:W-:Y:S08]  /*de90*/  HMMA.16816.F32 R92, R200, R182.reuse, R92 ;  /* 0x000000b6c85c723c */ /* 0x080ff0000000185c */
[----:B------:R-:W-:Y:S01]  /*dea0*/  HMMA.16816.F32 R96, R192, R182, R96 ;  /* 0x000000b6c060723c */ /* 0x000fe20000001860 */
[----:B------:R-:W2:Y:S01]  /*deb0*/  LDSM.16.M88.4 R180, [R217+0x2800] ;  /* 0x00280000d9b4783b */ /* 0x000ea20000000200 */
[----:B------:R-:W-:Y:S06]  /*dec0*/  DEPBAR.LE SB0, 0x0 ;  /* 0x000080000000791a */ /* 0x000fec0000000000 */
[-C--:B------:R-:W-:Y:S01]  /*ded0*/  HMMA.16816.F32 R4, R184, R188.reuse, R4 ;  /* 0x000000bcb804723c */ /* 0x080fe20000001804 */
[----:B------:R-:W-:Y:S07]  /*dee0*/  BAR.SYNC.DEFER_BLOCKING 0x0 ;  /* 0x0000000000007b1d */ /* 0x000fee0000010000 */
[C---:B-1----:R-:W-:Y:S08]  /*def0*/  HMMA.16816.F32 R8, R172.reuse, R188, R8 ;  /* 0x000000bcac08723c */ /* 0x042ff00000001808 */
[-C--:B------:R-:W-:Y:S08]  /*df00*/  HMMA.16816.F32 R12, R172, R190.reuse, R12 ;  /* 0x000000beac0c723c */ /* 0x080ff0000000180c */
[C---:B------:R-:W-:Y:S04]  /*df10*/  HMMA.16816.F32 R16, R184.reuse, R190, R16 ;  /* 0x000000beb810723c */ /* 0x040fe80000001810 */
[----:B------:R-:W-:Y:S02]  /*df20*/  FMNMX.FTZ R2, R4, R0, !PT ;  /* 0x0000000004027209 */ /* 0x000fe40007810000 */
[----:B------:R-:W-:Y:S02]  /*df30*/  FMNMX.FTZ R3, R6, R131, !PT ;  /* 0x0000008306037209 */ /* 0x000fe40007810000 */
[-C--:B------:R-:W-:Y:S04]  /*df40*/  HMMA.16816.F32 R20, R184, R196.reuse, R20 ;  /* 0x000000c4b814723c */ /* 0x080fe80000001814 */
[----:B------:R-:W-:Y:S02]  /*df50*/  FMNMX.FTZ R2, R5, R2, !PT ;  /* 0x0000000205027209 */ /* 0x000fe40007810000 */
[----:B------:R-:W-:Y:S02]  /*df60*/  FMNMX.FTZ R3, R7, R3, !PT ;  /* 0x0000000307037209 */ /* 0x000fe40007810000 */
[C---:B------:R-:W-:Y:S04]  /*df70*/  HMMA.16816.F32 R24, R172.reuse, R196, R24 ;  /* 0x000000c4ac18723c */ /* 0x040fe80000001818 */
[----:B------:R-:W-:Y:S04]  /*df80*/  FMNMX.FTZ R128, R8, R134, !PT ;  /* 0x0000008608807209 */ /* 0x000fe80007810000 */
        /* <DEDUP_REMOVED lines=106> */
[----:B------:R-:W-:Y:S01]  /*e630*/  FMUL.FTZ R180, R130, c[0x0][0x2d0] ;  /* 0x0000b40082b47a20 */ /* 0x000fe20000410000 */
[----:B--2---:R-:W-:Y:S03]  /*e640*/  FMNMX.FTZ R3, R3, R129, !PT ;  /* 0x0000008103037209 */ /* 0x004fe60007810000 */
[--C-:B------:R-:W-:Y:S01]  /*e650*/  FFMA.FTZ R52, R52, c[0x0][0x2d0], -R180.reuse ;  /* 0x0000b40034347a23 */ /* 0x100fe200000108b4 */
[----:B------:R-:W-:Y:S01]  /*e660*/  FMNMX.FTZ R128, R58, R128, !PT ;  /* 0x000000803a807209 */ /* 0x000fe20007810000 */
[--C-:B------:R-:W-:Y:S02]  /*e670*/  FFMA.FTZ R53, R53, c[0x0][0x2d0], -R180.reuse ;  /* 0x0000b40035357a23 */ /* 0x100fe400000108b4 */
[----:B------:R-:W-:Y:S01]  /*e680*/  MUFU.EX2 R194, R52 ;  /* 0x0000003400c27308 */ /* 0x000fe20000000800 */
[----:B------:R-:W-:Y:S01]  /*e690*/  FMNMX.FTZ R128, R59, R128, !PT ;  /* 0x000000803b807209 */ /* 0x000fe20007810000 */
        /* <DEDUP_REMOVED lines=8> */
[----:B------:R-:W-:Y:S02]  /*e720*/  FMUL.FTZ R181, R129, c[0x0][0x2d0] ;  /* 0x0000b40081b57a20 */ /* 0x000fe40000410000 */
[----:B------:R-:W-:Y:S01]  /*e730*/  FMNMX.FTZ R128, R74, R128, !PT ;  /* 0x000000804a807209 */ /* 0x000fe20007810000 */
[--C-:B------:R-:W-:Y:S02]  /*e740*/  FFMA.FTZ R16, R16, c[0x0][0x2d0], -R180.reuse ;  /* 0x0000b40010107a23 */ /* 0x100fe400000108b4 */
[--C-:B------:R-:W-:Y:S01]  /*e750*/  FFMA.FTZ R54, R54, c[0x0][0x2d0], -R181.reuse ;  /* 0x0000b40036367a23 */ /* 0x100fe200000108b5 */
[----:B------:R-:W-:Y:S01]  /*e760*/  FMNMX.FTZ R128, R75, R128, !PT ;  /* 0x000000804b807209 */ /* 0x000fe20007810000 */
[--C-:B------:R-:W-:Y:S02]  /*e770*/  FFMA.FTZ R55, R55, c[0x0][0x2d0], -R181.reuse ;  /* 0x0000b40037377a23 */ /* 0x100fe400000108b5 */
[----:B------:R3:W-:Y:S01]  /*e780*/  MUFU.EX2 R246, R16 ;  /* 0x0000001000f67308 */ /* 0x0007e20000000800 */
[----:B------:R-:W-:Y:S01]  /*e790*/  FMNMX.FTZ R128, R78, R128, !PT ;  /* 0x000000804e807209 */ /* 0x000fe20007810000 */
[--C-:B------:R-:W-:Y:S02]  /*e7a0*/  FFMA.FTZ R6, R6, c[0x0][0x2d0], -R181.reuse ;  /* 0x0000b40006067a23 */ /* 0x100fe400000108b5 */
[--C-:B------:R-:W-:Y:S01]  /*e7b0*/  FFMA.FTZ R66, R66, c[0x0][0x2d0], -R181.reuse ;  /* 0x0000b40042427a23 */ /* 0x100fe200000108b5 */
[----:B------:R-:W-:Y:S01]  /*e7c0*/  FMNMX.FTZ R128, R79, R128, !PT ;  /* 0x000000804f807209 */ /* 0x000fe20007810000 */
[----:B------:R-:W-:Y:S02]  /*e7d0*/  FFMA.FTZ R67, R67, c[0x0][0x2d0], -R181 ;  /* 0x0000b40043437a23 */ /* 0x000fe400000108b5 */
[--C-:B------:R-:W-:Y:S01]  /*e7e0*/  FFMA.FTZ R17, R17, c[0x0][0x2d0], -R180.reuse ;  /* 0x0000b40011117a23 */ /* 0x100fe200000108b4 */
[----:B------:R-:W-:Y:S01]  /*e7f0*/  FMNMX.FTZ R128, R90, R128, !PT ;  /* 0x000000805a807209 */ /* 0x000fe20007810000 */
[----:B------:R4:W-:Y:S01]  /*e800*/  MUFU.EX2 R240, R6 ;  /* 0x0000000600f07308 */ /* 0x0009e20000000800 */
[--C-:B------:R-:W-:Y:S02]  /*e810*/  FFMA.FTZ R4, R4, c[0x0][0x2d0], -R180.reuse ;  /* 0x0000b40004047a23 */ /* 0x100fe400000108b4 */
[----:B------:R-:W-:Y:S01]  /*e820*/  FMNMX.FTZ R0, R91, R128, !PT ;  /* 0x000000805b007209 */ /* 0x000fe20007810000 */
[----:B--2---:R-:W-:Y:S01]  /*e830*/  FADD.FTZ R2, -R129, R131 ;  /* 0x0000008381027221 */ /* 0x004fe20000010100 */
[----:B-1----:R-:W-:Y:S01]  /*e840*/  FMNMX.FTZ R128, R3, R172, !PT ;  /* 0x000000ac03807209 */ /* 0x002fe20007810000 */
[--C-:B------:R-:W-:Y:S01]  /*e850*/  FFMA.FTZ R5, R5, c[0x0][0x2d0], -R180.reuse ;  /* 0x0000b40005057a23 */ /* 0x100fe200000108b4 */
[----:B------:R-:W-:Y:S01]  /*e860*/  FMNMX.FTZ R0, R94, R0, !PT ;  /* 0x000000005e007209 */ /* 0x000fe20007810000 */
[----:B------:R-:W-:Y:S02]  /*e870*/  FMUL.FTZ R2, R2, c[0x0][0x2d0] ;  /* 0x0000b40002027a20 */ /* 0x000fe40000410000 */
[----:B------:R-:W-:Y:S01]  /*e880*/  MUFU.EX2 R242, R4 ;  /* 0x0000000400f27308 */ /* 0x000fe20000000800 */
[--C-:B------:R-:W-:Y:S01]  /*e890*/  FFMA.FTZ R18, R18, c[0x0][0x2d0], -R181.reuse ;  /* 0x0000b40012127a23 */ /* 0x100fe200000108b5 */
[----:B------:R-:W-:Y:S01]  /*e8a0*/  FMNMX.FTZ R0, R95, R0, !PT ;  /* 0x000000005f007209 */ /* 0x000fe20007810000 */
[----:B------:R-:W-:Y:S02]  /*e8b0*/  FFMA.FTZ R19, R19, c[0x0][0x2d0], -R181 ;  /* 0x0000b40013137a23 */ /* 0x000fe400000108b5 */
[----:B---3--:R-:W-:Y:S02]  /*e8c0*/  FMUL.FTZ R16, R133, R148 ;  /* 0x0000009485107220 */ /* 0x008fe40000410000 */
[--C-:B------:R-:W-:Y:S01]  /*e8d0*/  FFMA.FTZ R20, R20, c[0x0][0x2d0], -R180.reuse ;  /* 0x0000b40014147a23 */ /* 0x100fe200000108b4 */
[----:B------:R-:W1:Y:S01]  /*e8e0*/  SHFL.BFLY PT, R3, R0, 0x2, 0x1f ;  /* 0x0c401f0000037f89 */ /* 0x000e6200000e0000 */
[--C-:B------:R-:W-:Y:S01]  /*e8f0*/  FFMA.FTZ R21, R21, c[0x0][0x2d0], -R180.reuse ;  /* 0x0000b40015157a23 */ /* 0x100fe200000108b4 */
[----:B------:R2:W3:Y:S01]  /*e900*/  MUFU.EX2 R132, R2 ;  /* 0x0000000200847308 */ /* 0x0004e20000000800 */
[C---:B------:R-:W-:Y:S02]  /*e910*/  FMUL.FTZ R112, R133.reuse, R112 ;  /* 0x0000007085707220 */ /* 0x040fe40000410000 */
[C---:B------:R-:W-:Y:S01]  /*e920*/  FMUL.FTZ R113, R133.reuse, R113 ;  /* 0x0000007185717220 */ /* 0x040fe20000410000 */
[----:B----4-:R-:W-:Y:S01]  /*e930*/  @P0 SHF.R.S32.HI R6, RZ, 0x1f, R229 ;  /* 0x0000001fff060819 */ /* 0x010fe200000114e5 */
[C---:B------:R-:W-:Y:S02]  /*e940*/  FMUL.FTZ R116, R133.reuse, R116 ;  /* 0x0000007485747220 */ /* 0x040fe40000410000 */
[----:B------:R-:W-:Y:S02]  /*e950*/  FMUL.FTZ R117, R133, R117 ;  /* 0x0000007585757220 */ /* 0x000fe40000410000 */
[--C-:B------:R-:W-:Y:S01]  /*e960*/  FFMA.FTZ R23, R23, c[0x0][0x2d0], -R181.reuse ;  /* 0x0000b40017177a23 */ /* 0x100fe200000108b5 */
[----:B------:R4:W-:Y:S01]  /*e970*/  MUFU.EX2 R247, R5 ;  /* 0x0000000500f77308 */ /* 0x0009e20000000800 */
[--C-:B------:R-:W-:Y:S02]  /*e980*/  FFMA.FTZ R7, R7, c[0x0][0x2d0], -R181.reuse ;  /* 0x0000b40007077a23 */ /* 0x100fe400000108b5 */
[--C-:B------:R-:W-:Y:S02]  /*e990*/  FFMA.FTZ R32, R32, c[0x0][0x2d0], -R180.reuse ;  /* 0x0000b40020207a23 */ /* 0x100fe400000108b4 */
[----:B------:R-:W-:Y:S02]  /*e9a0*/  FFMA.FTZ R33, R33, c[0x0][0x2d0], -R180 ;  /* 0x0000b40021217a23 */ /* 0x000fe400000108b4 */
[--C-:B------:R-:W-:Y:S02]  /*e9b0*/  FFMA.FTZ R34, R34, c[0x0][0x2d0], -R181.reuse ;  /* 0x0000b40022227a23 */ /* 0x100fe400000108b5 */
[----:B------:R-:W-:Y:S01]  /*e9c0*/  FFMA.FTZ R35, R35, c[0x0][0x2d0], -R181 ;  /* 0x0000b40023237a23 */ /* 0x000fe200000108b5 */
[----:B------:R4:W-:Y:S01]  /*e9d0*/  MUFU.EX2 R243, R7 ;  /* 0x0000000700f37308 */ /* 0x0009e20000000800 */
[----:B------:R-:W-:Y:S01]  /*e9e0*/  @P0 IMAD R6, R6, c[0x0][0x1e0], RZ ;  /* 0x0000780006060a24 */ /* 0x000fe200078e02ff */
[----:B-1----:R-:W-:Y:S01]  /*e9f0*/  FMNMX.FTZ R0, R0, R3, !PT ;  /* 0x0000000300007209 */ /* 0x002fe20007810000 */
[----:B------:R-:W-:Y:S02]  /*ea00*/  FMUL.FTZ R100, R133, R100 ;  /* 0x0000006485647220 */ /* 0x000fe40000410000 */
[----:B--2---:R-:W-:Y:S02]  /*ea10*/  FADD.FTZ R2, -R128, R134 ;  /* 0x0000008680027221 */ /* 0x004fe40000010100 */
[C---:B------:R-:W-:Y:S02]  /*ea20*/  @P0 IMAD R6, R229.reuse, c[0x0][0x1e4], R6 ;  /* 0x00007900e5060a24 */ /* 0x040fe400078e0206 */
[----:B------:R-:W-:Y:S01]  /*ea30*/  FMUL.FTZ R2, R2, c[0x0][0x2d0] ;  /* 0x0000b40002027a20 */ /* 0x000fe20000410000 */
[----:B------:R1:W-:Y:S01]  /*ea40*/  MUFU.EX2 R248, R17 ;  /* 0x0000001100f87308 */ /* 0x0003e20000000800 */
[C---:B---3--:R-:W-:Y:S02]  /*ea50*/  FMUL.FTZ R114, R132.reuse, R114 ;  /* 0x0000007284727220 */ /* 0x048fe40000410000 */
[C---:B------:R-:W-:Y:S02]  /*ea60*/  FMUL.FTZ R115, R132.reuse, R115 ;  /* 0x0000007384737220 */ /* 0x040fe40000410000 */
[----:B----4-:R-:W-:Y:S04]  /*ea70*/  @P0 IMAD.WIDE.U32 R4, R229, c[0x0][0x1e0], RZ ;  /* 0x00007800e5040a25 */ /* 0x010fe800078e00ff */
[C---:B------:R-:W-:Y:S01]  /*ea80*/  FMUL.FTZ R118, R132.reuse, R118 ;  /* 0x0000007684767220 */ /* 0x040fe20000410000 */
[----:B------:R2:W3:Y:S01]  /*ea90*/  MUFU.EX2 R131, R2 ;  /* 0x0000000200837308 */ /* 0x0004e20000000800 */
[----:B------:R-:W-:Y:S01]  /*eaa0*/  @P0 IADD3 R5, R5, R6, RZ ;  /* 0x0000000605050210 */ /* 0x000fe20007ffe0ff */
[C---:B------:R-:W-:Y:S01]  /*eab0*/  FMUL.FTZ R119, R132.reuse, R119 ;  /* 0x0000007784777220 */ /* 0x040fe20000410000 */
[----:B------:R-:W-:Y:S01]  /*eac0*/  @P0 MOV R6, R232 ;  /* 0x000000e800060202 */ /* 0x000fe20000000f00 */
[----:B------:R-:W-:Y:S01]  /*ead0*/  FMUL.FTZ R101, R133, R101 ;  /* 0x0000006585657220 */ /* 0x000fe20000410000 */
[----:B------:R-:W-:Y:S01]  /*eae0*/  @P0 MOV R7, R235 ;  /* 0x000000eb00070202 */ /* 0x000fe20000000f00 */
[----:B------:R-:W-:Y:S02]  /*eaf0*/  @P0 IMAD R5, R5, 0x60, RZ ;  /* 0x0000006005050824 */ /* 0x000fe400078e02ff */
[----:B------:R-:W-:Y:S02]  /*eb00*/  FMUL.FTZ R102, R132, R102 ;  /* 0x0000006684667220 */ /* 0x000fe40000410000 */
[----:B------:R4:W-:Y:S01]  /*eb10*/  MUFU.EX2 R245, R18 ;  /* 0x0000001200f57308 */ /* 0x0009e20000000800 */
[----:B------:R-:W-:Y:S04]  /*eb20*/  @P0 IMAD.WIDE.U32 R6, R4, 0x60, R6 ;  /* 0x0000006004060825 */ /* 0x000fe800078e0006 */
[----:B-1----:R-:W-:Y:S01]  /*eb30*/  FMUL.FTZ R17, R133, R149 ;  /* 0x0000009585117220 */ /* 0x002fe20000410000 */
[----:B------:R-:W-:Y:S01]  /*eb40*/  @P0 LEA R4, P1, R6, c[0x0][0x1c8], 0x1 ;  /* 0x0000720006040a11 */ /* 0x000fe200078208ff */
[----:B------:R-:W-:Y:S01]  /*eb50*/  FMUL.FTZ R103, R132, R103 ;  /* 0x0000006784677220 */ /* 0x000fe20000410000 */
[----:B------:R-:W-:Y:S01]  /*eb60*/  @P0 IADD3 R5, R7, R5, RZ ;  /* 0x0000000507050210 */ /* 0x000fe20007ffe0ff */
[--C-:B------:R-:W-:Y:S01]  /*eb70*/  FFMA.FTZ R36, R36, c[0x0][0x2d0], -R180.reuse ;  /* 0x0000b40024247a23 */ /* 0x100fe200000108b4 */
[----:B------:R1:W-:Y:S01]  /*eb80*/  MUFU.EX2 R244, R19 ;  /* 0x0000001300f47308 */ /* 0x0003e20000000800 */
[--C-:B------:R-:W-:Y:S01]  /*eb90*/  FFMA.FTZ R37, R37, c[0x0][0x2d0], -R180.reuse ;  /* 0x0000b40025257a23 */ /* 0x100fe200000108b4 */
[----:B------:R-:W-:Y:S01]  /*eba0*/  @P0 LEA.HI.X R5, R6, c[0x0][0x1cc], R5, 0x1, P1 ;  /* 0x0000730006050a11 */ /* 0x000fe200008f0c05 */
[--C-:B------:R-:W-:Y:S01]  /*ebb0*/  FFMA.FTZ R38, R38, c[0x0][0x2d0], -R181.reuse ;  /* 0x0000b40026267a23 */ /* 0x100fe200000108b5 */
[----:B--2---:R-:W2:Y:S01]  /*ebc0*/  SHFL.BFLY PT, R2, R0, 0x1, 0x1f ;  /* 0x0c201f0000027f89 */ /* 0x004ea200000e0000 */
[C---:B---3--:R-:W-:Y:S02]  /*ebd0*/  FMUL.FTZ R104, R131.reuse, R104 ;  /* 0x0000006883687220 */ /* 0x048fe40000410000 */
[C---:B------:R-:W-:Y:S02]  /*ebe0*/  FMUL.FTZ R105, R131.reuse, R105 ;  /* 0x0000006983697220 */ /* 0x040fe40000410000 */
[C---:B------:R-:W-:Y:S01]  /*ebf0*/  FMUL.FTZ R108, R131.reuse, R108 ;  /* 0x0000006c836c7220 */ /* 0x040fe20000410000 */
[----:B------:R3:W-:Y:S01]  /*ec00*/  MUFU.EX2 R236, R20 ;  /* 0x0000001400ec7308 */ /* 0x0007e20000000800 */
[C---:B------:R-:W-:Y:S01]  /*ec10*/  FMUL.FTZ R109, R131.reuse, R109 ;  /* 0x0000006d836d7220 */ /* 0x040fe20000410000 */
[----:B------:R3:W-:Y:S01]  /*ec20*/  @P0 LDGSTS.E.BYPASS.LTC128B.128 [R231+0x3100], [R4.64], !P6 ;  /* 0x0310000004e70fae */ /* 0x0007e2000f101d4c */
[C---:B------:R-:W-:Y:S02]  /*ec30*/  FMUL.FTZ R120, R131.reuse, R120 ;  /* 0x0000007883787220 */ /* 0x040fe40000410000 */
[C---:B----4-:R-:W-:Y:S02]  /*ec40*/  FMUL.FTZ R18, R132.reuse, R150 ;  /* 0x0000009684127220 */ /* 0x050fe40000410000 */
[C---:B------:R-:W-:Y:S02]  /*ec50*/  FMUL.FTZ R121, R131.reuse, R121 ;  /* 0x0000007983797220 */ /* 0x040fe40000410000 */
[C---:B------:R-:W-:Y:S01]  /*ec60*/  FMUL.FTZ R124, R131.reuse, R124 ;  /* 0x0000007c837c7220 */ /* 0x040fe20000410000 */
[----:B------:R4:W-:Y:S01]  /*ec70*/  MUFU.EX2 R235, R21 ;  /* 0x0000001500eb7308 */ /* 0x0009e20000000800 */
[----:B------:R-:W-:Y:S02]  /*ec80*/  FMUL.FTZ R125, R131, R125 ;  /* 0x0000007d837d7220 */ /* 0x000fe40000410000 */
[--C-:B------:R-:W-:Y:S02]  /*ec90*/  FFMA.FTZ R39, R39, c[0x0][0x2d0], -R181.reuse ;  /* 0x0000b40027277a23 */ /* 0x100fe400000108b5 */
[----:B-1----:R-:W-:Y:S02]  /*eca0*/  FMUL.FTZ R19, R132, R151 ;  /* 0x0000009784137220 */ /* 0x002fe40000410000 */
[--C-:B------:R-:W-:Y:S01]  /*ecb0*/  FFMA.FTZ R48, R48, c[0x0][0x2d0], -R180.reuse ;  /* 0x0000b40030307a23 */ /* 0x100fe200000108b4 */
[----:B--2---:R-:W-:Y:S01]  /*ecc0*/  FMNMX.FTZ R3, R0, R2, !PT ;  /* 0x0000000200037209 */ /* 0x004fe20007810000 */
[----:B------:R-:W-:Y:S01]  /*ecd0*/  FFMA.FTZ R49, R49, c[0x0][0x2d0], -R180 ;  /* 0x0000b40031317a23 */ /* 0x000fe200000108b4 */
[----:B------:R-:W-:Y:S01]  /*ece0*/  MUFU.EX2 R210, R23 ;  /* 0x0000001700d27308 */ /* 0x000fe20000000800 */
[----:B------:R-:W-:Y:S02]  /*ecf0*/  FFMA.FTZ R50, R50, c[0x0][0x2d0], -R181 ;  /* 0x0000b40032327a23 */ /* 0x000fe400000108b5 */
[C---:B------:R-:W-:Y:S02]  /*ed00*/  FADD.FTZ R0, -R3.reuse, R135 ;  /* 0x0000008703007221 */ /* 0x040fe40000010100 */
[----:B------:R-:W-:Y:S02]  /*ed10*/  FMUL.FTZ R135, R128, c[0x0][0x2d0] ;  /* 0x0000b40080877a20 */ /* 0x000fe40000410000 */
[----:B------:R-:W-:Y:S02]  /*ed20*/  FMUL.FTZ R2, R3, c[0x0][0x2d0] ;  /* 0x0000b40003027a20 */ /* 0x000fe40000410000 */
[--C-:B------:R-:W-:Y:S01]  /*ed30*/  FFMA.FTZ R13, R13, c[0x0][0x2d0], -R135.reuse ;  /* 0x0000b4000d0d7a23 */ /* 0x100fe20000010887 */
[----:B------:R-:W-:Y:S01]  /*ed40*/  MUFU.EX2 R234, R32 ;  /* 0x0000002000ea7308 */ /* 0x000fe20000000800 */
[C---:B---3--:R-:W-:Y:S02]  /*ed50*/  FMUL.FTZ R20, R133.reuse, R152 ;  /* 0x0000009885147220 */ /* 0x048fe40000410000 */
[----:B------:R-:W2:Y:S01]  /*ed60*/  LDL.LU R152, [R1+0xc] ;  /* 0x00000c0001987983 */ /* 0x000ea20000300800 */
[----:B----4-:R-:W-:Y:S02]  /*ed70*/  FMUL.FTZ R21, R133, R153 ;  /* 0x0000009985157220 */ /* 0x010fe40000410000 */
[--C-:B------:R-:W-:Y:S01]  /*ed80*/  FFMA.FTZ R44, R44, c[0x0][0x2d0], -R135.reuse ;  /* 0x0000b4002c2c7a23 */ /* 0x100fe20000010887 */
[----:B------:R-:W3:Y:S01]  /*ed90*/  LDL.LU R153, [R1+0x8] ;  /* 0x0000080001997983 */ /* 0x000ee20000300800 */
[--C-:B------:R-:W-:Y:S02]  /*eda0*/  FFMA.FTZ R45, R45, c[0x0][0x2d0], -R135.reuse ;  /* 0x0000b4002d2d7a23 */ /* 0x100fe40000010887 */
        /* <DEDUP_REMOVED lines=15> */
[----:B-1----:R-:W-:Y:S01]  /*eea0*/  @P0 SHF.L.U32 R13, R249, 0x5, RZ ;  /* 0x00000005f90d0819 */ /* 0x002fe200000006ff */
[--C-:B------:R-:W-:Y:S02]  /*eeb0*/  FFMA.FTZ R9, R9, c[0x0][0x2d0], -R135.reuse ;  /* 0x0000b40009097a23 */ /* 0x100fe40000010887 */
[----:B------:R-:W-:Y:S02]  /*eec0*/  FMUL.FTZ R32, R131, R156 ;  /* 0x0000009c83207220 */ /* 0x000fe40000410000 */
[--C-:B------:R-:W-:Y:S01]  /*eed0*/  FFMA.FTZ R60, R60, c[0x0][0x2d0], -R135.reuse ;  /* 0x0000b4003c3c7a23 */ /* 0x100fe20000010887 */
[----:B------:R1:W-:Y:S01]  /*eee0*/  MUFU.EX2 R186, R11 ;  /* 0x0000000b00ba7308 */ /* 0x0003e20000000800 */
[--C-:B------:R-:W-:Y:S02]  /*eef0*/  FFMA.FTZ R61, R61, c[0x0][0x2d0], -R135.reuse ;  /* 0x0000b4003d3d7a23 */ /* 0x100fe40000010887 */
[----:B------:R-:W-:Y:S01]  /*ef00*/  FMUL.FTZ R0, R0, c[0x0][0x2d0] ;  /* 0x0000b40000007a20 */ /* 0x000fe20000410000 */
[----:B----4-:R-:W-:Y:S01]  /*ef10*/  @P0 IADD3 R10, P2, R4, R13, RZ ;  /* 0x0000000d040a0210 */ /* 0x010fe20007f5e0ff */
[--C-:B------:R-:W-:Y:S02]  /*ef20*/  FFMA.FTZ R28, R28, c[0x0][0x2d0], -R135.reuse ;  /* 0x0000b4001c1c7a23 */ /* 0x100fe40000010887 */
[--C-:B------:R-:W-:Y:S02]  /*ef30*/  FFMA.FTZ R24, R24, c[0x0][0x2d0], -R135.reuse ;  /* 0x0000b40018187a23 */ /* 0x100fe40000010887 */
[--C-:B------:R-:W-:Y:S01]  /*ef40*/  FFMA.FTZ R25, R25, c[0x0][0x2d0], -R135.reuse ;  /* 0x0000b40019197a23 */ /* 0x100fe20000010887 */
[----:B------:R-:W4:Y:S01]  /*ef50*/  MUFU.EX2 R0, R0 ;  /* 0x0000000000007308 */ /* 0x000f220000000800 */
[----:B------:R-:W-:Y:S02]  /*ef60*/  FFMA.FTZ R26, R26, c[0x0][0x2d0], -R2 ;  /* 0x0000b4001a1a7a23 */ /* 0x000fe40000010802 */
[----:B------:R-:W-:Y:S01]  /*ef70*/  FMUL.FTZ R23, R132, R155 ;  /* 0x0000009b84177220 */ /* 0x000fe20000410000 */
[----:B------:R-:W-:Y:S01]  /*ef80*/  @P0 SHF.L.U64.HI R12, R249, 0x5, R250 ;  /* 0x00000005f90c0819 */ /* 0x000fe200000102fa */
[--C-:B------:R-:W-:Y:S02]  /*ef90*/  FFMA.FTZ R29, R29, c[0x0][0x2d0], -R135.reuse ;  /* 0x0000b4001d1d7a23 */ /* 0x100fe40000010887 */
[--C-:B------:R-:W-:Y:S02]  /*efa0*/  FFMA.FTZ R30, R30, c[0x0][0x2d0], -R2.reuse ;  /* 0x0000b4001e1e7a23 */ /* 0x100fe40000010802 */
[--C-:B------:R-:W-:Y:S01]  /*efb0*/  FFMA.FTZ R134, R31, c[0x0][0x2d0], -R2.reuse ;  /* 0x0000b4001f867a23 */ /* 0x100fe20000010802 */
[----:B------:R4:W-:Y:S01]  /*efc0*/  MUFU.EX2 R237, R8 ;  /* 0x0000000800ed7308 */ /* 0x0009e20000000800 */
[----:B------:R-:W-:Y:S02]  /*efd0*/  FMUL.FTZ R31, R132, R167 ;  /* 0x000000a7841f7220 */ /* 0x000fe40000410000 */
[--C-:B------:R-:W-:Y:S01]  /*efe0*/  FFMA.FTZ R40, R40, c[0x0][0x2d0], -R135.reuse ;  /* 0x0000b40028287a23 */ /* 0x100fe20000010887 */
[----:B-1----:R-:W-:Y:S01]  /*eff0*/  @P0 IADD3.X R11, R5, R12, RZ, P2, !PT ;  /* 0x0000000c050b0210 */ /* 0x002fe200017fe4ff */
[----:B------:R-:W-:Y:S02]  /*f000*/  FFMA.FTZ R41, R41, c[0x0][0x2d0], -R135 ;  /* 0x0000b40029297a23 */ /* 0x000fe40000010887 */
[--C-:B------:R-:W-:Y:S02]  /*f010*/  FFMA.FTZ R42, R42, c[0x0][0x2d0], -R2.reuse ;  /* 0x0000b4002a2a7a23 */ /* 0x100fe40000010802 */
[----:B------:R1:W-:Y:S01]  /*f020*/  @P0 LDGSTS.E.BYPASS.LTC128B.128 [R231+0x3900], [R10.64], !P6 ;  /* 0x039000000ae70fae */ /* 0x0003e2000f101d4c */
[----:B------:R1:W-:Y:S01]  /*f030*/  MUFU.EX2 R185, R14 ;  /* 0x0000000e00b97308 */ /* 0x0003e20000000800 */
[----:B------:R-:W-:Y:S02]  /*f040*/  FFMA.FTZ R43, R43, c[0x0][0x2d0], -R2 ;  /* 0x0000b4002b2b7a23 */ /* 0x000fe40000010802 */
[----:B------:R-:W-:Y:S02]  /*f050*/  FFMA.FTZ R97, R97, c[0x0][0x2d0], -R180 ;  /* 0x0000b40061617a23 */ /* 0x000fe400000108b4 */
[C---:B----4-:R-:W-:Y:S02]  /*f060*/  FMUL.FTZ R106, R0.reuse, R106 ;  /* 0x0000006a006a7220 */ /* 0x050fe40000410000 */
[C---:B------:R-:W-:Y:S02]  /*f070*/  FMUL.FTZ R107, R0.reuse, R107 ;  /* 0x0000006b006b7220 */ /* 0x040fe40000410000 */
[----:B------:R-:W-:Y:S01]  /*f080*/  FMUL.FTZ R110, R0, R110 ;  /* 0x0000006e006e7220 */ /* 0x000fe20000410000 */
[----:B------:R4:W4:Y:S01]  /*f090*/  MUFU.EX2 R238, R9 ;  /* 0x0000000900ee7308 */ /* 0x0009220000000800 */
[--C-:B------:R-:W-:Y:S02]  /*f0a0*/  FFMA.FTZ R22, R22, c[0x0][0x2d0], -R181.reuse ;  /* 0x0000b40016167a23 */ /* 0x100fe400000108b5 */
[----:B------:R-:W-:Y:S01]  /*f0b0*/  FMUL.FTZ R111, R0, R111 ;  /* 0x0000006f006f7220 */ /* 0x000fe20000410000 */
[----:B------:R-:W-:Y:S01]  /*f0c0*/  @P0 IADD3 R8, P1, R10, R13, RZ ;  /* 0x0000000d0a080210 */ /* 0x000fe20007f3e0ff */
[C---:B------:R-:W-:Y:S02]  /*f0d0*/  FMUL.FTZ R122, R0.reuse, R122 ;  /* 0x0000007a007a7220 */ /* 0x040fe40000410000 */
[----:B------:R-:W-:Y:S01]  /*f0e0*/  FMUL.FTZ R123, R0, R123 ;  /* 0x0000007b007b7220 */ /* 0x000fe20000410000 */
[----:B------:R-:W-:Y:S01]  /*f0f0*/  @P0 IADD3 R6, P3, R8, R13, RZ ;  /* 0x0000000d08060210 */ /* 0x000fe20007f7e0ff */
[C---:B------:R-:W-:Y:S01]  /*f100*/  FMUL.FTZ R126, R0.reuse, R126 ;  /* 0x0000007e007e7220 */ /* 0x040fe20000410000 */
[----:B------:R4:W4:Y:S01]  /*f110*/  MUFU.EX2 R183, R15 ;  /* 0x0000000f00b77308 */ /* 0x0009220000000800 */
[----:B------:R-:W-:Y:S01]  /*f120*/  FMUL.FTZ R127, R0, R127 ;  /* 0x0000007f007f7220 */ /* 0x000fe20000410000 */
[-C--:B------:R-:W-:Y:S01]  /*f130*/  @P0 IADD3 R4, P2, R6, R13.reuse, RZ ;  /* 0x0000000d06040210 */ /* 0x080fe20007f5e0ff */
[----:B------:R-:W-:Y:S02]  /*f140*/  FFMA.FTZ R99, R99, c[0x0][0x2d0], -R181 ;  /* 0x0000b40063637a23 */ /* 0x000fe400000108b5 */
[----:B-1----:R-:W-:Y:S02]  /*f150*/  FMUL.FTZ R14, R0, R146 ;  /* 0x00000092000e7220 */ /* 0x002fe40000410000 */
[----:B------:R-:W-:Y:S02]  /*f160*/  FFMA.FTZ R93, R93, c[0x0][0x2d0], -R135 ;  /* 0x0000b4005d5d7a23 */ /* 0x000fe40000010887 */
[--C-:B------:R-:W-:Y:S01]  /*f170*/  FFMA.FTZ R62, R62, c[0x0][0x2d0], -R2.reuse ;  /* 0x0000b4003e3e7a23 */ /* 0x100fe20000010802 */
[----:B------:R1:W-:Y:S01]  /*f180*/  MUFU.EX2 R209, R22 ;  /* 0x0000001600d17308 */ /* 0x0003e20000000800 */
[----:B------:R-:W-:Y:S02]  /*f190*/  FFMA.FTZ R63, R63, c[0x0][0x2d0], -R2 ;  /* 0x0000b4003f3f7a23 */ /* 0x000fe40000010802 */
[--C-:B------:R-:W-:Y:S01]  /*f1a0*/  FFMA.FTZ R68, R68, c[0x0][0x2d0], -R180.reuse ;  /* 0x0000b40044447a23 */ /* 0x100fe200000108b4 */
[-C--:B----4-:R-:W-:Y:S01]  /*f1b0*/  @P0 IADD3.X R9, R11, R12.reuse, RZ, P1, !PT ;  /* 0x0000000c0b090210 */ /* 0x090fe20000ffe4ff */
[--C-:B------:R-:W-:Y:S01]  /*f1c0*/  FFMA.FTZ R69, R69, c[0x0][0x2d0], -R180.reuse ;  /* 0x0000b40045457a23 */ /* 0x100fe200000108b4 */
[----:B------:R-:W-:Y:S01]  /*f1d0*/  @P0 IADD3 R10, P1, R4, R13, RZ ;  /* 0x0000000d040a0210 */ /* 0x000fe20007f3e0ff */
[----:B------:R-:W-:Y:S01]  /*f1e0*/  FMUL.FTZ R13, R131, R145 ;  /* 0x00000091830d7220 */ /* 0x000fe20000410000 */
[-C--:B------:R-:W-:Y:S01]  /*f1f0*/  @P0 IADD3.X R7, R9, R12.reuse, RZ, P3, !PT ;  /* 0x0000000c09070210 */ /* 0x080fe20001ffe4ff */
[----:B------:R4:W-:Y:S01]  /*f200*/  @P0 LDGSTS.E.BYPASS.LTC128B.128 [R231+0x4100], [R8.64], !P6 ;  /* 0x0410000008e70fae */ /* 0x0009e2000f101d4c */
[----:B------:R4:W-:Y:S01]  /*f210*/  MUFU.EX2 R206, R28 ;  /* 0x0000001c00ce7308 */ /* 0x0009e20000000800 */
[--C-:B------:R-:W-:Y:S01]  /*f220*/  FFMA.FTZ R80, R80, c[0x0][0x2d0], -R180.reuse ;  /* 0x0000b40050507a23 */ /* 0x100fe200000108b4 */
[-C--:B------:R-:W-:Y:S01]  /*f230*/  @P0 IADD3.X R5, R7, R12.reuse, RZ, P2, !PT ;  /* 0x0000000c07050210 */ /* 0x080fe200017fe4ff */
[----:B------:R-:W-:Y:S02]  /*f240*/  FFMA.FTZ R81, R81, c[0x0][0x2d0], -R180 ;  /* 0x0000b40051517a23 */ /* 0x000fe400000108b4 */
[----:B------:R-:W-:Y:S01]  /*f250*/  FMUL.FTZ R15, R0, R147 ;  /* 0x00000093000f7220 */ /* 0x000fe20000410000 */
[----:B------:R-:W-:Y:S01]  /*f260*/  @P0 IADD3.X R11, R5, R12, RZ, P1, !PT ;  /* 0x0000000c050b0210 */ /* 0x000fe20000ffe4ff */
[----:B------:R4:W-:Y:S01]  /*f270*/  @P0 LDGSTS.E.BYPASS.LTC128B.128 [R231+0x4900], [R6.64], !P6 ;  /* 0x0490000006e70fae */ /* 0x0009e2000f101d4c */
[----:B------:R-:W-:Y:S02]  /*f280*/  FMUL.FTZ R12, R131, R144 ;  /* 0x00000090830c7220 */ /* 0x000fe40000410000 */
[----:B------:R4:W-:Y:S01]  /*f290*/  MUFU.EX2 R211, R34 ;  /* 0x0000002200d37308 */ /* 0x0009e20000000800 */
[--C-:B------:R-:W-:Y:S02]  /*f2a0*/  FFMA.FTZ R70, R70, c[0x0][0x2d0], -R181.reuse ;  /* 0x0000b40046467a23 */ /* 0x100fe400000108b5 */
[--C-:B------:R-:W-:Y:S02]  /*f2b0*/  FFMA.FTZ R71, R71, c[0x0][0x2d0], -R181.reuse ;  /* 0x0000b40047477a23 */ /* 0x100fe400000108b5 */
[----:B------:R4:W-:Y:S01]  /*f2c0*/  @P0 LDGSTS.E.BYPASS.LTC128B.128 [R231+0x5100], [R4.64], !P6 ;  /* 0x0510000004e70fae */ /* 0x0009e2000f101d4c */
[----:B-1----:R-:W-:Y:S02]  /*f2d0*/  FMUL.FTZ R22, R132, R154 ;  /* 0x0000009a84167220 */ /* 0x002fe40000410000 */
[--C-:B------:R-:W-:Y:S02]  /*f2e0*/  FFMA.FTZ R82, R82, c[0x0][0x2d0], -R181.reuse ;  /* 0x0000b40052527a23 */ /* 0x100fe400000108b5 */
[----:B------:R1:W-:Y:S01]  /*f2f0*/  MUFU.EX2 R233, R33 ;  /* 0x0000002100e97308 */ /* 0x0003e20000000800 */
[----:B------:R-:W-:Y:S02]  /*f300*/  FFMA.FTZ R83, R83, c[0x0][0x2d0], -R181 ;  /* 0x0000b40053537a23 */ /* 0x000fe400000108b5 */
[----:B------:R1:W-:Y:S01]  /*f310*/  @P0 LDGSTS.E.BYPASS.LTC128B.128 [R231+0x5900], [R10.64], !P6 ;  /* 0x059000000ae70fae */ /* 0x0003e2000f101d4c */
[--C-:B----4-:R-:W-:Y:S01]  /*f320*/  FFMA.FTZ R28, R27, c[0x0][0x2d0], -R2.reuse ;  /* 0x0000b4001b1c7a23 */ /* 0x110fe20000010802 */
[----:B------:R-:W-:Y:S01]  /*f330*/  ISETP.GT.AND P0, PT, R230, UR4, PT ;  /* 0x00000004e6007c0c */ /* 0x000fe2000bf04270 */
[C---:B------:R-:W-:Y:S01]  /*f340*/  FMUL.FTZ R8, R131.reuse, R140 ;  /* 0x0000008c83087220 */ /* 0x040fe20000410000 */
[----:B------:R-:W-:Y:S01]  /*f350*/  F2FP.PACK_AB R140, R238, R237 ;  /* 0x000000edee8c723e */ /* 0x000fe200000000ff */
[----:B------:R-:W-:Y:S01]  /*f360*/  FMUL.FTZ R9, R131, R141 ;  /* 0x0000008d83097220 */ /* 0x000fe20000410000 */
[----:B------:R-:W-:Y:S01]  /*f370*/  F2FP.PACK_AB R141, R186, R184 ;  /* 0x000000b8ba8d723e */ /* 0x000fe200000000ff */
[----:B------:R4:W2:Y:S01]  /*f380*/  MUFU.EX2 R232, R35 ;  /* 0x0000002300e87308 */ /* 0x0008a20000000800 */
[----:B------:R-:W4:Y:S01]  /*f390*/  LDSM.16.MT88.4 R172, [R213+0x100] ;  /* 0x00010000d5ac783b */ /* 0x000f220000004200 */
[----:B------:R-:W-:Y:S01]  /*f3a0*/  FMUL.FTZ R27, R0, R163 ;  /* 0x000000a3001b7220 */ /* 0x000fe20000410000 */
[----:B------:R-:W-:Y:S01]  /*f3b0*/  MOV R230, R229 ;  /* 0x000000e500e67202 */ /* 0x000fe20000000f00 */
[----:B------:R-:W-:Y:S01]  /*f3c0*/  FMUL.FTZ R6, R132, R138 ;  /* 0x0000008a84067220 */ /* 0x000fe20000410000 */
[----:B------:R-:W-:Y:S01]  /*f3d0*/  F2FP.PACK_AB R138, R248, R246 ;  /* 0x000000f6f88a723e */ /* 0x000fe200000000ff */
[----:B------:R-:W-:Y:S01]  /*f3e0*/  FMUL.FTZ R7, R132, R139 ;  /* 0x0000008b84077220 */ /* 0x000fe20000410000 */
[----:B------:R-:W-:Y:S01]  /*f3f0*/  F2FP.PACK_AB R139, R244, R245 ;  /* 0x000000f5f48b723e */ /* 0x000fe200000000ff */
[----:B------:R-:W-:Y:S01]  /*f400*/  FMUL.FTZ R34, R0, R158 ;  /* 0x0000009e00227220 */ /* 0x000fe20000410000 */
[----:B------:R-:W4:Y:S01]  /*f410*/  LDSM.16.MT88.4 R176, [R216+0x100] ;  /* 0x00010000d8b0783b */ /* 0x000f220000004200 */
[----:B------:R4:W-:Y:S01]  /*f420*/  MUFU.EX2 R207, R25 ;  /* 0x0000001900cf7308 */ /* 0x0009e20000000800 */
[--C-:B------:R-:W-:Y:S02]  /*f430*/  FFMA.FTZ R72, R72, c[0x0][0x2d0], -R135.reuse ;  /* 0x0000b40048487a23 */ /* 0x100fe40000010887 */
[----:B------:R-:W-:Y:S01]  /*f440*/  FMUL.FTZ R4, R133, R136 ;  /* 0x0000008885047220 */ /* 0x000fe20000410000 */
[----:B------:R-:W-:Y:S01]  /*f450*/  F2FP.PACK_AB R136, R247, R242 ;  /* 0x000000f2f788723e */ /* 0x000fe200000000ff */
[----:B------:R-:W-:Y:S01]  /*f460*/  FMUL.FTZ R5, R133, R137 ;  /* 0x0000008985057220 */ /* 0x000fe20000410000 */
[----:B------:R-:W-:Y:S01]  /*f470*/  F2FP.PACK_AB R137, R243, R240 ;  /* 0x000000f0f389723e */ /* 0x000fe200000000ff */
[----:B------:R-:W4:Y:S01]  /*f480*/  LDSM.16.MT88.4 R144, [R214+0x100] ;  /* 0x00010000d690783b */ /* 0x000f220000004200 */
[----:B-1----:R-:W-:Y:S02]  /*f490*/  FMUL.FTZ R33, R131, R157 ;  /* 0x0000009d83217220 */ /* 0x002fe40000410000 */
[----:B------:R-:W-:Y:S01]  /*f4a0*/  MUFU.EX2 R196, R44 ;  /* 0x0000002c00c47308 */ /* 0x000fe20000000800 */
[C---:B------:R-:W-:Y:S01]  /*f4b0*/  FMUL.FTZ R10, R0.reuse, R142 ;  /* 0x0000008e000a7220 */ /* 0x040fe20000410000 */
[----:B------:R-:W-:Y:S01]  /*f4c0*/  F2FP.PACK_AB R142, R241, R239 ;  /* 0x000000eff18e723e */ /* 0x000fe200000000ff */
[C---:B------:R-:W-:Y:S01]  /*f4d0*/  FMUL.FTZ R11, R0.reuse, R143 ;  /* 0x0000008f000b7220 */ /* 0x040fe20000410000 */
[----:B------:R-:W-:Y:S01]  /*f4e0*/  F2FP.PACK_AB R143, R183, R185 ;  /* 0x000000b9b78f723e */ /* 0x000fe200000000ff */
[----:B------:R-:W1:Y:S01]  /*f4f0*/  LDSM.16.MT88.4 R148, [R215+0x100] ;  /* 0x00010000d794783b */ /* 0x000e620000004200 */
[----:B----4-:R-:W-:Y:S02]  /*f500*/  FMUL.FTZ R35, R0, R159 ;  /* 0x0000009f00237220 */ /* 0x010fe40000410000 */
[--C-:B------:R-:W-:Y:S02]  /*f510*/  FFMA.FTZ R73, R73, c[0x0][0x2d0], -R135.reuse ;  /* 0x0000b40049497a23 */ /* 0x100fe40000010887 */
[----:B------:R-:W-:Y:S01]  /*f520*/  MUFU.EX2 R195, R45 ;  /* 0x0000002d00c37308 */ /* 0x000fe20000000800 */
[--C-:B------:R-:W-:Y:S02]  /*f530*/  FFMA.FTZ R76, R76, c[0x0][0x2d0], -R135.reuse ;  /* 0x0000b4004c4c7a23 */ /* 0x100fe40000010887 */
[----:B------:R-:W0:Y:S01]  /*f540*/  LDGDEPBAR ;  /* 0x00000000000079af */ /* 0x000e220000000000 */
[----:B------:R-:W-:Y:S02]  /*f550*/  FMUL.FTZ R25, R131, R161 ;  /* 0x000000a183197220 */ /* 0x000fe40000410000 */
[----:B------:R-:W-:Y:S02]  /*f560*/  FFMA.FTZ R77, R77, c[0x0][0x2d0], -R135 ;  /* 0x0000b4004d4d7a23 */ /* 0x000fe40000010887 */
[--C-:B------:R-:W-:Y:S02]  /*f570*/  FFMA.FTZ R74, R74, c[0x0][0x2d0], -R2.reuse ;  /* 0x0000b4004a4a7a23 */ /* 0x100fe40000010802 */
[----:B------:R-:W-:Y:S01]  /*f580*/  MUFU.EX2 R193, R53 ;  /* 0x0000003500c17308 */ /* 0x000fe20000000800 */
[-C--:B------:R-:W-:Y:S05]  /*f590*/  HMMA.16816.F32 R4, R136, R172.reuse, R4 ;  /* 0x000000ac8804723c */ /* 0x080fea0000001804 */
[--C-:B------:R-:W-:Y:S02]  /*f5a0*/  FFMA.FTZ R75, R75, c[0x0][0x2d0], -R2.reuse ;  /* 0x0000b4004b4b7a23 */ /* 0x100fe40000010802 */
[--C-:B------:R-:W-:Y:S01]  /*f5b0*/  FFMA.FTZ R78, R78, c[0x0][0x2d0], -R2.reuse ;  /* 0x0000b4004e4e7a23 */ /* 0x100fe20000010802 */
[C---:B------:R-:W-:Y:S01]  /*f5c0*/  HMMA.16816.F32 R8, R140.reuse, R172, R8 ;  /* 0x000000ac8c08723c */ /* 0x040fe20000001808 */
[----:B------:R-:W-:Y:S03]  /*f5d0*/  MUFU.EX2 R172, R46 ;  /* 0x0000002e00ac7308 */ /* 0x000fe60000000800 */
[----:B------:R-:W-:Y:S02]  /*f5e0*/  FFMA.FTZ R79, R79, c[0x0][0x2d0], -R2 ;  /* 0x0000b4004f4f7a23 */ /* 0x000fe40000010802 */
[--C-:B------:R-:W-:Y:S02]  /*f5f0*/  FFMA.FTZ R84, R84, c[0x0][0x2d0], -R180.reuse ;  /* 0x0000b40054547a23 */ /* 0x100fe400000108b4 */
[-C--:B------:R-:W-:Y:S03]  /*f600*/  HMMA.16816.F32 R12, R140, R174.reuse, R12 ;  /* 0x000000ae8c0c723c */ /* 0x080fe6000000180c */
[----:B------:R4:W1:Y:S01]  /*f610*/  MUFU.EX2 R208, R24 ;  /* 0x0000001800d07308 */ /* 0x0008620000000800 */
[--C-:B------:R-:W-:Y:S02]  /*f620*/  FFMA.FTZ R85, R85, c[0x0][0x2d0], -R180.reuse ;  /* 0x0000b40055557a23 */ /* 0x100fe400000108b4 */
[----:B------:R-:W-:Y:S02]  /*f630*/  FFMA.FTZ R96, R96, c[0x0][0x2d0], -R180 ;  /* 0x0000b40060607a23 */ /* 0x000fe400000108b4 */
[C---:B------:R-:W-:Y:S04]  /*f640*/  HMMA.16816.F32 R16, R136.reuse, R174, R16 ;  /* 0x000000ae8810723c */ /* 0x040fe80000001810 */
[--C-:B------:R-:W-:Y:S01]  /*f650*/  FFMA.FTZ R86, R86, c[0x0][0x2d0], -R181.reuse ;  /* 0x0000b40056567a23 */ /* 0x100fe200000108b5 */
[----:B------:R1:W-:Y:S01]  /*f660*/  MUFU.EX2 R182, R26 ;  /* 0x0000001a00b67308 */ /* 0x0003e20000000800 */
[--C-:B------:R-:W-:Y:S02]  /*f670*/  FFMA.FTZ R87, R87, c[0x0][0x2d0], -R181.reuse ;  /* 0x0000b40057577a23 */ /* 0x100fe400000108b5 */
[-C--:B------:R-:W-:Y:S04]  /*f680*/  HMMA.16816.F32 R20, R136, R176.reuse, R20 ;  /* 0x000000b08814723c */ /* 0x080fe80000001814 */
[----:B------:R-:W-:Y:S02]  /*f690*/  FFMA.FTZ R98, R98, c[0x0][0x2d0], -R181 ;  /* 0x0000b40062627a23 */ /* 0x000fe400000108b5 */
[--C-:B------:R-:W-:Y:S01]  /*f6a0*/  FFMA.FTZ R92, R92, c[0x0][0x2d0], -R135.reuse ;  /* 0x0000b4005c5c7a23 */ /* 0x100fe20000010887 */
[----:B------:R1:W-:Y:S01]  /*f6b0*/  MUFU.EX2 R175, R28 ;  /* 0x0000001c00af7308 */ /* 0x0003e20000000800 */
[C---:B------:R-:W-:Y:S04]  /*f6c0*/  HMMA.16816.F32 R32, R140.reuse, R176, R32 ;  /* 0x000000b08c20723c */ /* 0x040fe80000001820 */
[----:B----4-:R-:W-:Y:S02]  /*f6d0*/  FMUL.FTZ R24, R131, R160 ;  /* 0x000000a083187220 */ /* 0x010fe40000410000 */
[--C-:B------:R-:W-:Y:S02]  /*f6e0*/  FFMA.FTZ R90, R90, c[0x0][0x2d0], -R2.reuse ;  /* 0x0000b4005a5a7a23 */ /* 0x100fe40000010802 */
[--C-:B------:R-:W-:Y:S01]  /*f6f0*/  FFMA.FTZ R91, R91, c[0x0][0x2d0], -R2.reuse ;  /* 0x0000b4005b5b7a23 */ /* 0x100fe20000010802 */
[----:B------:R4:W-:Y:S03]  /*f700*/  MUFU.EX2 R174, R30 ;  /* 0x0000001e00ae7308 */ /* 0x0009e60000000800 */
[--C-:B------:R-:W-:Y:S02]  /*f710*/  FFMA.FTZ R94, R94, c[0x0][0x2d0], -R2.reuse ;  /* 0x0000b4005e5e7a23 */ /* 0x100fe40000010802 */
[----:B-1----:R-:W-:Y:S02]  /*f720*/  FMUL.FTZ R26, R0, R162 ;  /* 0x000000a2001a7220 */ /* 0x002fe40000410000 */
[----:B------:R-:W-:Y:S02]  /*f730*/  FFMA.FTZ R2, R95, c[0x0][0x2d0], -R2 ;  /* 0x0000b4005f027a23 */ /* 0x000fe40000010802 */
[--C-:B------:R-:W-:Y:S01]  /*f740*/  FFMA.FTZ R88, R88, c[0x0][0x2d0], -R135.reuse ;  /* 0x0000b40058587a23 */ /* 0x100fe20000010887 */
[----:B------:R1:W1:Y:S01]  /*f750*/  MUFU.EX2 R205, R29 ;  /* 0x0000001d00cd7308 */ /* 0x0002620000000800 */
[----:B------:R-:W-:Y:S01]  /*f760*/  FFMA.FTZ R89, R89, c[0x0][0x2d0], -R135 ;  /* 0x0000b40059597a23 */ /* 0x000fe20000010887 */
[-C--:B------:R-:W-:Y:S03]  /*f770*/  HMMA.16816.F32 R24, R140, R178.reuse, R24 ;  /* 0x000000b28c18723c */ /* 0x080fe60000001818 */
[----:B------:R-:W-:Y:S01]  /*f780*/  FMUL.FTZ R28, R133, R164 ;  /* 0x000000a4851c7220 */ /* 0x000fe20000410000 */
[----:B------:R-:W-:Y:S01]  /*f790*/  MOV R135, R3 ;  /* 0x0000000300877202 */ /* 0x000fe20000000f00 */
[----:B------:R-:W-:Y:S02]  /*f7a0*/  FFMA.FTZ R131, R131, R252, R237 ;  /* 0x000000fc83837223 */ /* 0x000fe400000100ed */
[----:B------:R-:W-:Y:S01]  /*f7b0*/  FFMA.FTZ R0, R0, R251, R184 ;  /* 0x000000fb00007223 */ /* 0x000fe200000100b8 */
[C---:B------:R-:W-:Y:S01]  /*f7c0*/  HMMA.16816.F32 R100, R136.reuse, R178, R100 ;  /* 0x000000b28864723c */ /* 0x040fe20000001864 */
[----:B------:R1:W-:Y:S03]  /*f7d0*/  MUFU.EX2 R204, R36 ;  /* 0x0000002400cc7308 */ /* 0x0003e60000000800 */
[----:B----4-:R-:W-:Y:S02]  /*f7e0*/  FMUL.FTZ R30, R132, R166 ;  /* 0x000000a6841e7220 */ /* 0x010fe40000410000 */
[----:B------:R-:W-:Y:S05]  /*f7f0*/  FADD.FTZ R0, R186, R0 ;  /* 0x00000000ba007221 */ /* 0x000fea0000010000 */
[----:B------:R4:W-:Y:S01]  /*f800*/  MUFU.EX2 R203, R37 ;  /* 0x0000002500cb7308 */ /* 0x0009e20000000800 */
[----:B------:R-:W-:Y:S02]  /*f810*/  FADD.FTZ R0, R185, R0 ;  /* 0x00000000b9007221 */ /* 0x000fe40000010000 */
[C---:B-1----:R-:W-:Y:S07]  /*f820*/  FMUL.FTZ R29, R133.reuse, R165 ;  /* 0x000000a5851d7220 */ /* 0x042fee0000410000 */
[-C--:B------:R-:W-:Y:S01]  /*f830*/  HMMA.16816.F32 R28, R136, R144.reuse, R28 ;  /* 0x00000090881c723c */ /* 0x080fe2000000181c */
[----:B------:R-:W-:Y:S02]  /*f840*/  MUFU.EX2 R190, R54 ;  /* 0x0000003600be7308 */ /* 0x000fe40000000800 */
[C---:B------:R-:W-:Y:S05]  /*f850*/  FMUL.FTZ R36, R133.reuse, R168 ;  /* 0x000000a885247220 */ /* 0x040fea0000410000 */
[C---:B------:R-:W-:Y:S03]  /*f860*/  HMMA.16816.F32 R104, R140.reuse, R144, R104 ;  /* 0x000000908c68723c */ /* 0x040fe60000001868 */
[----:B------:R1:W-:Y:S01]  /*f870*/  MUFU.EX2 R189, R55 ;  /* 0x0000003700bd7308 */ /* 0x0003e20000000800 */
[C---:B----4-:R-:W-:Y:S04]  /*f880*/  FMUL.FTZ R37, R133.reuse, R169 ;  /* 0x000000a985257220 */ /* 0x050fe80000410000 */
[-C--:B------:R-:W-:Y:S05]  /*f890*/  HMMA.16816.F32 R108, R140, R146.reuse, R108 ;  /* 0x000000928c6c723c */ /* 0x080fea000000186c */
[----:B------:R-:W-:Y:S03]  /*f8a0*/  MUFU.EX2 R191, R64 ;  /* 0x0000004000bf7308 */ /* 0x000fe60000000800 */
[C---:B------:R-:W-:Y:S01]  /*f8b0*/  HMMA.16816.F32 R112, R136.reuse, R146, R112 ;  /* 0x000000928870723c */ /* 0x040fe20000001870 */
[----:B------:R-:W4:Y:S06]  /*f8c0*/  LDSM.16.MT88.4 R144, [R213+0x900] ;  /* 0x00090000d590783b */ /* 0x000f2c0000004200 */
[----:B------:R2:W-:Y:S01]  /*f8d0*/  MUFU.EX2 R167, R38 ;  /* 0x0000002600a77308 */ /* 0x0005e20000000800 */
[-C--:B------:R-:W-:Y:S01]  /*f8e0*/  HMMA.16816.F32 R116, R136, R148.reuse, R116 ;  /* 0x000000948874723c */ /* 0x080fe20000001874 */
[----:B-1----:R-:W-:Y:S03]  /*f8f0*/  LDSM.16.MT88.4 R52, [R216+0x1100] ;  /* 0x00110000d834783b */ /* 0x002fe60000004200 */
[----:B---3--:R-:W-:Y:S04]  /*f900*/  FFMA.FTZ R133, R133, R153, R242 ;  /* 0x0000009985857223 */ /* 0x008fe800000100f2 */
[C---:B------:R-:W-:Y:S01]  /*f910*/  HMMA.16816.F32 R120, R140.reuse, R148, R120 ;  /* 0x000000948c78723c */ /* 0x040fe20000001878 */
[----:B------:R1:W-:Y:S07]  /*f920*/  MUFU.EX2 R200, R39 ;  /* 0x0000002700c87308 */ /* 0x0003ee0000000800 */
[-C--:B------:R-:W-:Y:S01]  /*f930*/  HMMA.16816.F32 R124, R140, R150.reuse, R124 ;  /* 0x000000968c7c723c */ /* 0x080fe2000000187c */
[----:B------:R-:W3:Y:S02]  /*f940*/  LDSM.16.MT88.4 R140, [R216+0x900] ;  /* 0x00090000d88c783b */ /* 0x000ee40000004200 */
[----:B------:R4:W3:Y:S01]  /*f950*/  MUFU.EX2 R165, R134 ;  /* 0x0000008600a57308 */ /* 0x0008e20000000800 */
[C---:B--2---:R-:W-:Y:S09]  /*f960*/  FMUL.FTZ R38, R132.reuse, R170 ;  /* 0x000000aa84267220 */ /* 0x044ff20000410000 */
[----:B------:R2:W-:Y:S01]  /*f970*/  MUFU.EX2 R202, R48 ;  /* 0x0000003000ca7308 */ /* 0x0005e20000000800 */
[C---:B-1----:R-:W-:Y:S02]  /*f980*/  FMUL.FTZ R39, R132.reuse, R171 ;  /* 0x000000ab84277220 */ /* 0x042fe40000410000 */
[----:B------:R-:W-:Y:S07]  /*f990*/  FFMA.FTZ R132, R132, R152, R240 ;  /* 0x0000009884847223 */ /* 0x000fee00000100f0 */
[----:B------:R1:W1:Y:S01]  /*f9a0*/  MUFU.EX2 R201, R49 ;  /* 0x0000003100c97308 */ /* 0x0002620000000800 */
[----:B------:R-:W-:Y:S01]  /*f9b0*/  HMMA.16816.F32 R36, R136, R150, R36 ;  /* 0x000000968824723c */ /* 0x000fe20000001824 */
[----:B------:R-:W1:Y:S03]  /*f9c0*/  LDSM.16.MT88.4 R148, [R214+0x900] ;  /* 0x00090000d694783b */ /* 0x000e660000004200 */
[----:B----4-:R-:W-:Y:S01]  /*f9d0*/  FFMA.FTZ R134, R51, c[0x0][0x2d0], -R181 ;  /* 0x0000b40033867a23 */ /* 0x010fe200000108b5 */
[----:B------:R-:W-:Y:S02]  /*f9e0*/  F2FP.PACK_AB R51, R232, R211 ;  /* 0x000000d3e833723e */ /* 0x000fe400000000ff */
[----:B------:R-:W-:Y:S02]  /*f9f0*/  F2FP.PACK_AB R136, R207, R208 ;  /* 0x000000d0cf88723e */ /* 0x000fe400000000ff */
[----:B------:R4:W-:Y:S03]  /*fa00*/  MUFU.EX2 R199, R50 ;  /* 0x0000003200c77308 */ /* 0x0009e60000000800 */
[----:B------:R-:W-:Y:S02]  /*fa10*/  F2FP.PACK_AB R138, R205, R206 ;  /* 0x000000cecd8a723e */ /* 0x000fe400000000ff */
[----:B--2---:R-:W-:Y:S02]  /*fa20*/  F2FP.PACK_AB R48, R235, R236 ;  /* 0x000000eceb30723e */ /* 0x004fe400000000ff */
[----:B------:R-:W-:Y:S02]  /*fa30*/  F2FP.PACK_AB R137, R175, R182 ;  /* 0x000000b6af89723e */ /* 0x000fe400000000ff */
[----:B---3--:R-:W-:Y:S01]  /*fa40*/  F2FP.PACK_AB R139, R165, R174 ;  /* 0x000000aea58b723e */ /* 0x008fe200000000ff */
[----:B------:R-:W-:Y:S01]  /*fa50*/  MUFU.EX2 R192, R65 ;  /* 0x0000004100c07308 */ /* 0x000fe20000000800 */
[----:B-1----:R-:W-:Y:S09]  /*fa60*/  F2FP.PACK_AB R49, R210, R209 ;  /* 0x000000d1d231723e */ /* 0x002ff200000000ff */
[----:B------:R-:W-:Y:S01]  /*fa70*/  MUFU.EX2 R187, R66 ;  /* 0x0000004200bb7308 */ /* 0x000fe20000000800 */
[----:B----4-:R-:W-:Y:S09]  /*fa80*/  F2FP.PACK_AB R50, R233, R234 ;  /* 0x000000eae932723e */ /* 0x010ff200000000ff */
[----:B------:R1:W-:Y:S01]  /*fa90*/  MUFU.EX2 R188, R67 ;  /* 0x0000004300bc7308 */ /* 0x0003e20000000800 */
[-C--:B------:R-:W-:Y:S08]  /*faa0*/  HMMA.16816.F32 R4, R48, R144.reuse, R4 ;  /* 0x000000903004723c */ /* 0x080ff00000001804 */
[C---:B------:R-:W-:Y:S01]  /*fab0*/  HMMA.16816.F32 R8, R136.reuse, R144, R8 ;  /* 0x000000908808723c */ /* 0x040fe20000001808 */
[----:B------:R-:W-:Y:S07]  /*fac0*/  MUFU.EX2 R177, R56 ;  /* 0x0000003800b17308 */ /* 0x000fee0000000800 */
[-C--:B------:R-:W-:Y:S03]  /*fad0*/  HMMA.16816.F32 R12, R136, R146.reuse, R12 ;  /* 0x00000092880c723c */ /* 0x080fe6000000180c */
[----:B------:R-:W-:Y:S01]  /*fae0*/  MUFU.EX2 R179, R57 ;  /* 0x0000003900b37308 */ /* 0x000fe20000000800 */
[----:B-1----:R-:W-:Y:S04]  /*faf0*/  LDSM.16.MT88.4 R64, [R214+0x1100] ;  /* 0x00110000d640783b */ /* 0x002fe80000004200 */
[C---:B------:R-:W-:Y:S05]  /*fb00*/  HMMA.16816.F32 R16, R48.reuse, R146, R16 ;  /* 0x000000923010723c */ /* 0x040fea0000001810 */
[----:B------:R-:W1:Y:S01]  /*fb10*/  MUFU.EX2 R198, R134 ;  /* 0x0000008600c67308 */ /* 0x000e620000000800 */
[----:B------:R-:W2:Y:S02]  /*fb20*/  LDSM.16.MT88.4 R144, [R215+0x900] ;  /* 0x00090000d790783b */ /* 0x000ea40000004200 */
[-C--:B------:R-:W-:Y:S07]  /*fb30*/  HMMA.16816.F32 R20, R48, R140.reuse, R20 ;  /* 0x0000008c3014723c */ /* 0x080fee0000001814 */
[----:B------:R3:W-:Y:S01]  /*fb40*/  MUFU.EX2 R134, R47 ;  /* 0x0000002f00867308 */ /* 0x0007e20000000800 */
[C---:B------:R-:W-:Y:S08]  /*fb50*/  HMMA.16816.F32 R32, R136.reuse, R140, R32 ;  /* 0x0000008c8820723c */ /* 0x040ff00000001820 */
[-C--:B------:R-:W-:Y:S01]  /*fb60*/  HMMA.16816.F32 R24, R136, R142.reuse, R24 ;  /* 0x0000008e8818723c */ /* 0x080fe20000001818 */
[----:B------:R4:W-:Y:S07]  /*fb70*/  MUFU.EX2 R166, R40 ;  /* 0x0000002800a67308 */ /* 0x0009ee0000000800 */
[C---:B------:R-:W-:Y:S03]  /*fb80*/  HMMA.16816.F32 R100, R48.reuse, R142, R100 ;  /* 0x0000008e3064723c */ /* 0x040fe60000001864 */
[----:B------:R1:W1:Y:S01]  /*fb90*/  MUFU.EX2 R197, R41 ;  /* 0x0000002900c57308 */ /* 0x0002620000000800 */
[----:B---3--:R-:W3:Y:S04]  /*fba0*/  LDSM.16.MT88.4 R44, [R213+0x1100] ;  /* 0x00110000d52c783b */ /* 0x008ee80000004200 */
[-C--:B------:R-:W-:Y:S05]  /*fbb0*/  HMMA.16816.F32 R28, R48, R148.reuse, R28 ;  /* 0x00000094301c723c */ /* 0x080fea000000181c */
[----:B------:R2:W-:Y:S03]  /*fbc0*/  MUFU.EX2 R164, R42 ;  /* 0x0000002a00a47308 */ /* 0x0005e60000000800 */
[C---:B------:R-:W-:Y:S04]  /*fbd0*/  HMMA.16816.F32 R104, R136.reuse, R148, R104 ;  /* 0x000000948868723c */ /* 0x040fe80000001868 */
[----:B----4-:R-:W-:Y:S03]  /*fbe0*/  F2FP.PACK_AB R40, R203, R204 ;  /* 0x000000cccb28723e */ /* 0x010fe600000000ff */
[----:B------:R4:W3:Y:S01]  /*fbf0*/  MUFU.EX2 R173, R43 ;  /* 0x0000002b00ad7308 */ /* 0x0008e20000000800 */
[-C--:B------:R-:W-:Y:S04]  /*fc00*/  HMMA.16816.F32 R108, R136, R150.reuse, R108 ;  /* 0x00000096886c723c */ /* 0x080fe8000000186c */
[----:B-1----:R-:W-:Y:S04]  /*fc10*/  F2FP.PACK_AB R41, R200, R167 ;  /* 0x000000a7c829723e */ /* 0x002fe800000000ff */
[C---:B------:R-:W-:Y:S01]  /*fc20*/  HMMA.16816.F32 R112, R48.reuse, R150, R112 ;  /* 0x000000963070723c */ /* 0x040fe20000001870 */
[----:B------:R-:W-:Y:S01]  /*fc30*/  LDSM.16.MT88.4 R148, [R213+0x2900] ;  /* 0x00290000d594783b */ /* 0x000fe20000004200 */
[----:B------:R-:W-:Y:S02]  /*fc40*/  MUFU.EX2 R178, R60 ;  /* 0x0000003c00b27308 */ /* 0x000fe40000000800 */
[----:B--2---:R-:W-:Y:S04]  /*fc50*/  F2FP.PACK_AB R42, R201, R202 ;  /* 0x000000cac92a723e */ /* 0x004fe800000000ff */
[-C--:B------:R-:W-:Y:S04]  /*fc60*/  HMMA.16816.F32 R116, R48, R144.reuse, R116 ;  /* 0x000000903074723c */ /* 0x080fe80000001874 */
[----:B------:R-:W-:Y:S01]  /*fc70*/  MUFU.EX2 R60, R59 ;  /* 0x0000003b003c7308 */ /* 0x000fe20000000800 */
[----:B----4-:R-:W-:Y:S03]  /*fc80*/  F2FP.PACK_AB R43, R198, R199 ;  /* 0x000000c7c62b723e */ /* 0x010fe600000000ff */
[C---:B------:R-:W-:Y:S06]  /*fc90*/  HMMA.16816.F32 R120, R136.reuse, R144, R120 ;  /* 0x000000908878723c */ /* 0x040fec0000001878 */
[----:B------:R-:W-:Y:S02]  /*fca0*/  MUFU.EX2 R176, R61 ;  /* 0x0000003d00b07308 */ /* 0x000fe40000000800 */
[-C--:B------:R-:W-:Y:S08]  /*fcb0*/  HMMA.16816.F32 R124, R136, R146.reuse, R124 ;  /* 0x00000092887c723c */ /* 0x080ff0000000187c */
[----:B------:R-:W-:Y:S01]  /*fcc0*/  HMMA.16816.F32 R36, R48, R146, R36 ;  /* 0x000000923024723c */ /* 0x000fe20000001824 */
[----:B------:R1:W2:Y:S06]  /*fcd0*/  MUFU.EX2 R61, R58 ;  /* 0x0000003a003d7308 */ /* 0x0002ac0000000800 */
[----:B------:R-:W-:Y:S01]  /*fce0*/  F2FP.PACK_AB R48, R197, R166 ;  /* 0x000000a6c530723e */ /* 0x000fe200000000ff */
[-C--:B---3--:R-:W-:Y:S03]  /*fcf0*/  HMMA.16816.F32 R4, R40, R44.reuse, R4 ;  /* 0x0000002c2804723c */ /* 0x088fe60000001804 */
[----:B------:R-:W-:Y:S02]  /*fd00*/  MUFU.EX2 R97, R97 ;  /* 0x0000006100617308 */ /* 0x000fe40000000800 */
[----:B------:R-:W-:Y:S02]  /*fd10*/  F2FP.PACK_AB R50, R195, R196 ;  /* 0x000000c4c332723e */ /* 0x000fe400000000ff */
[----:B------:R-:W-:Y:S02]  /*fd20*/  F2FP.PACK_AB R49, R173, R164 ;  /* 0x000000a4ad31723e */ /* 0x000fe400000000ff */
[----:B------:R-:W-:Y:S04]  /*fd30*/  F2FP.PACK_AB R51, R134, R172 ;  /* 0x000000ac8633723e */ /* 0x000fe800000000ff */
[----:B------:R-:W-:Y:S03]  /*fd40*/  MUFU.EX2 R99, R99 ;  /* 0x0000006300637308 */ /* 0x000fe60000000800 */
[C---:B------:R-:W-:Y:S01]  /*fd50*/  HMMA.16816.F32 R8, R48.reuse, R44, R8 ;  /* 0x0000002c3008723c */ /* 0x040fe20000001808 */
[----:B-1----:R-:W-:Y:S06]  /*fd60*/  LDSM.16.MT88.4 R56, [R214+0x1900] ;  /* 0x00190000d638783b */ /* 0x002fec0000004200 */
[----:B------:R-:W-:Y:S01]  /*fd70*/  MUFU.EX2 R93, R93 ;  /* 0x0000005d005d7308 */ /* 0x000fe20000000800 */
[-C--:B------:R-:W-:Y:S08]  /*fd80*/  HMMA.16816.F32 R12, R48, R46.reuse, R12 ;  /* 0x0000002e300c723c */ /* 0x080ff0000000180c */
[C---:B------:R-:W-:Y:S01]  /*fd90*/  HMMA.16816.F32 R16, R40.reuse, R46, R16 ;  /* 0x0000002e2810723c */ /* 0x040fe20000001810 */
[----:B------:R-:W1:Y:S01]  /*fda0*/  LDSM.16.MT88.4 R44, [R215+0x1100] ;  /* 0x00110000d72c783b */ /* 0x000e620000004200 */
[----:B------:R-:W-:Y:S06]  /*fdb0*/  MUFU.EX2 R62, R62 ;  /* 0x0000003e003e7308 */ /* 0x000fec0000000800 */
[-C--:B------:R-:W-:Y:S04]  /*fdc0*/  HMMA.16816.F32 R20, R40, R52.reuse, R20 ;  /* 0x000000342814723c */ /* 0x080fe80000001814 */
[----:B------:R-:W3:Y:S04]  /*fdd0*/  MUFU.EX2 R63, R63 ;  /* 0x0000003f003f7308 */ /* 0x000ee80000000800 */
[C---:B------:R-:W-:Y:S06]  /*fde0*/  HMMA.16816.F32 R32, R48.reuse, R52, R32 ;  /* 0x000000343020723c */ /* 0x040fec0000001820 */
[----:B------:R-:W-:Y:S02]  /*fdf0*/  MUFU.EX2 R68, R68 ;  /* 0x0000004400447308 */ /* 0x000fe40000000800 */
[-C--:B------:R-:W-:Y:S08]  /*fe00*/  HMMA.16816.F32 R24, R48, R54.reuse, R24 ;  /* 0x000000363018723c */ /* 0x080ff00000001818 */
[C---:B------:R-:W-:Y:S01]  /*fe10*/  HMMA.16816.F32 R100, R40.reuse, R54, R100 ;  /* 0x000000362864723c */ /* 0x040fe20000001864 */
[----:B------:R-:W4:Y:S01]  /*fe20*/  LDSM.16.MT88.4 R52, [R213+0x1900] ;  /* 0x00190000d534783b */ /* 0x000f220000004200 */
        /* <DEDUP_REMOVED lines=8> */
[-C--:B-1----:R-:W-:Y:S03]  /*feb0*/  HMMA.16816.F32 R116, R40, R44.reuse, R116 ;  /* 0x0000002c2874723c */ /* 0x082fe60000001874 */
[----:B------:R-:W-:Y:S05]  /*fec0*/  MUFU.EX2 R71, R71 ;  /* 0x0000004700477308 */ /* 0x000fea0000000800 */
[C---:B------:R-:W-:Y:S05]  /*fed0*/  HMMA.16816.F32 R120, R48.reuse, R44, R120 ;  /* 0x0000002c3078723c */ /* 0x040fea0000001878 */
[----:B------:R-:W-:Y:S02]  /*fee0*/  MUFU.EX2 R82, R82 ;  /* 0x0000005200527308 */ /* 0x000fe40000000800 */
[----:B------:R-:W-:Y:S01]  /*fef0*/  F2FP.PACK_AB R44, R179, R177 ;  /* 0x000000b1b32c723e */ /* 0x000fe200000000ff */
[-C--:B------:R-:W-:Y:S01]  /*ff00*/  HMMA.16816.F32 R124, R48, R46.reuse, R124 ;  /* 0x0000002e307c723c */ /* 0x080fe2000000187c */
[----:B------:R-:W1:Y:S03]  /*ff10*/  LDSM.16.MT88.4 R48, [R216+0x1900] ;  /* 0x00190000d830783b */ /* 0x000e660000004200 */
[----:B--2---:R-:W-:Y:S03]  /*ff20*/  F2FP.PACK_AB R45, R60, R61 ;  /* 0x0000003d3c2d723e */ /* 0x004fe600000000ff */
[----:B------:R-:W-:Y:S01]  /*ff30*/  MUFU.EX2 R83, R83 ;  /* 0x0000005300537308 */ /* 0x000fe20000000800 */
[----:B------:R-:W-:Y:S07]  /*ff40*/  HMMA.16816.F32 R36, R40, R46, R36 ;  /* 0x0000002e2824723c */ /* 0x000fee0000001824 */
[----:B------:R-:W-:Y:S02]  /*ff50*/  F2FP.PACK_AB R40, R193, R194 ;  /* 0x000000c2c128723e */ /* 0x000fe400000000ff */
[----:B------:R-:W-:Y:S01]  /*ff60*/  F2FP.PACK_AB R42, R192, R191 ;  /* 0x000000bfc02a723e */ /* 0x000fe200000000ff */
[----:B------:R-:W-:Y:S02]  /*ff70*/  MUFU.EX2 R72, R72 ;  /* 0x0000004800487308 */ /* 0x000fe40000000800 */
[----:B------:R-:W-:Y:S02]  /*ff80*/  F2FP.PACK_AB R41, R189, R190 ;  /* 0x000000bebd29723e */ /* 0x000fe400000000ff */
[----:B------:R-:W-:Y:S02]  /*ff90*/  F2FP.PACK_AB R43, R188, R187 ;  /* 0x000000bbbc2b723e */ /* 0x000fe400000000ff */
[----:B------:R-:W-:Y:S02]  /*ffa0*/  F2FP.PACK_AB R46, R176, R178 ;  /* 0x000000b2b02e723e */ /* 0x000fe400000000ff */
[----:B---3--:R-:W-:Y:S02]  /*ffb0*/  F2FP.PACK_AB R47, R63, R62 ;  /* 0x0000003e3f2f723e */ /* 0x008fe400000000ff */
[----:B------:R-:W-:Y:S01]  /*ffc0*/  MUFU.EX2 R73, R73 ;  /* 0x0000004900497308 */ /* 0x000fe20000000800 */
[-C--:B----4-:R-:W-:Y:S08]  /*ffd0*/  HMMA.16816.F32 R4, R40, R52.reuse, R4 ;  /* 0x000000342804723c */ /* 0x090ff00000001804 */
[C---:B------:R-:W-:Y:S01]  /*ffe0*/  HMMA.16816.F32 R8, R44.reuse, R52, R8 ;  /* 0x000000342c08723c */ /* 0x040fe20000001808 */
[----:B------:R-:W-:Y:S07]  /*fff0*/  MUFU.EX2 R76, R76 ;  /* 0x0000004c004c7308 */ /* 0x000fee0000000800 */
[-C--:B------:R-:W-:Y:S03]  /*10000*/  HMMA.16816.F32 R12, R44, R54.reuse, R12 ;  /* 0x000000362c0c723c */ /* 0x080fe6000000180c */
[----:B------:R-:W-:Y:S05]  /*10010*/  MUFU.EX2 R77, R77 ;  /* 0x0000004d004d7308 */ /* 0x000fea0000000800 */
[C---:B------:R-:W-:Y:S01]  /*10020*/  HMMA.16816.F32 R16, R40.reuse, R54, R16 ;  /* 0x000000362810723c */ /* 0x040fe20000001810 */
[----:B------:R-:W2:Y:S04]  /*10030*/  LDSM.16.MT88.4 R52, [R215+0x1900] ;  /* 0x00190000d734783b */ /* 0x000ea80000004200 */
[----:B------:R-:W-:Y:S03]  /*10040*/  MUFU.EX2 R74, R74 ;  /* 0x0000004a004a7308 */ /* 0x000fe60000000800 */
[-C--:B-1----:R-:W-:Y:S07]  /*10050*/  HMMA.16816.F32 R20, R40, R48.reuse, R20 ;  /* 0x000000302814723c */ /* 0x082fee0000001814 */
[----:B------:R-:W-:Y:S01]  /*10060*/  MUFU.EX2 R75, R75 ;  /* 0x0000004b004b7308 */ /* 0x000fe20000000800 */
[C---:B------:R-:W-:Y:S08]  /*10070*/  HMMA.16816.F32 R32, R44.reuse, R48, R32 ;  /* 0x000000302c20723c */ /* 0x040ff00000001820 */
[-C--:B------:R-:W-:Y:S01]  /*10080*/  HMMA.16816.F32 R24, R44, R50.reuse, R24 ;  /* 0x000000322c18723c */ /* 0x080fe20000001818 */
[----:B------:R-:W-:Y:S07]  /*10090*/  MUFU.EX2 R78, R78 ;  /* 0x0000004e004e7308 */ /* 0x000fee0000000800 */
[C---:B------:R-:W-:Y:S01]  /*100a0*/  HMMA.16816.F32 R100, R40.reuse, R50, R100 ;  /* 0x000000322864723c */ /* 0x040fe20000001864 */
[----:B------:R-:W1:Y:S02]  /*100b0*/  LDSM.16.MT88.4 R48, [R213+0x2100] ;  /* 0x00210000d530783b */ /* 0x000e640000004200 */
[----:B------:R-:W-:Y:S05]  /*100c0*/  MUFU.EX2 R79, R79 ;  /* 0x0000004f004f7308 */ /* 0x000fea0000000800 */
[-C--:B------:R-:W-:Y:S05]  /*100d0*/  HMMA.16816.F32 R28, R40, R56.reuse, R28 ;  /* 0x00000038281c723c */ /* 0x080fea000000181c */
[----:B------:R-:W-:Y:S03]  /*100e0*/  MUFU.EX2 R84, R84 ;  /* 0x0000005400547308 */ /* 0x000fe60000000800 */
[C---:B------:R-:W-:Y:S07]  /*100f0*/  HMMA.16816.F32 R104, R44.reuse, R56, R104 ;  /* 0x000000382c68723c */ /* 0x040fee0000001868 */
[----:B------:R-:W3:Y:S01]  /*10100*/  MUFU.EX2 R85, R85 ;  /* 0x0000005500557308 */ /* 0x000ee20000000800 */
[-C--:B------:R-:W-:Y:S08]  /*10110*/  HMMA.16816.F32 R108, R44, R58.reuse, R108 ;  /* 0x0000003a2c6c723c */ /* 0x080ff0000000186c */
[C---:B------:R-:W-:Y:S01]  /*10120*/  HMMA.16816.F32 R112, R40.reuse, R58, R112 ;  /* 0x0000003a2870723c */ /* 0x040fe20000001870 */
[----:B------:R-:W-:Y:S01]  /*10130*/  LDSM.16.MT88.4 R56, [R214+0x2100] ;  /* 0x00210000d638783b */ /* 0x000fe20000004200 */
[----:B------:R-:W4:Y:S06]  /*10140*/  MUFU.EX2 R96, R96 ;  /* 0x0000006000607308 */ /* 0x000f2c0000000800 */
[-C--:B--2---:R-:W-:Y:S04]  /*10150*/  HMMA.16816.F32 R116, R40, R52.reuse, R116 ;  /* 0x000000342874723c */ /* 0x084fe80000001874 */
[----:B------:R-:W-:Y:S01]  /*10160*/  MUFU.EX2 R86, R86 ;  /* 0x0000005600567308 */ /* 0x000fe20000000800 */
[----:B---3--:R-:W-:Y:S03]  /*10170*/  F2FP.PACK_AB R168, R85, R84 ;  /* 0x0000005455a8723e */ /* 0x008fe600000000ff */
[C---:B------:R-:W-:Y:S06]  /*10180*/  HMMA.16816.F32 R120, R44.reuse, R52, R120 ;  /* 0x000000342c78723c */ /* 0x040fec0000001878 */
[----:B------:R-:W2:Y:S02]  /*10190*/  MUFU.EX2 R87, R87 ;  /* 0x0000005700577308 */ /* 0x000ea40000000800 */
[-C--:B------:R-:W-:Y:S04]  /*101a0*/  HMMA.16816.F32 R124, R44, R54.reuse, R124 ;  /* 0x000000362c7c723c */ /* 0x080fe8000000187c */
[----:B----4-:R-:W-:Y:S03]  /*101b0*/  F2FP.PACK_AB R170, R97, R96 ;  /* 0x0000006061aa723e */ /* 0x010fe600000000ff */
[----:B------:R-:W-:Y:S01]  /*101c0*/  F2FP.PACK_AB R44, R73, R72 ;  /* 0x00000048492c723e */ /* 0x000fe200000000ff */
[----:B------:R-:W-:Y:S01]  /*101d0*/  HMMA.16816.F32 R36, R40, R54, R36 ;  /* 0x000000362824723c */ /* 0x000fe20000001824 */
[----:B------:R-:W3:Y:S01]  /*101e0*/  LDSM.16.MT88.4 R52, [R216+0x2100] ;  /* 0x00210000d834783b */ /* 0x000ee20000004200 */
        /* <DEDUP_REMOVED lines=8> */
[----:B------:R-:W-:Y:S02]  /*10270*/  F2FP.PACK_AB R47, R79, R78 ;  /* 0x0000004e4f2f723e */ /* 0x000fe400000000ff */
[----:B--2---:R-:W-:Y:S03]  /*10280*/  F2FP.PACK_AB R169, R87, R86 ;  /* 0x0000005657a9723e */ /* 0x004fe600000000ff */
[-C--:B-1----:R-:W-:Y:S01]  /*10290*/  HMMA.16816.F32 R4, R40, R48.reuse, R4 ;  /* 0x000000302804723c */ /* 0x082fe20000001804 */
[----:B------:R-:W-:Y:S02]  /*102a0*/  MUFU.EX2 R91, R91 ;  /* 0x0000005b005b7308 */ /* 0x000fe40000000800 */
[----:B----4-:R-:W-:Y:S05]  /*102b0*/  F2FP.PACK_AB R171, R99, R98 ;  /* 0x0000006263ab723e */ /* 0x010fea00000000ff */
[C---:B------:R-:W-:Y:S03]  /*102c0*/  HMMA.16816.F32 R8, R44.reuse, R48, R8 ;  /* 0x000000302c08723c */ /* 0x040fe60000001808 */
[----:B------:R-:W-:Y:S05]  /*102d0*/  MUFU.EX2 R94, R94 ;  /* 0x0000005e005e7308 */ /* 0x000fea0000000800 */
[-C--:B------:R-:W-:Y:S05]  /*102e0*/  HMMA.16816.F32 R12, R44, R50.reuse, R12 ;  /* 0x000000322c0c723c */ /* 0x080fea000000180c */
[----:B------:R-:W-:Y:S03]  /*102f0*/  MUFU.EX2 R88, R88 ;  /* 0x0000005800587308 */ /* 0x000fe60000000800 */
[C---:B------:R-:W-:Y:S01]  /*10300*/  HMMA.16816.F32 R16, R40.reuse, R50, R16 ;  /* 0x000000322810723c */ /* 0x040fe20000001810 */
[----:B------:R-:W1:Y:S06]  /*10310*/  LDSM.16.MT88.4 R48, [R215+0x2100] ;  /* 0x00210000d730783b */ /* 0x000e6c0000004200 */
[----:B------:R-:W2:Y:S01]  /*10320*/  MUFU.EX2 R89, R89 ;  /* 0x0000005900597308 */ /* 0x000ea20000000800 */
[-C--:B---3--:R-:W-:Y:S08]  /*10330*/  HMMA.16816.F32 R20, R40, R52.reuse, R20 ;  /* 0x000000342814723c */ /* 0x088ff00000001814 */
[C---:B------:R-:W-:Y:S01]  /*10340*/  HMMA.16816.F32 R32, R44.reuse, R52, R32 ;  /* 0x000000342c20723c */ /* 0x040fe20000001820 */
[----:B------:R-:W3:Y:S07]  /*10350*/  MUFU.EX2 R90, R90 ;  /* 0x0000005a005a7308 */ /* 0x000eee0000000800 */
[-C--:B------:R-:W-:Y:S08]  /*10360*/  HMMA.16816.F32 R24, R44, R54.reuse, R24 ;  /* 0x000000362c18723c */ /* 0x080ff00000001818 */
[C---:B------:R-:W-:Y:S01]  /*10370*/  HMMA.16816.F32 R100, R40.reuse, R54, R100 ;  /* 0x000000362864723c */ /* 0x040fe20000001864 */
[----:B------:R-:W4:Y:S07]  /*10380*/  LDSM.16.MT88.4 R52, [R216+0x2900] ;  /* 0x00290000d834783b */ /* 0x000f2e0000004200 */
[-C--:B------:R-:W-:Y:S08]  /*10390*/  HMMA.16816.F32 R28, R40, R56.reuse, R28 ;  /* 0x00000038281c723c */ /* 0x080ff0000000181c */
[C---:B------:R-:W-:Y:S01]  /*103a0*/  HMMA.16816.F32 R104, R44.reuse, R56, R104 ;  /* 0x000000382c68723c */ /* 0x040fe20000001868 */
[----:B------:R2:W2:Y:S07]  /*103b0*/  MUFU.EX2 R56, R2 ;  /* 0x0000000200387308 */ /* 0x0004ae0000000800 */
[-C--:B------:R-:W-:Y:S08]  /*103c0*/  HMMA.16816.F32 R108, R44, R58.reuse, R108 ;  /* 0x0000003a2c6c723c */ /* 0x080ff0000000186c */
[C---:B------:R-:W-:Y:S08]  /*103d0*/  HMMA.16816.F32 R112, R40.reuse, R58, R112 ;  /* 0x0000003a2870723c */ /* 0x040ff00000001870 */
[-C--:B-1----:R-:W-:Y:S04]  /*103e0*/  HMMA.16816.F32 R116, R40, R48.reuse, R116 ;  /* 0x000000302874723c */ /* 0x082fe80000001874 */
[----:B--2---:R-:W-:Y:S01]  /*103f0*/  FADD.FTZ R2, R238, R131 ;  /* 0x00000083ee027221 */ /* 0x004fe20000010000 */
[----:B------:R-:W-:Y:S03]  /*10400*/  MOV R131, R129 ;  /* 0x0000008100837202 */ /* 0x000fe60000000f00 */
[----:B------:R-:W-:Y:S01]  /*10410*/  FADD.FTZ R2, R239, R2 ;  /* 0x00000002ef027221 */ /* 0x000fe20000010000 */
[C---:B------:R-:W-:Y:S08]  /*10420*/  HMMA.16816.F32 R120, R44.reuse, R48, R120 ;  /* 0x000000302c78723c */ /* 0x040ff00000001878 */
[-C--:B------:R-:W-:Y:S08]  /*10430*/  HMMA.16816.F32 R124, R44, R50.reuse, R124 ;  /* 0x000000322c7c723c */ /* 0x080ff0000000187c */
[----:B------:R-:W-:Y:S07]  /*10440*/  HMMA.16816.F32 R36, R40, R50, R36 ;  /* 0x000000322824723c */ /* 0x000fee0000001824 */
[----:B------:R-:W-:Y:S01]  /*10450*/  F2FP.PACK_AB R40, R89, R88 ;  /* 0x000000585928723e */ /* 0x000fe200000000ff */
[-C--:B------:R-:W-:Y:S01]  /*10460*/  HMMA.16816.F32 R136, R168, R148.reuse, R4 ;  /* 0x00000094a888723c */ /* 0x080fe20000001804 */
[----:B------:R-:W1:Y:S04]  /*10470*/  LDSM.16.MT88.4 R4, [R214+0x2900] ;  /* 0x00290000d604783b */ /* 0x000e680000004200 */
[----:B------:R-:W-:Y:S02]  /*10480*/  F2FP.PACK_AB R42, R93, R92 ;  /* 0x0000005c5d2a723e */ /* 0x000fe400000000ff */
[----:B---3--:R-:W-:Y:S02]  /*10490*/  F2FP.PACK_AB R41, R91, R90 ;  /* 0x0000005a5b29723e */ /* 0x008fe400000000ff */
[----:B------:R-:W-:Y:S07]  /*104a0*/  F2FP.PACK_AB R43, R56, R94 ;  /* 0x0000005e382b723e */ /* 0x000fee00000000ff */
        /* <DEDUP_REMOVED lines=10> */
[-C--:B----4-:R-:W-:Y:S03]  /*10550*/  HMMA.16816.F32 R152, R168, R52.reuse, R20 ;  /* 0x00000034a898723c */ /* 0x090fe60000001814 */
        /* <DEDUP_REMOVED lines=16> */
[----:B------:R-:W-:Y:S01]  /*10660*/  FADD.FTZ R14, R233, R2 ;  /* 0x00000002e90e7221 */ /* 0x000fe20000010000 */
[----:B------:R-:W2:Y:S01]  /*10670*/  LDSM.16.MT88.4 R8, [R215+0x2900] ;  /* 0x00290000d708783b */ /* 0x000ea20000004200 */
        /* <DEDUP_REMOVED lines=24> */
[-C--:B--2---:R-:W-:Y:S03]  /*10800*/  HMMA.16816.F32 R116, R168, R8.reuse, R116 ;  /* 0x00000008a874723c */ /* 0x084fe60000001874 */
        /* <DEDUP_REMOVED lines=52> */
[----:B------:R-:W-:Y:S04]  /*10b50*/  STL [R1+0xc], R4 ;  /* 0x00000c0401007387 */ /* 0x000fe80000100800 */
[----:B------:R-:W-:Y:S04]  /*10b60*/  STL [R1+0x10], R2 ;  /* 0x0000100201007387 */ /* 0x000fe80000100800 */
[----:B------:R1:W-:Y:S02]  /*10b70*/  STL [R1+0x14], R0 ;  /* 0x0000140001007387 */ /* 0x0003e40000100800 */
[----:B-1----:R-:W-:Y:S01]  /*10b80*/  MOV R0, R130 ;  /* 0x0000008200007202 */ /* 0x002fe20000000f00 */
[----:B------:R-:W-:-:S05]  /*10b90*/  @P0 BRA `(.L_x_921) ;  /* 0xffffc9f000000947 */ /* 0x000fca000383ffff */
.L_x_920:
[----:B------:R-:W-:-:S13]  /*10ba0*/  ISETP.GE.AND P0, PT, R229, UR8, PT ;  /* 0x00000008e5007c0c */ /* 0x000fda000bf06270 */
[----:B------:R-:W-:Y:S05]  /*10bb0*/  @!P0 BRA `(.L_x_922) ;  /* 0x00005a9000008947 */ /* 0x000fea0003800000 */
[----:B-1----:R-:W2:Y:S01]  /*10bc0*/  LDL.LU.64 R6, [R1+0x30] ;  /* 0x0000300001067983 */ /* 0x002ea20000300a00 */
[----:B------:R-:W-:Y:S01]  /*10bd0*/  MOV R134, R3 ;  /* 0x0000000300867202 */ /* 0x000fe20000000f00 */
[----:B------:R-:W-:Y:S01]  /*10be0*/  UMOV UR14, 0x60 ;  /* 0x00000060000e7882 */ /* 0x000fe20000000000 */
[----:B------:R-:W-:Y:S01]  /*10bf0*/  IMAD.MOV.U32 R132, RZ, RZ, R129 ;  /* 0x000000ffff847224 */ /* 0x000fe200078e0081 */
[----:B------:R-:W3:Y:S01]  /*10c00*/  LDL.LU.64 R4, [R1+0x40] ;  /* 0x0000400001047983 */ /* 0x000ee20000300a00 */
        /* <DEDUP_REMOVED lines=9> */
[----:B--2---:R-:W-:Y:S02]  /*10ca0*/  MOV R3, R7 ;  /* 0x0000000700037202 */ /* 0x004fe40000000f00 */
[----:B---3--:R-:W-:-:S05]  /*10cb0*/  MOV R2, R4 ;  /* 0x0000000400027202 */ /* 0x008fca0000000f00 */
[----:B------:R1:W-:Y:S04]  /*10cc0*/  STL.64 [R1], R2 ;  /* 0x0000000201007387 */ /* 0x0003e80000100a00 */
.L_x_939:
[----:B------:R-:W-:Y:S04]  /*10cd0*/  DEPBAR.LE SB0, 0x0 ;  /* 0x000080000000791a */ /* 0x000fe80000000000 */
[----:B------:R-:W-:Y:S01]  /*10ce0*/  BAR.SYNC.DEFER_BLOCKING 0x0 ;  /* 0x0000000000007b1d */ /* 0x000fe20000010000 */
[----:B------:R-:W-:Y:S01]  /*10cf0*/  SHF.R.S32.HI R128, RZ, 0x1f, R229 ;  /* 0x0000001fff807819 */ /* 0x000fe200000114e5 */
[C---:B------:R-:W-:Y:S01]  /*10d00*/  IMAD R0, R229.reuse, UR5, RZ ;  /* 0x00000005e5007c24 */ /* 0x040fe2000f8e02ff */
[----:B------:R-:W-:Y:S03]  /*10d10*/  PLOP3.LUT P3, PT, PT, PT, UP2, 0x80, 0x0 ;  /* 0x000000000000781c */ /* 0x000fe60003f6f028 */
[----:B------:R-:W-:Y:S01]  /*10d20*/  IMAD R0, R128, UR16, R0 ;  /* 0x0000001080007c24 */ /* 0x000fe2000f8e0200 */
[----:B-----5:R-:W-:Y:S06]  /*10d30*/  LDSM.16.M88.4 R96, [R219+0x6100] ;  /* 0x00610000db60783b */ /* 0x020fec0000000200 */
[----:B--2---:R-:W2:Y:S06]  /*10d40*/  LDSM.16.M88.4 R16, [R212+0x3100] ;  /* 0x00310000d410783b */ /* 0x004eac0000000200 */
[----:B------:R-:W3:Y:S06]  /*10d50*/  LDSM.16.M88.4 R92, [R219+0x8100] ;  /* 0x00810000db5c783b */ /* 0x000eec0000000200 */
[----:B-1----:R-:W4:Y:S06]  /*10d60*/  LDL.64 R2, [R1] ;  /* 0x0000000001027983 */ /* 0x002f2c0000100a00 */
[----:B------:R-:W1:Y:S06]  /*10d70*/  LDSM.16.M88.4 R32, [R212+0x3900] ;  /* 0x00390000d420783b */ /* 0x000e6c0000000200 */
[----:B------:R-:W4:Y:S06]  /*10d80*/  LDL.64 R234, [R1+0x28] ;  /* 0x0000280001ea7983 */ /* 0x000f2c0000100a00 */
[----:B------:R-:W1:Y:S06]  /*10d90*/  LDSM.16.M88.4 R48, [R212+0x4100] ;  /* 0x00410000d430783b */ /* 0x000e6c0000000200 */
[----:B------:R-:W4:Y:S01]  /*10da0*/  LDL.64 R232, [R1+0x38] ;  /* 0x0000380001e87983 */ /* 0x000f220000100a00 */
[-C--:B--2---:R-:W-:Y:S05]  /*10db0*/  HMMA.16816.F32 R4, R96, R16.reuse, RZ ;  /* 0x000000106004723c */ /* 0x084fea00000018ff */
[----:B------:R-:W2:Y:S03]  /*10dc0*/  LDSM.16.M88.4 R64, [R212+0x4900] ;  /* 0x00490000d440783b */ /* 0x000ea60000000200 */
[C---:B---3--:R-:W-:Y:S03]  /*10dd0*/  HMMA.16816.F32 R8, R92.reuse, R16, RZ ;  /* 0x000000105c08723c */ /* 0x048fe600000018ff */
[----:B------:R-:W3:Y:S06]  /*10de0*/  LDL R135, [R1+0x20] ;  /* 0x0000200001877983 */ /* 0x000eec0000100800 */
[----:B------:R-:W2:Y:S01]  /*10df0*/  LDSM.16.M88.4 R80, [R212+0x5100] ;  /* 0x00510000d450783b */ /* 0x000ea20000000200 */
[-C--:B------:R-:W-:Y:S05]  /*10e00*/  HMMA.16816.F32 R12, R92, R18.reuse, RZ ;  /* 0x000000125c0c723c */ /* 0x080fea00000018ff */
[----:B------:R-:W3:Y:S03]  /*10e10*/  LDL R130, [R1+0x18] ;  /* 0x0000180001827983 */ /* 0x000ee60000100800 */
[C---:B------:R-:W-:Y:S03]  /*10e20*/  HMMA.16816.F32 R16, R96.reuse, R18, RZ ;  /* 0x000000126010723c */ /* 0x040fe600000018ff */
[----:B------:R-:W2:Y:S05]  /*10e30*/  LDSM.16.M88.4 R172, [R212+0x5900] ;  /* 0x00590000d4ac783b */ /* 0x000eaa0000000200 */
[-C--:B-1----:R-:W-:Y:S01]  /*10e40*/  HMMA.16816.F32 R20, R96, R32.reuse, RZ ;  /* 0x000000206014723c */ /* 0x082fe200000018ff */
[----:B------:R-:W-:Y:S06]  /*10e50*/  LDSM.16.M88.4 R176, [R222+0x6100] ;  /* 0x00610000deb0783b */ /* 0x000fec0000000200 */
[----:B------:R-:W1:Y:S01]  /*10e60*/  LDSM.16.M88.4 R180, [R223] ;  /* 0x00000000dfb4783b */ /* 0x000e620000000200 */
[C---:B------:R-:W-:Y:S05]  /*10e70*/  HMMA.16816.F32 R24, R92.reuse, R32, RZ ;  /* 0x000000205c18723c */ /* 0x040fea00000018ff */
[----:B------:R-:W1:Y:S03]  /*10e80*/  LDSM.16.M88.4 R184, [R222+0x8100] ;  /* 0x00810000deb8783b */ /* 0x000e660000000200 */
[-C--:B------:R-:W-:Y:S03]  /*10e90*/  HMMA.16816.F32 R28, R92, R34.reuse, RZ ;  /* 0x000000225c1c723c */ /* 0x080fe600000018ff */
[----:B------:R-:W1:Y:S05]  /*10ea0*/  LDSM.16.M88.4 R188, [R228] ;  /* 0x00000000e4bc783b */ /* 0x000e6a0000000200 */
[C---:B------:R-:W-:Y:S01]  /*10eb0*/  HMMA.16816.F32 R32, R96.reuse, R34, RZ ;  /* 0x000000226020723c */ /* 0x040fe200000018ff */
[----:B------:R-:W-:Y:S06]  /*10ec0*/  LDSM.16.M88.4 R192, [R225] ;  /* 0x00000000e1c0783b */ /* 0x000fec0000000200 */
[----:B------:R-:W-:Y:S01]  /*10ed0*/  LDSM.16.M88.4 R196, [R224] ;  /* 0x00000000e0c4783b */ /* 0x000fe20000000200 */
[-C--:B------:R-:W-:Y:S08]  /*10ee0*/  HMMA.16816.F32 R36, R96, R48.reuse, RZ ;  /* 0x000000306024723c */ /* 0x080ff000000018ff */
[C---:B------:R-:W-:Y:S08]  /*10ef0*/  HMMA.16816.F32 R40, R92.reuse, R48, RZ ;  /* 0x000000305c28723c */ /* 0x040ff000000018ff */
[-C--:B------:R-:W-:Y:S08]  /*10f00*/  HMMA.16816.F32 R44, R92, R50.reuse, RZ ;  /* 0x000000325c2c723c */ /* 0x080ff000000018ff */
[C---:B------:R-:W-:Y:S08]  /*10f10*/  HMMA.16816.F32 R48, R96.reuse, R50, RZ ;  /* 0x000000326030723c */ /* 0x040ff000000018ff */
[-C--:B--2---:R-:W-:Y:S08]  /*10f20*/  HMMA.16816.F32 R52, R96, R64.reuse, RZ ;  /* 0x000000406034723c */ /* 0x084ff000000018ff */
        /* <DEDUP_REMOVED lines=11> */
[----:B------:R-:W2:Y:S07]  /*10fe0*/  LDSM.16.M88.4 R172, [R227] ;  /* 0x00000000e3ac783b */ /* 0x000eae0000000200 */
[-C--:B-1----:R-:W-:Y:S08]  /*10ff0*/  HMMA.16816.F32 R4, R176, R180.reuse, R4 ;  /* 0x000000b4b004723c */ /* 0x082ff00000001804 */
[C---:B------:R-:W-:Y:S08]  /*11000*/  HMMA.16816.F32 R8, R184.reuse, R180, R8 ;  /* 0x000000b4b808723c */ /* 0x040ff00000001808 */
[-C--:B------:R-:W-:Y:S08]  /*11010*/  HMMA.16816.F32 R12, R184, R182.reuse, R12 ;  /* 0x000000b6b80c723c */ /* 0x080ff0000000180c */
[C---:B------:R-:W-:Y:S01]  /*11020*/  HMMA.16816.F32 R16, R176.reuse, R182, R16 ;  /* 0x000000b6b010723c */ /* 0x040fe20000001810 */
[----:B------:R-:W1:Y:S07]  /*11030*/  LDSM.16.M88.4 R180, [R226] ;  /* 0x00000000e2b4783b */ /* 0x000e6e0000000200 */
[-C--:B------:R-:W-:Y:S08]  /*11040*/  HMMA.16816.F32 R20, R176, R188.reuse, R20 ;  /* 0x000000bcb014723c */ /* 0x080ff00000001814 */
[C---:B------:R-:W-:Y:S08]  /*11050*/  HMMA.16816.F32 R24, R184.reuse, R188, R24 ;  /* 0x000000bcb818723c */ /* 0x040ff00000001818 */
[-C--:B------:R-:W-:Y:S08]  /*11060*/  HMMA.16816.F32 R28, R184, R190.reuse, R28 ;  /* 0x000000beb81c723c */ /* 0x080ff0000000181c */
[C---:B------:R-:W-:Y:S08]  /*11070*/  HMMA.16816.F32 R32, R176.reuse, R190, R32 ;  /* 0x000000beb020723c */ /* 0x040ff00000001820 */
[-C--:B--2---:R-:W-:Y:S08]  /*11080*/  HMMA.16816.F32 R36, R176, R172.reuse, R36 ;  /* 0x000000acb024723c */ /* 0x084ff00000001824 */
[C---:B------:R-:W-:Y:S08]  /*11090*/  HMMA.16816.F32 R40, R184.reuse, R172, R40 ;  /* 0x000000acb828723c */ /* 0x040ff00000001828 */
[-C--:B------:R-:W-:Y:S04]  /*110a0*/  HMMA.16816.F32 R44, R184, R174.reuse, R44 ;  /* 0x000000aeb82c723c */ /* 0x080fe8000000182c */
[----:B----4-:R-:W-:Y:S04]  /*110b0*/  IMAD.WIDE.U32 R2, R229, UR16, R2 ;  /* 0x00000010e5027c25 */ /* 0x010fe8000f8e0002 */
[C---:B------:R-:W-:Y:S04]  /*110c0*/  HMMA.16816.F32 R48, R176.reuse, R174, R48 ;  /* 0x000000aeb030723c */ /* 0x040fe80000001830 */
[----:B------:R-:W-:Y:S01]  /*110d0*/  IMAD.IADD R0, R3, 0x1, R0 ;  /* 0x0000000103007824 */ /* 0x000fe200078e0200 */
[C---:B------:R-:W-:Y:S03]  /*110e0*/  LEA R202, P0, R2.reuse, c[0x0][0x1f8], 0x1 ;  /* 0x00007e0002ca7a11 */ /* 0x040fe600078008ff */
[-C--:B-1----:R-:W-:Y:S04]  /*110f0*/  HMMA.16816.F32 R52, R176, R180.reuse, R52 ;  /* 0x000000b4b034723c */ /* 0x082fe80000001834 */
[----:B------:R-:W-:Y:S02]  /*11100*/  LEA.HI.X R203, R2, c[0x0][0x1fc], R0, 0x1, P0 ;  /* 0x00007f0002cb7a11 */ /* 0x000fe400000f0c00 */
[----:B------:R-:W-:Y:S02]  /*11110*/  IADD3 R128, P0, R202, UR10, RZ ;  /* 0x0000000aca807c10 */ /* 0x000fe4000ff1e0ff */
[C---:B------:R-:W-:Y:S01]  /*11120*/  HMMA.16816.F32 R56, R184.reuse, R180, R56 ;  /* 0x000000b4b838723c */ /* 0x040fe20000001838 */
[----:B------:R-:W-:Y:S01]  /*11130*/  @!PT LDS RZ, [RZ] ;  /* 0x00000000fffff984 */ /* 0x000fe20000000800 */
[----:B------:R-:W-:Y:S01]  /*11140*/  @!PT LDS RZ, [RZ] ;  /* 0x00000000fffff984 */ /* 0x000fe20000000800 */
[----:B------:R-:W-:Y:S01]  /*11150*/  @!PT LDS RZ, [RZ] ;  /* 0x00000000fffff984 */ /* 0x000fe20000000800 */
[----:B------:R1:W-:Y:S03]  /*11160*/  LDGSTS.E.BYPASS.LTC128B.128 [R231+0x100], [R202.64], !P6 ;  /* 0x00100000cae77fae */ /* 0x0003e6000f101d4c */
[----:B------:R-:W-:Y:S02]  /*11170*/  IADD3.X R129, R203, UR9, RZ, P0, !PT ;  /* 0x00000009cb817c10 */ /* 0x000fe400087fe4ff */
[----:B------:R-:W-:Y:S02]  /*11180*/  IADD3 R200, P1, R128, UR10, RZ ;  /* 0x0000000a80c87c10 */ /* 0x000fe4000ff3e0ff */
[-C--:B------:R-:W-:Y:S01]  /*11190*/  HMMA.16816.F32 R60, R184, R182.reuse, R60 ;  /* 0x000000b6b83c723c */ /* 0x080fe2000000183c */
[----:B------:R2:W-:Y:S03]  /*111a0*/  LDGSTS.E.BYPASS.LTC128B.128 [R231+0x900], [R128.64], !P6 ;  /* 0x0090000080e77fae */ /* 0x0005e6000f101d4c */
        /* <DEDUP_REMOVED lines=9> */
[----:B------:R-:W-:Y:S02]  /*11240*/  PLOP3.LUT P1, PT, PT, PT, UP2, 0x80, 0x0 ;  /* 0x000000000000781c */ /* 0x000fe40003f2f028 */
[C---:B------:R-:W-:Y:S01]  /*11250*/  HMMA.16816.F32 R72, R184.reuse, R192, R72 ;  /* 0x000000c0b848723c */ /* 0x040fe20000001848 */
[----:B------:R3:W-:Y:S03]  /*11260*/  LDGSTS.E.BYPASS.LTC128B.128 [R231+0x2100], [R188.64], !P6 ;  /* 0x02100000bce77fae */ /* 0x0007e6000f101d4c */
[----:B--2---:R-:W-:Y:S04]  /*11270*/  IADD3 R128, P0, R188, UR10, RZ ;  /* 0x0000000abc807c10 */ /* 0x004fe8000ff1e0ff */
[-C--:B------:R-:W-:Y:S04]  /*11280*/  HMMA.16816.F32 R76, R184, R194.reuse, R76 ;  /* 0x000000c2b84c723c */ /* 0x080fe8000000184c */
[----:B------:R-:W-:Y:S02]  /*11290*/  IADD3.X R129, R189, UR9, RZ, P0, !PT ;  /* 0x00000009bd817c10 */ /* 0x000fe400087fe4ff */
[C---:B------:R-:W-:Y:S02]  /*112a0*/  ISETP.GT.AND P0, PT, R229.reuse, UR8, PT ;  /* 0x00000008e5007c0c */ /* 0x040fe4000bf04270 */
[C---:B------:R-:W-:Y:S01]  /*112b0*/  HMMA.16816.F32 R80, R176.reuse, R194, R80 ;  /* 0x000000c2b050723c */ /* 0x040fe20000001850 */
[----:B------:R2:W-:Y:S06]  /*112c0*/  LDGSTS.E.BYPASS.LTC128B.128 [R231+0x2900], [R128.64], !P6 ;  /* 0x0290000080e77fae */ /* 0x0005ec000f101d4c */
[----:B-1----:R-:W-:Y:S01]  /*112d0*/  LDSM.16.M88.4 R200, [R218+0x3100] ;  /* 0x00310000dac8783b */ /* 0x002fe20000000200 */
[-C--:B------:R-:W-:Y:S04]  /*112e0*/  HMMA.16816.F32 R84, R176, R196.reuse, R84 ;  /* 0x000000c4b054723c */ /* 0x080fe80000001854 */
[----:B------:R-:W-:Y:S01]  /*112f0*/  @P0 IADD3 R0, R229, -0x1, RZ ;  /* 0xffffffffe5000810 */ /* 0x000fe20007ffe0ff */
[----:B---3--:R-:W1:Y:S01]  /*11300*/  LDSM.16.M88.4 R188, [R220+0x6100] ;  /* 0x00610000dcbc783b */ /* 0x008e620000000200 */
[----:B----4-:R-:W-:Y:S02]  /*11310*/  @P0 IMAD.MOV.U32 R3, RZ, RZ, R235 ;  /* 0x000000ffff030224 */ /* 0x010fe400078e00eb */
[C---:B------:R-:W-:Y:S03]  /*11320*/  HMMA.16816.F32 R88, R184.reuse, R196, R88 ;  /* 0x000000c4b858723c */ /* 0x040fe60000001858 */
[----:B------:R-:W3:Y:S01]  /*11330*/  LDSM.16.M88.4 R204, [R220+0x8100] ;  /* 0x00810000dccc783b */ /* 0x000ee20000000200 */
[----:B------:R-:W-:Y:S04]  /*11340*/  @P0 SHF.R.S32.HI R2, RZ, 0x1f, R0 ;  /* 0x0000001fff020819 */ /* 0x000fe80000011400 */
[-C--:B------:R-:W-:Y:S01]  /*11350*/  HMMA.16816.F32 R92, R184, R198.reuse, R92 ;  /* 0x000000c6b85c723c */ /* 0x080fe2000000185c */
[----:B------:R-:W0:Y:S03]  /*11360*/  LDGDEPBAR ;  /* 0x00000000000079af */ /* 0x000e260000000000 */
[----:B--2---:R-:W-:Y:S03]  /*11370*/  @P0 IMAD.WIDE.U32 R128, R0, c[0x0][0x1e0], RZ ;  /* 0x0000780000800a25 */ /* 0x004fe600078e00ff */
[----:B------:R-:W2:Y:S01]  /*11380*/  LDSM.16.M88.4 R208, [R218+0x3900] ;  /* 0x00390000dad0783b */ /* 0x000ea20000000200 */
[----:B------:R-:W-:Y:S04]  /*11390*/  HMMA.16816.F32 R96, R176, R198, R96 ;  /* 0x000000c6b060723c */ /* 0x000fe80000001860 */
[----:B------:R-:W-:Y:S01]  /*113a0*/  @P0 IMAD R2, R2, c[0x0][0x1e0], RZ ;  /* 0x0000780002020a24 */ /* 0x000fe200078e02ff */
[----:B------:R-:W4:Y:S03]  /*113b0*/  LDSM.16.M88.4 R172, [R218+0x4100] ;  /* 0x00410000daac783b */ /* 0x000f260000000200 */
[----:B------:R-:W-:Y:S03]  /*113c0*/  @P0 IMAD R2, R0, c[0x0][0x1e4], R2 ;  /* 0x0000790000020a24 */ /* 0x000fe600078e0202 */
[----:B------:R-:W2:Y:S01]  /*113d0*/  LDSM.16.M88.4 R180, [R218+0x4900] ;  /* 0x00490000dab4783b */ /* 0x000ea20000000200 */
[----:B------:R-:W-:Y:S02]  /*113e0*/  @P0 IMAD.IADD R0, R129, 0x1, R2 ;  /* 0x0000000181000824 */ /* 0x000fe400078e0202 */
[----:B------:R-:W-:Y:S02]  /*113f0*/  @P0 IMAD.MOV.U32 R2, RZ, RZ, R232 ;  /* 0x000000ffff020224 */ /* 0x000fe400078e00e8 */
[----:B------:R-:W-:Y:S01]  /*11400*/  @P0 IMAD R0, R0, 0x60, RZ ;  /* 0x0000006000000824 */ /* 0x000fe200078e02ff */
[----:B------:R-:W4:Y:S01]  /*11410*/  LDSM.16.M88.4 R176, [R218+0x5100] ;  /* 0x00510000dab0783b */ /* 0x000f220000000200 */
[----:B------:R-:W-:Y:S01]  /*11420*/  @P0 IMAD.WIDE.U32 R2, R128, 0x60, R2 ;  /* 0x0000006080020825 */ /* 0x000fe200078e0002 */
[-C--:B-1----:R-:W-:Y:S04]  /*11430*/  HMMA.16816.F32 R4, R188, R200.reuse, R4 ;  /* 0x000000c8bc04723c */ /* 0x082fe80000001804 */
[----:B------:R-:W1:Y:S01]  /*11440*/  LDSM.16.M88.4 R184, [R218+0x5900] ;  /* 0x00590000dab8783b */ /* 0x000e620000000200 */
[C---:B------:R-:W-:Y:S01]  /*11450*/  @P0 LEA R128, P2, R2.reuse, c[0x0][0x1c8], 0x1 ;  /* 0x0000720002800a11 */ /* 0x040fe200078408ff */
[----:B------:R-:W-:Y:S02]  /*11460*/  @P0 IMAD.IADD R0, R3, 0x1, R0 ;  /* 0x0000000103000824 */ /* 0x000fe400078e0200 */
[C---:B---3--:R-:W-:Y:S02]  /*11470*/  HMMA.16816.F32 R8, R204.reuse, R200, R8 ;  /* 0x000000c8cc08723c */ /* 0x048fe40000001808 */
[----:B------:R-:W-:Y:S02]  /*11480*/  LDSM.16.M88.4 R192, [R217] ;  /* 0x00000000d9c0783b */ /* 0x000fe40000000200 */
[----:B------:R-:W-:Y:S01]  /*11490*/  @P0 LEA.HI.X R129, R2, c[0x0][0x1cc], R0, 0x1, P2 ;  /* 0x0000730002810a11 */ /* 0x000fe200010f0c00 */
[----:B------:R-:W-:Y:S01]  /*114a0*/  @P1 IMAD.HI.U32 R0, R135, c[0x0][0x2c8], RZ ;  /* 0x0000b20087001a27 */ /* 0x000fe200078e00ff */
[----:B------:R-:W-:Y:S02]  /*114b0*/  @P0 IADD3 R2, P1, R128, UR6, RZ ;  /* 0x0000000680020c10 */ /* 0x000fe4000ff3e0ff */
[----:B------:R-:W-:Y:S01]  /*114c0*/  LDSM.16.M88.4 R196, [R221+0x8100] ;  /* 0x00810000ddc4783b */ /* 0x000fe20000000200 */
[-C--:B------:R-:W-:Y:S03]  /*114d0*/  HMMA.16816.F32 R12, R204, R202.reuse, R12 ;  /* 0x000000cacc0c723c */ /* 0x080fe6000000180c */
[----:B------:R-:W-:Y:S02]  /*114e0*/  @P0 IADD3.X R3, R129, UR7, RZ, P1, !PT ;  /* 0x0000000781030c10 */ /* 0x000fe40008ffe4ff */
[----:B------:R-:W-:Y:S03]  /*114f0*/  @P3 SHF.R.U32.HI R135, RZ, c[0x0][0x2cc], R0 ;  /* 0x0000b300ff873a19 */ /* 0x000fe60000011600 */
[C---:B------:R-:W-:Y:S01]  /*11500*/  HMMA.16816.F32 R16, R188.reuse, R202, R16 ;  /* 0x000000cabc10723c */ /* 0x040fe20000001810 */
[----:B------:R-:W-:Y:S07]  /*11510*/  LDSM.16.M88.4 R200, [R217+0x800] ;  /* 0x00080000d9c8783b */ /* 0x000fee0000000200 */
[-C--:B--2---:R-:W-:Y:S08]  /*11520*/  HMMA.16816.F32 R20, R188, R208.reuse, R20 ;  /* 0x000000d0bc14723c */ /* 0x084ff00000001814 */
[C---:B------:R-:W-:Y:S08]  /*11530*/  HMMA.16816.F32 R24, R204.reuse, R208, R24 ;  /* 0x000000d0cc18723c */ /* 0x040ff00000001818 */
[-C--:B------:R-:W-:Y:S08]  /*11540*/  HMMA.16816.F32 R28, R204, R210.reuse, R28 ;  /* 0x000000d2cc1c723c */ /* 0x080ff0000000181c */
[C---:B------:R-:W-:Y:S08]  /*11550*/  HMMA.16816.F32 R32, R188.reuse, R210, R32 ;  /* 0x000000d2bc20723c */ /* 0x040ff00000001820 */
[-C--:B----4-:R-:W-:Y:S08]  /*11560*/  HMMA.16816.F32 R36, R188, R172.reuse, R36 ;  /* 0x000000acbc24723c */ /* 0x090ff00000001824 */
        /* <DEDUP_REMOVED lines=14> */
[-C--:B-1----:R-:W-:Y:S08]  /*11650*/  HMMA.16816.F32 R84, R188, R184.reuse, R84 ;  /* 0x000000b8bc54723c */ /* 0x082ff00000001854 */
[C---:B------:R-:W-:Y:S08]  /*11660*/  HMMA.16816.F32 R88, R204.reuse, R184, R88 ;  /* 0x000000b8cc58723c */ /* 0x040ff00000001858 */
[-C--:B------:R-:W-:Y:S08]  /*11670*/  HMMA.16816.F32 R92, R204, R186.reuse, R92 ;  /* 0x000000bacc5c723c */ /* 0x080ff0000000185c */
[----:B------:R-:W-:Y:S01]  /*11680*/  HMMA.16816.F32 R96, R188, R186, R96 ;  /* 0x000000babc60723c */ /* 0x000fe20000001860 */
[----:B------:R-:W1:Y:S07]  /*11690*/  LDSM.16.M88.4 R184, [R217+0x2000] ;  /* 0x00200000d9b8783b */ /* 0x000e6e0000000200 */
[-C--:B--2---:R-:W-:Y:S08]  /*116a0*/  HMMA.16816.F32 R4, R172, R192.reuse, R4 ;  /* 0x000000c0ac04723c */ /* 0x084ff00000001804 */
[C---:B------:R-:W-:Y:S08]  /*116b0*/  HMMA.16816.F32 R8, R196.reuse, R192, R8 ;  /* 0x000000c0c408723c */ /* 0x040ff00000001808 */
[-C--:B------:R-:W-:Y:S08]  /*116c0*/  HMMA.16816.F32 R12, R196, R194.reuse, R12 ;  /* 0x000000c2c40c723c */ /* 0x080ff0000000180c */
[C---:B------:R-:W-:Y:S08]  /*116d0*/  HMMA.16816.F32 R16, R172.reuse, R194, R16 ;  /* 0x000000c2ac10723c */ /* 0x040ff00000001810 */
[-C--:B------:R-:W-:Y:S08]  /*116e0*/  HMMA.16816.F32 R20, R172, R200.reuse, R20 ;  /* 0x000000c8ac14723c */ /* 0x080ff00000001814 */
[C---:B------:R-:W-:Y:S08]  /*116f0*/  HMMA.16816.F32 R24, R196.reuse, R200, R24 ;  /* 0x000000c8c418723c */ /* 0x040ff00000001818 */
[-C--:B------:R-:W-:Y:S08]  /*11700*/  HMMA.16816.F32 R28, R196, R202.reuse, R28 ;  /* 0x000000cac41c723c */ /* 0x080ff0000000181c */
[C---:B------:R-:W-:Y:S08]  /*11710*/  HMMA.16816.F32 R32, R172.reuse, R202, R32 ;  /* 0x000000caac20723c */ /* 0x040ff00000001820 */
[-C--:B---3--:R-:W-:Y:S08]  /*11720*/  HMMA.16816.F32 R36, R172, R180.reuse, R36 ;  /* 0x000000b4ac24723c */ /* 0x088ff00000001824 */
[C---:B------:R-:W-:Y:S07]  /*11730*/  HMMA.16816.F32 R40, R196.reuse, R180, R40 ;  /* 0x000000b4c428723c */ /* 0x040fee0000001828 */
[----:B------:R-:W-:Y:S01]  /*11740*/  @P0 IADD3 R180, P2, R2, UR6, RZ ;  /* 0x0000000602b40c10 */ /* 0x000fe2000ff5e0ff */
[-C--:B------:R-:W-:Y:S04]  /*11750*/  HMMA.16816.F32 R44, R196, R182.reuse, R44 ;  /* 0x000000b6c42c723c */ /* 0x080fe8000000182c */
[----:B------:R-:W-:Y:S04]  /*11760*/  @P0 IADD3.X R181, R3, UR7, RZ, P2, !PT ;  /* 0x0000000703b50c10 */ /* 0x000fe800097fe4ff */
[C---:B------:R-:W-:Y:S08]  /*11770*/  HMMA.16816.F32 R48, R172.reuse, R182, R48 ;  /* 0x000000b6ac30723c */ /* 0x040ff00000001830 */
[-C--:B----4-:R-:W-:Y:S08]  /*11780*/  HMMA.16816.F32 R52, R172, R176.reuse, R52 ;  /* 0x000000b0ac34723c */ /* 0x090ff00000001834 */
[C---:B------:R-:W-:Y:S08]  /*11790*/  HMMA.16816.F32 R56, R196.reuse, R176, R56 ;  /* 0x000000b0c438723c */ /* 0x040ff00000001838 */
[-C--:B------:R-:W-:Y:S08]  /*117a0*/  HMMA.16816.F32 R60, R196, R178.reuse, R60 ;  /* 0x000000b2c43c723c */ /* 0x080ff0000000183c */
[C---:B------:R-:W-:Y:S01]  /*117b0*/  HMMA.16816.F32 R64, R172.reuse, R178, R64 ;  /* 0x000000b2ac40723c */ /* 0x040fe20000001840 */
[----:B------:R-:W2:Y:S01]  /*117c0*/  LDSM.16.M88.4 R176, [R217+0x2800] ;  /* 0x00280000d9b0783b */ /* 0x000ea20000000200 */
[----:B------:R-:W-:Y:S05]  /*117d0*/  DEPBAR.LE SB0, 0x0 ;  /* 0x000080000000791a */ /* 0x000fea0000000000 */
[----:B------:R-:W-:Y:S01]  /*117e0*/  BAR.SYNC.DEFER_BLOCKING 0x0 ;  /* 0x0000000000007b1d */ /* 0x000fe20000010000 */
[-C--:B-1----:R-:W-:Y:S08]  /*117f0*/  HMMA.16816.F32 R68, R172, R184.reuse, R68 ;  /* 0x000000b8ac44723c */ /* 0x082ff00000001844 */
[C---:B------:R-:W-:Y:S08]  /*11800*/  HMMA.16816.F32 R72, R196.reuse, R184, R72 ;  /* 0x000000b8c448723c */ /* 0x040ff00000001848 */
[-C--:B------:R-:W-:Y:S01]  /*11810*/  HMMA.16816.F32 R76, R196, R186.reuse, R76 ;  /* 0x000000bac44c723c */ /* 0x080fe2000000184c */
[----:B------:R-:W-:Y:S01]  /*11820*/  @!PT LDS RZ, [RZ] ;  /* 0x00000000fffff984 */ /* 0x000fe20000000800 */
[----:B------:R-:W-:Y:S01]  /*11830*/  @!PT LDS RZ, [RZ] ;  /* 0x00000000fffff984 */ /* 0x000fe20000000800 */
[----:B------:R-:W-:Y:S01]  /*11840*/  @!PT LDS RZ, [RZ] ;  /* 0x00000000fffff984 */ /* 0x000fe20000000800 */
[----:B------:R1:W-:Y:S07]  /*11850*/  @P0 LDGSTS.E.BYPASS.LTC128B.128 [R231+0x3100], [R128.64], !P6 ;  /* 0x0310000080e70fae */ /* 0x0003ee000f101d4c */
[C---:B------:R-:W-:Y:S01]  /*11860*/  HMMA.16816.F32 R80, R172.reuse, R186, R80 ;  /* 0x000000baac50723c */ /* 0x040fe20000001850 */
[----:B------:R3:W-:Y:S07]  /*11870*/  @P0 LDGSTS.E.BYPASS.LTC128B.128 [R231+0x3900], [R2.64], !P6 ;  /* 0x0390000002e70fae */ /* 0x0007ee000f101d4c */
[-C--:B--2---:R-:W-:Y:S01]  /*11880*/  HMMA.16816.F32 R84, R172, R176.reuse, R84 ;  /* 0x000000b0ac54723c */ /* 0x084fe20000001854 */
[----:B------:R2:W-:Y:S07]  /*11890*/  @P0 LDGSTS.E.BYPASS.LTC128B.128 [R231+0x4100], [R180.64], !P6 ;  /* 0x04100000b4e70fae */ /* 0x0005ee000f101d4c */
[C---:B------:R-:W-:Y:S08]  /*118a0*/  HMMA.16816.F32 R88, R196.reuse, R176, R88 ;  /* 0x000000b0c458723c */ /* 0x040ff00000001858 */
[-C--:B------:R-:W-:Y:S04]  /*118b0*/  HMMA.16816.F32 R92, R196, R178.reuse, R92 ;  /* 0x000000b2c45c723c */ /* 0x080fe8000000185c */
[----:B-1----:R-:W-:Y:S04]  /*118c0*/  @P0 IADD3 R128, P1, R180, UR6, RZ ;  /* 0x00000006b4800c10 */ /* 0x002fe8000ff3e0ff */
[----:B------:R-:W-:Y:S01]  /*118d0*/  @P0 IADD3.X R129, R181, UR7, RZ, P1, !PT ;  /* 0x00000007b5810c10 */ /* 0x000fe20008ffe4ff */
[----:B------:R-:W-:Y:S04]  /*118e0*/  HMMA.16816.F32 R96, R172, R178, R96 ;  /* 0x000000b2ac60723c */ /* 0x000fe80000001860 */
[----:B------:R1:W-:Y:S01]  /*118f0*/  @P0 LDGSTS.E.BYPASS.LTC128B.128 [R231+0x4900], [R128.64], !P6 ;  /* 0x0490000080e70fae */ /* 0x0003e2000f101d4c */
[----:B---3--:R-:W-:Y:S04]  /*11900*/  @P0 IADD3 R2, P2, R128, UR6, RZ ;  /* 0x0000000680020c10 */ /* 0x008fe8000ff5e0ff */
[----:B------:R-:W-:Y:S03]  /*11910*/  @P0 IADD3.X R3, R129, UR7, RZ, P2, !PT ;  /* 0x0000000781030c10 */ /* 0x000fe600097fe4ff */
[----:B------:R-:W-:Y:S02]  /*11920*/  @P0 IADD3 R176, P1, R2, UR6, RZ ;  /* 0x0000000602b00c10 */ /* 0x000fe4000ff3e0ff */
[----:B------:R3:W-:Y:S02]  /*11930*/  @P0 LDGSTS.E.BYPASS.LTC128B.128 [R231+0x5100], [R2.64], !P6 ;  /* 0x0510000002e70fae */ /* 0x0007e4000f101d4c */
[----:B------:R-:W-:Y:S05]  /*11940*/  @P0 IADD3.X R177, R3, UR7, RZ, P1, !PT ;  /* 0x0000000703b10c10 */ /* 0x000fea0008ffe4ff */
[----:B------:R2:W-:Y:S01]  /*11950*/  @P0 LDGSTS.E.BYPASS.LTC128B.128 [R231+0x5900], [R176.64], !P6 ;  /* 0x05900000b0e70fae */ /* 0x0005e2000f101d4c */
[----:B------:R-:W-:Y:S05]  /*11960*/  PLOP3.LUT P0, PT, PT, PT, UP1, 0x40, 0x0 ;  /* 0x000000000000781c */ /* 0x000fea0003f0e818 */
[----:B------:R-:W0:Y:S01]  /*11970*/  LDGDEPBAR ;  /* 0x00000000000079af */ /* 0x000e220000000000 */
[----:B-1----:R-:W-:Y:S05]  /*11980*/  IMAD R129, R229, -0x60, RZ ;  /* 0xffffffa0e5817824 */ /* 0x002fea00078e02ff */
[----:B------:R-:W3:Y:S01]  /*11990*/  SHFL.IDX PT, R128, R135, RZ, 0x1c1f ;  /* 0x001c1fff87807589 */ /* 0x000ee200000e0000 */
[----:B------:R-:W-:Y:S01]  /*119a0*/  IMAD.IADD R174, R129, 0x1, -R130 ;  /* 0x0000000181ae7824 */ /* 0x000fe200078e0a82 */
[----:B------:R-:W-:Y:S04]  /*119b0*/  IADD3 R173, -R130, 0x1, R129 ;  /* 0x0000000182ad7810 */ /* 0x000fe80007ffe181 */
[----:B------:R-:W-:Y:S04]  /*119c0*/  IADD3 R173, R173, c[0x0][0x1d0], RZ ;  /* 0x00007400adad7a10 */ /* 0x000fe80007ffe0ff */
[----:B------:R-:W-:Y:S04]  /*119d0*/  IADD3 R173, R173, -c[0x0][0x168], RZ ;  /* 0x80005a00adad7a10 */ /* 0x000fe80007ffe0ff */
[C---:B------:R-:W-:Y:S02]  /*119e0*/  IADD3 R172, R173.reuse, c[0x0][0x328], RZ ;  /* 0x0000ca00adac7a10 */ /* 0x040fe40007ffe0ff */
[----:B------:R-:W-:Y:S03]  /*119f0*/  IADD3 R173, R173, UR11, RZ ;  /* 0x0000000badad7c10 */ /* 0x000fe6000fffe0ff */
[--C-:B---3--:R-:W-:Y:S02]  /*11a00*/  IMAD.IADD R2, R172, 0x1, R128.reuse ;  /* 0x00000001ac027824 */ /* 0x108fe400078e0280 */
[----:B------:R-:W-:Y:S01]  /*11a10*/  IMAD.IADD R0, R173, 0x1, R128 ;  /* 0x00000001ad007824 */ /* 0x000fe200078e0280 */
[----:B------:R-:W-:-:S05]  /*11a20*/  @P0 BRA `(.L_x_923) ;  /* 0x0000018000000947 */ /* 0x000fca0003800000 */
[----:B--2---:R-:W-:Y:S01]  /*11a30*/  IADD3 R3, R128, c[0x0][0x1d0], RZ ;  /* 0x0000740080037a10 */ /* 0x004fe20007ffe0ff */
        /* <DEDUP_REMOVED lines=13> */
.L_x_925:
[----:B------:R-:W-:Y:S04]  /*11b10*/  MOV R128, c[0x0][0x32c] ;  /* 0x0000cb0000807a02 */ /* 0x000fe80000000f00 */
[----:B------:R-:W-:Y:S11]  /*11b20*/  ISETP.NE.AND P0, PT, R128, 0x1, PT ;  /* 0x000000018000780c */ /* 0x000ff60003f05270 */
[----:B------:R-:W-:Y:S02]  /*11b30*/  @!UPT UIADD3 URZ, URZ, URZ, URZ ;  /* 0x0000003f3f3ff290 */ /* 0x000fe4000fffe03f */
[----:B------:R-:W-:Y:S05]  /*11b40*/  @P0 IMAD.HI.U32 R128, R3, c[0x0][0x330], RZ ;  /* 0x0000cc0003800a27 */ /* 0x000fea00078e00ff */
[----:B------:R-:W-:Y:S02]  /*11b50*/  @P0 SHF.R.U32.HI R3, RZ, c[0x0][0x334], R128 ;  /* 0x0000cd00ff030a19 */ /* 0x000fe40000011680 */
.L_x_926:
[----:B------:R-:W-:Y:S05]  /*11b60*/  BSYNC B0 ;  /* 0x0000000000007941 */ /* 0x000fea0003800000 */
.L_x_924:
[----:B------:R-:W-:Y:S05]  /*11b70*/  IMAD R3, R3, c[0x0][0x32c], R174 ;  /* 0x0000cb0003037a24 */ /* 0x000fea00078e02ae */
[----:B------:R-:W-:Y:S02]  /*11b80*/  IADD3 R128, R3, c[0x0][0x32c], RZ ;  /* 0x0000cb0003807a10 */ /* 0x000fe40007ffe0ff */
[----:B------:R-:W-:Y:S02]  /*11b90*/  IMNMX R0, R0, R3, !PT ;  /* 0x0000000300007217 */ /* 0x000fe40007800200 */
[----:B------:R-:W-:Y:S02]  /*11ba0*/  IMNMX R2, R2, R128, PT ;  /* 0x0000008002027217 */ /* 0x000fe40003800200 */
.L_x_923:
[----:B--2---:R-:W-:Y:S01]  /*11bb0*/  PLOP3.LUT P0, PT, PT, PT, UP1, 0x40, 0x0 ;  /* 0x000000000000781c */ /* 0x004fe20003f0e818 */
        /* <DEDUP_REMOVED lines=18> */
.L_x_929:
[----:B------:R-:W-:Y:S04]  /*11ce0*/  MOV R175, c[0x0][0x32c] ;  /* 0x0000cb0000af7a02 */ /* 0x000fe80000000f00 */
[----:B------:R-:W-:Y:S11]  /*11cf0*/  ISETP.NE.AND P0, PT, R175, 0x1, PT ;  /* 0x00000001af00780c */ /* 0x000ff60003f05270 */
[----:B------:R-:W-:Y:S02]  /*11d00*/  @!UPT UIADD3 URZ, URZ, URZ, URZ ;  /* 0x0000003f3f3ff290 */ /* 0x000fe4000fffe03f */
[----:B------:R-:W-:Y:S05]  /*11d10*/  @P0 IMAD.HI.U32 R175, R130, c[0x0][0x330], RZ ;  /* 0x0000cc0082af0a27 */ /* 0x000fea00078e00ff */
[----:B------:R-:W-:Y:S02]  /*11d20*/  @P0 SHF.R.U32.HI R130, RZ, c[0x0][0x334], R175 ;  /* 0x0000cd00ff820a19 */ /* 0x000fe400000116af */
.L_x_930:
[----:B------:R-:W-:Y:S05]  /*11d30*/  BSYNC B0 ;  /* 0x0000000000007941 */ /* 0x000fea0003800000 */
.L_x_928:
[----:B------:R-:W-:Y:S05]  /*11d40*/  IMAD R130, R130, c[0x0][0x32c], R174 ;  /* 0x0000cb0082827a24 */ /* 0x000fea00078e02ae */
[----:B------:R-:W-:Y:S02]  /*11d50*/  IADD3 R175, R130, c[0x0][0x32c], RZ ;  /* 0x0000cb0082af7a10 */ /* 0x000fe40007ffe0ff */
[----:B------:R-:W-:Y:S02]  /*11d60*/  IMNMX R3, R3, R130, !PT ;  /* 0x0000008203037217 */ /* 0x000fe40007800200 */
[----:B------:R-:W-:Y:S02]  /*11d70*/  IMNMX R128, R128, R175, PT ;  /* 0x000000af80807217 */ /* 0x000fe40003800200 */
.L_x_927:
[C---:B------:R-:W-:Y:S02]  /*11d80*/  ISETP.GE.AND P0, PT, R129.reuse, 0x9, PT ;  /* 0x000000098100780c */ /* 0x040fe40003f06270 */
[C---:B------:R-:W-:Y:S02]  /*11d90*/  ISETP.GE.AND P1, PT, R129.reuse, 0x2, PT ;  /* 0x000000028100780c */ /* 0x040fe40003f26270 */
[----:B------:R-:W-:Y:S02]  /*11da0*/  P2R R181, PR, RZ, 0x1 ;  /* 0x00000001ffb57803 */ /* 0x000fe40000000000 */
[C---:B------:R-:W-:Y:S02]  /*11db0*/  ISETP.GT.AND P0, PT, R0.reuse, 0x8, !P0 ;  /* 0x000000080000780c */ /* 0x040fe40004704270 */
[----:B------:R-:W-:Y:S02]  /*11dc0*/  P2R R182, PR, RZ, 0x2 ;  /* 0x00000002ffb67803 */ /* 0x000fe40000000000 */
[----:B------:R-:W-:Y:S02]  /*11dd0*/  ISETP.GT.AND P1, PT, R0, 0x1, !P1 ;  /* 0x000000010000780c */ /* 0x000fe40004f24270 */
[C---:B------:R-:W-:Y:S02]  /*11de0*/  ISETP.GE.AND P2, PT, R129.reuse, 0x11, PT ;  /* 0x000000118100780c */ /* 0x040fe40003f46270 */
[C---:B------:R-:W-:Y:S02]  /*11df0*/  ISETP.LT.OR P0, PT, R2.reuse, 0x9, P0 ;  /* 0x000000090200780c */ /* 0x040fe40000701670 */
[----:B------:R-:W-:Y:S02]  /*11e00*/  ISETP.LT.OR P1, PT, R2, 0x2, P1 ;  /* 0x000000020200780c */ /* 0x000fe40000f21670 */
[----:B------:R-:W-:Y:S02]  /*11e10*/  ISETP.GE.AND P3, PT, R129, 0xa, PT ;  /* 0x0000000a8100780c */ /* 0x000fe40003f66270 */
[----:B------:R-:W-:Y:S02]  /*11e20*/  FSEL R184, R16, -INF , !P0 ;  /* 0xff80000010b87808 */ /* 0x000fe40004000000 */
[C---:B------:R-:W-:Y:S02]  /*11e30*/  ISETP.GT.AND P0, PT, R0.reuse, 0x10, !P2 ;  /* 0x000000100000780c */ /* 0x040fe40005704270 */
        /* <DEDUP_REMOVED lines=15> */
[C---:B------:R-:W-:Y:S02]  /*11f30*/  ISETP.GE.AND P1, PT, R129.reuse, 0x1a, PT ;  /* 0x0000001a8100780c */ /* 0x040fe40003f26270 */
        /* <DEDUP_REMOVED lines=76> */
[----:B------:R-:W-:Y:S04]  /*12400*/  ISETP.GT.AND P0, PT, R0, 0x58, !P5 ;  /* 0x000000580000780c */ /* 0x000fe80006f04270 */
[----:B------:R-:W-:Y:S04]  /*12410*/  ISETP.LT.OR P0, PT, R2, 0x59, P0 ;  /* 0x000000590200780c */ /* 0x000fe80000701670 */
[----:B------:R-:W-:Y:S02]  /*12420*/  FSEL R246, R96, -INF , !P0 ;  /* 0xff80000060f67808 */ /* 0x000fe40004000000 */
[----:B------:R-:W-:Y:S04]  /*12430*/  ISETP.GT.AND P0, PT, R0, RZ, !P1 ;  /* 0x000000ff0000720c */ /* 0x000fe80004f04270 */
[----:B------:R-:W-:Y:S04]  /*12440*/  ISETP.LT.OR P0, PT, R2, 0x1, P0 ;  /* 0x000000010200780c */ /* 0x000fe80000701670 */
[----:B------:R-:W-:Y:S02]  /*12450*/  FSEL R52, R4, -INF , !P0 ;  /* 0xff80000004347808 */ /* 0x000fe40004000000 */
[----:B------:R-:W-:Y:S01]  /*12460*/  ISETP.GE.AND P0, PT, R129, 0x5a, PT ;  /* 0x0000005a8100780c */ /* 0x000fe20003f06270 */
[----:B------:R-:W1:Y:S03]  /*12470*/  SHFL.IDX PT, R4, R135, 0x2, 0x1c1f ;  /* 0x005c1f0087047f89 */ /* 0x000e6600000e0000 */
[----:B------:R-:W-:Y:S02]  /*12480*/  P2R R37, PR, RZ, 0x1 ;  /* 0x00000001ff257803 */ /* 0x000fe40000000000 */
[----:B------:R-:W-:Y:S04]  /*12490*/  ISETP.GT.AND P0, PT, R0, 0x59, !P0 ;  /* 0x000000590000780c */ /* 0x000fe80004704270 */
        /* <DEDUP_REMOVED lines=20> */
.L_x_933:
[----:B------:R-:W-:Y:S04]  /*125e0*/  MOV R49, c[0x0][0x32c] ;  /* 0x0000cb0000317a02 */ /* 0x000fe80000000f00 */
[----:B------:R-:W-:Y:S11]  /*125f0*/  ISETP.NE.AND P0, PT, R49, 0x1, PT ;  /* 0x000000013100780c */ /* 0x000ff60003f05270 */
[----:B------:R-:W-:Y:S02]  /*12600*/  @!UPT UIADD3 URZ, URZ, URZ, URZ ;  /* 0x0000003f3f3ff290 */ /* 0x000fe4000fffe03f */
[----:B------:R-:W-:Y:S05]  /*12610*/  @P0 IMAD.HI.U32 R49, R4, c[0x0][0x330], RZ ;  /* 0x0000cc0004310a27 */ /* 0x000fea00078e00ff */
[----:B------:R-:W-:Y:S02]  /*12620*/  @P0 SHF.R.U32.HI R4, RZ, c[0x0][0x334], R49 ;  /* 0x0000cd00ff040a19 */ /* 0x000fe40000011631 */
.L_x_934:
[----:B------:R-:W-:Y:S05]  /*12630*/  BSYNC B0 ;  /* 0x0000000000007941 */ /* 0x000fea0003800000 */
.L_x_932:
[----:B------:R-:W-:Y:S05]  /*12640*/  IMAD R4, R4, c[0x0][0x32c], R174 ;  /* 0x0000cb0004047a24 */ /* 0x000fea00078e02ae */
[----:B------:R-:W-:Y:S02]  /*12650*/  IADD3 R49, R4, c[0x0][0x32c], RZ ;  /* 0x0000cb0004317a10 */ /* 0x000fe40007ffe0ff */
[----:B------:R-:W-:Y:S02]  /*12660*/  IMNMX R0, R0, R4, !PT ;  /* 0x0000000400007217 */ /* 0x000fe40007800200 */
[----:B------:R-:W-:Y:S02]  /*12670*/  IMNMX R2, R2, R49, PT ;  /* 0x0000003102027217 */ /* 0x000fe40003800200 */
.L_x_931:
[----:B------:R-:W-:Y:S02]  /*12680*/  ISETP.NE.AND P0, PT, R181, RZ, PT ;  /* 0x000000ffb500720c */ /* 0x000fe40003f05270 */
[----:B------:R-:W-:Y:S02]  /*12690*/  P2R R4, PR, RZ, 0x10 ;  /* 0x00000010ff047803 */ /* 0x000fe40000000000 */
[----:B------:R-:W-:Y:S02]  /*126a0*/  ISETP.GT.AND P0, PT, R3, 0x8, !P0 ;  /* 0x000000080300780c */ /* 0x000fe40004704270 */
[----:B------:R-:W-:Y:S02]  /*126b0*/  P2R R49, PR, RZ, 0x40 ;  /* 0x00000040ff317803 */ /* 0x000fe40000000000 */
[----:B------:R-:W-:Y:S02]  /*126c0*/  ISETP.LT.OR P0, PT, R128, 0x9, P0 ;  /* 0x000000098000780c */ /* 0x000fe40000701670 */
[----:B------:R-:W-:Y:S02]  /*126d0*/  ISETP.NE.AND P6, PT, R37, RZ, PT ;  /* 0x000000ff2500720c */ /* 0x000fe40003fc5270 */
[----:B------:R-:W-:Y:S02]  /*126e0*/  FSEL R53, R18, -INF , !P0 ;  /* 0xff80000012357808 */ /* 0x000fe40004000000 */
[----:B------:R-:W-:Y:S04]  /*126f0*/  ISETP.NE.AND P0, PT, R180, RZ, PT ;  /* 0x000000ffb400720c */ /* 0x000fe80003f05270 */
[----:B------:R-:W-:Y:S04]  /*12700*/  ISETP.GT.AND P0, PT, R3, 0x9, !P0 ;  /* 0x000000090300780c */ /* 0x000fe80004704270 */
[C---:B------:R-:W-:Y:S04]  /*12710*/  ISETP.LT.OR P0, PT, R128.reuse, 0xa, P0 ;  /* 0x0000000a8000780c */ /* 0x040fe80000701670 */
[----:B------:R-:W-:Y:S02]  /*12720*/  FSEL R68, R19, -INF , !P0 ;  /* 0xff80000013447808 */ /* 0x000fe40004000000 */
[----:B------:R-:W-:Y:S04]  /*12730*/  ISETP.NE.AND P0, PT, R179, RZ, PT ;  /* 0x000000ffb300720c */ /* 0x000fe80003f05270 */
[C---:B------:R-:W-:Y:S04]  /*12740*/  ISETP.GT.AND P0, PT, R3.reuse, 0x10, !P0 ;  /* 0x000000100300780c */ /* 0x040fe80004704270 */
[----:B------:R-:W-:Y:S04]  /*12750*/  ISETP.LT.OR P0, PT, R128, 0x11, P0 ;  /* 0x000000118000780c */ /* 0x000fe80000701670 */
        /* <DEDUP_REMOVED lines=45> */
[C---:B------:R-:W-:Y:S02]  /*12a30*/  ISETP.GT.AND P0, PT, R3.reuse, 0x40, !P4 ;  /* 0x000000400300780c */ /* 0x040fe40006704270 */
[----:B------:R-:W-:Y:S02]  /*12a40*/  ISETP.NE.AND P4, PT, R182, RZ, PT ;  /* 0x000000ffb600720c */ /* 0x000fe40003f85270 */
[----:B------:R-:W-:Y:S04]  /*12a50*/  ISETP.LT.OR P0, PT, R128, 0x41, P0 ;  /* 0x000000418000780c */ /* 0x000fe80000701670 */
[----:B------:R-:W-:Y:S02]  /*12a60*/  FSEL R206, R70, -INF , !P0 ;  /* 0xff80000046ce7808 */ /* 0x000fe40004000000 */
[----:B------:R-:W-:Y:S04]  /*12a70*/  ISETP.GT.AND P0, PT, R3, 0x41, !P3 ;  /* 0x000000410300780c */ /* 0x000fe80005f04270 */
[C---:B------:R-:W-:Y:S04]  /*12a80*/  ISETP.LT.OR P0, PT, R128.reuse, 0x42, P0 ;  /* 0x000000428000780c */ /* 0x040fe80000701670 */
[----:B------:R-:W-:Y:S02]  /*12a90*/  FSEL R207, R71, -INF , !P0 ;  /* 0xff80000047cf7808 */ /* 0x000fe40004000000 */
        /* <DEDUP_REMOVED lines=15> */
[----:B------:R-:W-:Y:S04]  /*12b90*/  ISETP.GT.AND P0, PT, R3, 0x1, !P4 ;  /* 0x000000010300780c */ /* 0x000fe80006704270 */
[C---:B------:R-:W-:Y:S04]  /*12ba0*/  ISETP.LT.OR P0, PT, R128.reuse, 0x2, P0 ;  /* 0x000000028000780c */ /* 0x040fe80000701670 */
[----:B------:R-:W-:Y:S02]  /*12bb0*/  FSEL R19, R7, -INF , !P0 ;  /* 0xff80000007137808 */ /* 0x000fe40004000000 */
[C---:B------:R-:W-:Y:S04]  /*12bc0*/  ISETP.GT.AND P0, PT, R3.reuse, RZ, !P1 ;  /* 0x000000ff0300720c */ /* 0x040fe80004f04270 */
[----:B------:R-:W-:Y:S04]  /*12bd0*/  ISETP.LT.OR P0, PT, R128, 0x1, P0 ;  /* 0x000000018000780c */ /* 0x000fe80000701670 */
[----:B------:R-:W-:Y:S02]  /*12be0*/  FSEL R18, R6, -INF , !P0 ;  /* 0xff80000006127808 */ /* 0x000fe40004000000 */
[C---:B------:R-:W-:Y:S04]  /*12bf0*/  ISETP.GT.AND P0, PT, R3.reuse, 0x58, !P5 ;  /* 0x000000580300780c */ /* 0x040fe80006f04270 */
[----:B------:R-:W-:Y:S04]  /*12c00*/  ISETP.LT.OR P0, PT, R128, 0x59, P0 ;  /* 0x000000598000780c */ /* 0x000fe80000701670 */
[----:B------:R-:W-:Y:S02]  /*12c10*/  FSEL R242, R98, -INF , !P0 ;  /* 0xff80000062f27808 */ /* 0x000fe40004000000 */
[----:B------:R-:W-:Y:S02]  /*12c20*/  ISETP.GT.AND P0, PT, R3, 0x59, !P6 ;  /* 0x000000590300780c */ /* 0x000fe40007704270 */
[----:B------:R-:W1:Y:S02]  /*12c30*/  SHFL.IDX PT, R3, R135, 0x3, 0x1c1f ;  /* 0x007c1f0087037f89 */ /* 0x000e6400000e0000 */
[----:B------:R-:W-:Y:S04]  /*12c40*/  ISETP.LT.OR P0, PT, R128, 0x5a, P0 ;  /* 0x0000005a8000780c */ /* 0x000fe80000701670 */
[----:B------:R-:W-:Y:S02]  /*12c50*/  FSEL R245, R99, -INF , !P0 ;  /* 0xff80000063f57808 */ /* 0x000fe40004000000 */
[----:B------:R-:W-:Y:S04]  /*12c60*/  ISETP.GT.AND P0, PT, R0, RZ, !P1 ;  /* 0x000000ff0000720c */ /* 0x000fe80004f04270 */
[----:B------:R-:W-:Y:S04]  /*12c70*/  ISETP.LT.OR P0, PT, R2, 0x1, P0 ;  /* 0x000000010200780c */ /* 0x000fe80000701670 */
[----:B------:R-:W-:Y:S02]  /*12c80*/  FSEL R8, R8, -INF , !P0 ;  /* 0xff80000008087808 */ /* 0x000fe40004000000 */
[----:B------:R-:W-:Y:S02]  /*12c90*/  ISETP.GT.AND P0, PT, R0, 0x1, !P4 ;  /* 0x000000010000780c */ /* 0x000fe40006704270 */
[----:B------:R-:W-:Y:S02]  /*12ca0*/  ISETP.NE.AND P4, PT, R4, RZ, PT ;  /* 0x000000ff0400720c */ /* 0x000fe40003f85270 */
        /* <DEDUP_REMOVED lines=82> */
[----:B------:R-:W-:Y:S01]  /*131d0*/  ISETP.GT.AND P0, PT, R0, 0x59, !P6 ;  /* 0x000000590000780c */ /* 0x000fe20007704270 */
[--C-:B-1----:R-:W-:Y:S01]  /*131e0*/  IMAD.IADD R0, R173, 0x1, R3.reuse ;  /* 0x00000001ad007824 */ /* 0x102fe200078e0203 */
[----:B------:R-:W-:Y:S02]  /*131f0*/  ISETP.NE.AND P6, PT, R49, RZ, PT ;  /* 0x000000ff3100720c */ /* 0x000fe40003fc5270 */
        /* <DEDUP_REMOVED lines=20> */
.L_x_937:
[----:B------:R-:W-:Y:S04]  /*13340*/  MOV R4, c[0x0][0x32c] ;  /* 0x0000cb0000047a02 */ /* 0x000fe80000000f00 */
[----:B------:R-:W-:Y:S11]  /*13350*/  ISETP.NE.AND P0, PT, R4, 0x1, PT ;  /* 0x000000010400780c */ /* 0x000ff60003f05270 */
[----:B------:R-:W-:Y:S02]  /*13360*/  @!UPT UIADD3 URZ, URZ, URZ, URZ ;  /* 0x0000003f3f3ff290 */ /* 0x000fe4000fffe03f */
[----:B------:R-:W-:Y:S05]  /*13370*/  @P0 IMAD.HI.U32 R4, R3, c[0x0][0x330], RZ ;  /* 0x0000cc0003040a27 */ /* 0x000fea00078e00ff */
[----:B------:R-:W-:Y:S02]  /*13380*/  @P0 SHF.R.U32.HI R3, RZ, c[0x0][0x334], R4 ;  /* 0x0000cd00ff030a19 */ /* 0x000fe40000011604 */
.L_x_938:
[----:B------:R-:W-:Y:S05]  /*13390*/  BSYNC B0 ;  /* 0x0000000000007941 */ /* 0x000fea0003800000 */
.L_x_936:
[----:B------:R-:W-:Y:S05]  /*133a0*/  IMAD R3, R3, c[0x0][0x32c], R174 ;  /* 0x0000cb0003037a24 */ /* 0x000fea00078e02ae */
[----:B------:R-:W-:Y:S02]  /*133b0*/  IADD3 R4, R3, c[0x0][0x32c], RZ ;  /* 0x0000cb0003047a10 */ /* 0x000fe40007ffe0ff */
[----:B------:R-:W-:Y:S02]  /*133c0*/  IMNMX R0, R0, R3, !PT ;  /* 0x0000000300007217 */ /* 0x000fe40007800200 */
[----:B------:R-:W-:Y:S02]  /*133d0*/  IMNMX R2, R2, R4, PT ;  /* 0x0000000402027217 */ /* 0x000fe40003800200 */
.L_x_935:
        /* <DEDUP_REMOVED lines=115> */
[----:B------:R-:W-:Y:S02]  /*13b10*/  ISETP.NE.AND P3, PT, R5, RZ, PT ;  /* 0x000000ff0500720c */ /* 0x000fe40003f65270 */
[----:B------:R-:W1:Y:S01]  /*13b20*/  SHFL.BFLY PT, R5, R130, 0x2, 0x1f ;  /* 0x0c401f0082057f89 */ /* 0x000e6200000e0000 */
        /* <DEDUP_REMOVED lines=17> */
[----:B------:R-:W-:Y:S02]  /*13c40*/  ISETP.LT.OR P0, PT, R2, 0x42, P0 ;  /* 0x000000420200780c */ /* 0x000fe40000701670 */
[----:B------:R-:W-:Y:S02]  /*13c50*/  FMNMX.FTZ R4, R199, R4, !PT ;  /* 0x00000004c7047209 */ /* 0x000fe40007810000 */
[----:B------:R-:W-:Y:S01]  /*13c60*/  FMNMX.FTZ R5, R10, R134, !PT ;  /* 0x000000860a057209 */ /* 0x000fe20007810000 */
[----:B------:R-:W2:Y:S01]  /*13c70*/  SHFL.BFLY PT, R129, R3, 0x2, 0x1f ;  /* 0x0c401f0003817f89 */ /* 0x000ea200000e0000 */
[----:B------:R-:W-:Y:S02]  /*13c80*/  FMNMX.FTZ R4, R200, R4, !PT ;  /* 0x00000004c8047209 */ /* 0x000fe40007810000 */
[----:B------:R-:W-:Y:S02]  /*13c90*/  FSEL R172, R75, -INF , !P0 ;  /* 0xff8000004bac7808 */ /* 0x000fe40004000000 */
[----:B------:R-:W-:Y:S02]  /*13ca0*/  FMNMX.FTZ R4, R208, R4, !PT ;  /* 0x00000004d0047209 */ /* 0x000fe40007810000 */
[----:B------:R-:W-:Y:S02]  /*13cb0*/  ISETP.GT.AND P0, PT, R0, 0x48, !P2 ;  /* 0x000000480000780c */ /* 0x000fe40005704270 */
        /* <DEDUP_REMOVED lines=9> */
[----:B--2---:R-:W-:Y:S02]  /*13d50*/  FMNMX.FTZ R129, R3, R129, !PT ;  /* 0x0000008103817209 */ /* 0x004fe40007810000 */
[----:B------:R-:W-:Y:S02]  /*13d60*/  FSEL R43, R43, RZ, P2 ;  /* 0x000000ff2b2b7208 */ /* 0x000fe40001000000 */
[----:B------:R-:W-:Y:S01]  /*13d70*/  FMNMX.FTZ R3, R239, R4, !PT ;  /* 0x00000004ef037209 */ /* 0x000fe20007810000 */
[----:B------:R-:W1:Y:S01]  /*13d80*/  SHFL.BFLY PT, R6, R129, 0x1, 0x1f ;  /* 0x0c201f0081067f89 */ /* 0x000e6200000e0000 */
[----:B------:R-:W-:Y:S01]  /*13d90*/  FMNMX.FTZ R5, R57, R5, !PT ;  /* 0x0000000539057209 */ /* 0x000fe20007810000 */
[--C-:B------:R-:W-:Y:S01]  /*13da0*/  FFMA.FTZ R4, R52, c[0x0][0x2d0], -R43.reuse ;  /* 0x0000b40034047a23 */ /* 0x100fe2000001082b */
[----:B------:R-:W-:Y:S01]  /*13db0*/  ISETP.NE.AND P1, PT, R16, RZ, PT ;  /* 0x000000ff1000720c */ /* 0x000fe20003f25270 */
[--C-:B------:R-:W-:Y:S01]  /*13dc0*/  FFMA.FTZ R16, R188, c[0x0][0x2d0], -R43.reuse ;  /* 0x0000b400bc107a23 */ /* 0x100fe2000001082b */
[----:B------:R-:W-:Y:S01]  /*13dd0*/  FMNMX.FTZ R5, R60, R5, !PT ;  /* 0x000000053c057209 */ /* 0x000fe20007810000 */
[----:B------:R2:W3:Y:S01]  /*13de0*/  MUFU.EX2 R24, R4 ;  /* 0x0000000400187308 */ /* 0x0004e20000000800 */
[----:B------:R-:W-:Y:S02]  /*13df0*/  FMNMX.FTZ R3, R241, R3, !PT ;  /* 0x00000003f1037209 */ /* 0x000fe40007810000 */
[----:B------:R-:W-:Y:S02]  /*13e00*/  FMNMX.FTZ R5, R61, R5, !PT ;  /* 0x000000053d057209 */ /* 0x000fe40007810000 */
[----:B------:R-:W-:Y:S02]  /*13e10*/  FMNMX.FTZ R3, R243, R3, !PT ;  /* 0x00000003f3037209 */ /* 0x000fe40007810000 */
[----:B------:R-:W-:Y:S02]  /*13e20*/  FMNMX.FTZ R5, R71, R5, !PT ;  /* 0x0000000547057209 */ /* 0x000fe40007810000 */
[----:B------:R-:W-:Y:S01]  /*13e30*/  FMNMX.FTZ R3, R244, R3, !PT ;  /* 0x00000003f4037209 */ /* 0x000fe20007810000 */
[----:B------:R-:W-:Y:S01]  /*13e40*/  MUFU.EX2 R63, R16 ;  /* 0x00000010003f7308 */ /* 0x000fe20000000800 */
[----:B------:R-:W-:Y:S02]  /*13e50*/  FMNMX.FTZ R5, R72, R5, !PT ;  /* 0x0000000548057209 */ /* 0x000fe40007810000 */
[----:B------:R-:W-:Y:S01]  /*13e60*/  ISETP.LT.OR P0, PT, R2, 0x49, P0 ;  /* 0x000000490200780c */ /* 0x000fe20000701670 */
[----:B------:R-:W4:Y:S01]  /*13e70*/  SHFL.BFLY PT, R7, R3, 0x2, 0x1f ;  /* 0x0c401f0003077f89 */ /* 0x000f2200000e0000 */
[----:B------:R-:W-:Y:S02]  /*13e80*/  FMNMX.FTZ R5, R73, R5, !PT ;  /* 0x0000000549057209 */ /* 0x000fe40007810000 */
[----:B------:R-:W-:Y:S02]  /*13e90*/  FSEL R78, R78, -INF , !P0 ;  /* 0xff8000004e4e7808 */ /* 0x000fe40004000000 */
[----:B-1----:R-:W-:Y:S02]  /*13ea0*/  FMNMX.FTZ R129, R129, R6, !PT ;  /* 0x0000000681817209 */ /* 0x002fe40007810000 */
[----:B------:R-:W-:Y:S02]  /*13eb0*/  ISETP.GT.AND P0, PT, R0, 0x49, !P1 ;  /* 0x000000490000780c */ /* 0x000fe40004f04270 */
[C---:B------:R-:W-:Y:S01]  /*13ec0*/  FSETP.NEU.FTZ.AND P1, PT, R129.reuse, -INF , PT ;  /* 0xff8000008100780b */ /* 0x040fe20003f3d000 */
[----:B------:R-:W-:Y:S01]  /*13ed0*/  FMUL.FTZ R64, R129, c[0x0][0x2d0] ;  /* 0x0000b40081407a20 */ /* 0x000fe20000410000 */
[----:B--2---:R-:W-:Y:S01]  /*13ee0*/  FMNMX.FTZ R4, R76, R5, !PT ;  /* 0x000000054c047209 */ /* 0x004fe20007810000 */
[--C-:B------:R-:W-:Y:S01]  /*13ef0*/  FFMA.FTZ R5, R183, c[0x0][0x2d0], -R43.reuse ;  /* 0x0000b400b7057a23 */ /* 0x100fe2000001082b */
[----:B------:R-:W-:Y:S02]  /*13f00*/  ISETP.LT.OR P0, PT, R2, 0x4a, P0 ;  /* 0x0000004a0200780c */ /* 0x000fe40000701670 */
[----:B------:R-:W-:Y:S01]  /*13f10*/  FSEL R64, R64, RZ, P1 ;  /* 0x000000ff40407208 */ /* 0x000fe20000800000 */
[----:B------:R1:W2:Y:S01]  /*13f20*/  MUFU.EX2 R56, R5 ;  /* 0x0000000500387308 */ /* 0x0002a20000000800 */
[----:B------:R-:W-:Y:S02]  /*13f30*/  FMNMX.FTZ R4, R77, R4, !PT ;  /* 0x000000044d047209 */ /* 0x000fe40007810000 */
[----:B------:R-:W-:Y:S01]  /*13f40*/  FSEL R79, R79, -INF , !P0 ;  /* 0xff8000004f4f7808 */ /* 0x000fe20004000000 */
[--C-:B------:R-:W-:Y:S01]  /*13f50*/  FFMA.FTZ R28, R84, c[0x0][0x2d0], -R64.reuse ;  /* 0x0000b400541c7a23 */ /* 0x100fe20000010840 */
[----:B------:R-:W-:Y:S02]  /*13f60*/  ISETP.NE.AND P0, PT, R48, RZ, PT ;  /* 0x000000ff3000720c */ /* 0x000fe40003f05270 */
[----:B------:R-:W-:Y:S01]  /*13f70*/  ISETP.NE.AND P4, PT, R37, RZ, PT ;  /* 0x000000ff2500720c */ /* 0x000fe20003f85270 */
[----:B------:R-:W-:Y:S01]  /*13f80*/  LDSM.16.MT88.4 R48, [R214+0x100] ;  /* 0x00010000d630783b */ /* 0x000fe20000004200 */
[----:B----4-:R-:W-:Y:S02]  /*13f90*/  FMNMX.FTZ R3, R3, R7, !PT ;  /* 0x0000000703037209 */ /* 0x010fe40007810000 */
[C---:B------:R-:W-:Y:S02]  /*13fa0*/  ISETP.GT.AND P0, PT, R0.reuse, 0x51, !P0 ;  /* 0x000000510000780c */ /* 0x040fe40004704270 */
[----:B------:R-:W-:Y:S02]  /*13fb0*/  ISETP.GT.AND P4, PT, R0, 0x59, !P4 ;  /* 0x000000590000780c */ /* 0x000fe40006784270 */
[----:B------:R-:W-:Y:S01]  /*13fc0*/  ISETP.LT.OR P0, PT, R2, 0x52, P0 ;  /* 0x000000520200780c */ /* 0x000fe20000701670 */
[----:B------:R-:W4:Y:S01]  /*13fd0*/  SHFL.BFLY PT, R128, R3, 0x1, 0x1f ;  /* 0x0c201f0003807f89 */ /* 0x000f2200000e0000 */
[----:B------:R-:W-:Y:S02]  /*13fe0*/  ISETP.GT.AND P3, PT, R0, 0x50, !P3 ;  /* 0x000000500000780c */ /* 0x000fe40005f64270 */
[----:B------:R-:W-:Y:S02]  /*13ff0*/  FSEL R91, R91, -INF , !P0 ;  /* 0xff8000005b5b7808 */ /* 0x000fe40004000000 */
[----:B------:R-:W-:Y:S02]  /*14000*/  ISETP.LT.OR P0, PT, R2, 0x5a, P4 ;  /* 0x0000005a0200780c */ /* 0x000fe40002701670 */
[----:B------:R-:W-:Y:S02]  /*14010*/  ISETP.GT.AND P5, PT, R0, 0x58, !P5 ;  /* 0x000000580000780c */ /* 0x000fe40006fa4270 */
[----:B-1----:R-:W-:Y:S01]  /*14020*/  FMNMX.FTZ R5, R88, R4, !PT ;  /* 0x0000000458057209 */ /* 0x002fe20007810000 */
[--C-:B------:R-:W-:Y:S01]  /*14030*/  FFMA.FTZ R4, R184, c[0x0][0x2d0], -R43.reuse ;  /* 0x0000b400b8047a23 */ /* 0x100fe2000001082b */
[----:B------:R-:W-:Y:S02]  /*14040*/  FSEL R42, R95, -INF , !P0 ;  /* 0xff8000005f2a7808 */ /* 0x000fe40004000000 */
[----:B---3--:R-:W-:Y:S01]  /*14050*/  MOV R95, R24 ;  /* 0x00000018005f7202 */ /* 0x008fe20000000f00 */
[----:B------:R1:W-:Y:S01]  /*14060*/  MUFU.EX2 R174, R4 ;  /* 0x0000000400ae7308 */ /* 0x0003e20000000800 */
[----:B------:R-:W-:Y:S01]  /*14070*/  FMNMX.FTZ R5, R89, R5, !PT ;  /* 0x0000000559057209 */ /* 0x000fe20007810000 */
[--C-:B------:R-:W-:Y:S01]  /*14080*/  FFMA.FTZ R24, R81, c[0x0][0x2d0], -R64.reuse ;  /* 0x0000b40051187a23 */ /* 0x100fe20000010840 */
[----:B------:R-:W-:Y:S02]  /*14090*/  ISETP.LT.OR P3, PT, R2, 0x51, P3 ;  /* 0x000000510200780c */ /* 0x000fe40001f61670 */
[----:B------:R-:W-:Y:S02]  /*140a0*/  FMNMX.FTZ R5, R92, R5, !PT ;  /* 0x000000055c057209 */ /* 0x000fe40007810000 */
[----:B------:R-:W-:Y:S02]  /*140b0*/  FSEL R90, R90, -INF , !P3 ;  /* 0xff8000005a5a7808 */ /* 0x000fe40005800000 */
[----:B------:R-:W-:Y:S01]  /*140c0*/  FMNMX.FTZ R5, R93, R5, !PT ;  /* 0x000000055d057209 */ /* 0x000fe20007810000 */
[----:B------:R-:W-:Y:S01]  /*140d0*/  MUFU.EX2 R30, R24 ;  /* 0x00000018001e7308 */ /* 0x000fe20000000800 */
[----:B----4-:R-:W-:Y:S01]  /*140e0*/  FMNMX.FTZ R128, R3, R128, !PT ;  /* 0x0000008003807209 */ /* 0x010fe20007810000 */
[--C-:B------:R-:W-:Y:S01]  /*140f0*/  FFMA.FTZ R3, R68, c[0x0][0x2d0], -R64.reuse ;  /* 0x0000b40044037a23 */ /* 0x100fe20000010840 */
[----:B--2---:R-:W-:Y:S02]  /*14100*/  F2FP.PACK_AB R44, R56, R95 ;  /* 0x0000005f382c723e */ /* 0x004fe400000000ff */
[C---:B------:R-:W-:Y:S01]  /*14110*/  FSETP.NEU.FTZ.AND P0, PT, R128.reuse, -INF , PT ;  /* 0xff8000008000780b */ /* 0x040fe20003f1d000 */
[----:B------:R-:W-:Y:S01]  /*14120*/  FMUL.FTZ R65, R128, c[0x0][0x2d0] ;  /* 0x0000b40080417a20 */ /* 0x000fe20000410000 */
[----:B------:R-:W-:Y:S01]  /*14130*/  ISETP.LT.OR P3, PT, R2, 0x59, P5 ;  /* 0x000000590200780c */ /* 0x000fe20002f61670 */
[--C-:B------:R-:W-:Y:S01]  /*14140*/  FFMA.FTZ R2, R53, c[0x0][0x2d0], -R64.reuse ;  /* 0x0000b40035027a23 */ /* 0x100fe20000010840 */
[----:B------:R-:W-:Y:S01]  /*14150*/  FMNMX.FTZ R5, R135, R5, !PT ;  /* 0x0000000587057209 */ /* 0x000fe20007810000 */
[----:B------:R2:W3:Y:S01]  /*14160*/  MUFU.EX2 R6, R3 ;  /* 0x0000000300067308 */ /* 0x0004e20000000800 */
[----:B------:R-:W-:Y:S02]  /*14170*/  FSEL R65, R65, RZ, P0 ;  /* 0x000000ff41417208 */ /* 0x000fe40000000000 */
[----:B------:R-:W-:Y:S01]  /*14180*/  FMNMX.FTZ R5, R172, R5, !PT ;  /* 0x00000005ac057209 */ /* 0x000fe20007810000 */
[----:B-1----:R-:W-:Y:S01]  /*14190*/  FFMA.FTZ R4, R185, c[0x0][0x2d0], -R43 ;  /* 0x0000b400b9047a23 */ /* 0x002fe2000001082b */
[----:B------:R-:W-:Y:S05]  /*141a0*/  FSEL R94, R94, -INF , !P3 ;  /* 0xff8000005e5e7808 */ /* 0x000fea0005800000 */
[----:B------:R1:W4:Y:S10]  /*141b0*/  MUFU.EX2 R23, R4 ;  /* 0x0000000400177308 */ /* 0x0003340000000800 */
[----:B------:R-:W5:Y:S01]  /*141c0*/  MUFU.EX2 R58, R2 ;  /* 0x00000002003a7308 */ /* 0x000f620000000800 */
[----:B--2---:R-:W-:Y:S02]  /*141d0*/  FFMA.FTZ R3, R8, c[0x0][0x2d0], -R65 ;  /* 0x0000b40008037a23 */ /* 0x004fe40000010841 */
[----:B------:R-:W-:Y:S02]  /*141e0*/  FFMA.FTZ R8, R69, c[0x0][0x2d0], -R64 ;  /* 0x0000b40045087a23 */ /* 0x000fe40000010840 */
[----:B---3--:R-:W-:Y:S05]  /*141f0*/  IMAD.MOV.U32 R69, RZ, RZ, R6 ;  /* 0x000000ffff457224 */ /* 0x008fea00078e0006 */
[----:B------:R-:W-:Y:S01]  /*14200*/  MUFU.EX2 R62, R8 ;  /* 0x00000008003e7308 */ /* 0x000fe20000000800 */
[--C-:B-1----:R-:W-:Y:S02]  /*14210*/  FFMA.FTZ R4, R18, c[0x0][0x2d0], -R64.reuse ;  /* 0x0000b40012047a23 */ /* 0x102fe40000010840 */
[----:B----4-:R-:W-:Y:S07]  /*14220*/  IMAD.MOV.U32 R68, RZ, RZ, R23 ;  /* 0x000000ffff447224 */ /* 0x010fee00078e0017 */
[----:B------:R1:W-:Y:S01]  /*14230*/  MUFU.EX2 R22, R4 ;  /* 0x0000000400167308 */ /* 0x0003e20000000800 */
[----:B------:R-:W-:Y:S02]  /*14240*/  F2FP.PACK_AB R46, R68, R174 ;  /* 0x000000ae442e723e */ /* 0x000fe400000000ff */
[----:B-----5:R-:W-:Y:S02]  /*14250*/  F2FP.PACK_AB R47, R69, R58 ;  /* 0x0000003a452f723e */ /* 0x020fe400000000ff */
[----:B-1----:R-:W-:Y:S05]  /*14260*/  FMNMX.FTZ R4, R78, R5, !PT ;  /* 0x000000054e047209 */ /* 0x002fea0007810000 */
[----:B------:R1:W2:Y:S01]  /*14270*/  MUFU.EX2 R5, R3 ;  /* 0x0000000300057308 */ /* 0x0002a20000000800 */
[----:B------:R-:W-:Y:S01]  /*14280*/  FMNMX.FTZ R0, R79, R4, !PT ;  /* 0x000000044f007209 */ /* 0x000fe20007810000 */
[----:B------:R-:W-:Y:S03]  /*14290*/  FFMA.FTZ R4, R19, c[0x0][0x2d0], -R64 ;  /* 0x0000b40013047a23 */ /* 0x000fe60000010840 */
[----:B------:R-:W-:Y:S05]  /*142a0*/  FMNMX.FTZ R0, R90, R0, !PT ;  /* 0x000000005a007209 */ /* 0x000fea0007810000 */
[----:B------:R3:W-:Y:S01]  /*142b0*/  MUFU.EX2 R173, R4 ;  /* 0x0000000400ad7308 */ /* 0x0007e20000000800 */
[----:B------:R-:W-:Y:S04]  /*142c0*/  FMNMX.FTZ R0, R91, R0, !PT ;  /* 0x000000005b007209 */ /* 0x000fe80007810000 */
[----:B------:R-:W-:Y:S04]  /*142d0*/  FMNMX.FTZ R0, R94, R0, !PT ;  /* 0x000000005e007209 */ /* 0x000fe80007810000 */
[----:B------:R-:W-:Y:S01]  /*142e0*/  FMNMX.FTZ R0, R42, R0, !PT ;  /* 0x000000002a007209 */ /* 0x000fe20007810000 */
[--C-:B-1----:R-:W-:Y:S04]  /*142f0*/  FFMA.FTZ R3, R9, c[0x0][0x2d0], -R65.reuse ;  /* 0x0000b40009037a23 */ /* 0x102fe80000010841 */
[----:B------:R-:W1:Y:S01]  /*14300*/  SHFL.BFLY PT, R2, R0, 0x2, 0x1f ;  /* 0x0c401f0000027f89 */ /* 0x000e6200000e0000 */
[----:B------:R4:W5:Y:S01]  /*14310*/  MUFU.EX2 R52, R3 ;  /* 0x0000000300347308 */ /* 0x0009620000000800 */
[--C-:B---3--:R-:W-:Y:S09]  /*14320*/  FFMA.FTZ R4, R13, c[0x0][0x2d0], -R65.reuse ;  /* 0x0000b4000d047a23 */ /* 0x108ff20000010841 */
[----:B------:R-:W-:Y:S01]  /*14330*/  MUFU.EX2 R7, R4 ;  /* 0x0000000400077308 */ /* 0x000fe20000000800 */
[----:B----4-:R-:W-:Y:S09]  /*14340*/  FFMA.FTZ R3, R12, c[0x0][0x2d0], -R65 ;  /* 0x0000b4000c037a23 */ /* 0x010ff20000010841 */
[----:B------:R1:W-:Y:S02]  /*14350*/  MUFU.EX2 R53, R3 ;  /* 0x0000000300357308 */ /* 0x0003e40000000800 */
[----:B-1----:R-:W-:Y:S01]  /*14360*/  FMNMX.FTZ R3, R0, R2, !PT ;  /* 0x0000000200037209 */ /* 0x002fe20007810000 */
[----:B------:R-:W-:Y:S01]  /*14370*/  FFMA.FTZ R2, R186, c[0x0][0x2d0], -R43 ;  /* 0x0000b400ba027a23 */ /* 0x000fe2000001082b */
[----:B------:R-:W-:Y:S06]  /*14380*/  FSEL R0, R130, RZ, P2 ;  /* 0x000000ff82007208 */ /* 0x000fec0001000000 */
[----:B------:R1:W-:Y:S01]  /*14390*/  MUFU.EX2 R59, R2 ;  /* 0x00000002003b7308 */ /* 0x0003e20000000800 */
[----:B------:R-:W3:Y:S01]  /*143a0*/  SHFL.BFLY PT, R4, R3, 0x1, 0x1f ;  /* 0x0c201f0003047f89 */ /* 0x000ee200000e0000 */
[----:B------:R-:W-:Y:S01]  /*143b0*/  FADD.FTZ R0, -R0, R131 ;  /* 0x0000008300007221 */ /* 0x000fe20000010100 */
[----:B--2---:R-:W-:Y:S03]  /*143c0*/  MOV R131, R5 ;  /* 0x0000000500837202 */ /* 0x004fe60000000f00 */
[----:B------:R-:W-:Y:S01]  /*143d0*/  FMUL.FTZ R0, R0, c[0x0][0x2d0] ;  /* 0x0000b40000007a20 */ /* 0x000fe20000410000 */
[----:B-----5:R-:W-:Y:S03]  /*143e0*/  F2FP.PACK_AB R36, R52, R131 ;  /* 0x000000833424723e */ /* 0x020fe600000000ff */
[----:B------:R2:W4:Y:S01]  /*143f0*/  MUFU.EX2 R41, R0 ;  /* 0x0000000000297308 */ /* 0x0005220000000800 */
[----:B-1----:R-:W-:Y:S02]  /*14400*/  FSEL R2, R129, RZ, P1 ;  /* 0x000000ff81027208 */ /* 0x002fe40000800000 */
[----:B---3--:R-:W-:Y:S03]  /*14410*/  FMNMX.FTZ R3, R3, R4, !PT ;  /* 0x0000000403037209 */ /* 0x008fe60007810000 */
[----:B------:R-:W-:Y:S02]  /*14420*/  FADD.FTZ R2, -R2, R132 ;  /* 0x0000008402027221 */ /* 0x000fe40000010100 */
[C---:B------:R-:W-:Y:S02]  /*14430*/  FMUL.FTZ R66, R3.reuse, c[0x0][0x2d0] ;  /* 0x0000b40003427a20 */ /* 0x040fe40000410000 */
[----:B------:R-:W-:Y:S01]  /*14440*/  FMUL.FTZ R2, R2, c[0x0][0x2d0] ;  /* 0x0000b40002027a20 */ /* 0x000fe20000410000 */
[----:B--2---:R-:W-:Y:S01]  /*14450*/  FSEL R0, R128, RZ, P0 ;  /* 0x000000ff80007208 */ /* 0x004fe20000000000 */
[----:B------:R-:W-:Y:S01]  /*14460*/  IMAD.MOV.U32 R132, RZ, RZ, R22 ;  /* 0x000000ffff847224 */ /* 0x000fe200078e0016 */
[----:B------:R-:W-:Y:S01]  /*14470*/  FSETP.NEU.FTZ.AND P0, PT, R3, -INF , PT ;  /* 0xff8000000300780b */ /* 0x000fe20003f1d000 */
[----:B------:R-:W1:Y:S01]  /*14480*/  MUFU.EX2 R40, R2 ;  /* 0x0000000200287308 */ /* 0x000e620000000800 */
[----:B------:R-:W2:Y:S01]  /*14490*/  LDSM.16.MT88.4 R20, [R213+0x100] ;  /* 0x00010000d514783b */ /* 0x000ea20000004200 */
[----:B------:R-:W-:Y:S01]  /*144a0*/  FADD.FTZ R0, -R0, R133 ;  /* 0x0000008500007221 */ /* 0x000fe20000010100 */
[----:B------:R-:W-:Y:S01]  /*144b0*/  FSEL R66, R66, RZ, P0 ;  /* 0x000000ff42427208 */ /* 0x000fe20000000000 */
[----:B----4-:R-:W-:Y:S01]  /*144c0*/  FMUL.FTZ R16, R41, R148 ;  /* 0x0000009429107220 */ /* 0x010fe20000410000 */
[----:B------:R-:W-:Y:S01]  /*144d0*/  F2FP.PACK_AB R45, R173, R132 ;  /* 0x00000084ad2d723e */ /* 0x000fe200000000ff */
[----:B------:R-:W-:Y:S02]  /*144e0*/  FMUL.FTZ R0, R0, c[0x0][0x2d0] ;  /* 0x0000b40000007a20 */ /* 0x000fe40000410000 */
[C---:B------:R-:W-:Y:S02]  /*144f0*/  FMUL.FTZ R17, R41.reuse, R149 ;  /* 0x0000009529117220 */ /* 0x040fe40000410000 */
[----:B------:R3:W4:Y:S01]  /*14500*/  MUFU.EX2 R2, R0 ;  /* 0x0000000000027308 */ /* 0x0007220000000800 */
[--C-:B------:R-:W-:Y:S02]  /*14510*/  FFMA.FTZ R4, R14, c[0x0][0x2d0], -R66.reuse ;  /* 0x0000b4000e047a23 */ /* 0x100fe40000010842 */
[C---:B------:R-:W-:Y:S02]  /*14520*/  FMUL.FTZ R112, R41.reuse, R112 ;  /* 0x0000007029707220 */ /* 0x040fe40000410000 */
[C---:B------:R-:W-:Y:S02]  /*14530*/  FMUL.FTZ R113, R41.reuse, R113 ;  /* 0x0000007129717220 */ /* 0x040fe40000410000 */
[C---:B------:R-:W-:Y:S02]  /*14540*/  FMUL.FTZ R100, R41.reuse, R100 ;  /* 0x0000006429647220 */ /* 0x040fe40000410000 */
[C---:B------:R-:W-:Y:S01]  /*14550*/  FMUL.FTZ R101, R41.reuse, R101 ;  /* 0x0000006529657220 */ /* 0x040fe20000410000 */
[----:B------:R5:W-:Y:S01]  /*14560*/  MUFU.EX2 R5, R4 ;  /* 0x0000000400057308 */ /* 0x000be20000000800 */
[C---:B------:R-:W-:Y:S02]  /*14570*/  FMUL.FTZ R116, R41.reuse, R116 ;  /* 0x0000007429747220 */ /* 0x040fe40000410000 */
[----:B------:R-:W-:Y:S02]  /*14580*/  FMUL.FTZ R117, R41, R117 ;  /* 0x0000007529757220 */ /* 0x000fe40000410000 */
[C---:B-1----:R-:W-:Y:S02]  /*14590*/  FMUL.FTZ R6, R40.reuse, R138 ;  /* 0x0000008a28067220 */ /* 0x042fe40000410000 */
[C---:B------:R-:W-:Y:S02]  /*145a0*/  FMUL.FTZ R18, R40.reuse, R150 ;  /* 0x0000009628127220 */ /* 0x040fe40000410000 */
[C---:B------:R-:W-:Y:S02]  /*145b0*/  FMUL.FTZ R19, R40.reuse, R151 ;  /* 0x0000009728137220 */ /* 0x040fe40000410000 */
[C---:B------:R-:W-:Y:S01]  /*145c0*/  FMUL.FTZ R102, R40.reuse, R102 ;  /* 0x0000006628667220 */ /* 0x040fe20000410000 */
[----:B------:R-:W-:Y:S01]  /*145d0*/  LDSM.16.MT88.4 R148, [R213+0x2900] ;  /* 0x00290000d594783b */ /* 0x000fe20000004200 */
[----:B------:R-:W-:Y:S02]  /*145e0*/  FMUL.FTZ R103, R40, R103 ;  /* 0x0000006728677220 */ /* 0x000fe40000410000 */
[--C-:B---3--:R-:W-:Y:S02]  /*145f0*/  FFMA.FTZ R0, R10, c[0x0][0x2d0], -R66.reuse ;  /* 0x0000b4000a007a23 */ /* 0x108fe40000010842 */
[C---:B----4-:R-:W-:Y:S02]  /*14600*/  FMUL.FTZ R25, R2.reuse, R157 ;  /* 0x0000009d02197220 */ /* 0x050fe40000410000 */
[----:B------:R1:W-:Y:S01]  /*14610*/  MUFU.EX2 R75, R0 ;  /* 0x00000000004b7308 */ /* 0x0003e20000000800 */
[C---:B------:R-:W-:Y:S02]  /*14620*/  FMUL.FTZ R8, R2.reuse, R140 ;  /* 0x0000008c02087220 */ /* 0x040fe40000410000 */
[C---:B------:R-:W-:Y:S01]  /*14630*/  FMUL.FTZ R13, R2.reuse, R145 ;  /* 0x00000091020d7220 */ /* 0x040fe20000410000 */
[----:B------:R-:W-:Y:S01]  /*14640*/  MOV R145, R95 ;  /* 0x0000005f00917202 */ /* 0x000fe20000000f00 */
[----:B-----5:R-:W-:Y:S02]  /*14650*/  FFMA.FTZ R4, R15, c[0x0][0x2d0], -R66 ;  /* 0x0000b4000f047a23 */ /* 0x020fe40000010842 */
[----:B------:R-:W-:Y:S02]  /*14660*/  IMAD.MOV.U32 R157, RZ, RZ, R62 ;  /* 0x000000ffff9d7224 */ /* 0x000fe400078e003e */
[C---:B------:R-:W-:Y:S01]  /*14670*/  FMUL.FTZ R104, R2.reuse, R104 ;  /* 0x0000006802687220 */ /* 0x040fe20000410000 */
[----:B------:R3:W-:Y:S01]  /*14680*/  MUFU.EX2 R12, R4 ;  /* 0x00000004000c7308 */ /* 0x0007e20000000800 */
[C---:B------:R-:W-:Y:S02]  /*14690*/  FMUL.FTZ R24, R2.reuse, R156 ;  /* 0x0000009c02187220 */ /* 0x040fe40000410000 */
[C---:B------:R-:W-:Y:S02]  /*146a0*/  FMUL.FTZ R29, R2.reuse, R161 ;  /* 0x000000a1021d7220 */ /* 0x040fe40000410000 */
[----:B------:R-:W-:Y:S02]  /*146b0*/  IMAD.MOV.U32 R161, RZ, RZ, R30 ;  /* 0x000000ffffa17224 */ /* 0x000fe400078e001e */
[C---:B------:R-:W-:Y:S02]  /*146c0*/  FMUL.FTZ R105, R2.reuse, R105 ;  /* 0x0000006902697220 */ /* 0x040fe40000410000 */
[C---:B------:R-:W-:Y:S02]  /*146d0*/  FMUL.FTZ R108, R2.reuse, R108 ;  /* 0x0000006c026c7220 */ /* 0x040fe40000410000 */
[----:B------:R-:W-:Y:S02]  /*146e0*/  FMUL.FTZ R109, R2, R109 ;  /* 0x0000006d026d7220 */ /* 0x000fe40000410000 */
[C---:B------:R-:W-:Y:S02]  /*146f0*/  FMUL.FTZ R114, R40.reuse, R114 ;  /* 0x0000007228727220 */ /* 0x040fe40000410000 */
[----:B-1----:R-:W-:Y:S02]  /*14700*/  FFMA.FTZ R0, R11, c[0x0][0x2d0], -R66 ;  /* 0x0000b4000b007a23 */ /* 0x002fe40000010842 */
[C---:B------:R-:W-:Y:S02]  /*14710*/  FMUL.FTZ R115, R40.reuse, R115 ;  /* 0x0000007328737220 */ /* 0x040fe40000410000 */
[----:B------:R1:W4:Y:S01]  /*14720*/  MUFU.EX2 R9, R0 ;  /* 0x0000000000097308 */ /* 0x0003220000000800 */
[C---:B------:R-:W-:Y:S02]  /*14730*/  FMUL.FTZ R118, R40.reuse, R118 ;  /* 0x0000007628767220 */ /* 0x040fe40000410000 */
[----:B------:R-:W-:Y:S02]  /*14740*/  FMUL.FTZ R119, R40, R119 ;  /* 0x0000007728777220 */ /* 0x000fe40000410000 */
[--C-:B---3--:R-:W-:Y:S02]  /*14750*/  FFMA.FTZ R4, R187, c[0x0][0x2d0], -R43.reuse ;  /* 0x0000b400bb047a23 */ /* 0x108fe4000001082b */
[C---:B------:R-:W-:Y:S02]  /*14760*/  FMUL.FTZ R120, R2.reuse, R120 ;  /* 0x0000007802787220 */ /* 0x040fe40000410000 */
[C---:B------:R-:W-:Y:S01]  /*14770*/  FMUL.FTZ R121, R2.reuse, R121 ;  /* 0x0000007902797220 */ /* 0x040fe20000410000 */
[----:B------:R3:W5:Y:S01]  /*14780*/  MUFU.EX2 R31, R4 ;  /* 0x00000004001f7308 */ /* 0x0007620000000800 */
[C---:B------:R-:W-:Y:S02]  /*14790*/  FMUL.FTZ R124, R2.reuse, R124 ;  /* 0x0000007c027c7220 */ /* 0x040fe40000410000 */
[C---:B------:R-:W-:Y:S01]  /*147a0*/  FMUL.FTZ R125, R2.reuse, R125 ;  /* 0x0000007d027d7220 */ /* 0x040fe20000410000 */
[----:B-1----:R-:W-:Y:S02]  /*147b0*/  FSEL R0, R3, RZ, P0 ;  /* 0x000000ff03007208 */ /* 0x002fe40000000000 */
[----:B----4-:R-:W-:Y:S01]  /*147c0*/  MOV R140, R9 ;  /* 0x00000009008c7202 */ /* 0x010fe20000000f00 */
[----:B------:R-:W-:Y:S01]  /*147d0*/  FMUL.FTZ R9, R2, R141 ;  /* 0x0000008d02097220 */ /* 0x000fe20000410000 */
[----:B------:R-:W-:Y:S01]  /*147e0*/  ISETP.GT.AND P0, PT, R229, UR8, PT ;  /* 0x00000008e5007c0c */ /* 0x000fe2000bf04270 */
[----:B------:R-:W-:Y:S01]  /*147f0*/  FADD.FTZ R0, -R0, R134 ;  /* 0x0000008600007221 */ /* 0x000fe20000010100 */
[----:B------:R-:W-:Y:S01]  /*14800*/  MOV R134, R7 ;  /* 0x0000000700867202 */ /* 0x000fe20000000f00 */
[----:B------:R-:W-:Y:S01]  /*14810*/  FMUL.FTZ R7, R40, R139 ;  /* 0x0000008b28077220 */ /* 0x000fe20000410000 */
[----:B------:R-:W-:Y:S01]  /*14820*/  F2FP.PACK_AB R37, R140, R75 ;  /* 0x0000004b8c25723e */ /* 0x000fe200000000ff */
[----:B------:R-:W-:Y:S01]  /*14830*/  FMUL.FTZ R0, R0, c[0x0][0x2d0] ;  /* 0x0000b40000007a20 */ /* 0x000fe20000410000 */
[----:B------:R-:W-:Y:S01]  /*14840*/  F2FP.PACK_AB R38, R134, R53 ;  /* 0x000000358626723e */ /* 0x000fe200000000ff */
[----:B------:R-:W-:Y:S02]  /*14850*/  IMAD.MOV.U32 R139, RZ, RZ, R12 ;  /* 0x000000ffff8b7224 */ /* 0x000fe400078e000c */
[----:B------:R-:W-:Y:S02]  /*14860*/  FFMA.FTZ R12, R80, c[0x0][0x2d0], -R64 ;  /* 0x0000b400500c7a23 */ /* 0x000fe40000010840 */
[----:B------:R-:W1:Y:S01]  /*14870*/  MUFU.EX2 R0, R0 ;  /* 0x0000000000007308 */ /* 0x000e620000000800 */
[C---:B---3--:R-:W-:Y:S01]  /*14880*/  FMUL.FTZ R4, R41.reuse, R136 ;  /* 0x0000008829047220 */ /* 0x048fe20000410000 */
[----:B------:R-:W-:Y:S01]  /*14890*/  MOV R136, R5 ;  /* 0x0000000500887202 */ /* 0x000fe20000000f00 */
[----:B------:R-:W-:Y:S01]  /*148a0*/  FMUL.FTZ R5, R41, R137 ;  /* 0x0000008929057220 */ /* 0x000fe20000410000 */
[----:B-----5:R-:W-:Y:S02]  /*148b0*/  MOV R137, R31 ;  /* 0x0000001f00897202 */ /* 0x020fe40000000f00 */
[----:B------:R-:W-:Y:S04]  /*148c0*/  F2FP.PACK_AB R39, R139, R136 ;  /* 0x000000888b27723e */ /* 0x000fe800000000ff */
[-C--:B--2---:R-:W-:Y:S01]  /*148d0*/  HMMA.16816.F32 R4, R44, R20.reuse, R4 ;  /* 0x000000142c04723c */ /* 0x084fe20000001804 */
[----:B------:R2:W-:Y:S04]  /*148e0*/  MUFU.EX2 R138, R12 ;  /* 0x0000000c008a7308 */ /* 0x0005e80000000800 */
[C---:B-1----:R-:W-:Y:S02]  /*148f0*/  FMUL.FTZ R10, R0.reuse, R142 ;  /* 0x0000008e000a7220 */ /* 0x042fe40000410000 */
[C---:B------:R-:W-:Y:S04]  /*14900*/  FMUL.FTZ R11, R0.reuse, R143 ;  /* 0x0000008f000b7220 */ /* 0x040fe80000410000 */
[----:B------:R1:W-:Y:S01]  /*14910*/  MUFU.EX2 R142, R28 ;  /* 0x0000001c008e7308 */ /* 0x0003e20000000800 */
[C---:B------:R-:W-:Y:S01]  /*14920*/  FMUL.FTZ R26, R0.reuse, R158 ;  /* 0x0000009e001a7220 */ /* 0x040fe20000410000 */
[----:B------:R-:W-:Y:S01]  /*14930*/  MOV R158, R59 ;  /* 0x0000003b009e7202 */ /* 0x000fe20000000f00 */
[C---:B------:R-:W-:Y:S01]  /*14940*/  FMUL.FTZ R30, R0.reuse, R162 ;  /* 0x000000a2001e7220 */ /* 0x040fe20000410000 */
[----:B------:R-:W-:Y:S01]  /*14950*/  MOV R162, R63 ;  /* 0x0000003f00a27202 */ /* 0x000fe20000000f00 */
[----:B------:R-:W-:Y:S01]  /*14960*/  FMUL.FTZ R106, R0, R106 ;  /* 0x0000006a006a7220 */ /* 0x000fe20000410000 */
[C---:B------:R-:W-:Y:S04]  /*14970*/  HMMA.16816.F32 R8, R36.reuse, R20, R8 ;  /* 0x000000142408723c */ /* 0x040fe80000001808 */
[----:B--2---:R-:W-:Y:S02]  /*14980*/  FMUL.FTZ R12, R2, R144 ;  /* 0x00000090020c7220 */ /* 0x004fe40000410000 */
[C---:B------:R-:W-:Y:S02]  /*14990*/  FMUL.FTZ R14, R0.reuse, R146 ;  /* 0x00000092000e7220 */ /* 0x040fe40000410000 */
[----:B------:R-:W-:Y:S04]  /*149a0*/  FFMA.FTZ R20, R189, c[0x0][0x2d0], -R43 ;  /* 0x0000b400bd147a23 */ /* 0x000fe8000001082b */
[----:B------:R2:W-:Y:S01]  /*149b0*/  MUFU.EX2 R141, R20 ;  /* 0x00000014008d7308 */ /* 0x0005e20000000800 */
[C---:B------:R-:W-:Y:S02]  /*149c0*/  FMUL.FTZ R15, R0.reuse, R147 ;  /* 0x00000093000f7220 */ /* 0x040fe40000410000 */
[C---:B------:R-:W-:Y:S01]  /*149d0*/  FMUL.FTZ R21, R41.reuse, R153 ;  /* 0x0000009929157220 */ /* 0x040fe20000410000 */
[----:B------:R-:W-:Y:S01]  /*149e0*/  MOV R153, R58 ;  /* 0x0000003a00997202 */ /* 0x000fe20000000f00 */
[C---:B------:R-:W-:Y:S02]  /*149f0*/  FMUL.FTZ R107, R0.reuse, R107 ;  /* 0x0000006b006b7220 */ /* 0x040fe40000410000 */
[C---:B------:R-:W-:Y:S01]  /*14a00*/  FMUL.FTZ R110, R0.reuse, R110 ;  /* 0x0000006e006e7220 */ /* 0x040fe20000410000 */
[-C--:B------:R-:W-:Y:S03]  /*14a10*/  HMMA.16816.F32 R12, R36, R22.reuse, R12 ;  /* 0x00000016240c723c */ /* 0x080fe6000000180c */
[C---:B------:R-:W-:Y:S02]  /*14a20*/  FMUL.FTZ R111, R0.reuse, R111 ;  /* 0x0000006f006f7220 */ /* 0x040fe40000410000 */
[----:B------:R-:W-:Y:S01]  /*14a30*/  FMUL.FTZ R27, R0, R159 ;  /* 0x0000009f001b7220 */ /* 0x000fe20000410000 */
[----:B------:R-:W-:Y:S01]  /*14a40*/  MOV R159, R140 ;  /* 0x0000008c009f7202 */ /* 0x000fe20000000f00 */
[----:B-1----:R-:W-:Y:S01]  /*14a50*/  FMUL.FTZ R28, R2, R160 ;  /* 0x000000a0021c7220 */ /* 0x002fe20000410000 */
[C---:B------:R-:W-:Y:S04]  /*14a60*/  HMMA.16816.F32 R16, R44.reuse, R22, R16 ;  /* 0x000000162c10723c */ /* 0x040fe80000001810 */
[C---:B------:R-:W-:Y:S02]  /*14a70*/  FMUL.FTZ R31, R0.reuse, R163 ;  /* 0x000000a3001f7220 */ /* 0x040fe40000410000 */
[----:B------:R-:W-:Y:S02]  /*14a80*/  FMUL.FTZ R122, R0, R122 ;  /* 0x0000007a007a7220 */ /* 0x000fe40000410000 */
[----:B--2---:R-:W-:Y:S04]  /*14a90*/  FMUL.FTZ R20, R41, R152 ;  /* 0x0000009829147220 */ /* 0x004fe80000410000 */
[C---:B------:R-:W-:Y:S01]  /*14aa0*/  FMUL.FTZ R23, R40.reuse, R155 ;  /* 0x0000009b28177220 */ /* 0x040fe20000410000 */
[----:B------:R-:W-:Y:S01]  /*14ab0*/  MOV R155, R52 ;  /* 0x00000034009b7202 */ /* 0x000fe20000000f00 */
[----:B------:R-:W-:Y:S02]  /*14ac0*/  FMUL.FTZ R22, R40, R154 ;  /* 0x0000009a28167220 */ /* 0x000fe40000410000 */
[----:B------:R-:W-:Y:S02]  /*14ad0*/  IMAD.MOV.U32 R152, RZ, RZ, R53 ;  /* 0x000000ffff987224 */ /* 0x000fe400078e0035 */
[----:B------:R-:W-:Y:S02]  /*14ae0*/  IMAD.MOV.U32 R163, RZ, RZ, R139 ;  /* 0x000000ffffa37224 */ /* 0x000fe400078e008b */
[C---:B------:R-:W-:Y:S01]  /*14af0*/  FMUL.FTZ R123, R0.reuse, R123 ;  /* 0x0000007b007b7220 */ /* 0x040fe20000410000 */
[-C--:B------:R-:W-:Y:S03]  /*14b00*/  HMMA.16816.F32 R20, R44, R32.reuse, R20 ;  /* 0x000000202c14723c */ /* 0x080fe60000001814 */
[----:B------:R-:W-:Y:S02]  /*14b10*/  IMAD.MOV.U32 R143, RZ, RZ, R56 ;  /* 0x000000ffff8f7224 */ /* 0x000fe400078e0038 */
[--C-:B------:R-:W-:Y:S02]  /*14b20*/  FFMA.FTZ R56, R67, c[0x0][0x2d0], -R65.reuse ;  /* 0x0000b40043387a23 */ /* 0x100fe40000010841 */
[C---:B------:R-:W-:Y:S01]  /*14b30*/  FMUL.FTZ R126, R0.reuse, R126 ;  /* 0x0000007e007e7220 */ /* 0x040fe20000410000 */
[C---:B------:R-:W-:Y:S01]  /*14b40*/  HMMA.16816.F32 R24, R36.reuse, R32, R24 ;  /* 0x000000202418723c */ /* 0x040fe20000001818 */
[----:B------:R1:W-:Y:S03]  /*14b50*/  MUFU.EX2 R80, R56 ;  /* 0x0000003800507308 */ /* 0x0003e60000000800 */
[----:B------:R-:W-:Y:S02]  /*14b60*/  FMUL.FTZ R127, R0, R127 ;  /* 0x0000007f007f7220 */ /* 0x000fe40000410000 */
[----:B------:R-:W-:Y:S02]  /*14b70*/  IMAD.MOV.U32 R154, RZ, RZ, R174 ;  /* 0x000000ffff9a7224 */ /* 0x000fe400078e00ae */
[-C--:B------:R-:W-:Y:S04]  /*14b80*/  HMMA.16816.F32 R28, R36, R34.reuse, R28 ;  /* 0x00000022241c723c */ /* 0x080fe8000000181c */
[--C-:B------:R-:W-:Y:S02]  /*14b90*/  FFMA.FTZ R32, R54, c[0x0][0x2d0], -R65.reuse ;  /* 0x0000b40036207a23 */ /* 0x100fe40000010841 */
[----:B------:R-:W-:Y:S02]  /*14ba0*/  FMUL.FTZ R33, R41, R165 ;  /* 0x000000a529217220 */ /* 0x000fe40000410000 */
[C---:B------:R-:W-:Y:S01]  /*14bb0*/  HMMA.16816.F32 R100, R44.reuse, R34, R100 ;  /* 0x000000222c64723c */ /* 0x040fe20000001864 */
[----:B------:R2:W-:Y:S06]  /*14bc0*/  MUFU.EX2 R156, R32 ;  /* 0x00000020009c7308 */ /* 0x0005ec0000000800 */
[C---:B------:R-:W-:Y:S02]  /*14bd0*/  FMUL.FTZ R34, R40.reuse, R166 ;  /* 0x000000a628227220 */ /* 0x040fe40000410000 */
[----:B------:R-:W-:Y:S03]  /*14be0*/  FMUL.FTZ R35, R40, R167 ;  /* 0x000000a728237220 */ /* 0x000fe60000410000 */
[--C-:B-1----:R-:W-:Y:S04]  /*14bf0*/  FFMA.FTZ R56, R70, c[0x0][0x2d0], -R65.reuse ;  /* 0x0000b40046387a23 */ /* 0x102fe80000010841 */
[----:B------:R1:W3:Y:S01]  /*14c00*/  MUFU.EX2 R81, R56 ;  /* 0x0000003800517308 */ /* 0x0002e20000000800 */
[----:B--2---:R-:W-:Y:S02]  /*14c10*/  FFMA.FTZ R32, R55, c[0x0][0x2d0], -R65 ;  /* 0x0000b40037207a23 */ /* 0x004fe40000010841 */
[----:B------:R-:W2:Y:S07]  /*14c20*/  LDSM.16.MT88.4 R52, [R215+0x100] ;  /* 0x00010000d734783b */ /* 0x000eae0000004200 */
[----:B------:R4:W-:Y:S01]  /*14c30*/  MUFU.EX2 R160, R32 ;  /* 0x0000002000a07308 */ /* 0x0009e20000000800 */
[--C-:B-1----:R-:W-:Y:S09]  /*14c40*/  FFMA.FTZ R56, R61, c[0x0][0x2d0], -R66.reuse ;  /* 0x0000b4003d387a23 */ /* 0x102ff20000010842 */
[----:B------:R-:W-:Y:S01]  /*14c50*/  MUFU.EX2 R250, R56 ;  /* 0x0000003800fa7308 */ /* 0x000fe20000000800 */
[----:B----4-:R-:W-:Y:S07]  /*14c60*/  FMUL.FTZ R32, R41, R164 ;  /* 0x000000a429207220 */ /* 0x010fee0000410000 */
[-C--:B------:R-:W-:Y:S08]  /*14c70*/  HMMA.16816.F32 R32, R44, R48.reuse, R32 ;  /* 0x000000302c20723c */ /* 0x080ff00000001820 */
[C---:B------:R-:W-:Y:S07]  /*14c80*/  HMMA.16816.F32 R104, R36.reuse, R48, R104 ;  /* 0x000000302468723c */ /* 0x040fee0000001868 */
[--C-:B------:R-:W-:Y:S01]  /*14c90*/  FFMA.FTZ R48, R190, c[0x0][0x2d0], -R43.reuse ;  /* 0x0000b400be307a23 */ /* 0x100fe2000001082b */
[-C--:B------:R-:W-:Y:S03]  /*14ca0*/  HMMA.16816.F32 R108, R36, R50.reuse, R108 ;  /* 0x00000032246c723c */ /* 0x080fe6000000186c */
[----:B------:R1:W-:Y:S05]  /*14cb0*/  MUFU.EX2 R252, R48 ;  /* 0x0000003000fc7308 */ /* 0x0003ea0000000800 */
[C---:B------:R-:W-:Y:S08]  /*14cc0*/  HMMA.16816.F32 R112, R44.reuse, R50, R112 ;  /* 0x000000322c70723c */ /* 0x040ff00000001870 */
[-C--:B--2---:R-:W-:Y:S08]  /*14cd0*/  HMMA.16816.F32 R116, R44, R52.reuse, R116 ;  /* 0x000000342c74723c */ /* 0x084ff00000001874 */
[C---:B------:R-:W-:Y:S04]  /*14ce0*/  HMMA.16816.F32 R120, R36.reuse, R52, R120 ;  /* 0x000000342478723c */ /* 0x040fe80000001878 */
[--C-:B-1----:R-:W-:Y:S02]  /*14cf0*/  FFMA.FTZ R48, R57, c[0x0][0x2d0], -R66.reuse ;  /* 0x0000b40039307a23 */ /* 0x102fe40000010842 */
[----:B------:R-:W-:Y:S01]  /*14d00*/  LDSM.16.MT88.4 R56, [R216+0x900] ;  /* 0x00090000d838783b */ /* 0x000fe20000004200 */
[--C-:B------:R-:W-:Y:S01]  /*14d10*/  FFMA.FTZ R52, R71, c[0x0][0x2d0], -R66.reuse ;  /* 0x0000b40047347a23 */ /* 0x100fe20000010842 */
[----:B------:R1:W-:Y:S01]  /*14d20*/  MUFU.EX2 R74, R48 ;  /* 0x00000030004a7308 */ /* 0x0003e20000000800 */
[-C--:B------:R-:W-:Y:S07]  /*14d30*/  HMMA.16816.F32 R124, R36, R54.reuse, R124 ;  /* 0x00000036247c723c */ /* 0x080fee000000187c */
[C---:B------:R-:W-:Y:S02]  /*14d40*/  FMUL.FTZ R36, R41.reuse, R168 ;  /* 0x000000a829247220 */ /* 0x040fe40000410000 */
[----:B------:R2:W4:Y:S03]  /*14d50*/  MUFU.EX2 R249, R52 ;  /* 0x0000003400f97308 */ /* 0x0005260000000800 */
[----:B------:R-:W-:Y:S02]  /*14d60*/  FMUL.FTZ R37, R41, R169 ;  /* 0x000000a929257220 */ /* 0x000fe40000410000 */
[C---:B------:R-:W-:Y:S02]  /*14d70*/  FMUL.FTZ R38, R40.reuse, R170 ;  /* 0x000000aa28267220 */ /* 0x040fe40000410000 */
[----:B------:R-:W-:Y:S07]  /*14d80*/  FMUL.FTZ R39, R40, R171 ;  /* 0x000000ab28277220 */ /* 0x000fee0000410000 */
[----:B------:R-:W-:Y:S04]  /*14d90*/  HMMA.16816.F32 R36, R44, R54, R36 ;  /* 0x000000362c24723c */ /* 0x000fe80000001824 */
[----:B-1----:R-:W-:Y:S02]  /*14da0*/  FFMA.FTZ R48, R60, c[0x0][0x2d0], -R66 ;  /* 0x0000b4003c307a23 */ /* 0x002fe40000010842 */
[--C-:B------:R-:W-:Y:S01]  /*14db0*/  FFMA.FTZ R60, R96, c[0x0][0x2d0], -R64.reuse ;  /* 0x0000b400603c7a23 */ /* 0x100fe20000010840 */
[----:B---3--:R-:W-:Y:S01]  /*14dc0*/  F2FP.PACK_AB R54, R81, R80 ;  /* 0x000000505136723e */ /* 0x008fe200000000ff */
[----:B------:R1:W3:Y:S01]  /*14dd0*/  MUFU.EX2 R251, R48 ;  /* 0x0000003000fb7308 */ /* 0x0002e20000000800 */
[----:B------:R-:W-:Y:S03]  /*14de0*/  F2FP.PACK_AB R44, R137, R158 ;  /* 0x0000009e892c723e */ /* 0x000fe600000000ff */
[--C-:B--2---:R-:W-:Y:S01]  /*14df0*/  FFMA.FTZ R52, R191, c[0x0][0x2d0], -R43.reuse ;  /* 0x0000b400bf347a23 */ /* 0x104fe2000001082b */
[----:B------:R-:W-:Y:S02]  /*14e00*/  F2FP.PACK_AB R45, R138, R157 ;  /* 0x0000009d8a2d723e */ /* 0x000fe400000000ff */
[----:B------:R-:W-:Y:S02]  /*14e10*/  F2FP.PACK_AB R46, R141, R162 ;  /* 0x000000a28d2e723e */ /* 0x000fe400000000ff */
[----:B------:R-:W-:Y:S01]  /*14e20*/  F2FP.PACK_AB R47, R142, R161 ;  /* 0x000000a18e2f723e */ /* 0x000fe200000000ff */
[----:B------:R2:W-:Y:S01]  /*14e30*/  MUFU.EX2 R248, R52 ;  /* 0x0000003400f87308 */ /* 0x0005e20000000800 */
[----:B----4-:R-:W-:Y:S09]  /*14e40*/  F2FP.PACK_AB R55, R249, R250 ;  /* 0x000000faf937723e */ /* 0x010ff200000000ff */
[----:B------:R4:W-:Y:S01]  /*14e50*/  MUFU.EX2 R166, R60 ;  /* 0x0000003c00a67308 */ /* 0x0009e20000000800 */
[----:B-1----:R-:W1:Y:S01]  /*14e60*/  LDSM.16.MT88.4 R48, [R213+0x900] ;  /* 0x00090000d530783b */ /* 0x002e620000004200 */
[----:B---3--:R-:W-:Y:S01]  /*14e70*/  F2FP.PACK_AB R53, R251, R74 ;  /* 0x0000004afb35723e */ /* 0x008fe200000000ff */
[--C-:B--2---:R-:W-:Y:S07]  /*14e80*/  FFMA.FTZ R52, R85, c[0x0][0x2d0], -R64.reuse ;  /* 0x0000b40055347a23 */ /* 0x104fee0000010840 */
[----:B------:R2:W-:Y:S01]  /*14e90*/  MUFU.EX2 R167, R52 ;  /* 0x0000003400a77308 */ /* 0x0005e20000000800 */
[----:B----4-:R-:W3:Y:S01]  /*14ea0*/  LDSM.16.MT88.4 R60, [R214+0x900] ;  /* 0x00090000d63c783b */ /* 0x010ee20000004200 */
[----:B--2---:R-:W-:Y:S01]  /*14eb0*/  F2FP.PACK_AB R52, R160, R156 ;  /* 0x0000009ca034723e */ /* 0x004fe200000000ff */
[-C--:B-1----:R-:W-:Y:S08]  /*14ec0*/  HMMA.16816.F32 R4, R44, R48.reuse, R4 ;  /* 0x000000302c04723c */ /* 0x082ff00000001804 */
[C---:B------:R-:W-:Y:S07]  /*14ed0*/  HMMA.16816.F32 R8, R52.reuse, R48, R8 ;  /* 0x000000303408723c */ /* 0x040fee0000001808 */
[----:B------:R-:W-:Y:S01]  /*14ee0*/  FFMA.FTZ R48, R193, c[0x0][0x2d0], -R43 ;  /* 0x0000b400c1307a23 */ /* 0x000fe2000001082b */
[-C--:B------:R-:W-:Y:S03]  /*14ef0*/  HMMA.16816.F32 R12, R52, R50.reuse, R12 ;  /* 0x00000032340c723c */ /* 0x080fe6000000180c */
[----:B------:R1:W-:Y:S01]  /*14f00*/  MUFU.EX2 R191, R48 ;  /* 0x0000003000bf7308 */ /* 0x0003e20000000800 */
[----:B------:R-:W-:Y:S04]  /*14f10*/  IMAD.MOV.U32 R193, RZ, RZ, R81 ;  /* 0x000000ffffc17224 */ /* 0x000fe800078e0051 */
        /* <DEDUP_REMOVED lines=8> */
[----:B------:R-:W-:Y:S04]  /*14fa0*/  MOV R142, R132 ;  /* 0x00000084008e7202 */ /* 0x000fe80000000f00 */
[C---:B------:R-:W-:Y:S03]  /*14fb0*/  HMMA.16816.F32 R100, R44.reuse, R58, R100 ;  /* 0x0000003a2c64723c */ /* 0x040fe60000001864 */
[----:B------:R2:W-:Y:S05]  /*14fc0*/  MUFU.EX2 R164, R56 ;  /* 0x0000003800a47308 */ /* 0x0005ea0000000800 */
[-C--:B---3--:R-:W-:Y:S08]  /*14fd0*/  HMMA.16816.F32 R32, R44, R60.reuse, R32 ;  /* 0x0000003c2c20723c */ /* 0x088ff00000001820 */
[C---:B------:R-:W-:Y:S04]  /*14fe0*/  HMMA.16816.F32 R104, R52.reuse, R60, R104 ;  /* 0x0000003c3468723c */ /* 0x040fe80000001868 */
[----:B-1----:R-:W-:Y:S03]  /*14ff0*/  FFMA.FTZ R48, R97, c[0x0][0x2d0], -R64 ;  /* 0x0000b40061307a23 */ /* 0x002fe60000010840 */
[----:B------:R-:W-:Y:S01]  /*15000*/  FFMA.FTZ R60, R73, c[0x0][0x2d0], -R66 ;  /* 0x0000b400493c7a23 */ /* 0x000fe20000010842 */
[----:B------:R1:W-:Y:S01]  /*15010*/  MUFU.EX2 R189, R48 ;  /* 0x0000003000bd7308 */ /* 0x0003e20000000800 */
[-C--:B------:R-:W-:Y:S03]  /*15020*/  HMMA.16816.F32 R108, R52, R62.reuse, R108 ;  /* 0x0000003e346c723c */ /* 0x080fe6000000186c */
[--C-:B--2---:R-:W-:Y:S05]  /*15030*/  FFMA.FTZ R56, R86, c[0x0][0x2d0], -R65.reuse ;  /* 0x0000b40056387a23 */ /* 0x104fea0000010841 */
[C---:B------:R-:W-:Y:S01]  /*15040*/  HMMA.16816.F32 R112, R44.reuse, R62, R112 ;  /* 0x0000003e2c70723c */ /* 0x040fe20000001870 */
[----:B------:R2:W-:Y:S10]  /*15050*/  MUFU.EX2 R187, R56 ;  /* 0x0000003800bb7308 */ /* 0x0005f40000000800 */
[----:B------:R3:W-:Y:S01]  /*15060*/  MUFU.EX2 R183, R60 ;  /* 0x0000003c00b77308 */ /* 0x0007e20000000800 */
[----:B-1----:R-:W-:Y:S01]  /*15070*/  FFMA.FTZ R48, R192, c[0x0][0x2d0], -R64 ;  /* 0x0000b400c0307a23 */ /* 0x002fe20000010840 */
[----:B------:R-:W-:Y:S01]  /*15080*/  MOV R192, R141 ;  /* 0x0000008d00c07202 */ /* 0x000fe20000000f00 */
[----:B------:R-:W-:Y:S07]  /*15090*/  IMAD.MOV.U32 R141, RZ, RZ, R134 ;  /* 0x000000ffff8d7224 */ /* 0x000fee00078e0086 */
[----:B------:R1:W-:Y:S01]  /*150a0*/  MUFU.EX2 R188, R48 ;  /* 0x0000003000bc7308 */ /* 0x0003e20000000800 */
[--C-:B--2---:R-:W-:Y:S09]  /*150b0*/  FFMA.FTZ R56, R87, c[0x0][0x2d0], -R65.reuse ;  /* 0x0000b40057387a23 */ /* 0x104ff20000010841 */
[----:B------:R2:W-:Y:S01]  /*150c0*/  MUFU.EX2 R186, R56 ;  /* 0x0000003800ba7308 */ /* 0x0005e20000000800 */
[----:B---3--:R-:W-:Y:S09]  /*150d0*/  FFMA.FTZ R60, R76, c[0x0][0x2d0], -R66 ;  /* 0x0000b4004c3c7a23 */ /* 0x008ff20000010842 */
[----:B------:R3:W-:Y:S01]  /*150e0*/  MUFU.EX2 R182, R60 ;  /* 0x0000003c00b67308 */ /* 0x0007e20000000800 */
[----:B-1----:R-:W-:Y:S09]  /*150f0*/  FFMA.FTZ R48, R82, c[0x0][0x2d0], -R65 ;  /* 0x0000b40052307a23 */ /* 0x002ff20000010841 */
[----:B------:R1:W-:Y:S01]  /*15100*/  MUFU.EX2 R165, R48 ;  /* 0x0000003000a57308 */ /* 0x0003e20000000800 */
[--C-:B--2---:R-:W-:Y:S02]  /*15110*/  FFMA.FTZ R56, R195, c[0x0][0x2d0], -R43.reuse ;  /* 0x0000b400c3387a23 */ /* 0x104fe4000001082b */
[----:B------:R-:W-:Y:S07]  /*15120*/  IMAD.MOV.U32 R195, RZ, RZ, R80 ;  /* 0x000000ffffc37224 */ /* 0x000fee00078e0050 */
[----:B------:R2:W-:Y:S01]  /*15130*/  MUFU.EX2 R185, R56 ;  /* 0x0000003800b97308 */ /* 0x0005e20000000800 */
[----:B---3--:R-:W-:Y:S02]  /*15140*/  FFMA.FTZ R60, R197, c[0x0][0x2d0], -R64 ;  /* 0x0000b400c53c7a23 */ /* 0x008fe40000010840 */
[----:B------:R-:W-:Y:S07]  /*15150*/  IMAD.MOV.U32 R197, RZ, RZ, R136 ;  /* 0x000000ffffc57224 */ /* 0x000fee00078e0088 */
        /* <DEDUP_REMOVED lines=9> */
[-C--:B------:R-:W-:Y:S01]  /*151f0*/  HMMA.16816.F32 R124, R52, R50.reuse, R124 ;  /* 0x00000032347c723c */ /* 0x080fe2000000187c */
[----:B------:R-:W1:Y:S02]  /*15200*/  LDSM.16.MT88.4 R52, [R216+0x1100] ;  /* 0x00110000d834783b */ /* 0x000e640000004200 */
[----:B------:R3:W5:Y:S01]  /*15210*/  MUFU.EX2 R181, R48 ;  /* 0x0000003000b57308 */ /* 0x0007620000000800 */
[----:B----4-:R-:W-:Y:S04]  /*15220*/  F2FP.PACK_AB R49, R183, R184 ;  /* 0x000000b8b731723e */ /* 0x010fe800000000ff */
[----:B------:R-:W-:Y:S07]  /*15230*/  HMMA.16816.F32 R36, R44, R50, R36 ;  /* 0x000000322c24723c */ /* 0x000fee0000001824 */
[----:B------:R-:W-:Y:S02]  /*15240*/  F2FP.PACK_AB R44, R248, R252 ;  /* 0x000000fcf82c723e */ /* 0x000fe400000000ff */
[----:B------:R-:W-:Y:S03]  /*15250*/  F2FP.PACK_AB R45, R166, R167 ;  /* 0x000000a7a62d723e */ /* 0x000fe600000000ff */
[----:B------:R-:W-:Y:S02]  /*15260*/  F2FP.PACK_AB R46, R190, R191 ;  /* 0x000000bfbe2e723e */ /* 0x000fe400000000ff */
[----:B------:R-:W-:Y:S02]  /*15270*/  F2FP.PACK_AB R47, R188, R189 ;  /* 0x000000bdbc2f723e */ /* 0x000fe400000000ff */
[----:B------:R-:W-:Y:S01]  /*15280*/  F2FP.PACK_AB R50, R186, R187 ;  /* 0x000000bbba32723e */ /* 0x000fe200000000ff */
[--C-:B---3--:R-:W-:Y:S01]  /*15290*/  FFMA.FTZ R48, R198, c[0x0][0x2d0], -R43.reuse ;  /* 0x0000b400c6307a23 */ /* 0x108fe2000001082b */
[----:B-----5:R-:W-:Y:S03]  /*152a0*/  F2FP.PACK_AB R51, R181, R182 ;  /* 0x000000b6b533723e */ /* 0x020fe600000000ff */
[-C--:B--2---:R-:W-:Y:S01]  /*152b0*/  HMMA.16816.F32 R4, R44, R56.reuse, R4 ;  /* 0x000000382c04723c */ /* 0x084fe20000001804 */
[----:B------:R2:W-:Y:S02]  /*152c0*/  MUFU.EX2 R180, R48 ;  /* 0x0000003000b47308 */ /* 0x0005e40000000800 */
[----:B------:R-:W-:Y:S01]  /*152d0*/  MOV R198, R138 ;  /* 0x0000008a00c67202 */ /* 0x000fe20000000f00 */
[--C-:B--2---:R-:W-:Y:S01]  /*152e0*/  FFMA.FTZ R48, R196, c[0x0][0x2d0], -R64.reuse ;  /* 0x0000b400c4307a23 */ /* 0x104fe20000010840 */
[----:B------:R-:W-:Y:S06]  /*152f0*/  MOV R196, R137 ;  /* 0x0000008900c47202 */ /* 0x000fec0000000f00 */
[----:B------:R2:W-:Y:S02]  /*15300*/  MUFU.EX2 R179, R48 ;  /* 0x0000003000b37308 */ /* 0x0005e40000000800 */
[----:B--2---:R-:W-:Y:S07]  /*15310*/  F2FP.PACK_AB R48, R164, R165 ;  /* 0x000000a5a430723e */ /* 0x004fee00000000ff */
[C---:B------:R-:W-:Y:S07]  /*15320*/  HMMA.16816.F32 R8, R48.reuse, R56, R8 ;  /* 0x000000383008723c */ /* 0x040fee0000001808 */
[--C-:B------:R-:W-:Y:S01]  /*15330*/  FFMA.FTZ R56, R203, c[0x0][0x2d0], -R43.reuse ;  /* 0x0000b400cb387a23 */ /* 0x100fe2000001082b */
[-C--:B------:R-:W-:Y:S03]  /*15340*/  HMMA.16816.F32 R12, R48, R58.reuse, R12 ;  /* 0x0000003a300c723c */ /* 0x080fe6000000180c */
[----:B------:R2:W-:Y:S01]  /*15350*/  MUFU.EX2 R177, R56 ;  /* 0x0000003800b17308 */ /* 0x0005e20000000800 */
[----:B------:R-:W-:Y:S04]  /*15360*/  MOV R203, R141 ;  /* 0x0000008d00cb7202 */ /* 0x000fe80000000f00 */
        /* <DEDUP_REMOVED lines=17> */
[----:B------:R2:W-:Y:S01]  /*15480*/  MUFU.EX2 R98, R60 ;  /* 0x0000003c00627308 */ /* 0x0005e20000000800 */
[----:B-1----:R-:W-:Y:S01]  /*15490*/  FFMA.FTZ R56, R202, c[0x0][0x2d0], -R64 ;  /* 0x0000b400ca387a23 */ /* 0x002fe20000010840 */
[----:B------:R-:W-:Y:S08]  /*154a0*/  MOV R202, R173 ;  /* 0x000000ad00ca7202 */ /* 0x000ff00000000f00 */
[----:B------:R1:W-:Y:S01]  /*154b0*/  MUFU.EX2 R173, R52 ;  /* 0x0000003400ad7308 */ /* 0x0003e20000000800 */
[----:B--2---:R-:W-:Y:S09]  /*154c0*/  FFMA.FTZ R60, R92, c[0x0][0x2d0], -R66 ;  /* 0x0000b4005c3c7a23 */ /* 0x004ff20000010842 */
[----:B------:R2:W-:Y:S10]  /*154d0*/  MUFU.EX2 R175, R56 ;  /* 0x0000003800af7308 */ /* 0x0005f40000000800 */
[----:B------:R3:W-:Y:S01]  /*154e0*/  MUFU.EX2 R97, R60 ;  /* 0x0000003c00617308 */ /* 0x0007e20000000800 */
[--C-:B-1----:R-:W-:Y:S01]  /*154f0*/  FFMA.FTZ R52, R199, c[0x0][0x2d0], -R65.reuse ;  /* 0x0000b400c7347a23 */ /* 0x102fe20000010841 */
[----:B------:R-:W-:Y:S01]  /*15500*/  MOV R199, R143 ;  /* 0x0000008f00c77202 */ /* 0x000fe20000000f00 */
[----:B------:R-:W-:Y:S07]  /*15510*/  IMAD.MOV.U32 R143, RZ, RZ, R68 ;  /* 0x000000ffff8f7224 */ /* 0x000fee00078e0044 */
[----:B------:R1:W-:Y:S01]  /*15520*/  MUFU.EX2 R132, R52 ;  /* 0x0000003400847308 */ /* 0x0003e20000000800 */
[----:B------:R-:W-:Y:S01]  /*15530*/  MOV R201, R143 ;  /* 0x0000008f00c97202 */ /* 0x000fe20000000f00 */
[----:B--2---:R-:W2:Y:S01]  /*15540*/  LDSM.16.MT88.4 R56, [R215+0x1100] ;  /* 0x00110000d738783b */ /* 0x004ea20000004200 */
[----:B---3--:R-:W-:Y:S07]  /*15550*/  FFMA.FTZ R60, R207, c[0x0][0x2d0], -R64 ;  /* 0x0000b400cf3c7a23 */ /* 0x008fee0000010840 */
[----:B------:R3:W-:Y:S01]  /*15560*/  MUFU.EX2 R95, R60 ;  /* 0x0000003c005f7308 */ /* 0x0007e20000000800 */
[----:B-1----:R-:W-:Y:S02]  /*15570*/  FFMA.FTZ R52, R200, c[0x0][0x2d0], -R65 ;  /* 0x0000b400c8347a23 */ /* 0x002fe40000010841 */
[----:B------:R-:W4:Y:S07]  /*15580*/  LDL.LU R200, [R1+0x10] ;  /* 0x0000100001c87983 */ /* 0x000f2e0000300800 */
[----:B------:R1:W5:Y:S01]  /*15590*/  MUFU.EX2 R134, R52 ;  /* 0x0000003400867308 */ /* 0x0003620000000800 */
[----:B---3--:R-:W-:Y:S01]  /*155a0*/  LDSM.16.MT88.4 R60, [R214+0x1900] ;  /* 0x00190000d63c783b */ /* 0x008fe20000004200 */
[-C--:B--2---:R-:W-:Y:S08]  /*155b0*/  HMMA.16816.F32 R116, R44, R56.reuse, R116 ;  /* 0x000000382c74723c */ /* 0x084ff00000001874 */
[C---:B------:R-:W-:Y:S04]  /*155c0*/  HMMA.16816.F32 R120, R48.reuse, R56, R120 ;  /* 0x000000383078723c */ /* 0x040fe80000001878 */
[--C-:B-1----:R-:W-:Y:S01]  /*155d0*/  FFMA.FTZ R52, R205, c[0x0][0x2d0], -R43.reuse ;  /* 0x0000b400cd347a23 */ /* 0x102fe2000001082b */
[----:B------:R-:W-:Y:S02]  /*155e0*/  MOV R205, R131 ;  /* 0x0000008300cd7202 */ /* 0x000fe40000000f00 */
[--C-:B------:R-:W-:Y:S01]  /*155f0*/  FFMA.FTZ R56, R93, c[0x0][0x2d0], -R66.reuse ;  /* 0x0000b4005d387a23 */ /* 0x100fe20000010842 */
[-C--:B------:R-:W-:Y:S01]  /*15600*/  HMMA.16816.F32 R124, R48, R58.reuse, R124 ;  /* 0x0000003a307c723c */ /* 0x080fe2000000187c */
[----:B------:R1:W-:Y:S06]  /*15610*/  MUFU.EX2 R131, R52 ;  /* 0x0000003400837308 */ /* 0x0003ec0000000800 */
[--C-:B------:R-:W-:Y:S01]  /*15620*/  FFMA.FTZ R48, R210, c[0x0][0x2d0], -R43.reuse ;  /* 0x0000b400d2307a23 */ /* 0x100fe2000001082b */
[----:B------:R-:W-:Y:S01]  /*15630*/  HMMA.16816.F32 R36, R44, R58, R36 ;  /* 0x0000003a2c24723c */ /* 0x000fe20000001824 */
[----:B------:R-:W2:Y:S02]  /*15640*/  LDL.LU R210, [R1+0xc] ;  /* 0x00000c0001d27983 */ /* 0x000ea40000300800 */
[----:B------:R3:W-:Y:S01]  /*15650*/  MUFU.EX2 R96, R48 ;  /* 0x0000003000607308 */ /* 0x0007e20000000800 */
[----:B-----5:R-:W-:Y:S01]  /*15660*/  F2FP.PACK_AB R50, R134, R132 ;  /* 0x000000848632723e */ /* 0x020fe200000000ff */
[----:B------:R-:W5:Y:S02]  /*15670*/  LDL.LU R144, [R1+0x8] ;  /* 0x0000080001907983 */ /* 0x000f640000300800 */
[----:B------:R-:W-:Y:S02]  /*15680*/  F2FP.PACK_AB R44, R180, R185 ;  /* 0x000000b9b42c723e */ /* 0x000fe400000000ff */
[----:B------:R-:W-:Y:S03]  /*15690*/  F2FP.PACK_AB R45, R178, R179 ;  /* 0x000000b3b22d723e */ /* 0x000fe600000000ff */
[----:B------:R-:W-:Y:S01]  /*156a0*/  F2FP.PACK_AB R46, R176, R177 ;  /* 0x000000b1b02e723e */ /* 0x000fe200000000ff */
[----:B------:R-:W3:Y:S01]  /*156b0*/  MUFU.EX2 R71, R56 ;  /* 0x0000003800477308 */ /* 0x000ee20000000800 */
[----:B------:R-:W-:Y:S01]  /*156c0*/  F2FP.PACK_AB R47, R175, R174 ;  /* 0x000000aeaf2f723e */ /* 0x000fe200000000ff */
[----:B-1----:R-:W-:Y:S08]  /*156d0*/  FFMA.FTZ R52, R88, c[0x0][0x2d0], -R66 ;  /* 0x0000b40058347a23 */ /* 0x002ff00000010842 */
[----:B------:R1:W1:Y:S01]  /*156e0*/  MUFU.EX2 R99, R52 ;  /* 0x0000003400637308 */ /* 0x0002620000000800 */
[----:B---3--:R-:W-:Y:S01]  /*156f0*/  FFMA.FTZ R48, R206, c[0x0][0x2d0], -R64 ;  /* 0x0000b400ce307a23 */ /* 0x008fe20000010840 */
[----:B------:R-:W-:Y:S02]  /*15700*/  MOV R206, R142 ;  /* 0x0000008e00ce7202 */ /* 0x000fe40000000f00 */
[----:B------:R-:W-:Y:S06]  /*15710*/  MOV R142, R69 ;  /* 0x00000045008e7202 */ /* 0x000fec0000000f00 */
[----:B------:R3:W-:Y:S01]  /*15720*/  MUFU.EX2 R92, R48 ;  /* 0x00000030005c7308 */ /* 0x0007e20000000800 */
[----:B------:R-:W-:Y:S01]  /*15730*/  IMAD.MOV.U32 R204, RZ, RZ, R142 ;  /* 0x000000ffffcc7224 */ /* 0x000fe200078e008e */
[----:B------:R-:W-:Y:S01]  /*15740*/  F2FP.PACK_AB R51, R71, R97 ;  /* 0x000000614733723e */ /* 0x000fe200000000ff */
[----:B------:R-:W-:Y:S08]  /*15750*/  LDSM.16.MT88.4 R56, [R216+0x1900] ;  /* 0x00190000d838783b */ /* 0x000ff00000004200 */
[----:B-1----:R-:W1:Y:S01]  /*15760*/  LDSM.16.MT88.4 R52, [R213+0x1900] ;  /* 0x00190000d534783b */ /* 0x002e620000004200 */
[----:B------:R-:W-:Y:S02]  /*15770*/  F2FP.PACK_AB R49, R98, R99 ;  /* 0x000000636231723e */ /* 0x000fe400000000ff */
[----:B---3--:R-:W-:Y:S01]  /*15780*/  F2FP.PACK_AB R48, R173, R133 ;  /* 0x00000085ad30723e */ /* 0x008fe200000000ff */
[-C--:B-1----:R-:W-:Y:S08]  /*15790*/  HMMA.16816.F32 R4, R44, R52.reuse, R4 ;  /* 0x000000342c04723c */ /* 0x082ff00000001804 */
[C---:B------:R-:W-:Y:S07]  /*157a0*/  HMMA.16816.F32 R8, R48.reuse, R52, R8 ;  /* 0x000000343008723c */ /* 0x040fee0000001808 */
[--C-:B------:R-:W-:Y:S01]  /*157b0*/  FFMA.FTZ R52, R234, c[0x0][0x2d0], -R43.reuse ;  /* 0x0000b400ea347a23 */ /* 0x100fe2000001082b */
[-C--:B------:R-:W-:Y:S03]  /*157c0*/  HMMA.16816.F32 R12, R48, R54.reuse, R12 ;  /* 0x00000036300c723c */ /* 0x080fe6000000180c */
[----:B------:R1:W-:Y:S05]  /*157d0*/  MUFU.EX2 R89, R52 ;  /* 0x0000003400597308 */ /* 0x0003ea0000000800 */
[C---:B------:R-:W-:Y:S08]  /*157e0*/  HMMA.16816.F32 R16, R44.reuse, R54, R16 ;  /* 0x000000362c10723c */ /* 0x040ff00000001810 */
[-C--:B------:R-:W-:Y:S08]  /*157f0*/  HMMA.16816.F32 R20, R44, R56.reuse, R20 ;  /* 0x000000382c14723c */ /* 0x080ff00000001814 */
[C---:B------:R-:W-:Y:S04]  /*15800*/  HMMA.16816.F32 R24, R48.reuse, R56, R24 ;  /* 0x000000383018723c */ /* 0x040fe80000001818 */
[----:B-1----:R-:W-:Y:S03]  /*15810*/  FFMA.FTZ R52, R235, c[0x0][0x2d0], -R43 ;  /* 0x0000b400eb347a23 */ /* 0x002fe6000001082b */
        /* <DEDUP_REMOVED lines=16> */
[----:B------:R1:W-:Y:S01]  /*15920*/  MUFU.EX2 R88, R52 ;  /* 0x0000003400587308 */ /* 0x0003e20000000800 */
[--C-:B---3--:R-:W-:Y:S09]  /*15930*/  FFMA.FTZ R56, R230, c[0x0][0x2d0], -R65.reuse ;  /* 0x0000b400e6387a23 */ /* 0x108ff20000010841 */
[----:B------:R3:W2:Y:S01]  /*15940*/  MUFU.EX2 R83, R56 ;  /* 0x0000003800537308 */ /* 0x0006a20000000800 */
[----:B------:R-:W-:Y:S09]  /*15950*/  FFMA.FTZ R60, R78, c[0x0][0x2d0], -R66 ;  /* 0x0000b4004e3c7a23 */ /* 0x000ff20000010842 */
[----:B------:R3:W-:Y:S01]  /*15960*/  MUFU.EX2 R68, R60 ;  /* 0x0000003c00447308 */ /* 0x0007e20000000800 */
[----:B-1----:R-:W-:Y:S09]  /*15970*/  FFMA.FTZ R52, R208, c[0x0][0x2d0], -R65 ;  /* 0x0000b400d0347a23 */ /* 0x002ff20000010841 */
[----:B------:R1:W-:Y:S01]  /*15980*/  MUFU.EX2 R84, R52 ;  /* 0x0000003400547308 */ /* 0x0003e20000000800 */
[----:B---3--:R-:W-:Y:S09]  /*15990*/  FFMA.FTZ R56, R236, c[0x0][0x2d0], -R43 ;  /* 0x0000b400ec387a23 */ /* 0x008ff2000001082b */
[----:B------:R3:W-:Y:S01]  /*159a0*/  MUFU.EX2 R82, R56 ;  /* 0x0000003800527308 */ /* 0x0007e20000000800 */
[----:B------:R-:W-:Y:S09]  /*159b0*/  FFMA.FTZ R60, R238, c[0x0][0x2d0], -R64 ;  /* 0x0000b400ee3c7a23 */ /* 0x000ff20000010840 */
[----:B------:R3:W-:Y:S01]  /*159c0*/  MUFU.EX2 R78, R60 ;  /* 0x0000003c004e7308 */ /* 0x0007e20000000800 */
[----:B-1----:R-:W1:Y:S01]  /*159d0*/  LDSM.16.MT88.4 R52, [R215+0x1900] ;  /* 0x00190000d734783b */ /* 0x002e620000004200 */
[----:B----4-:R-:W-:Y:S02]  /*159e0*/  FFMA.FTZ R2, R2, R200, R205 ;  /* 0x000000c802027223 */ /* 0x010fe400000100cd */
[----:B---3--:R-:W-:Y:S02]  /*159f0*/  FFMA.FTZ R56, R135, c[0x0][0x2d0], -R66 ;  /* 0x0000b40087387a23 */ /* 0x008fe40000010842 */
[----:B------:R-:W-:Y:S04]  /*15a00*/  FADD.FTZ R2, R155, R2 ;  /* 0x000000029b027221 */ /* 0x000fe80000010000 */
[----:B------:R3:W4:Y:S01]  /*15a10*/  MUFU.EX2 R70, R56 ;  /* 0x0000003800467308 */ /* 0x0007220000000800 */
[----:B------:R-:W-:Y:S08]  /*15a20*/  LDSM.16.MT88.4 R60, [R214+0x2100] ;  /* 0x00210000d63c783b */ /* 0x000ff00000004200 */
[----:B---3--:R-:W3:Y:S01]  /*15a30*/  LDSM.16.MT88.4 R56, [R213+0x2100] ;  /* 0x00210000d538783b */ /* 0x008ee20000004200 */
[-C--:B-1----:R-:W-:Y:S08]  /*15a40*/  HMMA.16816.F32 R116, R44, R52.reuse, R116 ;  /* 0x000000342c74723c */ /* 0x082ff00000001874 */
[C---:B------:R-:W-:Y:S04]  /*15a50*/  HMMA.16816.F32 R120, R48.reuse, R52, R120 ;  /* 0x000000343078723c */ /* 0x040fe80000001878 */
[----:B--2---:R-:W-:Y:S02]  /*15a60*/  FFMA.FTZ R40, R40, R210, R206 ;  /* 0x000000d228287223 */ /* 0x004fe400000100ce */
[----:B-----5:R-:W-:Y:S02]  /*15a70*/  FFMA.FTZ R41, R41, R144, R145 ;  /* 0x0000009029297223 */ /* 0x020fe40000010091 */
[-C--:B------:R-:W-:Y:S04]  /*15a80*/  HMMA.16816.F32 R124, R48, R54.reuse, R124 ;  /* 0x00000036307c723c */ /* 0x080fe8000000187c */
[----:B------:R-:W-:Y:S03]  /*15a90*/  FFMA.FTZ R52, R79, c[0x0][0x2d0], -R66 ;  /* 0x0000b4004f347a23 */ /* 0x000fe60000010842 */
[--C-:B------:R-:W-:Y:S01]  /*15aa0*/  FFMA.FTZ R48, R240, c[0x0][0x2d0], -R43.reuse ;  /* 0x0000b400f0307a23 */ /* 0x100fe2000001082b */
[----:B------:R-:W-:Y:S01]  /*15ab0*/  HMMA.16816.F32 R36, R44, R54, R36 ;  /* 0x000000362c24723c */ /* 0x000fe20000001824 */
[----:B------:R1:W2:Y:S03]  /*15ac0*/  MUFU.EX2 R67, R52 ;  /* 0x0000003400437308 */ /* 0x0002a60000000800 */
[----:B------:R-:W-:Y:S02]  /*15ad0*/  F2FP.PACK_AB R50, R83, R85 ;  /* 0x000000555332723e */ /* 0x000fe400000000ff */
[----:B----4-:R-:W-:Y:S02]  /*15ae0*/  F2FP.PACK_AB R49, R69, R70 ;  /* 0x000000464531723e */ /* 0x010fe400000000ff */
[----:B------:R-:W-:Y:S03]  /*15af0*/  F2FP.PACK_AB R44, R96, R131 ;  /* 0x00000083602c723e */ /* 0x000fe600000000ff */
[----:B------:R4:W5:Y:S01]  /*15b00*/  MUFU.EX2 R81, R48 ;  /* 0x0000003000517308 */ /* 0x0009620000000800 */
[----:B------:R-:W-:Y:S02]  /*15b10*/  F2FP.PACK_AB R45, R95, R92 ;  /* 0x0000005c5f2d723e */ /* 0x000fe400000000ff */
[----:B------:R-:W-:Y:S02]  /*15b20*/  F2FP.PACK_AB R46, R93, R89 ;  /* 0x000000595d2e723e */ /* 0x000fe400000000ff */
[----:B------:R-:W-:Y:S07]  /*15b30*/  F2FP.PACK_AB R47, R88, R87 ;  /* 0x00000057582f723e */ /* 0x000fee00000000ff */
[-C--:B---3--:R-:W-:Y:S01]  /*15b40*/  HMMA.16816.F32 R4, R44, R56.reuse, R4 ;  /* 0x000000382c04723c */ /* 0x088fe20000001804 */
[----:B-1----:R-:W1:Y:S02]  /*15b50*/  LDSM.16.MT88.4 R52, [R216+0x2100] ;  /* 0x00210000d834783b */ /* 0x002e640000004200 */
[----:B--2---:R-:W-:Y:S01]  /*15b60*/  F2FP.PACK_AB R51, R67, R68 ;  /* 0x000000444333723e */ /* 0x004fe200000000ff */
[--C-:B----4-:R-:W-:Y:S01]  /*15b70*/  FFMA.FTZ R48, R237, c[0x0][0x2d0], -R64.reuse ;  /* 0x0000b400ed307a23 */ /* 0x110fe20000010840 */
[----:B-----5:R-:W-:Y:S03]  /*15b80*/  F2FP.PACK_AB R168, R81, R82 ;  /* 0x0000005251a8723e */ /* 0x020fe600000000ff */
[----:B------:R2:W3:Y:S04]  /*15b90*/  MUFU.EX2 R80, R48 ;  /* 0x0000003000507308 */ /* 0x0004e80000000800 */
[----:B--2---:R-:W-:Y:S02]  /*15ba0*/  F2FP.PACK_AB R48, R86, R84 ;  /* 0x000000545630723e */ /* 0x004fe400000000ff */
[----:B---3--:R-:W-:Y:S05]  /*15bb0*/  F2FP.PACK_AB R169, R78, R80 ;  /* 0x000000504ea9723e */ /* 0x008fea00000000ff */
        /* <DEDUP_REMOVED lines=26> */
[--C-:B--2---:R-:W-:Y:S04]  /*15d60*/  FFMA.FTZ R43, R241, c[0x0][0x2d0], -R65.reuse ;  /* 0x0000b400f12b7a23 */ /* 0x104fe80000010841 */
[-C--:B------:R-:W-:Y:S01]  /*15d70*/  HMMA.16816.F32 R124, R48, R58.reuse, R124 ;  /* 0x0000003a307c723c */ /* 0x080fe2000000187c */
[----:B------:R-:W1:Y:S01]  /*15d80*/  LDSM.16.MT88.4 R48, [R216+0x2900] ;  /* 0x00290000d830783b */ /* 0x000e620000004200 */
[----:B------:R2:W3:Y:S06]  /*15d90*/  MUFU.EX2 R64, R43 ;  /* 0x0000002b00407308 */ /* 0x0004ec0000000800 */
[----:B------:R-:W-:Y:S08]  /*15da0*/  HMMA.16816.F32 R36, R44, R58, R36 ;  /* 0x0000003a2c24723c */ /* 0x000ff00000001824 */
[-C--:B------:R-:W-:Y:S01]  /*15db0*/  HMMA.16816.F32 R136, R168, R148.reuse, R4 ;  /* 0x00000094a888723c */ /* 0x080fe20000001804 */
[----:B------:R-:W4:Y:S04]  /*15dc0*/  LDSM.16.MT88.4 R4, [R214+0x2900] ;  /* 0x00290000d604783b */ /* 0x000f280000004200 */
[--C-:B--2---:R-:W-:Y:S01]  /*15dd0*/  FFMA.FTZ R43, R243, c[0x0][0x2d0], -R65.reuse ;  /* 0x0000b400f32b7a23 */ /* 0x104fe20000010841 */
[----:B---3--:R-:W-:Y:S01]  /*15de0*/  F2FP.PACK_AB R44, R64, R72 ;  /* 0x00000048402c723e */ /* 0x008fe200000000ff */
[----:B------:R-:W-:Y:S02]  /*15df0*/  FFMA.FTZ R65, R244, c[0x0][0x2d0], -R65 ;  /* 0x0000b400f4417a23 */ /* 0x000fe40000010841 */
[----:B------:R2:W-:Y:S10]  /*15e00*/  MUFU.EX2 R54, R43 ;  /* 0x0000002b00367308 */ /* 0x0005f40000000800 */
[----:B------:R-:W3:Y:S01]  /*15e10*/  MUFU.EX2 R65, R65 ;  /* 0x0000004100417308 */ /* 0x000ee20000000800 */
[--C-:B--2---:R-:W-:Y:S09]  /*15e20*/  FFMA.FTZ R43, R90, c[0x0][0x2d0], -R66.reuse ;  /* 0x0000b4005a2b7a23 */ /* 0x104ff20000010842 */
[----:B------:R2:W-:Y:S01]  /*15e30*/  MUFU.EX2 R52, R43 ;  /* 0x0000002b00347308 */ /* 0x0005e20000000800 */
[----:B---3--:R-:W-:Y:S01]  /*15e40*/  F2FP.PACK_AB R46, R65, R54 ;  /* 0x00000036412e723e */ /* 0x008fe200000000ff */
[--C-:B--2---:R-:W-:Y:S08]  /*15e50*/  FFMA.FTZ R43, R91, c[0x0][0x2d0], -R66.reuse ;  /* 0x0000b4005b2b7a23 */ /* 0x104ff00000010842 */
[----:B------:R2:W3:Y:S02]  /*15e60*/  MUFU.EX2 R53, R43 ;  /* 0x0000002b00357308 */ /* 0x0004e40000000800 */
[--C-:B--2---:R-:W-:Y:S01]  /*15e70*/  FFMA.FTZ R43, R94, c[0x0][0x2d0], -R66.reuse ;  /* 0x0000b4005e2b7a23 */ /* 0x104fe20000010842 */
[----:B---3--:R-:W-:Y:S01]  /*15e80*/  F2FP.PACK_AB R45, R53, R52 ;  /* 0x00000034352d723e */ /* 0x008fe200000000ff */
[----:B------:R-:W-:Y:S02]  /*15e90*/  FFMA.FTZ R66, R42, c[0x0][0x2d0], -R66 ;  /* 0x0000b4002a427a23 */ /* 0x000fe40000010842 */
[----:B------:R-:W2:Y:S04]  /*15ea0*/  LDL.LU R42, [R1+0x14] ;  /* 0x00001400012a7983 */ /* 0x000ea80000300800 */
[----:B------:R-:W-:Y:S10]  /*15eb0*/  MUFU.EX2 R43, R43 ;  /* 0x0000002b002b7308 */ /* 0x000ff40000000800 */
[----:B------:R-:W3:Y:S02]  /*15ec0*/  MUFU.EX2 R66, R66 ;  /* 0x0000004200427308 */ /* 0x000ee40000000800 */
[----:B---3--:R-:W-:Y:S07]  /*15ed0*/  F2FP.PACK_AB R47, R66, R43 ;  /* 0x0000002b422f723e */ /* 0x008fee00000000ff */
        /* <DEDUP_REMOVED lines=12> */
[----:B--2---:R-:W-:Y:S02]  /*15fa0*/  FFMA.FTZ R12, R0, R42, R75 ;  /* 0x0000002a000c7223 */ /* 0x004fe4000001004b */
        /* <DEDUP_REMOVED lines=45> */
[----:B------:R-:W-:Y:S01]  /*16280*/  FADD.FTZ R13, R133, R13 ;  /* 0x0000000d850d7221 */ /* 0x000fe20000010000 */
[----:B------:R-:W-:Y:S01]  /*16290*/  MOV R133, R128 ;  /* 0x0000008000857202 */ /* 0x000fe20000000f00 */
        /* <DEDUP_REMOVED lines=10> */
[----:B------:R-:W-:Y:S01]  /*16340*/  FADD.FTZ R13, R132, R2 ;  /* 0x00000002840d7221 */ /* 0x000fe20000010000 */
[----:B------:R-:W-:Y:S01]  /*16350*/  MOV R132, R129 ;  /* 0x0000008100847202 */ /* 0x000fe20000000f00 */
        /* <DEDUP_REMOVED lines=47> */
.L_x_922:
[----:B-1----:R-:W3:Y:S04]  /*16650*/  LDL.LU R0, [R1+0x8] ;  /* 0x0000080001007983 */ /* 0x002ee80000300800 */
[----:B------:R-:W4:Y:S04]  /*16660*/  LDL.LU R9, [R1+0xc] ;  /* 0x00000c0001097983 */ /* 0x000f280000300800 */
[----:B--2---:R-:W2:Y:S04]  /*16670*/  LDL.LU R8, [R1+0x10] ;  /* 0x0000100001087983 */ /* 0x004ea80000300800 */
[----:B------:R-:W2:Y:S01]  /*16680*/  LDL.LU R4, [R1+0x14] ;  /* 0x0000140001047983 */ /* 0x000ea20000300800 */
[----:B------:R-:W-:-:S02]  /*16690*/  MOV R24, 0xff800000 ;  /* 0xff80000000187802 */ /* 0x000fc40000000f00 */
[----:B------:R-:W-:Y:S02]  /*166a0*/  MOV R25, 0xff800000 ;  /* 0xff80000000197802 */ /* 0x000fe40000000f00 */
[----:B------:R-:W-:Y:S02]  /*166b0*/  MOV R26, 0xff800000 ;  /* 0xff800000001a7802 */ /* 0x000fe40000000f00 */
[----:B------:R-:W-:Y:S02]  /*166c0*/  MOV R27, 0xff800000 ;  /* 0xff800000001b7802 */ /* 0x000fe40000000f00 */
[----:B------:R-:W-:Y:S01]  /*166d0*/  PLOP3.LUT P4, PT, PT, PT, PT, 0x8, 0x0 ;  /* 0x000000000000781c */ /* 0x000fe20003f8e170 */
[----:B---3--:R-:W1:Y:S04]  /*166e0*/  SHFL.BFLY PT, R5, R0, 0x2, 0x1f ;  /* 0x0c401f0000057f89 */ /* 0x008e6800000e0000 */
[----:B----4-:R-:W3:Y:S04]  /*166f0*/  SHFL.BFLY PT, R6, R9, 0x2, 0x1f ;  /* 0x0c401f0009067f89 */ /* 0x010ee800000e0000 */
[----:B--2---:R-:W2:Y:S04]  /*16700*/  SHFL.BFLY PT, R7, R8, 0x2, 0x1f ;  /* 0x0c401f0008077f89 */ /* 0x004ea800000e0000 */
[----:B------:R-:W4:Y:S01]  /*16710*/  SHFL.BFLY PT, R2, R4, 0x2, 0x1f ;  /* 0x0c401f0004027f89 */ /* 0x000f2200000e0000 */
[----:B-1----:R-:W-:-:S02]  /*16720*/  FADD.FTZ R5, R5, R0 ;  /* 0x0000000005057221 */ /* 0x002fc40000010000 */
[----:B---3--:R-:W-:-:S03]  /*16730*/  FADD.FTZ R6, R6, R9 ;  /* 0x0000000906067221 */ /* 0x008fc60000010000 */
[----:B------:R-:W1:Y:S01]  /*16740*/  SHFL.BFLY PT, R0, R5, 0x1, 0x1f ;  /* 0x0c201f0005007f89 */ /* 0x000e6200000e0000 */
[----:B--2---:R-:W-:-:S03]  /*16750*/  FADD.FTZ R7, R7, R8 ;  /* 0x0000000807077221 */ /* 0x004fc60000010000 */
        /* <DEDUP_REMOVED lines=104> */
.L_x_878:
        /* <DEDUP_REMOVED lines=288> */
.L_x_940:
        /* <DEDUP_REMOVED lines=40> */
.L_x_942:
[----:B------:R-:W-:Y:S05]  /*18260*/  BSYNC B0 ;  /* 0x0000000000007941 */ /* 0x000fea0003800000 */
.L_x_941:
        /* <DEDUP_REMOVED lines=102> */
.L_x_943:
        /* <DEDUP_REMOVED lines=11> */
.L_x_1484:


//--------------------- .text._ZN7cutlass13device_kernelIN5flash19enable_sm80_to_sm89INS1_16FlashAttnFwdSm80INS1_25CollectiveMainloopFwdSm80ILi4ELi1ELb0EN4cute5tupleIJNS5_1CILi128EEENS7_ILi96EEENS7_ILi64EEEEEELi64ENS_6half_tEfNS_4arch4Sm80ELb0ELb1ELb0ELb1ELb0ELb0ELb1ELb0EEENS1_21CollectiveEpilogueFwdINS6_IJS8_SA_S9_EEENS6_IJNS7_ILi1EEESI_SI_EEESC_SE_Li128ELb1ELb1ELb0ELb0EEENS1_19SingleTileSchedulerILb1ELb0ELb1ELi128EEEEEEEEEvNT_6ParamsE --------------------------
	.section	.text._ZN7cutlass13device_kernelIN5flash19enable_sm80_to_sm89INS1_16FlashAttnFwdSm80INS1_25CollectiveMainloopFwdSm80ILi4ELi1ELb0EN4cute5tupleIJNS5_1CILi128EEENS7_ILi96EEENS7_ILi64EEEEEELi64ENS_6half_tEfNS_4arch4Sm80ELb0ELb1ELb0ELb1ELb0ELb0ELb1ELb0EEENS1_21CollectiveEpilogueFwdINS6_IJS8_SA_S9_EEENS6_IJNS7_ILi1EEESI_SI_EEESC_SE_Li128ELb1ELb1ELb0ELb0EEENS1_19SingleTileSchedulerILb1ELb0ELb1ELi128EEEEEEEEEvNT_6ParamsE,"ax",@progbits
	.sectioninfo	@"SHI_REGISTERS=255"
	.align	128
.text._ZN7cutlass13device_kernelIN5flash19enable_sm80_to_sm89INS1_16FlashAttnFwdSm80INS1_25CollectiveMainloopFwdSm80ILi4ELi1ELb0EN4cute5tupleIJNS5_1CILi128EEENS7_ILi96EEENS7_ILi64EEEEEELi64ENS_6half_tEfNS_4arch4Sm80ELb0ELb1ELb0ELb1ELb0ELb0ELb1ELb0EEENS1_21CollectiveEpilogueFwdINS6_IJS8_SA_S9_EEENS6_IJNS7_ILi1EEESI_SI_EEESC_SE_Li128ELb1ELb1ELb0ELb0EEENS1_19SingleTileSchedulerILb1ELb0ELb1ELi128EEEEEEEEEvNT_6ParamsE:
        .type           _ZN7cutlass13device_kernelIN5flash19enable_sm80_to_sm89INS1_16FlashAttnFwdSm80INS1_25CollectiveMainloopFwdSm80ILi4ELi1ELb0EN4cute5tupleIJNS5_1CILi128EEENS7_ILi96EEENS7_ILi64EEEEEELi64ENS_6half_tEfNS_4arch4Sm80ELb0ELb1ELb0ELb1ELb0ELb0ELb1ELb0EEENS1_21CollectiveEpilogueFwdINS6_IJS8_SA_S9_EEENS6_IJNS7_ILi1EEESI_SI_EEESC_SE_Li128ELb1ELb1ELb0ELb0EEENS1_19SingleTileSchedulerILb1ELb0ELb1ELi128EEEEEEEEEvNT_6ParamsE,@function
        .size           _ZN7cutlass13device_kernelIN5flash19enable_sm80_to_sm89INS1_16FlashAttnFwdSm80INS1_25CollectiveMainloopFwdSm80ILi4ELi1ELb0EN4cute5tupleIJNS5_1CILi128EEENS7_ILi96EEENS7_ILi64EEEEEELi64ENS_6half_tEfNS_4arch4Sm80ELb0ELb1ELb0ELb1ELb0ELb0ELb1ELb0EEENS1_21CollectiveEpilogueFwdINS6_IJS8_SA_S9_EEENS6_IJNS7_ILi1EEESI_SI_EEESC_SE_Li128ELb1ELb1ELb0ELb0EEENS1_19SingleTileSchedulerILb1ELb0ELb1ELi128EEEEEEEEEvNT_6ParamsE,(.L_x_1485 - _ZN7cutlass13device_kernelIN5flash19enable_sm80_to_sm89INS1_16FlashAttnFwdSm80INS1_25CollectiveMainloopFwdSm80ILi4ELi1ELb0EN4cute5tupleIJNS5_1CILi128EEENS7_ILi96EEENS7_ILi64EEEEEELi64ENS_6half_tEfNS_4arch4Sm80ELb0ELb1ELb0ELb1ELb0ELb0ELb1ELb0EEENS1_21CollectiveEpilogueFwdINS6_IJS8_SA_S9_EEENS6_IJNS7_ILi1EEESI_SI_EEESC_SE_Li128ELb1ELb1ELb0ELb0EEENS1_19SingleTileSchedulerILb1ELb0ELb1ELi128EEEEEEEEEvNT_6ParamsE)
        .other          _ZN7cutlass13device_kernelIN5flash19enable_sm80_to_sm89INS1_16FlashAttnFwdSm80INS1_25CollectiveMainloopFwdSm80ILi4ELi1ELb0EN4cute5tupleIJNS5_1CILi128EEENS7_ILi96EEENS7_ILi64EEEEEELi64ENS_6half_tEfNS_4arch4Sm80ELb0ELb1ELb0ELb1ELb0ELb0ELb1ELb0EEENS1_21CollectiveEpilogueFwdINS6_IJS8_SA_S9_EEENS6_IJNS7_ILi1EEESI_SI_EEESC_SE_Li128ELb1ELb1ELb0ELb0EEENS1_19SingleTileSchedulerILb1ELb0ELb1ELi128EEEEEEEEEvNT_6ParamsE,@"STO_CUDA_ENTRY STV_DEFAULT"
_ZN7cutlass13device_kernelIN5flash19enable_sm80_to_sm89INS1_16FlashAttnFwdSm80INS1_25CollectiveMainloopFwdSm80ILi4ELi1ELb0EN4cute5tupleIJNS5_1CILi128EEENS7_ILi96EEENS7_ILi64EEEEEELi64ENS_6half_tEfNS_4arch4Sm80ELb0ELb1ELb0ELb1ELb0ELb0ELb1ELb0EEENS1_21CollectiveEpilogueFwdINS6_IJS8_SA_S9_EEENS6_IJNS7_ILi1EEESI_SI_EEESC_SE_Li128ELb1ELb1ELb0ELb0EEENS1_19SingleTileSchedulerILb1ELb0ELb1ELi128EEEEEEEEEvNT_6ParamsE:
        /* <DEDUP_REMOVED lines=17> */
.L_x_945:
        /* <DEDUP_REMOVED lines=8> */
.L_x_947:
[----:B------:R-:W-:-:S04]  /*0190*/  MOV R0, c[0x0][0x54c] ;  /* 0x0001530000007a02 */ /* 0x000fc80000000f00 */
.L_x_946:
[----:B------:R-:W-:Y:S01]  /*01a0*/  USHF.L.U32 UR4, UR4, 0x7, URZ ;  /* 0x0000000704047899 */ /* 0x000fe2000800063f */
[----:B-----5:R-:W-:-:S05]  /*01b0*/  IMAD R0, R0, c[0x0][0x548], RZ ;  /* 0x0001520000007a24 */ /* 0x020fca00078e02ff */
[----:B------:R-:W-:-:S04]  /*01c0*/  MOV R6, UR4 ;  /* 0x0000000400067c02 */ /* 0x000fc80008000f00 */
[----:B------:R-:W-:-:S04]  /*01d0*/  ISETP.GE.AND P0, PT, R6, R0, PT ;  /* 0x000000000600720c */ /* 0x000fc80003f06270 */
[----:B------:R-:W-:-:S05]  /*01e0*/  SEL R0, R5, 0xffffffff, !P0 ;  /* 0xffffffff05007807 */ /* 0x000fca0004000000 */
[----:B------:R2:W-:Y:S01]  /*01f0*/  STL [R1+0x2c], R0 ;  /* 0x00002c0001007387 */ /* 0x0005e20000100800 */
[----:B------:R-:W-:Y:S05]  /*0200*/  BRA `(.L_x_948) ;  /* 0x0000014000007947 */ /* 0x000fea0003800000 */
.L_x_944:
[----:B------:R-:W-:-:S04]  /*0210*/  ISETP.NE.U32.AND P0, PT, RZ, c[0x0][0x568], PT ;  /* 0x00015a00ff007a0c */ /* 0x000fc80003f05070 */
[----:B------:R-:W-:-:S13]  /*0220*/  ISETP.NE.AND.EX P0, PT, RZ, c[0x0][0x56c], PT, P0 ;  /* 0x00015b00ff007a0c */ /* 0x000fda0003f05300 */
[----:B------:R-:W-:Y:S05]  /*0230*/  @!P0 BRA `(.L_x_949) ;  /* 0x0000002000008947 */ /* 0x000fea0003800000 */
[----:B------:R1:W5:Y:S01]  /*0240*/  LDG.E R0, [R2.64] ;  /* 0x0000002c02007981 */ /* 0x000362000c1e1900 */
[----:B------:R-:W-:Y:S05]  /*0250*/  BRA `(.L_x_950) ;  /* 0x0000009000007947 */ /* 0x000fea0003800000 */
.L_x_949:
        /* <DEDUP_REMOVED lines=8> */
.L_x_951:
[----:B------:R-:W-:-:S04]  /*02e0*/  MOV R0, c[0x0][0x54c] ;  /* 0x0001530000007a02 */ /* 0x000fc80000000f00 */
.L_x_950:
[----:B------:R-:W-:Y:S01]  /*02f0*/  USHF.L.U32 UR4, UR4, 0x7, URZ ;  /* 0x0000000704047899 */ /* 0x000fe2000800063f */
[----:B-----5:R-:W-:-:S05]  /*0300*/  IMAD R0, R0, c[0x0][0x548], RZ ;  /* 0x0001520000007a24 */ /* 0x020fca00078e02ff */
[----:B------:R-:W-:-:S04]  /*0310*/  MOV R6, UR4 ;  /* 0x0000000400067c02 */ /* 0x000fc80008000f00 */
[----:B------:R-:W-:-:S04]  /*0320*/  ISETP.GE.AND P0, PT, R6, R0, PT ;  /* 0x000000000600720c */ /* 0x000fc80003f06270 */
[----:B------:R-:W-:-:S05]  /*0330*/  SEL R0, R5, 0xffffffff, !P0 ;  /* 0xffffffff05007807 */ /* 0x000fca0004000000 */
[----:B------:R2:W-:Y:S04]  /*0340*/  STL [R1+0x2c], R0 ;  /* 0x00002c0001007387 */ /* 0x0005e80000100800 */
.L_x_948:
        /* <DEDUP_REMOVED lines=33> */
.L_x_952:
[----:B------:R-:W-:-:S04]  /*0560*/  ISETP.NE.U32.AND P2, PT, RZ, c[0x0][0x368], PT ;  /* 0x0000da00ff007a0c */ /* 0x000fc80003f45070 */
[----:B------:R-:W-:-:S13]  /*0570*/  ISETP.NE.AND.EX P2, PT, RZ, c[0x0][0x36c], PT, P2 ;  /* 0x0000db00ff007a0c */ /* 0x000fda0003f45320 */
[----:B------:R-:W-:Y:S05]  /*0580*/  @!P2 BRA `(.L_x_953) ;  /* 0x000000400000a947 */ /* 0x000fea0003800000 */
[----:B------:R-:W-:-:S05]  /*0590*/  IMAD.WIDE R2, R35, R10, c[0x0][0x368] ;  /* 0x0000da0023027625 */ /* 0x000fca00078e020a */
[----:B------:R-:W2:Y:S02]  /*05a0*/  LDG.E R0, [R2.64] ;  /* 0x0000002c02007981 */ /* 0x000ea4000c1e1900 */
[----:B--2---:R1:W2:Y:S02]  /*05b0*/  R2UR UR7, R0 ;  /* 0x00000000000773c2 */ /* 0x0042a400000e0000 */
[----:B-12---:R-:W-:Y:S05]  /*05c0*/  BRA `(.L_x_954) ;  /* 0x0000006000007947 */ /* 0x006fea0003800000 */
.L_x_953:
[----:B------:R-:W-:Y:S05]  /*05d0*/  @!P0 BRA `(.L_x_954) ;  /* 0x0000005000008947 */ /* 0x000fea0003800000 */
[----:B------:R1:W2:Y:S04]  /*05e0*/  LDG.E R0, [R2.64] ;  /* 0x0000002c02007981 */ /* 0x0002a8000c1e1900 */
[----:B-1----:R-:W4:Y:S01]  /*05f0*/  LDG.E R2, [R2.64+0x4] ;  /* 0x0000042c02027981 */ /* 0x002f22000c1e1900 */
[----:B--2---:R-:W1:Y:S08]  /*0600*/  R2UR UR7, R0 ;  /* 0x00000000000773c2 */ /* 0x004e7000000e0000 */
[----:B----4-:R-:W1:Y:S02]  /*0610*/  R2UR UR4, R2 ;  /* 0x00000000020473c2 */ /* 0x010e6400000e0000 */
[----:B-1----:R-:W-:-:S06]  /*0620*/  UIADD3 UR7, -UR7, UR4, URZ ;  /* 0x0000000407077290 */ /* 0x002fcc000fffe13f */
.L_x_954:
        /* <DEDUP_REMOVED lines=30> */
.L_x_956:
[----:B------:R-:W-:Y:S02]  /*0810*/  UISETP.NE.AND UP2, UPT, UR9, 0x1, UPT ;  /* 0x000000010900788c */ /* 0x000fe4000bf45270 */
[----:B------:R-:W-:Y:S02]  /*0820*/  ULDC.64 UR4, c[0x0][0x330] ;  /* 0x0000cc0000047ab9 */ /* 0x000fe40000000a00 */
[----:B------:R-:W-:-:S07]  /*0830*/  UIMAD.WIDE.U32 UR14, UR6, UR4, URZ ;  /* 0x00000004060e72a5 */ /* 0x000fce000f8e003f */
[----:B------:R-:W-:Y:S02]  /*0840*/  @UP2 UMOV UR13, UR15 ;  /* 0x0000000f000d2c82 */ /* 0x000fe40008000000 */
[----:B------:R-:W-:Y:S02]  /*0850*/  @UP2 USHF.R.U32.HI UR6, URZ, UR5, UR13 ;  /* 0x000000053f062299 */ /* 0x000fe4000801160d */
.L_x_957:
[----:B------:R-:W-:Y:S02]  /*0860*/  ULDC UR4, c[0x0][0x32c] ;  /* 0x0000cb0000047ab9 */ /* 0x000fe40000000800 */
[----:B------:R-:W-:-:S04]  /*0870*/  UIMAD UR4, UR6, UR9, UR4 ;  /* 0x00000009060472a4 */ /* 0x000fc8000f8e0204 */
[----:B------:R-:W-:-:S04]  /*0880*/  UISETP.LT.AND UP2, UPT, UR8, UR4, UPT ;  /* 0x000000040800728c */ /* 0x000fc8000bf41270 */
[----:B------:R-:W-:-:S03]  /*0890*/  USEL UR8, UR8, UR4, UP2 ;  /* 0x0000000408087287 */ /* 0x000fc60009000000 */
.L_x_955:
        /* <DEDUP_REMOVED lines=34> */
.L_x_959:
[----:B------:R-:W-:-:S03]  /*0ac0*/  UISETP.NE.AND UP2, UPT, UR9, 0x1, UPT ;  /* 0x000000010900788c */ /* 0x000fc6000bf45270 */
[----:B------:R-:W-:Y:S02]  /*0ad0*/  ULDC.64 UR8, c[0x0][0x330] ;  /* 0x0000cc0000087ab9 */ /* 0x000fe40000000a00 */
[----:B------:R-:W-:-:S07]  /*0ae0*/  UIMAD.WIDE.U32 UR14, UR10, UR8, URZ ;  /* 0x000000080a0e72a5 */ /* 0x000fce000f8e003f */
[----:B------:R-:W-:Y:S02]  /*0af0*/  @UP2 UMOV UR13, UR15 ;  /* 0x0000000f000d2c82 */ /* 0x000fe40008000000 */
[----:B------:R-:W-:Y:S02]  /*0b00*/  @UP2 USHF.R.U32.HI UR10, URZ, UR9, UR13 ;  /* 0x000000093f0a2299 */ /* 0x000fe4000801160d */
.L_x_960:
[----:B------:R-:W-:Y:S02]  /*0b10*/  ULDC UR8, c[0x0][0x32c] ;  /* 0x0000cb0000087ab9 */ /* 0x000fe40000000800 */
[----:B------:R-:W-:-:S04]  /*0b20*/  UIMAD UR8, UR10, UR8, URZ ;  /* 0x000000080a0872a4 */ /* 0x000fc8000f8e023f */
[----:B------:R-:W-:-:S04]  /*0b30*/  UISETP.LT.AND UP2, UPT, UR4, UR8, UPT ;  /* 0x000000080400728c */ /* 0x000fc8000bf41270 */
[----:B------:R-:W-:-:S04]  /*0b40*/  USEL UR4, UR4, UR8, !UP2 ;  /* 0x0000000804047287 */ /* 0x000fc8000d000000 */
.L_x_958:
        /* <DEDUP_REMOVED lines=177> */
.L_x_963:
[----:B--23--:R-:W-:Y:S05]  /*1660*/  BSYNC B0 ;  /* 0x0000000000007941 */ /* 0x00cfea0003800000 */
.L_x_962:
        /* <DEDUP_REMOVED lines=11> */
.L_x_965:
[----:B------:R-:W-:Y:S05]  /*1720*/  BSYNC B0 ;  /* 0x0000000000007941 */ /* 0x000fea0003800000 */
.L_x_964:
        /* <DEDUP_REMOVED lines=11> */
.L_x_967:
[----:B------:R-:W-:Y:S05]  /*17e0*/  BSYNC B0 ;  /* 0x0000000000007941 */ /* 0x000fea0003800000 */
.L_x_966:
        /* <DEDUP_REMOVED lines=11> */
.L_x_969:
[----:B------:R-:W-:Y:S05]  /*18a0*/  BSYNC B0 ;  /* 0x0000000000007941 */ /* 0x000fea0003800000 */
.L_x_968:
        /* <DEDUP_REMOVED lines=11> */
.L_x_971:
[----:B------:R-:W-:Y:S05]  /*1960*/  BSYNC B0 ;  /* 0x0000000000007941 */ /* 0x000fea0003800000 */
.L_x_970:
        /* <DEDUP_REMOVED lines=11> */
.L_x_973:
[----:B------:R-:W-:Y:S05]  /*1a20*/  BSYNC B0 ;  /* 0x0000000000007941 */ /* 0x000fea0003800000 */
.L_x_972:
        /* <DEDUP_REMOVED lines=11> */
.L_x_975:
[----:B------:R-:W-:Y:S05]  /*1ae0*/  BSYNC B0 ;  /* 0x0000000000007941 */ /* 0x000fea0003800000 */
.L_x_974:
        /* <DEDUP_REMOVED lines=206> */
[----:B------:R-:W-:-:S07]  /*27d0*/  IMAD.IADD R217, R0, 0x1, R223 ;  /* 0x0000000100d97824 */ /* 0x000fce00078e02df */
        /* <DEDUP_REMOVED lines=13> */
[----:B------:R-:W-:Y:S01]  /*28b0*/  LDSM.16.M88.4 R60, [R218+0x3100] ;  /* 0x00310000da3c783b */ /* 0x000fe20000000200 */
[C---:B------:R-:W-:Y:S03]  /*28c0*/  HMMA.16816.F32 R188, R16.reuse, R30, R116 ;  /* 0x0000001e10bc723c */ /* 0x040fe60000001874 */
[----:B------:R-:W-:Y:S04]  /*28d0*/  LDSM.16.M88.4 R52, [R218+0x4100] ;  /* 0x00410000da34783b */ /* 0x000fe80000000200 */
[----:B------:R-:W-:Y:S01]  /*28e0*/  LDSM.16.M88.4 R84, [R218+0x5900] ;  /* 0x00590000da54783b */ /* 0x000fe20000000200 */
[C---:B------:R-:W-:Y:S03]  /*28f0*/  HMMA.16816.F32 R172, R16.reuse, R26, R108 ;  /* 0x0000001a10ac723c */ /* 0x040fe6000000186c */
[----:B------:R-:W-:Y:S04]  /*2900*/  LDSM.16.M88.4 R48, [R218+0x4900] ;  /* 0x00490000da30783b */ /* 0x000fe80000000200 */
[----:B------:R-:W0:Y:S01]  /*2910*/  LDGDEPBAR ;  /* 0x00000000000079af */ /* 0x000e220000000000 */
[----:B-1----:R-:W-:Y:S03]  /*2920*/  HMMA.16816.F32 R12, R16, R28, R56 ;  /* 0x0000001c100c723c */ /* 0x002fe60000001838 */
[----:B------:R-:W1:Y:S04]  /*2930*/  LDSM.16.M88.4 R56, [R218+0x3900] ;  /* 0x00390000da38783b */ /* 0x000e680000000200 */
[----:B------:R-:W4:Y:S01]  /*2940*/  LDSM.16.M88.4 R16, [R220+0x6100] ;  /* 0x00610000dc10783b */ /* 0x000f220000000200 */
        /* <DEDUP_REMOVED lines=17> */
[----:B------:R-:W5:Y:S04]  /*2a60*/  LDSM.16.M88.4 R8, [R221+0x8100] ;  /* 0x00810000dd08783b */ /* 0x000f680000000200 */
[----:B------:R-:W-:Y:S03]  /*2a70*/  LDSM.16.M88.4 R24, [R217+0x2800] ;  /* 0x00280000d918783b */ /* 0x000fe60000000200 */
        /* <DEDUP_REMOVED lines=26> */
[C---:B-----5:R-:W-:Y:S08]  /*2c20*/  HMMA.16816.F32 R140, R8.reuse, R34, R104 ;  /* 0x00000022088c723c */ /* 0x060ff00000001868 */
[C---:B------:R-:W-:Y:S08]  /*2c30*/  HMMA.16816.F32 R136, R8.reuse, R32, R136 ;  /* 0x000000200888723c */ /* 0x040ff00000001888 */
[C---:B------:R-:W-:Y:S08]  /*2c40*/  HMMA.16816.F32 R104, R8.reuse, R28, R128 ;  /* 0x0000001c0868723c */ /* 0x040ff00000001880 */
[----:B------:R-:W-:Y:S08]  /*2c50*/  HMMA.16816.F32 R176, R8, R30, R100 ;  /* 0x0000001e08b0723c */ /* 0x000ff00000001864 */
[C---:B---3--:R-:W-:Y:S08]  /*2c60*/  HMMA.16816.F32 R60, R12.reuse, R32, R60 ;  /* 0x000000200c3c723c */ /* 0x048ff0000000183c */
        /* <DEDUP_REMOVED lines=21> */
[----:B--2---:R-:W-:Y:S01]  /*2dc0*/  UIADD3 UR13, UR6, -0x2, URZ ;  /* 0xfffffffe060d7890 */ /* 0x004fe2000fffe03f */
[C---:B------:R-:W-:Y:S01]  /*2dd0*/  IMAD.SHL.U32 R5, R210.reuse, 0x20, RZ ;  /* 0x00000020d2057824 */ /* 0x040fe200078e00ff */
[----:B------:R-:W-:-:S02]  /*2de0*/  SHF.L.U64.HI R3, R210, 0x5, R211 ;  /* 0x00000005d2037819 */ /* 0x000fc400000102d3 */
[----:B------:R-:W-:Y:S02]  /*2df0*/  USHF.R.S32.HI UR10, URZ, 0x1f, UR13 ;  /* 0x0000001f3f0a7899 */ /* 0x000fe4000801140d */
[----:B------:R-:W-:Y:S01]  /*2e00*/  IMAD.U32 R0, RZ, RZ, UR13 ;  /* 0x0000000dff007e24 */ /* 0x000fe2000f8e00ff */
[----:B------:R-:W-:-:S03]  /*2e10*/  UIMAD UR13, UR16, UR13, URZ ;  /* 0x0000000d100d72a4 */ /* 0x000fc6000f8e023f */
[----:B------:R-:W-:Y:S01]  /*2e20*/  IMAD.WIDE.U32 R6, R0, UR18, R214 ;  /* 0x0000001200067c25 */ /* 0x000fe2000f8e00d6 */
[----:B------:R-:W-:-:S04]  /*2e30*/  UIMAD UR10, UR10, UR18, UR13 ;  /* 0x000000120a0a72a4 */ /* 0x000fc8000f8e020d */
[C---:B------:R-:W-:Y:S02]  /*2e40*/  LEA R14, P1, R6.reuse, c[0x0][0x1c8], 0x1 ;  /* 0x00007200060e7a11 */ /* 0x040fe400078208ff */
        /* <DEDUP_REMOVED lines=21> */
.L_x_976:
[----:B--2---:R-:W-:Y:S01]  /*2fa0*/  LOP3.LUT R0, R207, 0xffffffe0, RZ, 0xc0, !PT ;  /* 0xffffffe0cf007812 */ /* 0x004fe200078ec0ff */
[----:B------:R-:W-:Y:S01]  /*2fb0*/  UIADD3 UR10, UR7, 0x1, UR32 ;  /* 0x00000001070a7890 */ /* 0x000fe2000fffe020 */
[----:B------:R-:W-:Y:S01]  /*2fc0*/  LEA.HI R3, R208, R209, RZ, 0x2 ;  /* 0x000000d1d0037211 */ /* 0x000fe200078f10ff */
[----:B------:R-:W0:Y:S01]  /*2fd0*/  LDGDEPBAR ;  /* 0x00000000000079af */ /* 0x000e220000000000 */
[----:B------:R-:W-:Y:S01]  /*2fe0*/  SHF.R.S32.HI R6, RZ, 0x1f, R206 ;  /* 0x0000001fff067819 */ /* 0x000fe200000114ce */
[----:B------:R-:W-:Y:S01]  /*2ff0*/  IMAD.IADD R0, R209, 0x1, -R0 ;  /* 0x00000001d1007824 */ /* 0x000fe200078e0a00 */
[----:B------:R-:W-:Y:S02]  /*3000*/  LOP3.LUT R3, R3, 0xfffffffc, RZ, 0xc0, !PT ;  /* 0xfffffffc03037812 */ /* 0x000fe400078ec0ff */
        /* <DEDUP_REMOVED lines=24> */
[----:B------:R-:W-:-:S02]  /*3190*/  IMAD.IADD R3, R0, 0x1, -R3 ;  /* 0x0000000100037824 */ /* 0x000fc400078e0a03 */
[----:B------:R-:W-:Y:S01]  /*31a0*/  IMAD.U32 R0, RZ, RZ, UR10 ;  /* 0x0000000aff007e24 */ /* 0x000fe2000f8e00ff */
[----:B------:R-:W-:Y:S01]  /*31b0*/  ULDC UR10, c[0x0][0x324] ;  /* 0x0000c900000a7ab9 */ /* 0x000fe20000000800 */
[----:B------:R-:W-:Y:S01]  /*31c0*/  IMAD.SHL.U32 R8, R3, 0x2, RZ ;  /* 0x0000000203087824 */ /* 0x000fe200078e00ff */
[----:B------:R-:W-:Y:S01]  /*31d0*/  ULOP3.LUT UR10, URZ, UR10, URZ, 0x33, !UPT ;  /* 0x0000000a3f0a7292 */ /* 0x000fe2000f8e333f */
[----:B------:R-:W-:-:S03]  /*31e0*/  IMAD.U32 R3, RZ, RZ, UR32 ;  /* 0x00000020ff037e24 */ /* 0x000fc6000f8e00ff */
[----:B------:R3:W-:Y:S01]  /*31f0*/  STL [R1+0x18], R8 ;  /* 0x0000180801007387 */ /* 0x0007e20000100800 */
[----:B------:R-:W-:Y:S02]  /*3200*/  IADD3 R0, R0, -UR12, -R8 ;  /* 0x8000000c00007c10 */ /* 0x000fe4000fffe808 */
[----:B------:R-:W-:Y:S02]  /*3210*/  IADD3 R11, -R8, UR7, R3 ;  /* 0x00000007080b7c10 */ /* 0x000fe4000fffe103 */
[C---:B-1----:R-:W-:Y:S02]  /*3220*/  IADD3 R10, R0.reuse, c[0x0][0x328], RZ ;  /* 0x0000ca00000a7a10 */ /* 0x042fe40007ffe0ff */
[----:B------:R-:W-:Y:S01]  /*3230*/  IADD3 R12, R0, UR10, RZ ;  /* 0x0000000a000c7c10 */ /* 0x000fe2000fffe0ff */
[----:B------:R-:W-:Y:S01]  /*3240*/  IMAD.IADD R0, R205, 0x1, R204 ;  /* 0x00000001cd007824 */ /* 0x000fe200078e02cc */
[----:B------:R-:W-:Y:S01]  /*3250*/  IADD3 R13, -R8, UR32, RZ ;  /* 0x00000020080d7c10 */ /* 0x000fe2000fffe1ff */
[----:B--2---:R-:W-:-:S02]  /*3260*/  IMAD.IADD R5, R10, 0x1, R6 ;  /* 0x000000010a057824 */ /* 0x004fc400078e0206 */
[----:B------:R-:W-:-:S03]  /*3270*/  IMAD.IADD R3, R12, 0x1, R6 ;  /* 0x000000010c037824 */ /* 0x000fc600078e0206 */
[----:B------:R-:W-:Y:S01]  /*3280*/  IMNMX R5, R5, R11, PT ;  /* 0x0000000b05057217 */ /* 0x000fe20003800200 */
[----:B------:R-:W-:Y:S05]  /*3290*/  @P0 BRA `(.L_x_977) ;  /* 0x0000015000000947 */ /* 0x000fea0003800000 */
[----:B------:R-:W-:Y:S01]  /*32a0*/  IMAD.U32 R7, RZ, RZ, UR12 ;  /* 0x0000000cff077e24 */ /* 0x000fe2000f8e00ff */
        /* <DEDUP_REMOVED lines=11> */
.L_x_979:
[----:B------:R-:W-:-:S04]  /*3360*/  MOV R7, c[0x0][0x32c] ;  /* 0x0000cb0000077a02 */ /* 0x000fc80000000f00 */
[----:B------:R-:W-:-:S13]  /*3370*/  ISETP.NE.AND P0, PT, R7, 0x1, PT ;  /* 0x000000010700780c */ /* 0x000fda0003f05270 */
[----:B------:R-:W-:-:S05]  /*3380*/  @P0 IMAD.HI.U32 R7, R6, c[0x0][0x330], RZ ;  /* 0x0000cc0006070a27 */ /* 0x000fca00078e00ff */
[----:B------:R-:W-:Y:S02]  /*3390*/  @P0 SHF.R.U32.HI R6, RZ, c[0x0][0x334], R7 ;  /* 0x0000cd00ff060a19 */ /* 0x000fe40000011607 */
.L_x_980:
[----:B------:R-:W-:Y:S05]  /*33a0*/  BSYNC B0 ;  /* 0x0000000000007941 */ /* 0x000fea0003800000 */
.L_x_978:
[----:B------:R-:W-:-:S05]  /*33b0*/  IMAD R6, R6, c[0x0][0x32c], R13 ;  /* 0x0000cb0006067a24 */ /* 0x000fca00078e020d */
[----:B------:R-:W-:Y:S02]  /*33c0*/  IADD3 R7, R6, c[0x0][0x32c], RZ ;  /* 0x0000cb0006077a10 */ /* 0x000fe40007ffe0ff */
[----:B------:R-:W-:Y:S02]  /*33d0*/  IMNMX R3, R3, R6, !PT ;  /* 0x0000000603037217 */ /* 0x000fe40007800200 */
[----:B------:R-:W-:Y:S02]  /*33e0*/  IMNMX R5, R5, R7, PT ;  /* 0x0000000705057217 */ /* 0x000fe40003800200 */
.L_x_977:
[----:B---3--:R-:W1:Y:S01]  /*33f0*/  SHFL.IDX PT, R8, R9, 0x1, 0x1c1f ;  /* 0x003c1f0009087f89 */ /* 0x008e6200000e0000 */
[----:B------:R-:W-:Y:S01]  /*3400*/  PLOP3.LUT P0, PT, PT, PT, UP0, 0x40, 0x0 ;  /* 0x000000000000781c */ /* 0x000fe20003f0e808 */
[--C-:B-1----:R-:W-:Y:S02]  /*3410*/  IMAD.IADD R7, R10, 0x1, R8.reuse ;  /* 0x000000010a077824 */ /* 0x102fe400078e0208 */
[----:B------:R-:W-:-:S03]  /*3420*/  IMAD.IADD R6, R12, 0x1, R8 ;  /* 0x000000010c067824 */ /* 0x000fc600078e0208 */
[----:B------:R-:W-:-:S07]  /*3430*/  IMNMX R7, R7, R11, PT ;  /* 0x0000000b07077217 */ /* 0x000fce0003800200 */
        /* <DEDUP_REMOVED lines=13> */
.L_x_983:
[----:B------:R-:W-:-:S04]  /*3510*/  MOV R14, c[0x0][0x32c] ;  /* 0x0000cb00000e7a02 */ /* 0x000fc80000000f00 */
[----:B------:R-:W-:-:S13]  /*3520*/  ISETP.NE.AND P0, PT, R14, 0x1, PT ;  /* 0x000000010e00780c */ /* 0x000fda0003f05270 */
[----:B------:R-:W-:-:S05]  /*3530*/  @P0 IMAD.HI.U32 R14, R8, c[0x0][0x330], RZ ;  /* 0x0000cc00080e0a27 */ /* 0x000fca00078e00ff */
[----:B------:R-:W-:Y:S02]  /*3540*/  @P0 SHF.R.U32.HI R8, RZ, c[0x0][0x334], R14 ;  /* 0x0000cd00ff080a19 */ /* 0x000fe4000001160e */
.L_x_984:
[----:B------:R-:W-:Y:S05]  /*3550*/  BSYNC B0 ;  /* 0x0000000000007941 */ /* 0x000fea0003800000 */
.L_x_982:
[----:B------:R-:W-:-:S05]  /*3560*/  IMAD R8, R8, c[0x0][0x32c], R13 ;  /* 0x0000cb0008087a24 */ /* 0x000fca00078e020d */
[----:B------:R-:W-:Y:S02]  /*3570*/  IADD3 R14, R8, c[0x0][0x32c], RZ ;  /* 0x0000cb00080e7a10 */ /* 0x000fe40007ffe0ff */
[----:B------:R-:W-:Y:S02]  /*3580*/  IMNMX R6, R6, R8, !PT ;  /* 0x0000000806067217 */ /* 0x000fe40007800200 */
[----:B------:R-:W-:Y:S02]  /*3590*/  IMNMX R7, R7, R14, PT ;  /* 0x0000000e07077217 */ /* 0x000fe40003800200 */
.L_x_981:
[----:B------:R-:W-:Y:S01]  /*35a0*/  UISETP.GE.AND UP2, UPT, UR32, 0x11, UPT ;  /* 0x000000112000788c */ /* 0x000fe2000bf46270 */
[----:B------:R-:W1:Y:S01]  /*35b0*/  SHFL.IDX PT, R8, R9, 0x2, 0x1c1f ;  /* 0x005c1f0009087f89 */ /* 0x000e6200000e0000 */
[----:B------:R-:W-:Y:S02]  /*35c0*/  UISETP.GE.AND UP6, UPT, UR32, 0x1, UPT ;  /* 0x000000012000788c */ /* 0x000fe4000bfc6270 */
[----:B------:R-:W-:Y:S02]  /*35d0*/  UP2UR UR27, UPR, URZ, 0x4 ;  /* 0x000000043f1b7883 */ /* 0x000fe40008000000 */
        /* <DEDUP_REMOVED lines=13> */
[----:B------:R-:W-:Y:S01]  /*36b0*/  UP2UR UR25, UPR, URZ, 0x4 ;  /* 0x000000043f197883 */ /* 0x000fe20008000000 */
[----:B------:R-:W-:Y:S01]  /*36c0*/  ISETP.GT.AND P6, PT, R3, 0x1, P6 ;  /* 0x000000010300780c */ /* 0x000fe200037c4270 */
[----:B------:R-:W-:Y:S01]  /*36d0*/  UP2UR UR31, UPR, URZ, 0x40 ;  /* 0x000000403f1f7883 */ /* 0x000fe20008000000 */
[----:B------:R-:W-:Y:S01]  /*36e0*/  FSEL R17, R92, -INF , !P0 ;  /* 0xff8000005c117808 */ /* 0x000fe20004000000 */
[----:B------:R-:W-:Y:S01]  /*36f0*/  UP2UR UR30, UPR, URZ, 0x20 ;  /* 0x000000203f1e7883 */ /* 0x000fe20008000000 */
[----:B------:R-:W-:Y:S01]  /*3700*/  PLOP3.LUT P0, PT, PT, PT, UP2, 0x40, 0x0 ;  /* 0x000000000000781c */ /* 0x000fe20003f0e828 */
[----:B------:R-:W-:Y:S01]  /*3710*/  UISETP.GE.AND UP2, UPT, UR32, 0x1a, UPT ;  /* 0x0000001a2000788c */ /* 0x000fe2000bf46270 */
[----:B------:R-:W-:Y:S01]  /*3720*/  PLOP3.LUT P5, PT, PT, PT, UP4, 0x40, 0x0 ;  /* 0x000000000000781c */ /* 0x000fe20003fae848 */
[----:B------:R-:W-:Y:S01]  /*3730*/  UP2UR UR29, UPR, URZ, 0x10 ;  /* 0x000000103f1d7883 */ /* 0x000fe20008000000 */
[----:B------:R-:W-:Y:S01]  /*3740*/  ISETP.LT.OR P6, PT, R5, 0x2, P6 ;  /* 0x000000020500780c */ /* 0x000fe200037c1670 */
[----:B------:R-:W-:Y:S01]  /*3750*/  UP2UR UR24, UPR, URZ, 0x4 ;  /* 0x000000043f187883 */ /* 0x000fe20008000000 */
[----:B------:R-:W-:Y:S01]  /*3760*/  ISETP.GT.AND P5, PT, R3, 0x8, P5 ;  /* 0x000000080300780c */ /* 0x000fe20002fa4270 */
[----:B------:R-:W-:Y:S01]  /*3770*/  UP2UR UR28, UPR, URZ, 0x8 ;  /* 0x000000083f1c7883 */ /* 0x000fe20008000000 */
[----:B------:R-:W-:Y:S01]  /*3780*/  FSEL R18, R93, -INF , !P6 ;  /* 0xff8000005d127808 */ /* 0x000fe20007000000 */
        /* <DEDUP_REMOVED lines=8> */
[----:B------:R-:W-:Y:S01]  /*3810*/  UISETP.GE.AND UP4, UPT, UR32, 0x52, UPT ;  /* 0x000000522000788c */ /* 0x000fe2000bf86270 */
[----:B------:R-:W-:Y:S01]  /*3820*/  FSEL R20, R88, -INF , !P5 ;  /* 0xff80000058147808 */ /* 0x000fe20006800000 */
[----:B------:R-:W-:Y:S01]  /*3830*/  UISETP.GE.AND UP3, UPT, UR32, 0x59, UPT ;  /* 0x000000592000788c */ /* 0x000fe2000bf66270 */
[----:B------:R-:W-:Y:S01]  /*3840*/  PLOP3.LUT P5, PT, PT, PT, UP2, 0x40, 0x0 ;  /* 0x000000000000781c */ /* 0x000fe20003fae828 */
[----:B------:R-:W-:Y:S01]  /*3850*/  UISETP.GE.AND UP2, UPT, UR32, 0x22, UPT ;  /* 0x000000222000788c */ /* 0x000fe2000bf46270 */
[----:B------:R-:W-:-:S02]  /*3860*/  ISETP.LT.OR P4, PT, R5, 0xa, P4 ;  /* 0x0000000a0500780c */ /* 0x000fc40002781670 */
[----:B------:R-:W-:Y:S01]  /*3870*/  ISETP.LT.OR P2, PT, R5, 0x11, P2 ;  /* 0x000000110500780c */ /* 0x000fe20001741670 */
[----:B------:R-:W-:Y:S01]  /*3880*/  UP2UR UR22, UPR, URZ, 0x4 ;  /* 0x000000043f167883 */ /* 0x000fe20008000000 */
[----:B------:R-:W-:Y:S02]  /*3890*/  FSEL R21, R89, -INF , !P4 ;  /* 0xff80000059157808 */ /* 0x000fe40006000000 */
[----:B------:R-:W-:Y:S01]  /*38a0*/  PLOP3.LUT P4, PT, PT, PT, UP2, 0x40, 0x0 ;  /* 0x000000000000781c */ /* 0x000fe20003f8e828 */
[----:B------:R-:W-:Y:S01]  /*38b0*/  UISETP.GE.AND UP2, UPT, UR32, 0x29, UPT ;  /* 0x000000292000788c */ /* 0x000fe2000bf46270 */
[----:B------:R-:W-:Y:S02]  /*38c0*/  ISETP.GT.AND P1, PT, R3, 0x11, P1 ;  /* 0x000000110300780c */ /* 0x000fe40000f24270 */
[----:B------:R-:W-:Y:S01]  /*38d0*/  FSEL R22, R80, -INF , !P2 ;  /* 0xff80000050167808 */ /* 0x000fe20005000000 */
[----:B------:R-:W-:Y:S01]  /*38e0*/  UP2UR UR21, UPR, URZ, 0x4 ;  /* 0x000000043f157883 */ /* 0x000fe20008000000 */
[----:B------:R-:W-:-:S02]  /*38f0*/  ISETP.LT.OR P1, PT, R5, 0x12, P1 ;  /* 0x000000120500780c */ /* 0x000fc40000f21670 */
[----:B------:R-:W-:Y:S01]  /*3900*/  PLOP3.LUT P2, PT, PT, PT, UP2, 0x40, 0x0 ;  /* 0x000000000000781c */ /* 0x000fe20003f4e828 */
[----:B------:R-:W-:Y:S01]  /*3910*/  UISETP.GE.AND UP2, UPT, UR32, 0x2a, UPT ;  /* 0x0000002a2000788c */ /* 0x000fe2000bf46270 */
[----:B------:R-:W-:Y:S02]  /*3920*/  ISETP.GT.AND P0, PT, R3, 0x18, P0 ;  /* 0x000000180300780c */ /* 0x000fe40000704270 */
[----:B------:R-:W-:Y:S01]  /*3930*/  FSEL R23, R81, -INF , !P1 ;  /* 0xff80000051177808 */ /* 0x000fe20004800000 */
[----:B------:R-:W-:Y:S01]  /*3940*/  UP2UR UR20, UPR, URZ, 0x4 ;  /* 0x000000043f147883 */ /* 0x000fe20008000000 */
[----:B------:R-:W-:Y:S02]  /*3950*/  ISETP.LT.OR P0, PT, R5, 0x19, P0 ;  /* 0x000000190500780c */ /* 0x000fe40000701670 */
[----:B------:R-:W-:Y:S01]  /*3960*/  PLOP3.LUT P1, PT, PT, PT, UP2, 0x40, 0x0 ;  /* 0x000000000000781c */ /* 0x000fe20003f2e828 */
[----:B------:R-:W-:Y:S01]  /*3970*/  UISETP.GE.AND UP2, UPT, UR32, 0x31, UPT ;  /* 0x000000312000788c */ /* 0x000fe2000bf46270 */
[----:B------:R-:W-:-:S02]  /*3980*/  ISETP.GT.AND P6, PT, R3, 0x19, P6 ;  /* 0x000000190300780c */ /* 0x000fc400037c4270 */
[----:B------:R-:W-:Y:S01]  /*3990*/  FSEL R24, R72, -INF , !P0 ;  /* 0xff80000048187808 */ /* 0x000fe20004000000 */
[----:B------:R-:W-:Y:S01]  /*39a0*/  UP2UR UR19, UPR, URZ, 0x4 ;  /* 0x000000043f137883 */ /* 0x000fe20008000000 */
[----:B------:R-:W-:Y:S02]  /*39b0*/  ISETP.LT.OR P6, PT, R5, 0x1a, P6 ;  /* 0x0000001a0500780c */ /* 0x000fe400037c1670 */
        /* <DEDUP_REMOVED lines=32> */
[----:B------:R-:W-:-:S02]  /*3bc0*/  FSEL R43, R60, -INF , !P0 ;  /* 0xff8000003c2b7808 */ /* 0x000fc40004000000 */
[C---:B------:R-:W-:Y:S01]  /*3bd0*/  ISETP.GT.AND P6, PT, R3.reuse, 0x31, P6 ;  /* 0x000000310300780c */ /* 0x040fe200037c4270 */
[----:B------:R-:W-:Y:S01]  /*3be0*/  UP2UR UR13, UPR, URZ, 0x4 ;  /* 0x000000043f0d7883 */ /* 0x000fe20008000000 */
[C---:B------:R-:W-:Y:S02]  /*3bf0*/  ISETP.GT.AND P5, PT, R3.reuse, 0x38, P5 ;  /* 0x000000380300780c */ /* 0x040fe40002fa4270 */
[----:B------:R-:W-:Y:S01]  /*3c00*/  PLOP3.LUT P0, PT, PT, PT, UP2, 0x40, 0x0 ;  /* 0x000000000000781c */ /* 0x000fe20003f0e828 */
[----:B------:R-:W-:Y:S01]  /*3c10*/  UISETP.GE.AND UP2, UPT, UR32, 0x5a, UPT ;  /* 0x0000005a2000788c */ /* 0x000fe2000bf46270 */
[C---:B------:R-:W-:Y:S02]  /*3c20*/  ISETP.GT.AND P4, PT, R3.reuse, 0x39, P4 ;  /* 0x000000390300780c */ /* 0x040fe40002784270 */
[C---:B------:R-:W-:Y:S02]  /*3c30*/  ISETP.GT.AND P0, PT, R3.reuse, 0x48, P0 ;  /* 0x000000480300780c */ /* 0x040fe40000704270 */
[----:B------:R-:W-:-:S02]  /*3c40*/  ISETP.GT.AND P2, PT, R3, 0x40, P2 ;  /* 0x000000400300780c */ /* 0x000fc40001744270 */
[----:B------:R-:W-:Y:S02]  /*3c50*/  ISETP.GT.AND P1, PT, R3, 0x41, P1 ;  /* 0x000000410300780c */ /* 0x000fe40000f24270 */
[C---:B------:R-:W-:Y:S02]  /*3c60*/  ISETP.LT.OR P0, PT, R5.reuse, 0x49, P0 ;  /* 0x000000490500780c */ /* 0x040fe40000701670 */
[C---:B------:R-:W-:Y:S02]  /*3c70*/  ISETP.LT.OR P6, PT, R5.reuse, 0x32, P6 ;  /* 0x000000320500780c */ /* 0x040fe400037c1670 */
[C---:B------:R-:W-:Y:S02]  /*3c80*/  ISETP.LT.OR P5, PT, R5.reuse, 0x39, P5 ;  /* 0x000000390500780c */ /* 0x040fe40002fa1670 */
[C---:B------:R-:W-:Y:S02]  /*3c90*/  ISETP.LT.OR P4, PT, R5.reuse, 0x3a, P4 ;  /* 0x0000003a0500780c */ /* 0x040fe40002781670 */
[----:B------:R-:W-:-:S02]  /*3ca0*/  ISETP.LT.OR P2, PT, R5, 0x41, P2 ;  /* 0x000000410500780c */ /* 0x000fc40001741670 */
[----:B------:R-:W-:Y:S02]  /*3cb0*/  ISETP.LT.OR P1, PT, R5, 0x42, P1 ;  /* 0x000000420500780c */ /* 0x000fe40000f21670 */
[----:B------:R-:W-:Y:S02]  /*3cc0*/  FSEL R190, R48, -INF , !P0 ;  /* 0xff80000030be7808 */ /* 0x000fe40004000000 */
[----:B------:R-:W-:Y:S02]  /*3cd0*/  FSEL R110, R61, -INF , !P6 ;  /* 0xff8000003d6e7808 */ /* 0x000fe40007000000 */
[----:B------:R-:W-:Y:S02]  /*3ce0*/  FSEL R113, R56, -INF , !P5 ;  /* 0xff80000038717808 */ /* 0x000fe40006800000 */
[----:B------:R-:W-:Y:S02]  /*3cf0*/  FSEL R119, R57, -INF , !P4 ;  /* 0xff80000039777808 */ /* 0x000fe40006000000 */
[----:B------:R-:W-:-:S02]  /*3d00*/  FSEL R162, R52, -INF , !P2 ;  /* 0xff80000034a27808 */ /* 0x000fc40005000000 */
[----:B------:R-:W-:Y:S02]  /*3d10*/  FSEL R192, R53, -INF , !P1 ;  /* 0xff80000035c07808 */ /* 0x000fe40004800000 */
[----:B------:R-:W-:Y:S02]  /*3d20*/  PLOP3.LUT P0, PT, PT, PT, UP0, 0x40, 0x0 ;  /* 0x000000000000781c */ /* 0x000fe40003f0e808 */
[----:B------:R-:W-:Y:S02]  /*3d30*/  PLOP3.LUT P6, PT, PT, PT, UP6, 0x40, 0x0 ;  /* 0x000000000000781c */ /* 0x000fe40003fce868 */
[----:B------:R-:W-:Y:S02]  /*3d40*/  PLOP3.LUT P5, PT, PT, PT, UP5, 0x40, 0x0 ;  /* 0x000000000000781c */ /* 0x000fe40003fae858 */
[----:B------:R-:W-:Y:S02]  /*3d50*/  PLOP3.LUT P4, PT, PT, PT, UP4, 0x40, 0x0 ;  /* 0x000000000000781c */ /* 0x000fe40003f8e848 */
[----:B------:R-:W-:-:S02]  /*3d60*/  PLOP3.LUT P2, PT, PT, PT, UP3, 0x40, 0x0 ;  /* 0x000000000000781c */ /* 0x000fc40003f4e838 */
[----:B------:R-:W-:Y:S02]  /*3d70*/  PLOP3.LUT P1, PT, PT, PT, UP2, 0x40, 0x0 ;  /* 0x000000000000781c */ /* 0x000fe40003f2e828 */
[C---:B------:R-:W-:Y:S02]  /*3d80*/  ISETP.GT.AND P6, PT, R3.reuse, 0x49, P6 ;  /* 0x000000490300780c */ /* 0x040fe400037c4270 */
[C---:B------:R-:W-:Y:S02]  /*3d90*/  ISETP.GT.AND P5, PT, R3.reuse, 0x50, P5 ;  /* 0x000000500300780c */ /* 0x040fe40002fa4270 */
[C---:B------:R-:W-:Y:S02]  /*3da0*/  ISETP.GT.AND P4, PT, R3.reuse, 0x51, P4 ;  /* 0x000000510300780c */ /* 0x040fe40002784270 */
[C---:B------:R-:W-:Y:S02]  /*3db0*/  ISETP.GT.AND P2, PT, R3.reuse, 0x58, P2 ;  /* 0x000000580300780c */ /* 0x040fe40001744270 */
[----:B------:R-:W-:Y:S01]  /*3dc0*/  ISETP.GT.AND P1, PT, R3, 0x59, P1 ;  /* 0x000000590300780c */ /* 0x000fe20000f24270 */
[----:B-1----:R-:W-:Y:S01]  /*3dd0*/  IMAD.IADD R3, R12, 0x1, R8 ;  /* 0x000000010c037824 */ /* 0x002fe200078e0208 */
[----:B------:R-:W-:-:S02]  /*3de0*/  ISETP.LT.OR P6, PT, R5, 0x4a, P6 ;  /* 0x0000004a0500780c */ /* 0x000fc400037c1670 */
[C---:B------:R-:W-:Y:S02]  /*3df0*/  ISETP.LT.OR P5, PT, R5.reuse, 0x51, P5 ;  /* 0x000000510500780c */ /* 0x040fe40002fa1670 */
[C---:B------:R-:W-:Y:S02]  /*3e00*/  ISETP.LT.OR P4, PT, R5.reuse, 0x52, P4 ;  /* 0x000000520500780c */ /* 0x040fe40002781670 */
[C---:B------:R-:W-:Y:S02]  /*3e10*/  ISETP.LT.OR P2, PT, R5.reuse, 0x59, P2 ;  /* 0x000000590500780c */ /* 0x040fe40001741670 */
[----:B------:R-:W-:Y:S01]  /*3e20*/  ISETP.LT.OR P1, PT, R5, 0x5a, P1 ;  /* 0x0000005a0500780c */ /* 0x000fe20000f21670 */
[----:B------:R-:W-:Y:S01]  /*3e30*/  IMAD.IADD R5, R10, 0x1, R8 ;  /* 0x000000010a057824 */ /* 0x000fe200078e0208 */
[----:B------:R-:W-:Y:S02]  /*3e40*/  FSEL R194, R49, -INF , !P6 ;  /* 0xff80000031c27808 */ /* 0x000fe40007000000 */
[----:B------:R-:W-:-:S02]  /*3e50*/  FSEL R195, R32, -INF , !P5 ;  /* 0xff80000020c37808 */ /* 0x000fc40006800000 */
[----:B------:R-:W-:Y:S02]  /*3e60*/  IMNMX R5, R5, R11, PT ;  /* 0x0000000b05057217 */ /* 0x000fe40003800200 */
[----:B------:R-:W-:Y:S02]  /*3e70*/  FSEL R196, R33, -INF , !P4 ;  /* 0xff80000021c47808 */ /* 0x000fe40006000000 */
[----:B------:R-:W-:Y:S02]  /*3e80*/  FSEL R204, R28, -INF , !P2 ;  /* 0xff8000001ccc7808 */ /* 0x000fe40005000000 */
[----:B------:R-:W-:Y:S01]  /*3e90*/  FSEL R207, R29, -INF , !P1 ;  /* 0xff8000001dcf7808 */ /* 0x000fe20004800000 */
        /* <DEDUP_REMOVED lines=13> */
.L_x_987:
[----:B------:R-:W-:-:S04]  /*3f70*/  MOV R14, c[0x0][0x32c] ;  /* 0x0000cb00000e7a02 */ /* 0x000fc80000000f00 */
[----:B------:R-:W-:-:S13]  /*3f80*/  ISETP.NE.AND P0, PT, R14, 0x1, PT ;  /* 0x000000010e00780c */ /* 0x000fda0003f05270 */
[----:B------:R-:W-:-:S05]  /*3f90*/  @P0 IMAD.HI.U32 R14, R8, c[0x0][0x330], RZ ;  /* 0x0000cc00080e0a27 */ /* 0x000fca00078e00ff */
[----:B------:R-:W-:Y:S02]  /*3fa0*/  @P0 SHF.R.U32.HI R8, RZ, c[0x0][0x334], R14 ;  /* 0x0000cd00ff080a19 */ /* 0x000fe4000001160e */
.L_x_988:
[----:B------:R-:W-:Y:S05]  /*3fb0*/  BSYNC B0 ;  /* 0x0000000000007941 */ /* 0x000fea0003800000 */
.L_x_986:
[----:B------:R-:W-:-:S05]  /*3fc0*/  IMAD R8, R8, c[0x0][0x32c], R13 ;  /* 0x0000cb0008087a24 */ /* 0x000fca00078e020d */
[----:B------:R-:W-:Y:S02]  /*3fd0*/  IADD3 R14, R8, c[0x0][0x32c], RZ ;  /* 0x0000cb00080e7a10 */ /* 0x000fe40007ffe0ff */
[----:B------:R-:W-:Y:S02]  /*3fe0*/  IMNMX R3, R3, R8, !PT ;  /* 0x0000000803037217 */ /* 0x000fe40007800200 */
[----:B------:R-:W-:Y:S02]  /*3ff0*/  IMNMX R5, R5, R14, PT ;  /* 0x0000000e05057217 */ /* 0x000fe40003800200 */
.L_x_985:
[----:B------:R-:W-:Y:S02]  /*4000*/  UP2UR UR38, UPR, URZ, 0x40 ;  /* 0x000000403f267883 */ /* 0x000fe40008000000 */
[----:B------:R-:W-:Y:S02]  /*4010*/  UISETP.NE.AND UP6, UPT, UR26, URZ, UPT ;  /* 0x0000003f1a00728c */ /* 0x000fe4000bfc5270 */
[----:B------:R-:W-:Y:S02]  /*4020*/  UP2UR UR34, UPR, URZ, 0x4 ;  /* 0x000000043f227883 */ /* 0x000fe40008000000 */
[----:B------:R-:W-:-:S02]  /*4030*/  UP2UR UR39, UPR, URZ, 0x40 ;  /* 0x000000403f277883 */ /* 0x000fc40008000000 */
[----:B------:R-:W-:Y:S02]  /*4040*/  UISETP.NE.AND UP2, UPT, UR30, URZ, UPT ;  /* 0x0000003f1e00728c */ /* 0x000fe4000bf45270 */
[----:B------:R-:W-:Y:S02]  /*4050*/  UISETP.NE.AND UP6, UPT, UR31, URZ, UPT ;  /* 0x0000003f1f00728c */ /* 0x000fe4000bfc5270 */
[----:B------:R-:W-:Y:S02]  /*4060*/  UP2UR UR36, UPR, URZ, 0x10 ;  /* 0x000000103f247883 */ /* 0x000fe40008000000 */
[----:B------:R-:W-:Y:S01]  /*4070*/  PLOP3.LUT P0, PT, PT, PT, UP2, 0x40, 0x0 ;  /* 0x000000000000781c */ /* 0x000fe20003f0e828 */
[----:B------:R-:W-:Y:S01]  /*4080*/  UISETP.NE.AND UP4, UPT, UR28, URZ, UPT ;  /* 0x0000003f1c00728c */ /* 0x000fe2000bf85270 */
[----:B------:R-:W-:Y:S01]  /*4090*/  PLOP3.LUT P1, PT, PT, PT, UP6, 0x40, 0x0 ;  /* 0x000000000000781c */ /* 0x000fe20003f2e868 */
[----:B------:R-:W-:Y:S01]  /*40a0*/  UP2UR UR35, UPR, URZ, 0x8 ;  /* 0x000000083f237883 */ /* 0x000fe20008000000 */
[C---:B------:R-:W-:Y:S01]  /*40b0*/  ISETP.GT.AND P0, PT, R6.reuse, 0x1, P0 ;  /* 0x000000010600780c */ /* 0x040fe20000704270 */
[----:B------:R-:W-:Y:S01]  /*40c0*/  UISETP.NE.AND UP3, UPT, UR29, URZ, UPT ;  /* 0x0000003f1d00728c */ /* 0x000fe2000bf65270 */
[C---:B------:R-:W-:Y:S01]  /*40d0*/  ISETP.GT.AND P1, PT, R6.reuse, RZ, P1 ;  /* 0x000000ff0600720c */ /* 0x040fe20000f24270 */
[----:B------:R-:W-:Y:S01]  /*40e0*/  UP2UR UR37, UPR, URZ, 0x20 ;  /* 0x000000203f257883 */ /* 0x000fe20008000000 */
[C---:B------:R-:W-:Y:S01]  /*40f0*/  ISETP.LT.OR P0, PT, R7.reuse, 0x2, P0 ;  /* 0x000000020700780c */ /* 0x040fe20000701670 */
[----:B------:R-:W-:Y:S01]  /*4100*/  UISETP.NE.AND UP6, UPT, UR39, URZ, UPT ;  /* 0x0000003f2700728c */ /* 0x000fe2000bfc5270 */
[----:B------:R-:W-:Y:S01]  /*4110*/  PLOP3.LUT P2, PT, PT, PT, UP4, 0x40, 0x0 ;  /* 0x000000000000781c */ /* 0x000fe20003f4e848 */
[----:B------:R-:W-:Y:S01]  /*4120*/  UISETP.NE.AND UP5, UPT, UR27, URZ, UPT ;  /* 0x0000003f1b00728c */ /* 0x000fe2000bfa5270 */
[----:B------:R-:W-:Y:S01]  /*4130*/  ISETP.LT.OR P1, PT, R7, 0x1, P1 ;  /* 0x000000010700780c */ /* 0x000fe20000f21670 */
[----:B------:R-:W-:Y:S01]  /*4140*/  UISETP.NE.AND UP4, UPT, UR22, URZ, UPT ;  /* 0x0000003f1600728c */ /* 0x000fe2000bf85270 */
[----:B------:R-:W-:Y:S01]  /*4150*/  PLOP3.LUT P4, PT, PT, PT, UP3, 0x40, 0x0 ;  /* 0x000000000000781c */ /* 0x000fe20003f8e838 */
[----:B------:R-:W-:Y:S01]  /*4160*/  UISETP.NE.AND UP3, UPT, UR24, URZ, UPT ;  /* 0x0000003f1800728c */ /* 0x000fe2000bf65270 */
[----:B------:R-:W-:Y:S01]  /*4170*/  FSEL R15, R95, -INF , !P0 ;  /* 0xff8000005f0f7808 */ /* 0x000fe20004000000 */
[----:B------:R-:W-:Y:S01]  /*4180*/  UISETP.NE.AND UP2, UPT, UR23, URZ, UPT ;  /* 0x0000003f1700728c */ /* 0x000fe2000bf45270 */
[----:B------:R-:W-:Y:S01]  /*4190*/  ISETP.GT.AND P2, PT, R6, 0x9, P2 ;  /* 0x000000090600780c */ /* 0x000fe20001744270 */
[----:B------:R-:W-:Y:S01]  /*41a0*/  UP2UR UR33, UPR, URZ, 0x1 ;  /* 0x000000013f217883 */ /* 0x000fe20008000000 */
[----:B------:R-:W-:Y:S01]  /*41b0*/  FSEL R14, R94, -INF , !P1 ;  /* 0xff8000005e0e7808 */ /* 0x000fe20004800000 */
[----:B------:R-:W-:Y:S01]  /*41c0*/  UISETP.NE.AND UP0, UPT, UR14, URZ, UPT ;  /* 0x0000003f0e00728c */ /* 0x000fe2000bf05270 */
[----:B------:R-:W-:Y:S01]  /*41d0*/  PLOP3.LUT P0, PT, PT, PT, UP6, 0x40, 0x0 ;  /* 0x000000000000781c */ /* 0x000fe20003f0e868 */
[----:B------:R-:W-:Y:S01]  /*41e0*/  UISETP.NE.AND UP6, UPT, UR19, URZ, UPT ;  /* 0x0000003f1300728c */ /* 0x000fe2000bfc5270 */
[----:B------:R-:W-:Y:S01]  /*41f0*/  PLOP3.LUT P1, PT, PT, PT, UP5, 0x40, 0x0 ;  /* 0x000000000000781c */ /* 0x000fe20003f2e858 */
[----:B------:R-:W-:Y:S01]  /*4200*/  UISETP.NE.AND UP5, UPT, UR25, URZ, UPT ;  /* 0x0000003f1900728c */ /* 0x000fe2000bfa5270 */
[C---:B------:R-:W-:Y:S01]  /*4210*/  ISETP.GT.AND P4, PT, R6.reuse, 0x8, P4 ;  /* 0x000000080600780c */ /* 0x040fe20002784270 */
[----:B------:R-:W-:Y:S01]  /*4220*/  UP2UR UR32, UPR, URZ, 0x2 ;  /* 0x000000023f207883 */ /* 0x000fe20008000000 */
[----:B------:R-:W-:Y:S01]  /*4230*/  ISETP.LT.OR P2, PT, R7, 0xa, P2 ;  /* 0x0000000a0700780c */ /* 0x000fe20001741670 */
[----:B------:R-:W-:Y:S01]  /*4240*/  UISETP.NE.AND UP1, UPT, UR13, URZ, UPT ;  /* 0x0000003f0d00728c */ /* 0x000fe2000bf25270 */
[----:B------:R-:W-:-:S02]  /*4250*/  ISETP.GT.AND P0, PT, R6, 0x11, P0 ;  /* 0x000000110600780c */ /* 0x000fc40000704270 */
[----:B------:R-:W-:Y:S02]  /*4260*/  ISETP.GT.AND P1, PT, R6, 0x10, P1 ;  /* 0x000000100600780c */ /* 0x000fe40000f24270 */
[----:B------:R-:W-:Y:S02]  /*4270*/  ISETP.LT.OR P4, PT, R7, 0x9, P4 ;  /* 0x000000090700780c */ /* 0x000fe40002781670 */
[----:B------:R-:W-:Y:S02]  /*4280*/  FSEL R19, R91, -INF , !P2 ;  /* 0xff8000005b137808 */ /* 0x000fe40005000000 */
[C---:B------:R-:W-:Y:S02]  /*4290*/  ISETP.LT.OR P0, PT, R7.reuse, 0x12, P0 ;  /* 0x000000120700780c */ /* 0x040fe40000701670 */
[----:B------:R-:W-:Y:S01]  /*42a0*/  PLOP3.LUT P2, PT, PT, PT, UP3, 0x40, 0x0 ;  /* 0x000000000000781c */ /* 0x000fe20003f4e838 */
[----:B------:R-:W-:Y:S01]  /*42b0*/  UISETP.NE.AND UP3, UPT, UR21, URZ, UPT ;  /* 0x0000003f1500728c */ /* 0x000fe2000bf65270 */
[----:B------:R-:W-:-:S02]  /*42c0*/  ISETP.LT.OR P1, PT, R7, 0x11, P1 ;  /* 0x000000110700780c */ /* 0x000fc40000f21670 */
[----:B------:R-:W-:Y:S02]  /*42d0*/  FSEL R16, R90, -INF , !P4 ;  /* 0xff8000005a107808 */ /* 0x000fe40006000000 */
[----:B------:R-:W-:Y:S01]  /*42e0*/  PLOP3.LUT P4, PT, PT, PT, UP5, 0x40, 0x0 ;  /* 0x000000000000781c */ /* 0x000fe20003f8e858 */
[----:B------:R-:W-:Y:S01]  /*42f0*/  UISETP.NE.AND UP5, UPT, UR18, URZ, UPT ;  /* 0x0000003f1200728c */ /* 0x000fe2000bfa5270 */
[----:B------:R-:W-:Y:S02]  /*4300*/  FSEL R27, R83, -INF , !P0 ;  /* 0xff800000531b7808 */ /* 0x000fe40004000000 */
[----:B------:R-:W-:Y:S02]  /*4310*/  ISETP.GT.AND P2, PT, R6, 0x19, P2 ;  /* 0x000000190600780c */ /* 0x000fe40001744270 */
[----:B------:R-:W-:Y:S02]  /*4320*/  FSEL R25, R82, -INF , !P1 ;  /* 0xff80000052197808 */ /* 0x000fe40004800000 */
[----:B------:R-:W-:Y:S01]  /*4330*/  PLOP3.LUT P0, PT, PT, PT, UP4, 0x40, 0x0 ;  /* 0x000000000000781c */ /* 0x000fe20003f0e848 */
[----:B------:R-:W-:Y:S01]  /*4340*/  UISETP.NE.AND UP4, UPT, UR17, URZ, UPT ;  /* 0x0000003f1100728c */ /* 0x000fe2000bf85270 */
[----:B------:R-:W-:Y:S01]  /*4350*/  PLOP3.LUT P1, PT, PT, PT, UP2, 0x40, 0x0 ;  /* 0x000000000000781c */ /* 0x000fe20003f2e828 */
[----:B------:R-:W-:Y:S01]  /*4360*/  UISETP.NE.AND UP2, UPT, UR20, URZ, UPT ;  /* 0x0000003f1400728c */ /* 0x000fe2000bf45270 */
[----:B------:R-:W-:-:S02]  /*4370*/  ISETP.GT.AND P4, PT, R6, 0x18, P4 ;  /* 0x000000180600780c */ /* 0x000fc40002784270 */
[C---:B------:R-:W-:Y:S02]  /*4380*/  ISETP.LT.OR P2, PT, R7.reuse, 0x1a, P2 ;  /* 0x0000001a0700780c */ /* 0x040fe40001741670 */
[C---:B------:R-:W-:Y:S02]  /*4390*/  ISETP.GT.AND P0, PT, R6.reuse, 0x21, P0 ;  /* 0x000000210600780c */ /* 0x040fe40000704270 */
[----:B------:R-:W-:Y:S02]  /*43a0*/  ISETP.GT.AND P1, PT, R6, 0x20, P1 ;  /* 0x000000200600780c */ /* 0x000fe40000f24270 */
[----:B------:R-:W-:Y:S02]  /*43b0*/  ISETP.LT.OR P4, PT, R7, 0x19, P4 ;  /* 0x000000190700780c */ /* 0x000fe40002781670 */
[----:B------:R-:W-:Y:S02]  /*43c0*/  FSEL R32, R75, -INF , !P2 ;  /* 0xff8000004b207808 */ /* 0x000fe40005000000 */
[----:B------:R-:W-:-:S02]  /*43d0*/  ISETP.LT.OR P0, PT, R7, 0x22, P0 ;  /* 0x000000220700780c */ /* 0x000fc40000701670 */
[----:B------:R-:W-:Y:S01]  /*43e0*/  PLOP3.LUT P2, PT, PT, PT, UP2, 0x40, 0x0 ;  /* 0x000000000000781c */ /* 0x000fe20003f4e828 */
[----:B------:R-:W-:Y:S01]  /*43f0*/  UISETP.NE.AND UP2, UPT, UR15, URZ, UPT ;  /* 0x0000003f0f00728c */ /* 0x000fe2000bf45270 */
[----:B------:R-:W-:Y:S02]  /*4400*/  ISETP.LT.OR P1, PT, R7, 0x21, P1 ;  /* 0x000000210700780c */ /* 0x000fe40000f21670 */
[----:B------:R-:W-:Y:S02]  /*4410*/  FSEL R28, R74, -INF , !P4 ;  /* 0xff8000004a1c7808 */ /* 0x000fe40006000000 */
[----:B------:R-:W-:Y:S01]  /*4420*/  PLOP3.LUT P4, PT, PT, PT, UP3, 0x40, 0x0 ;  /* 0x000000000000781c */ /* 0x000fe20003f8e838 */
[----:B------:R-:W-:Y:S01]  /*4430*/  UISETP.NE.AND UP3, UPT, UR16, URZ, UPT ;  /* 0x0000003f1000728c */ /* 0x000fe2000bf65270 */
[----:B------:R-:W-:Y:S02]  /*4440*/  FSEL R57, R71, -INF , !P0 ;  /* 0xff80000047397808 */ /* 0x000fe40004000000 */
[----:B------:R-:W-:-:S02]  /*4450*/  ISETP.GT.AND P2, PT, R6, 0x29, P2 ;  /* 0x000000290600780c */ /* 0x000fc40001744270 */
[----:B------:R-:W-:Y:S01]  /*4460*/  PLOP3.LUT P0, PT, PT, PT, UP5, 0x40, 0x0 ;  /* 0x000000000000781c */ /* 0x000fe20003f0e858 */
[----:B------:R-:W-:Y:S01]  /*4470*/  UISETP.NE.AND UP5, UPT, UR37, URZ, UPT ;  /* 0x0000003f2500728c */ /* 0x000fe2000bfa5270 */
[----:B------:R-:W-:Y:S02]  /*4480*/  FSEL R56, R70, -INF , !P1 ;  /* 0xff80000046387808 */ /* 0x000fe40004800000 */
[----:B------:R-:W-:Y:S01]  /*4490*/  PLOP3.LUT P1, PT, PT, PT, UP6, 0x40, 0x0 ;  /* 0x000000000000781c */ /* 0x000fe20003f2e868 */
[----:B------:R-:W-:Y:S01]  /*44a0*/  UISETP.NE.AND UP6, UPT, UR38, URZ, UPT ;  /* 0x0000003f2600728c */ /* 0x000fe2000bfc5270 */
[C---:B------:R-:W-:Y:S01]  /*44b0*/  ISETP.GT.AND P4, PT, R6.reuse, 0x28, P4 ;  /* 0x000000280600780c */ /* 0x040fe20002784270 */
[----:B------:R-:W-:Y:S01]  /*44c0*/  UP2UR UR37, UPR, URZ, 0x20 ;  /* 0x000000203f257883 */ /* 0x000fe20008000000 */
[----:B------:R-:W-:Y:S02]  /*44d0*/  ISETP.LT.OR P2, PT, R7, 0x2a, P2 ;  /* 0x0000002a0700780c */ /* 0x000fe40001741670 */
[----:B------:R-:W-:-:S02]  /*44e0*/  ISETP.GT.AND P0, PT, R6, 0x31, P0 ;  /* 0x000000310600780c */ /* 0x000fc40000704270 */
[----:B------:R-:W-:Y:S02]  /*44f0*/  ISETP.GT.AND P1, PT, R6, 0x30, P1 ;  /* 0x000000300600780c */ /* 0x000fe40000f24270 */
[----:B------:R-:W-:Y:S02]  /*4500*/  ISETP.LT.OR P4, PT, R7, 0x29, P4 ;  /* 0x000000290700780c */ /* 0x000fe40002781670 */
[----:B------:R-:W-:Y:S02]  /*4510*/  FSEL R72, R67, -INF , !P2 ;  /* 0xff80000043487808 */ /* 0x000fe40005000000 */
[C---:B------:R-:W-:Y:S02]  /*4520*/  ISETP.LT.OR P0, PT, R7.reuse, 0x32, P0 ;  /* 0x000000320700780c */ /* 0x040fe40000701670 */
[----:B------:R-:W-:Y:S01]  /*4530*/  PLOP3.LUT P2, PT, PT, PT, UP3, 0x40, 0x0 ;  /* 0x000000000000781c */ /* 0x000fe20003f4e838 */
[----:B------:R-:W-:Y:S01]  /*4540*/  UISETP.NE.AND UP3, UPT, UR35, URZ, UPT ;  /* 0x0000003f2300728c */ /* 0x000fe2000bf65270 */
[----:B------:R-:W-:Y:S01]  /*4550*/  ISETP.LT.OR P1, PT, R7, 0x31, P1 ;  /* 0x000000310700780c */ /* 0x000fe20000f21670 */
[----:B------:R-:W-:Y:S01]  /*4560*/  UP2UR UR35, UPR, URZ, 0x2 ;  /* 0x000000023f237883 */ /* 0x000fe20008000000 */
[----:B------:R-:W-:Y:S01]  /*4570*/  FSEL R64, R66, -INF , !P4 ;  /* 0xff80000042407808 */ /* 0x000fe20006000000 */
[----:B------:R-:W-:Y:S01]  /*4580*/  UP2UR UR39, UPR, URZ, 0x8 ;  /* 0x000000083f277883 */ /* 0x000fe20008000000 */
[----:B------:R-:W-:Y:S01]  /*4590*/  PLOP3.LUT P4, PT, PT, PT, UP4, 0x40, 0x0 ;  /* 0x000000000000781c */ /* 0x000fe20003f8e848 */
[----:B------:R-:W-:Y:S01]  /*45a0*/  UISETP.NE.AND UP4, UPT, UR36, URZ, UPT ;  /* 0x0000003f2400728c */ /* 0x000fe2000bf85270 */
[----:B------:R-:W-:Y:S01]  /*45b0*/  FSEL R75, R63, -INF , !P0 ;  /* 0xff8000003f4b7808 */ /* 0x000fe20004000000 */
[----:B------:R-:W-:Y:S01]  /*45c0*/  UP2UR UR36, UPR, URZ, 0x40 ;  /* 0x000000403f247883 */ /* 0x000fe20008000000 */
[----:B------:R-:W-:Y:S01]  /*45d0*/  ISETP.GT.AND P2, PT, R6, 0x39, P2 ;  /* 0x000000390600780c */ /* 0x000fe20001744270 */
[----:B------:R-:W-:Y:S01]  /*45e0*/  UP2UR UR38, UPR, URZ, 0x10 ;  /* 0x000000103f267883 */ /* 0x000fe20008000000 */
[----:B------:R-:W-:-:S02]  /*45f0*/  PLOP3.LUT P0, PT, PT, PT, UP0, 0x40, 0x0 ;  /* 0x000000000000781c */ /* 0x000fc40003f0e808 */
[----:B------:R-:W-:Y:S02]  /*4600*/  FSEL R73, R62, -INF , !P1 ;  /* 0xff8000003e497808 */ /* 0x000fe40004800000 */
[----:B------:R-:W-:Y:S01]  /*4610*/  PLOP3.LUT P1, PT, PT, PT, UP2, 0x40, 0x0 ;  /* 0x000000000000781c */ /* 0x000fe20003f2e828 */
[----:B------:R-:W-:Y:S01]  /*4620*/  UISETP.NE.AND UP2, UPT, UR34, URZ, UPT ;  /* 0x0000003f2200728c */ /* 0x000fe2000bf45270 */
[C---:B------:R-:W-:Y:S01]  /*4630*/  ISETP.GT.AND P4, PT, R6.reuse, 0x38, P4 ;  /* 0x000000380600780c */ /* 0x040fe20002784270 */
[----:B------:R-:W-:Y:S01]  /*4640*/  UP2UR UR34, UPR, URZ, 0x1 ;  /* 0x000000013f227883 */ /* 0x000fe20008000000 */
[C---:B------:R-:W-:Y:S01]  /*4650*/  ISETP.LT.OR P2, PT, R7.reuse, 0x3a, P2 ;  /* 0x0000003a0700780c */ /* 0x040fe20001741670 */
[----:B------:R-:W-:Y:S01]  /*4660*/  UISETP.NE.AND UP0, UPT, UR23, URZ, UPT ;  /* 0x0000003f1700728c */ /* 0x000fe2000bf05270 */
[C---:B------:R-:W-:Y:S01]  /*4670*/  ISETP.GT.AND P0, PT, R6.reuse, 0x41, P0 ;  /* 0x000000410600780c */ /* 0x040fe20000704270 */
[----:B------:R-:W-:Y:S01]  /*4680*/  UP2UR UR40, UPR, URZ, 0x4 ;  /* 0x000000043f287883 */ /* 0x000fe20008000000 */
[----:B------:R-:W-:Y:S01]  /*4690*/  ISETP.LT.OR P4, PT, R7, 0x39, P4 ;  /* 0x000000390700780c */ /* 0x000fe20002781670 */
[----:B------:R-:W-:Y:S01]  /*46a0*/  UP2UR UR41, UPR, URZ, 0x1 ;  /* 0x000000013f297883 */ /* 0x000fe20008000000 */
[----:B------:R-:W-:Y:S01]  /*46b0*/  FSEL R111, R59, -INF , !P2 ;  /* 0xff8000003b6f7808 */ /* 0x000fe20005000000 */
[----:B------:R-:W-:Y:S01]  /*46c0*/  UISETP.NE.AND UP0, UPT, UR30, URZ, UPT ;  /* 0x0000003f1e00728c */ /* 0x000fe2000bf05270 */
[----:B------:R-:W-:-:S02]  /*46d0*/  ISETP.GT.AND P1, PT, R6, 0x40, P1 ;  /* 0x000000400600780c */ /* 0x000fc40000f24270 */
[C---:B------:R-:W-:Y:S01]  /*46e0*/  ISETP.LT.OR P0, PT, R7.reuse, 0x42, P0 ;  /* 0x000000420700780c */ /* 0x040fe20000701670 */
[----:B------:R-:W-:Y:S01]  /*46f0*/  UP2UR UR42, UPR, URZ, 0x1 ;  /* 0x000000013f2a7883 */ /* 0x000fe20008000000 */
[----:B------:R-:W-:Y:S01]  /*4700*/  PLOP3.LUT P2, PT, PT, PT, UP4, 0x40, 0x0 ;  /* 0x000000000000781c */ /* 0x000fe20003f4e848 */
[----:B------:R-:W-:Y:S01]  /*4710*/  UISETP.NE.AND UP0, UPT, UR31, URZ, UPT ;  /* 0x0000003f1f00728c */ /* 0x000fe2000bf05270 */
[----:B------:R-:W-:Y:S01]  /*4720*/  FSEL R108, R58, -INF , !P4 ;  /* 0xff8000003a6c7808 */ /* 0x000fe20006000000 */
[----:B------:R-:W-:Y:S01]  /*4730*/  UISETP.NE.AND UP4, UPT, UR27, URZ, UPT ;  /* 0x0000003f1b00728c */ /* 0x000fe2000bf85270 */
[----:B------:R-:W-:Y:S01]  /*4740*/  PLOP3.LUT P4, PT, PT, PT, UP5, 0x40, 0x0 ;  /* 0x000000000000781c */ /* 0x000fe20003f8e858 */
[----:B------:R-:W-:Y:S01]  /*4750*/  UISETP.NE.AND UP5, UPT, UR26, URZ, UPT ;  /* 0x0000003f1a00728c */ /* 0x000fe2000bfa5270 */
[----:B------:R-:W-:Y:S02]  /*4760*/  ISETP.LT.OR P1, PT, R7, 0x41, P1 ;  /* 0x000000410700780c */ /* 0x000fe40000f21670 */
[----:B------:R-:W-:-:S02]  /*4770*/  FSEL R191, R55, -INF , !P0 ;  /* 0xff80000037bf7808 */ /* 0x000fc40004000000 */
[----:B------:R-:W-:Y:S01]  /*4780*/  PLOP3.LUT P5, PT, PT, PT, UP6, 0x40, 0x0 ;  /* 0x000000000000781c */ /* 0x000fe20003fae868 */
[----:B------:R-:W-:Y:S01]  /*4790*/  UISETP.NE.AND UP6, UPT, UR25, URZ, UPT ;  /* 0x0000003f1900728c */ /* 0x000fe2000bfc5270 */
[C---:B------:R-:W-:Y:S02]  /*47a0*/  ISETP.GT.AND P2, PT, R6.reuse, 0x51, P2 ;  /* 0x000000510600780c */ /* 0x040fe40001744270 */
[----:B------:R-:W-:Y:S01]  /*47b0*/  PLOP3.LUT P0, PT, PT, PT, UP2, 0x40, 0x0 ;  /* 0x000000000000781c */ /* 0x000fe20003f0e828 */
[----:B------:R-:W-:Y:S01]  /*47c0*/  UISETP.NE.AND UP2, UPT, UR29, URZ, UPT ;  /* 0x0000003f1d00728c */ /* 0x000fe2000bf45270 */
[----:B------:R-:W-:Y:S01]  /*47d0*/  PLOP3.LUT P6, PT, PT, PT, UP1, 0x40, 0x0 ;  /* 0x000000000000781c */ /* 0x000fe20003fce818 */
[----:B------:R-:W-:Y:S01]  /*47e0*/  UISETP.NE.AND UP1, UPT, UR24, URZ, UPT ;  /* 0x0000003f1800728c */ /* 0x000fe2000bf25270 */
[----:B------:R-:W-:Y:S02]  /*47f0*/  ISETP.GT.AND P4, PT, R6, 0x50, P4 ;  /* 0x000000500600780c */ /* 0x000fe40002784270 */
[----:B------:R-:W-:-:S02]  /*4800*/  FSEL R163, R54, -INF , !P1 ;  /* 0xff80000036a37808 */ /* 0x000fc40004800000 */
[C---:B------:R-:W-:Y:S02]  /*4810*/  ISETP.GT.AND P5, PT, R6.reuse, 0x49, P5 ;  /* 0x000000490600780c */ /* 0x040fe40002fa4270 */
[C---:B------:R-:W-:Y:S02]  /*4820*/  ISETP.LT.OR P2, PT, R7.reuse, 0x52, P2 ;  /* 0x000000520700780c */ /* 0x040fe40001741670 */
[----:B------:R-:W-:Y:S01]  /*4830*/  PLOP3.LUT P1, PT, PT, PT, UP3, 0x40, 0x0 ;  /* 0x000000000000781c */ /* 0x000fe20003f2e838 */
[----:B------:R-:W-:Y:S01]  /*4840*/  UISETP.NE.AND UP3, UPT, UR28, URZ, UPT ;  /* 0x0000003f1c00728c */ /* 0x000fe2000bf65270 */
[C---:B------:R-:W-:Y:S02]  /*4850*/  ISETP.GT.AND P0, PT, R6.reuse, 0x59, P0 ;  /* 0x000000590600780c */ /* 0x040fe40000704270 */
[----:B------:R-:W-:Y:S02]  /*4860*/  ISETP.GT.AND P6, PT, R6, 0x48, P6 ;  /* 0x000000480600780c */ /* 0x000fe400037c4270 */
[----:B------:R-:W-:-:S02]  /*4870*/  ISETP.LT.OR P4, PT, R7, 0x51, P4 ;  /* 0x000000510700780c */ /* 0x000fc40002781670 */
[----:B------:R-:W-:Y:S02]  /*4880*/  ISETP.LT.OR P5, PT, R7, 0x4a, P5 ;  /* 0x0000004a0700780c */ /* 0x000fe40002fa1670 */
[----:B------:R-:W-:Y:S02]  /*4890*/  FSEL R199, R35, -INF , !P2 ;  /* 0xff80000023c77808 */ /* 0x000fe40005000000 */
[C---:B------:R-:W-:Y:S02]  /*48a0*/  ISETP.LT.OR P0, PT, R7.reuse, 0x5a, P0 ;  /* 0x0000005a0700780c */ /* 0x040fe40000701670 */
[----:B------:R-:W-:Y:S01]  /*48b0*/  PLOP3.LUT P2, PT, PT, PT, UP0, 0x40, 0x0 ;  /* 0x000000000000781c */ /* 0x000fe20003f4e808 */
[----:B------:R-:W-:Y:S01]  /*48c0*/  UISETP.NE.AND UP0, UPT, UR42, URZ, UPT ;  /* 0x0000003f2a00728c */ /* 0x000fe2000bf05270 */
[----:B------:R-:W-:Y:S02]  /*48d0*/  ISETP.LT.OR P6, PT, R7, 0x49, P6 ;  /* 0x000000490700780c */ /* 0x000fe400037c1670 */
[----:B------:R-:W-:-:S02]  /*48e0*/  FSEL R197, R34, -INF , !P4 ;  /* 0xff80000022c57808 */ /* 0x000fc40006000000 */
[----:B------:R-:W-:Y:S02]  /*48f0*/  FSEL R193, R51, -INF , !P5 ;  /* 0xff80000033c17808 */ /* 0x000fe40006800000 */
[----:B------:R-:W-:Y:S01]  /*4900*/  PLOP3.LUT P4, PT, PT, PT, UP3, 0x40, 0x0 ;  /* 0x000000000000781c */ /* 0x000fe20003f8e838 */
[----:B------:R-:W-:Y:S01]  /*4910*/  UISETP.NE.AND UP3, UPT, UR20, URZ, UPT ;  /* 0x0000003f1400728c */ /* 0x000fe2000bf65270 */
[----:B------:R-:W-:Y:S02]  /*4920*/  FSEL R206, R31, -INF , !P0 ;  /* 0xff8000001fce7808 */ /* 0x000fe40004000000 */
[----:B------:R-:W-:Y:S01]  /*4930*/  PLOP3.LUT P5, PT, PT, PT, UP2, 0x40, 0x0 ;  /* 0x000000000000781c */ /* 0x000fe20003fae828 */
[----:B------:R-:W-:Y:S01]  /*4940*/  UISETP.NE.AND UP2, UPT, UR21, URZ, UPT ;  /* 0x0000003f1500728c */ /* 0x000fe2000bf45270 */
[----:B------:R-:W-:Y:S02]  /*4950*/  ISETP.GT.AND P0, PT, R3, RZ, P2 ;  /* 0x000000ff0300720c */ /* 0x000fe40001704270 */
[----:B------:R-:W-:-:S02]  /*4960*/  FSEL R189, R50, -INF , !P6 ;  /* 0xff80000032bd7808 */ /* 0x000fc40007000000 */
[----:B------:R-:W-:Y:S01]  /*4970*/  PLOP3.LUT P6, PT, PT, PT, UP0, 0x40, 0x0 ;  /* 0x000000000000781c */ /* 0x000fe20003fce808 */
[----:B------:R-:W-:Y:S01]  /*4980*/  UISETP.NE.AND UP0, UPT, UR41, URZ, UPT ;  /* 0x0000003f2900728c */ /* 0x000fe2000bf05270 */
[----:B------:R-:W-:Y:S01]  /*4990*/  ISETP.GT.AND P4, PT, R3, 0x9, P4 ;  /* 0x000000090300780c */ /* 0x000fe20002784270 */
[----:B------:R-:W-:Y:S01]  /*49a0*/  UP2UR UR41, UPR, URZ, 0x4 ;  /* 0x000000043f297883 */ /* 0x000fe20008000000 */
[----:B------:R-:W-:Y:S01]  /*49b0*/  ISETP.GT.AND P1, PT, R6, 0x58, P1 ;  /* 0x000000580600780c */ /* 0x000fe20000f24270 */
[----:B------:R-:W-:Y:S01]  /*49c0*/  UISETP.NE.AND UP2, UPT, UR22, URZ, UPT ;  /* 0x0000003f1600728c */ /* 0x000fe2000bf45270 */
[C---:B------:R-:W-:Y:S01]  /*49d0*/  ISETP.LT.OR P0, PT, R5.reuse, 0x1, P0 ;  /* 0x000000010500780c */ /* 0x040fe20000701670 */
[----:B------:R-:W1:Y:S01]  /*49e0*/  SHFL.IDX PT, R6, R9, 0x3, 0x1c1f ;  /* 0x007c1f0009067f89 */ /* 0x000e6200000e0000 */
[----:B------:R-:W-:Y:S01]  /*49f0*/  PLOP3.LUT P2, PT, PT, PT, UP4, 0x40, 0x0 ;  /* 0x000000000000781c */ /* 0x000fe20003f4e848 */
[----:B------:R-:W-:Y:S01]  /*4a00*/  UISETP.NE.AND UP4, UPT, UR19, URZ, UPT ;  /* 0x0000003f1300728c */ /* 0x000fe2000bf85270 */
[----:B------:R-:W-:-:S02]  /*4a10*/  ISETP.LT.OR P4, PT, R5, 0xa, P4 ;  /* 0x0000000a0500780c */ /* 0x000fc40002781670 */
[----:B------:R-:W-:Y:S02]  /*4a20*/  ISETP.LT.OR P1, PT, R7, 0x59, P1 ;  /* 0x000000590700780c */ /* 0x000fe40000f21670 */
[----:B------:R-:W-:Y:S02]  /*4a30*/  FSEL R74, R156, -INF , !P0 ;  /* 0xff8000009c4a7808 */ /* 0x000fe40004000000 */
[----:B------:R-:W-:Y:S01]  /*4a40*/  PLOP3.LUT P0, PT, PT, PT, UP6, 0x40, 0x0 ;  /* 0x000000000000781c */ /* 0x000fe20003f0e868 */
[----:B------:R-:W-:Y:S01]  /*4a50*/  UISETP.NE.AND UP6, UPT, UR17, URZ, UPT ;  /* 0x0000003f1100728c */ /* 0x000fe2000bfc5270 */
[----:B------:R-:W-:Y:S02]  /*4a60*/  ISETP.GT.AND P2, PT, R3, 0x10, P2 ;  /* 0x000000100300780c */ /* 0x000fe40001744270 */
[----:B------:R-:W-:Y:S02]  /*4a70*/  FSEL R116, R133, -INF , !P4 ;  /* 0xff80000085747808 */ /* 0x000fe40006000000 */
[----:B------:R-:W-:-:S02]  /*4a80*/  FSEL R203, R30, -INF , !P1 ;  /* 0xff8000001ecb7808 */ /* 0x000fc40004800000 */
[----:B------:R-:W-:Y:S01]  /*4a90*/  PLOP3.LUT P4, PT, PT, PT, UP2, 0x40, 0x0 ;  /* 0x000000000000781c */ /* 0x000fe20003f8e828 */
[----:B------:R-:W-:Y:S01]  /*4aa0*/  UISETP.NE.AND UP2, UPT, UR41, URZ, UPT ;  /* 0x0000003f2900728c */ /* 0x000fe2000bf45270 */
[----:B------:R-:W-:Y:S02]  /*4ab0*/  ISETP.GT.AND P6, PT, R3, 0x1, P6 ;  /* 0x000000010300780c */ /* 0x000fe400037c4270 */
[----:B------:R-:W-:Y:S01]  /*4ac0*/  PLOP3.LUT P1, PT, PT, PT, UP5, 0x40, 0x0 ;  /* 0x000000000000781c */ /* 0x000fe20003f2e858 */
[----:B------:R-:W-:Y:S01]  /*4ad0*/  UISETP.NE.AND UP5, UPT, UR18, URZ, UPT ;  /* 0x0000003f1200728c */ /* 0x000fe2000bfa5270 */
[----:B------:R-:W-:Y:S02]  /*4ae0*/  ISETP.LT.OR P2, PT, R5, 0x11, P2 ;  /* 0x000000110500780c */ /* 0x000fe40001741670 */
[C---:B------:R-:W-:Y:S02]  /*4af0*/  ISETP.GT.AND P0, PT, R3.reuse, 0x18, P0 ;  /* 0x000000180300780c */ /* 0x040fe40000704270 */
[----:B------:R-:W-:-:S02]  /*4b00*/  ISETP.GT.AND P5, PT, R3, 0x8, P5 ;  /* 0x000000080300780c */ /* 0x000fc40002fa4270 */
[----:B------:R-:W-:Y:S02]  /*4b10*/  ISETP.LT.OR P6, PT, R5, 0x2, P6 ;  /* 0x000000020500780c */ /* 0x000fe400037c1670 */
[----:B------:R-:W-:Y:S02]  /*4b20*/  ISETP.GT.AND P1, PT, R3, 0x11, P1 ;  /* 0x000000110300780c */ /* 0x000fe40000f24270 */
[----:B------:R-:W-:Y:S02]  /*4b30*/  FSEL R121, R148, -INF , !P2 ;  /* 0xff80000094797808 */ /* 0x000fe40005000000 */
[C---:B------:R-:W-:Y:S02]  /*4b40*/  ISETP.LT.OR P0, PT, R5.reuse, 0x19, P0 ;  /* 0x000000190500780c */ /* 0x040fe40000701670 */
[----:B------:R-:W-:Y:S01]  /*4b50*/  PLOP3.LUT P2, PT, PT, PT, UP2, 0x40, 0x0 ;  /* 0x000000000000781c */ /* 0x000fe20003f4e828 */
[----:B------:R-:W-:Y:S01]  /*4b60*/  UISETP.NE.AND UP2, UPT, UR40, URZ, UPT ;  /* 0x0000003f2800728c */ /* 0x000fe2000bf45270 */
[----:B------:R-:W-:-:S02]  /*4b70*/  ISETP.LT.OR P5, PT, R5, 0x9, P5 ;  /* 0x000000090500780c */ /* 0x000fc40002fa1670 */
[----:B------:R-:W-:Y:S02]  /*4b80*/  ISETP.GT.AND P4, PT, R3, 0x21, P4 ;  /* 0x000000210300780c */ /* 0x000fe40002784270 */
[----:B------:R-:W-:Y:S02]  /*4b90*/  FSEL R109, R157, -INF , !P6 ;  /* 0xff8000009d6d7808 */ /* 0x000fe40007000000 */
[----:B------:R-:W-:Y:S02]  /*4ba0*/  ISETP.LT.OR P1, PT, R5, 0x12, P1 ;  /* 0x000000120500780c */ /* 0x000fe40000f21670 */
[----:B------:R-:W-:Y:S01]  /*4bb0*/  PLOP3.LUT P6, PT, PT, PT, UP1, 0x40, 0x0 ;  /* 0x000000000000781c */ /* 0x000fe20003fce818 */
[----:B------:R-:W-:Y:S01]  /*4bc0*/  UISETP.NE.AND UP1, UPT, UR16, URZ, UPT ;  /* 0x0000003f1000728c */ /* 0x000fe2000bf25270 */
[----:B------:R-:W-:Y:S02]  /*4bd0*/  FSEL R124, R84, -INF , !P0 ;  /* 0xff800000547c7808 */ /* 0x000fe40004000000 */
[----:B------:R-:W-:Y:S01]  /*4be0*/  PLOP3.LUT P0, PT, PT, PT, UP4, 0x40, 0x0 ;  /* 0x000000000000781c */ /* 0x000fe20003f0e848 */
[----:B------:R-:W-:Y:S01]  /*4bf0*/  UISETP.NE.AND UP4, UPT, UR38, URZ, UPT ;  /* 0x0000003f2600728c */ /* 0x000fe2000bf85270 */
[----:B------:R-:W-:-:S02]  /*4c00*/  ISETP.GT.AND P2, PT, R3, 0x28, P2 ;  /* 0x000000280300780c */ /* 0x000fc40001744270 */
[----:B------:R-:W-:Y:S02]  /*4c10*/  FSEL R112, R132, -INF , !P5 ;  /* 0xff80000084707808 */ /* 0x000fe40006800000 */
[----:B------:R-:W-:Y:S02]  /*4c20*/  ISETP.LT.OR P4, PT, R5, 0x22, P4 ;  /* 0x000000220500780c */ /* 0x000fe40002781670 */
[----:B------:R-:W-:Y:S01]  /*4c30*/  PLOP3.LUT P5, PT, PT, PT, UP0, 0x40, 0x0 ;  /* 0x000000000000781c */ /* 0x000fe20003fae808 */
[----:B------:R-:W-:Y:S01]  /*4c40*/  UISETP.NE.AND UP0, UPT, UR15, URZ, UPT ;  /* 0x0000003f0f00728c */ /* 0x000fe2000bf05270 */
[----:B------:R-:W-:Y:S02]  /*4c50*/  FSEL R122, R149, -INF , !P1 ;  /* 0xff800000957a7808 */ /* 0x000fe40004800000 */
[----:B------:R-:W-:Y:S01]  /*4c60*/  PLOP3.LUT P1, PT, PT, PT, UP3, 0x40, 0x0 ;  /* 0x000000000000781c */ /* 0x000fe20003f2e838 */
[----:B------:R-:W-:Y:S01]  /*4c70*/  UISETP.NE.AND UP3, UPT, UR39, URZ, UPT ;  /* 0x0000003f2700728c */ /* 0x000fe2000bf65270 */
[----:B------:R-:W-:-:S02]  /*4c80*/  ISETP.LT.OR P2, PT, R5, 0x29, P2 ;  /* 0x000000290500780c */ /* 0x000fc40001741670 */
[----:B------:R-:W-:Y:S02]  /*4c90*/  ISETP.GT.AND P0, PT, R3, 0x30, P0 ;  /* 0x000000300300780c */ /* 0x000fe40000704270 */
[----:B------:R-:W-:Y:S02]  /*4ca0*/  FSEL R160, R145, -INF , !P4 ;  /* 0xff80000091a07808 */ /* 0x000fe40006000000 */
[C---:B------:R-:W-:Y:S02]  /*4cb0*/  ISETP.GT.AND P5, PT, R3.reuse, 0x20, P5 ;  /* 0x000000200300780c */ /* 0x040fe40002fa4270 */
[----:B------:R-:W-:Y:S01]  /*4cc0*/  PLOP3.LUT P4, PT, PT, PT, UP1, 0x40, 0x0 ;  /* 0x000000000000781c */ /* 0x000fe20003f8e818 */
[----:B------:R-:W-:Y:S01]  /*4cd0*/  UISETP.NE.AND UP1, UPT, UR35, URZ, UPT ;  /* 0x0000003f2300728c */ /* 0x000fe2000bf25270 */
[C---:B------:R-:W-:Y:S02]  /*4ce0*/  ISETP.GT.AND P6, PT, R3.reuse, 0x19, P6 ;  /* 0x000000190300780c */ /* 0x040fe400037c4270 */
[----:B------:R-:W-:-:S02]  /*4cf0*/  ISETP.GT.AND P1, PT, R3, 0x29, P1 ;  /* 0x000000290300780c */ /* 0x000fc40000f24270 */
[----:B------:R-:W-:Y:S02]  /*4d00*/  FSEL R145, R76, -INF , !P2 ;  /* 0xff8000004c917808 */ /* 0x000fe40005000000 */
[C---:B------:R-:W-:Y:S02]  /*4d10*/  ISETP.LT.OR P0, PT, R5.reuse, 0x31, P0 ;  /* 0x000000310500780c */ /* 0x040fe40000701670 */
[----:B------:R-:W-:Y:S01]  /*4d20*/  PLOP3.LUT P2, PT, PT, PT, UP0, 0x40, 0x0 ;  /* 0x000000000000781c */ /* 0x000fe20003f4e808 */
[----:B------:R-:W-:Y:S01]  /*4d30*/  UISETP.NE.AND UP0, UPT, UR34, URZ, UPT ;  /* 0x0000003f2200728c */ /* 0x000fe2000bf05270 */
[C---:B------:R-:W-:Y:S02]  /*4d40*/  ISETP.LT.OR P5, PT, R5.reuse, 0x21, P5 ;  /* 0x000000210500780c */ /* 0x040fe40002fa1670 */
[C---:B------:R-:W-:Y:S02]  /*4d50*/  ISETP.LT.OR P6, PT, R5.reuse, 0x1a, P6 ;  /* 0x0000001a0500780c */ /* 0x040fe400037c1670 */
[----:B------:R-:W-:-:S02]  /*4d60*/  ISETP.LT.OR P1, PT, R5, 0x2a, P1 ;  /* 0x0000002a0500780c */ /* 0x000fc40000f21670 */
[----:B------:R-:W-:Y:S02]  /*4d70*/  FSEL R198, R136, -INF , !P0 ;  /* 0xff80000088c67808 */ /* 0x000fe40004000000 */
[----:B------:R-:W-:Y:S01]  /*4d80*/  PLOP3.LUT P0, PT, PT, PT, UP1, 0x40, 0x0 ;  /* 0x000000000000781c */ /* 0x000fe20003f0e818 */
[----:B------:R-:W-:Y:S01]  /*4d90*/  UISETP.NE.AND UP1, UPT, UR32, URZ, UPT ;  /* 0x0000003f2000728c */ /* 0x000fe2000bf25270 */
[----:B------:R-:W-:Y:S02]  /*4da0*/  FSEL R161, R144, -INF , !P5 ;  /* 0xff80000090a17808 */ /* 0x000fe40006800000 */
[----:B------:R-:W-:Y:S02]  /*4db0*/  FSEL R126, R85, -INF , !P6 ;  /* 0xff800000557e7808 */ /* 0x000fe40007000000 */
[----:B------:R-:W-:Y:S02]  /*4dc0*/  FSEL R144, R77, -INF , !P1 ;  /* 0xff8000004d907808 */ /* 0x000fe40004800000 */
[----:B------:R-:W-:Y:S01]  /*4dd0*/  PLOP3.LUT P6, PT, PT, PT, UP5, 0x40, 0x0 ;  /* 0x000000000000781c */ /* 0x000fe20003fce858 */
[----:B------:R-:W-:Y:S01]  /*4de0*/  UISETP.NE.AND UP5, UPT, UR37, URZ, UPT ;  /* 0x0000003f2500728c */ /* 0x000fe2000bfa5270 */
[----:B------:R-:W-:Y:S01]  /*4df0*/  PLOP3.LUT P5, PT, PT, PT, UP6, 0x40, 0x0 ;  /* 0x000000000000781c */ /* 0x000fe20003fae868 */
[----:B------:R-:W-:Y:S01]  /*4e00*/  UISETP.NE.AND UP6, UPT, UR36, URZ, UPT ;  /* 0x0000003f2400728c */ /* 0x000fe2000bfc5270 */
[----:B------:R-:W-:Y:S01]  /*4e10*/  PLOP3.LUT P1, PT, PT, PT, UP0, 0x40, 0x0 ;  /* 0x000000000000781c */ /* 0x000fe20003f2e808 */
[----:B------:R-:W-:Y:S01]  /*4e20*/  UISETP.NE.AND UP0, UPT, UR33, URZ, UPT ;  /* 0x0000003f2100728c */ /* 0x000fe2000bf05270 */
[----:B------:R-:W-:-:S02]  /*4e30*/  ISETP.GT.AND P0, PT, R3, 0x48, P0 ;  /* 0x000000480300780c */ /* 0x000fc40000704270 */
[C---:B------:R-:W-:Y:S02]  /*4e40*/  ISETP.GT.AND P6, PT, R3.reuse, 0x31, P6 ;  /* 0x000000310300780c */ /* 0x040fe400037c4270 */
[C---:B------:R-:W-:Y:S02]  /*4e50*/  ISETP.GT.AND P5, PT, R3.reuse, 0x38, P5 ;  /* 0x000000380300780c */ /* 0x040fe40002fa4270 */
[C---:B------:R-:W-:Y:S02]  /*4e60*/  ISETP.GT.AND P4, PT, R3.reuse, 0x39, P4 ;  /* 0x000000390300780c */ /* 0x040fe40002784270 */
[C---:B------:R-:W-:Y:S02]  /*4e70*/  ISETP.GT.AND P2, PT, R3.reuse, 0x40, P2 ;  /* 0x000000400300780c */ /* 0x040fe40001744270 */
[----:B------:R-:W-:Y:S02]  /*4e80*/  ISETP.GT.AND P1, PT, R3, 0x41, P1 ;  /* 0x000000410300780c */ /* 0x000fe40000f24270 */
[----:B------:R-:W-:-:S02]  /*4e90*/  ISETP.LT.OR P0, PT, R5, 0x49, P0 ;  /* 0x000000490500780c */ /* 0x000fc40000701670 */
[C---:B------:R-:W-:Y:S02]  /*4ea0*/  ISETP.LT.OR P6, PT, R5.reuse, 0x32, P6 ;  /* 0x000000320500780c */ /* 0x040fe400037c1670 */
[C---:B------:R-:W-:Y:S02]  /*4eb0*/  ISETP.LT.OR P5, PT, R5.reuse, 0x39, P5 ;  /* 0x000000390500780c */ /* 0x040fe40002fa1670 */
[C---:B------:R-:W-:Y:S02]  /*4ec0*/  ISETP.LT.OR P4, PT, R5.reuse, 0x3a, P4 ;  /* 0x0000003a0500780c */ /* 0x040fe40002781670 */
[C---:B------:R-:W-:Y:S02]  /*4ed0*/  ISETP.LT.OR P2, PT, R5.reuse, 0x41, P2 ;  /* 0x000000410500780c */ /* 0x040fe40001741670 */
[----:B------:R-:W-:Y:S02]  /*4ee0*/  ISETP.LT.OR P1, PT, R5, 0x42, P1 ;  /* 0x000000420500780c */ /* 0x000fe40000f21670 */
[----:B------:R-:W-:-:S02]  /*4ef0*/  FSEL R210, R176, -INF , !P0 ;  /* 0xff800000b0d27808 */ /* 0x000fc40004000000 */
[----:B------:R-:W-:Y:S02]  /*4f00*/  PLOP3.LUT P0, PT, PT, PT, UP0, 0x40, 0x0 ;  /* 0x000000000000781c */ /* 0x000fe40003f0e808 */
[----:B------:R-:W-:Y:S02]  /*4f10*/  FSEL R202, R137, -INF , !P6 ;  /* 0xff80000089ca7808 */ /* 0x000fe40007000000 */
[----:B------:R-:W-:Y:S02]  /*4f20*/  FSEL R205, R140, -INF , !P5 ;  /* 0xff8000008ccd7808 */ /* 0x000fe40006800000 */
[----:B------:R-:W-:Y:S02]  /*4f30*/  FSEL R208, R141, -INF , !P4 ;  /* 0xff8000008dd07808 */ /* 0x000fe40006000000 */
[----:B------:R-:W-:Y:S02]  /*4f40*/  FSEL R230, R104, -INF , !P2 ;  /* 0xff80000068e67808 */ /* 0x000fe40005000000 */
[----:B------:R-:W-:-:S02]  /*4f50*/  FSEL R232, R105, -INF , !P1 ;  /* 0xff80000069e87808 */ /* 0x000fc40004800000 */
[----:B------:R-:W-:Y:S02]  /*4f60*/  PLOP3.LUT P6, PT, PT, PT, UP6, 0x40, 0x0 ;  /* 0x000000000000781c */ /* 0x000fe40003fce868 */
[----:B------:R-:W-:Y:S02]  /*4f70*/  PLOP3.LUT P5, PT, PT, PT, UP5, 0x40, 0x0 ;  /* 0x000000000000781c */ /* 0x000fe40003fae858 */
[----:B------:R-:W-:Y:S02]  /*4f80*/  PLOP3.LUT P4, PT, PT, PT, UP4, 0x40, 0x0 ;  /* 0x000000000000781c */ /* 0x000fe40003f8e848 */
[----:B------:R-:W-:Y:S02]  /*4f90*/  PLOP3.LUT P2, PT, PT, PT, UP3, 0x40, 0x0 ;  /* 0x000000000000781c */ /* 0x000fe40003f4e838 */
[----:B------:R-:W-:Y:S02]  /*4fa0*/  PLOP3.LUT P1, PT, PT, PT, UP2, 0x40, 0x0 ;  /* 0x000000000000781c */ /* 0x000fe40003f2e828 */
[----:B------:R-:W-:-:S02]  /*4fb0*/  ISETP.GT.AND P6, PT, R3, 0x49, P6 ;  /* 0x000000490300780c */ /* 0x000fc400037c4270 */
[C---:B------:R-:W-:Y:S02]  /*4fc0*/  ISETP.GT.AND P5, PT, R3.reuse, 0x50, P5 ;  /* 0x000000500300780c */ /* 0x040fe40002fa4270 */
[C---:B------:R-:W-:Y:S02]  /*4fd0*/  ISETP.GT.AND P4, PT, R3.reuse, 0x51, P4 ;  /* 0x000000510300780c */ /* 0x040fe40002784270 */
[C---:B------:R-:W-:Y:S02]  /*4fe0*/  ISETP.GT.AND P2, PT, R3.reuse, 0x58, P2 ;  /* 0x000000580300780c */ /* 0x040fe40001744270 */
[----:B------:R-:W-:Y:S01]  /*4ff0*/  ISETP.GT.AND P1, PT, R3, 0x59, P1 ;  /* 0x000000590300780c */ /* 0x000fe20000f24270 */
[----:B-1----:R-:W-:Y:S01]  /*5000*/  IMAD.IADD R3, R10, 0x1, R6 ;  /* 0x000000010a037824 */ /* 0x002fe200078e0206 */
[C---:B------:R-:W-:Y:S02]  /*5010*/  ISETP.LT.OR P6, PT, R5.reuse, 0x4a, P6 ;  /* 0x0000004a0500780c */ /* 0x040fe400037c1670 */
[----:B------:R-:W-:-:S02]  /*5020*/  ISETP.LT.OR P5, PT, R5, 0x51, P5 ;  /* 0x000000510500780c */ /* 0x000fc40002fa1670 */
[C---:B------:R-:W-:Y:S02]  /*5030*/  ISETP.LT.OR P4, PT, R5.reuse, 0x52, P4 ;  /* 0x000000520500780c */ /* 0x040fe40002781670 */
[C---:B------:R-:W-:Y:S02]  /*5040*/  ISETP.LT.OR P2, PT, R5.reuse, 0x59, P2 ;  /* 0x000000590500780c */ /* 0x040fe40001741670 */
[----:B------:R-:W-:Y:S02]  /*5050*/  ISETP.LT.OR P1, PT, R5, 0x5a, P1 ;  /* 0x0000005a0500780c */ /* 0x000fe40000f21670 */
[----:B------:R-:W-:Y:S01]  /*5060*/  IMNMX R5, R3, R11, PT ;  /* 0x0000000b03057217 */ /* 0x000fe20003800200 */
[----:B------:R-:W-:Y:S01]  /*5070*/  IMAD.IADD R3, R12, 0x1, R6 ;  /* 0x000000010c037824 */ /* 0x000fe200078e0206 */
[----:B------:R-:W-:Y:S02]  /*5080*/  FSEL R209, R177, -INF , !P6 ;  /* 0xff800000b1d17808 */ /* 0x000fe40007000000 */
[----:B------:R-:W-:-:S02]  /*5090*/  FSEL R211, R164, -INF , !P5 ;  /* 0xff800000a4d37808 */ /* 0x000fc40006800000 */
        /* <DEDUP_REMOVED lines=16> */
.L_x_991:
[----:B------:R-:W-:-:S04]  /*51a0*/  MOV R7, c[0x0][0x32c] ;  /* 0x0000cb0000077a02 */ /* 0x000fc80000000f00 */
[----:B------:R-:W-:-:S13]  /*51b0*/  ISETP.NE.AND P0, PT, R7, 0x1, PT ;  /* 0x000000010700780c */ /* 0x000fda0003f05270 */
[----:B------:R-:W-:-:S05]  /*51c0*/  @P0 IMAD.HI.U32 R7, R6, c[0x0][0x330], RZ ;  /* 0x0000cc0006070a27 */ /* 0x000fca00078e00ff */
[----:B------:R-:W-:Y:S02]  /*51d0*/  @P0 SHF.R.U32.HI R6, RZ, c[0x0][0x334], R7 ;  /* 0x0000cd00ff060a19 */ /* 0x000fe40000011607 */
.L_x_992:
[----:B------:R-:W-:Y:S05]  /*51e0*/  BSYNC B0 ;  /* 0x0000000000007941 */ /* 0x000fea0003800000 */
.L_x_990:
[----:B------:R-:W-:-:S05]  /*51f0*/  IMAD R6, R6, c[0x0][0x32c], R13 ;  /* 0x0000cb0006067a24 */ /* 0x000fca00078e020d */
[----:B------:R-:W-:Y:S02]  /*5200*/  IADD3 R7, R6, c[0x0][0x32c], RZ ;  /* 0x0000cb0006077a10 */ /* 0x000fe40007ffe0ff */
[----:B------:R-:W-:Y:S02]  /*5210*/  IMNMX R3, R3, R6, !PT ;  /* 0x0000000603037217 */ /* 0x000fe40007800200 */
[----:B------:R-:W-:Y:S02]  /*5220*/  IMNMX R5, R5, R7, PT ;  /* 0x0000000705057217 */ /* 0x000fe40003800200 */
.L_x_989:
[----:B------:R-:W-:Y:S01]  /*5230*/  FMNMX.FTZ R7, R17, R18, !PT ;  /* 0x0000001211077209 */ /* 0x000fe20007810000 */
        /* <DEDUP_REMOVED lines=34> */
[--C-:B------:R-:W-:Y:S01]  /*5460*/  IMAD R214, R4, 0x2, R213.reuse ;  /* 0x0000000204d67824 */ /* 0x100fe200078e02d5 */
[----:B------:R-:W-:Y:S01]  /*5470*/  FMNMX.FTZ R130, R41, R130, !PT ;  /* 0x0000008229827209 */ /* 0x000fe20007810000 */
[----:B------:R-:W-:Y:S01]  /*5480*/  IMAD R216, R2, 0x2, R213 ;  /* 0x0000000202d87824 */ /* 0x000fe200078e02d5 */
        /* <DEDUP_REMOVED lines=43> */
[----:B------:R-:W-:Y:S02]  /*5740*/  ISETP.LT.OR P6, PT, R5, 0x1, P6 ;  /* 0x000000010500780c */ /* 0x000fe400037c1670 */
[----:B------:R-:W-:Y:S01]  /*5750*/  PLOP3.LUT P2, PT, PT, PT, UP0, 0x40, 0x0 ;  /* 0x000000000000781c */ /* 0x000fe20003f4e808 */
[----:B------:R-:W-:Y:S01]  /*5760*/  UISETP.NE.AND UP0, UPT, UR23, URZ, UPT ;  /* 0x0000003f1700728c */ /* 0x000fe2000bf05270 */
[----:B------:R-:W-:-:S02]  /*5770*/  FSEL R114, R158, -INF , !P6 ;  /* 0xff8000009e727808 */ /* 0x000fc40007000000 */
[----:B------:R-:W-:Y:S01]  /*5780*/  PLOP3.LUT P6, PT, PT, PT, UP2, 0x40, 0x0 ;  /* 0x000000000000781c */ /* 0x000fe20003fce828 */
[----:B------:R-:W-:Y:S01]  /*5790*/  UISETP.NE.AND UP2, UPT, UR21, URZ, UPT ;  /* 0x0000003f1500728c */ /* 0x000fe2000bf45270 */
[----:B------:R-:W-:Y:S02]  /*57a0*/  ISETP.LT.OR P4, PT, R5, 0x9, P4 ;  /* 0x000000090500780c */ /* 0x000fe40002781670 */
[----:B------:R-:W-:Y:S02]  /*57b0*/  ISETP.GT.AND P6, PT, R3, 0x18, P6 ;  /* 0x000000180300780c */ /* 0x000fe400037c4270 */
[----:B------:R-:W-:Y:S02]  /*57c0*/  FSEL R117, R134, -INF , !P4 ;  /* 0xff80000086757808 */ /* 0x000fe40006000000 */
[----:B------:R-:W-:Y:S01]  /*57d0*/  PLOP3.LUT P4, PT, PT, PT, UP0, 0x40, 0x0 ;  /* 0x000000000000781c */ /* 0x000fe20003f8e808 */
[----:B------:R-:W-:Y:S01]  /*57e0*/  UISETP.NE.AND UP0, UPT, UR19, URZ, UPT ;  /* 0x0000003f1300728c */ /* 0x000fe2000bf05270 */
[----:B------:R-:W-:-:S02]  /*57f0*/  ISETP.LT.OR P6, PT, R5, 0x19, P6 ;  /* 0x000000190500780c */ /* 0x000fc400037c1670 */
[----:B-1----:R-:W-:Y:S02]  /*5800*/  FMNMX.FTZ R130, R130, R6, !PT ;  /* 0x0000000682827209 */ /* 0x002fe40007810000 */
[----:B------:R-:W-:Y:S02]  /*5810*/  FSEL R125, R86, -INF , !P6 ;  /* 0xff800000567d7808 */ /* 0x000fe40007000000 */
[----:B--2---:R-:W-:Y:S01]  /*5820*/  FMNMX.FTZ R129, R129, R7, !PT ;  /* 0x0000000781817209 */ /* 0x004fe20007810000 */
[----:B------:R-:W1:Y:S01]  /*5830*/  SHFL.BFLY PT, R6, R130, 0x1, 0x1f ;  /* 0x0c201f0082067f89 */ /* 0x000e6200000e0000 */
[----:B------:R-:W-:Y:S01]  /*5840*/  PLOP3.LUT P6, PT, PT, PT, UP0, 0x40, 0x0 ;  /* 0x000000000000781c */ /* 0x000fe20003fce808 */
[----:B------:R-:W-:Y:S01]  /*5850*/  UISETP.NE.AND UP0, UPT, UR14, URZ, UPT ;  /* 0x0000003f0e00728c */ /* 0x000fe2000bf05270 */
[C---:B------:R-:W-:Y:S01]  /*5860*/  ISETP.GT.AND P2, PT, R3.reuse, 0x9, P2 ;  /* 0x000000090300780c */ /* 0x040fe20001744270 */
[----:B------:R-:W2:Y:S01]  /*5870*/  SHFL.BFLY PT, R7, R129, 0x1, 0x1f ;  /* 0x0c201f0081077f89 */ /* 0x000ea200000e0000 */
[----:B------:R-:W-:-:S02]  /*5880*/  ISETP.GT.AND P6, PT, R3, 0x30, P6 ;  /* 0x000000300300780c */ /* 0x000fc400037c4270 */
[----:B------:R-:W-:Y:S01]  /*5890*/  PLOP3.LUT P0, PT, PT, PT, UP3, 0x40, 0x0 ;  /* 0x000000000000781c */ /* 0x000fe20003f0e838 */
[----:B------:R-:W-:Y:S01]  /*58a0*/  UISETP.NE.AND UP3, UPT, UR22, URZ, UPT ;  /* 0x0000003f1600728c */ /* 0x000fe2000bf65270 */
[C---:B------:R-:W-:Y:S02]  /*58b0*/  ISETP.LT.OR P6, PT, R5.reuse, 0x31, P6 ;  /* 0x000000310500780c */ /* 0x040fe400037c1670 */
[----:B------:R-:W-:Y:S02]  /*58c0*/  ISETP.LT.OR P2, PT, R5, 0xa, P2 ;  /* 0x0000000a0500780c */ /* 0x000fe40001741670 */
[----:B------:R-:W-:Y:S02]  /*58d0*/  FSEL R185, R138, -INF , !P6 ;  /* 0xff8000008ab97808 */ /* 0x000fe40007000000 */
[----:B------:R-:W-:Y:S02]  /*58e0*/  ISETP.GT.AND P4, PT, R3, 0x20, P4 ;  /* 0x000000200300780c */ /* 0x000fe40002784270 */
[----:B------:R-:W-:-:S02]  /*58f0*/  FSEL R118, R135, -INF , !P2 ;  /* 0xff80000087767808 */ /* 0x000fc40005000000 */
[----:B------:R-:W-:Y:S01]  /*5900*/  PLOP3.LUT P2, PT, PT, PT, UP3, 0x40, 0x0 ;  /* 0x000000000000781c */ /* 0x000fe20003f4e838 */
[----:B------:R-:W-:Y:S01]  /*5910*/  UISETP.NE.AND UP3, UPT, UR17, URZ, UPT ;  /* 0x0000003f1100728c */ /* 0x000fe2000bf65270 */
[----:B------:R-:W-:Y:S01]  /*5920*/  ISETP.LT.OR P4, PT, R5, 0x21, P4 ;  /* 0x000000210500780c */ /* 0x000fe20002781670 */
[----:B------:R-:W-:Y:S01]  /*5930*/  LDSM.16.MT88.4 R132, [R216+0x1900] ;  /* 0x00190000d884783b */ /* 0x000fe20000004200 */
[----:B------:R-:W-:Y:S01]  /*5940*/  PLOP3.LUT P5, PT, PT, PT, UP6, 0x40, 0x0 ;  /* 0x000000000000781c */ /* 0x000fe20003fae868 */
[----:B------:R-:W-:Y:S01]  /*5950*/  UISETP.NE.AND UP6, UPT, UR32, URZ, UPT ;  /* 0x0000003f2000728c */ /* 0x000fe2000bfc5270 */
[----:B-1----:R-:W-:Y:S02]  /*5960*/  FMNMX.FTZ R130, R130, R6, !PT ;  /* 0x0000000682827209 */ /* 0x002fe40007810000 */
[----:B------:R-:W-:Y:S02]  /*5970*/  FSEL R146, R146, -INF , !P4 ;  /* 0xff80000092927808 */ /* 0x000fe40006000000 */
[----:B--2---:R-:W-:Y:S01]  /*5980*/  FMNMX.FTZ R129, R129, R7, !PT ;  /* 0x0000000781817209 */ /* 0x004fe20007810000 */
[C---:B------:R-:W-:Y:S01]  /*5990*/  FMUL.FTZ R7, R130.reuse, c[0x0][0x2d0] ;  /* 0x0000b40082077a20 */ /* 0x040fe20000410000 */
[----:B------:R-:W-:-:S02]  /*59a0*/  FSETP.NEU.FTZ.AND P6, PT, R130, -INF , PT ;  /* 0xff8000008200780b */ /* 0x000fc40003fdd000 */
[----:B------:R-:W-:Y:S01]  /*59b0*/  PLOP3.LUT P4, PT, PT, PT, UP3, 0x40, 0x0 ;  /* 0x000000000000781c */ /* 0x000fe20003f8e838 */
[----:B------:R-:W-:Y:S01]  /*59c0*/  FMUL.FTZ R6, R129, c[0x0][0x2d0] ;  /* 0x0000b40081067a20 */ /* 0x000fe20000410000 */
[----:B------:R-:W-:Y:S01]  /*59d0*/  FSEL R7, R7, RZ, P6 ;  /* 0x000000ff07077208 */ /* 0x000fe20003000000 */
[----:B------:R-:W-:Y:S01]  /*59e0*/  UISETP.NE.AND UP3, UPT, UR24, URZ, UPT ;  /* 0x0000003f1800728c */ /* 0x000fe2000bf65270 */
[----:B------:R-:W-:Y:S02]  /*59f0*/  FSETP.NEU.FTZ.AND P6, PT, R129, -INF , PT ;  /* 0xff8000008100780b */ /* 0x000fe40003fdd000 */
[----:B------:R-:W-:Y:S01]  /*5a00*/  PLOP3.LUT P1, PT, PT, PT, UP1, 0x40, 0x0 ;  /* 0x000000000000781c */ /* 0x000fe20003f2e818 */
[----:B------:R-:W-:Y:S01]  /*5a10*/  UISETP.NE.AND UP1, UPT, UR20, URZ, UPT ;  /* 0x0000003f1400728c */ /* 0x000fe2000bf25270 */
[----:B------:R-:W-:Y:S01]  /*5a20*/  FSEL R6, R6, RZ, P6 ;  /* 0x000000ff06067208 */ /* 0x000fe20003000000 */
[----:B------:R-:W-:Y:S01]  /*5a30*/  FFMA.FTZ R8, R17, c[0x0][0x2d0], -R7 ;  /* 0x0000b40011087a23 */ /* 0x000fe20000010807 */
[----:B------:R-:W-:-:S02]  /*5a40*/  ISETP.GT.AND P4, PT, R3, 0x38, P4 ;  /* 0x000000380300780c */ /* 0x000fc40002784270 */
[C---:B------:R-:W-:Y:S01]  /*5a50*/  ISETP.GT.AND P5, PT, R3.reuse, 0x1, P5 ;  /* 0x000000010300780c */ /* 0x040fe20002fa4270 */
[----:B------:R-:W-:Y:S01]  /*5a60*/  FFMA.FTZ R0, R16, c[0x0][0x2d0], -R6 ;  /* 0x0000b40010007a23 */ /* 0x000fe20000010806 */
[C---:B------:R-:W-:Y:S01]  /*5a70*/  ISETP.GT.AND P1, PT, R3.reuse, 0x10, P1 ;  /* 0x000000100300780c */ /* 0x040fe20000f24270 */
[----:B------:R1:W-:Y:S01]  /*5a80*/  MUFU.EX2 R152, R8 ;  /* 0x0000000800987308 */ /* 0x0003e20000000800 */
[----:B------:R-:W-:Y:S02]  /*5a90*/  ISETP.GT.AND P0, PT, R3, 0x11, P0 ;  /* 0x000000110300780c */ /* 0x000fe40000704270 */
[C---:B------:R-:W-:Y:S02]  /*5aa0*/  ISETP.LT.OR P4, PT, R5.reuse, 0x39, P4 ;  /* 0x000000390500780c */ /* 0x040fe40002781670 */
[C---:B------:R-:W-:Y:S02]  /*5ab0*/  ISETP.LT.OR P5, PT, R5.reuse, 0x2, P5 ;  /* 0x000000020500780c */ /* 0x040fe40002fa1670 */
[C---:B------:R-:W-:Y:S01]  /*5ac0*/  ISETP.LT.OR P1, PT, R5.reuse, 0x11, P1 ;  /* 0x000000110500780c */ /* 0x040fe20000f21670 */
[----:B------:R2:W-:Y:S01]  /*5ad0*/  MUFU.EX2 R172, R0 ;  /* 0x0000000000ac7308 */ /* 0x0005e20000000800 */
[----:B------:R-:W-:-:S02]  /*5ae0*/  ISETP.LT.OR P0, PT, R5, 0x12, P0 ;  /* 0x000000120500780c */ /* 0x000fc40000701670 */
[----:B------:R-:W-:Y:S02]  /*5af0*/  FSEL R186, R142, -INF , !P4 ;  /* 0xff8000008eba7808 */ /* 0x000fe40006000000 */
[----:B------:R-:W-:Y:S02]  /*5b00*/  FSEL R115, R159, -INF , !P5 ;  /* 0xff8000009f737808 */ /* 0x000fe40006800000 */
[----:B------:R-:W-:Y:S01]  /*5b10*/  FSEL R120, R150, -INF , !P1 ;  /* 0xff80000096787808 */ /* 0x000fe20004800000 */
[----:B-1----:R-:W-:Y:S01]  /*5b20*/  FFMA.FTZ R8, R18, c[0x0][0x2d0], -R7 ;  /* 0x0000b40012087a23 */ /* 0x002fe20000010807 */
[----:B------:R-:W-:Y:S01]  /*5b30*/  FSEL R123, R151, -INF , !P0 ;  /* 0xff800000977b7808 */ /* 0x000fe20004000000 */
[----:B------:R-:W-:Y:S01]  /*5b40*/  LDSM.16.MT88.4 R156, [R213+0x1900] ;  /* 0x00190000d59c783b */ /* 0x000fe20000004200 */
[----:B------:R-:W-:Y:S01]  /*5b50*/  PLOP3.LUT P5, PT, PT, PT, UP4, 0x40, 0x0 ;  /* 0x000000000000781c */ /* 0x000fe20003fae848 */
[----:B------:R-:W-:Y:S01]  /*5b60*/  UISETP.NE.AND UP4, UPT, UR18, URZ, UPT ;  /* 0x0000003f1200728c */ /* 0x000fe2000bf85270 */
[----:B------:R-:W-:Y:S01]  /*5b70*/  PLOP3.LUT P1, PT, PT, PT, UP2, 0x40, 0x0 ;  /* 0x000000000000781c */ /* 0x000fe20003f2e828 */
[----:B------:R-:W-:Y:S01]  /*5b80*/  UISETP.NE.AND UP2, UPT, UR16, URZ, UPT ;  /* 0x0000003f1000728c */ /* 0x000fe2000bf45270 */
[----:B------:R-:W-:Y:S01]  /*5b90*/  PLOP3.LUT P0, PT, PT, PT, UP1, 0x40, 0x0 ;  /* 0x000000000000781c */ /* 0x000fe20003f0e818 */
[----:B--2---:R-:W-:Y:S01]  /*5ba0*/  FFMA.FTZ R0, R19, c[0x0][0x2d0], -R6 ;  /* 0x0000b40013007a23 */ /* 0x004fe20000010806 */
[----:B------:R-:W-:Y:S01]  /*5bb0*/  FMNMX.FTZ R2, R74, R109, !PT ;  /* 0x0000006d4a027209 */ /* 0x000fe20007810000 */
[----:B------:R-:W-:Y:S01]  /*5bc0*/  UISETP.NE.AND UP1, UPT, UR15, URZ, UPT ;  /* 0x0000003f0f00728c */ /* 0x000fe2000bf25270 */
[C---:B------:R-:W-:Y:S01]  /*5bd0*/  ISETP.GT.AND P5, PT, R3.reuse, 0x19, P5 ;  /* 0x000000190300780c */ /* 0x040fe20002fa4270 */
[----:B------:R1:W-:Y:S01]  /*5be0*/  MUFU.EX2 R149, R0 ;  /* 0x0000000000957308 */ /* 0x0003e20000000800 */
[C---:B------:R-:W-:Y:S01]  /*5bf0*/  ISETP.GT.AND P2, PT, R3.reuse, 0x21, P2 ;  /* 0x000000210300780c */ /* 0x040fe20001744270 */
[----:B------:R-:W-:Y:S01]  /*5c00*/  ULDC.64 UR14, c[0x0][0x2c8] ;  /* 0x0000b200000e7ab9 */ /* 0x000fe20000000a00 */
[C---:B------:R-:W-:Y:S01]  /*5c10*/  ISETP.GT.AND P1, PT, R3.reuse, 0x28, P1 ;  /* 0x000000280300780c */ /* 0x040fe20000f24270 */
[----:B------:R-:W-:Y:S01]  /*5c20*/  UIMAD.WIDE.U32 UR16, UR11, UR14, URZ ;  /* 0x0000000e0b1072a5 */ /* 0x000fe2000f8e003f */
[----:B------:R-:W-:-:S02]  /*5c30*/  ISETP.GT.AND P0, PT, R3, 0x29, P0 ;  /* 0x000000290300780c */ /* 0x000fc40000704270 */
[----:B------:R-:W-:Y:S01]  /*5c40*/  FMNMX.FTZ R2, R112, R2, !PT ;  /* 0x0000000270027209 */ /* 0x000fe20007810000 */
[----:B------:R2:W3:Y:S01]  /*5c50*/  MUFU.EX2 R169, R8 ;  /* 0x0000000800a97308 */ /* 0x0004e20000000800 */
[C---:B------:R-:W-:Y:S02]  /*5c60*/  ISETP.LT.OR P5, PT, R5.reuse, 0x1a, P5 ;  /* 0x0000001a0500780c */ /* 0x040fe40002fa1670 */
[C---:B------:R-:W-:Y:S02]  /*5c70*/  ISETP.LT.OR P2, PT, R5.reuse, 0x22, P2 ;  /* 0x000000220500780c */ /* 0x040fe40001741670 */
[C---:B------:R-:W-:Y:S02]  /*5c80*/  ISETP.LT.OR P1, PT, R5.reuse, 0x29, P1 ;  /* 0x000000290500780c */ /* 0x040fe40000f21670 */
[----:B------:R-:W-:Y:S01]  /*5c90*/  ISETP.LT.OR P0, PT, R5, 0x2a, P0 ;  /* 0x0000002a0500780c */ /* 0x000fe20000701670 */
[----:B-1----:R-:W-:Y:S01]  /*5ca0*/  FFMA.FTZ R0, R22, c[0x0][0x2d0], -R7 ;  /* 0x0000b40016007a23 */ /* 0x002fe20000010807 */
[----:B------:R-:W-:-:S02]  /*5cb0*/  FSEL R127, R87, -INF , !P5 ;  /* 0xff800000577f7808 */ /* 0x000fc40006800000 */
[----:B------:R-:W-:Y:S01]  /*5cc0*/  FSEL R147, R147, -INF , !P2 ;  /* 0xff80000093937808 */ /* 0x000fe20005000000 */
[----:B------:R1:W-:Y:S01]  /*5cd0*/  MUFU.EX2 R142, R0 ;  /* 0x00000000008e7308 */ /* 0x0003e20000000800 */
[----:B------:R-:W-:Y:S01]  /*5ce0*/  FSEL R131, R78, -INF , !P1 ;  /* 0xff8000004e837808 */ /* 0x000fe20004800000 */
[----:B------:R-:W-:Y:S01]  /*5cf0*/  LDSM.16.MT88.4 R84, [R214+0x900] ;  /* 0x00090000d654783b */ /* 0x000fe20000004200 */
[----:B------:R-:W-:Y:S01]  /*5d00*/  FSEL R140, R79, -INF , !P0 ;  /* 0xff8000004f8c7808 */ /* 0x000fe20004000000 */
[--C-:B--2---:R-:W-:Y:S01]  /*5d10*/  FFMA.FTZ R8, R20, c[0x0][0x2d0], -R7.reuse ;  /* 0x0000b40014087a23 */ /* 0x104fe20000010807 */
[----:B------:R-:W-:Y:S01]  /*5d20*/  PLOP3.LUT P5, PT, PT, PT, UP4, 0x40, 0x0 ;  /* 0x000000000000781c */ /* 0x000fe20003fae848 */
[----:B------:R-:W-:Y:S01]  /*5d30*/  UISETP.NE.AND UP4, UPT, UR29, URZ, UPT ;  /* 0x0000003f1d00728c */ /* 0x000fe2000bf85270 */
[----:B------:R-:W-:Y:S01]  /*5d40*/  PLOP3.LUT P2, PT, PT, PT, UP2, 0x40, 0x0 ;  /* 0x000000000000781c */ /* 0x000fe20003f4e828 */
[----:B------:R-:W-:Y:S01]  /*5d50*/  UISETP.NE.AND UP2, UPT, UR26, URZ, UPT ;  /* 0x0000003f1a00728c */ /* 0x000fe2000bf45270 */
[----:B------:R-:W-:Y:S01]  /*5d60*/  PLOP3.LUT P1, PT, PT, PT, UP1, 0x40, 0x0 ;  /* 0x000000000000781c */ /* 0x000fe20003f2e818 */
[----:B------:R-:W2:Y:S01]  /*5d70*/  LDSM.16.MT88.4 R76, [R213+0x100] ;  /* 0x00010000d54c783b */ /* 0x000ea20000004200 */
[----:B------:R-:W-:Y:S01]  /*5d80*/  PLOP3.LUT P0, PT, PT, PT, UP0, 0x40, 0x0 ;  /* 0x000000000000781c */ /* 0x000fe20003f0e808 */
[----:B------:R-:W-:Y:S01]  /*5d90*/  UISETP.NE.AND UP0, UPT, UR13, URZ, UPT ;  /* 0x0000003f0d00728c */ /* 0x000fe2000bf05270 */
[C---:B------:R-:W-:Y:S01]  /*5da0*/  ISETP.GT.AND P5, PT, R3.reuse, 0x31, P5 ;  /* 0x000000310300780c */ /* 0x040fe20002fa4270 */
[----:B------:R4:W-:Y:S01]  /*5db0*/  MUFU.EX2 R177, R8 ;  /* 0x0000000800b17308 */ /* 0x0009e20000000800 */
[----:B------:R-:W-:Y:S01]  /*5dc0*/  ISETP.GT.AND P2, PT, R3, 0x39, P2 ;  /* 0x000000390300780c */ /* 0x000fe20001744270 */
[----:B-1----:R-:W-:Y:S01]  /*5dd0*/  FFMA.FTZ R0, R23, c[0x0][0x2d0], -R7 ;  /* 0x0000b40017007a23 */ /* 0x002fe20000010807 */
[C---:B------:R-:W-:Y:S01]  /*5de0*/  ISETP.GT.AND P1, PT, R3.reuse, 0x40, P1 ;  /* 0x000000400300780c */ /* 0x040fe20000f24270 */
[----:B------:R-:W-:Y:S01]  /*5df0*/  UISETP.NE.AND UP1, UPT, UR25, URZ, UPT ;  /* 0x0000003f1900728c */ /* 0x000fe2000bf25270 */
[----:B------:R-:W-:-:S02]  /*5e00*/  ISETP.GT.AND P0, PT, R3, 0x41, P0 ;  /* 0x000000410300780c */ /* 0x000fc40000704270 */
[C---:B------:R-:W-:Y:S01]  /*5e10*/  ISETP.LT.OR P5, PT, R5.reuse, 0x32, P5 ;  /* 0x000000320500780c */ /* 0x040fe20002fa1670 */
[----:B------:R1:W-:Y:S01]  /*5e20*/  MUFU.EX2 R237, R0 ;  /* 0x0000000000ed7308 */ /* 0x0003e20000000800 */
[C---:B------:R-:W-:Y:S02]  /*5e30*/  ISETP.LT.OR P2, PT, R5.reuse, 0x3a, P2 ;  /* 0x0000003a0500780c */ /* 0x040fe40001741670 */
[C---:B------:R-:W-:Y:S02]  /*5e40*/  ISETP.LT.OR P1, PT, R5.reuse, 0x41, P1 ;  /* 0x000000410500780c */ /* 0x040fe40000f21670 */
[----:B------:R-:W-:Y:S02]  /*5e50*/  ISETP.LT.OR P0, PT, R5, 0x42, P0 ;  /* 0x000000420500780c */ /* 0x000fe40000701670 */
[----:B------:R-:W-:Y:S01]  /*5e60*/  FSEL R187, R139, -INF , !P5 ;  /* 0xff8000008bbb7808 */ /* 0x000fe20006800000 */
[--C-:B----4-:R-:W-:Y:S01]  /*5e70*/  FFMA.FTZ R8, R21, c[0x0][0x2d0], -R7.reuse ;  /* 0x0000b40015087a23 */ /* 0x110fe20000010807 */
[----:B------:R-:W-:Y:S01]  /*5e80*/  FSEL R188, R143, -INF , !P2 ;  /* 0xff8000008fbc7808 */ /* 0x000fe20005000000 */
[----:B------:R-:W-:Y:S01]  /*5e90*/  @UP1 UMOV UR13, UR17 ;  /* 0x00000011000d1c82 */ /* 0x000fe20008000000 */
[----:B------:R-:W-:Y:S01]  /*5ea0*/  FSEL R201, R106, -INF , !P1 ;  /* 0xff8000006ac97808 */ /* 0x000fe20004800000 */
[----:B------:R4:W5:Y:S01]  /*5eb0*/  MUFU.EX2 R136, R8 ;  /* 0x0000000800887308 */ /* 0x0009620000000800 */
[----:B------:R-:W-:Y:S01]  /*5ec0*/  FSEL R200, R107, -INF , !P0 ;  /* 0xff8000006bc87808 */ /* 0x000fe20004000000 */
[----:B------:R-:W-:Y:S01]  /*5ed0*/  @UP1 USHF.R.U32.HI UR11, URZ, UR15, UR13 ;  /* 0x0000000f3f0b1299 */ /* 0x000fe2000801160d */
[----:B------:R-:W-:Y:S01]  /*5ee0*/  PLOP3.LUT P6, PT, PT, PT, UP0, 0x40, 0x0 ;  /* 0x000000000000781c */ /* 0x000fe20003fce808 */
[----:B-1----:R-:W-:Y:S01]  /*5ef0*/  FFMA.FTZ R0, R24, c[0x0][0x2d0], -R7 ;  /* 0x0000b40018007a23 */ /* 0x002fe20000010807 */
[----:B------:R-:W-:Y:S01]  /*5f00*/  PLOP3.LUT P5, PT, PT, PT, UP6, 0x40, 0x0 ;  /* 0x000000000000781c */ /* 0x000fe20003fae868 */
[----:B------:R-:W1:Y:S01]  /*5f10*/  LDSM.16.MT88.4 R104, [R213+0x900] ;  /* 0x00090000d568783b */ /* 0x000e620000004200 */
[----:B------:R-:W-:Y:S01]  /*5f20*/  PLOP3.LUT P4, PT, PT, PT, UP5, 0x40, 0x0 ;  /* 0x000000000000781c */ /* 0x000fe20003f8e858 */
[----:B------:R2:W-:Y:S01]  /*5f30*/  MUFU.EX2 R165, R0 ;  /* 0x0000000000a57308 */ /* 0x0005e20000000800 */
[----:B------:R-:W-:Y:S01]  /*5f40*/  PLOP3.LUT P2, PT, PT, PT, UP4, 0x40, 0x0 ;  /* 0x000000000000781c */ /* 0x000fe20003f4e848 */
[----:B------:R-:W-:Y:S01]  /*5f50*/  UISETP.NE.AND UP0, UPT, UR27, URZ, UPT ;  /* 0x0000003f1b00728c */ /* 0x000fe2000bf05270 */
[----:B------:R-:W-:Y:S01]  /*5f60*/  PLOP3.LUT P1, PT, PT, PT, UP3, 0x40, 0x0 ;  /* 0x000000000000781c */ /* 0x000fe20003f2e838 */
[----:B------:R-:W-:Y:S01]  /*5f70*/  UIADD3 UR13, UR6, -0x2, URZ ;  /* 0xfffffffe060d7890 */ /* 0x000fe2000fffe03f */
[----:B------:R-:W-:Y:S01]  /*5f80*/  PLOP3.LUT P0, PT, PT, PT, UP2, 0x40, 0x0 ;  /* 0x000000000000781c */ /* 0x000fe20003f0e828 */
[----:B------:R-:W-:Y:S01]  /*5f90*/  UIADD3 UR14, UR5, UR11, URZ ;  /* 0x0000000b050e7290 */ /* 0x000fe2000fffe03f */
[C---:B------:R-:W-:Y:S01]  /*5fa0*/  ISETP.GT.AND P6, PT, R3.reuse, 0x48, P6 ;  /* 0x000000480300780c */ /* 0x040fe200037c4270 */
[----:B----4-:R-:W-:Y:S01]  /*5fb0*/  FFMA.FTZ R8, R14, c[0x0][0x2d0], -R6 ;  /* 0x0000b4000e087a23 */ /* 0x010fe20000010806 */
[C---:B------:R-:W-:Y:S01]  /*5fc0*/  ISETP.GT.AND P5, PT, R3.reuse, 0x49, P5 ;  /* 0x000000490300780c */ /* 0x040fe20002fa4270 */
[----:B------:R-:W-:Y:S01]  /*5fd0*/  ULDC UR6, c[0x0][0x328] ;  /* 0x0000ca0000067ab9 */ /* 0x000fe20000000800 */
[C---:B------:R-:W-:Y:S01]  /*5fe0*/  ISETP.GT.AND P4, PT, R3.reuse, 0x50, P4 ;  /* 0x000000500300780c */ /* 0x040fe20002784270 */
[----:B------:R4:W-:Y:S01]  /*5ff0*/  MUFU.EX2 R238, R8 ;  /* 0x0000000800ee7308 */ /* 0x0009e20000000800 */
[C---:B------:R-:W-:Y:S01]  /*6000*/  ISETP.GT.AND P2, PT, R3.reuse, 0x51, P2 ;  /* 0x000000510300780c */ /* 0x040fe20001744270 */
[----:B------:R-:W-:Y:S01]  /*6010*/  UIADD3 UR6, UR14, UR6, URZ ;  /* 0x000000060e067290 */ /* 0x000fe2000fffe03f */
[----:B------:R-:W-:-:S02]  /*6020*/  ISETP.GT.AND P1, PT, R3, 0x58, P1 ;  /* 0x000000580300780c */ /* 0x000fc40000f24270 */
[----:B--2---:R-:W-:Y:S01]  /*6030*/  FMNMX.FTZ R0, R116, R2, !PT ;  /* 0x0000000274007209 */ /* 0x004fe20007810000 */
[----:B------:R-:W-:Y:S01]  /*6040*/  FFMA.FTZ R2, R26, c[0x0][0x2d0], -R7 ;  /* 0x0000b4001a027a23 */ /* 0x000fe20000010807 */
[----:B------:R-:W-:Y:S02]  /*6050*/  ISETP.GT.AND P0, PT, R3, 0x59, P0 ;  /* 0x000000590300780c */ /* 0x000fe40000704270 */
[----:B------:R-:W-:Y:S01]  /*6060*/  FMNMX.FTZ R0, R121, R0, !PT ;  /* 0x0000000079007209 */ /* 0x000fe20007810000 */
[----:B------:R2:W-:Y:S01]  /*6070*/  MUFU.EX2 R176, R2 ;  /* 0x0000000200b07308 */ /* 0x0005e20000000800 */
[----:B------:R-:W-:Y:S02]  /*6080*/  FMNMX.FTZ R3, R114, R115, !PT ;  /* 0x0000007372037209 */ /* 0x000fe40007810000 */
[----:B------:R-:W-:Y:S02]  /*6090*/  FMNMX.FTZ R0, R122, R0, !PT ;  /* 0x000000007a007209 */ /* 0x000fe40007810000 */
[----:B------:R-:W-:Y:S01]  /*60a0*/  FMNMX.FTZ R3, R117, R3, !PT ;  /* 0x0000000375037209 */ /* 0x000fe20007810000 */
[----:B----4-:R-:W-:Y:S01]  /*60b0*/  FFMA.FTZ R8, R15, c[0x0][0x2d0], -R6 ;  /* 0x0000b4000f087a23 */ /* 0x010fe20000010806 */
[----:B------:R-:W-:-:S02]  /*60c0*/  FMNMX.FTZ R0, R124, R0, !PT ;  /* 0x000000007c007209 */ /* 0x000fc40007810000 */
[----:B------:R-:W-:Y:S01]  /*60d0*/  FMNMX.FTZ R3, R118, R3, !PT ;  /* 0x0000000376037209 */ /* 0x000fe20007810000 */
[----:B------:R-:W4:Y:S01]  /*60e0*/  MUFU.EX2 R153, R8 ;  /* 0x0000000800997308 */ /* 0x000f220000000800 */
[----:B------:R-:W-:Y:S02]  /*60f0*/  FMNMX.FTZ R0, R126, R0, !PT ;  /* 0x000000007e007209 */ /* 0x000fe40007810000 */
[----:B------:R-:W-:Y:S02]  /*6100*/  FMNMX.FTZ R3, R120, R3, !PT ;  /* 0x0000000378037209 */ /* 0x000fe40007810000 */
[----:B------:R-:W-:Y:S01]  /*6110*/  FMNMX.FTZ R0, R161, R0, !PT ;  /* 0x00000000a1007209 */ /* 0x000fe20007810000 */
[----:B--2---:R-:W-:Y:S01]  /*6120*/  FFMA.FTZ R2, R25, c[0x0][0x2d0], -R6 ;  /* 0x0000b40019027a23 */ /* 0x004fe20000010806 */
[----:B------:R-:W-:Y:S02]  /*6130*/  FMNMX.FTZ R3, R123, R3, !PT ;  /* 0x000000037b037209 */ /* 0x000fe40007810000 */
[----:B------:R-:W-:Y:S01]  /*6140*/  FMNMX.FTZ R0, R160, R0, !PT ;  /* 0x00000000a0007209 */ /* 0x000fe20007810000 */
[----:B------:R2:W-:Y:S01]  /*6150*/  MUFU.EX2 R170, R2 ;  /* 0x0000000200aa7308 */ /* 0x0005e20000000800 */
[----:B------:R-:W-:-:S02]  /*6160*/  ISETP.LT.OR P6, PT, R5, 0x49, P6 ;  /* 0x000000490500780c */ /* 0x000fc400037c1670 */
[----:B------:R-:W-:Y:S02]  /*6170*/  FMNMX.FTZ R0, R145, R0, !PT ;  /* 0x0000000091007209 */ /* 0x000fe40007810000 */
[C---:B------:R-:W-:Y:S02]  /*6180*/  ISETP.LT.OR P5, PT, R5.reuse, 0x4a, P5 ;  /* 0x0000004a0500780c */ /* 0x040fe40002fa1670 */
[----:B------:R-:W-:Y:S02]  /*6190*/  FMNMX.FTZ R0, R144, R0, !PT ;  /* 0x0000000090007209 */ /* 0x000fe40007810000 */
[----:B------:R-:W-:Y:S02]  /*61a0*/  FSEL R180, R178, -INF , !P6 ;  /* 0xff800000b2b47808 */ /* 0x000fe40007000000 */
[----:B------:R-:W-:Y:S02]  /*61b0*/  FMNMX.FTZ R0, R198, R0, !PT ;  /* 0x00000000c6007209 */ /* 0x000fe40007810000 */
[----:B------:R-:W-:-:S02]  /*61c0*/  ISETP.LT.OR P4, PT, R5, 0x51, P4 ;  /* 0x000000510500780c */ /* 0x000fc40002781670 */
[----:B------:R-:W-:Y:S01]  /*61d0*/  FMNMX.FTZ R0, R202, R0, !PT ;  /* 0x00000000ca007209 */ /* 0x000fe20007810000 */
[----:B--2---:R-:W-:Y:S01]  /*61e0*/  FFMA.FTZ R2, R27, c[0x0][0x2d0], -R6 ;  /* 0x0000b4001b027a23 */ /* 0x004fe20000010806 */
[----:B------:R-:W-:Y:S02]  /*61f0*/  FSEL R179, R179, -INF , !P5 ;  /* 0xff800000b3b37808 */ /* 0x000fe40006800000 */
[----:B------:R-:W-:Y:S01]  /*6200*/  FMNMX.FTZ R0, R205, R0, !PT ;  /* 0x00000000cd007209 */ /* 0x000fe20007810000 */
[----:B------:R2:W1:Y:S01]  /*6210*/  MUFU.EX2 R141, R2 ;  /* 0x00000002008d7308 */ /* 0x0004620000000800 */
[----:B------:R-:W-:Y:S02]  /*6220*/  ISETP.LT.OR P2, PT, R5, 0x52, P2 ;  /* 0x000000520500780c */ /* 0x000fe40001741670 */
[----:B------:R-:W-:Y:S02]  /*6230*/  FMNMX.FTZ R0, R208, R0, !PT ;  /* 0x00000000d0007209 */ /* 0x000fe40007810000 */
[----:B------:R-:W-:-:S02]  /*6240*/  FSEL R181, R166, -INF , !P4 ;  /* 0xff800000a6b57808 */ /* 0x000fc40006000000 */
[----:B------:R-:W-:Y:S02]  /*6250*/  FMNMX.FTZ R0, R230, R0, !PT ;  /* 0x00000000e6007209 */ /* 0x000fe40007810000 */
[----:B------:R-:W-:Y:S02]  /*6260*/  ISETP.LT.OR P1, PT, R5, 0x59, P1 ;  /* 0x000000590500780c */ /* 0x000fe40000f21670 */
[----:B------:R-:W-:Y:S02]  /*6270*/  FSEL R184, R167, -INF , !P2 ;  /* 0xff800000a7b87808 */ /* 0x000fe40005000000 */
[----:B---3--:R-:W-:Y:S02]  /*6280*/  F2FP.PACK_AB R12, R169, R152 ;  /* 0x00000098a90c723e */ /* 0x008fe400000000ff */
[----:B-----5:R-:W-:Y:S01]  /*6290*/  F2FP.PACK_AB R14, R136, R177 ;  /* 0x000000b1880e723e */ /* 0x020fe200000000ff */
[----:B--2---:R-:W-:Y:S01]  /*62a0*/  FFMA.FTZ R2, R28, c[0x0][0x2d0], -R6 ;  /* 0x0000b4001c027a23 */ /* 0x004fe20000010806 */
[----:B----4-:R-:W-:-:S02]  /*62b0*/  F2FP.PACK_AB R13, R153, R238 ;  /* 0x000000ee990d723e */ /* 0x010fc400000000ff */
[----:B------:R-:W-:Y:S01]  /*62c0*/  F2FP.PACK_AB R15, R149, R172 ;  /* 0x000000ac950f723e */ /* 0x000fe200000000ff */
[----:B------:R2:W-:Y:S01]  /*62d0*/  MUFU.EX2 R164, R2 ;  /* 0x0000000200a47308 */ /* 0x0005e20000000800 */
[----:B------:R-:W-:Y:S02]  /*62e0*/  ISETP.LT.OR P0, PT, R5, 0x5a, P0 ;  /* 0x0000005a0500780c */ /* 0x000fe40000701670 */
[----:B------:R-:W-:Y:S02]  /*62f0*/  FSEL R183, R154, -INF , !P1 ;  /* 0xff8000009ab77808 */ /* 0x000fe40004800000 */
[----:B------:R-:W-:Y:S01]  /*6300*/  FSEL R182, R155, -INF , !P0 ;  /* 0xff8000009bb67808 */ /* 0x000fe20004000000 */
[----:B------:R-:W-:Y:S01]  /*6310*/  HMMA.16816.F32 R16, R12, R76, RZ ;  /* 0x0000004c0c10723c */ /* 0x000fe200000018ff */
[----:B------:R-:W-:Y:S02]  /*6320*/  F2FP.PACK_AB R8, R237, R142 ;  /* 0x0000008eed08723e */ /* 0x000fe400000000ff */
[----:B-1----:R-:W-:-:S02]  /*6330*/  F2FP.PACK_AB R9, R141, R170 ;  /* 0x000000aa8d09723e */ /* 0x002fc400000000ff */
[----:B------:R-:W-:-:S03]  /*6340*/  F2FP.PACK_AB R10, R176, R165 ;  /* 0x000000a5b00a723e */ /* 0x000fc600000000ff */
[----:B------:R-:W-:Y:S01]  /*6350*/  HMMA.16816.F32 R20, R12, R80, RZ ;  /* 0x000000500c14723c */ /* 0x000fe200000018ff */
[----:B--2---:R-:W-:-:S04]  /*6360*/  FFMA.FTZ R2, R32, c[0x0][0x2d0], -R6 ;  /* 0x0000b40020027a23 */ /* 0x004fc80000010806 */
[----:B------:R1:W2:Y:S03]  /*6370*/  MUFU.EX2 R171, R2 ;  /* 0x0000000200ab7308 */ /* 0x0002a60000000800 */
[C---:B------:R-:W-:Y:S08]  /*6380*/  HMMA.16816.F32 R32, R12.reuse, R78, RZ ;  /* 0x0000004e0c20723c */ /* 0x040ff000000018ff */
[----:B------:R-:W-:Y:S01]  /*6390*/  HMMA.16816.F32 R24, R12, R88, RZ ;  /* 0x000000580c18723c */ /* 0x000fe200000018ff */
[----:B-1----:R-:W-:Y:S01]  /*63a0*/  FMNMX.FTZ R2, R125, R3, !PT ;  /* 0x000000037d027209 */ /* 0x002fe20007810000 */
[----:B------:R-:W-:-:S06]  /*63b0*/  FFMA.FTZ R3, R36, c[0x0][0x2d0], -R7 ;  /* 0x0000b40024037a23 */ /* 0x000fcc0000010807 */
[C---:B------:R-:W-:Y:S01]  /*63c0*/  HMMA.16816.F32 R28, R12.reuse, R96, RZ ;  /* 0x000000600c1c723c */ /* 0x040fe200000018ff */
[----:B--2---:R-:W-:Y:S02]  /*63d0*/  F2FP.PACK_AB R11, R171, R164 ;  /* 0x000000a4ab0b723e */ /* 0x004fe400000000ff */
[----:B------:R-:W-:Y:S01]  /*63e0*/  FMNMX.FTZ R2, R127, R2, !PT ;  /* 0x000000027f027209 */ /* 0x000fe20007810000 */
[----:B------:R1:W-:Y:S04]  /*63f0*/  MUFU.EX2 R137, R3 ;  /* 0x0000000300897308 */ /* 0x0003e80000000800 */
[C---:B------:R-:W-:Y:S08]  /*6400*/  HMMA.16816.F32 R36, R12.reuse, R82, RZ ;  /* 0x000000520c24723c */ /* 0x040ff000000018ff */
[----:B------:R-:W-:Y:S01]  /*6410*/  HMMA.16816.F32 R48, R12, R90, RZ ;  /* 0x0000005a0c30723c */ /* 0x000fe200000018ff */
[----:B-1----:R-:W-:Y:S01]  /*6420*/  FMNMX.FTZ R3, R146, R2, !PT ;  /* 0x0000000292037209 */ /* 0x002fe20007810000 */
[----:B------:R-:W-:-:S03]  /*6430*/  FFMA.FTZ R2, R40, c[0x0][0x2d0], -R7 ;  /* 0x0000b40028027a23 */ /* 0x000fc60000010807 */
[----:B------:R-:W-:Y:S01]  /*6440*/  FMNMX.FTZ R3, R147, R3, !PT ;  /* 0x0000000393037209 */ /* 0x000fe20007810000 */
[----:B------:R1:W2:Y:S02]  /*6450*/  MUFU.EX2 R239, R2 ;  /* 0x0000000200ef7308 */ /* 0x0002a40000000800 */
[----:B------:R-:W-:Y:S08]  /*6460*/  HMMA.16816.F32 R44, R12, R98, RZ ;  /* 0x000000620c2c723c */ /* 0x000ff000000018ff */
        /* <DEDUP_REMOVED lines=18> */
[----:B------:R-:W-:-:S04]  /*6590*/  FMNMX.FTZ R0, R233, R0, !PT ;  /* 0x00000000e9007209 */ /* 0x000fc80007810000 */
[----:B------:R-:W-:Y:S01]  /*65a0*/  FMNMX.FTZ R0, R234, R0, !PT ;  /* 0x00000000ea007209 */ /* 0x000fe20007810000 */
[----:B-1----:R-:W-:-:S04]  /*65b0*/  FFMA.FTZ R3, R43, c[0x0][0x2d0], -R7 ;  /* 0x0000b4002b037a23 */ /* 0x002fc80000010807 */
[----:B------:R-:W1:Y:S01]  /*65c0*/  SHFL.BFLY PT, R4, R0, 0x2, 0x1f ;  /* 0x0c401f0000047f89 */ /* 0x000e6200000e0000 */
[C---:B------:R-:W-:Y:S01]  /*65d0*/  HMMA.16816.F32 R40, R8.reuse, R92, R20 ;  /* 0x0000005c0828723c */ /* 0x040fe20000001814 */
[----:B------:R4:W-:Y:S07]  /*65e0*/  MUFU.EX2 R235, R3 ;  /* 0x0000000300eb7308 */ /* 0x0009ee0000000800 */
[C---:B------:R-:W-:Y:S08]  /*65f0*/  HMMA.16816.F32 R20, R8.reuse, R84, R24 ;  /* 0x000000540814723c */ /* 0x040ff00000001818 */
[----:B------:R-:W-:Y:S01]  /*6600*/  HMMA.16816.F32 R24, R8, R86, R48 ;  /* 0x000000560818723c */ /* 0x000fe20000001830 */
[----:B----4-:R-:W-:Y:S01]  /*6610*/  FMNMX.FTZ R3, R186, R2, !PT ;  /* 0x00000002ba037209 */ /* 0x010fe20007810000 */
[----:B------:R-:W-:-:S04]  /*6620*/  FFMA.FTZ R2, R56, c[0x0][0x2d0], -R6 ;  /* 0x0000b40038027a23 */ /* 0x000fc80000010806 */
[----:B------:R4:W-:Y:S01]  /*6630*/  MUFU.EX2 R148, R2 ;  /* 0x0000000200947308 */ /* 0x0009e20000000800 */
[----:B-1----:R-:W-:Y:S02]  /*6640*/  FMNMX.FTZ R0, R0, R4, !PT ;  /* 0x0000000400007209 */ /* 0x002fe40007810000 */
[----:B--2---:R-:W-:Y:S02]  /*6650*/  F2FP.PACK_AB R8, R239, R137 ;  /* 0x00000089ef08723e */ /* 0x004fe400000000ff */
[----:B---3--:R-:W-:Y:S01]  /*6660*/  F2FP.PACK_AB R10, R173, R236 ;  /* 0x000000ecad0a723e */ /* 0x008fe200000000ff */
[----:B------:R-:W1:Y:S01]  /*6670*/  SHFL.BFLY PT, R5, R0, 0x1, 0x1f ;  /* 0x0c201f0000057f89 */ /* 0x000e6200000e0000 */
[----:B----4-:R-:W-:Y:S01]  /*6680*/  FMNMX.FTZ R2, R188, R3, !PT ;  /* 0x00000003bc027209 */ /* 0x010fe20007810000 */
[----:B------:R-:W-:Y:S02]  /*6690*/  FFMA.FTZ R3, R57, c[0x0][0x2d0], -R6 ;  /* 0x0000b40039037a23 */ /* 0x000fe40000010806 */
[----:B------:R-:W-:Y:S01]  /*66a0*/  LDSM.16.MT88.4 R56, [R215+0x1100] ;  /* 0x00110000d738783b */ /* 0x000fe20000004200 */
        /* <DEDUP_REMOVED lines=9> */
[----:B------:R1:W-:Y:S01]  /*6740*/  MUFU.EX2 R246, R0 ;  /* 0x0000000000f67308 */ /* 0x0003e20000000800 */
[----:B------:R-:W-:Y:S01]  /*6750*/  FMNMX.FTZ R2, R181, R2, !PT ;  /* 0x00000002b5027209 */ /* 0x000fe20007810000 */
[----:B--2---:R-:W-:Y:S01]  /*6760*/  FFMA.FTZ R3, R64, c[0x0][0x2d0], -R6 ;  /* 0x0000b40040037a23 */ /* 0x004fe20000010806 */
[----:B---3--:R-:W-:Y:S01]  /*6770*/  F2FP.PACK_AB R9, R143, R148 ;  /* 0x000000948f09723e */ /* 0x008fe200000000ff */
[----:B------:R-:W2:Y:S01]  /*6780*/  LDSM.16.MT88.4 R64, [R214+0x1100] ;  /* 0x00110000d640783b */ /* 0x000ea20000004200 */
[----:B------:R-:W-:-:S03]  /*6790*/  MOV R108, R176 ;  /* 0x000000b0006c7202 */ /* 0x000fc60000000f00 */
[----:B------:R3:W-:Y:S01]  /*67a0*/  MUFU.EX2 R168, R3 ;  /* 0x0000000300a87308 */ /* 0x0007e20000000800 */
[----:B-1----:R-:W-:Y:S02]  /*67b0*/  FFMA.FTZ R0, R111, c[0x0][0x2d0], -R6 ;  /* 0x0000b4006f007a23 */ /* 0x002fe40000010806 */
[----:B------:R-:W-:-:S05]  /*67c0*/  IMAD.MOV.U32 R111, RZ, RZ, R177 ;  /* 0x000000ffff6f7224 */ /* 0x000fca00078e00b1 */
[----:B------:R-:W-:Y:S01]  /*67d0*/  MUFU.EX2 R245, R0 ;  /* 0x0000000000f57308 */ /* 0x000fe20000000800 */
[----:B---3--:R-:W-:-:S07]  /*67e0*/  FFMA.FTZ R3, R72, c[0x0][0x2d0], -R6 ;  /* 0x0000b40048037a23 */ /* 0x008fce0000010806 */
[----:B------:R1:W3:Y:S02]  /*67f0*/  MUFU.EX2 R252, R3 ;  /* 0x0000000300fc7308 */ /* 0x0002e40000000800 */
[----:B-1----:R-:W-:Y:S01]  /*6800*/  FMNMX.FTZ R3, R184, R2, !PT ;  /* 0x00000002b8037209 */ /* 0x002fe20007810000 */
[----:B------:R-:W-:Y:S01]  /*6810*/  FFMA.FTZ R2, R110, c[0x0][0x2d0], -R7 ;  /* 0x0000b4006e027a23 */ /* 0x000fe20000010807 */
[----:B---3--:R-:W-:Y:S01]  /*6820*/  F2FP.PACK_AB R11, R252, R168 ;  /* 0x000000a8fc0b723e */ /* 0x008fe200000000ff */
[----:B------:R-:W-:Y:S01]  /*6830*/  IMAD.MOV.U32 R110, RZ, RZ, R171 ;  /* 0x000000ffff6e7224 */ /* 0x000fe200078e00ab */
[----:B------:R-:W-:Y:S02]  /*6840*/  FMNMX.FTZ R3, R183, R3, !PT ;  /* 0x00000003b7037209 */ /* 0x000fe40007810000 */
[----:B------:R1:W3:Y:S02]  /*6850*/  MUFU.EX2 R251, R2 ;  /* 0x0000000200fb7308 */ /* 0x0002e40000000800 */
[----:B------:R-:W-:Y:S01]  /*6860*/  FMNMX.FTZ R3, R182, R3, !PT ;  /* 0x00000003b6037209 */ /* 0x000fe20007810000 */
[C---:B------:R-:W-:Y:S04]  /*6870*/  HMMA.16816.F32 R48, R8.reuse, R60, R52 ;  /* 0x0000003c0830723c */ /* 0x040fe80000001834 */
[----:B------:R-:W4:Y:S04]  /*6880*/  SHFL.BFLY PT, R4, R3, 0x2, 0x1f ;  /* 0x0c401f0003047f89 */ /* 0x000f2800000e0000 */
[----:B------:R-:W-:Y:S01]  /*6890*/  HMMA.16816.F32 R16, R8, R62, R16 ;  /* 0x0000003e0810723c */ /* 0x000fe20000001810 */
[----:B-1----:R-:W-:-:S04]  /*68a0*/  FFMA.FTZ R2, R113, c[0x0][0x2d0], -R7 ;  /* 0x0000b40071027a23 */ /* 0x002fc80000010807 */
[----:B------:R1:W-:Y:S03]  /*68b0*/  MUFU.EX2 R249, R2 ;  /* 0x0000000200f97308 */ /* 0x0003e60000000800 */
[C---:B------:R-:W-:Y:S08]  /*68c0*/  HMMA.16816.F32 R44, R8.reuse, R68, R40 ;  /* 0x00000044082c723c */ /* 0x040ff00000001828 */
[----:B--2---:R-:W-:Y:S01]  /*68d0*/  HMMA.16816.F32 R40, R8, R64, R20 ;  /* 0x000000400828723c */ /* 0x004fe20000001814 */
[----:B----4-:R-:W-:Y:S01]  /*68e0*/  FMNMX.FTZ R3, R3, R4, !PT ;  /* 0x0000000403037209 */ /* 0x010fe20007810000 */
[----:B-1----:R-:W-:-:S04]  /*68f0*/  FFMA.FTZ R2, R119, c[0x0][0x2d0], -R7 ;  /* 0x0000b40077027a23 */ /* 0x002fc80000010807 */
[----:B------:R-:W1:Y:S02]  /*6900*/  SHFL.BFLY PT, R4, R3, 0x1, 0x1f ;  /* 0x0c201f0003047f89 */ /* 0x000e6400000e0000 */
[C---:B------:R-:W-:Y:S01]  /*6910*/  HMMA.16816.F32 R28, R8.reuse, R56, R12 ;  /* 0x00000038081c723c */ /* 0x040fe2000000180c */
[----:B------:R2:W4:Y:S07]  /*6920*/  MUFU.EX2 R250, R2 ;  /* 0x0000000200fa7308 */ /* 0x00052e0000000800 */
[C---:B------:R-:W-:Y:S07]  /*6930*/  HMMA.16816.F32 R20, R8.reuse, R70, R36 ;  /* 0x000000460814723c */ /* 0x040fee0000001824 */
[----:B------:R-:W-:Y:S01]  /*6940*/  MOV R39, R173 ;  /* 0x000000ad00277202 */ /* 0x000fe20000000f00 */
[----:B------:R-:W-:Y:S01]  /*6950*/  HMMA.16816.F32 R24, R8, R66, R24 ;  /* 0x000000420818723c */ /* 0x000fe20000001818 */
[----:B------:R-:W-:-:S02]  /*6960*/  IMAD.MOV.U32 R38, RZ, RZ, R172 ;  /* 0x000000ffff267224 */ /* 0x000fc400078e00ac */
[----:B--2---:R-:W-:Y:S01]  /*6970*/  FFMA.FTZ R2, R73, c[0x0][0x2d0], -R6 ;  /* 0x0000b40049027a23 */ /* 0x004fe20000010806 */
[----:B------:R-:W2:Y:S01]  /*6980*/  LDSM.16.MT88.4 R172, [R215+0x1900] ;  /* 0x00190000d7ac783b */ /* 0x000ea20000004200 */
[----:B------:R-:W-:Y:S02]  /*6990*/  IMAD.MOV.U32 R37, RZ, RZ, R137 ;  /* 0x000000ffff257224 */ /* 0x000fe400078e0089 */
[----:B------:R5:W-:Y:S01]  /*69a0*/  MUFU.EX2 R248, R2 ;  /* 0x0000000200f87308 */ /* 0x000be20000000800 */
[----:B-1----:R-:W-:Y:S01]  /*69b0*/  FMNMX.FTZ R3, R3, R4, !PT ;  /* 0x0000000403037209 */ /* 0x002fe20007810000 */
[----:B------:R-:W-:Y:S01]  /*69c0*/  HMMA.16816.F32 R12, R8, R58, R32 ;  /* 0x0000003a080c723c */ /* 0x000fe20000001820 */
[----:B------:R-:W-:-:S06]  /*69d0*/  IMAD.MOV.U32 R36, RZ, RZ, R136 ;  /* 0x000000ffff247224 */ /* 0x000fcc00078e0088 */
[----:B---3--:R-:W-:Y:S02]  /*69e0*/  F2FP.PACK_AB R8, R251, R235 ;  /* 0x000000ebfb08723e */ /* 0x008fe400000000ff */
[----:B----4-:R-:W-:Y:S02]  /*69f0*/  F2FP.PACK_AB R10, R250, R249 ;  /* 0x000000f9fa0a723e */ /* 0x010fe400000000ff */
[----:B------:R-:W-:Y:S01]  /*6a00*/  F2FP.PACK_AB R11, R245, R246 ;  /* 0x000000f6f50b723e */ /* 0x000fe200000000ff */
[----:B-----5:R-:W-:-:S04]  /*6a10*/  FFMA.FTZ R2, R75, c[0x0][0x2d0], -R6 ;  /* 0x0000b4004b027a23 */ /* 0x020fc80000010806 */
[----:B------:R1:W3:Y:S02]  /*6a20*/  MUFU.EX2 R247, R2 ;  /* 0x0000000200f77308 */ /* 0x0002e40000000800 */
[----:B-1----:R-:W-:Y:S01]  /*6a30*/  FMUL.FTZ R2, R128, c[0x0][0x2d0] ;  /* 0x0000b40080027a20 */ /* 0x002fe20000410000 */
[----:B---3--:R-:W-:-:S04]  /*6a40*/  F2FP.PACK_AB R9, R247, R248 ;  /* 0x000000f8f709723e */ /* 0x008fc800000000ff */
[----:B------:R-:W-:Y:S02]  /*6a50*/  FSEL R2, R2, RZ, P0 ;  /* 0x000000ff02027208 */ /* 0x000fe40000000000 */
[----:B------:R-:W-:Y:S01]  /*6a60*/  FSETP.NEU.FTZ.AND P0, PT, R3, -INF , PT ;  /* 0xff8000000300780b */ /* 0x000fe20003f1d000 */
[C---:B------:R-:W-:Y:S02]  /*6a70*/  HMMA.16816.F32 R136, R8.reuse, R156, R48 ;  /* 0x0000009c0888723c */ /* 0x040fe40000001830 */
[--C-:B------:R-:W-:Y:S02]  /*6a80*/  FFMA.FTZ R0, R74, c[0x0][0x2d0], -R2.reuse ;  /* 0x0000b4004a007a23 */ /* 0x100fe40000010802 */
[----:B------:R-:W1:Y:S01]  /*6a90*/  LDSM.16.MT88.4 R72, [R214+0x1900] ;  /* 0x00190000d648783b */ /* 0x000e620000004200 */
[----:B------:R-:W-:Y:S01]  /*6aa0*/  FFMA.FTZ R4, R122, c[0x0][0x2d0], -R2 ;  /* 0x0000b4007a047a23 */ /* 0x000fe20000010802 */
[----:B------:R3:W-:Y:S01]  /*6ab0*/  MUFU.EX2 R244, R0 ;  /* 0x0000000000f47308 */ /* 0x0007e20000000800 */
[----:B------:R-:W-:Y:S01]  /*6ac0*/  IMAD.MOV.U32 R49, RZ, RZ, R149 ;  /* 0x000000ffff317224 */ /* 0x000fe200078e0095 */
[----:B------:R-:W-:Y:S01]  /*6ad0*/  MOV R48, R148 ;  /* 0x0000009400307202 */ /* 0x000fe20000000f00 */
[----:B------:R-:W-:Y:S01]  /*6ae0*/  IMAD.MOV.U32 R50, RZ, RZ, R168 ;  /* 0x000000ffff327224 */ /* 0x000fe200078e00a8 */
[----:B------:R-:W-:Y:S01]  /*6af0*/  HMMA.16816.F32 R148, R8, R158, R16 ;  /* 0x0000009e0894723c */ /* 0x000fe20000001810 */
[----:B------:R-:W-:-:S06]  /*6b00*/  MOV R51, R165 ;  /* 0x000000a500337202 */ /* 0x000fcc0000000f00 */
[----:B------:R-:W-:Y:S01]  /*6b10*/  IMAD.MOV.U32 R19, RZ, RZ, R239 ;  /* 0x000000ffff137224 */ /* 0x000fe200078e00ef */
[C---:B--2---:R-:W-:Y:S01]  /*6b20*/  HMMA.16816.F32 R52, R8.reuse, R174, R12 ;  /* 0x000000ae0834723c */ /* 0x044fe2000000180c */
[----:B------:R-:W-:Y:S01]  /*6b30*/  MUFU.EX2 R239, R4 ;  /* 0x0000000400ef7308 */ /* 0x000fe20000000800 */
[----:B------:R-:W-:Y:S02]  /*6b40*/  IMAD.MOV.U32 R16, RZ, RZ, R153 ;  /* 0x000000ffff107224 */ /* 0x000fe400078e0099 */
[----:B---3--:R-:W-:Y:S02]  /*6b50*/  FFMA.FTZ R0, R109, c[0x0][0x2d0], -R2 ;  /* 0x0000b4006d007a23 */ /* 0x008fe40000010802 */
[----:B------:R-:W-:Y:S02]  /*6b60*/  IMAD.MOV.U32 R109, RZ, RZ, R237 ;  /* 0x000000ffff6d7224 */ /* 0x000fe400078e00ed */
[----:B------:R-:W-:Y:S01]  /*6b70*/  IMAD.MOV.U32 R17, RZ, RZ, R152 ;  /* 0x000000ffff117224 */ /* 0x000fe200078e0098 */
[----:B------:R2:W3:Y:S01]  /*6b80*/  MUFU.EX2 R242, R0 ;  /* 0x0000000000f27308 */ /* 0x0004e20000000800 */
[----:B------:R-:W-:Y:S01]  /*6b90*/  HMMA.16816.F32 R152, R8, R132, R44 ;  /* 0x000000840898723c */ /* 0x000fe2000000182c */
[----:B------:R-:W-:-:S06]  /*6ba0*/  IMAD.MOV.U32 R18, RZ, RZ, R170 ;  /* 0x000000ffff127224 */ /* 0x000fcc00078e00aa */
[----:B------:R-:W-:Y:S02]  /*6bb0*/  IMAD.MOV.U32 R47, RZ, RZ, R164 ;  /* 0x000000ffff2f7224 */ /* 0x000fe400078e00a4 */
[--C-:B--2---:R-:W-:Y:S01]  /*6bc0*/  FFMA.FTZ R0, R112, c[0x0][0x2d0], -R2.reuse ;  /* 0x0000b40070007a23 */ /* 0x104fe20000010802 */
[----:B-1----:R-:W-:Y:S03]  /*6bd0*/  HMMA.16816.F32 R164, R8, R72, R40 ;  /* 0x0000004808a4723c */ /* 0x002fe60000001828 */
[----:B------:R1:W-:Y:S02]  /*6be0*/  MUFU.EX2 R243, R0 ;  /* 0x0000000000f37308 */ /* 0x0003e40000000800 */
[----:B-1----:R-:W-:-:S06]  /*6bf0*/  FFMA.FTZ R0, R116, c[0x0][0x2d0], -R2 ;  /* 0x0000b40074007a23 */ /* 0x002fcc0000010802 */
[----:B------:R1:W2:Y:S02]  /*6c00*/  MUFU.EX2 R240, R0 ;  /* 0x0000000000f07308 */ /* 0x0002a40000000800 */
[----:B-1----:R-:W-:Y:S02]  /*6c10*/  FFMA.FTZ R0, R121, c[0x0][0x2d0], -R2 ;  /* 0x0000b40079007a23 */ /* 0x002fe40000010802 */
[----:B------:R-:W-:-:S04]  /*6c20*/  IMAD.MOV.U32 R121, RZ, RZ, R169 ;  /* 0x000000ffff797224 */ /* 0x000fc800078e00a9 */
[----:B------:R1:W-:Y:S01]  /*6c30*/  MUFU.EX2 R241, R0 ;  /* 0x0000000000f17308 */ /* 0x0003e20000000800 */
[----:B------:R-:W-:Y:S01]  /*6c40*/  HMMA.16816.F32 R168, R8, R134, R20 ;  /* 0x0000008608a8723c */ /* 0x000fe20000001814 */
[----:B-1----:R-:W-:-:S05]  /*6c50*/  FMUL.FTZ R0, R3, c[0x0][0x2d0] ;  /* 0x0000b40003007a20 */ /* 0x002fca0000410000 */
[----:B------:R-:W-:Y:S02]  /*6c60*/  FSEL R0, R0, RZ, P0 ;  /* 0x000000ff00007208 */ /* 0x000fe40000000000 */
[----:B------:R-:W-:-:S03]  /*6c70*/  PLOP3.LUT P0, PT, PT, PT, UP0, 0x40, 0x0 ;  /* 0x000000000000781c */ /* 0x000fc60003f0e808 */
[----:B------:R-:W-:-:S04]  /*6c80*/  FFMA.FTZ R4, R114, c[0x0][0x2d0], -R0 ;  /* 0x0000b40072047a23 */ /* 0x000fc80000010800 */
[----:B------:R1:W-:Y:S02]  /*6c90*/  MUFU.EX2 R178, R4 ;  /* 0x0000000400b27308 */ /* 0x0003e40000000800 */
[--C-:B-1----:R-:W-:Y:S02]  /*6ca0*/  FFMA.FTZ R4, R115, c[0x0][0x2d0], -R0.reuse ;  /* 0x0000b40073047a23 */ /* 0x102fe40000010800 */
[----:B------:R-:W-:Y:S04]  /*6cb0*/  HMMA.16816.F32 R112, R8, R74, R24 ;  /* 0x0000004a0870723c */ /* 0x000fe80000001818 */
[----:B------:R1:W4:Y:S02]  /*6cc0*/  MUFU.EX2 R177, R4 ;  /* 0x0000000400b17308 */ /* 0x0003240000000800 */
[----:B-1----:R-:W-:-:S06]  /*6cd0*/  FFMA.FTZ R4, R117, c[0x0][0x2d0], -R0 ;  /* 0x0000b40075047a23 */ /* 0x002fcc0000010800 */
[----:B------:R1:W-:Y:S02]  /*6ce0*/  MUFU.EX2 R122, R4 ;  /* 0x00000004007a7308 */ /* 0x0003e40000000800 */
[----:B-1----:R-:W-:Y:S02]  /*6cf0*/  FFMA.FTZ R4, R118, c[0x0][0x2d0], -R0 ;  /* 0x0000b40076047a23 */ /* 0x002fe40000010800 */
[----:B------:R-:W-:Y:S04]  /*6d00*/  HMMA.16816.F32 R116, R8, R172, R28 ;  /* 0x000000ac0874723c */ /* 0x000fe8000000181c */
[----:B------:R1:W5:Y:S03]  /*6d10*/  MUFU.EX2 R176, R4 ;  /* 0x0000000400b07308 */ /* 0x0003660000000800 */
[----:B---3--:R-:W-:-:S02]  /*6d20*/  F2FP.PACK_AB R8, R242, R244 ;  /* 0x000000f4f208723e */ /* 0x008fc400000000ff */
[----:B--2---:R-:W-:Y:S02]  /*6d30*/  F2FP.PACK_AB R10, R240, R243 ;  /* 0x000000f3f00a723e */ /* 0x004fe400000000ff */
[----:B----4-:R-:W-:Y:S01]  /*6d40*/  F2FP.PACK_AB R9, R177, R178 ;  /* 0x000000b2b109723e */ /* 0x010fe200000000ff */
[--C-:B-1----:R-:W-:Y:S01]  /*6d50*/  FFMA.FTZ R4, R124, c[0x0][0x2d0], -R2.reuse ;  /* 0x0000b4007c047a23 */ /* 0x102fe20000010802 */
[----:B-----5:R-:W-:Y:S01]  /*6d60*/  F2FP.PACK_AB R11, R176, R122 ;  /* 0x0000007ab00b723e */ /* 0x020fe200000000ff */
[----:B------:R-:W-:Y:S02]  /*6d70*/  IMAD.MOV.U32 R124, RZ, RZ, R121 ;  /* 0x000000ffff7c7224 */ /* 0x000fe400078e0079 */
[----:B------:R1:W-:Y:S04]  /*6d80*/  MUFU.EX2 R238, R4 ;  /* 0x0000000400ee7308 */ /* 0x0003e80000000800 */
[C---:B------:R-:W-:Y:S08]  /*6d90*/  HMMA.16816.F32 R24, R8.reuse, R80, RZ ;  /* 0x000000500818723c */ /* 0x040ff000000018ff */
[----:B------:R-:W-:Y:S01]  /*6da0*/  HMMA.16816.F32 R32, R8, R76, RZ ;  /* 0x0000004c0820723c */ /* 0x000fe200000018ff */
[----:B-1----:R-:W-:-:S02]  /*6db0*/  FFMA.FTZ R4, R126, c[0x0][0x2d0], -R2 ;  /* 0x0000b4007e047a23 */ /* 0x002fc40000010802 */
[----:B------:R-:W-:-:S04]  /*6dc0*/  IMAD.MOV.U32 R126, RZ, RZ, R17 ;  /* 0x000000ffff7e7224 */ /* 0x000fc800078e0011 */
[----:B------:R-:W-:Y:S01]  /*6dd0*/  MOV R76, R16 ;  /* 0x00000010004c7202 */ /* 0x000fe20000000f00 */
[----:B------:R1:W2:Y:S01]  /*6de0*/  MUFU.EX2 R237, R4 ;  /* 0x0000000400ed7308 */ /* 0x0002a20000000800 */
[----:B------:R-:W-:Y:S01]  /*6df0*/  HMMA.16816.F32 R20, R8, R82, RZ ;  /* 0x000000520814723c */ /* 0x000fe200000018ff */
[----:B------:R-:W-:-:S06]  /*6e00*/  IMAD.MOV.U32 R77, RZ, RZ, R47 ;  /* 0x000000ffff4d7224 */ /* 0x000fcc00078e002f */
[----:B------:R-:W-:Y:S01]  /*6e10*/  IMAD.MOV.U32 R83, RZ, RZ, R36 ;  /* 0x000000ffff537224 */ /* 0x000fe200078e0024 */
[----:B------:R-:W-:Y:S01]  /*6e20*/  HMMA.16816.F32 R28, R8, R78, RZ ;  /* 0x0000004e081c723c */ /* 0x000fe200000018ff */
[----:B------:R-:W-:Y:S02]  /*6e30*/  IMAD.MOV.U32 R82, RZ, RZ, R49 ;  /* 0x000000ffff527224 */ /* 0x000fe400078e0031 */
[----:B-1----:R-:W-:-:S05]  /*6e40*/  FFMA.FTZ R4, R120, c[0x0][0x2d0], -R0 ;  /* 0x0000b40078047a23 */ /* 0x002fca0000010800 */
[C---:B------:R-:W-:Y:S01]  /*6e50*/  HMMA.16816.F32 R12, R8.reuse, R96, RZ ;  /* 0x00000060080c723c */ /* 0x040fe200000018ff */
[----:B------:R-:W-:Y:S01]  /*6e60*/  IMAD.MOV.U32 R79, RZ, RZ, R18 ;  /* 0x000000ffff4f7224 */ /* 0x000fe200078e0012 */
[----:B------:R-:W-:Y:S01]  /*6e70*/  MOV R78, R48 ;  /* 0x00000030004e7202 */ /* 0x000fe20000000f00 */
[----:B------:R1:W-:Y:S05]  /*6e80*/  MUFU.EX2 R120, R4 ;  /* 0x0000000400787308 */ /* 0x0003ea0000000800 */
[----:B------:R-:W-:Y:S07]  /*6e90*/  HMMA.16816.F32 R40, R8, R98, RZ ;  /* 0x000000620828723c */ /* 0x000fee00000018ff */
[----:B------:R-:W-:-:S02]  /*6ea0*/  IMAD.MOV.U32 R98, RZ, RZ, R50 ;  /* 0x000000ffff627224 */ /* 0x000fc400078e0032 */
[----:B-1----:R-:W-:Y:S02]  /*6eb0*/  FFMA.FTZ R4, R123, c[0x0][0x2d0], -R0 ;  /* 0x0000b4007b047a23 */ /* 0x002fe40000010800 */
[----:B------:R-:W-:Y:S02]  /*6ec0*/  IMAD.MOV.U32 R123, RZ, RZ, R19 ;  /* 0x000000ffff7b7224 */ /* 0x000fe400078e0013 */
[----:B------:R1:W3:Y:S01]  /*6ed0*/  MUFU.EX2 R121, R4 ;  /* 0x0000000400797308 */ /* 0x0002e20000000800 */
[----:B------:R-:W-:Y:S07]  /*6ee0*/  HMMA.16816.F32 R16, R8, R88, RZ ;  /* 0x000000580810723c */ /* 0x000fee00000018ff */
[----:B------:R-:W-:Y:S01]  /*6ef0*/  MOV R88, R38 ;  /* 0x0000002600587202 */ /* 0x000fe20000000f00 */
[----:B------:R-:W-:-:S02]  /*6f00*/  IMAD.MOV.U32 R89, RZ, RZ, R39 ;  /* 0x000000ffff597224 */ /* 0x000fc400078e0027 */
[--C-:B-1----:R-:W-:Y:S02]  /*6f10*/  FFMA.FTZ R4, R125, c[0x0][0x2d0], -R0.reuse ;  /* 0x0000b4007d047a23 */ /* 0x102fe40000010800 */
[----:B------:R-:W-:Y:S02]  /*6f20*/  IMAD.MOV.U32 R125, RZ, RZ, R51 ;  /* 0x000000ffff7d7224 */ /* 0x000fe400078e0033 */
[----:B------:R1:W-:Y:S02]  /*6f30*/  MUFU.EX2 R80, R4 ;  /* 0x0000000400507308 */ /* 0x0003e40000000800 */
[----:B-1----:R-:W-:Y:S02]  /*6f40*/  FFMA.FTZ R4, R127, c[0x0][0x2d0], -R0 ;  /* 0x0000b4007f047a23 */ /* 0x002fe40000010800 */
[----:B------:R-:W-:-:S04]  /*6f50*/  IMAD.MOV.U32 R127, RZ, RZ, R37 ;  /* 0x000000ffff7f7224 */ /* 0x000fc800078e0025 */
[----:B------:R-:W1:Y:S01]  /*6f60*/  MUFU.EX2 R81, R4 ;  /* 0x0000000400517308 */ /* 0x000e620000000800 */
[----:B------:R-:W-:Y:S07]  /*6f70*/  HMMA.16816.F32 R36, R8, R90, RZ ;  /* 0x0000005a0824723c */ /* 0x000fee00000018ff */
[----:B------:R-:W-:Y:S01]  /*6f80*/  F2FP.PACK_AB R8, R239, R241 ;  /* 0x000000f1ef08723e */ /* 0x000fe200000000ff */
[----:B------:R-:W-:Y:S01]  /*6f90*/  IMAD.MOV.U32 R91, RZ, RZ, R83 ;  /* 0x000000ffff5b7224 */ /* 0x000fe200078e0053 */
[----:B--2---:R-:W-:Y:S01]  /*6fa0*/  F2FP.PACK_AB R10, R237, R238 ;  /* 0x000000eeed0a723e */ /* 0x004fe200000000ff */
[----:B------:R-:W-:Y:S01]  /*6fb0*/  IMAD.MOV.U32 R83, RZ, RZ, R77 ;  /* 0x000000ffff537224 */ /* 0x000fe200078e004d */
[----:B---3--:R-:W-:Y:S01]  /*6fc0*/  F2FP.PACK_AB R9, R121, R120 ;  /* 0x000000787909723e */ /* 0x008fe200000000ff */
[----:B------:R-:W-:Y:S01]  /*6fd0*/  IMAD.MOV.U32 R90, RZ, RZ, R78 ;  /* 0x000000ffff5a7224 */ /* 0x000fe200078e004e */
[----:B-1----:R-:W-:Y:S01]  /*6fe0*/  F2FP.PACK_AB R11, R81, R80 ;  /* 0x00000050510b723e */ /* 0x002fe200000000ff */
[----:B------:R-:W-:-:S06]  /*6ff0*/  FFMA.FTZ R4, R162, c[0x0][0x2d0], -R7 ;  /* 0x0000b400a2047a23 */ /* 0x000fcc0000010807 */
[C---:B------:R-:W-:Y:S07]  /*7000*/  HMMA.16816.F32 R48, R8.reuse, R104, R32 ;  /* 0x000000680830723c */ /* 0x040fee0000001820 */
[----:B------:R-:W-:Y:S01]  /*7010*/  IMAD.MOV.U32 R104, RZ, RZ, R236 ;  /* 0x000000ffff687224 */ /* 0x000fe200078e00ec */
[----:B------:R-:W-:Y:S01]  /*7020*/  HMMA.16816.F32 R20, R8, R94, R20 ;  /* 0x0000005e0814723c */ /* 0x000fe20000001814 */
[----:B------:R1:W-:Y:S01]  /*7030*/  MUFU.EX2 R236, R4 ;  /* 0x0000000400ec7308 */ /* 0x0003e20000000800 */
[----:B------:R-:W-:-:S06]  /*7040*/  MOV R105, R79 ;  /* 0x0000004f00697202 */ /* 0x000fcc0000000f00 */
[C---:B------:R-:W-:Y:S07]  /*7050*/  HMMA.16816.F32 R32, R8.reuse, R84, R16 ;  /* 0x000000540820723c */ /* 0x040fee0000001810 */
[----:B------:R-:W-:Y:S01]  /*7060*/  MOV R84, R88 ;  /* 0x0000005800547202 */ /* 0x000fe20000000f00 */
[----:B------:R-:W-:Y:S01]  /*7070*/  IMAD.MOV.U32 R88, RZ, RZ, R127 ;  /* 0x000000ffff587224 */ /* 0x000fe200078e007f */
[----:B------:R-:W-:Y:S01]  /*7080*/  HMMA.16816.F32 R44, R8, R92, R24 ;  /* 0x0000005c082c723c */ /* 0x000fe20000001818 */
[----:B-1----:R-:W-:-:S02]  /*7090*/  FFMA.FTZ R4, R161, c[0x0][0x2d0], -R2 ;  /* 0x0000b400a1047a23 */ /* 0x002fc40000010802 */
[----:B------:R-:W-:Y:S02]  /*70a0*/  IMAD.MOV.U32 R127, RZ, RZ, R76 ;  /* 0x000000ffff7f7224 */ /* 0x000fe400078e004c */
[----:B------:R1:W-:Y:S01]  /*70b0*/  MUFU.EX2 R95, R4 ;  /* 0x00000004005f7308 */ /* 0x0003e20000000800 */
[----:B------:R-:W-:Y:S01]  /*70c0*/  IMAD.MOV.U32 R85, RZ, RZ, R104 ;  /* 0x000000ffff557224 */ /* 0x000fe200078e0068 */
[----:B------:R-:W-:Y:S01]  /*70d0*/  MOV R93, R235 ;  /* 0x000000eb005d7202 */ /* 0x000fe20000000f00 */
[----:B------:R-:W-:Y:S01]  /*70e0*/  HMMA.16816.F32 R28, R8, R106, R28 ;  /* 0x0000006a081c723c */ /* 0x000fe2000000181c */
[----:B------:R-:W-:Y:S02]  /*70f0*/  IMAD.MOV.U32 R92, RZ, RZ, R105 ;  /* 0x000000ffff5c7224 */ /* 0x000fe400078e0069 */
[----:B------:R-:W-:Y:S01]  /*7100*/  IMAD.MOV.U32 R104, RZ, RZ, R91 ;  /* 0x000000ffff687224 */ /* 0x000fe200078e005b */
[----:B------:R-:W-:Y:S01]  /*7110*/  MOV R91, R82 ;  /* 0x00000052005b7202 */ /* 0x000fe20000000f00 */
[----:B------:R-:W-:-:S02]  /*7120*/  IMAD.MOV.U32 R105, RZ, RZ, R88 ;  /* 0x000000ffff697224 */ /* 0x000fc400078e0058 */
[----:B------:R-:W-:Y:S01]  /*7130*/  IMAD.MOV.U32 R88, RZ, RZ, R109 ;  /* 0x000000ffff587224 */ /* 0x000fe200078e006d */
[C---:B------:R-:W-:Y:S01]  /*7140*/  HMMA.16816.F32 R24, R8.reuse, R100, R12 ;  /* 0x000000640818723c */ /* 0x040fe2000000180c */
[----:B------:R-:W-:Y:S01]  /*7150*/  IMAD.MOV.U32 R82, RZ, RZ, R111 ;  /* 0x000000ffff527224 */ /* 0x000fe200078e006f */
[----:B------:R-:W-:Y:S01]  /*7160*/  MOV R109, R110 ;  /* 0x0000006e006d7202 */ /* 0x000fe20000000f00 */
[----:B------:R-:W-:Y:S02]  /*7170*/  IMAD.MOV.U32 R111, RZ, RZ, R143 ;  /* 0x000000ffff6f7224 */ /* 0x000fe400078e008f */
[----:B-1----:R-:W-:Y:S02]  /*7180*/  FFMA.FTZ R4, R160, c[0x0][0x2d0], -R2 ;  /* 0x0000b400a0047a23 */ /* 0x002fe40000010802 */
[----:B------:R-:W-:Y:S01]  /*7190*/  IMAD.MOV.U32 R110, RZ, RZ, R141 ;  /* 0x000000ffff6e7224 */ /* 0x000fe200078e008d */
[----:B------:R-:W-:Y:S01]  /*71a0*/  HMMA.16816.F32 R16, R8, R86, R36 ;  /* 0x000000560810723c */ /* 0x000fe20000001824 */
[----:B------:R1:W2:Y:S01]  /*71b0*/  MUFU.EX2 R96, R4 ;  /* 0x0000000400607308 */ /* 0x0002a20000000800 */
[----:B------:R-:W3:Y:S01]  /*71c0*/  LDSM.16.MT88.4 R36, [R213+0x2100] ;  /* 0x00210000d524783b */ /* 0x000ee20000004200 */
[----:B------:R-:W-:Y:S01]  /*71d0*/  IMAD.MOV.U32 R101, RZ, RZ, R109 ;  /* 0x000000ffff657224 */ /* 0x000fe200078e006d */
[----:B------:R-:W-:-:S04]  /*71e0*/  MOV R100, R111 ;  /* 0x0000006f00647202 */ /* 0x000fc80000000f00 */
[----:B------:R-:W-:Y:S07]  /*71f0*/  HMMA.16816.F32 R12, R8, R102, R40 ;  /* 0x00000066080c723c */ /* 0x000fee0000001828 */
[----:B------:R-:W-:Y:S01]  /*7200*/  IMAD.MOV.U32 R42, RZ, RZ, R104 ;  /* 0x000000ffff2a7224 */ /* 0x000fe200078e0068 */
[----:B------:R-:W-:Y:S01]  /*7210*/  MOV R40, R91 ;  /* 0x0000005b00287202 */ /* 0x000fe20000000f00 */
[----:B-1----:R-:W-:Y:S01]  /*7220*/  FFMA.FTZ R4, R145, c[0x0][0x2d0], -R2 ;  /* 0x0000b40091047a23 */ /* 0x002fe20000010802 */
[----:B--2---:R-:W-:Y:S01]  /*7230*/  F2FP.PACK_AB R8, R96, R95 ;  /* 0x0000005f6008723e */ /* 0x004fe200000000ff */
[----:B------:R-:W-:-:S02]  /*7240*/  IMAD.MOV.U32 R43, RZ, RZ, R105 ;  /* 0x000000ffff2b7224 */ /* 0x000fc400078e0069 */
[----:B------:R1:W-:Y:S01]  /*7250*/  MUFU.EX2 R97, R4 ;  /* 0x0000000400617308 */ /* 0x0003e20000000800 */
[----:B------:R-:W-:Y:S02]  /*7260*/  IMAD.MOV.U32 R102, RZ, RZ, R110 ;  /* 0x000000ffff667224 */ /* 0x000fe400078e006e */
[----:B-1----:R-:W-:-:S05]  /*7270*/  FFMA.FTZ R4, R144, c[0x0][0x2d0], -R2 ;  /* 0x0000b40090047a23 */ /* 0x002fca0000010802 */
        /* <DEDUP_REMOVED lines=14> */
[C---:B------:R-:W-:Y:S01]  /*7360*/  HMMA.16816.F32 R144, R8.reuse, R62, R28 ;  /* 0x0000003e0890723c */ /* 0x040fe2000000181c */
[----:B------:R-:W-:Y:S07]  /*7370*/  LDSM.16.MT88.4 R28, [R214+0x2100] ;  /* 0x00210000d61c783b */ /* 0x000fee0000004200 */
[----:B------:R-:W-:Y:S01]  /*7380*/  HMMA.16816.F32 R104, R8, R64, R32 ;  /* 0x000000400868723c */ /* 0x000fe20000001820 */
[----:B------:R-:W4:Y:S01]  /*7390*/  LDSM.16.MT88.4 R32, [R216+0x2100] ;  /* 0x00210000d820783b */ /* 0x000f220000004200 */
[----:B-1----:R-:W-:-:S04]  /*73a0*/  FFMA.FTZ R4, R190, c[0x0][0x2d0], -R7 ;  /* 0x0000b400be047a23 */ /* 0x002fc80000010807 */
[----:B------:R1:W-:Y:S02]  /*73b0*/  MUFU.EX2 R190, R4 ;  /* 0x0000000400be7308 */ /* 0x0003e40000000800 */
[----:B------:R-:W-:Y:S07]  /*73c0*/  HMMA.16816.F32 R44, R8, R68, R44 ;  /* 0x00000044082c723c */ /* 0x000fee000000182c */
[----:B------:R-:W-:Y:S02]  /*73d0*/  IMAD.MOV.U32 R68, RZ, RZ, R85 ;  /* 0x000000ffff447224 */ /* 0x000fe400078e0055 */
[----:B-1----:R-:W-:-:S02]  /*73e0*/  FFMA.FTZ R4, R194, c[0x0][0x2d0], -R7 ;  /* 0x0000b400c2047a23 */ /* 0x002fc40000010807 */
[----:B------:R-:W-:Y:S01]  /*73f0*/  IMAD.MOV.U32 R194, RZ, RZ, R93 ;  /* 0x000000ffffc27224 */ /* 0x000fe200078e005d */
[----:B------:R-:W-:Y:S01]  /*7400*/  MOV R93, R90 ;  /* 0x0000005a005d7202 */ /* 0x000fe20000000f00 */
[----:B------:R1:W5:Y:S01]  /*7410*/  MUFU.EX2 R192, R4 ;  /* 0x0000000400c07308 */ /* 0x0003620000000800 */
[----:B------:R-:W-:Y:S02]  /*7420*/  IMAD.MOV.U32 R90, RZ, RZ, R89 ;  /* 0x000000ffff5a7224 */ /* 0x000fe400078e0059 */
[----:B------:R-:W-:Y:S02]  /*7430*/  IMAD.MOV.U32 R89, RZ, RZ, R108 ;  /* 0x000000ffff597224 */ /* 0x000fe400078e006c */
[----:B------:R-:W-:Y:S02]  /*7440*/  IMAD.MOV.U32 R108, RZ, RZ, R142 ;  /* 0x000000ffff6c7224 */ /* 0x000fe400078e008e */
[----:B------:R-:W-:Y:S01]  /*7450*/  HMMA.16816.F32 R140, R8, R60, R48 ;  /* 0x0000003c088c723c */ /* 0x000fe20000001830 */
[----:B------:R-:W-:-:S02]  /*7460*/  IMAD.MOV.U32 R41, RZ, RZ, R90 ;  /* 0x000000ffff297224 */ /* 0x000fc400078e005a */
[----:B------:R-:W-:Y:S02]  /*7470*/  IMAD.MOV.U32 R103, RZ, RZ, R108 ;  /* 0x000000ffff677224 */ /* 0x000fe400078e006c */
[----:B------:R-:W-:Y:S02]  /*7480*/  IMAD.MOV.U32 R85, RZ, RZ, R89 ;  /* 0x000000ffff557224 */ /* 0x000fe400078e0059 */
[----:B------:R-:W-:Y:S01]  /*7490*/  MOV R48, R84 ;  /* 0x0000005400307202 */ /* 0x000fe20000000f00 */
[C---:B------:R-:W-:Y:S01]  /*74a0*/  HMMA.16816.F32 R60, R8.reuse, R56, R24 ;  /* 0x00000038083c723c */ /* 0x040fe20000001818 */
[----:B-1----:R-:W-:Y:S01]  /*74b0*/  FFMA.FTZ R4, R195, c[0x0][0x2d0], -R7 ;  /* 0x0000b400c3047a23 */ /* 0x002fe20000010807 */
[----:B------:R-:W-:Y:S01]  /*74c0*/  MOV R84, R93 ;  /* 0x0000005d00547202 */ /* 0x000fe20000000f00 */
[----:B------:R-:W-:Y:S01]  /*74d0*/  IMAD.MOV.U32 R195, RZ, RZ, R88 ;  /* 0x000000ffffc37224 */ /* 0x000fe200078e0058 */
[----:B------:R-:W-:Y:S01]  /*74e0*/  MOV R69, R103 ;  /* 0x0000006700457202 */ /* 0x000fe20000000f00 */
[----:B------:R1:W-:Y:S01]  /*74f0*/  MUFU.EX2 R131, R4 ;  /* 0x0000000400837308 */ /* 0x0003e20000000800 */
[----:B------:R-:W-:Y:S01]  /*7500*/  IMAD.MOV.U32 R49, RZ, RZ, R100 ;  /* 0x000000ffff317224 */ /* 0x000fe200078e0064 */
[----:B------:R-:W-:Y:S01]  /*7510*/  LDSM.16.MT88.4 R24, [R216+0x2900] ;  /* 0x00290000d818783b */ /* 0x000fe20000004200 */
[----:B------:R-:W-:Y:S01]  /*7520*/  HMMA.16816.F32 R108, R8, R66, R16 ;  /* 0x00000042086c723c */ /* 0x000fe20000001810 */
[----:B------:R-:W-:-:S02]  /*7530*/  IMAD.MOV.U32 R51, RZ, RZ, R101 ;  /* 0x000000ffff337224 */ /* 0x000fc400078e0065 */
[----:B------:R-:W-:Y:S01]  /*7540*/  LDSM.16.MT88.4 R16, [R213+0x2900] ;  /* 0x00290000d510783b */ /* 0x000fe20000004200 */
[----:B------:R-:W-:-:S04]  /*7550*/  IMAD.MOV.U32 R50, RZ, RZ, R85 ;  /* 0x000000ffff327224 */ /* 0x000fc800078e0055 */
[C---:B------:R-:W-:Y:S01]  /*7560*/  HMMA.16816.F32 R56, R8.reuse, R58, R12 ;  /* 0x0000003a0838723c */ /* 0x040fe2000000180c */
[----:B-1----:R-:W-:Y:S02]  /*7570*/  FFMA.FTZ R4, R196, c[0x0][0x2d0], -R7 ;  /* 0x0000b400c4047a23 */ /* 0x002fe40000010807 */
[----:B------:R-:W-:Y:S02]  /*7580*/  IMAD.MOV.U32 R196, RZ, RZ, R98 ;  /* 0x000000ffffc47224 */ /* 0x000fe400078e0062 */
[----:B------:R1:W-:Y:S02]  /*7590*/  MUFU.EX2 R98, R4 ;  /* 0x0000000400627308 */ /* 0x0003e40000000800 */
[----:B-1----:R-:W-:Y:S02]  /*75a0*/  FFMA.FTZ R4, R163, c[0x0][0x2d0], -R6 ;  /* 0x0000b400a3047a23 */ /* 0x002fe40000010806 */
[----:B------:R-:W-:Y:S01]  /*75b0*/  HMMA.16816.F32 R160, R8, R70, R20 ;  /* 0x0000004608a0723c */ /* 0x000fe20000001814 */
[----:B------:R-:W1:Y:S03]  /*75c0*/  LDSM.16.MT88.4 R20, [R215+0x2100] ;  /* 0x00210000d714783b */ /* 0x000e660000004200 */
[----:B------:R3:W-:Y:S03]  /*75d0*/  MUFU.EX2 R94, R4 ;  /* 0x00000004005e7308 */ /* 0x0007e60000000800 */
[----:B------:R-:W-:Y:S01]  /*75e0*/  IMAD.MOV.U32 R71, RZ, RZ, R92 ;  /* 0x000000ffff477224 */ /* 0x000fe200078e005c */
[----:B--2---:R-:W-:-:S02]  /*75f0*/  F2FP.PACK_AB R8, R235, R236 ;  /* 0x000000eceb08723e */ /* 0x004fc400000000ff */
[----:B-----5:R-:W-:Y:S01]  /*7600*/  F2FP.PACK_AB R10, R192, R190 ;  /* 0x000000bec00a723e */ /* 0x020fe200000000ff */
[----:B---3--:R-:W-:Y:S02]  /*7610*/  FFMA.FTZ R4, R191, c[0x0][0x2d0], -R6 ;  /* 0x0000b400bf047a23 */ /* 0x008fe40000010806 */
[----:B------:R-:W-:Y:S02]  /*7620*/  IMAD.MOV.U32 R191, RZ, RZ, R68 ;  /* 0x000000ffffbf7224 */ /* 0x000fe400078e0044 */
[----:B------:R2:W3:Y:S01]  /*7630*/  MUFU.EX2 R93, R4 ;  /* 0x00000004005d7308 */ /* 0x0004e20000000800 */
[----:B------:R-:W-:Y:S02]  /*7640*/  IMAD.MOV.U32 R68, RZ, RZ, R48 ;  /* 0x000000ffff447224 */ /* 0x000fe400078e0030 */
[----:B------:R-:W-:Y:S01]  /*7650*/  IMAD.MOV.U32 R48, RZ, RZ, R127 ;  /* 0x000000ffff307224 */ /* 0x000fe200078e007f */
[----:B------:R-:W-:Y:S01]  /*7660*/  MOV R127, R83 ;  /* 0x00000053007f7202 */ /* 0x000fe20000000f00 */
[----:B--2---:R-:W-:Y:S01]  /*7670*/  FFMA.FTZ R4, R189, c[0x0][0x2d0], -R6 ;  /* 0x0000b400bd047a23 */ /* 0x004fe20000010806 */
[----:B---3--:R-:W-:Y:S01]  /*7680*/  F2FP.PACK_AB R9, R93, R94 ;  /* 0x0000005e5d09723e */ /* 0x008fe200000000ff */
[----:B------:R-:W-:-:S02]  /*7690*/  IMAD.MOV.U32 R189, RZ, RZ, R49 ;  /* 0x000000ffffbd7224 */ /* 0x000fc400078e0031 */
[----:B------:R2:W-:Y:S02]  /*76a0*/  MUFU.EX2 R92, R4 ;  /* 0x00000004005c7308 */ /* 0x0005e40000000800 */
[----:B--2---:R-:W-:-:S06]  /*76b0*/  FFMA.FTZ R4, R193, c[0x0][0x2d0], -R6 ;  /* 0x0000b400c1047a23 */ /* 0x004fcc0000010806 */
[----:B------:R2:W3:Y:S02]  /*76c0*/  MUFU.EX2 R90, R4 ;  /* 0x00000004005a7308 */ /* 0x0004e40000000800 */
[----:B--2---:R-:W-:Y:S01]  /*76d0*/  FFMA.FTZ R4, R204, c[0x0][0x2d0], -R7 ;  /* 0x0000b400cc047a23 */ /* 0x004fe20000010807 */
[----:B---3--:R-:W-:Y:S01]  /*76e0*/  F2FP.PACK_AB R11, R90, R92 ;  /* 0x0000005c5a0b723e */ /* 0x008fe200000000ff */
[----:B------:R-:W-:-:S04]  /*76f0*/  IMAD.MOV.U32 R204, RZ, RZ, R43 ;  /* 0x000000ffffcc7224 */ /* 0x000fc800078e002b */
[----:B------:R2:W-:Y:S01]  /*7700*/  MUFU.EX2 R91, R4 ;  /* 0x00000004005b7308 */ /* 0x0005e20000000800 */
[----:B------:R-:W-:Y:S02]  /*7710*/  FFMA.FTZ R7, R207, c[0x0][0x2d0], -R7 ;  /* 0x0000b400cf077a23 */ /* 0x000fe40000010807 */
[----:B------:R-:W-:Y:S01]  /*7720*/  IMAD.MOV.U32 R207, RZ, RZ, R51 ;  /* 0x000000ffffcf7224 */ /* 0x000fe200078e0033 */
[C---:B------:R-:W-:Y:S04]  /*7730*/  HMMA.16816.F32 R136, R8.reuse, R36, R136 ;  /* 0x000000240888723c */ /* 0x040fe80000001888 */
[----:B------:R-:W-:Y:S04]  /*7740*/  MUFU.EX2 R89, R7 ;  /* 0x0000000700597308 */ /* 0x000fe80000000800 */
[----:B------:R-:W-:Y:S01]  /*7750*/  HMMA.16816.F32 R148, R8, R38, R148 ;  /* 0x000000260894723c */ /* 0x000fe20000001894 */
[----:B--2---:R-:W-:-:S02]  /*7760*/  FFMA.FTZ R4, R197, c[0x0][0x2d0], -R6 ;  /* 0x0000b400c5047a23 */ /* 0x004fc40000010806 */
[----:B------:R-:W-:Y:S02]  /*7770*/  IMAD.MOV.U32 R197, RZ, RZ, R50 ;  /* 0x000000ffffc57224 */ /* 0x000fe400078e0032 */
[----:B------:R2:W-:Y:S03]  /*7780*/  MUFU.EX2 R88, R4 ;  /* 0x0000000400587308 */ /* 0x0005e60000000800 */
[C---:B----4-:R-:W-:Y:S08]  /*7790*/  HMMA.16816.F32 R152, R8.reuse, R32, R152 ;  /* 0x000000200898723c */ /* 0x050ff00000001898 */
[----:B------:R-:W-:Y:S01]  /*77a0*/  HMMA.16816.F32 R164, R8, R28, R164 ;  /* 0x0000001c08a4723c */ /* 0x000fe200000018a4 */
[----:B--2---:R-:W-:-:S07]  /*77b0*/  FFMA.FTZ R4, R199, c[0x0][0x2d0], -R6 ;  /* 0x0000b400c7047a23 */ /* 0x004fce0000010806 */
[C---:B------:R-:W-:Y:S01]  /*77c0*/  HMMA.16816.F32 R112, R8.reuse, R30, R112 ;  /* 0x0000001e0870723c */ /* 0x040fe20000001870 */
[----:B------:R-:W-:Y:S01]  /*77d0*/  IMAD.MOV.U32 R199, RZ, RZ, R127 ;  /* 0x000000ffffc77224 */ /* 0x000fe200078e007f */
[----:B------:R2:W3:Y:S06]  /*77e0*/  MUFU.EX2 R87, R4 ;  /* 0x0000000400577308 */ /* 0x0004ec0000000800 */
[----:B-1----:R-:W-:Y:S01]  /*77f0*/  HMMA.16816.F32 R116, R8, R20, R116 ;  /* 0x000000140874723c */ /* 0x002fe20000001874 */
[--C-:B--2---:R-:W-:Y:S02]  /*7800*/  FFMA.FTZ R4, R203, c[0x0][0x2d0], -R6.reuse ;  /* 0x0000b400cb047a23 */ /* 0x104fe40000010806 */
[----:B------:R-:W-:-:S02]  /*7810*/  FFMA.FTZ R6, R206, c[0x0][0x2d0], -R6 ;  /* 0x0000b400ce067a23 */ /* 0x000fc40000010806 */
[----:B------:R1:W-:Y:S01]  /*7820*/  MUFU.EX2 R86, R4 ;  /* 0x0000000400567308 */ /* 0x0003e20000000800 */
[----:B------:R-:W-:Y:S02]  /*7830*/  IMAD.MOV.U32 R206, RZ, RZ, R102 ;  /* 0x000000ffffce7224 */ /* 0x000fe400078e0066 */
[----:B------:R-:W-:Y:S01]  /*7840*/  HMMA.16816.F32 R100, R8, R34, R168 ;  /* 0x000000220864723c */ /* 0x000fe200000018a8 */
[----:B------:R-:W-:-:S04]  /*7850*/  IMAD.MOV.U32 R203, RZ, RZ, R125 ;  /* 0x000000ffffcb7224 */ /* 0x000fc800078e007d */
[----:B------:R-:W2:Y:S02]  /*7860*/  MUFU.EX2 R85, R6 ;  /* 0x0000000600557308 */ /* 0x000ea40000000800 */
[----:B------:R-:W-:Y:S01]  /*7870*/  F2FP.PACK_AB R168, R98, R131 ;  /* 0x0000008362a8723e */ /* 0x000fe200000000ff */
[----:B------:R-:W-:Y:S01]  /*7880*/  HMMA.16816.F32 R8, R8, R22, R52 ;  /* 0x000000160808723c */ /* 0x000fe20000001834 */
[----:B------:R-:W4:Y:S01]  /*7890*/  LDSM.16.MT88.4 R52, [R215+0x2900] ;  /* 0x00290000d734783b */ /* 0x000f220000004200 */
[----:B---3--:R-:W-:Y:S02]  /*78a0*/  F2FP.PACK_AB R169, R87, R88 ;  /* 0x0000005857a9723e */ /* 0x008fe400000000ff */
[----:B------:R-:W-:Y:S01]  /*78b0*/  F2FP.PACK_AB R170, R89, R91 ;  /* 0x0000005b59aa723e */ /* 0x000fe200000000ff */
[----:B-1----:R-:W-:Y:S01]  /*78c0*/  FFMA.FTZ R4, R198, c[0x0][0x2d0], -R2 ;  /* 0x0000b400c6047a23 */ /* 0x002fe20000010802 */
[----:B------:R-:W-:Y:S01]  /*78d0*/  MOV R198, R195 ;  /* 0x000000c300c67202 */ /* 0x000fe20000000f00 */
[----:B------:R-:W-:-:S02]  /*78e0*/  IMAD.MOV.U32 R195, RZ, RZ, R41 ;  /* 0x000000ffffc37224 */ /* 0x000fc400078e0029 */
[----:B------:R-:W-:Y:S02]  /*78f0*/  IMAD.MOV.U32 R41, RZ, RZ, R42 ;  /* 0x000000ffff297224 */ /* 0x000fe400078e002a */
[----:B------:R-:W-:Y:S02]  /*7900*/  IMAD.MOV.U32 R42, RZ, RZ, R84 ;  /* 0x000000ffff2a7224 */ /* 0x000fe400078e0054 */
[----:B------:R1:W-:Y:S01]  /*7910*/  MUFU.EX2 R84, R4 ;  /* 0x0000000400547308 */ /* 0x0003e20000000800 */
[----:B--2---:R-:W-:Y:S01]  /*7920*/  F2FP.PACK_AB R171, R85, R86 ;  /* 0x0000005655ab723e */ /* 0x004fe200000000ff */
[----:B------:R-:W-:-:S06]  /*7930*/  IMAD.MOV.U32 R193, RZ, RZ, R42 ;  /* 0x000000ffffc17224 */ /* 0x000fcc00078e002a */
[----:B------:R-:W-:Y:S01]  /*7940*/  HMMA.16816.F32 R136, R168, R16, R136 ;  /* 0x00000010a888723c */ /* 0x000fe20000001888 */
[----:B-1----:R-:W-:Y:S01]  /*7950*/  FFMA.FTZ R4, R202, c[0x0][0x2d0], -R2 ;  /* 0x0000b400ca047a23 */ /* 0x002fe20000010802 */
[----:B------:R-:W-:-:S06]  /*7960*/  MOV R202, R71 ;  /* 0x0000004700ca7202 */ /* 0x000fcc0000000f00 */
[C---:B------:R-:W-:Y:S01]  /*7970*/  HMMA.16816.F32 R148, R168.reuse, R18, R148 ;  /* 0x00000012a894723c */ /* 0x040fe20000001894 */
[----:B------:R1:W-:Y:S07]  /*7980*/  MUFU.EX2 R83, R4 ;  /* 0x0000000400537308 */ /* 0x0003ee0000000800 */
[C---:B------:R-:W-:Y:S08]  /*7990*/  HMMA.16816.F32 R152, R168.reuse, R24, R152 ;  /* 0x00000018a898723c */ /* 0x040ff00000001898 */
[----:B------:R-:W-:Y:S01]  /*79a0*/  HMMA.16816.F32 R100, R168, R26, R100 ;  /* 0x0000001aa864723c */ /* 0x000fe20000001864 */
[----:B-1----:R-:W-:-:S02]  /*79b0*/  FFMA.FTZ R4, R205, c[0x0][0x2d0], -R2 ;  /* 0x0000b400cd047a23 */ /* 0x002fc40000010802 */
[----:B------:R-:W-:Y:S02]  /*79c0*/  IMAD.MOV.U32 R205, RZ, RZ, R69 ;  /* 0x000000ffffcd7224 */ /* 0x000fe400078e0045 */
[----:B------:R-:W-:Y:S02]  /*79d0*/  IMAD.MOV.U32 R69, RZ, RZ, R82 ;  /* 0x000000ffff457224 */ /* 0x000fe400078e0052 */
[----:B------:R1:W-:Y:S01]  /*79e0*/  MUFU.EX2 R82, R4 ;  /* 0x0000000400527308 */ /* 0x0003e20000000800 */
[----:B----4-:R-:W-:Y:S01]  /*79f0*/  HMMA.16816.F32 R116, R168, R52, R116 ;  /* 0x00000034a874723c */ /* 0x010fe20000001874 */
[----:B-1----:R-:W-:Y:S01]  /*7a00*/  FFMA.FTZ R4, R208, c[0x0][0x2d0], -R2 ;  /* 0x0000b400d0047a23 */ /* 0x002fe20000010802 */
[----:B------:R-:W-:-:S05]  /*7a10*/  MOV R208, R40 ;  /* 0x0000002800d07202 */ /* 0x000fca0000000f00 */
[----:B------:R1:W2:Y:S02]  /*7a20*/  MUFU.EX2 R71, R4 ;  /* 0x0000000400477308 */ /* 0x0002a40000000800 */
[--C-:B-1----:R-:W-:Y:S01]  /*7a30*/  FFMA.FTZ R4, R185, c[0x0][0x2d0], -R0.reuse ;  /* 0x0000b400b9047a23 */ /* 0x102fe20000010800 */
[----:B--2---:R-:W-:Y:S01]  /*7a40*/  F2FP.PACK_AB R6, R71, R82 ;  /* 0x000000524706723e */ /* 0x004fe200000000ff */
[----:B------:R-:W-:Y:S02]  /*7a50*/  IMAD.MOV.U32 R185, RZ, RZ, R41 ;  /* 0x000000ffffb97224 */ /* 0x000fe400078e0029 */
[----:B------:R-:W1:Y:S02]  /*7a60*/  LDSM.16.MT88.4 R40, [R214+0x2900] ;  /* 0x00290000d628783b */ /* 0x000e640000004200 */
[----:B------:R2:W-:Y:S02]  /*7a70*/  MUFU.EX2 R49, R4 ;  /* 0x0000000400317308 */ /* 0x0005e40000000800 */
[----:B--2---:R-:W-:Y:S01]  /*7a80*/  FFMA.FTZ R4, R187, c[0x0][0x2d0], -R0 ;  /* 0x0000b400bb047a23 */ /* 0x004fe20000010800 */
[----:B------:R-:W-:-:S05]  /*7a90*/  MOV R187, R68 ;  /* 0x0000004400bb7202 */ /* 0x000fca0000000f00 */
[----:B------:R2:W3:Y:S02]  /*7aa0*/  MUFU.EX2 R64, R4 ;  /* 0x0000000400407308 */ /* 0x0004e40000000800 */
[--C-:B--2---:R-:W-:Y:S02]  /*7ab0*/  FFMA.FTZ R4, R186, c[0x0][0x2d0], -R0.reuse ;  /* 0x0000b400ba047a23 */ /* 0x104fe40000010800 */
[----:B------:R-:W-:Y:S01]  /*7ac0*/  IMAD.MOV.U32 R186, RZ, RZ, R69 ;  /* 0x000000ffffba7224 */ /* 0x000fe200078e0045 */
[C---:B-1----:R-:W-:Y:S03]  /*7ad0*/  HMMA.16816.F32 R164, R168.reuse, R40, R164 ;  /* 0x00000028a8a4723c */ /* 0x042fe600000018a4 */
[----:B------:R1:W-:Y:S05]  /*7ae0*/  MUFU.EX2 R51, R4 ;  /* 0x0000000400337308 */ /* 0x0003ea0000000800 */
[C---:B------:R-:W-:Y:S08]  /*7af0*/  HMMA.16816.F32 R112, R168.reuse, R42, R112 ;  /* 0x0000002aa870723c */ /* 0x040ff00000001870 */
[----:B------:R-:W-:Y:S01]  /*7b00*/  HMMA.16816.F32 R168, R168, R54, R8 ;  /* 0x00000036a8a8723c */ /* 0x000fe20000001808 */
[----:B-1----:R-:W-:Y:S01]  /*7b10*/  FFMA.FTZ R4, R188, c[0x0][0x2d0], -R0 ;  /* 0x0000b400bc047a23 */ /* 0x002fe20000010800 */
[----:B------:R-:W-:-:S02]  /*7b20*/  MOV R188, R5 ;  /* 0x0000000500bc7202 */ /* 0x000fc40000000f00 */
[----:B---3--:R-:W-:Y:S01]  /*7b30*/  F2FP.PACK_AB R5, R64, R49 ;  /* 0x000000314005723e */ /* 0x008fe200000000ff */
[----:B------:R1:W2:Y:S02]  /*7b40*/  MUFU.EX2 R50, R4 ;  /* 0x0000000400327308 */ /* 0x0002a40000000800 */
[----:B------:R-:W-:-:S06]  /*7b50*/  FFMA.FTZ R8, R230, c[0x0][0x2d0], -R2 ;  /* 0x0000b400e6087a23 */ /* 0x000fcc0000010802 */
[----:B------:R3:W-:Y:S01]  /*7b60*/  MUFU.EX2 R65, R8 ;  /* 0x0000000800417308 */ /* 0x0007e20000000800 */
[----:B-1----:R-:W-:Y:S02]  /*7b70*/  F2FP.PACK_AB R4, R83, R84 ;  /* 0x000000545304723e */ /* 0x002fe400000000ff */
[----:B--2---:R-:W-:Y:S01]  /*7b80*/  F2FP.PACK_AB R7, R50, R51 ;  /* 0x000000333207723e */ /* 0x004fe200000000ff */
[----:B---3--:R-:W-:-:S06]  /*7b90*/  FFMA.FTZ R8, R232, c[0x0][0x2d0], -R2 ;  /* 0x0000b400e8087a23 */ /* 0x008fcc0000010802 */
[C---:B------:R-:W-:Y:S01]  /*7ba0*/  HMMA.16816.F32 R140, R4.reuse, R156, R140 ;  /* 0x0000009c048c723c */ /* 0x040fe2000000188c */
[----:B------:R1:W-:Y:S07]  /*7bb0*/  MUFU.EX2 R66, R8 ;  /* 0x0000000800427308 */ /* 0x0003ee0000000800 */
[C---:B------:R-:W-:Y:S08]  /*7bc0*/  HMMA.16816.F32 R144, R4.reuse, R158, R144 ;  /* 0x0000009e0490723c */ /* 0x040ff00000001890 */
[----:B------:R-:W-:Y:S01]  /*7bd0*/  HMMA.16816.F32 R156, R4, R132, R44 ;  /* 0x00000084049c723c */ /* 0x000fe2000000182c */
[----:B-1----:R-:W-:-:S04]  /*7be0*/  FFMA.FTZ R8, R210, c[0x0][0x2d0], -R2 ;  /* 0x0000b400d2087a23 */ /* 0x002fc80000010802 */
[----:B------:R1:W-:Y:S02]  /*7bf0*/  MUFU.EX2 R67, R8 ;  /* 0x0000000800437308 */ /* 0x0003e40000000800 */
[----:B------:R-:W-:Y:S01]  /*7c00*/  IMAD.MOV.U32 R133, RZ, RZ, R48 ;  /* 0x000000ffff857224 */ /* 0x000fe200078e0030 */
[----:B------:R-:W-:Y:S01]  /*7c10*/  HMMA.16816.F32 R12, R4, R172, R60 ;  /* 0x000000ac040c723c */ /* 0x000fe2000000183c */
[----:B------:R-:W-:-:S07]  /*7c20*/  MOV R132, R126 ;  /* 0x0000007e00847202 */ /* 0x000fce0000000f00 */
[----:B------:R-:W-:Y:S01]  /*7c30*/  HMMA.16816.F32 R160, R4, R134, R160 ;  /* 0x0000008604a0723c */ /* 0x000fe200000018a0 */
[----:B-1----:R-:W-:-:S07]  /*7c40*/  FFMA.FTZ R8, R209, c[0x0][0x2d0], -R2 ;  /* 0x0000b400d1087a23 */ /* 0x002fce0000010802 */
[C---:B------:R-:W-:Y:S01]  /*7c50*/  HMMA.16816.F32 R104, R4.reuse, R72, R104 ;  /* 0x000000480468723c */ /* 0x040fe20000001868 */
[----:B------:R-:W-:Y:S01]  /*7c60*/  IMAD.MOV.U32 R135, RZ, RZ, R124 ;  /* 0x000000ffff877224 */ /* 0x000fe200078e007c */
[----:B------:R1:W-:Y:S06]  /*7c70*/  MUFU.EX2 R68, R8 ;  /* 0x0000000800447308 */ /* 0x0003ec0000000800 */
[----:B------:R-:W-:Y:S01]  /*7c80*/  HMMA.16816.F32 R108, R4, R74, R108 ;  /* 0x0000004a046c723c */ /* 0x000fe2000000186c */
[----:B-1----:R-:W-:-:S04]  /*7c90*/  FFMA.FTZ R8, R211, c[0x0][0x2d0], -R2 ;  /* 0x0000b400d3087a23 */ /* 0x002fc80000010802 */
[----:B------:R1:W-:Y:S02]  /*7ca0*/  MUFU.EX2 R69, R8 ;  /* 0x0000000800457308 */ /* 0x0003e40000000800 */
[----:B-1----:R-:W-:Y:S02]  /*7cb0*/  FFMA.FTZ R8, R229, c[0x0][0x2d0], -R2 ;  /* 0x0000b400e5087a23 */ /* 0x002fe40000010802 */
[----:B------:R-:W-:-:S04]  /*7cc0*/  IMAD.U32 R229, RZ, RZ, UR13 ;  /* 0x0000000dffe57e24 */ /* 0x000fc8000f8e00ff */
        /* <DEDUP_REMOVED lines=155> */
.L_x_994:
[----:B------:R-:W-:Y:S02]  /*8680*/  UISETP.NE.AND UP2, UPT, UR5, 0x1, UPT ;  /* 0x000000010500788c */ /* 0x000fe4000bf45270 */
[----:B------:R-:W-:Y:S02]  /*8690*/  ULDC.64 UR14, c[0x0][0x330] ;  /* 0x0000cc00000e7ab9 */ /* 0x000fe40000000a00 */
[----:B------:R-:W-:-:S07]  /*86a0*/  UIMAD.WIDE.U32 UR16, UR11, UR14, URZ ;  /* 0x0000000e0b1072a5 */ /* 0x000fce000f8e003f */
[----:B------:R-:W-:Y:S02]  /*86b0*/  @UP2 UMOV UR13, UR17 ;  /* 0x00000011000d2c82 */ /* 0x000fe40008000000 */
[----:B------:R-:W-:-:S03]  /*86c0*/  @UP2 USHF.R.U32.HI UR11, URZ, UR15, UR13 ;  /* 0x0000000f3f0b2299 */ /* 0x000fc6000801160d */
.L_x_995:
[----:B------:R-:W-:Y:S02]  /*86d0*/  ULDC UR13, c[0x0][0x32c] ;  /* 0x0000cb00000d7ab9 */ /* 0x000fe40000000800 */
[----:B------:R-:W-:-:S04]  /*86e0*/  UIMAD UR13, UR11, UR5, UR13 ;  /* 0x000000050b0d72a4 */ /* 0x000fc8000f8e020d */
[----:B------:R-:W-:-:S04]  /*86f0*/  UISETP.LT.AND UP2, UPT, UR6, UR13, UPT ;  /* 0x0000000d0600728c */ /* 0x000fc8000bf41270 */
[----:B------:R-:W-:-:S04]  /*8700*/  USEL UR6, UR6, UR13, UP2 ;  /* 0x0000000d06067287 */ /* 0x000fc80009000000 */
.L_x_993:
        /* <DEDUP_REMOVED lines=18> */
.L_x_1013:
[----:B------:R-:W-:Y:S04]  /*8830*/  DEPBAR.LE SB0, 0x0 ;  /* 0x000080000000791a */ /* 0x000fe80000000000 */
[----:B------:R-:W-:Y:S01]  /*8840*/  BAR.SYNC.DEFER_BLOCKING 0x0 ;  /* 0x0000000000007b1d */ /* 0x000fe20000010000 */
[C---:B------:R-:W-:Y:S01]  /*8850*/  ISETP.LT.AND P2, PT, R229.reuse, UR4, PT ;  /* 0x00000004e5007c0c */ /* 0x040fe2000bf41270 */
[----:B------:R-:W-:Y:S01]  /*8860*/  IMAD.MOV.U32 R230, RZ, RZ, c[0x0][0x1e0] ;  /* 0x00007800ffe67624 */ /* 0x000fe200078e00ff */
[C---:B------:R-:W-:Y:S11]  /*8870*/  ISETP.GT.AND P4, PT, R229.reuse, UR4, PT ;  /* 0x00000004e5007c0c */ /* 0x040ff6000bf84270 */
[----:B-1----:R-:W-:Y:S01]  /*8880*/  @!P2 SHF.R.S32.HI R0, RZ, 0x1f, R229 ;  /* 0x0000001fff00a819 */ /* 0x002fe200000114e5 */
[C---:B------:R-:W-:Y:S04]  /*8890*/  @!P2 IMAD.WIDE.U32 R2, R229.reuse, c[0x0][0x208], RZ ;  /* 0x00008200e502aa25 */ /* 0x040fe800078e00ff */
[----:B------:R-:W-:Y:S02]  /*88a0*/  @!P2 IMAD R0, R0, c[0x0][0x208], RZ ;  /* 0x000082000000aa24 */ /* 0x000fe400078e02ff */
[----:B------:R-:W-:Y:S02]  /*88b0*/  @P4 IMAD.SHL.U32 R130, R230, 0x20, RZ ;  /* 0x00000020e6824824 */ /* 0x000fe400078e00ff */
[----:B------:R-:W-:Y:S01]  /*88c0*/  @!P2 IMAD R0, R229, c[0x0][0x20c], R0 ;  /* 0x00008300e500aa24 */ /* 0x000fe200078e0200 */
[----:B------:R-:W-:Y:S03]  /*88d0*/  LDSM.16.M88.4 R96, [R219+0x6100] ;  /* 0x00610000db60783b */ /* 0x000fe60000000200 */
[----:B------:R-:W-:Y:S03]  /*88e0*/  @!P2 IMAD.IADD R0, R3, 0x1, R0 ;  /* 0x000000010300a824 */ /* 0x000fe600078e0200 */
[----:B------:R-:W1:Y:S01]  /*88f0*/  LDSM.16.M88.4 R16, [R212+0x3100] ;  /* 0x00310000d410783b */ /* 0x000e620000000200 */
[----:B------:R-:W-:Y:S05]  /*8900*/  @!P2 IMAD R0, R0, 0x60, RZ ;  /* 0x000000600000a824 */ /* 0x000fea00078e02ff */
[----:B------:R-:W2:Y:S06]  /*8910*/  LDSM.16.M88.4 R92, [R219+0x8100] ;  /* 0x00810000db5c783b */ /* 0x000eac0000000200 */
[----:B------:R-:W3:Y:S06]  /*8920*/  LDL.64 R192, [R1+0x38] ;  /* 0x0000380001c07983 */ /* 0x000eec0000100a00 */
[----:B------:R-:W3:Y:S06]  /*8930*/  LDL.64 R128, [R1+0x40] ;  /* 0x0000400001807983 */ /* 0x000eec0000100a00 */
[----:B------:R-:W4:Y:S06]  /*8940*/  LDSM.16.M88.4 R32, [R212+0x3900] ;  /* 0x00390000d420783b */ /* 0x000f2c0000000200 */
[----:B------:R-:W5:Y:S06]  /*8950*/  LDL.64 R234, [R1+0x20] ;  /* 0x0000200001ea7983 */ /* 0x000f6c0000100a00 */
[----:B------:R-:W4:Y:S01]  /*8960*/  LDSM.16.M88.4 R48, [R212+0x4100] ;  /* 0x00410000d430783b */ /* 0x000f220000000200 */
[-C--:B-1----:R-:W-:Y:S05]  /*8970*/  HMMA.16816.F32 R4, R96, R16.reuse, RZ ;  /* 0x000000106004723c */ /* 0x082fea00000018ff */
[----:B------:R-:W5:Y:S03]  /*8980*/  LDL.64 R232, [R1+0x30] ;  /* 0x0000300001e87983 */ /* 0x000f660000100a00 */
        /* <DEDUP_REMOVED lines=69> */
[----:B------:R-:W-:Y:S02]  /*8de0*/  @P4 IADD3 R0, R229, -0x1, RZ ;  /* 0xffffffffe5004810 */ /* 0x000fe40007ffe0ff */
        /* <DEDUP_REMOVED lines=10> */
[----:B------:R1:W-:Y:S03]  /*8e90*/  @!P2 LDGSTS.E.BYPASS.LTC128B.128 [R231+0x2900], [R172.64], !P3 ;  /* 0x02900000ace7afae */ /* 0x0003e6000d901d6c */
[----:B-----5:R-:W-:Y:S03]  /*8ea0*/  @P4 IMAD.MOV.U32 R129, RZ, RZ, R235 ;  /* 0x000000ffff814224 */ /* 0x020fe600078e00eb */
[----:B----4-:R-:W-:Y:S01]  /*8eb0*/  LDSM.16.M88.4 R196, [R220+0x6100] ;  /* 0x00610000dcc4783b */ /* 0x010fe20000000200 */
[C---:B------:R-:W-:Y:S05]  /*8ec0*/  HMMA.16816.F32 R88, R184.reuse, R192, R88 ;  /* 0x000000c0b858723c */ /* 0x040fea0000001858 */
[----:B------:R-:W3:Y:S03]  /*8ed0*/  LDSM.16.M88.4 R200, [R218+0x3100] ;  /* 0x00310000dac8783b */ /* 0x000ee60000000200 */
[-C--:B------:R-:W-:Y:S03]  /*8ee0*/  HMMA.16816.F32 R92, R184, R194.reuse, R92 ;  /* 0x000000c2b85c723c */ /* 0x080fe6000000185c */
[----:B------:R-:W4:Y:S01]  /*8ef0*/  LDSM.16.M88.4 R204, [R220+0x8100] ;  /* 0x00810000dccc783b */ /* 0x000f220000000200 */
[----:B--2---:R-:W-:Y:S04]  /*8f00*/  @P4 SHF.R.S32.HI R2, RZ, 0x1f, R0 ;  /* 0x0000001fff024819 */ /* 0x004fe80000011400 */
[----:B------:R-:W-:Y:S01]  /*8f10*/  HMMA.16816.F32 R96, R176, R194, R96 ;  /* 0x000000c2b060723c */ /* 0x000fe20000001860 */
[----:B------:R-:W0:Y:S03]  /*8f20*/  LDGDEPBAR ;  /* 0x00000000000079af */ /* 0x000e260000000000 */
[----:B------:R-:W-:Y:S02]  /*8f30*/  @P4 IMAD R128, R2, c[0x0][0x1e0], RZ ;  /* 0x0000780002804a24 */ /* 0x000fe400078e02ff */
[C---:B------:R-:W-:Y:S01]  /*8f40*/  @P4 IMAD.WIDE.U32 R2, R0.reuse, c[0x0][0x1e0], RZ ;  /* 0x0000780000024a25 */ /* 0x040fe200078e00ff */
[----:B-1----:R-:W1:Y:S05]  /*8f50*/  LDSM.16.M88.4 R172, [R218+0x3900] ;  /* 0x00390000daac783b */ /* 0x002e6a0000000200 */
[----:B------:R-:W-:Y:S01]  /*8f60*/  @P4 IMAD R128, R0, c[0x0][0x1e4], R128 ;  /* 0x0000790000804a24 */ /* 0x000fe200078e0280 */
[----:B------:R-:W2:Y:S03]  /*8f70*/  LDSM.16.M88.4 R180, [R218+0x4100] ;  /* 0x00410000dab4783b */ /* 0x000ea60000000200 */
[----:B------:R-:W-:Y:S02]  /*8f80*/  @P4 IMAD.IADD R0, R3, 0x1, R128 ;  /* 0x0000000103004824 */ /* 0x000fe400078e0280 */
[----:B------:R-:W-:Y:S01]  /*8f90*/  @P4 IMAD.MOV.U32 R128, RZ, RZ, R232 ;  /* 0x000000ffff804224 */ /* 0x000fe200078e00e8 */
[----:B------:R-:W5:Y:S01]  /*8fa0*/  LDSM.16.M88.4 R184, [R218+0x4900] ;  /* 0x00490000dab8783b */ /* 0x000f620000000200 */
[----:B------:R-:W-:Y:S02]  /*8fb0*/  @P4 IMAD R0, R0, 0x60, RZ ;  /* 0x0000006000004824 */ /* 0x000fe400078e02ff */
[----:B------:R-:W-:Y:S03]  /*8fc0*/  @P4 IMAD.WIDE.U32 R128, R2, 0x60, R128 ;  /* 0x0000006002804825 */ /* 0x000fe600078e0080 */
[----:B------:R-:W2:Y:S01]  /*8fd0*/  LDSM.16.M88.4 R176, [R218+0x5100] ;  /* 0x00510000dab0783b */ /* 0x000ea20000000200 */
[----:B------:R-:W-:Y:S01]  /*8fe0*/  @P4 IMAD.IADD R0, R129, 0x1, R0 ;  /* 0x0000000181004824 */ /* 0x000fe200078e0200 */
[C---:B------:R-:W-:Y:S01]  /*8ff0*/  @P4 LEA R2, P0, R128.reuse, c[0x0][0x1c8], 0x1 ;  /* 0x0000720080024a11 */ /* 0x040fe200078008ff */
[----:B------:R-:W-:Y:S01]  /*9000*/  IMAD.MOV.U32 R232, RZ, RZ, c[0x0][0x1e4] ;  /* 0x00007900ffe87624 */ /* 0x000fe200078e00ff */
[-C--:B---3--:R-:W-:Y:S02]  /*9010*/  HMMA.16816.F32 R4, R196, R200.reuse, R4 ;  /* 0x000000c8c404723c */ /* 0x088fe40000001804 */
[----:B------:R-:W-:Y:S03]  /*9020*/  LDSM.16.M88.4 R188, [R221+0x6100] ;  /* 0x00610000ddbc783b */ /* 0x000fe60000000200 */
[----:B------:R-:W-:Y:S02]  /*9030*/  @P4 LEA.HI.X R3, R128, c[0x0][0x1cc], R0, 0x1, P0 ;  /* 0x0000730080034a11 */ /* 0x000fe400000f0c00 */
[----:B------:R-:W-:Y:S01]  /*9040*/  @P4 SHF.L.U64.HI R0, R230, 0x5, R232 ;  /* 0x00000005e6004819 */ /* 0x000fe200000102e8 */
[C---:B----4-:R-:W-:Y:S01]  /*9050*/  HMMA.16816.F32 R8, R204.reuse, R200, R8 ;  /* 0x000000c8cc08723c */ /* 0x050fe20000001808 */
[----:B------:R-:W-:Y:S01]  /*9060*/  LDSM.16.M88.4 R192, [R217] ;  /* 0x00000000d9c0783b */ /* 0x000fe20000000200 */
[----:B------:R-:W-:Y:S05]  /*9070*/  PLOP3.LUT P0, PT, PT, PT, UP1, 0x80, 0x0 ;  /* 0x000000000000781c */ /* 0x000fea0003f0f018 */
[----:B------:R-:W-:Y:S01]  /*9080*/  LDSM.16.M88.4 R208, [R217+0x1000] ;  /* 0x00100000d9d0783b */ /* 0x000fe20000000200 */
        /* <DEDUP_REMOVED lines=13> */
[-C--:B-----5:R-:W-:Y:S08]  /*9160*/  HMMA.16816.F32 R52, R196, R184.reuse, R52 ;  /* 0x000000b8c434723c */ /* 0x0a0ff00000001834 */
        /* <DEDUP_REMOVED lines=33> */
[C---:B------:R-:W-:Y:S08]  /*9380*/  HMMA.16816.F32 R40, R200.reuse, R208, R40 ;  /* 0x000000d0c828723c */ /* 0x040ff00000001828 */
[-C--:B------:R-:W-:Y:S08]  /*9390*/  HMMA.16816.F32 R44, R200, R210.reuse, R44 ;  /* 0x000000d2c82c723c */ /* 0x080ff0000000182c */
[C---:B------:R-:W-:Y:S08]  /*93a0*/  HMMA.16816.F32 R48, R188.reuse, R210, R48 ;  /* 0x000000d2bc30723c */ /* 0x040ff00000001830 */
[-C--:B---3--:R-:W-:Y:S08]  /*93b0*/  HMMA.16816.F32 R52, R188, R184.reuse, R52 ;  /* 0x000000b8bc34723c */ /* 0x088ff00000001834 */
[C---:B------:R-:W-:Y:S08]  /*93c0*/  HMMA.16816.F32 R56, R200.reuse, R184, R56 ;  /* 0x000000b8c838723c */ /* 0x040ff00000001838 */
[-C--:B------:R-:W-:Y:S08]  /*93d0*/  HMMA.16816.F32 R60, R200, R186.reuse, R60 ;  /* 0x000000bac83c723c */ /* 0x080ff0000000183c */
[C---:B------:R-:W-:Y:S08]  /*93e0*/  HMMA.16816.F32 R64, R188.reuse, R186, R64 ;  /* 0x000000babc40723c */ /* 0x040ff00000001840 */
[-C--:B-1----:R-:W-:Y:S08]  /*93f0*/  HMMA.16816.F32 R68, R188, R172.reuse, R68 ;  /* 0x000000acbc44723c */ /* 0x082ff00000001844 */
[C---:B------:R-:W-:Y:S01]  /*9400*/  HMMA.16816.F32 R72, R200.reuse, R172, R72 ;  /* 0x000000acc848723c */ /* 0x040fe20000001848 */
[----:B------:R1:W3:Y:S07]  /*9410*/  LDL R173, [R1+0x28] ;  /* 0x0000280001ad7983 */ /* 0x0002ee0000100800 */
[-C--:B------:R-:W-:Y:S08]  /*9420*/  HMMA.16816.F32 R76, R200, R174.reuse, R76 ;  /* 0x000000aec84c723c */ /* 0x080ff0000000184c */
[C---:B------:R-:W-:Y:S07]  /*9430*/  HMMA.16816.F32 R80, R188.reuse, R174, R80 ;  /* 0x000000aebc50723c */ /* 0x040fee0000001850 */
[-C--:B------:R-:W-:Y:S01]  /*9440*/  @P4 IADD3 R174, P1, R180, R130.reuse, RZ ;  /* 0x00000082b4ae4210 */ /* 0x080fe20007f3e0ff */
[-C--:B------:R-:W-:Y:S04]  /*9450*/  HMMA.16816.F32 R84, R188, R176.reuse, R84 ;  /* 0x000000b0bc54723c */ /* 0x080fe80000001854 */
[--C-:B------:R-:W-:Y:S01]  /*9460*/  @P4 IMAD.X R175, R181, 0x1, R0.reuse, P1 ;  /* 0x00000001b5af4824 */ /* 0x100fe200008e0600 */
[-C--:B------:R-:W-:Y:S03]  /*9470*/  @P4 IADD3 R128, P2, R174, R130.reuse, RZ ;  /* 0x00000082ae804210 */ /* 0x080fe60007f5e0ff */
[C---:B------:R-:W-:Y:S01]  /*9480*/  HMMA.16816.F32 R88, R200.reuse, R176, R88 ;  /* 0x000000b0c858723c */ /* 0x040fe20000001858 */
[----:B------:R5:W-:Y:S03]  /*9490*/  @P4 LDGSTS.E.BYPASS.LTC128B.128 [R231+0x4100], [R174.64], !P3 ;  /* 0x04100000aee74fae */ /* 0x000be6000d901d6c */
[--C-:B------:R-:W-:Y:S01]  /*94a0*/  @P4 IMAD.X R129, R175, 0x1, R0.reuse, P2 ;  /* 0x00000001af814824 */ /* 0x100fe200010e0600 */
[-C--:B----4-:R-:W-:Y:S03]  /*94b0*/  @P4 IADD3 R2, P1, R128, R130.reuse, RZ ;  /* 0x0000008280024210 */ /* 0x090fe60007f3e0ff */
[-C--:B------:R-:W-:Y:S01]  /*94c0*/  HMMA.16816.F32 R92, R200, R178.reuse, R92 ;  /* 0x000000b2c85c723c */ /* 0x080fe2000000185c */
[----:B------:R1:W-:Y:S03]  /*94d0*/  @P4 LDGSTS.E.BYPASS.LTC128B.128 [R231+0x4900], [R128.64], !P3 ;  /* 0x0490000080e74fae */ /* 0x0003e6000d901d6c */
[--C-:B------:R-:W-:Y:S04]  /*94e0*/  @P4 IMAD.X R3, R129, 0x1, R0.reuse, P1 ;  /* 0x0000000181034824 */ /* 0x100fe800008e0600 */
[----:B------:R-:W-:Y:S01]  /*94f0*/  HMMA.16816.F32 R96, R188, R178, R96 ;  /* 0x000000b2bc60723c */ /* 0x000fe20000001860 */
[----:B------:R4:W-:Y:S03]  /*9500*/  @P4 LDGSTS.E.BYPASS.LTC128B.128 [R231+0x5100], [R2.64], !P3 ;  /* 0x0510000002e74fae */ /* 0x0009e6000d901d6c */
[----:B---3--:R-:W-:Y:S01]  /*9510*/  @P0 IMAD.MOV.U32 R173, RZ, RZ, R135 ;  /* 0x000000ffffad0224 */ /* 0x008fe200078e0087 */
[----:B------:R-:W-:Y:S04]  /*9520*/  @P4 IADD3 R176, P0, R2, R130, RZ ;  /* 0x0000008202b04210 */ /* 0x000fe80007f1e0ff */
[----:B------:R-:W3:Y:S03]  /*9530*/  SHFL.IDX PT, R130, R173, RZ, 0x1c1f ;  /* 0x001c1fffad827589 */ /* 0x000ee600000e0000 */
[----:B------:R-:W-:Y:S01]  /*9540*/  @P4 IMAD.X R177, R3, 0x1, R0, P0 ;  /* 0x0000000103b14824 */ /* 0x000fe200000e0600 */
[----:B------:R-:W-:Y:S01]  /*9550*/  PLOP3.LUT P0, PT, PT, PT, UP0, 0x40, 0x0 ;  /* 0x000000000000781c */ /* 0x000fe20003f0e808 */
[----:B------:R-:W-:Y:S03]  /*9560*/  IMAD R0, R229, -0x60, RZ ;  /* 0xffffffa0e5007824 */ /* 0x000fe600078e02ff */
[----:B------:R1:W-:Y:S02]  /*9570*/  @P4 LDGSTS.E.BYPASS.LTC128B.128 [R231+0x5900], [R176.64], !P3 ;  /* 0x05900000b0e74fae */ /* 0x0003e4000d901d6c */
[----:B--2---:R-:W-:Y:S04]  /*9580*/  IADD3 R182, -R183, 0x1, R0 ;  /* 0x00000001b7b67810 */ /* 0x004fe80007ffe100 */
[----:B------:R-:W0:Y:S01]  /*9590*/  LDGDEPBAR ;  /* 0x00000000000079af */ /* 0x000e220000000000 */
[----:B-1----:R-:W-:Y:S05]  /*95a0*/  IMAD.U32 R176, RZ, RZ, UR12 ;  /* 0x0000000cffb07e24 */ /* 0x002fea000f8e00ff */
[----:B------:R-:W-:Y:S04]  /*95b0*/  IADD3 R176, -R176, UR7, R182 ;  /* 0x00000007b0b07c10 */ /* 0x000fe8000fffe1b6 */
[C---:B-----5:R-:W-:Y:S02]  /*95c0*/  IADD3 R174, R176.reuse, c[0x0][0x328], RZ ;  /* 0x0000ca00b0ae7a10 */ /* 0x060fe40007ffe0ff */
[----:B------:R-:W-:Y:S03]  /*95d0*/  IADD3 R175, R176, UR10, RZ ;  /* 0x0000000ab0af7c10 */ /* 0x000fe6000fffe0ff */
[----:B---3--:R-:W-:Y:S02]  /*95e0*/  IMAD.IADD R135, R174, 0x1, R130 ;  /* 0x00000001ae877824 */ /* 0x008fe400078e0282 */
[----:B----4-:R-:W-:Y:S01]  /*95f0*/  IMAD.IADD R2, R130, 0x1, R175 ;  /* 0x0000000182027824 */ /* 0x010fe200078e02af */
        /* <DEDUP_REMOVED lines=15> */
.L_x_999:
[----:B------:R-:W-:Y:S04]  /*96f0*/  MOV R128, c[0x0][0x32c] ;  /* 0x0000cb0000807a02 */ /* 0x000fe80000000f00 */
[----:B------:R-:W-:Y:S11]  /*9700*/  ISETP.NE.AND P0, PT, R128, 0x1, PT ;  /* 0x000000018000780c */ /* 0x000ff60003f05270 */
[----:B------:R-:W-:Y:S02]  /*9710*/  @!UPT UIADD3 URZ, URZ, URZ, URZ ;  /* 0x0000003f3f3ff290 */ /* 0x000fe4000fffe03f */
[----:B------:R-:W-:Y:S05]  /*9720*/  @P0 IMAD.HI.U32 R128, R3, c[0x0][0x330], RZ ;  /* 0x0000cc0003800a27 */ /* 0x000fea00078e00ff */
[----:B------:R-:W-:Y:S02]  /*9730*/  @P0 SHF.R.U32.HI R3, RZ, c[0x0][0x334], R128 ;  /* 0x0000cd00ff030a19 */ /* 0x000fe40000011680 */
.L_x_1000:
[----:B------:R-:W-:Y:S05]  /*9740*/  BSYNC B0 ;  /* 0x0000000000007941 */ /* 0x000fea0003800000 */
.L_x_998:
[----:B------:R-:W-:Y:S04]  /*9750*/  IMAD.IADD R128, R0, 0x1, -R183 ;  /* 0x0000000100807824 */ /* 0x000fe800078e0ab7 */
[----:B------:R-:W-:Y:S05]  /*9760*/  IMAD R3, R3, c[0x0][0x32c], R128 ;  /* 0x0000cb0003037a24 */ /* 0x000fea00078e0280 */
[----:B------:R-:W-:Y:S02]  /*9770*/  IADD3 R128, R3, c[0x0][0x32c], RZ ;  /* 0x0000cb0003807a10 */ /* 0x000fe40007ffe0ff */
[----:B------:R-:W-:Y:S02]  /*9780*/  IMNMX R2, R2, R3, !PT ;  /* 0x0000000302027217 */ /* 0x000fe40007800200 */
[----:B------:R-:W-:Y:S02]  /*9790*/  IMNMX R135, R135, R128, PT ;  /* 0x0000008087877217 */ /* 0x000fe40003800200 */
.L_x_997:
[----:B------:R-:W-:Y:S01]  /*97a0*/  PLOP3.LUT P0, PT, PT, PT, UP0, 0x40, 0x0 ;  /* 0x000000000000781c */ /* 0x000fe20003f0e808 */
[----:B------:R-:W1:Y:S02]  /*97b0*/  SHFL.IDX PT, R128, R173, 0x1, 0x1c1f ;  /* 0x003c1f00ad807f89 */ /* 0x000e6400000e0000 */
[----:B-1----:R-:W-:Y:S01]  /*97c0*/  IADD3 R3, R175, R128, RZ ;  /* 0x00000080af037210 */ /* 0x002fe20007ffe0ff */
[----:B------:R-:W-:Y:S09]  /*97d0*/  IMAD.IADD R130, R174, 0x1, R128 ;  /* 0x00000001ae827824 */ /* 0x000ff200078e0280 */
        /* <DEDUP_REMOVED lines=15> */
.L_x_1003:
[----:B------:R-:W-:Y:S04]  /*98d0*/  MOV R129, c[0x0][0x32c] ;  /* 0x0000cb0000817a02 */ /* 0x000fe80000000f00 */
[----:B------:R-:W-:Y:S11]  /*98e0*/  ISETP.NE.AND P0, PT, R129, 0x1, PT ;  /* 0x000000018100780c */ /* 0x000ff60003f05270 */
[----:B------:R-:W-:Y:S02]  /*98f0*/  @!UPT UIADD3 URZ, URZ, URZ, URZ ;  /* 0x0000003f3f3ff290 */ /* 0x000fe4000fffe03f */
[----:B------:R-:W-:Y:S05]  /*9900*/  @P0 IMAD.HI.U32 R129, R128, c[0x0][0x330], RZ ;  /* 0x0000cc0080810a27 */ /* 0x000fea00078e00ff */
[----:B------:R-:W-:Y:S02]  /*9910*/  @P0 SHF.R.U32.HI R128, RZ, c[0x0][0x334], R129 ;  /* 0x0000cd00ff800a19 */ /* 0x000fe40000011681 */
.L_x_1004:
[----:B------:R-:W-:Y:S05]  /*9920*/  BSYNC B0 ;  /* 0x0000000000007941 */ /* 0x000fea0003800000 */
.L_x_1002:
[----:B------:R-:W-:Y:S04]  /*9930*/  IMAD.IADD R129, R0, 0x1, -R183 ;  /* 0x0000000100817824 */ /* 0x000fe800078e0ab7 */
[----:B------:R-:W-:Y:S05]  /*9940*/  IMAD R128, R128, c[0x0][0x32c], R129 ;  /* 0x0000cb0080807a24 */ /* 0x000fea00078e0281 */
[----:B------:R-:W-:Y:S02]  /*9950*/  IADD3 R129, R128, c[0x0][0x32c], RZ ;  /* 0x0000cb0080817a10 */ /* 0x000fe40007ffe0ff */
[----:B------:R-:W-:Y:S02]  /*9960*/  IMNMX R3, R3, R128, !PT ;  /* 0x0000008003037217 */ /* 0x000fe40007800200 */
[----:B------:R-:W-:Y:S02]  /*9970*/  IMNMX R130, R130, R129, PT ;  /* 0x0000008182827217 */ /* 0x000fe40003800200 */
.L_x_1001:
        /* <DEDUP_REMOVED lines=19> */
.L_x_1007:
[----:B------:R-:W-:Y:S04]  /*9ab0*/  MOV R177, c[0x0][0x32c] ;  /* 0x0000cb0000b17a02 */ /* 0x000fe80000000f00 */
[----:B------:R-:W-:Y:S11]  /*9ac0*/  ISETP.NE.AND P0, PT, R177, 0x1, PT ;  /* 0x00000001b100780c */ /* 0x000ff60003f05270 */
[----:B------:R-:W-:Y:S02]  /*9ad0*/  @!UPT UIADD3 URZ, URZ, URZ, URZ ;  /* 0x0000003f3f3ff290 */ /* 0x000fe4000fffe03f */
[----:B------:R-:W-:Y:S05]  /*9ae0*/  @P0 IMAD.HI.U32 R177, R172, c[0x0][0x330], RZ ;  /* 0x0000cc00acb10a27 */ /* 0x000fea00078e00ff */
[----:B------:R-:W-:Y:S02]  /*9af0*/  @P0 SHF.R.U32.HI R172, RZ, c[0x0][0x334], R177 ;  /* 0x0000cd00ffac0a19 */ /* 0x000fe400000116b1 */
.L_x_1008:
[----:B------:R-:W-:Y:S05]  /*9b00*/  BSYNC B0 ;  /* 0x0000000000007941 */ /* 0x000fea0003800000 */
.L_x_1006:
[----:B------:R-:W-:Y:S04]  /*9b10*/  IMAD.IADD R177, R0, 0x1, -R183 ;  /* 0x0000000100b17824 */ /* 0x000fe800078e0ab7 */
[----:B------:R-:W-:Y:S05]  /*9b20*/  IMAD R172, R172, c[0x0][0x32c], R177 ;  /* 0x0000cb00acac7a24 */ /* 0x000fea00078e02b1 */
[----:B------:R-:W-:Y:S02]  /*9b30*/  IADD3 R177, R172, c[0x0][0x32c], RZ ;  /* 0x0000cb00acb17a10 */ /* 0x000fe40007ffe0ff */
[----:B------:R-:W-:Y:S02]  /*9b40*/  IMNMX R128, R128, R172, !PT ;  /* 0x000000ac80807217 */ /* 0x000fe40007800200 */
[----:B------:R-:W-:Y:S02]  /*9b50*/  IMNMX R129, R129, R177, PT ;  /* 0x000000b181817217 */ /* 0x000fe40003800200 */
.L_x_1005:
[C---:B------:R-:W-:Y:S02]  /*9b60*/  ISETP.GE.AND P1, PT, R0.reuse, 0x9, PT ;  /* 0x000000090000780c */ /* 0x040fe40003f26270 */
[----:B------:R-:W-:Y:S02]  /*9b70*/  ISETP.GE.AND P5, PT, R0, 0xa, PT ;  /* 0x0000000a0000780c */ /* 0x000fe40003fa6270 */
[----:B------:R-:W-:Y:S02]  /*9b80*/  ISETP.GT.AND P0, PT, R2, 0x8, !P1 ;  /* 0x000000080200780c */ /* 0x000fe40004f04270 */
[----:B------:R-:W-:Y:S02]  /*9b90*/  P2R R183, PR, RZ, 0x8 ;  /* 0x00000008ffb77803 */ /* 0x000fe40000000000 */
[----:B------:R-:W-:Y:S02]  /*9ba0*/  ISETP.LT.OR P0, PT, R135, 0x9, P0 ;  /* 0x000000098700780c */ /* 0x000fe40000701670 */
[----:B------:R-:W-:Y:S02]  /*9bb0*/  ISETP.GE.AND P3, PT, R0, 0x12, PT ;  /* 0x000000120000780c */ /* 0x000fe40003f66270 */
[----:B------:R-:W-:Y:S02]  /*9bc0*/  FSEL R184, R16, -INF , !P0 ;  /* 0xff80000010b87808 */ /* 0x000fe40004000000 */
[----:B------:R-:W-:Y:S02]  /*9bd0*/  ISETP.GT.AND P0, PT, R3, 0x9, !P5 ;  /* 0x000000090300780c */ /* 0x000fe40006f04270 */
[----:B------:R-:W-:Y:S02]  /*9be0*/  ISETP.GT.AND P2, PT, R2, 0x9, !P5 ;  /* 0x000000090200780c */ /* 0x000fe40006f44270 */
        /* <DEDUP_REMOVED lines=15> */
[----:B------:R-:W-:Y:S02]  /*9ce0*/  ISETP.LT.OR P0, PT, R135, 0x19, P0 ;  /* 0x000000198700780c */ /* 0x000fe40000701670 */
        /* <DEDUP_REMOVED lines=13> */
[C---:B------:R-:W-:Y:S02]  /*9dc0*/  ISETP.GT.AND P0, PT, R3.reuse, 0x19, !P2 ;  /* 0x000000190300780c */ /* 0x040fe40005704270 */
        /* <DEDUP_REMOVED lines=17> */
[C---:B------:R-:W-:Y:S02]  /*9ee0*/  ISETP.GT.AND P0, PT, R3.reuse, 0x20, !P2 ;  /* 0x000000200300780c */ /* 0x040fe40005704270 */
        /* <DEDUP_REMOVED lines=15> */
[C---:B------:R-:W-:Y:S02]  /*9fe0*/  ISETP.GE.AND P5, PT, R0.reuse, 0x52, PT ;  /* 0x000000520000780c */ /* 0x040fe40003fa6270 */
        /* <DEDUP_REMOVED lines=20> */
[----:B------:R-:W-:Y:S04]  /*a130*/  ISETP.LT.OR P0, PT, R135, 0x32, P0 ;  /* 0x000000328700780c */ /* 0x000fe80000701670 */
        /* <DEDUP_REMOVED lines=49> */
[C---:B------:R-:W-:Y:S04]  /*a450*/  ISETP.GT.AND P0, PT, R3.reuse, 0x48, !P2 ;  /* 0x000000480300780c */ /* 0x040fe80005704270 */
[----:B------:R-:W-:Y:S04]  /*a460*/  ISETP.LT.OR P0, PT, R130, 0x49, P0 ;  /* 0x000000498200780c */ /* 0x000fe80000701670 */
        /* <DEDUP_REMOVED lines=21> */
[----:B------:R-:W-:Y:S02]  /*a5c0*/  ISETP.GT.AND P0, PT, R2, RZ, !P3 ;  /* 0x000000ff0200720c */ /* 0x000fe40005f04270 */
[----:B------:R-:W-:Y:S02]  /*a5d0*/  P2R R5, PR, RZ, 0x8 ;  /* 0x00000008ff057803 */ /* 0x000fe40000000000 */
[----:B------:R-:W-:Y:S04]  /*a5e0*/  ISETP.LT.OR P0, PT, R135, 0x1, P0 ;  /* 0x000000018700780c */ /* 0x000fe80000701670 */
[----:B------:R-:W-:Y:S02]  /*a5f0*/  FSEL R36, R4, -INF , !P0 ;  /* 0xff80000004247808 */ /* 0x000fe40004000000 */
[----:B------:R-:W-:Y:S04]  /*a600*/  ISETP.GT.AND P0, PT, R3, 0x1, !P1 ;  /* 0x000000010300780c */ /* 0x000fe80004f04270 */
[C---:B------:R-:W-:Y:S04]  /*a610*/  ISETP.LT.OR P0, PT, R130.reuse, 0x2, P0 ;  /* 0x000000028200780c */ /* 0x040fe80000701670 */
[----:B------:R-:W-:Y:S02]  /*a620*/  FSEL R48, R7, -INF , !P0 ;  /* 0xff80000007307808 */ /* 0x000fe40004000000 */
[----:B------:R-:W-:Y:S04]  /*a630*/  ISETP.GT.AND P0, PT, R3, RZ, !P3 ;  /* 0x000000ff0300720c */ /* 0x000fe80005f04270 */
[----:B------:R-:W-:Y:S04]  /*a640*/  ISETP.LT.OR P0, PT, R130, 0x1, P0 ;  /* 0x000000018200780c */ /* 0x000fe80000701670 */
[----:B------:R-:W-:Y:S02]  /*a650*/  FSEL R39, R6, -INF , !P0 ;  /* 0xff80000006277808 */ /* 0x000fe40004000000 */
[----:B------:R-:W-:Y:S04]  /*a660*/  ISETP.GT.AND P0, PT, R2, 0x58, !P4 ;  /* 0x000000580200780c */ /* 0x000fe80006704270 */
[C---:B------:R-:W-:Y:S04]  /*a670*/  ISETP.LT.OR P0, PT, R135.reuse, 0x59, P0 ;  /* 0x000000598700780c */ /* 0x040fe80000701670 */
[----:B------:R-:W-:Y:S02]  /*a680*/  FSEL R80, R96, -INF , !P0 ;  /* 0xff80000060507808 */ /* 0x000fe40004000000 */
[----:B------:R-:W-:Y:S04]  /*a690*/  ISETP.GE.AND P0, PT, R0, 0x5a, PT ;  /* 0x0000005a0000780c */ /* 0x000fe80003f06270 */
[----:B------:R-:W-:Y:S04]  /*a6a0*/  ISETP.GT.AND P2, PT, R2, 0x59, !P0 ;  /* 0x000000590200780c */ /* 0x000fe80004744270 */
        /* <DEDUP_REMOVED lines=9> */
[C---:B------:R-:W-:Y:S02]  /*a740*/  ISETP.GT.AND P2, PT, R128.reuse, 0x1, !P1 ;  /* 0x000000018000780c */ /* 0x040fe40004f44270 */
[----:B------:R-:W-:Y:S02]  /*a750*/  ISETP.NE.AND P1, PT, R35, RZ, PT ;  /* 0x000000ff2300720c */ /* 0x000fe40003f25270 */
        /* <DEDUP_REMOVED lines=70> */
[C---:B------:R-:W-:Y:S04]  /*abc0*/  ISETP.LT.OR P2, PT, R129.reuse, 0x49, P2 ;  /* 0x000000498100780c */ /* 0x040fe80001741670 */
[----:B------:R-:W-:Y:S02]  /*abd0*/  FSEL R244, R76, -INF , !P2 ;  /* 0xff8000004cf47808 */ /* 0x000fe40005000000 */
[C---:B------:R-:W-:Y:S04]  /*abe0*/  ISETP.GT.AND P2, PT, R128.reuse, 0x49, !P1 ;  /* 0x000000498000780c */ /* 0x040fe80004f44270 */
        /* <DEDUP_REMOVED lines=8> */
[----:B------:R-:W-:Y:S04]  /*ac70*/  ISETP.GT.AND P2, PT, R128, 0x58, !P4 ;  /* 0x000000588000780c */ /* 0x000fe80006744270 */
[----:B------:R-:W-:Y:S04]  /*ac80*/  ISETP.LT.OR P2, PT, R129, 0x59, P2 ;  /* 0x000000598100780c */ /* 0x000fe80001741670 */
[----:B------:R-:W-:Y:S02]  /*ac90*/  FSEL R81, R92, -INF , !P2 ;  /* 0xff8000005c517808 */ /* 0x000fe40005000000 */
[----:B------:R-:W-:Y:S02]  /*aca0*/  ISETP.GT.AND P2, PT, R128, RZ, !P3 ;  /* 0x000000ff8000720c */ /* 0x000fe40005f44270 */
[----:B------:R-:W-:Y:S02]  /*acb0*/  ISETP.NE.AND P3, PT, R183, RZ, PT ;  /* 0x000000ffb700720c */ /* 0x000fe40003f65270 */
[C---:B------:R-:W-:Y:S04]  /*acc0*/  ISETP.LT.OR P2, PT, R129.reuse, 0x1, P2 ;  /* 0x000000018100780c */ /* 0x040fe80001741670 */
[----:B------:R-:W-:Y:S02]  /*acd0*/  FSEL R8, R8, -INF , !P2 ;  /* 0xff80000008087808 */ /* 0x000fe40005000000 */
[----:B------:R-:W-:Y:S04]  /*ace0*/  ISETP.GT.AND P2, PT, R128, 0x59, !P0 ;  /* 0x000000598000780c */ /* 0x000fe80004744270 */
[----:B------:R-:W-:Y:S04]  /*acf0*/  ISETP.LT.OR P2, PT, R129, 0x5a, P2 ;  /* 0x0000005a8100780c */ /* 0x000fe80001741670 */
        /* <DEDUP_REMOVED lines=18> */
.L_x_1011:
[----:B------:R-:W-:Y:S04]  /*ae20*/  MOV R2, c[0x0][0x32c] ;  /* 0x0000cb0000027a02 */ /* 0x000fe80000000f00 */
[----:B------:R-:W-:Y:S11]  /*ae30*/  ISETP.NE.AND P2, PT, R2, 0x1, PT ;  /* 0x000000010200780c */ /* 0x000ff60003f45270 */
[----:B------:R-:W-:Y:S02]  /*ae40*/  @!UPT UIADD3 URZ, URZ, URZ, URZ ;  /* 0x0000003f3f3ff290 */ /* 0x000fe4000fffe03f */
[----:B------:R-:W-:Y:S05]  /*ae50*/  @P2 IMAD.HI.U32 R2, R0, c[0x0][0x330], RZ ;  /* 0x0000cc0000022a27 */ /* 0x000fea00078e00ff */
[----:B------:R-:W-:Y:S02]  /*ae60*/  @P2 SHF.R.U32.HI R0, RZ, c[0x0][0x334], R2 ;  /* 0x0000cd00ff002a19 */ /* 0x000fe40000011602 */
.L_x_1012:
[----:B------:R-:W-:Y:S05]  /*ae70*/  BSYNC B0 ;  /* 0x0000000000007941 */ /* 0x000fea0003800000 */
.L_x_1010:
[----:B------:R-:W-:Y:S02]  /*ae80*/  IADD3 R2, R182, -0x1, RZ ;  /* 0xffffffffb6027810 */ /* 0x000fe40007ffe0ff */
[C-C-:B------:R-:W-:Y:S02]  /*ae90*/  IADD3 R4, R3.reuse, UR10, R176.reuse ;  /* 0x0000000a03047c10 */ /* 0x140fe4000fffe0b0 */
[----:B------:R-:W-:Y:S01]  /*aea0*/  IADD3 R3, R3, c[0x0][0x328], R176 ;  /* 0x0000ca0003037a10 */ /* 0x000fe20007ffe0b0 */
[----:B------:R-:W-:Y:S05]  /*aeb0*/  IMAD R0, R0, c[0x0][0x32c], R2 ;  /* 0x0000cb0000007a24 */ /* 0x000fea00078e0202 */
[----:B------:R-:W-:Y:S02]  /*aec0*/  IADD3 R2, R0, c[0x0][0x32c], RZ ;  /* 0x0000cb0000027a10 */ /* 0x000fe40007ffe0ff */
[----:B------:R-:W-:Y:S02]  /*aed0*/  IMNMX R0, R4, R0, !PT ;  /* 0x0000000004007217 */ /* 0x000fe40007800200 */
[----:B------:R-:W-:Y:S02]  /*aee0*/  IMNMX R2, R3, R2, PT ;  /* 0x0000000203027217 */ /* 0x000fe40003800200 */
.L_x_1009:
[----:B------:R-:W-:Y:S01]  /*aef0*/  ISETP.NE.AND P2, PT, R5, RZ, PT ;  /* 0x000000ff0500720c */ /* 0x000fe20003f45270 */
[----:B------:R-:W-:Y:S01]  /*af00*/  IMAD.MOV.U32 R40, RZ, RZ, R52 ;  /* 0x000000ffff287224 */ /* 0x000fe200078e0034 */
        /* <DEDUP_REMOVED lines=110> */
[----:B------:R-:W1:Y:S01]  /*b5f0*/  SHFL.BFLY PT, R5, R130, 0x2, 0x1f ;  /* 0x0c401f0082057f89 */ /* 0x000e6200000e0000 */
[----:B------:R-:W-:Y:S02]  /*b600*/  MOV R58, R53 ;  /* 0x00000035003a7202 */ /* 0x000fe40000000f00 */
[----:B------:R-:W-:Y:S02]  /*b610*/  FMNMX.FTZ R3, R87, R3, !PT ;  /* 0x0000000357037209 */ /* 0x000fe40007810000 */
[----:B------:R-:W-:Y:S02]  /*b620*/  FSEL R173, R59, -INF , !P2 ;  /* 0xff8000003bad7808 */ /* 0x000fe40005000000 */
[----:B------:R-:W-:Y:S01]  /*b630*/  ISETP.NE.AND P2, PT, R20, RZ, PT ;  /* 0x000000ff1400720c */ /* 0x000fe20003f45270 */
[----:B------:R-:W-:Y:S01]  /*b640*/  LDSM.16.MT88.4 R52, [R214+0x100] ;  /* 0x00010000d634783b */ /* 0x000fe20000004200 */
[----:B------:R-:W-:Y:S02]  /*b650*/  FMNMX.FTZ R4, R201, R4, !PT ;  /* 0x00000004c9047209 */ /* 0x000fe40007810000 */
[----:B------:R-:W-:Y:S02]  /*b660*/  FMNMX.FTZ R3, R58, R3, !PT ;  /* 0x000000033a037209 */ /* 0x000fe40007810000 */
[----:B------:R-:W-:Y:S02]  /*b670*/  ISETP.GT.AND P2, PT, R0, 0x38, !P2 ;  /* 0x000000380000780c */ /* 0x000fe40005744270 */
[----:B------:R-:W-:Y:S02]  /*b680*/  FMNMX.FTZ R4, R209, R4, !PT ;  /* 0x00000004d1047209 */ /* 0x000fe40007810000 */
[----:B------:R-:W-:Y:S02]  /*b690*/  FMNMX.FTZ R3, R40, R3, !PT ;  /* 0x0000000328037209 */ /* 0x000fe40007810000 */
[----:B------:R-:W-:Y:S02]  /*b6a0*/  ISETP.LT.OR P2, PT, R2, 0x39, P2 ;  /* 0x000000390200780c */ /* 0x000fe40001741670 */
[----:B------:R-:W-:Y:S01]  /*b6b0*/  FMNMX.FTZ R4, R211, R4, !PT ;  /* 0x00000004d3047209 */ /* 0x000fe20007810000 */
[----:B------:R-:W2:Y:S01]  /*b6c0*/  SHFL.BFLY PT, R129, R3, 0x2, 0x1f ;  /* 0x0c401f0003817f89 */ /* 0x000ea200000e0000 */
        /* <DEDUP_REMOVED lines=14> */
[----:B------:R-:W-:Y:S02]  /*b7b0*/  FMNMX.FTZ R4, R246, R4, !PT ;  /* 0x00000004f6047209 */ /* 0x000fe40007810000 */
[----:B------:R-:W-:Y:S01]  /*b7c0*/  FSEL R181, R74, -INF , !P2 ;  /* 0xff8000004ab57808 */ /* 0x000fe20005000000 */
[----:B------:R-:W1:Y:S01]  /*b7d0*/  SHFL.BFLY PT, R6, R130, 0x1, 0x1f ;  /* 0x0c201f0082067f89 */ /* 0x000e6200000e0000 */
[----:B--2---:R-:W-:Y:S02]  /*b7e0*/  FMNMX.FTZ R129, R3, R129, !PT ;  /* 0x0000008103817209 */ /* 0x004fe40007810000 */
        /* <DEDUP_REMOVED lines=9> */
[----:B------:R-:W2:Y:S01]  /*b880*/  SHFL.BFLY PT, R7, R3, 0x2, 0x1f ;  /* 0x0c401f0003077f89 */ /* 0x000ea200000e0000 */
[----:B------:R-:W-:Y:S02]  /*b890*/  FMNMX.FTZ R5, R10, R134, !PT ;  /* 0x000000860a057209 */ /* 0x000fe40007810000 */
[----:B------:R-:W-:Y:S02]  /*b8a0*/  ISETP.GT.AND P2, PT, R0, 0x48, !P2 ;  /* 0x000000480000780c */ /* 0x000fe40005744270 */
[----:B-1----:R-:W-:Y:S02]  /*b8b0*/  FMNMX.FTZ R130, R130, R6, !PT ;  /* 0x0000000682827209 */ /* 0x002fe40007810000 */
[----:B------:R-:W-:Y:S01]  /*b8c0*/  ISETP.LT.OR P2, PT, R2, 0x49, P2 ;  /* 0x000000490200780c */ /* 0x000fe20001741670 */
[----:B------:R-:W1:Y:S01]  /*b8d0*/  SHFL.BFLY PT, R6, R129, 0x1, 0x1f ;  /* 0x0c201f0081067f89 */ /* 0x000e6200000e0000 */
[----:B------:R-:W-:Y:S01]  /*b8e0*/  FMNMX.FTZ R5, R11, R5, !PT ;  /* 0x000000050b057209 */ /* 0x000fe20007810000 */
[----:B------:R-:W-:Y:S01]  /*b8f0*/  FMUL.FTZ R71, R130, c[0x0][0x2d0] ;  /* 0x0000b40082477a20 */ /* 0x000fe20000410000 */
[----:B------:R-:W-:Y:S02]  /*b900*/  FSEL R177, R78, -INF , !P2 ;  /* 0xff8000004eb17808 */ /* 0x000fe40005000000 */
[----:B------:R-:W-:Y:S02]  /*b910*/  FSETP.NEU.FTZ.AND P2, PT, R130, -INF , PT ;  /* 0xff8000008200780b */ /* 0x000fe40003f5d000 */
[----:B------:R-:W-:Y:S02]  /*b920*/  FMNMX.FTZ R5, R14, R5, !PT ;  /* 0x000000050e057209 */ /* 0x000fe40007810000 */
[----:B------:R-:W-:Y:S02]  /*b930*/  FSEL R71, R71, RZ, P2 ;  /* 0x000000ff47477208 */ /* 0x000fe40001000000 */
[----:B------:R-:W-:Y:S02]  /*b940*/  FMNMX.FTZ R5, R15, R5, !PT ;  /* 0x000000050f057209 */ /* 0x000fe40007810000 */
[----:B------:R-:W-:Y:S01]  /*b950*/  ISETP.GT.AND P1, PT, R0, 0x49, !P1 ;  /* 0x000000490000780c */ /* 0x000fe20004f24270 */
[--C-:B------:R-:W-:Y:S01]  /*b960*/  FFMA.FTZ R4, R36, c[0x0][0x2d0], -R71.reuse ;  /* 0x0000b40024047a23 */ /* 0x100fe20000010847 */
[----:B------:R-:W-:Y:S01]  /*b970*/  FMNMX.FTZ R5, R56, R5, !PT ;  /* 0x0000000538057209 */ /* 0x000fe20007810000 */
[--C-:B------:R-:W-:Y:S01]  /*b980*/  FFMA.FTZ R16, R192, c[0x0][0x2d0], -R71.reuse ;  /* 0x0000b400c0107a23 */ /* 0x100fe20000010847 */
[----:B------:R-:W-:Y:S01]  /*b990*/  ISETP.LT.OR P1, PT, R2, 0x4a, P1 ;  /* 0x0000004a0200780c */ /* 0x000fe20000f21670 */
[----:B------:R3:W-:Y:S01]  /*b9a0*/  MUFU.EX2 R27, R4 ;  /* 0x00000004001b7308 */ /* 0x0007e20000000800 */
[----:B------:R-:W-:Y:S02]  /*b9b0*/  FMNMX.FTZ R5, R57, R5, !PT ;  /* 0x0000000539057209 */ /* 0x000fe40007810000 */
[----:B--2---:R-:W-:Y:S02]  /*b9c0*/  FMNMX.FTZ R3, R3, R7, !PT ;  /* 0x0000000703037209 */ /* 0x004fe40007810000 */
[----:B------:R-:W-:Y:S02]  /*b9d0*/  FMNMX.FTZ R5, R60, R5, !PT ;  /* 0x000000053c057209 */ /* 0x000fe40007810000 */
[----:B-1----:R-:W-:Y:S01]  /*b9e0*/  FMNMX.FTZ R129, R129, R6, !PT ;  /* 0x0000000681817209 */ /* 0x002fe20007810000 */
[----:B------:R-:W1:Y:S01]  /*b9f0*/  SHFL.BFLY PT, R128, R3, 0x1, 0x1f ;  /* 0x0c201f0003807f89 */ /* 0x000e6200000e0000 */
[----:B------:R-:W-:Y:S01]  /*ba00*/  FMNMX.FTZ R5, R84, R5, !PT ;  /* 0x0000000554057209 */ /* 0x000fe20007810000 */
[----:B------:R-:W-:Y:S01]  /*ba10*/  MUFU.EX2 R34, R16 ;  /* 0x0000001000227308 */ /* 0x000fe20000000800 */
[----:B------:R-:W-:Y:S01]  /*ba20*/  FSEL R176, R79, -INF , !P1 ;  /* 0xff8000004fb07808 */ /* 0x000fe20004800000 */
[C---:B------:R-:W-:Y:S01]  /*ba30*/  FMUL.FTZ R92, R129.reuse, c[0x0][0x2d0] ;  /* 0x0000b400815c7a20 */ /* 0x040fe20000410000 */
[----:B------:R-:W-:Y:S02]  /*ba40*/  FMNMX.FTZ R5, R96, R5, !PT ;  /* 0x0000000560057209 */ /* 0x000fe40007810000 */
[----:B------:R-:W-:Y:S01]  /*ba50*/  FSETP.NEU.FTZ.AND P1, PT, R129, -INF , PT ;  /* 0xff8000008100780b */ /* 0x000fe20003f3d000 */
[----:B------:R-:W-:Y:S01]  /*ba60*/  LDSM.16.MT88.4 R76, [R215+0x100] ;  /* 0x00010000d74c783b */ /* 0x000fe20000004200 */
[----:B------:R-:W-:Y:S02]  /*ba70*/  FMNMX.FTZ R5, R97, R5, !PT ;  /* 0x0000000561057209 */ /* 0x000fe40007810000 */
[----:B------:R-:W-:Y:S02]  /*ba80*/  FSEL R92, R92, RZ, P1 ;  /* 0x000000ff5c5c7208 */ /* 0x000fe40000800000 */
[C---:B------:R-:W-:Y:S02]  /*ba90*/  ISETP.GT.AND P0, PT, R0.reuse, 0x59, !P0 ;  /* 0x000000590000780c */ /* 0x040fe40004704270 */
[----:B------:R-:W-:Y:S01]  /*baa0*/  ISETP.GT.AND P6, PT, R0, 0x50, !P6 ;  /* 0x000000500000780c */ /* 0x000fe200077c4270 */
[--C-:B------:R-:W-:Y:S01]  /*bab0*/  FFMA.FTZ R28, R195, c[0x0][0x2d0], -R92.reuse ;  /* 0x0000b400c31c7a23 */ /* 0x100fe2000001085c */
[----:B---3--:R-:W-:Y:S01]  /*bac0*/  FMNMX.FTZ R4, R98, R5, !PT ;  /* 0x0000000562047209 */ /* 0x008fe20007810000 */
[--C-:B------:R-:W-:Y:S01]  /*bad0*/  FFMA.FTZ R5, R38, c[0x0][0x2d0], -R71.reuse ;  /* 0x0000b40026057a23 */ /* 0x100fe20000010847 */
[----:B------:R-:W-:Y:S02]  /*bae0*/  ISETP.LT.OR P0, PT, R2, 0x5a, P0 ;  /* 0x0000005a0200780c */ /* 0x000fe40000701670 */
[----:B------:R-:W-:Y:S01]  /*baf0*/  FMNMX.FTZ R4, R99, R4, !PT ;  /* 0x0000000463047209 */ /* 0x000fe20007810000 */
[----:B------:R2:W-:Y:S01]  /*bb00*/  MUFU.EX2 R22, R5 ;  /* 0x0000000500167308 */ /* 0x0005e20000000800 */
[----:B------:R-:W-:Y:S02]  /*bb10*/  FSEL R70, R95, -INF , !P0 ;  /* 0xff8000005f467808 */ /* 0x000fe40004000000 */
[----:B-1----:R-:W-:Y:S01]  /*bb20*/  FMNMX.FTZ R128, R3, R128, !PT ;  /* 0x0000008003807209 */ /* 0x002fe20007810000 */
[--C-:B------:R-:W-:Y:S01]  /*bb30*/  FFMA.FTZ R3, R187, c[0x0][0x2d0], -R92.reuse ;  /* 0x0000b400bb037a23 */ /* 0x100fe2000001085c */
[----:B------:R-:W-:Y:S02]  /*bb40*/  MOV R187, R81 ;  /* 0x0000005100bb7202 */ /* 0x000fe40000000f00 */
[C---:B------:R-:W-:Y:S01]  /*bb50*/  FSETP.NEU.FTZ.AND P0, PT, R128.reuse, -INF , PT ;  /* 0xff8000008000780b */ /* 0x040fe20003f1d000 */
[----:B------:R-:W-:Y:S01]  /*bb60*/  FMUL.FTZ R93, R128, c[0x0][0x2d0] ;  /* 0x0000b400805d7a20 */ /* 0x000fe20000410000 */
[C---:B------:R-:W-:Y:S01]  /*bb70*/  ISETP.GT.AND P5, PT, R0.reuse, 0x51, !P5 ;  /* 0x000000510000780c */ /* 0x040fe20006fa4270 */
[----:B------:R1:W-:Y:S01]  /*bb80*/  MUFU.EX2 R26, R3 ;  /* 0x00000003001a7308 */ /* 0x0003e20000000800 */
[----:B------:R-:W-:Y:S01]  /*bb90*/  ISETP.GT.AND P4, PT, R0, 0x58, !P4 ;  /* 0x000000580000780c */ /* 0x000fe20006784270 */
[--C-:B------:R-:W-:Y:S01]  /*bba0*/  FFMA.FTZ R0, R48, c[0x0][0x2d0], -R92.reuse ;  /* 0x0000b40030007a23 */ /* 0x100fe2000001085c */
[----:B------:R-:W-:Y:S01]  /*bbb0*/  FSEL R93, R93, RZ, P0 ;  /* 0x000000ff5d5d7208 */ /* 0x000fe20000000000 */
[----:B------:R-:W-:Y:S01]  /*bbc0*/  FFMA.FTZ R48, R196, c[0x0][0x2d0], -R71 ;  /* 0x0000b400c4307a23 */ /* 0x000fe20000010847 */
[C---:B------:R-:W-:Y:S02]  /*bbd0*/  ISETP.LT.OR P6, PT, R2.reuse, 0x51, P6 ;  /* 0x000000510200780c */ /* 0x040fe400037c1670 */
[----:B------:R-:W-:Y:S01]  /*bbe0*/  ISETP.LT.OR P5, PT, R2, 0x52, P5 ;  /* 0x000000520200780c */ /* 0x000fe20002fa1670 */
[----:B------:R-:W-:Y:S01]  /*bbf0*/  FFMA.FTZ R32, R35, c[0x0][0x2d0], -R93 ;  /* 0x0000b40023207a23 */ /* 0x000fe2000001085d */
[----:B------:R-:W-:Y:S01]  /*bc00*/  FSEL R178, R90, -INF , !P6 ;  /* 0xff8000005ab27808 */ /* 0x000fe20007000000 */
[----:B------:R-:W-:Y:S01]  /*bc10*/  MUFU.EX2 R23, R0 ;  /* 0x0000000000177308 */ /* 0x000fe20000000800 */
[----:B------:R-:W-:Y:S01]  /*bc20*/  ISETP.LT.OR P4, PT, R2, 0x59, P4 ;  /* 0x000000590200780c */ /* 0x000fe20002781670 */
[----:B------:R-:W-:Y:S01]  /*bc30*/  FFMA.FTZ R2, R186, c[0x0][0x2d0], -R92 ;  /* 0x0000b400ba027a23 */ /* 0x000fe2000001085c */
[----:B------:R-:W-:Y:S01]  /*bc40*/  FSEL R179, R91, -INF , !P5 ;  /* 0xff8000005bb37808 */ /* 0x000fe20006800000 */
[----:B------:R-:W-:Y:S01]  /*bc50*/  IMAD.MOV.U32 R186, RZ, RZ, R89 ;  /* 0x000000ffffba7224 */ /* 0x000fe200078e0059 */
[----:B--2---:R-:W-:Y:S01]  /*bc60*/  FMNMX.FTZ R5, R172, R4, !PT ;  /* 0x00000004ac057209 */ /* 0x004fe20007810000 */
[----:B------:R-:W-:Y:S01]  /*bc70*/  FFMA.FTZ R4, R184, c[0x0][0x2d0], -R71 ;  /* 0x0000b400b8047a23 */ /* 0x000fe20000010847 */
[----:B------:R-:W-:Y:S01]  /*bc80*/  FSEL R180, R94, -INF , !P4 ;  /* 0xff8000005eb47808 */ /* 0x000fe20006000000 */
[----:B------:R-:W-:Y:S01]  /*bc90*/  IMAD.MOV.U32 R184, RZ, RZ, R40 ;  /* 0x000000ffffb87224 */ /* 0x000fe200078e0028 */
[----:B------:R-:W-:Y:S01]  /*bca0*/  FMNMX.FTZ R5, R173, R5, !PT ;  /* 0x00000005ad057209 */ /* 0x000fe20007810000 */
[----:B------:R2:W-:Y:S01]  /*bcb0*/  MUFU.EX2 R63, R4 ;  /* 0x00000004003f7308 */ /* 0x0005e20000000800 */
[--C-:B------:R-:W-:Y:S02]  /*bcc0*/  FFMA.FTZ R40, R50, c[0x0][0x2d0], -R93.reuse ;  /* 0x0000b40032287a23 */ /* 0x100fe4000001085d */
[--C-:B------:R-:W-:Y:S02]  /*bcd0*/  FFMA.FTZ R44, R51, c[0x0][0x2d0], -R93.reuse ;  /* 0x0000b400332c7a23 */ /* 0x100fe4000001085d */
[----:B-1----:R-:W-:Y:S02]  /*bce0*/  FFMA.FTZ R3, R8, c[0x0][0x2d0], -R93 ;  /* 0x0000b40008037a23 */ /* 0x002fe4000001085d */
[----:B------:R-:W-:Y:S03]  /*bcf0*/  FFMA.FTZ R8, R189, c[0x0][0x2d0], -R92 ;  /* 0x0000b400bd087a23 */ /* 0x000fe6000001085c */
[----:B------:R1:W-:Y:S10]  /*bd00*/  MUFU.EX2 R85, R3 ;  /* 0x0000000300557308 */ /* 0x0003f40000000800 */
[----:B------:R-:W-:Y:S01]  /*bd10*/  MUFU.EX2 R83, R2 ;  /* 0x0000000200537308 */ /* 0x000fe20000000800 */
[----:B--2---:R-:W-:Y:S01]  /*bd20*/  FMNMX.FTZ R4, R174, R5, !PT ;  /* 0x00000005ae047209 */ /* 0x004fe20007810000 */
[----:B------:R-:W-:Y:S02]  /*bd30*/  FFMA.FTZ R5, R185, c[0x0][0x2d0], -R71 ;  /* 0x0000b400b9057a23 */ /* 0x000fe40000010847 */
[----:B------:R-:W-:Y:S01]  /*bd40*/  IMAD.MOV.U32 R185, RZ, RZ, R88 ;  /* 0x000000ffffb97224 */ /* 0x000fe200078e0058 */
[----:B------:R-:W-:Y:S01]  /*bd50*/  FMNMX.FTZ R4, R175, R4, !PT ;  /* 0x00000004af047209 */ /* 0x000fe20007810000 */
[--C-:B------:R-:W-:Y:S04]  /*bd60*/  FFMA.FTZ R88, R202, c[0x0][0x2d0], -R92.reuse ;  /* 0x0000b400ca587a23 */ /* 0x100fe8000001085c */
[----:B------:R2:W-:Y:S01]  /*bd70*/  MUFU.EX2 R25, R5 ;  /* 0x0000000500197308 */ /* 0x0005e20000000800 */
[----:B------:R-:W-:Y:S01]  /*bd80*/  FMNMX.FTZ R4, R181, R4, !PT ;  /* 0x00000004b5047209 */ /* 0x000fe20007810000 */
[--C-:B-1----:R-:W-:Y:S03]  /*bd90*/  FFMA.FTZ R3, R9, c[0x0][0x2d0], -R93.reuse ;  /* 0x0000b40009037a23 */ /* 0x102fe6000001085d */
[----:B------:R-:W-:Y:S05]  /*bda0*/  FMNMX.FTZ R4, R182, R4, !PT ;  /* 0x00000004b6047209 */ /* 0x000fea0007810000 */
[----:B------:R1:W3:Y:S01]  /*bdb0*/  MUFU.EX2 R62, R3 ;  /* 0x00000003003e7308 */ /* 0x0002e20000000800 */
[----:B------:R-:W-:Y:S04]  /*bdc0*/  FMNMX.FTZ R4, R177, R4, !PT ;  /* 0x00000004b1047209 */ /* 0x000fe80007810000 */
[----:B------:R-:W-:Y:S04]  /*bdd0*/  FMNMX.FTZ R4, R176, R4, !PT ;  /* 0x00000004b0047209 */ /* 0x000fe80007810000 */
[----:B------:R-:W-:Y:S01]  /*bde0*/  FMNMX.FTZ R4, R178, R4, !PT ;  /* 0x00000004b2047209 */ /* 0x000fe20007810000 */
[----:B------:R-:W-:Y:S03]  /*bdf0*/  MUFU.EX2 R33, R8 ;  /* 0x0000000800217308 */ /* 0x000fe60000000800 */
[----:B------:R-:W-:Y:S01]  /*be00*/  FMNMX.FTZ R0, R179, R4, !PT ;  /* 0x00000004b3007209 */ /* 0x000fe20007810000 */
[--C-:B------:R-:W-:Y:S02]  /*be10*/  FFMA.FTZ R4, R13, c[0x0][0x2d0], -R93.reuse ;  /* 0x0000b4000d047a23 */ /* 0x100fe4000001085d */
[--C-:B--2---:R-:W-:Y:S01]  /*be20*/  FFMA.FTZ R5, R39, c[0x0][0x2d0], -R92.reuse ;  /* 0x0000b40027057a23 */ /* 0x104fe2000001085c */
[----:B------:R-:W-:Y:S01]  /*be30*/  FMNMX.FTZ R0, R180, R0, !PT ;  /* 0x00000000b4007209 */ /* 0x000fe20007810000 */
[----:B------:R-:W-:Y:S02]  /*be40*/  LDSM.16.MT88.4 R36, [R216+0x100] ;  /* 0x00010000d824783b */ /* 0x000fe40000004200 */
[----:B------:R-:W-:Y:S01]  /*be50*/  MUFU.EX2 R24, R4 ;  /* 0x0000000400187308 */ /* 0x000fe20000000800 */
[----:B------:R-:W-:Y:S01]  /*be60*/  FMNMX.FTZ R0, R70, R0, !PT ;  /* 0x0000000046007209 */ /* 0x000fe20007810000 */
[----:B-1----:R-:W-:Y:S01]  /*be70*/  FFMA.FTZ R3, R12, c[0x0][0x2d0], -R93 ;  /* 0x0000b4000c037a23 */ /* 0x002fe2000001085d */
[-C--:B---3--:R-:W-:Y:S01]  /*be80*/  F2FP.PACK_AB R64, R62, R85.reuse ;  /* 0x000000553e40723e */ /* 0x088fe200000000ff */
[----:B------:R-:W-:Y:S01]  /*be90*/  FFMA.FTZ R12, R191, c[0x0][0x2d0], -R92 ;  /* 0x0000b400bf0c7a23 */ /* 0x000fe2000001085c */
[----:B------:R-:W-:Y:S01]  /*bea0*/  MOV R191, R85 ;  /* 0x0000005500bf7202 */ /* 0x000fe20000000f00 */
[----:B------:R-:W1:Y:S04]  /*beb0*/  SHFL.BFLY PT, R2, R0, 0x2, 0x1f ;  /* 0x0c401f0000027f89 */ /* 0x000e6800000e0000 */
[----:B------:R1:W-:Y:S10]  /*bec0*/  MUFU.EX2 R61, R3 ;  /* 0x00000003003d7308 */ /* 0x0003f40000000800 */
[----:B------:R-:W2:Y:S10]  /*bed0*/  MUFU.EX2 R86, R5 ;  /* 0x0000000500567308 */ /* 0x000eb40000000800 */
[----:B------:R-:W-:Y:S01]  /*bee0*/  MUFU.EX2 R95, R28 ;  /* 0x0000001c005f7308 */ /* 0x000fe20000000800 */
[----:B-1----:R-:W-:Y:S01]  /*bef0*/  FMNMX.FTZ R3, R0, R2, !PT ;  /* 0x0000000200037209 */ /* 0x002fe20007810000 */
[----:B------:R-:W-:Y:S01]  /*bf00*/  FFMA.FTZ R2, R188, c[0x0][0x2d0], -R71 ;  /* 0x0000b400bc027a23 */ /* 0x000fe20000010847 */
[----:B------:R-:W-:Y:S01]  /*bf10*/  FSEL R0, R130, RZ, P2 ;  /* 0x000000ff82007208 */ /* 0x000fe20001000000 */
[----:B------:R-:W-:Y:S02]  /*bf20*/  IMAD.MOV.U32 R188, RZ, RZ, R82 ;  /* 0x000000ffffbc7224 */ /* 0x000fe400078e0052 */
[----:B------:R-:W1:Y:S04]  /*bf30*/  SHFL.BFLY PT, R4, R3, 0x1, 0x1f ;  /* 0x0c201f0003047f89 */ /* 0x000e6800000e0000 */
[----:B------:R3:W-:Y:S01]  /*bf40*/  MUFU.EX2 R31, R2 ;  /* 0x00000002001f7308 */ /* 0x0007e20000000800 */
[----:B------:R-:W-:Y:S01]  /*bf50*/  FADD.FTZ R0, -R0, R131 ;  /* 0x0000008300007221 */ /* 0x000fe20000010100 */
[----:B------:R-:W-:Y:S01]  /*bf60*/  MOV R131, R27 ;  /* 0x0000001b00837202 */ /* 0x000fe20000000f00 */
[----:B--2---:R-:W-:Y:S02]  /*bf70*/  IMAD.MOV.U32 R192, RZ, RZ, R86 ;  /* 0x000000ffffc07224 */ /* 0x004fe400078e0056 */
[----:B------:R-:W-:Y:S05]  /*bf80*/  FMUL.FTZ R0, R0, c[0x0][0x2d0] ;  /* 0x0000b40000007a20 */ /* 0x000fea0000410000 */
[----:B------:R2:W4:Y:S01]  /*bf90*/  MUFU.EX2 R69, R0 ;  /* 0x0000000000457308 */ /* 0x0005220000000800 */
[----:B-1----:R-:W-:Y:S02]  /*bfa0*/  FMNMX.FTZ R3, R3, R4, !PT ;  /* 0x0000000403037209 */ /* 0x002fe40007810000 */
[----:B---3--:R-:W-:Y:S03]  /*bfb0*/  FSEL R2, R129, RZ, P1 ;  /* 0x000000ff81027208 */ /* 0x008fe60000800000 */
[C---:B------:R-:W-:Y:S02]  /*bfc0*/  FMUL.FTZ R94, R3.reuse, c[0x0][0x2d0] ;  /* 0x0000b400035e7a20 */ /* 0x040fe40000410000 */
[----:B------:R-:W-:Y:S02]  /*bfd0*/  FADD.FTZ R2, -R2, R132 ;  /* 0x0000008402027221 */ /* 0x000fe40000010100 */
[----:B------:R-:W-:Y:S01]  /*bfe0*/  IMAD.MOV.U32 R132, RZ, RZ, R23 ;  /* 0x000000ffff847224 */ /* 0x000fe200078e0017 */
[----:B--2---:R-:W-:Y:S01]  /*bff0*/  FSEL R0, R128, RZ, P0 ;  /* 0x000000ff80007208 */ /* 0x004fe20000000000 */
[----:B------:R-:W-:Y:S01]  /*c000*/  FMUL.FTZ R2, R2, c[0x0][0x2d0] ;  /* 0x0000b40002027a20 */ /* 0x000fe20000410000 */
[----:B------:R-:W-:Y:S01]  /*c010*/  FSETP.NEU.FTZ.AND P0, PT, R3, -INF , PT ;  /* 0xff8000000300780b */ /* 0x000fe20003f1d000 */
[C---:B----4-:R-:W-:Y:S01]  /*c020*/  FMUL.FTZ R16, R69.reuse, R148 ;  /* 0x0000009445107220 */ /* 0x050fe20000410000 */
[----:B------:R-:W-:Y:S01]  /*c030*/  F2FP.PACK_AB R73, R132, R86 ;  /* 0x000000568449723e */ /* 0x000fe200000000ff */
[----:B------:R-:W1:Y:S01]  /*c040*/  MUFU.EX2 R68, R2 ;  /* 0x0000000200447308 */ /* 0x000e620000000800 */
[----:B------:R-:W-:Y:S01]  /*c050*/  FADD.FTZ R0, -R0, R133 ;  /* 0x0000008500007221 */ /* 0x000fe20000010100 */
[----:B------:R-:W-:Y:S01]  /*c060*/  FSEL R94, R94, RZ, P0 ;  /* 0x000000ff5e5e7208 */ /* 0x000fe20000000000 */
[----:B------:R-:W-:Y:S01]  /*c070*/  FMUL.FTZ R17, R69, R149 ;  /* 0x0000009545117220 */ /* 0x000fe20000410000 */
[----:B------:R-:W-:Y:S01]  /*c080*/  MOV R133, R22 ;  /* 0x0000001600857202 */ /* 0x000fe20000000f00 */
[----:B------:R-:W-:Y:S01]  /*c090*/  FMUL.FTZ R0, R0, c[0x0][0x2d0] ;  /* 0x0000b40000007a20 */ /* 0x000fe20000410000 */
[----:B------:R-:W2:Y:S01]  /*c0a0*/  LDSM.16.MT88.4 R20, [R213+0x100] ;  /* 0x00010000d514783b */ /* 0x000ea20000004200 */
[--C-:B------:R-:W-:Y:S01]  /*c0b0*/  FFMA.FTZ R4, R14, c[0x0][0x2d0], -R94.reuse ;  /* 0x0000b4000e047a23 */ /* 0x100fe2000001085e */
[----:B------:R-:W-:Y:S02]  /*c0c0*/  MOV R148, R184 ;  /* 0x000000b800947202 */ /* 0x000fe40000000f00 */
[----:B------:R3:W4:Y:S01]  /*c0d0*/  MUFU.EX2 R2, R0 ;  /* 0x0000000000027308 */ /* 0x0007220000000800 */
[----:B------:R-:W-:Y:S02]  /*c0e0*/  MOV R184, R87 ;  /* 0x0000005700b87202 */ /* 0x000fe40000000f00 */
[----:B------:R-:W-:Y:S07]  /*c0f0*/  F2FP.PACK_AB R72, R133, R131 ;  /* 0x000000838548723e */ /* 0x000fee00000000ff */
[----:B------:R5:W-:Y:S01]  /*c100*/  MUFU.EX2 R5, R4 ;  /* 0x0000000400057308 */ /* 0x000be20000000800 */
[C---:B-1----:R-:W-:Y:S02]  /*c110*/  FMUL.FTZ R18, R68.reuse, R150 ;  /* 0x0000009644127220 */ /* 0x042fe40000410000 */
[C---:B------:R-:W-:Y:S01]  /*c120*/  FMUL.FTZ R19, R68.reuse, R151 ;  /* 0x0000009744137220 */ /* 0x040fe20000410000 */
[----:B------:R-:W-:Y:S01]  /*c130*/  MOV R151, R191 ;  /* 0x000000bf00977202 */ /* 0x000fe20000000f00 */
[C---:B------:R-:W-:Y:S05]  /*c140*/  FMUL.FTZ R35, R68.reuse, R103 ;  /* 0x0000006744237220 */ /* 0x040fea0000410000 */
[----:B------:R1:W-:Y:S01]  /*c150*/  MUFU.EX2 R149, R48 ;  /* 0x0000003000957308 */ /* 0x0003e20000000800 */
[C---:B------:R-:W-:Y:S02]  /*c160*/  FMUL.FTZ R51, R68.reuse, R115 ;  /* 0x0000007344337220 */ /* 0x040fe40000410000 */
[----:B------:R-:W-:Y:S02]  /*c170*/  FMUL.FTZ R50, R68, R114 ;  /* 0x0000007244327220 */ /* 0x000fe40000410000 */
[----:B---3--:R-:W-:Y:S02]  /*c180*/  FFMA.FTZ R0, R10, c[0x0][0x2d0], -R94 ;  /* 0x0000b4000a007a23 */ /* 0x008fe4000001085e */
[----:B------:R-:W-:Y:S02]  /*c190*/  IMAD.MOV.U32 R103, RZ, RZ, R148 ;  /* 0x000000ffff677224 */ /* 0x000fe400078e0094 */
[C---:B----4-:R-:W-:Y:S01]  /*c1a0*/  FMUL.FTZ R45, R2.reuse, R109 ;  /* 0x0000006d022d7220 */ /* 0x050fe20000410000 */
[----:B------:R3:W4:Y:S01]  /*c1b0*/  MUFU.EX2 R6, R0 ;  /* 0x0000000000067308 */ /* 0x0007220000000800 */
[C---:B------:R-:W-:Y:S01]  /*c1c0*/  FMUL.FTZ R8, R2.reuse, R140 ;  /* 0x0000008c02087220 */ /* 0x040fe20000410000 */
[----:B------:R-:W-:Y:S01]  /*c1d0*/  MOV R140, R61 ;  /* 0x0000003d008c7202 */ /* 0x000fe20000000f00 */
[C---:B------:R-:W-:Y:S02]  /*c1e0*/  FMUL.FTZ R9, R2.reuse, R141 ;  /* 0x0000008d02097220 */ /* 0x040fe40000410000 */
[----:B-----5:R-:W-:Y:S02]  /*c1f0*/  FFMA.FTZ R4, R15, c[0x0][0x2d0], -R94 ;  /* 0x0000b4000f047a23 */ /* 0x020fe4000001085e */
[----:B------:R-:W-:Y:S02]  /*c200*/  IMAD.MOV.U32 R150, RZ, RZ, R192 ;  /* 0x000000ffff967224 */ /* 0x000fe400078e00c0 */
[C---:B------:R-:W-:Y:S01]  /*c210*/  FMUL.FTZ R13, R2.reuse, R145 ;  /* 0x00000091020d7220 */ /* 0x040fe20000410000 */
[----:B------:R5:W2:Y:S01]  /*c220*/  MUFU.EX2 R59, R4 ;  /* 0x00000004003b7308 */ /* 0x000aa20000000800 */
[C---:B------:R-:W-:Y:S02]  /*c230*/  FMUL.FTZ R28, R2.reuse, R160 ;  /* 0x000000a0021c7220 */ /* 0x040fe40000410000 */
[C---:B------:R-:W-:Y:S02]  /*c240*/  FMUL.FTZ R29, R2.reuse, R161 ;  /* 0x000000a1021d7220 */ /* 0x040fe40000410000 */
[----:B------:R-:W-:Y:S02]  /*c250*/  FMUL.FTZ R41, R2, R105 ;  /* 0x0000006902297220 */ /* 0x000fe40000410000 */
[----:B-1----:R-:W-:Y:S02]  /*c260*/  FMUL.FTZ R48, R69, R112 ;  /* 0x0000007045307220 */ /* 0x002fe40000410000 */
[----:B---3--:R-:W-:Y:S02]  /*c270*/  FFMA.FTZ R0, R11, c[0x0][0x2d0], -R94 ;  /* 0x0000b4000b007a23 */ /* 0x008fe4000001085e */
[----:B----4-:R-:W-:Y:S02]  /*c280*/  IMAD.MOV.U32 R189, RZ, RZ, R6 ;  /* 0x000000ffffbd7224 */ /* 0x010fe400078e0006 */
[----:B------:R1:W3:Y:S01]  /*c290*/  MUFU.EX2 R7, R0 ;  /* 0x0000000000077308 */ /* 0x0002e20000000800 */
[----:B------:R-:W-:Y:S02]  /*c2a0*/  FMUL.FTZ R6, R68, R138 ;  /* 0x0000008a44067220 */ /* 0x000fe40000410000 */
[----:B-----5:R-:W-:Y:S01]  /*c2b0*/  FFMA.FTZ R4, R190, c[0x0][0x2d0], -R71 ;  /* 0x0000b400be047a23 */ /* 0x020fe20000010847 */
[----:B------:R-:W-:Y:S01]  /*c2c0*/  MOV R190, R25 ;  /* 0x0000001900be7202 */ /* 0x000fe20000000f00 */
[----:B------:R-:W-:Y:S05]  /*c2d0*/  FMUL.FTZ R25, R2, R157 ;  /* 0x0000009d02197220 */ /* 0x000fea0000410000 */
[----:B------:R4:W-:Y:S01]  /*c2e0*/  MUFU.EX2 R90, R4 ;  /* 0x00000004005a7308 */ /* 0x0009e20000000800 */
[----:B------:R-:W-:Y:S01]  /*c2f0*/  F2FP.PACK_AB R74, R190, R63 ;  /* 0x0000003fbe4a723e */ /* 0x000fe200000000ff */
[----:B------:R-:W-:Y:S02]  /*c300*/  IMAD.MOV.U32 R157, RZ, RZ, R33 ;  /* 0x000000ffff9d7224 */ /* 0x000fe400078e0021 */
[----:B------:R-:W-:Y:S02]  /*c310*/  FMUL.FTZ R33, R69, R101 ;  /* 0x0000006545217220 */ /* 0x000fe40000410000 */
[----:B--2---:R-:W-:Y:S01]  /*c320*/  IMAD.MOV.U32 R145, RZ, RZ, R59 ;  /* 0x000000ffff917224 */ /* 0x004fe200078e003b */
[----:B-1----:R-:W-:Y:S01]  /*c330*/  FSEL R0, R3, RZ, P0 ;  /* 0x000000ff03007208 */ /* 0x002fe20000000000 */
[----:B---3--:R-:W-:Y:S01]  /*c340*/  IMAD.MOV.U32 R138, RZ, RZ, R7 ;  /* 0x000000ffff8a7224 */ /* 0x008fe200078e0007 */
[----:B------:R-:W-:Y:S01]  /*c350*/  ISETP.GT.AND P0, PT, R229, UR5, PT ;  /* 0x00000005e5007c0c */ /* 0x000fe2000bf04270 */
[----:B------:R-:W-:Y:S01]  /*c360*/  FMUL.FTZ R7, R68, R139 ;  /* 0x0000008b44077220 */ /* 0x000fe20000410000 */
[----:B------:R-:W-:Y:S01]  /*c370*/  MOV R139, R24 ;  /* 0x00000018008b7202 */ /* 0x000fe20000000f00 */
[----:B------:R-:W-:Y:S01]  /*c380*/  FADD.FTZ R0, -R0, R134 ;  /* 0x0000008600007221 */ /* 0x000fe20000010100 */
[----:B------:R-:W-:Y:S01]  /*c390*/  F2FP.PACK_AB R65, R138, R189 ;  /* 0x000000bd8a41723e */ /* 0x000fe200000000ff */
[----:B------:R-:W-:Y:S01]  /*c3a0*/  IMAD.MOV.U32 R134, RZ, RZ, R26 ;  /* 0x000000ffff867224 */ /* 0x000fe200078e001a */
[----:B------:R-:W-:Y:S01]  /*c3b0*/  F2FP.PACK_AB R66, R139, R61 ;  /* 0x0000003d8b42723e */ /* 0x000fe200000000ff */
[----:B------:R-:W-:Y:S01]  /*c3c0*/  FMUL.FTZ R0, R0, c[0x0][0x2d0] ;  /* 0x0000b40000007a20 */ /* 0x000fe20000410000 */
[----:B------:R-:W-:Y:S01]  /*c3d0*/  IADD3 R229, R229, -0x1, RZ ;  /* 0xffffffffe5e57810 */ /* 0x000fe20007ffe0ff */
[C---:B----4-:R-:W-:Y:S01]  /*c3e0*/  FMUL.FTZ R4, R69.reuse, R136 ;  /* 0x0000008845047220 */ /* 0x050fe20000410000 */
[----:B------:R-:W-:Y:S01]  /*c3f0*/  F2FP.PACK_AB R75, R134, R83 ;  /* 0x00000053864b723e */ /* 0x000fe200000000ff */
[----:B------:R-:W-:Y:S01]  /*c400*/  FFMA.FTZ R24, R194, c[0x0][0x2d0], -R92 ;  /* 0x0000b400c2187a23 */ /* 0x000fe2000001085c */
[----:B------:R-:W-:Y:S01]  /*c410*/  MOV R136, R5 ;  /* 0x0000000500887202 */ /* 0x000fe20000000f00 */
[----:B------:R-:W1:Y:S01]  /*c420*/  MUFU.EX2 R0, R0 ;  /* 0x0000000000007308 */ /* 0x000e620000000800 */
[----:B------:R-:W-:Y:S02]  /*c430*/  FMUL.FTZ R5, R69, R137 ;  /* 0x0000008945057220 */ /* 0x000fe40000410000 */
[----:B------:R-:W-:Y:S01]  /*c440*/  FMUL.FTZ R61, R2, R125 ;  /* 0x0000007d023d7220 */ /* 0x000fe20000410000 */
[----:B------:R-:W-:Y:S01]  /*c450*/  F2FP.PACK_AB R67, R59, R136 ;  /* 0x000000883b43723e */ /* 0x000fe200000000ff */
[----:B------:R-:W2:Y:S03]  /*c460*/  LDL.LU R125, [R1+0x8] ;  /* 0x00000800017d7983 */ /* 0x000ea60000300800 */
[-C--:B------:R-:W-:Y:S02]  /*c470*/  HMMA.16816.F32 R4, R72, R20.reuse, R4 ;  /* 0x000000144804723c */ /* 0x080fe40000001804 */
[----:B------:R3:W-:Y:S10]  /*c480*/  MUFU.EX2 R30, R24 ;  /* 0x00000018001e7308 */ /* 0x0007f40000000800 */
[----:B------:R-:W4:Y:S01]  /*c490*/  MUFU.EX2 R137, R44 ;  /* 0x0000002c00897308 */ /* 0x000f220000000800 */
[C---:B-1----:R-:W-:Y:S02]  /*c4a0*/  FMUL.FTZ R11, R0.reuse, R143 ;  /* 0x0000008f000b7220 */ /* 0x042fe40000410000 */
[C---:B------:R-:W-:Y:S02]  /*c4b0*/  FMUL.FTZ R10, R0.reuse, R142 ;  /* 0x0000008e000a7220 */ /* 0x040fe40000410000 */
[----:B------:R-:W-:Y:S05]  /*c4c0*/  IMAD.MOV.U32 R142, RZ, RZ, R83 ;  /* 0x000000ffff8e7224 */ /* 0x000fea00078e0053 */
[----:B------:R1:W-:Y:S01]  /*c4d0*/  MUFU.EX2 R143, R12 ;  /* 0x0000000c008f7308 */ /* 0x0003e20000000800 */
[C---:B------:R-:W-:Y:S01]  /*c4e0*/  FMUL.FTZ R14, R0.reuse, R146 ;  /* 0x00000092000e7220 */ /* 0x040fe20000410000 */
[----:B------:R-:W-:Y:S01]  /*c4f0*/  MOV R146, R62 ;  /* 0x0000003e00927202 */ /* 0x000fe20000000f00 */
[C---:B------:R-:W-:Y:S01]  /*c500*/  HMMA.16816.F32 R8, R64.reuse, R20, R8 ;  /* 0x000000144008723c */ /* 0x040fe20000001808 */
[----:B------:R-:W-:Y:S02]  /*c510*/  FMUL.FTZ R15, R0, R147 ;  /* 0x00000093000f7220 */ /* 0x000fe40000410000 */
[----:B---3--:R-:W-:Y:S01]  /*c520*/  FMUL.FTZ R24, R2, R156 ;  /* 0x0000009c02187220 */ /* 0x008fe20000410000 */
[----:B------:R-:W-:Y:S01]  /*c530*/  MOV R148, R146 ;  /* 0x0000009200947202 */ /* 0x000fe20000000f00 */
[C---:B------:R-:W-:Y:S01]  /*c540*/  FMUL.FTZ R26, R0.reuse, R158 ;  /* 0x0000009e001a7220 */ /* 0x040fe20000410000 */
[----:B------:R-:W-:Y:S01]  /*c550*/  MOV R158, R31 ;  /* 0x0000001f009e7202 */ /* 0x000fe20000000f00 */
[----:B------:R-:W-:Y:S01]  /*c560*/  FFMA.FTZ R20, R193, c[0x0][0x2d0], -R71 ;  /* 0x0000b400c1147a23 */ /* 0x000fe20000010847 */
[----:B------:R3:W-:Y:S01]  /*c570*/  MUFU.EX2 R156, R32 ;  /* 0x00000020009c7308 */ /* 0x0007e20000000800 */
[----:B------:R-:W-:Y:S03]  /*c580*/  FMUL.FTZ R21, R69, R153 ;  /* 0x0000009945157220 */ /* 0x000fe60000410000 */
[C---:B------:R-:W-:Y:S01]  /*c590*/  FMUL.FTZ R27, R0.reuse, R159 ;  /* 0x0000009f001b7220 */ /* 0x040fe20000410000 */
[----:B----4-:R-:W-:Y:S01]  /*c5a0*/  MOV R112, R137 ;  /* 0x0000008900707202 */ /* 0x010fe20000000f00 */
[----:B------:R-:W-:Y:S02]  /*c5b0*/  IMAD.MOV.U32 R161, RZ, RZ, R30 ;  /* 0x000000ffffa17224 */ /* 0x000fe400078e001e */
[C---:B------:R-:W-:Y:S01]  /*c5c0*/  FMUL.FTZ R30, R0.reuse, R162 ;  /* 0x000000a2001e7220 */ /* 0x040fe20000410000 */
[----:B------:R-:W-:Y:S01]  /*c5d0*/  MOV R162, R34 ;  /* 0x0000002200a27202 */ /* 0x000fe20000000f00 */
[----:B------:R4:W5:Y:S01]  /*c5e0*/  MUFU.EX2 R91, R20 ;  /* 0x00000014005b7308 */ /* 0x0009620000000800 */
[----:B------:R-:W-:Y:S01]  /*c5f0*/  FMUL.FTZ R31, R0, R163 ;  /* 0x000000a3001f7220 */ /* 0x000fe20000410000 */
[----:B------:R-:W-:Y:S01]  /*c600*/  MOV R163, R186 ;  /* 0x000000ba00a37202 */ /* 0x000fe20000000f00 */
[----:B-1----:R-:W-:Y:S01]  /*c610*/  FMUL.FTZ R12, R2, R144 ;  /* 0x00000090020c7220 */ /* 0x002fe20000410000 */
[----:B------:R-:W-:Y:S01]  /*c620*/  MOV R144, R58 ;  /* 0x0000003a00907202 */ /* 0x000fe20000000f00 */
[----:B------:R-:W-:Y:S02]  /*c630*/  IMAD.MOV.U32 R137, RZ, RZ, R90 ;  /* 0x000000ffff897224 */ /* 0x000fe400078e005a */
[--C-:B------:R-:W-:Y:S02]  /*c640*/  FFMA.FTZ R58, R57, c[0x0][0x2d0], -R94.reuse ;  /* 0x0000b400393a7a23 */ /* 0x100fe4000001085e */
[----:B------:R-:W-:Y:S01]  /*c650*/  FFMA.FTZ R62, R60, c[0x0][0x2d0], -R94 ;  /* 0x0000b4003c3e7a23 */ /* 0x000fe2000001085e */
[-C--:B------:R-:W-:Y:S01]  /*c660*/  HMMA.16816.F32 R12, R64, R22.reuse, R12 ;  /* 0x00000016400c723c */ /* 0x080fe2000000180c */
[----:B------:R1:W-:Y:S01]  /*c670*/  MUFU.EX2 R159, R40 ;  /* 0x00000028009f7308 */ /* 0x0003e20000000800 */
[----:B------:R-:W-:Y:S01]  /*c680*/  FMUL.FTZ R60, R2, R124 ;  /* 0x0000007c023c7220 */ /* 0x000fe20000410000 */
[----:B------:R-:W-:Y:S01]  /*c690*/  MOV R124, R144 ;  /* 0x00000090007c7202 */ /* 0x000fe20000000f00 */
[C---:B---3--:R-:W-:Y:S02]  /*c6a0*/  FMUL.FTZ R32, R69.reuse, R100 ;  /* 0x0000006445207220 */ /* 0x048fe40000410000 */
[----:B------:R-:W-:Y:S02]  /*c6b0*/  IMAD.MOV.U32 R144, RZ, RZ, R189 ;  /* 0x000000ffff907224 */ /* 0x000fe400078e00bd */
[C---:B------:R-:W-:Y:S01]  /*c6c0*/  HMMA.16816.F32 R16, R72.reuse, R22, R16 ;  /* 0x000000164810723c */ /* 0x040fe20000001810 */
[----:B------:R-:W-:Y:S02]  /*c6d0*/  FMUL.FTZ R34, R68, R102 ;  /* 0x0000006644227220 */ /* 0x000fe40000410000 */
[----:B------:R3:W-:Y:S01]  /*c6e0*/  MUFU.EX2 R100, R58 ;  /* 0x0000003a00647308 */ /* 0x0007e20000000800 */
[----:B------:R-:W-:Y:S02]  /*c6f0*/  FMUL.FTZ R42, R0, R106 ;  /* 0x0000006a002a7220 */ /* 0x000fe40000410000 */
[----:B----4-:R-:W-:Y:S01]  /*c700*/  FMUL.FTZ R20, R69, R152 ;  /* 0x0000009845147220 */ /* 0x010fe20000410000 */
[----:B-----5:R-:W-:Y:S01]  /*c710*/  MOV R114, R91 ;  /* 0x0000005b00727202 */ /* 0x020fe20000000f00 */
[C---:B------:R-:W-:Y:S01]  /*c720*/  FMUL.FTZ R22, R68.reuse, R154 ;  /* 0x0000009a44167220 */ /* 0x040fe20000410000 */
[----:B------:R-:W-:Y:S03]  /*c730*/  MOV R152, R133 ;  /* 0x0000008500987202 */ /* 0x000fe60000000f00 */
[----:B------:R-:W-:Y:S01]  /*c740*/  FMUL.FTZ R23, R68, R155 ;  /* 0x0000009b44177220 */ /* 0x000fe20000410000 */
[----:B------:R-:W-:Y:S01]  /*c750*/  MOV R155, R188 ;  /* 0x000000bc009b7202 */ /* 0x000fe20000000f00 */
[----:B------:R-:W-:Y:S01]  /*c760*/  IMAD.MOV.U32 R133, RZ, RZ, R187 ;  /* 0x000000ffff857224 */ /* 0x000fe200078e00bb */
[----:B------:R4:W-:Y:S01]  /*c770*/  MUFU.EX2 R153, R62 ;  /* 0x0000003e00997308 */ /* 0x0009e20000000800 */
[----:B------:R-:W-:Y:S02]  /*c780*/  IMAD.MOV.U32 R102, RZ, RZ, R184 ;  /* 0x000000ffff667224 */ /* 0x000fe400078e00b8 */
[----:B-1----:R-:W-:Y:S01]  /*c790*/  FMUL.FTZ R40, R2, R104 ;  /* 0x0000006802287220 */ /* 0x002fe20000410000 */
[-C--:B------:R-:W-:Y:S01]  /*c7a0*/  HMMA.16816.F32 R20, R72, R36.reuse, R20 ;  /* 0x000000244814723c */ /* 0x080fe20000001814 */
[----:B------:R-:W-:Y:S02]  /*c7b0*/  FMUL.FTZ R43, R0, R107 ;  /* 0x0000006b002b7220 */ /* 0x000fe40000410000 */
[----:B------:R-:W-:Y:S02]  /*c7c0*/  FMUL.FTZ R44, R2, R108 ;  /* 0x0000006c022c7220 */ /* 0x000fe40000410000 */
[C---:B------:R-:W-:Y:S02]  /*c7d0*/  FMUL.FTZ R46, R0.reuse, R110 ;  /* 0x0000006e002e7220 */ /* 0x040fe40000410000 */
[----:B------:R-:W-:Y:S01]  /*c7e0*/  FMUL.FTZ R47, R0, R111 ;  /* 0x0000006f002f7220 */ /* 0x000fe20000410000 */
[C---:B------:R-:W-:Y:S01]  /*c7f0*/  HMMA.16816.F32 R24, R64.reuse, R36, R24 ;  /* 0x000000244018723c */ /* 0x040fe20000001818 */
[----:B------:R-:W-:Y:S03]  /*c800*/  FMUL.FTZ R57, R2, R121 ;  /* 0x0000007902397220 */ /* 0x000fe60000410000 */
[C---:B---3--:R-:W-:Y:S02]  /*c810*/  FMUL.FTZ R58, R0.reuse, R122 ;  /* 0x0000007a003a7220 */ /* 0x048fe40000410000 */
[C---:B------:R-:W-:Y:S02]  /*c820*/  FMUL.FTZ R59, R0.reuse, R123 ;  /* 0x0000007b003b7220 */ /* 0x040fe40000410000 */
[-C--:B------:R-:W-:Y:S01]  /*c830*/  HMMA.16816.F32 R28, R64, R38.reuse, R28 ;  /* 0x00000026401c723c */ /* 0x080fe2000000181c */
[----:B------:R-:W-:Y:S03]  /*c840*/  FFMA.FTZ R36, R49, c[0x0][0x2d0], -R93 ;  /* 0x0000b40031247a23 */ /* 0x000fe6000001085d */
[C---:B------:R-:W-:Y:S01]  /*c850*/  FMUL.FTZ R37, R69.reuse, R165 ;  /* 0x000000a545257220 */ /* 0x040fe20000410000 */
[----:B------:R1:W-:Y:S01]  /*c860*/  MUFU.EX2 R160, R36 ;  /* 0x0000002400a07308 */ /* 0x0003e20000000800 */
[C---:B------:R-:W-:Y:S02]  /*c870*/  FMUL.FTZ R49, R69.reuse, R113 ;  /* 0x0000007145317220 */ /* 0x040fe40000410000 */
[C---:B------:R-:W-:Y:S01]  /*c880*/  HMMA.16816.F32 R32, R72.reuse, R38, R32 ;  /* 0x000000264820723c */ /* 0x040fe20000001820 */
[----:B------:R-:W-:Y:S03]  /*c890*/  IMAD.MOV.U32 R113, RZ, RZ, R95 ;  /* 0x000000ffff717224 */ /* 0x000fe600078e005f */
[----:B------:R-:W-:Y:S01]  /*c8a0*/  MOV R95, R80 ;  /* 0x00000050005f7202 */ /* 0x000fe20000000f00 */
[----:B----4-:R-:W-:Y:S01]  /*c8b0*/  FMUL.FTZ R62, R0, R126 ;  /* 0x0000007e003e7220 */ /* 0x010fe20000410000 */
[----:B------:R-:W3:Y:S01]  /*c8c0*/  LDSM.16.MT88.4 R80, [R213+0x900] ;  /* 0x00090000d550783b */ /* 0x000ee20000004200 */
[C---:B------:R-:W-:Y:S01]  /*c8d0*/  FMUL.FTZ R38, R68.reuse, R166 ;  /* 0x000000a644267220 */ /* 0x040fe20000410000 */
[----:B------:R4:W-:Y:S01]  /*c8e0*/  MUFU.EX2 R165, R88 ;  /* 0x0000005800a57308 */ /* 0x0009e20000000800 */
[----:B------:R-:W-:Y:S03]  /*c8f0*/  FMUL.FTZ R39, R68, R167 ;  /* 0x000000a744277220 */ /* 0x000fe60000410000 */
[----:B------:R-:W-:Y:S02]  /*c900*/  IMAD.MOV.U32 R147, RZ, RZ, R63 ;  /* 0x000000ffff937224 */ /* 0x000fe400078e003f */
[----:B------:R-:W-:Y:S02]  /*c910*/  FMUL.FTZ R63, R0, R127 ;  /* 0x0000007f003f7220 */ /* 0x000fe40000410000 */
[----:B------:R-:W-:Y:S01]  /*c920*/  IMAD.MOV.U32 R146, RZ, RZ, R142 ;  /* 0x000000ffff927224 */ /* 0x000fe200078e008e */
[----:B------:R-:W-:Y:S01]  /*c930*/  MOV R142, R190 ;  /* 0x000000be008e7202 */ /* 0x000fe20000000f00 */
[----:B------:R-:W-:Y:S01]  /*c940*/  IMAD.MOV.U32 R154, RZ, RZ, R132 ;  /* 0x000000ffff9a7224 */ /* 0x000fe200078e0084 */
[----:B------:R-:W-:Y:S01]  /*c950*/  MOV R132, R185 ;  /* 0x000000b900847202 */ /* 0x000fe20000000f00 */
[C---:B-1----:R-:W-:Y:S07]  /*c960*/  FMUL.FTZ R36, R69.reuse, R164 ;  /* 0x000000a445247220 */ /* 0x042fee0000410000 */
[-C--:B------:R-:W-:Y:S01]  /*c970*/  HMMA.16816.F32 R36, R72, R52.reuse, R36 ;  /* 0x000000344824723c */ /* 0x080fe20000001824 */
[----:B----4-:R-:W-:Y:S07]  /*c980*/  LDSM.16.MT88.4 R88, [R214+0x900] ;  /* 0x00090000d658783b */ /* 0x010fee0000004200 */
[C---:B------:R-:W-:Y:S07]  /*c990*/  HMMA.16816.F32 R40, R64.reuse, R52, R40 ;  /* 0x000000344028723c */ /* 0x040fee0000001828 */
[--C-:B------:R-:W-:Y:S01]  /*c9a0*/  FFMA.FTZ R52, R56, c[0x0][0x2d0], -R94.reuse ;  /* 0x0000b40038347a23 */ /* 0x100fe2000001085e */
[-C--:B------:R-:W-:Y:S01]  /*c9b0*/  HMMA.16816.F32 R44, R64, R54.reuse, R44 ;  /* 0x00000036402c723c */ /* 0x080fe2000000182c */
[----:B------:R-:W-:Y:S02]  /*c9c0*/  FMUL.FTZ R56, R2, R120 ;  /* 0x0000007802387220 */ /* 0x000fe40000410000 */
[----:B------:R1:W4:Y:S01]  /*c9d0*/  MUFU.EX2 R115, R52 ;  /* 0x0000003400737308 */ /* 0x0003220000000800 */
        /* <DEDUP_REMOVED lines=9> */
[----:B----4-:R-:W-:Y:S01]  /*ca70*/  F2FP.PACK_AB R77, R100, R115 ;  /* 0x00000073644d723e */ /* 0x010fe200000000ff */
[----:B------:R-:W1:Y:S01]  /*ca80*/  LDSM.16.MT88.4 R84, [R216+0x900] ;  /* 0x00090000d854783b */ /* 0x000e620000004200 */
[----:B------:R4:W5:Y:S04]  /*ca90*/  MUFU.EX2 R141, R76 ;  /* 0x0000004c008d7308 */ /* 0x0009680000000800 */
[C---:B------:R-:W-:Y:S02]  /*caa0*/  FMUL.FTZ R64, R69.reuse, R168 ;  /* 0x000000a845407220 */ /* 0x040fe40000410000 */
[----:B------:R-:W-:Y:S03]  /*cab0*/  FMUL.FTZ R65, R69, R169 ;  /* 0x000000a945417220 */ /* 0x000fe60000410000 */
[C---:B------:R-:W-:Y:S02]  /*cac0*/  FMUL.FTZ R66, R68.reuse, R170 ;  /* 0x000000aa44427220 */ /* 0x040fe40000410000 */
[----:B------:R-:W-:Y:S07]  /*cad0*/  FMUL.FTZ R67, R68, R171 ;  /* 0x000000ab44437220 */ /* 0x000fee0000410000 */
[----:B------:R-:W-:Y:S01]  /*cae0*/  HMMA.16816.F32 R64, R72, R78, R64 ;  /* 0x0000004e4840723c */ /* 0x000fe20000001840 */
[--C-:B----4-:R-:W-:Y:S06]  /*caf0*/  FFMA.FTZ R76, R197, c[0x0][0x2d0], -R71.reuse ;  /* 0x0000b400c54c7a23 */ /* 0x110fec0000010847 */
[----:B------:R-:W-:Y:S02]  /*cb00*/  F2FP.PACK_AB R74, R114, R162 ;  /* 0x000000a2724a723e */ /* 0x000fe400000000ff */
[----:B------:R-:W-:Y:S01]  /*cb10*/  F2FP.PACK_AB R75, R113, R161 ;  /* 0x000000a1714b723e */ /* 0x000fe200000000ff */
[----:B------:R4:W-:Y:S02]  /*cb20*/  MUFU.EX2 R167, R76 ;  /* 0x0000004c00a77308 */ /* 0x0009e40000000800 */
[----:B------:R-:W-:Y:S02]  /*cb30*/  F2FP.PACK_AB R72, R137, R158 ;  /* 0x0000009e8948723e */ /* 0x000fe400000000ff */
[----:B------:R-:W-:Y:S02]  /*cb40*/  F2FP.PACK_AB R73, R143, R157 ;  /* 0x0000009d8f49723e */ /* 0x000fe400000000ff */
[----:B------:R-:W-:Y:S02]  /*cb50*/  F2FP.PACK_AB R78, R112, R159 ;  /* 0x0000009f704e723e */ /* 0x000fe400000000ff */
[----:B-----5:R-:W-:Y:S03]  /*cb60*/  F2FP.PACK_AB R79, R141, R153 ;  /* 0x000000998d4f723e */ /* 0x020fe600000000ff */
[-C--:B---3--:R-:W-:Y:S01]  /*cb70*/  HMMA.16816.F32 R4, R72, R80.reuse, R4 ;  /* 0x000000504804723c */ /* 0x088fe20000001804 */
[--C-:B----4-:R-:W-:Y:S04]  /*cb80*/  FFMA.FTZ R76, R198, c[0x0][0x2d0], -R92.reuse ;  /* 0x0000b400c64c7a23 */ /* 0x110fe8000001085c */
[----:B------:R3:W-:Y:S02]  /*cb90*/  MUFU.EX2 R166, R76 ;  /* 0x0000004c00a67308 */ /* 0x0007e40000000800 */
[----:B---3--:R-:W-:Y:S07]  /*cba0*/  F2FP.PACK_AB R76, R160, R156 ;  /* 0x0000009ca04c723e */ /* 0x008fee00000000ff */
[C---:B------:R-:W-:Y:S07]  /*cbb0*/  HMMA.16816.F32 R8, R76.reuse, R80, R8 ;  /* 0x000000504c08723c */ /* 0x040fee0000001808 */
[--C-:B------:R-:W-:Y:S01]  /*cbc0*/  FFMA.FTZ R80, R203, c[0x0][0x2d0], -R71.reuse ;  /* 0x0000b400cb507a23 */ /* 0x100fe20000010847 */
[-C--:B------:R-:W-:Y:S03]  /*cbd0*/  HMMA.16816.F32 R12, R76, R82.reuse, R12 ;  /* 0x000000524c0c723c */ /* 0x080fe6000000180c */
[----:B------:R3:W4:Y:S05]  /*cbe0*/  MUFU.EX2 R101, R80 ;  /* 0x0000005000657308 */ /* 0x00072a0000000800 */
[C---:B------:R-:W-:Y:S08]  /*cbf0*/  HMMA.16816.F32 R16, R72.reuse, R82, R16 ;  /* 0x000000524810723c */ /* 0x040ff00000001810 */
[-C--:B-1----:R-:W-:Y:S08]  /*cc00*/  HMMA.16816.F32 R20, R72, R84.reuse, R20 ;  /* 0x000000544814723c */ /* 0x082ff00000001814 */
[C---:B------:R-:W-:Y:S01]  /*cc10*/  HMMA.16816.F32 R24, R76.reuse, R84, R24 ;  /* 0x000000544c18723c */ /* 0x040fe20000001818 */
[----:B---3--:R-:W-:Y:S06]  /*cc20*/  FFMA.FTZ R80, R204, c[0x0][0x2d0], -R71 ;  /* 0x0000b400cc507a23 */ /* 0x008fec0000010847 */
[----:B------:R-:W-:Y:S01]  /*cc30*/  FFMA.FTZ R84, R199, c[0x0][0x2d0], -R93 ;  /* 0x0000b400c7547a23 */ /* 0x000fe2000001085d */
[-C--:B------:R-:W-:Y:S01]  /*cc40*/  HMMA.16816.F32 R28, R76, R86.reuse, R28 ;  /* 0x000000564c1c723c */ /* 0x080fe2000000181c */
[----:B------:R1:W-:Y:S07]  /*cc50*/  MUFU.EX2 R204, R80 ;  /* 0x0000005000cc7308 */ /* 0x0003ee0000000800 */
[C---:B------:R-:W-:Y:S03]  /*cc60*/  HMMA.16816.F32 R32, R72.reuse, R86, R32 ;  /* 0x000000564820723c */ /* 0x040fe60000001820 */
[----:B------:R3:W-:Y:S05]  /*cc70*/  MUFU.EX2 R107, R84 ;  /* 0x00000054006b7308 */ /* 0x0007ea0000000800 */
[-C--:B------:R-:W-:Y:S08]  /*cc80*/  HMMA.16816.F32 R36, R72, R88.reuse, R36 ;  /* 0x000000584824723c */ /* 0x080ff00000001824 */
[C---:B------:R-:W-:Y:S01]  /*cc90*/  HMMA.16816.F32 R40, R76.reuse, R88, R40 ;  /* 0x000000584c28723c */ /* 0x040fe20000001828 */
[----:B-1----:R-:W-:Y:S03]  /*cca0*/  FFMA.FTZ R80, R205, c[0x0][0x2d0], -R92 ;  /* 0x0000b400cd507a23 */ /* 0x002fe6000001085c */
[----:B----4-:R-:W-:Y:S01]  /*ccb0*/  IMAD.MOV.U32 R205, RZ, RZ, R101 ;  /* 0x000000ffffcd7224 */ /* 0x010fe200078e0065 */
[----:B------:R1:W-:Y:S01]  /*ccc0*/  MUFU.EX2 R203, R80 ;  /* 0x0000005000cb7308 */ /* 0x0003e20000000800 */
[----:B------:R-:W-:Y:S02]  /*ccd0*/  IMAD.MOV.U32 R101, RZ, RZ, R95 ;  /* 0x000000ffff657224 */ /* 0x000fe400078e005f */
[-C--:B------:R-:W-:Y:S01]  /*cce0*/  HMMA.16816.F32 R44, R76, R90.reuse, R44 ;  /* 0x0000005a4c2c723c */ /* 0x080fe2000000182c */
[----:B------:R-:W-:Y:S03]  /*ccf0*/  FFMA.FTZ R88, R97, c[0x0][0x2d0], -R94 ;  /* 0x0000b40061587a23 */ /* 0x000fe6000001085e */
[--C-:B---3--:R-:W-:Y:S03]  /*cd00*/  FFMA.FTZ R84, R200, c[0x0][0x2d0], -R93.reuse ;  /* 0x0000b400c8547a23 */ /* 0x108fe6000001085d */
        /* <DEDUP_REMOVED lines=8> */
[--C-:B----4-:R-:W-:Y:S09]  /*cd90*/  FFMA.FTZ R84, R201, c[0x0][0x2d0], -R93.reuse ;  /* 0x0000b400c9547a23 */ /* 0x110ff2000001085d */
[----:B------:R4:W5:Y:S01]  /*cda0*/  MUFU.EX2 R105, R84 ;  /* 0x0000005400697308 */ /* 0x0009620000000800 */
[----:B-1----:R-:W-:Y:S09]  /*cdb0*/  FFMA.FTZ R80, R135, c[0x0][0x2d0], -R93 ;  /* 0x0000b40087507a23 */ /* 0x002ff2000001085d */
[----:B------:R1:W-:Y:S01]  /*cdc0*/  MUFU.EX2 R164, R80 ;  /* 0x0000005000a47308 */ /* 0x0003e20000000800 */
[----:B---3--:R-:W-:Y:S01]  /*cdd0*/  FFMA.FTZ R88, R232, c[0x0][0x2d0], -R92 ;  /* 0x0000b400e8587a23 */ /* 0x008fe2000001085c */
[----:B------:R-:W-:Y:S08]  /*cde0*/  MOV R232, R159 ;  /* 0x0000009f00e87202 */ /* 0x000ff00000000f00 */
[----:B------:R3:W-:Y:S01]  /*cdf0*/  MUFU.EX2 R109, R88 ;  /* 0x00000058006d7308 */ /* 0x0007e20000000800 */
[--C-:B----4-:R-:W-:Y:S01]  /*ce00*/  FFMA.FTZ R84, R207, c[0x0][0x2d0], -R71.reuse ;  /* 0x0000b400cf547a23 */ /* 0x110fe20000010847 */
[----:B------:R-:W-:Y:S08]  /*ce10*/  MOV R207, R147 ;  /* 0x0000009300cf7202 */ /* 0x000ff00000000f00 */
[----:B------:R4:W-:Y:S01]  /*ce20*/  MUFU.EX2 R201, R84 ;  /* 0x0000005400c97308 */ /* 0x0009e20000000800 */
[----:B-1----:R-:W1:Y:S08]  /*ce30*/  LDSM.16.MT88.4 R80, [R215+0x900] ;  /* 0x00090000d750783b */ /* 0x002e700000004200 */
[----:B---3--:R-:W-:Y:S01]  /*ce40*/  LDSM.16.MT88.4 R88, [R214+0x1100] ;  /* 0x00110000d658783b */ /* 0x008fe20000004200 */
[--C-:B----4-:R-:W-:Y:S04]  /*ce50*/  FFMA.FTZ R84, R96, c[0x0][0x2d0], -R94.reuse ;  /* 0x0000b40060547a23 */ /* 0x110fe8000001085e */
[----:B------:R3:W4:Y:S01]  /*ce60*/  MUFU.EX2 R104, R84 ;  /* 0x0000005400687308 */ /* 0x0007220000000800 */
[-C--:B-1----:R-:W-:Y:S08]  /*ce70*/  HMMA.16816.F32 R52, R72, R80.reuse, R52 ;  /* 0x000000504834723c */ /* 0x082ff00000001834 */
[C---:B------:R-:W-:Y:S01]  /*ce80*/  HMMA.16816.F32 R56, R76.reuse, R80, R56 ;  /* 0x000000504c38723c */ /* 0x040fe20000001838 */
[----:B---3--:R-:W1:Y:S06]  /*ce90*/  LDSM.16.MT88.4 R84, [R213+0x1100] ;  /* 0x00110000d554783b */ /* 0x008e6c0000004200 */
[----:B------:R-:W-:Y:S01]  /*cea0*/  FFMA.FTZ R80, R99, c[0x0][0x2d0], -R94 ;  /* 0x0000b40063507a23 */ /* 0x000fe2000001085e */
[-C--:B------:R-:W-:Y:S03]  /*ceb0*/  HMMA.16816.F32 R60, R76, R82.reuse, R60 ;  /* 0x000000524c3c723c */ /* 0x080fe6000000183c */
[----:B------:R3:W2:Y:S04]  /*cec0*/  MUFU.EX2 R198, R80 ;  /* 0x0000005000c67308 */ /* 0x0006a80000000800 */
[----:B------:R-:W-:Y:S01]  /*ced0*/  FFMA.FTZ R76, R208, c[0x0][0x2d0], -R71 ;  /* 0x0000b400d04c7a23 */ /* 0x000fe20000010847 */
[----:B------:R-:W-:Y:S01]  /*cee0*/  HMMA.16816.F32 R64, R72, R82, R64 ;  /* 0x000000524840723c */ /* 0x000fe20000001840 */
[----:B------:R-:W-:Y:S03]  /*cef0*/  MOV R208, R149 ;  /* 0x0000009500d07202 */ /* 0x000fe60000000f00 */
[----:B-----5:R-:W-:Y:S01]  /*cf00*/  F2FP.PACK_AB R78, R105, R106 ;  /* 0x0000006a694e723e */ /* 0x020fe200000000ff */
[----:B------:R5:W-:Y:S01]  /*cf10*/  MUFU.EX2 R111, R76 ;  /* 0x0000004c006f7308 */ /* 0x000be20000000800 */
[----:B----4-:R-:W-:Y:S01]  /*cf20*/  F2FP.PACK_AB R77, R200, R104 ;  /* 0x00000068c84d723e */ /* 0x010fe200000000ff */
[----:B------:R-:W-:Y:S01]  /*cf30*/  IMAD.MOV.U32 R149, RZ, RZ, R145 ;  /* 0x000000ffff957224 */ /* 0x000fe200078e0091 */
[----:B------:R-:W-:Y:S04]  /*cf40*/  F2FP.PACK_AB R72, R167, R208 ;  /* 0x000000d0a748723e */ /* 0x000fe800000000ff */
[----:B------:R-:W-:Y:S02]  /*cf50*/  F2FP.PACK_AB R73, R165, R166 ;  /* 0x000000a6a549723e */ /* 0x000fe400000000ff */
[----:B------:R-:W-:Y:S02]  /*cf60*/  F2FP.PACK_AB R74, R204, R205 ;  /* 0x000000cdcc4a723e */ /* 0x000fe400000000ff */
[----:B------:R-:W-:Y:S02]  /*cf70*/  F2FP.PACK_AB R75, R202, R203 ;  /* 0x000000cbca4b723e */ /* 0x000fe400000000ff */
[----:B------:R-:W-:Y:S01]  /*cf80*/  MOV R145, R140 ;  /* 0x0000008c00917202 */ /* 0x000fe20000000f00 */
[----:B---3--:R-:W3:Y:S01]  /*cf90*/  LDSM.16.MT88.4 R80, [R216+0x1100] ;  /* 0x00110000d850783b */ /* 0x008ee20000004200 */
[----:B--2---:R-:W-:Y:S01]  /*cfa0*/  F2FP.PACK_AB R79, R198, R199 ;  /* 0x000000c7c64f723e */ /* 0x004fe200000000ff */
[----:B------:R-:W-:Y:S02]  /*cfb0*/  IMAD.MOV.U32 R140, RZ, RZ, R134 ;  /* 0x000000ffff8c7224 */ /* 0x000fe400078e0086 */
[-C--:B-1----:R-:W-:Y:S01]  /*cfc0*/  HMMA.16816.F32 R4, R72, R84.reuse, R4 ;  /* 0x000000544804723c */ /* 0x082fe20000001804 */
[----:B-----5:R-:W-:Y:S02]  /*cfd0*/  FFMA.FTZ R76, R210, c[0x0][0x2d0], -R92 ;  /* 0x0000b400d24c7a23 */ /* 0x020fe4000001085c */
[----:B------:R-:W-:Y:S02]  /*cfe0*/  IMAD.MOV.U32 R210, RZ, RZ, R100 ;  /* 0x000000ffffd27224 */ /* 0x000fe400078e0064 */
[----:B------:R1:W-:Y:S02]  /*cff0*/  MUFU.EX2 R110, R76 ;  /* 0x0000004c006e7308 */ /* 0x0003e40000000800 */
[----:B-1----:R-:W-:Y:S07]  /*d000*/  F2FP.PACK_AB R76, R107, R164 ;  /* 0x000000a46b4c723e */ /* 0x002fee00000000ff */
[C---:B------:R-:W-:Y:S07]  /*d010*/  HMMA.16816.F32 R8, R76.reuse, R84, R8 ;  /* 0x000000544c08723c */ /* 0x040fee0000001808 */
[--C-:B------:R-:W-:Y:S01]  /*d020*/  FFMA.FTZ R84, R234, c[0x0][0x2d0], -R71.reuse ;  /* 0x0000b400ea547a23 */ /* 0x100fe20000010847 */
[-C--:B------:R-:W-:Y:S03]  /*d030*/  HMMA.16816.F32 R12, R76, R86.reuse, R12 ;  /* 0x000000564c0c723c */ /* 0x080fe6000000180c */
[----:B------:R1:W-:Y:S05]  /*d040*/  MUFU.EX2 R197, R84 ;  /* 0x0000005400c57308 */ /* 0x0003ea0000000800 */
[C---:B------:R-:W-:Y:S08]  /*d050*/  HMMA.16816.F32 R16, R72.reuse, R86, R16 ;  /* 0x000000564810723c */ /* 0x040ff00000001810 */
[-C--:B---3--:R-:W-:Y:S08]  /*d060*/  HMMA.16816.F32 R20, R72, R80.reuse, R20 ;  /* 0x000000504814723c */ /* 0x088ff00000001814 */
[C---:B------:R-:W-:Y:S01]  /*d070*/  HMMA.16816.F32 R24, R76.reuse, R80, R24 ;  /* 0x000000504c18723c */ /* 0x040fe20000001818 */
[----:B-1----:R-:W-:Y:S06]  /*d080*/  FFMA.FTZ R84, R235, c[0x0][0x2d0], -R71 ;  /* 0x0000b400eb547a23 */ /* 0x002fec0000010847 */
        /* <DEDUP_REMOVED lines=10> */
[----:B------:R1:W-:Y:S02]  /*d130*/  MUFU.EX2 R194, R84 ;  /* 0x0000005400c27308 */ /* 0x0003e40000000800 */
[----:B------:R-:W-:Y:S01]  /*d140*/  FFMA.FTZ R88, R173, c[0x0][0x2d0], -R94 ;  /* 0x0000b400ad587a23 */ /* 0x000fe2000001085e */
[-C--:B------:R-:W-:Y:S01]  /*d150*/  HMMA.16816.F32 R44, R76, R90.reuse, R44 ;  /* 0x0000005a4c2c723c */ /* 0x080fe2000000182c */
[----:B--2---:R-:W-:Y:S03]  /*d160*/  FFMA.FTZ R80, R211, c[0x0][0x2d0], -R93 ;  /* 0x0000b400d3507a23 */ /* 0x004fe6000001085d */
[----:B------:R-:W-:Y:S03]  /*d170*/  IMAD.MOV.U32 R211, RZ, RZ, R137 ;  /* 0x000000ffffd37224 */ /* 0x000fe600078e0089 */
[----:B------:R2:W-:Y:S01]  /*d180*/  MUFU.EX2 R119, R88 ;  /* 0x0000005800777308 */ /* 0x0005e20000000800 */
[C---:B------:R-:W-:Y:S09]  /*d190*/  HMMA.16816.F32 R48, R72.reuse, R90, R48 ;  /* 0x0000005a4830723c */ /* 0x040ff20000001830 */
[----:B------:R3:W-:Y:S03]  /*d1a0*/  MUFU.EX2 R193, R80 ;  /* 0x0000005000c17308 */ /* 0x0007e60000000800 */
[----:B-1----:R-:W-:Y:S01]  /*d1b0*/  FFMA.FTZ R84, R237, c[0x0][0x2d0], -R92 ;  /* 0x0000b400ed547a23 */ /* 0x002fe2000001085c */
[----:B------:R-:W-:Y:S01]  /*d1c0*/  MOV R237, R232 ;  /* 0x000000e800ed7202 */ /* 0x000fe20000000f00 */
[----:B------:R-:W-:Y:S05]  /*d1d0*/  IMAD.MOV.U32 R232, RZ, RZ, R112 ;  /* 0x000000ffffe87224 */ /* 0x000fea00078e0070 */
        /* <DEDUP_REMOVED lines=9> */
[----:B---3--:R-:W-:Y:S01]  /*d270*/  FFMA.FTZ R80, R233, c[0x0][0x2d0], -R93 ;  /* 0x0000b400e9507a23 */ /* 0x008fe2000001085d */
[----:B------:R-:W-:Y:S08]  /*d280*/  MOV R233, R139 ;  /* 0x0000008b00e97202 */ /* 0x000ff00000000f00 */
[----:B------:R3:W4:Y:S01]  /*d290*/  MUFU.EX2 R192, R80 ;  /* 0x0000005000c07308 */ /* 0x0007220000000800 */
[----:B--2---:R-:W-:Y:S01]  /*d2a0*/  LDSM.16.MT88.4 R88, [R214+0x1900] ;  /* 0x00190000d658783b */ /* 0x004fe20000004200 */
[-C--:B-1----:R-:W-:Y:S08]  /*d2b0*/  HMMA.16816.F32 R52, R72, R84.reuse, R52 ;  /* 0x000000544834723c */ /* 0x082ff00000001834 */
[C---:B------:R-:W-:Y:S01]  /*d2c0*/  HMMA.16816.F32 R56, R76.reuse, R84, R56 ;  /* 0x000000544c38723c */ /* 0x040fe20000001838 */
[--C-:B---3--:R-:W-:Y:S03]  /*d2d0*/  FFMA.FTZ R80, R238, c[0x0][0x2d0], -R71.reuse ;  /* 0x0000b400ee507a23 */ /* 0x108fe60000010847 */
[----:B------:R-:W-:Y:S01]  /*d2e0*/  IMAD.MOV.U32 R238, RZ, RZ, R140 ;  /* 0x000000ffffee7224 */ /* 0x000fe200078e008c */
[----:B------:R1:W-:Y:S02]  /*d2f0*/  MUFU.EX2 R190, R80 ;  /* 0x0000005000be7308 */ /* 0x0003e40000000800 */
[--C-:B------:R-:W-:Y:S01]  /*d300*/  FFMA.FTZ R84, R175, c[0x0][0x2d0], -R94.reuse ;  /* 0x0000b400af547a23 */ /* 0x100fe2000001085e */
[-C--:B------:R-:W-:Y:S07]  /*d310*/  HMMA.16816.F32 R60, R76, R86.reuse, R60 ;  /* 0x000000564c3c723c */ /* 0x080fee000000183c */
[--C-:B------:R-:W-:Y:S01]  /*d320*/  FFMA.FTZ R76, R239, c[0x0][0x2d0], -R71.reuse ;  /* 0x0000b400ef4c7a23 */ /* 0x100fe20000010847 */
[----:B------:R-:W-:Y:S01]  /*d330*/  HMMA.16816.F32 R64, R72, R86, R64 ;  /* 0x000000564840723c */ /* 0x000fe20000001840 */
[----:B------:R-:W2:Y:S03]  /*d340*/  MUFU.EX2 R188, R84 ;  /* 0x0000005400bc7308 */ /* 0x000ea60000000800 */
[----:B----4-:R-:W-:Y:S02]  /*d350*/  F2FP.PACK_AB R78, R192, R191 ;  /* 0x000000bfc04e723e */ /* 0x010fe400000000ff */
[----:B------:R-:W-:Y:S02]  /*d360*/  MOV R239, R142 ;  /* 0x0000008e00ef7202 */ /* 0x000fe40000000f00 */
        /* <DEDUP_REMOVED lines=9> */
[--C-:B---3--:R-:W-:Y:S07]  /*d400*/  FFMA.FTZ R76, R240, c[0x0][0x2d0], -R92.reuse ;  /* 0x0000b400f04c7a23 */ /* 0x108fee000001085c */
        /* <DEDUP_REMOVED lines=36> */
[----:B--2---:R-:W-:Y:S01]  /*d650*/  FFMA.FTZ R88, R102, c[0x0][0x2d0], -R92 ;  /* 0x0000b40066587a23 */ /* 0x004fe2000001085c */
[----:B------:R-:W-:Y:S08]  /*d660*/  MOV R102, R132 ;  /* 0x0000008400667202 */ /* 0x000ff00000000f00 */
        /* <DEDUP_REMOVED lines=25> */
[----:B---3--:R-:W-:Y:S01]  /*d800*/  FFMA.FTZ R76, R252, c[0x0][0x2d0], -R92 ;  /* 0x0000b400fc4c7a23 */ /* 0x008fe2000001085c */
[----:B----4-:R-:W-:Y:S03]  /*d810*/  F2FP.PACK_AB R168, R135, R173 ;  /* 0x000000ad87a8723e */ /* 0x010fe600000000ff */
[----:B------:R1:W3:Y:S02]  /*d820*/  MUFU.EX2 R134, R76 ;  /* 0x0000004c00867308 */ /* 0x0002e40000000800 */
[----:B-1----:R-:W-:Y:S02]  /*d830*/  F2FP.PACK_AB R76, R121, R116 ;  /* 0x00000074794c723e */ /* 0x002fe400000000ff */
[----:B---3--:R-:W-:Y:S05]  /*d840*/  F2FP.PACK_AB R169, R132, R134 ;  /* 0x0000008684a9723e */ /* 0x008fea00000000ff */
[C---:B------:R-:W-:Y:S07]  /*d850*/  HMMA.16816.F32 R8, R76.reuse, R84, R8 ;  /* 0x000000544c08723c */ /* 0x040fee0000001808 */
[--C-:B------:R-:W-:Y:S01]  /*d860*/  FFMA.FTZ R84, R101, c[0x0][0x2d0], -R71.reuse ;  /* 0x0000b40065547a23 */ /* 0x100fe20000010847 */
[-C--:B------:R-:W-:Y:S01]  /*d870*/  HMMA.16816.F32 R12, R76, R86.reuse, R12 ;  /* 0x000000564c0c723c */ /* 0x080fe2000000180c */
[----:B------:R-:W-:Y:S03]  /*d880*/  FFMA.FTZ R71, R155, c[0x0][0x2d0], -R71 ;  /* 0x0000b4009b477a23 */ /* 0x000fe60000010847 */
[----:B------:R-:W-:Y:S01]  /*d890*/  IMAD.MOV.U32 R155, RZ, RZ, R154 ;  /* 0x000000ffff9b7224 */ /* 0x000fe200078e009a */
[----:B------:R-:W-:Y:S01]  /*d8a0*/  MOV R154, R152 ;  /* 0x00000098009a7202 */ /* 0x000fe20000000f00 */
[----:B------:R-:W-:Y:S01]  /*d8b0*/  IMAD.MOV.U32 R152, RZ, RZ, R151 ;  /* 0x000000ffff987224 */ /* 0x000fe200078e0097 */
[----:B------:R-:W-:Y:S01]  /*d8c0*/  MOV R151, R150 ;  /* 0x0000009600977202 */ /* 0x000fe20000000f00 */
[C---:B------:R-:W-:Y:S01]  /*d8d0*/  HMMA.16816.F32 R16, R72.reuse, R86, R16 ;  /* 0x000000564810723c */ /* 0x040fe20000001810 */
[----:B------:R-:W-:Y:S02]  /*d8e0*/  IMAD.MOV.U32 R150, RZ, RZ, R131 ;  /* 0x000000ffff967224 */ /* 0x000fe400078e0083 */
[----:B------:R1:W-:Y:S01]  /*d8f0*/  MUFU.EX2 R131, R71 ;  /* 0x0000004700837308 */ /* 0x0003e20000000800 */
[----:B------:R-:W-:Y:S01]  /*d900*/  IMAD.MOV.U32 R101, RZ, RZ, R163 ;  /* 0x000000ffff657224 */ /* 0x000fe200078e00a3 */
[----:B------:R-:W-:Y:S01]  /*d910*/  MOV R159, R151 ;  /* 0x00000097009f7202 */ /* 0x000fe20000000f00 */
[----:B------:R-:W-:Y:S01]  /*d920*/  IMAD.MOV.U32 R235, RZ, RZ, R154 ;  /* 0x000000ffffeb7224 */ /* 0x000fe200078e009a */
[----:B------:R-:W-:Y:S01]  /*d930*/  MOV R154, R149 ;  /* 0x00000095009a7202 */ /* 0x000fe20000000f00 */
[-C--:B--2---:R-:W-:Y:S01]  /*d940*/  HMMA.16816.F32 R20, R72, R80.reuse, R20 ;  /* 0x000000504814723c */ /* 0x084fe20000001814 */
[----:B------:R-:W-:Y:S03]  /*d950*/  MOV R163, R133 ;  /* 0x0000008500a37202 */ /* 0x000fe60000000f00 */
[----:B------:R-:W-:Y:S01]  /*d960*/  MOV R234, R155 ;  /* 0x0000009b00ea7202 */ /* 0x000fe20000000f00 */
[----:B------:R-:W2:Y:S01]  /*d970*/  MUFU.EX2 R133, R84 ;  /* 0x0000005400857308 */ /* 0x000ea20000000800 */
[----:B------:R-:W-:Y:S02]  /*d980*/  MOV R155, R152 ;  /* 0x00000098009b7202 */ /* 0x000fe40000000f00 */
[----:B------:R-:W-:Y:S01]  /*d990*/  MOV R152, R148 ;  /* 0x0000009400987202 */ /* 0x000fe20000000f00 */
[C---:B------:R-:W-:Y:S03]  /*d9a0*/  HMMA.16816.F32 R24, R76.reuse, R80, R24 ;  /* 0x000000504c18723c */ /* 0x040fe60000001818 */
[----:B------:R-:W-:Y:S02]  /*d9b0*/  MOV R240, R152 ;  /* 0x0000009800f07202 */ /* 0x000fe40000000f00 */
[----:B------:R-:W-:Y:S03]  /*d9c0*/  MOV R152, R144 ;  /* 0x0000009000987202 */ /* 0x000fe60000000f00 */
[-C--:B------:R-:W-:Y:S01]  /*d9d0*/  HMMA.16816.F32 R28, R76, R82.reuse, R28 ;  /* 0x000000524c1c723c */ /* 0x080fe2000000181c */
[--C-:B-1----:R-:W-:Y:S03]  /*d9e0*/  FFMA.FTZ R71, R124, c[0x0][0x2d0], -R92.reuse ;  /* 0x0000b4007c477a23 */ /* 0x102fe6000001085c */
[----:B------:R-:W-:Y:S01]  /*d9f0*/  FFMA.FTZ R92, R103, c[0x0][0x2d0], -R92 ;  /* 0x0000b400675c7a23 */ /* 0x000fe2000001085c */
[----:B------:R-:W3:Y:S01]  /*da00*/  LDL.LU R124, [R1+0xc] ;  /* 0x00000c00017c7983 */ /* 0x000ee20000300800 */
[----:B------:R1:W-:Y:S02]  /*da10*/  MUFU.EX2 R99, R71 ;  /* 0x0000004700637308 */ /* 0x0003e40000000800 */
[C---:B------:R-:W-:Y:S01]  /*da20*/  HMMA.16816.F32 R32, R72.reuse, R82, R32 ;  /* 0x000000524820723c */ /* 0x040fe20000001820 */
[----:B------:R-:W4:Y:S03]  /*da30*/  LDL.LU R83, [R1+0x10] ;  /* 0x0000100001537983 */ /* 0x000f260000300800 */
[----:B--2---:R-:W-:Y:S01]  /*da40*/  F2FP.PACK_AB R170, R131, R133 ;  /* 0x0000008583aa723e */ /* 0x004fe200000000ff */
[----:B------:R-:W2:Y:S03]  /*da50*/  LDSM.16.MT88.4 R84, [R215+0x2100] ;  /* 0x00210000d754783b */ /* 0x000ea60000004200 */
[-C--:B------:R-:W-:Y:S01]  /*da60*/  HMMA.16816.F32 R36, R72, R88.reuse, R36 ;  /* 0x000000584824723c */ /* 0x080fe20000001824 */
[----:B------:R-:W5:Y:S07]  /*da70*/  MUFU.EX2 R98, R92 ;  /* 0x0000005c00627308 */ /* 0x000f6e0000000800 */
[C---:B------:R-:W-:Y:S01]  /*da80*/  HMMA.16816.F32 R40, R76.reuse, R88, R40 ;  /* 0x000000584c28723c */ /* 0x040fe20000001828 */
[--C-:B-1----:R-:W-:Y:S07]  /*da90*/  FFMA.FTZ R71, R102, c[0x0][0x2d0], -R93.reuse ;  /* 0x0000b40066477a23 */ /* 0x102fee000001085d */
[-C--:B------:R-:W-:Y:S01]  /*daa0*/  HMMA.16816.F32 R44, R76, R90.reuse, R44 ;  /* 0x0000005a4c2c723c */ /* 0x080fe2000000182c */
[----:B------:R1:W-:Y:S07]  /*dab0*/  MUFU.EX2 R97, R71 ;  /* 0x0000004700617308 */ /* 0x0003ee0000000800 */
[C---:B------:R-:W-:Y:S01]  /*dac0*/  HMMA.16816.F32 R48, R72.reuse, R90, R48 ;  /* 0x0000005a4830723c */ /* 0x040fe20000001830 */
[----:B-----5:R-:W-:Y:S07]  /*dad0*/  F2FP.PACK_AB R171, R98, R99 ;  /* 0x0000006362ab723e */ /* 0x020fee00000000ff */
[-C--:B--2---:R-:W-:Y:S01]  /*dae0*/  HMMA.16816.F32 R52, R72, R84.reuse, R52 ;  /* 0x000000544834723c */ /* 0x084fe20000001834 */
[--C-:B-1----:R-:W-:Y:S02]  /*daf0*/  FFMA.FTZ R71, R101, c[0x0][0x2d0], -R93.reuse ;  /* 0x0000b40065477a23 */ /* 0x102fe4000001085d */
[----:B------:R-:W-:Y:S05]  /*db00*/  LDSM.16.MT88.4 R100, [R216+0x2900] ;  /* 0x00290000d864783b */ /* 0x000fea0000004200 */
[C---:B------:R-:W-:Y:S01]  /*db10*/  HMMA.16816.F32 R56, R76.reuse, R84, R56 ;  /* 0x000000544c38723c */ /* 0x040fe20000001838 */
[----:B------:R1:W-:Y:S07]  /*db20*/  MUFU.EX2 R92, R71 ;  /* 0x00000047005c7308 */ /* 0x0003ee0000000800 */
[-C--:B------:R-:W-:Y:S08]  /*db30*/  HMMA.16816.F32 R60, R76, R86.reuse, R60 ;  /* 0x000000564c3c723c */ /* 0x080ff0000000183c */
[----:B------:R-:W-:Y:S01]  /*db40*/  HMMA.16816.F32 R64, R72, R86, R64 ;  /* 0x000000564840723c */ /* 0x000fe20000001840 */
[--C-:B-1----:R-:W-:Y:S03]  /*db50*/  FFMA.FTZ R71, R163, c[0x0][0x2d0], -R93.reuse ;  /* 0x0000b400a3477a23 */ /* 0x102fe6000001085d */
[----:B------:R-:W-:Y:S01]  /*db60*/  IMAD.MOV.U32 R163, RZ, RZ, R150 ;  /* 0x000000ffffa37224 */ /* 0x000fe200078e0096 */
[----:B------:R1:W-:Y:S01]  /*db70*/  MUFU.EX2 R82, R71 ;  /* 0x0000004700527308 */ /* 0x0003e20000000800 */
[----:B------:R-:W-:Y:S01]  /*db80*/  FFMA.FTZ R93, R183, c[0x0][0x2d0], -R93 ;  /* 0x0000b400b75d7a23 */ /* 0x000fe2000001085d */
[----:B------:R-:W2:Y:S01]  /*db90*/  LDSM.16.MT88.4 R148, [R213+0x2900] ;  /* 0x00290000d594783b */ /* 0x000ea20000004200 */
[----:B------:R-:W-:Y:S04]  /*dba0*/  FFMA.FTZ R69, R69, R125, R163 ;  /* 0x0000007d45457223 */ /* 0x000fe800000100a3 */
[----:B------:R-:W-:Y:S01]  /*dbb0*/  IMAD.MOV.U32 R163, RZ, RZ, R154 ;  /* 0x000000ffffa37224 */ /* 0x000fe200078e009a */
[----:B------:R-:W-:Y:S02]  /*dbc0*/  MOV R154, R145 ;  /* 0x00000091009a7202 */ /* 0x000fe40000000f00 */
[----:B------:R-:W5:Y:S01]  /*dbd0*/  MUFU.EX2 R93, R93 ;  /* 0x0000005d005d7308 */ /* 0x000f620000000800 */
[--C-:B-1----:R-:W-:Y:S09]  /*dbe0*/  FFMA.FTZ R71, R178, c[0x0][0x2d0], -R94.reuse ;  /* 0x0000b400b2477a23 */ /* 0x102ff2000001085e */
[----:B------:R1:W-:Y:S01]  /*dbf0*/  MUFU.EX2 R80, R71 ;  /* 0x0000004700507308 */ /* 0x0003e20000000800 */
[----:B-----5:R-:W-:Y:S01]  /*dc00*/  F2FP.PACK_AB R126, R93, R82 ;  /* 0x000000525d7e723e */ /* 0x020fe200000000ff */
[--C-:B-1----:R-:W-:Y:S08]  /*dc10*/  FFMA.FTZ R71, R179, c[0x0][0x2d0], -R94.reuse ;  /* 0x0000b400b3477a23 */ /* 0x102ff0000001085e */
[----:B------:R1:W5:Y:S02]  /*dc20*/  MUFU.EX2 R81, R71 ;  /* 0x0000004700517308 */ /* 0x0003640000000800 */
[--C-:B-1----:R-:W-:Y:S01]  /*dc30*/  FFMA.FTZ R71, R180, c[0x0][0x2d0], -R94.reuse ;  /* 0x0000b400b4477a23 */ /* 0x102fe2000001085e */
[----:B-----5:R-:W-:Y:S01]  /*dc40*/  F2FP.PACK_AB R125, R81, R80 ;  /* 0x00000050517d723e */ /* 0x020fe200000000ff */
[----:B------:R-:W-:Y:S02]  /*dc50*/  FFMA.FTZ R94, R70, c[0x0][0x2d0], -R94 ;  /* 0x0000b400465e7a23 */ /* 0x000fe4000001085e */
[----:B------:R-:W5:Y:S04]  /*dc60*/  LDL.LU R70, [R1+0x14] ;  /* 0x0000140001467983 */ /* 0x000f680000300800 */
[----:B------:R-:W-:Y:S10]  /*dc70*/  MUFU.EX2 R71, R71 ;  /* 0x0000004700477308 */ /* 0x000ff40000000800 */
[----:B------:R-:W1:Y:S02]  /*dc80*/  MUFU.EX2 R94, R94 ;  /* 0x0000005e005e7308 */ /* 0x000e640000000800 */
[----:B-1----:R-:W-:Y:S01]  /*dc90*/  F2FP.PACK_AB R127, R94, R71 ;  /* 0x000000475e7f723e */ /* 0x002fe200000000ff */
[----:B---3--:R-:W-:Y:S01]  /*dca0*/  FFMA.FTZ R68, R68, R124, R159 ;  /* 0x0000007c44447223 */ /* 0x008fe2000001009f */
[----:B------:R-:W-:Y:S02]  /*dcb0*/  F2FP.PACK_AB R124, R92, R97 ;  /* 0x000000615c7c723e */ /* 0x000fe400000000ff */
[----:B------:R-:W-:Y:S01]  /*dcc0*/  MOV R159, R138 ;  /* 0x0000008a009f7202 */ /* 0x000fe20000000f00 */
[----:B----4-:R-:W-:Y:S01]  /*dcd0*/  FFMA.FTZ R2, R2, R83, R155 ;  /* 0x0000005302027223 */ /* 0x010fe2000001009b */
[-C--:B--2---:R-:W-:Y:S01]  /*dce0*/  HMMA.16816.F32 R136, R168, R148.reuse, R4 ;  /* 0x00000094a888723c */ /* 0x084fe20000001804 */
[----:B------:R-:W-:Y:S02]  /*dcf0*/  IMAD.MOV.U32 R155, RZ, RZ, R146 ;  /* 0x000000ffff9b7224 */ /* 0x000fe400078e0092 */
[----:B------:R-:W-:Y:S04]  /*dd00*/  FADD.FTZ R2, R240, R2 ;  /* 0x00000002f0027221 */ /* 0x000fe80000010000 */
[----:B------:R-:W-:Y:S01]  /*dd10*/  FADD.FTZ R4, R235, R69 ;  /* 0x00000045eb047221 */ /* 0x000fe20000010000 */
[----:B------:R-:W-:Y:S01]  /*dd20*/  MOV R235, R114 ;  /* 0x0000007200eb7202 */ /* 0x000fe20000000f00 */
[----:B------:R-:W-:Y:S01]  /*dd30*/  FADD.FTZ R6, R234, R68 ;  /* 0x00000044ea067221 */ /* 0x000fe20000010000 */
[C---:B------:R-:W-:Y:S02]  /*dd40*/  HMMA.16816.F32 R140, R124.reuse, R148, R8 ;  /* 0x000000947c8c723c */ /* 0x040fe40000001808 */
[----:B------:R-:W-:Y:S01]  /*dd50*/  FADD.FTZ R4, R207, R4 ;  /* 0x00000004cf047221 */ /* 0x000fe20000010000 */
[----:B------:R-:W-:Y:S01]  /*dd60*/  MOV R234, R113 ;  /* 0x0000007100ea7202 */ /* 0x000fe20000000f00 */
[----:B------:R-:W-:Y:S01]  /*dd70*/  FADD.FTZ R6, R155, R6 ;  /* 0x000000069b067221 */ /* 0x000fe20000010000 */
[----:B------:R-:W1:Y:S01]  /*dd80*/  LDSM.16.MT88.4 R112, [R214+0x2900] ;  /* 0x00290000d670783b */ /* 0x000e620000004200 */
[----:B------:R-:W-:Y:S01]  /*dd90*/  FADD.FTZ R5, R154, R2 ;  /* 0x000000029a057221 */ /* 0x000fe20000010000 */
[----:B------:R-:W-:Y:S01]  /*dda0*/  MOV R207, R153 ;  /* 0x0000009900cf7202 */ /* 0x000fe20000000f00 */
[----:B------:R-:W-:Y:S01]  /*ddb0*/  FADD.FTZ R4, R239, R4 ;  /* 0x00000004ef047221 */ /* 0x000fe20000010000 */
[-C--:B------:R-:W-:Y:S03]  /*ddc0*/  HMMA.16816.F32 R144, R124, R150.reuse, R12 ;  /* 0x000000967c90723c */ /* 0x080fe6000000180c */
[----:B------:R-:W-:Y:S02]  /*ddd0*/  FADD.FTZ R2, R238, R6 ;  /* 0x00000006ee027221 */ /* 0x000fe40000010000 */
[----:B------:R-:W-:Y:S03]  /*dde0*/  FADD.FTZ R6, R158, R4 ;  /* 0x000000049e067221 */ /* 0x000fe60000010000 */
[C---:B------:R-:W-:Y:S01]  /*ddf0*/  HMMA.16816.F32 R148, R168.reuse, R150, R16 ;  /* 0x00000096a894723c */ /* 0x040fe20000001810 */
[----:B-----5:R-:W-:Y:S03]  /*de00*/  FFMA.FTZ R8, R0, R70, R152 ;  /* 0x0000004600087223 */ /* 0x020fe60000010098 */
        /* <DEDUP_REMOVED lines=80> */
[----:B------:R-:W-:Y:S01]  /*e310*/  FADD.FTZ R2, R134, R8 ;  /* 0x0000000886027221 */ /* 0x000fe20000010000 */
[----:B------:R-:W-:Y:S01]  /*e320*/  MOV R134, R3 ;  /* 0x0000000300867202 */ /* 0x000fe20000000f00 */
[----:B------:R-:W-:Y:S02]  /*e330*/  FADD.FTZ R4, R95, R4 ;  /* 0x000000045f047221 */ /* 0x000fe40000010000 */
[----:B------:R-:W-:Y:S02]  /*e340*/  FADD.FTZ R0, R97, R9 ;  /* 0x0000000961007221 */ /* 0x000fe40000010000 */
[----:B------:R-:W-:Y:S03]  /*e350*/  FADD.FTZ R5, R135, R5 ;  /* 0x0000000587057221 */ /* 0x000fe60000010000 */
[----:B------:R-:W-:Y:S01]  /*e360*/  FADD.FTZ R8, R132, R2 ;  /* 0x0000000284087221 */ /* 0x000fe20000010000 */
[----:B------:R-:W-:Y:S01]  /*e370*/  MOV R132, R129 ;  /* 0x0000008100847202 */ /* 0x000fe20000000f00 */
        /* <DEDUP_REMOVED lines=18> */
.L_x_996:
        /* <DEDUP_REMOVED lines=23> */
.L_x_1015:
[----:B------:R-:W-:Y:S02]  /*e610*/  ULDC UR11, c[0x0][0x32c] ;  /* 0x0000cb00000b7ab9 */ /* 0x000fe40000000800 */
[----:B------:R-:W-:Y:S02]  /*e620*/  UISETP.NE.AND UP2, UPT, UR11, 0x1, UPT ;  /* 0x000000010b00788c */ /* 0x000fe4000bf45270 */
[----:B------:R-:W-:Y:S02]  /*e630*/  ULDC.64 UR14, c[0x0][0x330] ;  /* 0x0000cc00000e7ab9 */ /* 0x000fe40000000a00 */
[----:B------:R-:W-:-:S07]  /*e640*/  UIMAD.WIDE.U32 UR16, UR6, UR14, URZ ;  /* 0x0000000e061072a5 */ /* 0x000fce000f8e003f */
[----:B------:R-:W-:Y:S02]  /*e650*/  @UP2 UMOV UR11, UR17 ;  /* 0x00000011000b2c82 */ /* 0x000fe40008000000 */
[----:B------:R-:W-:-:S03]  /*e660*/  @UP2 USHF.R.U32.HI UR6, URZ, UR15, UR11 ;  /* 0x0000000f3f062299 */ /* 0x000fc6000801160b */
.L_x_1016:
[----:B------:R-:W-:Y:S02]  /*e670*/  ULDC UR11, c[0x0][0x32c] ;  /* 0x0000cb00000b7ab9 */ /* 0x000fe40000000800 */
[----:B------:R-:W-:-:S04]  /*e680*/  UIMAD UR11, UR6, UR11, URZ ;  /* 0x0000000b060b72a4 */ /* 0x000fc8000f8e023f */
[----:B------:R-:W-:-:S04]  /*e690*/  UISETP.LT.AND UP2, UPT, UR5, UR11, UPT ;  /* 0x0000000b0500728c */ /* 0x000fc8000bf41270 */
[----:B------:R-:W-:-:S04]  /*e6a0*/  USEL UR5, UR5, UR11, !UP2 ;  /* 0x0000000b05057287 */ /* 0x000fc8000d000000 */
.L_x_1014:
        /* <DEDUP_REMOVED lines=16> */
.L_x_1018:
[----:B------:R-:W-:Y:S04]  /*e7b0*/  DEPBAR.LE SB0, 0x0 ;  /* 0x000080000000791a */ /* 0x000fe80000000000 */
[----:B------:R-:W-:Y:S01]  /*e7c0*/  BAR.SYNC.DEFER_BLOCKING 0x0 ;  /* 0x0000000000007b1d */ /* 0x000fe20000010000 */
[C---:B------:R-:W-:Y:S02]  /*e7d0*/  ISETP.LT.AND P2, PT, R230.reuse, UR4, PT ;  /* 0x00000004e6007c0c */ /* 0x040fe4000bf41270 */
[C---:B------:R-:W-:Y:S02]  /*e7e0*/  ISETP.GT.AND P4, PT, R230.reuse, UR4, PT ;  /* 0x00000004e6007c0c */ /* 0x040fe4000bf84270 */
[C---:B------:R-:W-:Y:S09]  /*e7f0*/  IADD3 R229, R230.reuse, -0x1, RZ ;  /* 0xffffffffe6e57810 */ /* 0x040ff20007ffe0ff */
[----:B------:R-:W-:Y:S01]  /*e800*/  @!P2 SHF.R.S32.HI R2, RZ, 0x1f, R230 ;  /* 0x0000001fff02a819 */ /* 0x000fe200000114e6 */
[----:B------:R-:W-:Y:S04]  /*e810*/  @!P2 IMAD.WIDE.U32 R128, R230, c[0x0][0x208], RZ ;  /* 0x00008200e680aa25 */ /* 0x000fe800078e00ff */
[----:B------:R-:W-:Y:S04]  /*e820*/  @!P2 IMAD R2, R2, c[0x0][0x208], RZ ;  /* 0x000082000202aa24 */ /* 0x000fe800078e02ff */
[----:B------:R-:W-:Y:S01]  /*e830*/  @!P2 IMAD R2, R230, c[0x0][0x20c], R2 ;  /* 0x00008300e602aa24 */ /* 0x000fe200078e0202 */
[----:B------:R-:W2:Y:S04]  /*e840*/  LDL.64 R202, [R1+0x38] ;  /* 0x0000380001ca7983 */ /* 0x000ea80000100a00 */
[----:B------:R-:W-:Y:S02]  /*e850*/  @!P2 IADD3 R129, R129, R2, RZ ;  /* 0x000000028181a210 */ /* 0x000fe40007ffe0ff */
[----:B------:R-:W3:Y:S06]  /*e860*/  LDL.64 R200, [R1+0x40] ;  /* 0x0000400001c87983 */ /* 0x000eec0000100a00 */
[----:B------:R-:W-:Y:S08]  /*e870*/  LDSM.16.M88.4 R96, [R219+0x6100] ;  /* 0x00610000db60783b */ /* 0x000ff00000000200 */
[----:B------:R-:W1:Y:S08]  /*e880*/  LDSM.16.M88.4 R16, [R212+0x3100] ;  /* 0x00310000d410783b */ /* 0x000e700000000200 */
[----:B------:R-:W4:Y:S08]  /*e890*/  LDSM.16.M88.4 R92, [R219+0x8100] ;  /* 0x00810000db5c783b */ /* 0x000f300000000200 */
[----:B------:R-:W5:Y:S08]  /*e8a0*/  LDSM.16.M88.4 R32, [R212+0x3900] ;  /* 0x00390000d420783b */ /* 0x000f700000000200 */
[----:B------:R-:W3:Y:S06]  /*e8b0*/  LDL.64 R232, [R1+0x30] ;  /* 0x0000300001e87983 */ /* 0x000eec0000100a00 */
[----:B------:R-:W5:Y:S08]  /*e8c0*/  LDSM.16.M88.4 R48, [R212+0x4100] ;  /* 0x00410000d430783b */ /* 0x000f700000000200 */
[----:B------:R-:W5:Y:S01]  /*e8d0*/  LDSM.16.M88.4 R64, [R212+0x4900] ;  /* 0x00490000d440783b */ /* 0x000f620000000200 */
        /* <DEDUP_REMOVED lines=8> */
[-C--:B-----5:R-:W-:Y:S07]  /*e960*/  HMMA.16816.F32 R20, R96, R32.reuse, RZ ;  /* 0x000000206014723c */ /* 0x0a0fee00000018ff */
[----:B------:R-:W5:Y:S01]  /*e970*/  LDSM.16.M88.4 R184, [R222+0x8100] ;  /* 0x00810000deb8783b */ /* 0x000f620000000200 */
        /* <DEDUP_REMOVED lines=26> */
[C---:B-----5:R-:W-:Y:S08]  /*eb20*/  HMMA.16816.F32 R8, R184.reuse, R180, R8 ;  /* 0x000000b4b808723c */ /* 0x060ff00000001808 */
        /* <DEDUP_REMOVED lines=42> */
[----:B------:R4:W-:Y:S07]  /*edd0*/  @!P2 LDGSTS.E.BYPASS.LTC128B.128 [R231+0x2900], [R192.64], !P3 ;  /* 0x02900000c0e7afae */ /* 0x0009ee000d901d6c */
        /* <DEDUP_REMOVED lines=60> */
[----:B-----5:R-:W-:Y:S04]  /*f1a0*/  FMNMX.FTZ R128, R8, R134, !PT ;  /* 0x0000008608807209 */ /* 0x020fe80007810000 */
        /* <DEDUP_REMOVED lines=181> */
[----:B-----5:R-:W-:Y:S01]  /*fd00*/  @P4 MOV R7, R235 ;  /* 0x000000eb00074202 */ /* 0x020fe20000000f00 */
        /* <DEDUP_REMOVED lines=73> */
[----:B-----5:R-:W-:Y:S01]  /*101a0*/  @P4 SHF.L.U64.HI R12, R249, 0x5, R250 ;  /* 0x00000005f90c4819 */ /* 0x020fe200000102fa */
        /* <DEDUP_REMOVED lines=19> */
[----:B-----5:R-:W-:Y:S01]  /*102e0*/  @P4 IADD3 R8, P1, R10, R13, RZ ;  /* 0x0000000d0a084210 */ /* 0x020fe20007f3e0ff */
[C---:B------:R-:W-:Y:S02]  /*102f0*/  FMUL.FTZ R122, R0.reuse, R122 ;  /* 0x0000007a007a7220 */ /* 0x040fe40000410000 */
[----:B------:R-:W-:Y:S01]  /*10300*/  FMUL.FTZ R123, R0, R123 ;  /* 0x0000007b007b7220 */ /* 0x000fe20000410000 */
[----:B------:R-:W-:Y:S01]  /*10310*/  @P4 IADD3 R6, P0, R8, R13, RZ ;  /* 0x0000000d08064210 */ /* 0x000fe20007f1e0ff */
[C---:B------:R-:W-:Y:S01]  /*10320*/  FMUL.FTZ R126, R0.reuse, R126 ;  /* 0x0000007e007e7220 */ /* 0x040fe20000410000 */
[----:B------:R5:W5:Y:S01]  /*10330*/  MUFU.EX2 R184, R15 ;  /* 0x0000000f00b87308 */ /* 0x000b620000000800 */
[C---:B------:R-:W-:Y:S02]  /*10340*/  FMUL.FTZ R127, R0.reuse, R127 ;  /* 0x0000007f007f7220 */ /* 0x040fe40000410000 */
        /* <DEDUP_REMOVED lines=9> */
[-C--:B------:R-:W-:Y:S01]  /*103e0*/  @P4 IADD3 R4, P1, R6, R13.reuse, RZ ;  /* 0x0000000d06044210 */ /* 0x080fe20007f3e0ff */
[--C-:B------:R-:W-:Y:S01]  /*103f0*/  FFMA.FTZ R80, R80, c[0x0][0x2d0], -R180.reuse ;  /* 0x0000b40050507a23 */ /* 0x100fe200000108b4 */
[-C--:B------:R-:W-:Y:S01]  /*10400*/  @P4 IADD3.X R7, R9, R12.reuse, RZ, P0, !PT ;  /* 0x0000000c09074210 */ /* 0x080fe200007fe4ff */
[----:B------:R4:W-:Y:S01]  /*10410*/  @P4 LDGSTS.E.BYPASS.LTC128B.128 [R231+0x4100], [R8.64], !P3 ;  /* 0x0410000008e74fae */ /* 0x0009e2000d901d6c */
[----:B------:R-:W-:Y:S01]  /*10420*/  @P4 IADD3 R10, P0, R4, R13, RZ ;  /* 0x0000000d040a4210 */ /* 0x000fe20007f1e0ff */
[----:B------:R4:W-:Y:S01]  /*10430*/  MUFU.EX2 R206, R28 ;  /* 0x0000001c00ce7308 */ /* 0x0009e20000000800 */
[-C--:B------:R-:W-:Y:S01]  /*10440*/  @P4 IADD3.X R5, R7, R12.reuse, RZ, P1, !PT ;  /* 0x0000000c07054210 */ /* 0x080fe20000ffe4ff */
[----:B------:R-:W-:Y:S02]  /*10450*/  FMUL.FTZ R13, R131, R145 ;  /* 0x00000091830d7220 */ /* 0x000fe40000410000 */
[----:B-----5:R-:W-:Y:S01]  /*10460*/  FMUL.FTZ R15, R0, R147 ;  /* 0x00000093000f7220 */ /* 0x020fe20000410000 */
[----:B------:R-:W-:Y:S01]  /*10470*/  @P4 IADD3.X R11, R5, R12, RZ, P0, !PT ;  /* 0x0000000c050b4210 */ /* 0x000fe200007fe4ff */
[----:B------:R5:W-:Y:S01]  /*10480*/  @P4 LDGSTS.E.BYPASS.LTC128B.128 [R231+0x4900], [R6.64], !P3 ;  /* 0x0490000006e74fae */ /* 0x000be2000d901d6c */
[----:B------:R-:W-:Y:S01]  /*10490*/  FMUL.FTZ R12, R131, R144 ;  /* 0x00000090830c7220 */ /* 0x000fe20000410000 */
[----:B------:R-:W-:Y:S01]  /*104a0*/  ISETP.GT.AND P0, PT, R230, UR5, PT ;  /* 0x00000005e6007c0c */ /* 0x000fe2000bf04270 */
[----:B------:R-:W-:Y:S01]  /*104b0*/  FFMA.FTZ R81, R81, c[0x0][0x2d0], -R180 ;  /* 0x0000b40051517a23 */ /* 0x000fe200000108b4 */
[----:B------:R5:W-:Y:S01]  /*104c0*/  MUFU.EX2 R211, R34 ;  /* 0x0000002200d37308 */ /* 0x000be20000000800 */
[--C-:B------:R-:W-:Y:S01]  /*104d0*/  FFMA.FTZ R70, R70, c[0x0][0x2d0], -R181.reuse ;  /* 0x0000b40046467a23 */ /* 0x100fe200000108b5 */
[----:B------:R-:W-:Y:S01]  /*104e0*/  MOV R230, R229 ;  /* 0x000000e500e67202 */ /* 0x000fe20000000f00 */
[----:B-1----:R-:W-:Y:S01]  /*104f0*/  FMUL.FTZ R22, R132, R154 ;  /* 0x0000009a84167220 */ /* 0x002fe20000410000 */
[----:B------:R1:W-:Y:S01]  /*10500*/  @P4 LDGSTS.E.BYPASS.LTC128B.128 [R231+0x5100], [R4.64], !P3 ;  /* 0x0510000004e74fae */ /* 0x0003e2000d901d6c */
[--C-:B------:R-:W-:Y:S02]  /*10510*/  FFMA.FTZ R71, R71, c[0x0][0x2d0], -R181.reuse ;  /* 0x0000b40047477a23 */ /* 0x100fe400000108b5 */
[--C-:B------:R-:W-:Y:S02]  /*10520*/  FFMA.FTZ R82, R82, c[0x0][0x2d0], -R181.reuse ;  /* 0x0000b40052527a23 */ /* 0x100fe400000108b5 */
[----:B------:R-:W-:Y:S01]  /*10530*/  FFMA.FTZ R83, R83, c[0x0][0x2d0], -R181 ;  /* 0x0000b40053537a23 */ /* 0x000fe200000108b5 */
[----:B------:R1:W-:Y:S01]  /*10540*/  MUFU.EX2 R233, R33 ;  /* 0x0000002100e97308 */ /* 0x0003e20000000800 */
[--C-:B------:R-:W-:Y:S01]  /*10550*/  FFMA.FTZ R72, R72, c[0x0][0x2d0], -R135.reuse ;  /* 0x0000b40048487a23 */ /* 0x100fe20000010887 */
[----:B------:R1:W-:Y:S01]  /*10560*/  @P4 LDGSTS.E.BYPASS.LTC128B.128 [R231+0x5900], [R10.64], !P3 ;  /* 0x059000000ae74fae */ /* 0x0003e2000d901d6c */
[--C-:B------:R-:W-:Y:S02]  /*10570*/  FFMA.FTZ R73, R73, c[0x0][0x2d0], -R135.reuse ;  /* 0x0000b40049497a23 */ /* 0x100fe40000010887 */
[C---:B----4-:R-:W-:Y:S01]  /*10580*/  FMUL.FTZ R8, R131.reuse, R140 ;  /* 0x0000008c83087220 */ /* 0x050fe20000410000 */
[----:B------:R-:W-:Y:S01]  /*10590*/  F2FP.PACK_AB R140, R238, R237 ;  /* 0x000000edee8c723e */ /* 0x000fe200000000ff */
[----:B------:R-:W-:Y:S01]  /*105a0*/  FMUL.FTZ R9, R131, R141 ;  /* 0x0000008d83097220 */ /* 0x000fe20000410000 */
[----:B------:R-:W-:Y:S01]  /*105b0*/  F2FP.PACK_AB R141, R186, R183 ;  /* 0x000000b7ba8d723e */ /* 0x000fe200000000ff */
[--C-:B------:R-:W-:Y:S01]  /*105c0*/  FFMA.FTZ R28, R27, c[0x0][0x2d0], -R2.reuse ;  /* 0x0000b4001b1c7a23 */ /* 0x100fe20000010802 */
[----:B------:R-:W4:Y:S01]  /*105d0*/  LDSM.16.MT88.4 R172, [R213+0x100] ;  /* 0x00010000d5ac783b */ /* 0x000f220000004200 */
[----:B------:R1:W1:Y:S01]  /*105e0*/  MUFU.EX2 R232, R35 ;  /* 0x0000002300e87308 */ /* 0x0002620000000800 */
[----:B------:R-:W-:Y:S02]  /*105f0*/  FMUL.FTZ R27, R0, R163 ;  /* 0x000000a3001b7220 */ /* 0x000fe40000410000 */
[----:B-----5:R-:W-:Y:S01]  /*10600*/  FMUL.FTZ R6, R132, R138 ;  /* 0x0000008a84067220 */ /* 0x020fe20000410000 */
[----:B------:R-:W-:Y:S01]  /*10610*/  F2FP.PACK_AB R138, R248, R246 ;  /* 0x000000f6f88a723e */ /* 0x000fe200000000ff */
[----:B------:R-:W-:Y:S01]  /*10620*/  FMUL.FTZ R7, R132, R139 ;  /* 0x0000008b84077220 */ /* 0x000fe20000410000 */
[----:B------:R-:W-:Y:S01]  /*10630*/  F2FP.PACK_AB R139, R244, R245 ;  /* 0x000000f5f48b723e */ /* 0x000fe200000000ff */
[----:B------:R-:W5:Y:S01]  /*10640*/  LDSM.16.MT88.4 R176, [R216+0x100] ;  /* 0x00010000d8b0783b */ /* 0x000f620000004200 */
[C---:B------:R-:W-:Y:S02]  /*10650*/  FMUL.FTZ R34, R0.reuse, R158 ;  /* 0x0000009e00227220 */ /* 0x040fe40000410000 */
[----:B-1----:R-:W-:Y:S01]  /*10660*/  FMUL.FTZ R4, R133, R136 ;  /* 0x0000008885047220 */ /* 0x002fe20000410000 */
[----:B------:R-:W-:Y:S01]  /*10670*/  F2FP.PACK_AB R136, R247, R241 ;  /* 0x000000f1f788723e */ /* 0x000fe200000000ff */
[----:B------:R-:W-:Y:S01]  /*10680*/  FMUL.FTZ R5, R133, R137 ;  /* 0x0000008985057220 */ /* 0x000fe20000410000 */
[----:B------:R-:W-:Y:S01]  /*10690*/  F2FP.PACK_AB R137, R243, R240 ;  /* 0x000000f0f389723e */ /* 0x000fe200000000ff */
[----:B------:R-:W-:Y:S01]  /*106a0*/  MUFU.EX2 R196, R44 ;  /* 0x0000002c00c47308 */ /* 0x000fe20000000800 */
[----:B------:R-:W1:Y:S01]  /*106b0*/  LDSM.16.MT88.4 R144, [R214+0x100] ;  /* 0x00010000d690783b */ /* 0x000e620000004200 */
[----:B------:R-:W-:Y:S02]  /*106c0*/  FMUL.FTZ R33, R131, R157 ;  /* 0x0000009d83217220 */ /* 0x000fe40000410000 */
[----:B------:R-:W-:Y:S01]  /*106d0*/  FMUL.FTZ R10, R0, R142 ;  /* 0x0000008e000a7220 */ /* 0x000fe20000410000 */
[----:B------:R-:W-:Y:S01]  /*106e0*/  F2FP.PACK_AB R142, R242, R239 ;  /* 0x000000eff28e723e */ /* 0x000fe200000000ff */
[----:B------:R-:W-:Y:S01]  /*106f0*/  FMUL.FTZ R11, R0, R143 ;  /* 0x0000008f000b7220 */ /* 0x000fe20000410000 */
[----:B------:R-:W-:Y:S01]  /*10700*/  F2FP.PACK_AB R143, R184, R185 ;  /* 0x000000b9b88f723e */ /* 0x000fe200000000ff */
[--C-:B------:R-:W-:Y:S01]  /*10710*/  FFMA.FTZ R76, R76, c[0x0][0x2d0], -R135.reuse ;  /* 0x0000b4004c4c7a23 */ /* 0x100fe20000010887 */
[----:B------:R-:W1:Y:S01]  /*10720*/  LDSM.16.MT88.4 R148, [R215+0x100] ;  /* 0x00010000d794783b */ /* 0x000e620000004200 */
[----:B------:R-:W-:Y:S01]  /*10730*/  MUFU.EX2 R195, R45 ;  /* 0x0000002d00c37308 */ /* 0x000fe20000000800 */
[----:B------:R-:W-:Y:S02]  /*10740*/  FMUL.FTZ R35, R0, R159 ;  /* 0x0000009f00237220 */ /* 0x000fe40000410000 */
[----:B------:R-:W-:Y:S02]  /*10750*/  FFMA.FTZ R77, R77, c[0x0][0x2d0], -R135 ;  /* 0x0000b4004d4d7a23 */ /* 0x000fe40000010887 */
[--C-:B------:R-:W-:Y:S02]  /*10760*/  FFMA.FTZ R74, R74, c[0x0][0x2d0], -R2.reuse ;  /* 0x0000b4004a4a7a23 */ /* 0x100fe40000010802 */
[----:B------:R-:W0:Y:S01]  /*10770*/  LDGDEPBAR ;  /* 0x00000000000079af */ /* 0x000e220000000000 */
[--C-:B------:R-:W-:Y:S02]  /*10780*/  FFMA.FTZ R75, R75, c[0x0][0x2d0], -R2.reuse ;  /* 0x0000b4004b4b7a23 */ /* 0x100fe40000010802 */
[----:B------:R-:W-:Y:S01]  /*10790*/  MUFU.EX2 R193, R53 ;  /* 0x0000003500c17308 */ /* 0x000fe20000000800 */
[--C-:B------:R-:W-:Y:S02]  /*107a0*/  FFMA.FTZ R78, R78, c[0x0][0x2d0], -R2.reuse ;  /* 0x0000b4004e4e7a23 */ /* 0x100fe40000010802 */
[----:B------:R-:W-:Y:S01]  /*107b0*/  FFMA.FTZ R79, R79, c[0x0][0x2d0], -R2 ;  /* 0x0000b4004f4f7a23 */ /* 0x000fe20000010802 */
[-C--:B----4-:R-:W-:Y:S06]  /*107c0*/  HMMA.16816.F32 R4, R136, R172.reuse, R4 ;  /* 0x000000ac8804723c */ /* 0x090fec0000001804 */
[----:B------:R-:W-:Y:S01]  /*107d0*/  MUFU.EX2 R190, R54 ;  /* 0x0000003600be7308 */ /* 0x000fe20000000800 */
[--C-:B------:R-:W-:Y:S01]  /*107e0*/  FFMA.FTZ R84, R84, c[0x0][0x2d0], -R180.reuse ;  /* 0x0000b40054547a23 */ /* 0x100fe200000108b4 */
[C---:B------:R-:W-:Y:S04]  /*107f0*/  HMMA.16816.F32 R8, R140.reuse, R172, R8 ;  /* 0x000000ac8c08723c */ /* 0x040fe80000001808 */
[--C-:B------:R-:W-:Y:S02]  /*10800*/  FFMA.FTZ R85, R85, c[0x0][0x2d0], -R180.reuse ;  /* 0x0000b40055557a23 */ /* 0x100fe400000108b4 */
[----:B------:R-:W-:Y:S02]  /*10810*/  FFMA.FTZ R96, R96, c[0x0][0x2d0], -R180 ;  /* 0x0000b40060607a23 */ /* 0x000fe400000108b4 */
[----:B------:R-:W-:Y:S01]  /*10820*/  MUFU.EX2 R172, R46 ;  /* 0x0000002e00ac7308 */ /* 0x000fe20000000800 */
[-C--:B------:R-:W-:Y:S03]  /*10830*/  HMMA.16816.F32 R12, R140, R174.reuse, R12 ;  /* 0x000000ae8c0c723c */ /* 0x080fe6000000180c */
[--C-:B------:R-:W-:Y:S02]  /*10840*/  FFMA.FTZ R86, R86, c[0x0][0x2d0], -R181.reuse ;  /* 0x0000b40056567a23 */ /* 0x100fe400000108b5 */
[--C-:B------:R-:W-:Y:S03]  /*10850*/  FFMA.FTZ R87, R87, c[0x0][0x2d0], -R181.reuse ;  /* 0x0000b40057577a23 */ /* 0x100fe600000108b5 */
[C---:B------:R-:W-:Y:S01]  /*10860*/  HMMA.16816.F32 R16, R136.reuse, R174, R16 ;  /* 0x000000ae8810723c */ /* 0x040fe20000001810 */
[----:B------:R4:W-:Y:S03]  /*10870*/  MUFU.EX2 R207, R25 ;  /* 0x0000001900cf7308 */ /* 0x0009e60000000800 */
[----:B------:R-:W-:Y:S02]  /*10880*/  FFMA.FTZ R98, R98, c[0x0][0x2d0], -R181 ;  /* 0x0000b40062627a23 */ /* 0x000fe400000108b5 */
[--C-:B------:R-:W-:Y:S02]  /*10890*/  FFMA.FTZ R92, R92, c[0x0][0x2d0], -R135.reuse ;  /* 0x0000b4005c5c7a23 */ /* 0x100fe40000010887 */
[-C--:B-----5:R-:W-:Y:S03]  /*108a0*/  HMMA.16816.F32 R20, R136, R176.reuse, R20 ;  /* 0x000000b08814723c */ /* 0x0a0fe60000001814 */
[----:B------:R5:W1:Y:S01]  /*108b0*/  MUFU.EX2 R208, R24 ;  /* 0x0000001800d07308 */ /* 0x000a620000000800 */
[--C-:B------:R-:W-:Y:S02]  /*108c0*/  FFMA.FTZ R90, R90, c[0x0][0x2d0], -R2.reuse ;  /* 0x0000b4005a5a7a23 */ /* 0x100fe40000010802 */
[--C-:B------:R-:W-:Y:S02]  /*108d0*/  FFMA.FTZ R91, R91, c[0x0][0x2d0], -R2.reuse ;  /* 0x0000b4005b5b7a23 */ /* 0x100fe40000010802 */
[C---:B------:R-:W-:Y:S04]  /*108e0*/  HMMA.16816.F32 R32, R140.reuse, R176, R32 ;  /* 0x000000b08c20723c */ /* 0x040fe80000001820 */
[--C-:B------:R-:W-:Y:S01]  /*108f0*/  FFMA.FTZ R94, R94, c[0x0][0x2d0], -R2.reuse ;  /* 0x0000b4005e5e7a23 */ /* 0x100fe20000010802 */
[----:B------:R1:W-:Y:S01]  /*10900*/  MUFU.EX2 R182, R26 ;  /* 0x0000001a00b67308 */ /* 0x0003e20000000800 */
[----:B------:R-:W-:Y:S02]  /*10910*/  FFMA.FTZ R2, R95, c[0x0][0x2d0], -R2 ;  /* 0x0000b4005f027a23 */ /* 0x000fe40000010802 */
[--C-:B------:R-:W-:Y:S04]  /*10920*/  FFMA.FTZ R88, R88, c[0x0][0x2d0], -R135.reuse ;  /* 0x0000b40058587a23 */ /* 0x100fe80000010887 */
[----:B----4-:R-:W-:Y:S02]  /*10930*/  FMUL.FTZ R25, R131, R161 ;  /* 0x000000a183197220 */ /* 0x010fe40000410000 */
[----:B------:R-:W-:Y:S01]  /*10940*/  FFMA.FTZ R89, R89, c[0x0][0x2d0], -R135 ;  /* 0x0000b40059597a23 */ /* 0x000fe20000010887 */
[----:B------:R4:W-:Y:S01]  /*10950*/  MUFU.EX2 R175, R28 ;  /* 0x0000001c00af7308 */ /* 0x0009e20000000800 */
[----:B------:R-:W-:Y:S01]  /*10960*/  MOV R135, R3 ;  /* 0x0000000300877202 */ /* 0x000fe20000000f00 */
[C---:B-----5:R-:W-:Y:S02]  /*10970*/  FMUL.FTZ R24, R131.reuse, R160 ;  /* 0x000000a083187220 */ /* 0x060fe40000410000 */
[----:B------:R-:W-:Y:S06]  /*10980*/  FFMA.FTZ R131, R131, R252, R237 ;  /* 0x000000fc83837223 */ /* 0x000fec00000100ed */
[----:B------:R5:W-:Y:S01]  /*10990*/  MUFU.EX2 R174, R30 ;  /* 0x0000001e00ae7308 */ /* 0x000be20000000800 */
[C---:B-1----:R-:W-:Y:S02]  /*109a0*/  FMUL.FTZ R26, R0.reuse, R162 ;  /* 0x000000a2001a7220 */ /* 0x042fe40000410000 */
[----:B------:R-:W-:Y:S07]  /*109b0*/  FFMA.FTZ R0, R0, R251, R183 ;  /* 0x000000fb00007223 */ /* 0x000fee00000100b7 */
[----:B------:R1:W1:Y:S01]  /*109c0*/  MUFU.EX2 R205, R29 ;  /* 0x0000001d00cd7308 */ /* 0x0002620000000800 */
[-C--:B------:R-:W-:Y:S03]  /*109d0*/  HMMA.16816.F32 R24, R140, R178.reuse, R24 ;  /* 0x000000b28c18723c */ /* 0x080fe60000001818 */
[----:B----4-:R-:W-:Y:S02]  /*109e0*/  FMUL.FTZ R28, R133, R164 ;  /* 0x000000a4851c7220 */ /* 0x010fe40000410000 */
[----:B------:R-:W-:Y:S03]  /*109f0*/  FADD.FTZ R0, R186, R0 ;  /* 0x00000000ba007221 */ /* 0x000fe60000010000 */
[C---:B------:R-:W-:Y:S01]  /*10a00*/  HMMA.16816.F32 R100, R136.reuse, R178, R100 ;  /* 0x000000b28864723c */ /* 0x040fe20000001864 */
[----:B------:R4:W-:Y:S03]  /*10a10*/  MUFU.EX2 R204, R36 ;  /* 0x0000002400cc7308 */ /* 0x0009e60000000800 */
[----:B------:R-:W-:Y:S02]  /*10a20*/  FADD.FTZ R0, R185, R0 ;  /* 0x00000000b9007221 */ /* 0x000fe40000010000 */
[C---:B-----5:R-:W-:Y:S05]  /*10a30*/  FMUL.FTZ R30, R132.reuse, R166 ;  /* 0x000000a6841e7220 */ /* 0x060fea0000410000 */
[----:B------:R5:W-:Y:S01]  /*10a40*/  MUFU.EX2 R203, R37 ;  /* 0x0000002500cb7308 */ /* 0x000be20000000800 */
[C---:B-1----:R-:W-:Y:S09]  /*10a50*/  FMUL.FTZ R29, R133.reuse, R165 ;  /* 0x000000a5851d7220 */ /* 0x042ff20000410000 */
[----:B------:R1:W-:Y:S01]  /*10a60*/  MUFU.EX2 R189, R55 ;  /* 0x0000003700bd7308 */ /* 0x0003e20000000800 */
[-C--:B------:R-:W-:Y:S03]  /*10a70*/  HMMA.16816.F32 R28, R136, R144.reuse, R28 ;  /* 0x00000090881c723c */ /* 0x080fe6000000181c */
[C---:B----4-:R-:W-:Y:S05]  /*10a80*/  FMUL.FTZ R36, R133.reuse, R168 ;  /* 0x000000a885247220 */ /* 0x050fea0000410000 */
[C---:B------:R-:W-:Y:S01]  /*10a90*/  HMMA.16816.F32 R104, R140.reuse, R144, R104 ;  /* 0x000000908c68723c */ /* 0x040fe20000001868 */
[----:B------:R-:W-:Y:S03]  /*10aa0*/  MUFU.EX2 R191, R64 ;  /* 0x0000004000bf7308 */ /* 0x000fe60000000800 */
[C---:B-----5:R-:W-:Y:S04]  /*10ab0*/  FMUL.FTZ R37, R133.reuse, R169 ;  /* 0x000000a985257220 */ /* 0x060fe80000410000 */
[-C--:B------:R-:W-:Y:S03]  /*10ac0*/  HMMA.16816.F32 R108, R140, R146.reuse, R108 ;  /* 0x000000928c6c723c */ /* 0x080fe6000000186c */
[----:B------:R-:W-:Y:S01]  /*10ad0*/  MUFU.EX2 R192, R65 ;  /* 0x0000004100c07308 */ /* 0x000fe20000000800 */
[----:B---3--:R-:W-:Y:S01]  /*10ae0*/  FFMA.FTZ R133, R133, R153, R241 ;  /* 0x0000009985857223 */ /* 0x008fe200000100f1 */
[----:B-1----:R-:W-:Y:S03]  /*10af0*/  LDSM.16.MT88.4 R52, [R216+0x1100] ;  /* 0x00110000d834783b */ /* 0x002fe60000004200 */
[C---:B------:R-:W-:Y:S05]  /*10b00*/  HMMA.16816.F32 R112, R136.reuse, R146, R112 ;  /* 0x000000928870723c */ /* 0x040fea0000001870 */
[----:B------:R1:W-:Y:S01]  /*10b10*/  MUFU.EX2 R167, R38 ;  /* 0x0000002600a77308 */ /* 0x0003e20000000800 */
[----:B------:R-:W3:Y:S02]  /*10b20*/  LDSM.16.MT88.4 R144, [R213+0x900] ;  /* 0x00090000d590783b */ /* 0x000ee40000004200 */
[-C--:B------:R-:W-:Y:S07]  /*10b30*/  HMMA.16816.F32 R116, R136, R148.reuse, R116 ;  /* 0x000000948874723c */ /* 0x080fee0000001874 */
[----:B------:R4:W-:Y:S01]  /*10b40*/  MUFU.EX2 R200, R39 ;  /* 0x0000002700c87308 */ /* 0x0009e20000000800 */
[C---:B------:R-:W-:Y:S08]  /*10b50*/  HMMA.16816.F32 R120, R140.reuse, R148, R120 ;  /* 0x000000948c78723c */ /* 0x040ff00000001878 */
[-C--:B------:R-:W-:Y:S01]  /*10b60*/  HMMA.16816.F32 R124, R140, R150.reuse, R124 ;  /* 0x000000968c7c723c */ /* 0x080fe2000000187c */
[----:B------:R5:W3:Y:S01]  /*10b70*/  MUFU.EX2 R165, R134 ;  /* 0x0000008600a57308 */ /* 0x000ae20000000800 */
[----:B------:R-:W3:Y:S02]  /*10b80*/  LDSM.16.MT88.4 R140, [R216+0x900] ;  /* 0x00090000d88c783b */ /* 0x000ee40000004200 */
[C---:B-1----:R-:W-:Y:S07]  /*10b90*/  FMUL.FTZ R38, R132.reuse, R170 ;  /* 0x000000aa84267220 */ /* 0x042fee0000410000 */
[----:B------:R1:W-:Y:S01]  /*10ba0*/  MUFU.EX2 R202, R48 ;  /* 0x0000003000ca7308 */ /* 0x0003e20000000800 */
[C---:B----4-:R-:W-:Y:S02]  /*10bb0*/  FMUL.FTZ R39, R132.reuse, R171 ;  /* 0x000000ab84277220 */ /* 0x050fe40000410000 */
[----:B--2---:R-:W-:Y:S07]  /*10bc0*/  FFMA.FTZ R132, R132, R152, R240 ;  /* 0x0000009884847223 */ /* 0x004fee00000100f0 */
[----:B------:R2:W4:Y:S01]  /*10bd0*/  MUFU.EX2 R201, R49 ;  /* 0x0000003100c97308 */ /* 0x0005220000000800 */
[----:B------:R-:W-:Y:S01]  /*10be0*/  HMMA.16816.F32 R36, R136, R150, R36 ;  /* 0x000000968824723c */ /* 0x000fe20000001824 */
[----:B------:R-:W4:Y:S03]  /*10bf0*/  LDSM.16.MT88.4 R148, [R214+0x900] ;  /* 0x00090000d694783b */ /* 0x000f260000004200 */
[----:B-----5:R-:W-:Y:S01]  /*10c00*/  FFMA.FTZ R134, R51, c[0x0][0x2d0], -R181 ;  /* 0x0000b40033867a23 */ /* 0x020fe200000108b5 */
[----:B------:R-:W-:Y:S02]  /*10c10*/  F2FP.PACK_AB R51, R232, R211 ;  /* 0x000000d3e833723e */ /* 0x000fe400000000ff */
[----:B------:R-:W-:Y:S02]  /*10c20*/  F2FP.PACK_AB R136, R207, R208 ;  /* 0x000000d0cf88723e */ /* 0x000fe400000000ff */
[----:B------:R5:W-:Y:S03]  /*10c30*/  MUFU.EX2 R199, R50 ;  /* 0x0000003200c77308 */ /* 0x000be60000000800 */
[----:B------:R-:W-:Y:S02]  /*10c40*/  F2FP.PACK_AB R138, R205, R206 ;  /* 0x000000cecd8a723e */ /* 0x000fe400000000ff */
[----:B-1----:R-:W-:Y:S02]  /*10c50*/  F2FP.PACK_AB R48, R235, R236 ;  /* 0x000000eceb30723e */ /* 0x002fe400000000ff */
[----:B------:R-:W-:Y:S02]  /*10c60*/  F2FP.PACK_AB R137, R175, R182 ;  /* 0x000000b6af89723e */ /* 0x000fe400000000ff */
[----:B---3--:R-:W-:Y:S01]  /*10c70*/  F2FP.PACK_AB R139, R165, R174 ;  /* 0x000000aea58b723e */ /* 0x008fe200000000ff */
[----:B------:R-:W-:Y:S01]  /*10c80*/  MUFU.EX2 R187, R66 ;  /* 0x0000004200bb7308 */ /* 0x000fe20000000800 */
[----:B--2---:R-:W-:Y:S09]  /*10c90*/  F2FP.PACK_AB R49, R210, R209 ;  /* 0x000000d1d231723e */ /* 0x004ff200000000ff */
[----:B------:R1:W-:Y:S01]  /*10ca0*/  MUFU.EX2 R188, R67 ;  /* 0x0000004300bc7308 */ /* 0x0003e20000000800 */
[----:B-----5:R-:W-:Y:S09]  /*10cb0*/  F2FP.PACK_AB R50, R233, R234 ;  /* 0x000000eae932723e */ /* 0x020ff200000000ff */
[----:B------:R-:W-:Y:S01]  /*10cc0*/  MUFU.EX2 R177, R56 ;  /* 0x0000003800b17308 */ /* 0x000fe20000000800 */
[-C--:B------:R-:W-:Y:S08]  /*10cd0*/  HMMA.16816.F32 R4, R48, R144.reuse, R4 ;  /* 0x000000903004723c */ /* 0x080ff00000001804 */
[C---:B------:R-:W-:Y:S01]  /*10ce0*/  HMMA.16816.F32 R8, R136.reuse, R144, R8 ;  /* 0x000000908808723c */ /* 0x040fe20000001808 */
[----:B------:R-:W-:Y:S01]  /*10cf0*/  MUFU.EX2 R179, R57 ;  /* 0x0000003900b37308 */ /* 0x000fe20000000800 */
[----:B-1----:R-:W-:Y:S06]  /*10d00*/  LDSM.16.MT88.4 R64, [R214+0x1100] ;  /* 0x00110000d640783b */ /* 0x002fec0000004200 */
[-C--:B------:R-:W-:Y:S03]  /*10d10*/  HMMA.16816.F32 R12, R136, R146.reuse, R12 ;  /* 0x00000092880c723c */ /* 0x080fe6000000180c */
[----:B------:R-:W1:Y:S05]  /*10d20*/  MUFU.EX2 R198, R134 ;  /* 0x0000008600c67308 */ /* 0x000e6a0000000800 */
[C---:B------:R-:W-:Y:S01]  /*10d30*/  HMMA.16816.F32 R16, R48.reuse, R146, R16 ;  /* 0x000000923010723c */ /* 0x040fe20000001810 */
[----:B------:R-:W2:Y:S04]  /*10d40*/  LDSM.16.MT88.4 R144, [R215+0x900] ;  /* 0x00090000d790783b */ /* 0x000ea80000004200 */
[----:B------:R3:W-:Y:S03]  /*10d50*/  MUFU.EX2 R134, R47 ;  /* 0x0000002f00867308 */ /* 0x0007e60000000800 */
[-C--:B------:R-:W-:Y:S07]  /*10d60*/  HMMA.16816.F32 R20, R48, R140.reuse, R20 ;  /* 0x0000008c3014723c */ /* 0x080fee0000001814 */
[----:B------:R5:W-:Y:S01]  /*10d70*/  MUFU.EX2 R166, R40 ;  /* 0x0000002800a67308 */ /* 0x000be20000000800 */
[C---:B------:R-:W-:Y:S08]  /*10d80*/  HMMA.16816.F32 R32, R136.reuse, R140, R32 ;  /* 0x0000008c8820723c */ /* 0x040ff00000001820 */
[-C--:B------:R-:W-:Y:S01]  /*10d90*/  HMMA.16816.F32 R24, R136, R142.reuse, R24 ;  /* 0x0000008e8818723c */ /* 0x080fe20000001818 */
[----:B------:R1:W1:Y:S01]  /*10da0*/  MUFU.EX2 R197, R41 ;  /* 0x0000002900c57308 */ /* 0x0002620000000800 */
[----:B---3--:R-:W3:Y:S06]  /*10db0*/  LDSM.16.MT88.4 R44, [R213+0x1100] ;  /* 0x00110000d52c783b */ /* 0x008eec0000004200 */
[C---:B------:R-:W-:Y:S03]  /*10dc0*/  HMMA.16816.F32 R100, R48.reuse, R142, R100 ;  /* 0x0000008e3064723c */ /* 0x040fe60000001864 */
[----:B------:R2:W-:Y:S01]  /*10dd0*/  MUFU.EX2 R164, R42 ;  /* 0x0000002a00a47308 */ /* 0x0005e20000000800 */
[----:B-----5:R-:W-:Y:S04]  /*10de0*/  F2FP.PACK_AB R40, R203, R204 ;  /* 0x000000cccb28723e */ /* 0x020fe800000000ff */
[-C--:B----4-:R-:W-:Y:S05]  /*10df0*/  HMMA.16816.F32 R28, R48, R148.reuse, R28 ;  /* 0x00000094301c723c */ /* 0x090fea000000181c */
[----:B------:R4:W5:Y:S03]  /*10e00*/  MUFU.EX2 R173, R43 ;  /* 0x0000002b00ad7308 */ /* 0x0009660000000800 */
[C---:B------:R-:W-:Y:S04]  /*10e10*/  HMMA.16816.F32 R104, R136.reuse, R148, R104 ;  /* 0x000000948868723c */ /* 0x040fe80000001868 */
[----:B-1----:R-:W-:Y:S03]  /*10e20*/  F2FP.PACK_AB R41, R200, R167 ;  /* 0x000000a7c829723e */ /* 0x002fe600000000ff */
[----:B------:R-:W-:Y:S01]  /*10e30*/  MUFU.EX2 R178, R60 ;  /* 0x0000003c00b27308 */ /* 0x000fe20000000800 */
[-C--:B------:R-:W-:Y:S04]  /*10e40*/  HMMA.16816.F32 R108, R136, R150.reuse, R108 ;  /* 0x00000096886c723c */ /* 0x080fe8000000186c */
[----:B--2---:R-:W-:Y:S04]  /*10e50*/  F2FP.PACK_AB R42, R201, R202 ;  /* 0x000000cac92a723e */ /* 0x004fe800000000ff */
[C---:B------:R-:W-:Y:S01]  /*10e60*/  HMMA.16816.F32 R112, R48.reuse, R150, R112 ;  /* 0x000000963070723c */ /* 0x040fe20000001870 */
[----:B------:R-:W-:Y:S01]  /*10e70*/  LDSM.16.MT88.4 R148, [R213+0x2900] ;  /* 0x00290000d594783b */ /* 0x000fe20000004200 */
[----:B------:R-:W-:Y:S02]  /*10e80*/  MUFU.EX2 R60, R59 ;  /* 0x0000003b003c7308 */ /* 0x000fe40000000800 */
[----:B----4-:R-:W-:Y:S04]  /*10e90*/  F2FP.PACK_AB R43, R198, R199 ;  /* 0x000000c7c62b723e */ /* 0x010fe800000000ff */
[-C--:B------:R-:W-:Y:S04]  /*10ea0*/  HMMA.16816.F32 R116, R48, R144.reuse, R116 ;  /* 0x000000903074723c */ /* 0x080fe80000001874 */
[----:B------:R-:W-:Y:S04]  /*10eb0*/  MUFU.EX2 R176, R61 ;  /* 0x0000003d00b07308 */ /* 0x000fe80000000800 */
[C---:B------:R-:W-:Y:S06]  /*10ec0*/  HMMA.16816.F32 R120, R136.reuse, R144, R120 ;  /* 0x000000908878723c */ /* 0x040fec0000001878 */
[----:B------:R1:W2:Y:S02]  /*10ed0*/  MUFU.EX2 R61, R58 ;  /* 0x0000003a003d7308 */ /* 0x0002a40000000800 */
[-C--:B------:R-:W-:Y:S08]  /*10ee0*/  HMMA.16816.F32 R124, R136, R146.reuse, R124 ;  /* 0x00000092887c723c */ /* 0x080ff0000000187c */
[----:B------:R-:W-:Y:S01]  /*10ef0*/  HMMA.16816.F32 R36, R48, R146, R36 ;  /* 0x000000923024723c */ /* 0x000fe20000001824 */
[----:B------:R-:W-:Y:S06]  /*10f00*/  MUFU.EX2 R97, R97 ;  /* 0x0000006100617308 */ /* 0x000fec0000000800 */
[----:B------:R-:W-:Y:S01]  /*10f10*/  F2FP.PACK_AB R48, R197, R166 ;  /* 0x000000a6c530723e */ /* 0x000fe200000000ff */
[-C--:B---3--:R-:W-:Y:S03]  /*10f20*/  HMMA.16816.F32 R4, R40, R44.reuse, R4 ;  /* 0x0000002c2804723c */ /* 0x088fe60000001804 */
[----:B------:R-:W-:Y:S02]  /*10f30*/  MUFU.EX2 R99, R99 ;  /* 0x0000006300637308 */ /* 0x000fe40000000800 */
[----:B------:R-:W-:Y:S01]  /*10f40*/  F2FP.PACK_AB R50, R195, R196 ;  /* 0x000000c4c332723e */ /* 0x000fe200000000ff */
[----:B-1----:R-:W-:Y:S01]  /*10f50*/  LDSM.16.MT88.4 R56, [R214+0x1900] ;  /* 0x00190000d638783b */ /* 0x002fe20000004200 */
[----:B-----5:R-:W-:Y:S02]  /*10f60*/  F2FP.PACK_AB R49, R173, R164 ;  /* 0x000000a4ad31723e */ /* 0x020fe400000000ff */
[----:B------:R-:W-:Y:S04]  /*10f70*/  F2FP.PACK_AB R51, R134, R172 ;  /* 0x000000ac8633723e */ /* 0x000fe800000000ff */
[----:B------:R-:W-:Y:S03]  /*10f80*/  MUFU.EX2 R93, R93 ;  /* 0x0000005d005d7308 */ /* 0x000fe60000000800 */
[C---:B------:R-:W-:Y:S07]  /*10f90*/  HMMA.16816.F32 R8, R48.reuse, R44, R8 ;  /* 0x0000002c3008723c */ /* 0x040fee0000001808 */
[----:B------:R-:W-:Y:S01]  /*10fa0*/  MUFU.EX2 R62, R62 ;  /* 0x0000003e003e7308 */ /* 0x000fe20000000800 */
[-C--:B------:R-:W-:Y:S08]  /*10fb0*/  HMMA.16816.F32 R12, R48, R46.reuse, R12 ;  /* 0x0000002e300c723c */ /* 0x080ff0000000180c */
[C---:B------:R-:W-:Y:S01]  /*10fc0*/  HMMA.16816.F32 R16, R40.reuse, R46, R16 ;  /* 0x0000002e2810723c */ /* 0x040fe20000001810 */
[----:B------:R-:W1:Y:S01]  /*10fd0*/  LDSM.16.MT88.4 R44, [R215+0x1100] ;  /* 0x00110000d72c783b */ /* 0x000e620000004200 */
[----:B------:R-:W3:Y:S06]  /*10fe0*/  MUFU.EX2 R63, R63 ;  /* 0x0000003f003f7308 */ /* 0x000eec0000000800 */
[-C--:B------:R-:W-:Y:S04]  /*10ff0*/  HMMA.16816.F32 R20, R40, R52.reuse, R20 ;  /* 0x000000342814723c */ /* 0x080fe80000001814 */
[----:B------:R-:W-:Y:S04]  /*11000*/  MUFU.EX2 R68, R68 ;  /* 0x0000004400447308 */ /* 0x000fe80000000800 */
        /* <DEDUP_REMOVED lines=48> */
[----:B------:R-:W3:Y:S03]  /*11310*/  MUFU.EX2 R85, R85 ;  /* 0x0000005500557308 */ /* 0x000ee60000000800 */
[C---:B------:R-:W-:Y:S07]  /*11320*/  HMMA.16816.F32 R104, R44.reuse, R56, R104 ;  /* 0x000000382c68723c */ /* 0x040fee0000001868 */
[----:B------:R-:W4:Y:S01]  /*11330*/  MUFU.EX2 R96, R96 ;  /* 0x0000006000607308 */ /* 0x000f220000000800 */
[-C--:B------:R-:W-:Y:S08]  /*11340*/  HMMA.16816.F32 R108, R44, R58.reuse, R108 ;  /* 0x0000003a2c6c723c */ /* 0x080ff0000000186c */
[C---:B------:R-:W-:Y:S01]  /*11350*/  HMMA.16816.F32 R112, R40.reuse, R58, R112 ;  /* 0x0000003a2870723c */ /* 0x040fe20000001870 */
[----:B------:R-:W-:Y:S01]  /*11360*/  LDSM.16.MT88.4 R56, [R214+0x2100] ;  /* 0x00210000d638783b */ /* 0x000fe20000004200 */
[----:B------:R-:W-:Y:S02]  /*11370*/  MUFU.EX2 R86, R86 ;  /* 0x0000005600567308 */ /* 0x000fe40000000800 */
[----:B---3--:R-:W-:Y:S04]  /*11380*/  F2FP.PACK_AB R168, R85, R84 ;  /* 0x0000005455a8723e */ /* 0x008fe800000000ff */
[-C--:B--2---:R-:W-:Y:S04]  /*11390*/  HMMA.16816.F32 R116, R40, R52.reuse, R116 ;  /* 0x000000342874723c */ /* 0x084fe80000001874 */
[----:B------:R-:W2:Y:S01]  /*113a0*/  MUFU.EX2 R87, R87 ;  /* 0x0000005700577308 */ /* 0x000ea20000000800 */
[----:B----4-:R-:W-:Y:S03]  /*113b0*/  F2FP.PACK_AB R170, R97, R96 ;  /* 0x0000006061aa723e */ /* 0x010fe600000000ff */
[C---:B------:R-:W-:Y:S06]  /*113c0*/  HMMA.16816.F32 R120, R44.reuse, R52, R120 ;  /* 0x000000342c78723c */ /* 0x040fec0000001878 */
[----:B------:R-:W3:Y:S02]  /*113d0*/  MUFU.EX2 R98, R98 ;  /* 0x0000006200627308 */ /* 0x000ee40000000800 */
        /* <DEDUP_REMOVED lines=13> */
[----:B--2---:R-:W-:Y:S02]  /*114b0*/  F2FP.PACK_AB R169, R87, R86 ;  /* 0x0000005657a9723e */ /* 0x004fe400000000ff */
[----:B---3--:R-:W-:Y:S01]  /*114c0*/  F2FP.PACK_AB R171, R99, R98 ;  /* 0x0000006263ab723e */ /* 0x008fe200000000ff */
[-C--:B-1----:R-:W-:Y:S01]  /*114d0*/  HMMA.16816.F32 R4, R40, R48.reuse, R4 ;  /* 0x000000302804723c */ /* 0x082fe20000001804 */
[----:B------:R-:W-:Y:S07]  /*114e0*/  MUFU.EX2 R94, R94 ;  /* 0x0000005e005e7308 */ /* 0x000fee0000000800 */
[C---:B------:R-:W-:Y:S03]  /*114f0*/  HMMA.16816.F32 R8, R44.reuse, R48, R8 ;  /* 0x000000302c08723c */ /* 0x040fe60000001808 */
[----:B------:R-:W-:Y:S05]  /*11500*/  MUFU.EX2 R88, R88 ;  /* 0x0000005800587308 */ /* 0x000fea0000000800 */
[-C--:B------:R-:W-:Y:S05]  /*11510*/  HMMA.16816.F32 R12, R44, R50.reuse, R12 ;  /* 0x000000322c0c723c */ /* 0x080fea000000180c */
[----:B------:R-:W1:Y:S03]  /*11520*/  MUFU.EX2 R89, R89 ;  /* 0x0000005900597308 */ /* 0x000e660000000800 */
[C---:B------:R-:W-:Y:S01]  /*11530*/  HMMA.16816.F32 R16, R40.reuse, R50, R16 ;  /* 0x000000322810723c */ /* 0x040fe20000001810 */
[----:B------:R-:W2:Y:S06]  /*11540*/  LDSM.16.MT88.4 R48, [R215+0x2100] ;  /* 0x00210000d730783b */ /* 0x000eac0000004200 */
[----:B------:R-:W3:Y:S01]  /*11550*/  MUFU.EX2 R90, R90 ;  /* 0x0000005a005a7308 */ /* 0x000ee20000000800 */
[-C--:B----4-:R-:W-:Y:S08]  /*11560*/  HMMA.16816.F32 R20, R40, R52.reuse, R20 ;  /* 0x000000342814723c */ /* 0x090ff00000001814 */
[C---:B------:R-:W-:Y:S08]  /*11570*/  HMMA.16816.F32 R32, R44.reuse, R52, R32 ;  /* 0x000000342c20723c */ /* 0x040ff00000001820 */
[-C--:B------:R-:W-:Y:S08]  /*11580*/  HMMA.16816.F32 R24, R44, R54.reuse, R24 ;  /* 0x000000362c18723c */ /* 0x080ff00000001818 */
[C---:B------:R-:W-:Y:S01]  /*11590*/  HMMA.16816.F32 R100, R40.reuse, R54, R100 ;  /* 0x000000362864723c */ /* 0x040fe20000001864 */
[----:B------:R-:W4:Y:S07]  /*115a0*/  LDSM.16.MT88.4 R52, [R216+0x2900] ;  /* 0x00290000d834783b */ /* 0x000f2e0000004200 */
[-C--:B------:R-:W-:Y:S08]  /*115b0*/  HMMA.16816.F32 R28, R40, R56.reuse, R28 ;  /* 0x00000038281c723c */ /* 0x080ff0000000181c */
[C---:B------:R-:W-:Y:S01]  /*115c0*/  HMMA.16816.F32 R104, R44.reuse, R56, R104 ;  /* 0x000000382c68723c */ /* 0x040fe20000001868 */
[----:B------:R5:W1:Y:S07]  /*115d0*/  MUFU.EX2 R56, R2 ;  /* 0x0000000200387308 */ /* 0x000a6e0000000800 */
[-C--:B------:R-:W-:Y:S08]  /*115e0*/  HMMA.16816.F32 R108, R44, R58.reuse, R108 ;  /* 0x0000003a2c6c723c */ /* 0x080ff0000000186c */
[C---:B------:R-:W-:Y:S08]  /*115f0*/  HMMA.16816.F32 R112, R40.reuse, R58, R112 ;  /* 0x0000003a2870723c */ /* 0x040ff00000001870 */
[-C--:B--2---:R-:W-:Y:S04]  /*11600*/  HMMA.16816.F32 R116, R40, R48.reuse, R116 ;  /* 0x000000302874723c */ /* 0x084fe80000001874 */
[----:B-----5:R-:W-:Y:S01]  /*11610*/  FADD.FTZ R2, R238, R131 ;  /* 0x00000083ee027221 */ /* 0x020fe20000010000 */
[----:B------:R-:W-:Y:S03]  /*11620*/  MOV R131, R129 ;  /* 0x0000008100837202 */ /* 0x000fe60000000f00 */
[----:B------:R-:W-:Y:S01]  /*11630*/  FADD.FTZ R2, R239, R2 ;  /* 0x00000002ef027221 */ /* 0x000fe20000010000 */
[C---:B------:R-:W-:Y:S08]  /*11640*/  HMMA.16816.F32 R120, R44.reuse, R48, R120 ;  /* 0x000000302c78723c */ /* 0x040ff00000001878 */
[-C--:B------:R-:W-:Y:S08]  /*11650*/  HMMA.16816.F32 R124, R44, R50.reuse, R124 ;  /* 0x000000322c7c723c */ /* 0x080ff0000000187c */
[----:B------:R-:W-:Y:S07]  /*11660*/  HMMA.16816.F32 R36, R40, R50, R36 ;  /* 0x000000322824723c */ /* 0x000fee0000001824 */
[----:B-1----:R-:W-:Y:S01]  /*11670*/  F2FP.PACK_AB R40, R89, R88 ;  /* 0x000000585928723e */ /* 0x002fe200000000ff */
        /* <DEDUP_REMOVED lines=116> */
.L_x_1017:
        /* <DEDUP_REMOVED lines=19> */
.L_x_1036:
[----:B------:R-:W-:Y:S04]  /*11ef0*/  DEPBAR.LE SB0, 0x0 ;  /* 0x000080000000791a */ /* 0x000fe80000000000 */
[----:B------:R-:W-:Y:S01]  /*11f00*/  BAR.SYNC.DEFER_BLOCKING 0x0 ;  /* 0x0000000000007b1d */ /* 0x000fe20000010000 */
[C---:B------:R-:W-:Y:S01]  /*11f10*/  ISETP.GT.AND P4, PT, R229.reuse, UR4, PT ;  /* 0x00000004e5007c0c */ /* 0x040fe2000bf84270 */
[C---:B------:R-:W-:Y:S01]  /*11f20*/  IMAD R0, R229.reuse, UR15, RZ ;  /* 0x0000000fe5007c24 */ /* 0x040fe2000f8e02ff */
[----:B------:R-:W-:Y:S05]  /*11f30*/  SHF.R.S32.HI R128, RZ, 0x1f, R229 ;  /* 0x0000001fff807819 */ /* 0x000fea00000114e5 */
[----:B------:R-:W-:Y:S01]  /*11f40*/  IMAD R0, R128, UR18, R0 ;  /* 0x0000001280007c24 */ /* 0x000fe2000f8e0200 */
[----:B------:R-:W-:Y:S06]  /*11f50*/  LDSM.16.M88.4 R96, [R219+0x6100] ;  /* 0x00610000db60783b */ /* 0x000fec0000000200 */
[----:B--2---:R-:W2:Y:S06]  /*11f60*/  LDSM.16.M88.4 R16, [R212+0x3100] ;  /* 0x00310000d410783b */ /* 0x004eac0000000200 */
[----:B------:R-:W3:Y:S06]  /*11f70*/  LDSM.16.M88.4 R92, [R219+0x8100] ;  /* 0x00810000db5c783b */ /* 0x000eec0000000200 */
[----:B-1----:R-:W4:Y:S06]  /*11f80*/  LDL.64 R2, [R1] ;  /* 0x0000000001027983 */ /* 0x002f2c0000100a00 */
[----:B------:R-:W1:Y:S06]  /*11f90*/  LDSM.16.M88.4 R32, [R212+0x3900] ;  /* 0x00390000d420783b */ /* 0x000e6c0000000200 */
[----:B------:R-:W5:Y:S06]  /*11fa0*/  LDL.64 R234, [R1+0x20] ;  /* 0x0000200001ea7983 */ /* 0x000f6c0000100a00 */
[----:B------:R-:W1:Y:S06]  /*11fb0*/  LDSM.16.M88.4 R48, [R212+0x4100] ;  /* 0x00410000d430783b */ /* 0x000e6c0000000200 */
[----:B------:R-:W5:Y:S01]  /*11fc0*/  LDL.64 R232, [R1+0x30] ;  /* 0x0000300001e87983 */ /* 0x000f620000100a00 */
        /* <DEDUP_REMOVED lines=76> */
[----:B--2---:R-:W-:Y:S02]  /*12490*/  IADD3 R128, P0, R188, UR9, RZ ;  /* 0x00000009bc807c10 */ /* 0x004fe4000ff1e0ff */
[----:B------:R-:W-:Y:S02]  /*124a0*/  @P4 IADD3 R0, R229, -0x1, RZ ;  /* 0xffffffffe5004810 */ /* 0x000fe40007ffe0ff */
[-C--:B------:R-:W-:Y:S04]  /*124b0*/  HMMA.16816.F32 R76, R184, R194.reuse, R76 ;  /* 0x000000c2b84c723c */ /* 0x080fe8000000184c */
[----:B------:R-:W-:Y:S02]  /*124c0*/  IADD3.X R129, R189, UR8, RZ, P0, !PT ;  /* 0x00000008bd817c10 */ /* 0x000fe400087fe4ff */
[----:B------:R-:W-:Y:S02]  /*124d0*/  PLOP3.LUT P0, PT, PT, PT, UP1, 0x80, 0x0 ;  /* 0x000000000000781c */ /* 0x000fe40003f0f018 */
[C---:B------:R-:W-:Y:S01]  /*124e0*/  HMMA.16816.F32 R80, R176.reuse, R194, R80 ;  /* 0x000000c2b050723c */ /* 0x040fe20000001850 */
[----:B------:R2:W-:Y:S03]  /*124f0*/  LDGSTS.E.BYPASS.LTC128B.128 [R231+0x2900], [R128.64], !P3 ;  /* 0x0290000080e77fae */ /* 0x0005e6000d901d6c */
[----:B----4-:R-:W-:Y:S03]  /*12500*/  @P4 IMAD.WIDE.U32 R2, R0, c[0x0][0x1e0], RZ ;  /* 0x0000780000024a25 */ /* 0x010fe600078e00ff */
[----:B-1----:R-:W-:Y:S01]  /*12510*/  LDSM.16.M88.4 R200, [R218+0x3100] ;  /* 0x00310000dac8783b */ /* 0x002fe20000000200 */
[-C--:B------:R-:W-:Y:S05]  /*12520*/  HMMA.16816.F32 R84, R176, R196.reuse, R84 ;  /* 0x000000c4b054723c */ /* 0x080fea0000001854 */
[----:B---3--:R-:W1:Y:S03]  /*12530*/  LDSM.16.M88.4 R188, [R220+0x6100] ;  /* 0x00610000dcbc783b */ /* 0x008e660000000200 */
[C---:B------:R-:W-:Y:S03]  /*12540*/  HMMA.16816.F32 R88, R184.reuse, R196, R88 ;  /* 0x000000c4b858723c */ /* 0x040fe60000001858 */
[----:B------:R-:W3:Y:S05]  /*12550*/  LDSM.16.M88.4 R204, [R220+0x8100] ;  /* 0x00810000dccc783b */ /* 0x000eea0000000200 */
[-C--:B------:R-:W-:Y:S01]  /*12560*/  HMMA.16816.F32 R92, R184, R198.reuse, R92 ;  /* 0x000000c6b85c723c */ /* 0x080fe2000000185c */
[----:B------:R-:W0:Y:S03]  /*12570*/  LDGDEPBAR ;  /* 0x00000000000079af */ /* 0x000e260000000000 */
[----:B--2---:R-:W-:Y:S01]  /*12580*/  @P4 SHF.R.S32.HI R128, RZ, 0x1f, R0 ;  /* 0x0000001fff804819 */ /* 0x004fe20000011400 */
[----:B-----5:R-:W-:Y:S02]  /*12590*/  @P4 IMAD.MOV.U32 R129, RZ, RZ, R235 ;  /* 0x000000ffff814224 */ /* 0x020fe400078e00eb */
[----:B------:R-:W2:Y:S01]  /*125a0*/  LDSM.16.M88.4 R208, [R218+0x3900] ;  /* 0x00390000dad0783b */ /* 0x000ea20000000200 */
[----:B------:R-:W-:Y:S04]  /*125b0*/  HMMA.16816.F32 R96, R176, R198, R96 ;  /* 0x000000c6b060723c */ /* 0x000fe80000001860 */
[----:B------:R-:W-:Y:S01]  /*125c0*/  @P4 IMAD R128, R128, c[0x0][0x1e0], RZ ;  /* 0x0000780080804a24 */ /* 0x000fe200078e02ff */
[----:B------:R-:W4:Y:S03]  /*125d0*/  LDSM.16.M88.4 R172, [R218+0x4100] ;  /* 0x00410000daac783b */ /* 0x000f260000000200 */
[----:B------:R-:W-:Y:S03]  /*125e0*/  @P4 IMAD R128, R0, c[0x0][0x1e4], R128 ;  /* 0x0000790000804a24 */ /* 0x000fe600078e0280 */
[----:B------:R-:W5:Y:S01]  /*125f0*/  LDSM.16.M88.4 R180, [R218+0x4900] ;  /* 0x00490000dab4783b */ /* 0x000f620000000200 */
        /* <DEDUP_REMOVED lines=12> */
[----:B------:R-:W-:Y:S03]  /*126c0*/  @P1 IMAD.HI.U32 R0, R135, c[0x0][0x2c8], RZ ;  /* 0x0000b20087001a27 */ /* 0x000fe600078e00ff */
[----:B------:R-:W-:Y:S01]  /*126d0*/  LDSM.16.M88.4 R196, [R221+0x8100] ;  /* 0x00810000ddc4783b */ /* 0x000fe20000000200 */
[-C--:B------:R-:W-:Y:S03]  /*126e0*/  HMMA.16816.F32 R12, R204, R202.reuse, R12 ;  /* 0x000000cacc0c723c */ /* 0x080fe6000000180c */
[----:B------:R-:W-:Y:S05]  /*126f0*/  @P0 SHF.R.U32.HI R135, RZ, c[0x0][0x2cc], R0 ;  /* 0x0000b300ff870a19 */ /* 0x000fea0000011600 */
        /* <DEDUP_REMOVED lines=35> */
[C---:B------:R-:W-:Y:S08]  /*12930*/  HMMA.16816.F32 R40, R196.reuse, R180, R40 ;  /* 0x000000b4c428723c */ /* 0x040ff00000001828 */
[-C--:B------:R-:W-:Y:S08]  /*12940*/  HMMA.16816.F32 R44, R196, R182.reuse, R44 ;  /* 0x000000b6c42c723c */ /* 0x080ff0000000182c */
[C---:B------:R-:W-:Y:S07]  /*12950*/  HMMA.16816.F32 R48, R172.reuse, R182, R48 ;  /* 0x000000b6ac30723c */ /* 0x040fee0000001830 */
[----:B------:R-:W-:Y:S01]  /*12960*/  @P4 IADD3 R182, P2, R2, UR16, RZ ;  /* 0x0000001002b64c10 */ /* 0x000fe2000ff5e0ff */
[-C--:B----4-:R-:W-:Y:S04]  /*12970*/  HMMA.16816.F32 R52, R172, R176.reuse, R52 ;  /* 0x000000b0ac34723c */ /* 0x090fe80000001834 */
[----:B------:R-:W-:Y:S02]  /*12980*/  @P4 IADD3.X R183, R3, UR17, RZ, P2, !PT ;  /* 0x0000001103b74c10 */ /* 0x000fe400097fe4ff */
[----:B------:R-:W-:Y:S02]  /*12990*/  @P4 IADD3 R128, P1, R182, UR16, RZ ;  /* 0x00000010b6804c10 */ /* 0x000fe4000ff3e0ff */
[C---:B------:R-:W-:Y:S04]  /*129a0*/  HMMA.16816.F32 R56, R196.reuse, R176, R56 ;  /* 0x000000b0c438723c */ /* 0x040fe80000001838 */
[----:B------:R-:W-:Y:S02]  /*129b0*/  @P4 IADD3.X R129, R183, UR17, RZ, P1, !PT ;  /* 0x00000011b7814c10 */ /* 0x000fe40008ffe4ff */
[----:B------:R-:W-:Y:S02]  /*129c0*/  @P4 IADD3 R180, P0, R128, UR16, RZ ;  /* 0x0000001080b44c10 */ /* 0x000fe4000ff1e0ff */
[-C--:B------:R-:W-:Y:S04]  /*129d0*/  HMMA.16816.F32 R60, R196, R178.reuse, R60 ;  /* 0x000000b2c43c723c */ /* 0x080fe8000000183c */
[----:B------:R-:W-:Y:S04]  /*129e0*/  @P4 IADD3.X R181, R129, UR17, RZ, P0, !PT ;  /* 0x0000001181b54c10 */ /* 0x000fe800087fe4ff */
        /* <DEDUP_REMOVED lines=14> */
[----:B------:R2:W-:Y:S06]  /*12ad0*/  @P4 LDGSTS.E.BYPASS.LTC128B.128 [R231+0x4100], [R128.64], !P3 ;  /* 0x0410000080e74fae */ /* 0x0005ec000d901d6c */
[----:B------:R3:W-:Y:S01]  /*12ae0*/  @P4 LDGSTS.E.BYPASS.LTC128B.128 [R231+0x4900], [R180.64], !P3 ;  /* 0x04900000b4e74fae */ /* 0x0007e2000d901d6c */
[C---:B------:R-:W-:Y:S04]  /*12af0*/  HMMA.16816.F32 R88, R196.reuse, R176, R88 ;  /* 0x000000b0c458723c */ /* 0x040fe80000001858 */
[----:B-1----:R-:W-:Y:S04]  /*12b00*/  @P4 IADD3 R2, P1, R180, UR16, RZ ;  /* 0x00000010b4024c10 */ /* 0x002fe8000ff3e0ff */
[-C--:B------:R-:W-:Y:S04]  /*12b10*/  HMMA.16816.F32 R92, R196, R178.reuse, R92 ;  /* 0x000000b2c45c723c */ /* 0x080fe8000000185c */
[----:B------:R-:W-:Y:S02]  /*12b20*/  @P4 IADD3.X R3, R181, UR17, RZ, P1, !PT ;  /* 0x00000011b5034c10 */ /* 0x000fe40008ffe4ff */
[----:B------:R-:W-:Y:S03]  /*12b30*/  @P4 IADD3 R176, P0, R2, UR16, RZ ;  /* 0x0000001002b04c10 */ /* 0x000fe6000ff1e0ff */
[----:B------:R1:W-:Y:S03]  /*12b40*/  @P4 LDGSTS.E.BYPASS.LTC128B.128 [R231+0x5100], [R2.64], !P3 ;  /* 0x0510000002e74fae */ /* 0x0003e6000d901d6c */
[----:B------:R-:W-:Y:S01]  /*12b50*/  @P4 IADD3.X R177, R3, UR17, RZ, P0, !PT ;  /* 0x0000001103b14c10 */ /* 0x000fe200087fe4ff */
[----:B------:R-:W-:Y:S01]  /*12b60*/  HMMA.16816.F32 R96, R172, R178, R96 ;  /* 0x000000b2ac60723c */ /* 0x000fe20000001860 */
[----:B------:R-:W-:Y:S03]  /*12b70*/  PLOP3.LUT P0, PT, PT, PT, UP0, 0x40, 0x0 ;  /* 0x000000000000781c */ /* 0x000fe60003f0e808 */
[----:B------:R3:W-:Y:S03]  /*12b80*/  @P4 LDGSTS.E.BYPASS.LTC128B.128 [R231+0x5900], [R176.64], !P3 ;  /* 0x05900000b0e74fae */ /* 0x0007e6000d901d6c */
[----:B------:R-:W-:Y:S03]  /*12b90*/  IMAD.U32 R173, RZ, RZ, UR12 ;  /* 0x0000000cffad7e24 */ /* 0x000fe6000f8e00ff */
[----:B--2---:R-:W2:Y:S06]  /*12ba0*/  SHFL.IDX PT, R129, R135, RZ, 0x1c1f ;  /* 0x001c1fff87817589 */ /* 0x004eac00000e0000 */
[----:B------:R-:W0:Y:S01]  /*12bb0*/  LDGDEPBAR ;  /* 0x00000000000079af */ /* 0x000e220000000000 */
[----:B-1----:R-:W-:Y:S04]  /*12bc0*/  IMAD R2, R229, -0x60, RZ ;  /* 0xffffffa0e5027824 */ /* 0x002fe800078e02ff */
[----:B------:R-:W-:Y:S01]  /*12bd0*/  IMAD.IADD R174, R2, 0x1, -R130 ;  /* 0x0000000102ae7824 */ /* 0x000fe200078e0a82 */
[----:B------:R-:W-:Y:S04]  /*12be0*/  IADD3 R0, -R130, 0x1, R2 ;  /* 0x0000000182007810 */ /* 0x000fe80007ffe102 */
[----:B------:R-:W-:Y:S04]  /*12bf0*/  IADD3 R173, -R173, UR7, R0 ;  /* 0x00000007adad7c10 */ /* 0x000fe8000fffe100 */
[C---:B------:R-:W-:Y:S02]  /*12c00*/  IADD3 R172, R173.reuse, c[0x0][0x328], RZ ;  /* 0x0000ca00adac7a10 */ /* 0x040fe40007ffe0ff */
[----:B------:R-:W-:Y:S03]  /*12c10*/  IADD3 R173, R173, UR10, RZ ;  /* 0x0000000aadad7c10 */ /* 0x000fe6000fffe0ff */
[--C-:B--2---:R-:W-:Y:S02]  /*12c20*/  IMAD.IADD R128, R172, 0x1, R129.reuse ;  /* 0x00000001ac807824 */ /* 0x104fe400078e0281 */
[----:B------:R-:W-:Y:S01]  /*12c30*/  IMAD.IADD R0, R173, 0x1, R129 ;  /* 0x00000001ad007824 */ /* 0x000fe200078e0281 */
[----:B------:R-:W-:-:S05]  /*12c40*/  @P0 BRA `(.L_x_1020) ;  /* 0x0000018000000947 */ /* 0x000fca0003800000 */
[----:B---3--:R-:W-:Y:S01]  /*12c50*/  IMAD.U32 R3, RZ, RZ, UR12 ;  /* 0x0000000cff037e24 */ /* 0x008fe2000f8e00ff */
        /* <DEDUP_REMOVED lines=13> */
.L_x_1022:
[----:B------:R-:W-:Y:S04]  /*12d30*/  MOV R129, c[0x0][0x32c] ;  /* 0x0000cb0000817a02 */ /* 0x000fe80000000f00 */
[----:B------:R-:W-:Y:S11]  /*12d40*/  ISETP.NE.AND P0, PT, R129, 0x1, PT ;  /* 0x000000018100780c */ /* 0x000ff60003f05270 */
[----:B------:R-:W-:Y:S02]  /*12d50*/  @!UPT UIADD3 URZ, URZ, URZ, URZ ;  /* 0x0000003f3f3ff290 */ /* 0x000fe4000fffe03f */
[----:B------:R-:W-:Y:S05]  /*12d60*/  @P0 IMAD.HI.U32 R129, R3, c[0x0][0x330], RZ ;  /* 0x0000cc0003810a27 */ /* 0x000fea00078e00ff */
[----:B------:R-:W-:Y:S02]  /*12d70*/  @P0 SHF.R.U32.HI R3, RZ, c[0x0][0x334], R129 ;  /* 0x0000cd00ff030a19 */ /* 0x000fe40000011681 */
.L_x_1023:
[----:B------:R-:W-:Y:S05]  /*12d80*/  BSYNC B0 ;  /* 0x0000000000007941 */ /* 0x000fea0003800000 */
.L_x_1021:
[----:B------:R-:W-:Y:S05]  /*12d90*/  IMAD R3, R3, c[0x0][0x32c], R174 ;  /* 0x0000cb0003037a24 */ /* 0x000fea00078e02ae */
[----:B------:R-:W-:Y:S02]  /*12da0*/  IADD3 R129, R3, c[0x0][0x32c], RZ ;  /* 0x0000cb0003817a10 */ /* 0x000fe40007ffe0ff */
[----:B------:R-:W-:Y:S02]  /*12db0*/  IMNMX R0, R0, R3, !PT ;  /* 0x0000000300007217 */ /* 0x000fe40007800200 */
[----:B------:R-:W-:Y:S02]  /*12dc0*/  IMNMX R128, R128, R129, PT ;  /* 0x0000008180807217 */ /* 0x000fe40003800200 */
.L_x_1020:
[----:B---3--:R-:W-:Y:S01]  /*12dd0*/  PLOP3.LUT P0, PT, PT, PT, UP0, 0x40, 0x0 ;  /* 0x000000000000781c */ /* 0x008fe20003f0e808 */
        /* <DEDUP_REMOVED lines=18> */
.L_x_1026:
[----:B------:R-:W-:Y:S04]  /*12f00*/  MOV R175, c[0x0][0x32c] ;  /* 0x0000cb0000af7a02 */ /* 0x000fe80000000f00 */
[----:B------:R-:W-:Y:S11]  /*12f10*/  ISETP.NE.AND P0, PT, R175, 0x1, PT ;  /* 0x00000001af00780c */ /* 0x000ff60003f05270 */
[----:B------:R-:W-:Y:S02]  /*12f20*/  @!UPT UIADD3 URZ, URZ, URZ, URZ ;  /* 0x0000003f3f3ff290 */ /* 0x000fe4000fffe03f */
[----:B------:R-:W-:Y:S05]  /*12f30*/  @P0 IMAD.HI.U32 R175, R130, c[0x0][0x330], RZ ;  /* 0x0000cc0082af0a27 */ /* 0x000fea00078e00ff */
[----:B------:R-:W-:Y:S02]  /*12f40*/  @P0 SHF.R.U32.HI R130, RZ, c[0x0][0x334], R175 ;  /* 0x0000cd00ff820a19 */ /* 0x000fe400000116af */
.L_x_1027:
[----:B------:R-:W-:Y:S05]  /*12f50*/  BSYNC B0 ;  /* 0x0000000000007941 */ /* 0x000fea0003800000 */
.L_x_1025:
[----:B------:R-:W-:Y:S05]  /*12f60*/  IMAD R130, R130, c[0x0][0x32c], R174 ;  /* 0x0000cb0082827a24 */ /* 0x000fea00078e02ae */
[----:B------:R-:W-:Y:S02]  /*12f70*/  IADD3 R175, R130, c[0x0][0x32c], RZ ;  /* 0x0000cb0082af7a10 */ /* 0x000fe40007ffe0ff */
[----:B------:R-:W-:Y:S02]  /*12f80*/  IMNMX R3, R3, R130, !PT ;  /* 0x0000008203037217 */ /* 0x000fe40007800200 */
[----:B------:R-:W-:Y:S02]  /*12f90*/  IMNMX R129, R129, R175, PT ;  /* 0x000000af81817217 */ /* 0x000fe40003800200 */
.L_x_1024:
[C---:B------:R-:W-:Y:S02]  /*12fa0*/  ISETP.GE.AND P0, PT, R2.reuse, 0x9, PT ;  /* 0x000000090200780c */ /* 0x040fe40003f06270 */
[----:B------:R-:W-:Y:S02]  /*12fb0*/  ISETP.GE.AND P1, PT, R2, 0x2, PT ;  /* 0x000000020200780c */ /* 0x000fe40003f26270 */
[----:B------:R-:W-:Y:S02]  /*12fc0*/  P2R R181, PR, RZ, 0x1 ;  /* 0x00000001ffb57803 */ /* 0x000fe40000000000 */
[C---:B------:R-:W-:Y:S02]  /*12fd0*/  ISETP.GT.AND P0, PT, R0.reuse, 0x8, !P0 ;  /* 0x000000080000780c */ /* 0x040fe40004704270 */
[----:B------:R-:W-:Y:S02]  /*12fe0*/  P2R R182, PR, RZ, 0x2 ;  /* 0x00000002ffb67803 */ /* 0x000fe40000000000 */
[----:B------:R-:W-:Y:S02]  /*12ff0*/  ISETP.GT.AND P1, PT, R0, 0x1, !P1 ;  /* 0x000000010000780c */ /* 0x000fe40004f24270 */
[----:B------:R-:W-:Y:S02]  /*13000*/  ISETP.GE.AND P2, PT, R2, 0x11, PT ;  /* 0x000000110200780c */ /* 0x000fe40003f46270 */
        /* <DEDUP_REMOVED lines=99> */
[----:B------:R-:W-:Y:S04]  /*13640*/  ISETP.LT.OR P0, PT, R128, 0x59, P0 ;  /* 0x000000598000780c */ /* 0x000fe80000701670 */
[----:B------:R-:W-:Y:S02]  /*13650*/  FSEL R246, R96, -INF , !P0 ;  /* 0xff80000060f67808 */ /* 0x000fe40004000000 */
[----:B------:R-:W-:Y:S04]  /*13660*/  ISETP.GT.AND P0, PT, R0, RZ, !P2 ;  /* 0x000000ff0000720c */ /* 0x000fe80005704270 */
[----:B------:R-:W-:Y:S04]  /*13670*/  ISETP.LT.OR P0, PT, R128, 0x1, P0 ;  /* 0x000000018000780c */ /* 0x000fe80000701670 */
[----:B------:R-:W-:Y:S02]  /*13680*/  FSEL R52, R4, -INF , !P0 ;  /* 0xff80000004347808 */ /* 0x000fe40004000000 */
[----:B------:R-:W-:Y:S01]  /*13690*/  ISETP.GE.AND P0, PT, R2, 0x5a, PT ;  /* 0x0000005a0200780c */ /* 0x000fe20003f06270 */
[----:B------:R-:W1:Y:S03]  /*136a0*/  SHFL.IDX PT, R4, R135, 0x2, 0x1c1f ;  /* 0x005c1f0087047f89 */ /* 0x000e6600000e0000 */
[----:B------:R-:W-:Y:S04]  /*136b0*/  ISETP.GT.AND P2, PT, R0, 0x59, !P0 ;  /* 0x000000590000780c */ /* 0x000fe80004744270 */
[----:B------:R-:W-:Y:S04]  /*136c0*/  ISETP.LT.OR P2, PT, R128, 0x5a, P2 ;  /* 0x0000005a8000780c */ /* 0x000fe80001741670 */
        /* <DEDUP_REMOVED lines=19> */
.L_x_1030:
[----:B------:R-:W-:Y:S04]  /*13800*/  MOV R49, c[0x0][0x32c] ;  /* 0x0000cb0000317a02 */ /* 0x000fe80000000f00 */
[----:B------:R-:W-:Y:S11]  /*13810*/  ISETP.NE.AND P2, PT, R49, 0x1, PT ;  /* 0x000000013100780c */ /* 0x000ff60003f45270 */
[----:B------:R-:W-:Y:S02]  /*13820*/  @!UPT UIADD3 URZ, URZ, URZ, URZ ;  /* 0x0000003f3f3ff290 */ /* 0x000fe4000fffe03f */
[----:B------:R-:W-:Y:S05]  /*13830*/  @P2 IMAD.HI.U32 R49, R4, c[0x0][0x330], RZ ;  /* 0x0000cc0004312a27 */ /* 0x000fea00078e00ff */
[----:B------:R-:W-:Y:S02]  /*13840*/  @P2 SHF.R.U32.HI R4, RZ, c[0x0][0x334], R49 ;  /* 0x0000cd00ff042a19 */ /* 0x000fe40000011631 */
.L_x_1031:
[----:B------:R-:W-:Y:S05]  /*13850*/  BSYNC B0 ;  /* 0x0000000000007941 */ /* 0x000fea0003800000 */
.L_x_1029:
[----:B------:R-:W-:Y:S05]  /*13860*/  IMAD R4, R4, c[0x0][0x32c], R174 ;  /* 0x0000cb0004047a24 */ /* 0x000fea00078e02ae */
[----:B------:R-:W-:Y:S02]  /*13870*/  IADD3 R49, R4, c[0x0][0x32c], RZ ;  /* 0x0000cb0004317a10 */ /* 0x000fe40007ffe0ff */
[----:B------:R-:W-:Y:S02]  /*13880*/  IMNMX R0, R0, R4, !PT ;  /* 0x0000000400007217 */ /* 0x000fe40007800200 */
[----:B------:R-:W-:Y:S02]  /*13890*/  IMNMX R2, R2, R49, PT ;  /* 0x0000003102027217 */ /* 0x000fe40003800200 */
.L_x_1028:
[----:B------:R-:W-:Y:S02]  /*138a0*/  ISETP.NE.AND P2, PT, R181, RZ, PT ;  /* 0x000000ffb500720c */ /* 0x000fe40003f45270 */
[----:B------:R-:W-:Y:S02]  /*138b0*/  P2R R49, PR, RZ, 0x8 ;  /* 0x00000008ff317803 */ /* 0x000fe40000000000 */
[----:B------:R-:W-:Y:S02]  /*138c0*/  ISETP.GT.AND P2, PT, R3, 0x8, !P2 ;  /* 0x000000080300780c */ /* 0x000fe40005744270 */
[----:B------:R-:W-:Y:S02]  /*138d0*/  ISETP.NE.AND P3, PT, R48, RZ, PT ;  /* 0x000000ff3000720c */ /* 0x000fe40003f65270 */
[----:B------:R-:W-:Y:S02]  /*138e0*/  ISETP.LT.OR P2, PT, R129, 0x9, P2 ;  /* 0x000000098100780c */ /* 0x000fe40001741670 */
[----:B------:R-:W-:Y:S02]  /*138f0*/  P2R R4, PR, RZ, 0x8 ;  /* 0x00000008ff047803 */ /* 0x000fe40000000000 */
        /* <DEDUP_REMOVED lines=61> */
[----:B------:R-:W-:Y:S02]  /*13cd0*/  ISETP.GT.AND P2, PT, R3, 0x48, !P3 ;  /* 0x000000480300780c */ /* 0x000fe40005f44270 */
[----:B------:R-:W-:Y:S02]  /*13ce0*/  ISETP.NE.AND P3, PT, R37, RZ, PT ;  /* 0x000000ff2500720c */ /* 0x000fe40003f65270 */
        /* <DEDUP_REMOVED lines=21> */
[----:B------:R-:W-:Y:S02]  /*13e40*/  ISETP.GT.AND P2, PT, R3, 0x59, !P0 ;  /* 0x000000590300780c */ /* 0x000fe40004744270 */
[----:B------:R-:W1:Y:S02]  /*13e50*/  SHFL.IDX PT, R3, R135, 0x3, 0x1c1f ;  /* 0x007c1f0087037f89 */ /* 0x000e6400000e0000 */
[----:B------:R-:W-:Y:S04]  /*13e60*/  ISETP.LT.OR P2, PT, R129, 0x5a, P2 ;  /* 0x0000005a8100780c */ /* 0x000fe80001741670 */
[----:B------:R-:W-:Y:S02]  /*13e70*/  FSEL R245, R99, -INF , !P2 ;  /* 0xff80000063f57808 */ /* 0x000fe40005000000 */
[----:B------:R-:W-:Y:S02]  /*13e80*/  ISETP.GT.AND P2, PT, R0, RZ, !P3 ;  /* 0x000000ff0000720c */ /* 0x000fe40005f44270 */
        /* <DEDUP_REMOVED lines=109> */
.L_x_1034:
[----:B------:R-:W-:Y:S04]  /*14560*/  MOV R4, c[0x0][0x32c] ;  /* 0x0000cb0000047a02 */ /* 0x000fe80000000f00 */
[----:B------:R-:W-:Y:S11]  /*14570*/  ISETP.NE.AND P2, PT, R4, 0x1, PT ;  /* 0x000000010400780c */ /* 0x000ff60003f45270 */
[----:B------:R-:W-:Y:S02]  /*14580*/  @!UPT UIADD3 URZ, URZ, URZ, URZ ;  /* 0x0000003f3f3ff290 */ /* 0x000fe4000fffe03f */
[----:B------:R-:W-:Y:S05]  /*14590*/  @P2 IMAD.HI.U32 R4, R3, c[0x0][0x330], RZ ;  /* 0x0000cc0003042a27 */ /* 0x000fea00078e00ff */
[----:B------:R-:W-:Y:S02]  /*145a0*/  @P2 SHF.R.U32.HI R3, RZ, c[0x0][0x334], R4 ;  /* 0x0000cd00ff032a19 */ /* 0x000fe40000011604 */
.L_x_1035:
[----:B------:R-:W-:Y:S05]  /*145b0*/  BSYNC B0 ;  /* 0x0000000000007941 */ /* 0x000fea0003800000 */
.L_x_1033:
[----:B------:R-:W-:Y:S05]  /*145c0*/  IMAD R3, R3, c[0x0][0x32c], R174 ;  /* 0x0000cb0003037a24 */ /* 0x000fea00078e02ae */
[----:B------:R-:W-:Y:S02]  /*145d0*/  IADD3 R4, R3, c[0x0][0x32c], RZ ;  /* 0x0000cb0003047a10 */ /* 0x000fe40007ffe0ff */
[----:B------:R-:W-:Y:S02]  /*145e0*/  IMNMX R0, R0, R3, !PT ;  /* 0x0000000300007217 */ /* 0x000fe40007800200 */
[----:B------:R-:W-:Y:S02]  /*145f0*/  IMNMX R2, R2, R4, PT ;  /* 0x0000000402027217 */ /* 0x000fe40003800200 */
.L_x_1032:
        /* <DEDUP_REMOVED lines=126> */
[----:B------:R-:W-:Y:S01]  /*14de0*/  FMNMX.FTZ R3, R238, R3, !PT ;  /* 0x00000003ee037209 */ /* 0x000fe20007810000 */
[----:B------:R-:W1:Y:S01]  /*14df0*/  SHFL.BFLY PT, R5, R130, 0x2, 0x1f ;  /* 0x0c401f0082057f89 */ /* 0x000e6200000e0000 */
[----:B------:R-:W-:Y:S02]  /*14e00*/  FMNMX.FTZ R4, R87, R4, !PT ;  /* 0x0000000457047209 */ /* 0x000fe40007810000 */
[----:B------:R-:W-:Y:S02]  /*14e10*/  FMNMX.FTZ R3, R243, R3, !PT ;  /* 0x00000003f3037209 */ /* 0x000fe40007810000 */
[----:B------:R-:W-:Y:S02]  /*14e20*/  FMNMX.FTZ R4, R98, R4, !PT ;  /* 0x0000000462047209 */ /* 0x000fe40007810000 */
[----:B------:R-:W-:Y:S02]  /*14e30*/  FMNMX.FTZ R3, R245, R3, !PT ;  /* 0x00000003f5037209 */ /* 0x000fe40007810000 */
[----:B------:R-:W-:Y:S02]  /*14e40*/  FMNMX.FTZ R4, R99, R4, !PT ;  /* 0x0000000463047209 */ /* 0x000fe40007810000 */
[----:B------:R-:W-:Y:S01]  /*14e50*/  ISETP.GT.AND P2, PT, R0, 0x41, !P2 ;  /* 0x000000410000780c */ /* 0x000fe20005744270 */
[----:B------:R-:W2:Y:S01]  /*14e60*/  SHFL.BFLY PT, R129, R3, 0x2, 0x1f ;  /* 0x0c401f0003817f89 */ /* 0x000ea200000e0000 */
[----:B------:R-:W-:Y:S02]  /*14e70*/  FMNMX.FTZ R4, R199, R4, !PT ;  /* 0x00000004c7047209 */ /* 0x000fe40007810000 */
[----:B------:R-:W-:Y:S02]  /*14e80*/  ISETP.LT.OR P2, PT, R2, 0x42, P2 ;  /* 0x000000420200780c */ /* 0x000fe40001741670 */
[----:B------:R-:W-:Y:S02]  /*14e90*/  FMNMX.FTZ R4, R200, R4, !PT ;  /* 0x00000004c8047209 */ /* 0x000fe40007810000 */
[----:B------:R-:W-:Y:S02]  /*14ea0*/  FSEL R75, R75, -INF , !P2 ;  /* 0xff8000004b4b7808 */ /* 0x000fe40005000000 */
[----:B------:R-:W-:Y:S02]  /*14eb0*/  FMNMX.FTZ R4, R208, R4, !PT ;  /* 0x00000004d0047209 */ /* 0x000fe40007810000 */
        /* <DEDUP_REMOVED lines=8> */
[C---:B------:R-:W-:Y:S02]  /*14f40*/  ISETP.GT.AND P1, PT, R0.reuse, 0x49, !P1 ;  /* 0x000000490000780c */ /* 0x040fe40004f24270 */
[----:B------:R-:W-:Y:S02]  /*14f50*/  ISETP.GT.AND P0, PT, R0, 0x59, !P0 ;  /* 0x000000590000780c */ /* 0x000fe40004704270 */
[C---:B------:R-:W-:Y:S02]  /*14f60*/  ISETP.LT.OR P1, PT, R2.reuse, 0x4a, P1 ;  /* 0x0000004a0200780c */ /* 0x040fe40000f21670 */
[----:B------:R-:W-:Y:S02]  /*14f70*/  ISETP.LT.OR P0, PT, R2, 0x5a, P0 ;  /* 0x0000005a0200780c */ /* 0x000fe40000701670 */
[----:B------:R-:W-:Y:S02]  /*14f80*/  FSEL R79, R79, -INF , !P1 ;  /* 0xff8000004f4f7808 */ /* 0x000fe40004800000 */
[----:B------:R-:W-:Y:S02]  /*14f90*/  FSEL R42, R95, -INF , !P0 ;  /* 0xff8000005f2a7808 */ /* 0x000fe40004000000 */
[C---:B------:R-:W-:Y:S02]  /*14fa0*/  ISETP.GT.AND P6, PT, R0.reuse, 0x50, !P6 ;  /* 0x000000500000780c */ /* 0x040fe400077c4270 */
[C---:B------:R-:W-:Y:S02]  /*14fb0*/  ISETP.GT.AND P5, PT, R0.reuse, 0x51, !P5 ;  /* 0x000000510000780c */ /* 0x040fe40006fa4270 */
[----:B------:R-:W-:Y:S02]  /*14fc0*/  ISETP.GT.AND P4, PT, R0, 0x58, !P4 ;  /* 0x000000580000780c */ /* 0x000fe40006784270 */
[C---:B------:R-:W-:Y:S02]  /*14fd0*/  ISETP.LT.OR P6, PT, R2.reuse, 0x51, P6 ;  /* 0x000000510200780c */ /* 0x040fe400037c1670 */
[C---:B------:R-:W-:Y:S02]  /*14fe0*/  ISETP.LT.OR P5, PT, R2.reuse, 0x52, P5 ;  /* 0x000000520200780c */ /* 0x040fe40002fa1670 */
[----:B------:R-:W-:Y:S02]  /*14ff0*/  ISETP.LT.OR P4, PT, R2, 0x59, P4 ;  /* 0x000000590200780c */ /* 0x000fe40002781670 */
[----:B------:R-:W-:Y:S02]  /*15000*/  FSEL R90, R90, -INF , !P6 ;  /* 0xff8000005a5a7808 */ /* 0x000fe40007000000 */
[----:B------:R-:W-:Y:S02]  /*15010*/  FSEL R91, R91, -INF , !P5 ;  /* 0xff8000005b5b7808 */ /* 0x000fe40006800000 */
[----:B------:R-:W-:Y:S02]  /*15020*/  FSEL R94, R94, -INF , !P4 ;  /* 0xff8000005e5e7808 */ /* 0x000fe40006000000 */
[----:B-1----:R-:W-:Y:S02]  /*15030*/  FMNMX.FTZ R130, R130, R5, !PT ;  /* 0x0000000582827209 */ /* 0x002fe40007810000 */
[----:B--2---:R-:W-:Y:S02]  /*15040*/  FMNMX.FTZ R129, R3, R129, !PT ;  /* 0x0000008103817209 */ /* 0x004fe40007810000 */
        /* <DEDUP_REMOVED lines=8> */
[----:B------:R-:W-:Y:S03]  /*150d0*/  FMNMX.FTZ R5, R15, R5, !PT ;  /* 0x000000050f057209 */ /* 0x000fe60007810000 */
[----:B------:R-:W2:Y:S01]  /*150e0*/  SHFL.BFLY PT, R7, R3, 0x2, 0x1f ;  /* 0x0c401f0003077f89 */ /* 0x000ea200000e0000 */
[----:B------:R-:W-:Y:S04]  /*150f0*/  FMNMX.FTZ R5, R57, R5, !PT ;  /* 0x0000000539057209 */ /* 0x000fe80007810000 */
[----:B------:R-:W-:Y:S02]  /*15100*/  FMNMX.FTZ R5, R60, R5, !PT ;  /* 0x000000053c057209 */ /* 0x000fe40007810000 */
[----:B-1----:R-:W-:Y:S02]  /*15110*/  FMNMX.FTZ R130, R130, R6, !PT ;  /* 0x0000000682827209 */ /* 0x002fe40007810000 */
[----:B------:R-:W1:Y:S01]  /*15120*/  SHFL.BFLY PT, R6, R129, 0x1, 0x1f ;  /* 0x0c201f0081067f89 */ /* 0x000e6200000e0000 */
[----:B------:R-:W-:Y:S02]  /*15130*/  FMNMX.FTZ R5, R61, R5, !PT ;  /* 0x000000053d057209 */ /* 0x000fe40007810000 */
[C---:B------:R-:W-:Y:S01]  /*15140*/  FMUL.FTZ R43, R130.reuse, c[0x0][0x2d0] ;  /* 0x0000b400822b7a20 */ /* 0x040fe20000410000 */
[----:B------:R-:W-:Y:S02]  /*15150*/  FSETP.NEU.FTZ.AND P2, PT, R130, -INF , PT ;  /* 0xff8000008200780b */ /* 0x000fe40003f5d000 */
[----:B------:R-:W-:Y:S02]  /*15160*/  FMNMX.FTZ R5, R71, R5, !PT ;  /* 0x0000000547057209 */ /* 0x000fe40007810000 */
[----:B------:R-:W-:Y:S02]  /*15170*/  FSEL R43, R43, RZ, P2 ;  /* 0x000000ff2b2b7208 */ /* 0x000fe40001000000 */
[----:B------:R-:W-:Y:S03]  /*15180*/  FMNMX.FTZ R5, R72, R5, !PT ;  /* 0x0000000548057209 */ /* 0x000fe60007810000 */
[--C-:B------:R-:W-:Y:S01]  /*15190*/  FFMA.FTZ R4, R52, c[0x0][0x2d0], -R43.reuse ;  /* 0x0000b40034047a23 */ /* 0x100fe2000001082b */
[----:B------:R-:W-:Y:S01]  /*151a0*/  FMNMX.FTZ R5, R73, R5, !PT ;  /* 0x0000000549057209 */ /* 0x000fe20007810000 */
[--C-:B------:R-:W-:Y:S01]  /*151b0*/  FFMA.FTZ R16, R188, c[0x0][0x2d0], -R43.reuse ;  /* 0x0000b400bc107a23 */ /* 0x100fe2000001082b */
[----:B--2---:R-:W-:Y:S01]  /*151c0*/  FMNMX.FTZ R3, R3, R7, !PT ;  /* 0x0000000703037209 */ /* 0x004fe20007810000 */
[----:B------:R2:W3:Y:S04]  /*151d0*/  MUFU.EX2 R25, R4 ;  /* 0x0000000400197308 */ /* 0x0004e80000000800 */
[----:B------:R-:W4:Y:S01]  /*151e0*/  SHFL.BFLY PT, R128, R3, 0x1, 0x1f ;  /* 0x0c201f0003807f89 */ /* 0x000f2200000e0000 */
[----:B-1----:R-:W-:Y:S05]  /*151f0*/  FMNMX.FTZ R129, R129, R6, !PT ;  /* 0x0000000681817209 */ /* 0x002fea0007810000 */
[----:B------:R-:W-:Y:S01]  /*15200*/  MUFU.EX2 R56, R16 ;  /* 0x0000001000387308 */ /* 0x000fe20000000800 */
[C---:B------:R-:W-:Y:S01]  /*15210*/  FSETP.NEU.FTZ.AND P1, PT, R129.reuse, -INF , PT ;  /* 0xff8000008100780b */ /* 0x040fe20003f3d000 */
[----:B------:R-:W-:Y:S05]  /*15220*/  FMUL.FTZ R64, R129, c[0x0][0x2d0] ;  /* 0x0000b40081407a20 */ /* 0x000fea0000410000 */
[----:B------:R-:W-:Y:S05]  /*15230*/  FSEL R64, R64, RZ, P1 ;  /* 0x000000ff40407208 */ /* 0x000fea0000800000 */
[--C-:B------:R-:W-:Y:S01]  /*15240*/  FFMA.FTZ R0, R19, c[0x0][0x2d0], -R64.reuse ;  /* 0x0000b40013007a23 */ /* 0x100fe20000010840 */
[----:B--2---:R-:W-:Y:S01]  /*15250*/  FMNMX.FTZ R4, R76, R5, !PT ;  /* 0x000000054c047209 */ /* 0x004fe20007810000 */
[--C-:B------:R-:W-:Y:S02]  /*15260*/  FFMA.FTZ R5, R183, c[0x0][0x2d0], -R43.reuse ;  /* 0x0000b400b7057a23 */ /* 0x100fe4000001082b */
[----:B------:R-:W-:Y:S01]  /*15270*/  MUFU.EX2 R22, R0 ;  /* 0x0000000000167308 */ /* 0x000fe20000000800 */
[--C-:B------:R-:W-:Y:S01]  /*15280*/  FFMA.FTZ R2, R53, c[0x0][0x2d0], -R64.reuse ;  /* 0x0000b40035027a23 */ /* 0x100fe20000010840 */
[----:B------:R-:W-:Y:S01]  /*15290*/  FMNMX.FTZ R4, R77, R4, !PT ;  /* 0x000000044d047209 */ /* 0x000fe20007810000 */
[--C-:B------:R-:W-:Y:S01]  /*152a0*/  FFMA.FTZ R28, R84, c[0x0][0x2d0], -R64.reuse ;  /* 0x0000b400541c7a23 */ /* 0x100fe20000010840 */
[----:B----4-:R-:W-:Y:S01]  /*152b0*/  FMNMX.FTZ R128, R3, R128, !PT ;  /* 0x0000008003807209 */ /* 0x010fe20007810000 */
[--C-:B------:R-:W-:Y:S01]  /*152c0*/  FFMA.FTZ R3, R68, c[0x0][0x2d0], -R64.reuse ;  /* 0x0000b40044037a23 */ /* 0x100fe20000010840 */
[----:B---3--:R-:W-:Y:S02]  /*152d0*/  MOV R68, R25 ;  /* 0x0000001900447202 */ /* 0x008fe40000000f00 */
[C---:B------:R-:W-:Y:S01]  /*152e0*/  FSETP.NEU.FTZ.AND P0, PT, R128.reuse, -INF , PT ;  /* 0xff8000008000780b */ /* 0x040fe20003f1d000 */
[----:B------:R-:W-:Y:S01]  /*152f0*/  FMUL.FTZ R65, R128, c[0x0][0x2d0] ;  /* 0x0000b40080417a20 */ /* 0x000fe20000410000 */
[----:B------:R1:W-:Y:S04]  /*15300*/  MUFU.EX2 R23, R5 ;  /* 0x0000000500177308 */ /* 0x0003e80000000800 */
[----:B------:R-:W-:Y:S06]  /*15310*/  FSEL R65, R65, RZ, P0 ;  /* 0x000000ff41417208 */ /* 0x000fec0000000000 */
[----:B------:R2:W-:Y:S10]  /*15320*/  MUFU.EX2 R175, R3 ;  /* 0x0000000300af7308 */ /* 0x0005f40000000800 */
[----:B------:R-:W3:Y:S01]  /*15330*/  MUFU.EX2 R174, R2 ;  /* 0x0000000200ae7308 */ /* 0x000ee20000000800 */
[----:B-1----:R-:W-:Y:S01]  /*15340*/  FMNMX.FTZ R5, R88, R4, !PT ;  /* 0x0000000458057209 */ /* 0x002fe20007810000 */
[----:B------:R-:W-:Y:S03]  /*15350*/  FFMA.FTZ R4, R184, c[0x0][0x2d0], -R43 ;  /* 0x0000b400b8047a23 */ /* 0x000fe6000001082b */
[----:B------:R-:W-:Y:S05]  /*15360*/  FMNMX.FTZ R5, R89, R5, !PT ;  /* 0x0000000559057209 */ /* 0x000fea0007810000 */
[----:B------:R1:W-:Y:S01]  /*15370*/  MUFU.EX2 R172, R4 ;  /* 0x0000000400ac7308 */ /* 0x0003e20000000800 */
[----:B--2---:R-:W-:Y:S02]  /*15380*/  FFMA.FTZ R3, R8, c[0x0][0x2d0], -R65 ;  /* 0x0000b40008037a23 */ /* 0x004fe40000010841 */
[--C-:B------:R-:W-:Y:S07]  /*15390*/  FFMA.FTZ R8, R69, c[0x0][0x2d0], -R64.reuse ;  /* 0x0000b40045087a23 */ /* 0x100fee0000010840 */
[----:B------:R2:W-:Y:S01]  /*153a0*/  MUFU.EX2 R135, R3 ;  /* 0x0000000300877308 */ /* 0x0005e20000000800 */
[----:B---3--:R-:W-:Y:S09]  /*153b0*/  F2FP.PACK_AB R47, R175, R174 ;  /* 0x000000aeaf2f723e */ /* 0x008ff200000000ff */
[----:B------:R-:W-:Y:S01]  /*153c0*/  MUFU.EX2 R53, R8 ;  /* 0x0000000800357308 */ /* 0x000fe20000000800 */
[----:B-1----:R-:W-:Y:S01]  /*153d0*/  FMNMX.FTZ R4, R92, R5, !PT ;  /* 0x000000055c047209 */ /* 0x002fe20007810000 */
[----:B------:R-:W-:Y:S03]  /*153e0*/  FFMA.FTZ R5, R185, c[0x0][0x2d0], -R43 ;  /* 0x0000b400b9057a23 */ /* 0x000fe6000001082b */
[----:B------:R-:W-:Y:S05]  /*153f0*/  FMNMX.FTZ R4, R93, R4, !PT ;  /* 0x000000045d047209 */ /* 0x000fea0007810000 */
[----:B------:R1:W3:Y:S01]  /*15400*/  MUFU.EX2 R182, R5 ;  /* 0x0000000500b67308 */ /* 0x0002e20000000800 */
[----:B------:R-:W-:Y:S01]  /*15410*/  FMNMX.FTZ R4, R74, R4, !PT ;  /* 0x000000044a047209 */ /* 0x000fe20007810000 */
[--C-:B--2---:R-:W-:Y:S03]  /*15420*/  FFMA.FTZ R3, R9, c[0x0][0x2d0], -R65.reuse ;  /* 0x0000b40009037a23 */ /* 0x104fe60000010841 */
[----:B------:R-:W-:Y:S05]  /*15430*/  FMNMX.FTZ R4, R75, R4, !PT ;  /* 0x000000044b047209 */ /* 0x000fea0007810000 */
[----:B------:R2:W4:Y:S01]  /*15440*/  MUFU.EX2 R173, R3 ;  /* 0x0000000300ad7308 */ /* 0x0005220000000800 */
[----:B------:R-:W-:Y:S04]  /*15450*/  FMNMX.FTZ R4, R78, R4, !PT ;  /* 0x000000044e047209 */ /* 0x000fe80007810000 */
[----:B------:R-:W-:Y:S04]  /*15460*/  FMNMX.FTZ R4, R79, R4, !PT ;  /* 0x000000044f047209 */ /* 0x000fe80007810000 */
[----:B------:R-:W-:Y:S04]  /*15470*/  FMNMX.FTZ R4, R90, R4, !PT ;  /* 0x000000045a047209 */ /* 0x000fe80007810000 */
[----:B------:R-:W-:Y:S01]  /*15480*/  FMNMX.FTZ R0, R91, R4, !PT ;  /* 0x000000045b007209 */ /* 0x000fe20007810000 */
[--C-:B-1----:R-:W-:Y:S01]  /*15490*/  FFMA.FTZ R5, R18, c[0x0][0x2d0], -R64.reuse ;  /* 0x0000b40012057a23 */ /* 0x102fe20000010840 */
[----:B---3--:R-:W-:Y:S01]  /*154a0*/  F2FP.PACK_AB R46, R182, R172 ;  /* 0x000000acb62e723e */ /* 0x008fe200000000ff */
[--C-:B------:R-:W-:Y:S01]  /*154b0*/  FFMA.FTZ R4, R13, c[0x0][0x2d0], -R65.reuse ;  /* 0x0000b4000d047a23 */ /* 0x100fe20000010841 */
[----:B------:R-:W-:Y:S01]  /*154c0*/  FMNMX.FTZ R0, R94, R0, !PT ;  /* 0x000000005e007209 */ /* 0x000fe20007810000 */
[----:B------:R-:W1:Y:S03]  /*154d0*/  MUFU.EX2 R24, R5 ;  /* 0x0000000500187308 */ /* 0x000e660000000800 */
[----:B------:R-:W-:Y:S01]  /*154e0*/  FMNMX.FTZ R0, R42, R0, !PT ;  /* 0x000000002a007209 */ /* 0x000fe20007810000 */
[----:B--2---:R-:W-:Y:S01]  /*154f0*/  FFMA.FTZ R3, R12, c[0x0][0x2d0], -R65 ;  /* 0x0000b4000c037a23 */ /* 0x004fe20000010841 */
[----:B----4-:R-:W-:Y:S01]  /*15500*/  F2FP.PACK_AB R36, R173, R135 ;  /* 0x00000087ad24723e */ /* 0x010fe200000000ff */
[----:B------:R-:W-:Y:S02]  /*15510*/  FFMA.FTZ R12, R80, c[0x0][0x2d0], -R64 ;  /* 0x0000b400500c7a23 */ /* 0x000fe40000010840 */
[----:B------:R-:W2:Y:S02]  /*15520*/  SHFL.BFLY PT, R2, R0, 0x2, 0x1f ;  /* 0x0c401f0000027f89 */ /* 0x000ea400000e0000 */
[----:B------:R2:W-:Y:S10]  /*15530*/  MUFU.EX2 R5, R3 ;  /* 0x0000000300057308 */ /* 0x0005f40000000800 */
[----:B------:R3:W-:Y:S01]  /*15540*/  MUFU.EX2 R176, R4 ;  /* 0x0000000400b07308 */ /* 0x0007e20000000800 */
[----:B-1----:R-:W-:Y:S02]  /*15550*/  IMAD.MOV.U32 R69, RZ, RZ, R24 ;  /* 0x000000ffff457224 */ /* 0x002fe400078e0018 */
[----:B------:R-:W-:Y:S07]  /*15560*/  FFMA.FTZ R24, R81, c[0x0][0x2d0], -R64 ;  /* 0x0000b40051187a23 */ /* 0x000fee0000010840 */
[----:B------:R-:W-:Y:S01]  /*15570*/  MUFU.EX2 R30, R24 ;  /* 0x00000018001e7308 */ /* 0x000fe20000000800 */
[----:B--2---:R-:W-:Y:S01]  /*15580*/  FMNMX.FTZ R3, R0, R2, !PT ;  /* 0x0000000200037209 */ /* 0x004fe20007810000 */
[----:B------:R-:W-:Y:S01]  /*15590*/  FFMA.FTZ R2, R186, c[0x0][0x2d0], -R43 ;  /* 0x0000b400ba027a23 */ /* 0x000fe2000001082b */
[----:B------:R-:W-:Y:S07]  /*155a0*/  FSEL R0, R130, RZ, P2 ;  /* 0x000000ff82007208 */ /* 0x000fee0001000000 */
[----:B------:R1:W-:Y:S01]  /*155b0*/  MUFU.EX2 R52, R2 ;  /* 0x0000000200347308 */ /* 0x0003e20000000800 */
[----:B------:R-:W-:Y:S02]  /*155c0*/  FADD.FTZ R0, -R0, R131 ;  /* 0x0000008300007221 */ /* 0x000fe40000010100 */
[----:B------:R-:W-:Y:S01]  /*155d0*/  IMAD.MOV.U32 R131, RZ, RZ, R23 ;  /* 0x000000ffff837224 */ /* 0x000fe200078e0017 */
[----:B---3--:R-:W2:Y:S01]  /*155e0*/  SHFL.BFLY PT, R4, R3, 0x1, 0x1f ;  /* 0x0c201f0003047f89 */ /* 0x008ea200000e0000 */
[----:B------:R-:W-:Y:S03]  /*155f0*/  FMUL.FTZ R0, R0, c[0x0][0x2d0] ;  /* 0x0000b40000007a20 */ /* 0x000fe60000410000 */
[----:B------:R-:W-:Y:S02]  /*15600*/  F2FP.PACK_AB R44, R131, R68 ;  /* 0x00000044832c723e */ /* 0x000fe400000000ff */
[----:B------:R3:W4:Y:S01]  /*15610*/  MUFU.EX2 R41, R0 ;  /* 0x0000000000297308 */ /* 0x0007220000000800 */
[----:B-1----:R-:W-:Y:S02]  /*15620*/  FSEL R2, R129, RZ, P1 ;  /* 0x000000ff81027208 */ /* 0x002fe40000800000 */
[----:B--2---:R-:W-:Y:S03]  /*15630*/  FMNMX.FTZ R3, R3, R4, !PT ;  /* 0x0000000403037209 */ /* 0x004fe60007810000 */
[----:B------:R-:W-:Y:S01]  /*15640*/  FADD.FTZ R2, -R2, R132 ;  /* 0x0000008402027221 */ /* 0x000fe20000010100 */
[----:B------:R-:W-:Y:S02]  /*15650*/  MOV R132, R22 ;  /* 0x0000001600847202 */ /* 0x000fe40000000f00 */
[----:B------:R-:W1:Y:S01]  /*15660*/  LDSM.16.MT88.4 R20, [R213+0x100] ;  /* 0x00010000d514783b */ /* 0x000e620000004200 */
[----:B------:R-:W-:Y:S01]  /*15670*/  FMUL.FTZ R2, R2, c[0x0][0x2d0] ;  /* 0x0000b40002027a20 */ /* 0x000fe20000410000 */
[----:B---3--:R-:W-:Y:S01]  /*15680*/  FSEL R0, R128, RZ, P0 ;  /* 0x000000ff80007208 */ /* 0x008fe20000000000 */
[----:B----4-:R-:W-:Y:S01]  /*15690*/  FMUL.FTZ R16, R41, R148 ;  /* 0x0000009429107220 */ /* 0x010fe20000410000 */
[----:B------:R-:W-:Y:S01]  /*156a0*/  F2FP.PACK_AB R45, R132, R69 ;  /* 0x00000045842d723e */ /* 0x000fe200000000ff */
[----:B------:R-:W2:Y:S01]  /*156b0*/  MUFU.EX2 R40, R2 ;  /* 0x0000000200287308 */ /* 0x000ea20000000800 */
[C---:B------:R-:W-:Y:S01]  /*156c0*/  FMUL.FTZ R66, R3.reuse, c[0x0][0x2d0] ;  /* 0x0000b40003427a20 */ /* 0x040fe20000410000 */
[----:B------:R-:W-:Y:S01]  /*156d0*/  FSETP.NEU.FTZ.AND P0, PT, R3, -INF , PT ;  /* 0xff8000000300780b */ /* 0x000fe20003f1d000 */
[----:B------:R-:W-:Y:S02]  /*156e0*/  FADD.FTZ R0, -R0, R133 ;  /* 0x0000008500007221 */ /* 0x000fe40000010100 */
[----:B------:R-:W-:Y:S01]  /*156f0*/  IMAD.MOV.U32 R133, RZ, RZ, R5 ;  /* 0x000000ffff857224 */ /* 0x000fe200078e0005 */
[----:B------:R-:W-:Y:S01]  /*15700*/  FSEL R66, R66, RZ, P0 ;  /* 0x000000ff42427208 */ /* 0x000fe20000000000 */
[----:B------:R-:W-:Y:S02]  /*15710*/  FMUL.FTZ R0, R0, c[0x0][0x2d0] ;  /* 0x0000b40000007a20 */ /* 0x000fe40000410000 */
[C---:B------:R-:W-:Y:S01]  /*15720*/  FMUL.FTZ R17, R41.reuse, R149 ;  /* 0x0000009529117220 */ /* 0x040fe20000410000 */
[----:B------:R-:W-:Y:S01]  /*15730*/  F2FP.PACK_AB R38, R176, R133 ;  /* 0x00000085b026723e */ /* 0x000fe200000000ff */
[----:B------:R3:W4:Y:S01]  /*15740*/  MUFU.EX2 R2, R0 ;  /* 0x0000000000027308 */ /* 0x0007220000000800 */
[--C-:B------:R-:W-:Y:S02]  /*15750*/  FFMA.FTZ R4, R14, c[0x0][0x2d0], -R66.reuse ;  /* 0x0000b4000e047a23 */ /* 0x100fe40000010842 */
[C---:B------:R-:W-:Y:S02]  /*15760*/  FMUL.FTZ R112, R41.reuse, R112 ;  /* 0x0000007029707220 */ /* 0x040fe40000410000 */
[C---:B------:R-:W-:Y:S02]  /*15770*/  FMUL.FTZ R113, R41.reuse, R113 ;  /* 0x0000007129717220 */ /* 0x040fe40000410000 */
[C---:B------:R-:W-:Y:S02]  /*15780*/  FMUL.FTZ R100, R41.reuse, R100 ;  /* 0x0000006429647220 */ /* 0x040fe40000410000 */
[C---:B------:R-:W-:Y:S01]  /*15790*/  FMUL.FTZ R101, R41.reuse, R101 ;  /* 0x0000006529657220 */ /* 0x040fe20000410000 */
[----:B------:R5:W-:Y:S01]  /*157a0*/  MUFU.EX2 R6, R4 ;  /* 0x0000000400067308 */ /* 0x000be20000000800 */
[----:B------:R-:W-:Y:S02]  /*157b0*/  FMUL.FTZ R116, R41, R116 ;  /* 0x0000007429747220 */ /* 0x000fe40000410000 */
[C---:B--2---:R-:W-:Y:S02]  /*157c0*/  FMUL.FTZ R7, R40.reuse, R139 ;  /* 0x0000008b28077220 */ /* 0x044fe40000410000 */
[C---:B------:R-:W-:Y:S02]  /*157d0*/  FMUL.FTZ R18, R40.reuse, R150 ;  /* 0x0000009628127220 */ /* 0x040fe40000410000 */
[C---:B------:R-:W-:Y:S02]  /*157e0*/  FMUL.FTZ R19, R40.reuse, R151 ;  /* 0x0000009728137220 */ /* 0x040fe40000410000 */
[C---:B------:R-:W-:Y:S01]  /*157f0*/  FMUL.FTZ R102, R40.reuse, R102 ;  /* 0x0000006628667220 */ /* 0x040fe20000410000 */
[----:B------:R-:W-:Y:S01]  /*15800*/  LDSM.16.MT88.4 R148, [R213+0x2900] ;  /* 0x00290000d594783b */ /* 0x000fe20000004200 */
[C---:B------:R-:W-:Y:S02]  /*15810*/  FMUL.FTZ R103, R40.reuse, R103 ;  /* 0x0000006728677220 */ /* 0x040fe40000410000 */
[----:B------:R-:W-:Y:S02]  /*15820*/  FMUL.FTZ R114, R40, R114 ;  /* 0x0000007228727220 */ /* 0x000fe40000410000 */
[--C-:B---3--:R-:W-:Y:S02]  /*15830*/  FFMA.FTZ R0, R10, c[0x0][0x2d0], -R66.reuse ;  /* 0x0000b4000a007a23 */ /* 0x108fe40000010842 */
[C---:B----4-:R-:W-:Y:S01]  /*15840*/  FMUL.FTZ R25, R2.reuse, R157 ;  /* 0x0000009d02197220 */ /* 0x050fe20000410000 */
[----:B------:R-:W-:Y:S01]  /*15850*/  MOV R157, R53 ;  /* 0x00000035009d7202 */ /* 0x000fe20000000f00 */
[----:B------:R2:W-:Y:S01]  /*15860*/  MUFU.EX2 R5, R0 ;  /* 0x0000000000057308 */ /* 0x0005e20000000800 */
[C---:B------:R-:W-:Y:S02]  /*15870*/  FMUL.FTZ R8, R2.reuse, R140 ;  /* 0x0000008c02087220 */ /* 0x040fe40000410000 */
[C---:B------:R-:W-:Y:S02]  /*15880*/  FMUL.FTZ R13, R2.reuse, R145 ;  /* 0x00000091020d7220 */ /* 0x040fe40000410000 */
[--C-:B-----5:R-:W-:Y:S02]  /*15890*/  FFMA.FTZ R4, R15, c[0x0][0x2d0], -R66.reuse ;  /* 0x0000b4000f047a23 */ /* 0x120fe40000010842 */
[C---:B------:R-:W-:Y:S02]  /*158a0*/  FMUL.FTZ R104, R2.reuse, R104 ;  /* 0x0000006802687220 */ /* 0x040fe40000410000 */
[C---:B------:R-:W-:Y:S01]  /*158b0*/  FMUL.FTZ R105, R2.reuse, R105 ;  /* 0x0000006902697220 */ /* 0x040fe20000410000 */
[----:B------:R3:W4:Y:S01]  /*158c0*/  MUFU.EX2 R9, R4 ;  /* 0x0000000400097308 */ /* 0x0007220000000800 */
[C---:B------:R-:W-:Y:S02]  /*158d0*/  FMUL.FTZ R24, R2.reuse, R156 ;  /* 0x0000009c02187220 */ /* 0x040fe40000410000 */
[C---:B------:R-:W-:Y:S01]  /*158e0*/  FMUL.FTZ R29, R2.reuse, R161 ;  /* 0x000000a1021d7220 */ /* 0x040fe20000410000 */
[----:B------:R-:W-:Y:S01]  /*158f0*/  MOV R161, R30 ;  /* 0x0000001e00a17202 */ /* 0x000fe20000000f00 */
[C---:B------:R-:W-:Y:S02]  /*15900*/  FMUL.FTZ R108, R2.reuse, R108 ;  /* 0x0000006c026c7220 */ /* 0x040fe40000410000 */
[----:B------:R-:W-:Y:S02]  /*15910*/  FMUL.FTZ R109, R2, R109 ;  /* 0x0000006d026d7220 */ /* 0x000fe40000410000 */
[C---:B------:R-:W-:Y:S02]  /*15920*/  FMUL.FTZ R115, R40.reuse, R115 ;  /* 0x0000007328737220 */ /* 0x040fe40000410000 */
[----:B------:R-:W-:Y:S02]  /*15930*/  FMUL.FTZ R117, R41, R117 ;  /* 0x0000007529757220 */ /* 0x000fe40000410000 */
[C---:B------:R-:W-:Y:S02]  /*15940*/  FMUL.FTZ R118, R40.reuse, R118 ;  /* 0x0000007628767220 */ /* 0x040fe40000410000 */
[----:B--2---:R-:W-:Y:S02]  /*15950*/  FFMA.FTZ R0, R11, c[0x0][0x2d0], -R66 ;  /* 0x0000b4000b007a23 */ /* 0x004fe40000010842 */
[----:B------:R-:W-:Y:S02]  /*15960*/  FMUL.FTZ R119, R40, R119 ;  /* 0x0000007728777220 */ /* 0x000fe40000410000 */
[----:B------:R2:W5:Y:S01]  /*15970*/  MUFU.EX2 R58, R0 ;  /* 0x00000000003a7308 */ /* 0x0005620000000800 */
[C---:B------:R-:W-:Y:S02]  /*15980*/  FMUL.FTZ R120, R2.reuse, R120 ;  /* 0x0000007802787220 */ /* 0x040fe40000410000 */
[C---:B------:R-:W-:Y:S02]  /*15990*/  FMUL.FTZ R121, R2.reuse, R121 ;  /* 0x0000007902797220 */ /* 0x040fe40000410000 */
[----:B---3--:R-:W-:Y:S02]  /*159a0*/  FFMA.FTZ R4, R187, c[0x0][0x2d0], -R43 ;  /* 0x0000b400bb047a23 */ /* 0x008fe4000001082b */
[----:B----4-:R-:W-:Y:S02]  /*159b0*/  IMAD.MOV.U32 R139, RZ, RZ, R9 ;  /* 0x000000ffff8b7224 */ /* 0x010fe400078e0009 */
[C---:B------:R-:W-:Y:S01]  /*159c0*/  FMUL.FTZ R9, R2.reuse, R141 ;  /* 0x0000008d02097220 */ /* 0x040fe20000410000 */
[----:B------:R3:W4:Y:S01]  /*159d0*/  MUFU.EX2 R31, R4 ;  /* 0x00000004001f7308 */ /* 0x0007220000000800 */
[C---:B------:R-:W-:Y:S02]  /*159e0*/  FMUL.FTZ R124, R2.reuse, R124 ;  /* 0x0000007c027c7220 */ /* 0x040fe40000410000 */
[----:B------:R-:W-:Y:S07]  /*159f0*/  FMUL.FTZ R125, R2, R125 ;  /* 0x0000007d027d7220 */ /* 0x000fee0000410000 */
[----:B------:R1:W-:Y:S01]  /*15a00*/  MUFU.EX2 R141, R28 ;  /* 0x0000001c008d7308 */ /* 0x0003e20000000800 */
[----:B--2---:R-:W-:Y:S02]  /*15a10*/  FSEL R0, R3, RZ, P0 ;  /* 0x000000ff03007208 */ /* 0x004fe40000000000 */
[----:B------:R-:W-:Y:S03]  /*15a20*/  ISETP.GT.AND P0, PT, R229, UR4, PT ;  /* 0x00000004e5007c0c */ /* 0x000fe6000bf04270 */
[----:B------:R-:W-:Y:S01]  /*15a30*/  FADD.FTZ R0, -R0, R134 ;  /* 0x0000008600007221 */ /* 0x000fe20000010100 */
[----:B------:R-:W-:Y:S01]  /*15a40*/  MOV R134, R5 ;  /* 0x0000000500867202 */ /* 0x000fe20000000f00 */
[C---:B------:R-:W-:Y:S01]  /*15a50*/  FMUL.FTZ R5, R41.reuse, R137 ;  /* 0x0000008929057220 */ /* 0x040fe20000410000 */
[----:B------:R-:W-:Y:S01]  /*15a60*/  MOV R137, R6 ;  /* 0x0000000600897202 */ /* 0x000fe20000000f00 */
[----:B------:R-:W-:Y:S01]  /*15a70*/  FMUL.FTZ R0, R0, c[0x0][0x2d0] ;  /* 0x0000b40000007a20 */ /* 0x000fe20000410000 */
[----:B-----5:R-:W-:Y:S01]  /*15a80*/  F2FP.PACK_AB R37, R58, R134 ;  /* 0x000000863a25723e */ /* 0x020fe200000000ff */
[----:B---3--:R-:W-:Y:S01]  /*15a90*/  FMUL.FTZ R4, R41, R136 ;  /* 0x0000008829047220 */ /* 0x008fe20000410000 */
[----:B------:R-:W-:Y:S01]  /*15aa0*/  F2FP.PACK_AB R39, R139, R137 ;  /* 0x000000898b27723e */ /* 0x000fe200000000ff */
[----:B------:R-:W-:Y:S02]  /*15ab0*/  FMUL.FTZ R6, R40, R138 ;  /* 0x0000008a28067220 */ /* 0x000fe40000410000 */
[----:B------:R-:W2:Y:S01]  /*15ac0*/  MUFU.EX2 R0, R0 ;  /* 0x0000000000007308 */ /* 0x000ea20000000800 */
[----:B----4-:R-:W-:Y:S04]  /*15ad0*/  IMAD.MOV.U32 R136, RZ, RZ, R31 ;  /* 0x000000ffff887224 */ /* 0x010fe800078e001f */
[-C--:B-1----:R-:W-:Y:S05]  /*15ae0*/  HMMA.16816.F32 R4, R44, R20.reuse, R4 ;  /* 0x000000142c04723c */ /* 0x082fea0000001804 */
[----:B------:R1:W3:Y:S01]  /*15af0*/  MUFU.EX2 R138, R12 ;  /* 0x0000000c008a7308 */ /* 0x0002e20000000800 */
[----:B------:R-:W-:Y:S02]  /*15b00*/  FMUL.FTZ R28, R2, R160 ;  /* 0x000000a0021c7220 */ /* 0x000fe40000410000 */
[C---:B--2---:R-:W-:Y:S04]  /*15b10*/  FMUL.FTZ R10, R0.reuse, R142 ;  /* 0x0000008e000a7220 */ /* 0x044fe80000410000 */
[C---:B------:R-:W-:Y:S02]  /*15b20*/  FMUL.FTZ R11, R0.reuse, R143 ;  /* 0x0000008f000b7220 */ /* 0x040fe40000410000 */
[C---:B------:R-:W-:Y:S01]  /*15b30*/  FMUL.FTZ R26, R0.reuse, R158 ;  /* 0x0000009e001a7220 */ /* 0x040fe20000410000 */
[----:B------:R-:W-:Y:S01]  /*15b40*/  MOV R158, R52 ;  /* 0x00000034009e7202 */ /* 0x000fe20000000f00 */
[C---:B------:R-:W-:Y:S01]  /*15b50*/  FMUL.FTZ R27, R0.reuse, R159 ;  /* 0x0000009f001b7220 */ /* 0x040fe20000410000 */
[----:B------:R-:W-:Y:S01]  /*15b60*/  MOV R159, R58 ;  /* 0x0000003a009f7202 */ /* 0x000fe20000000f00 */
[----:B------:R-:W-:Y:S01]  /*15b70*/  FMUL.FTZ R106, R0, R106 ;  /* 0x0000006a006a7220 */ /* 0x000fe20000410000 */
[C---:B------:R-:W-:Y:S04]  /*15b80*/  HMMA.16816.F32 R8, R36.reuse, R20, R8 ;  /* 0x000000142408723c */ /* 0x040fe80000001808 */
[----:B-1----:R-:W-:Y:S02]  /*15b90*/  FMUL.FTZ R12, R2, R144 ;  /* 0x00000090020c7220 */ /* 0x002fe40000410000 */
[C---:B------:R-:W-:Y:S02]  /*15ba0*/  FMUL.FTZ R14, R0.reuse, R146 ;  /* 0x00000092000e7220 */ /* 0x040fe40000410000 */
[----:B------:R-:W-:Y:S04]  /*15bb0*/  FFMA.FTZ R20, R189, c[0x0][0x2d0], -R43 ;  /* 0x0000b400bd147a23 */ /* 0x000fe8000001082b */
[----:B------:R1:W2:Y:S01]  /*15bc0*/  MUFU.EX2 R95, R20 ;  /* 0x00000014005f7308 */ /* 0x0002a20000000800 */
[C---:B------:R-:W-:Y:S02]  /*15bd0*/  FMUL.FTZ R15, R0.reuse, R147 ;  /* 0x00000093000f7220 */ /* 0x040fe40000410000 */
[C---:B------:R-:W-:Y:S02]  /*15be0*/  FMUL.FTZ R107, R0.reuse, R107 ;  /* 0x0000006b006b7220 */ /* 0x040fe40000410000 */
[C---:B------:R-:W-:Y:S02]  /*15bf0*/  FMUL.FTZ R110, R0.reuse, R110 ;  /* 0x0000006e006e7220 */ /* 0x040fe40000410000 */
[C---:B------:R-:W-:Y:S01]  /*15c00*/  FMUL.FTZ R111, R0.reuse, R111 ;  /* 0x0000006f006f7220 */ /* 0x040fe20000410000 */
[-C--:B------:R-:W-:Y:S03]  /*15c10*/  HMMA.16816.F32 R12, R36, R22.reuse, R12 ;  /* 0x00000016240c723c */ /* 0x080fe6000000180c */
[----:B------:R-:W-:Y:S02]  /*15c20*/  IMAD.MOV.U32 R142, RZ, RZ, R182 ;  /* 0x000000ffff8e7224 */ /* 0x000fe400078e00b6 */
[C---:B------:R-:W-:Y:S01]  /*15c30*/  FMUL.FTZ R21, R41.reuse, R153 ;  /* 0x0000009929157220 */ /* 0x040fe20000410000 */
[----:B------:R-:W-:Y:S01]  /*15c40*/  MOV R153, R134 ;  /* 0x0000008600997202 */ /* 0x000fe20000000f00 */
[C---:B------:R-:W-:Y:S01]  /*15c50*/  FMUL.FTZ R30, R0.reuse, R162 ;  /* 0x000000a2001e7220 */ /* 0x040fe20000410000 */
[C---:B------:R-:W-:Y:S04]  /*15c60*/  HMMA.16816.F32 R16, R44.reuse, R22, R16 ;  /* 0x000000162c10723c */ /* 0x040fe80000001810 */
[C---:B------:R-:W-:Y:S02]  /*15c70*/  FMUL.FTZ R31, R0.reuse, R163 ;  /* 0x000000a3001f7220 */ /* 0x040fe40000410000 */
[----:B------:R-:W-:Y:S02]  /*15c80*/  FMUL.FTZ R122, R0, R122 ;  /* 0x0000007a007a7220 */ /* 0x000fe40000410000 */
[----:B-1----:R-:W-:Y:S02]  /*15c90*/  FMUL.FTZ R20, R41, R152 ;  /* 0x0000009829147220 */ /* 0x002fe40000410000 */
[----:B------:R-:W4:Y:S02]  /*15ca0*/  LDL.LU R152, [R1+0x14] ;  /* 0x0000140001987983 */ /* 0x000f240000300800 */
[C---:B------:R-:W-:Y:S01]  /*15cb0*/  FMUL.FTZ R22, R40.reuse, R154 ;  /* 0x0000009a28167220 */ /* 0x040fe20000410000 */
[----:B------:R-:W-:Y:S01]  /*15cc0*/  MOV R154, R133 ;  /* 0x00000085009a7202 */ /* 0x000fe20000000f00 */
[----:B------:R-:W-:Y:S02]  /*15cd0*/  FMUL.FTZ R23, R40, R155 ;  /* 0x0000009b28177220 */ /* 0x000fe40000410000 */
[----:B------:R-:W-:Y:S02]  /*15ce0*/  IMAD.MOV.U32 R162, RZ, RZ, R56 ;  /* 0x000000ffffa27224 */ /* 0x000fe400078e0038 */
[----:B------:R-:W-:Y:S02]  /*15cf0*/  FFMA.FTZ R56, R67, c[0x0][0x2d0], -R65 ;  /* 0x0000b40043387a23 */ /* 0x000fe40000010841 */
[----:B------:R-:W-:Y:S01]  /*15d00*/  IMAD.MOV.U32 R163, RZ, RZ, R139 ;  /* 0x000000ffffa37224 */ /* 0x000fe200078e008b */
[-C--:B------:R-:W-:Y:S01]  /*15d10*/  HMMA.16816.F32 R20, R44, R32.reuse, R20 ;  /* 0x000000202c14723c */ /* 0x080fe20000001814 */
[----:B------:R1:W-:Y:S02]  /*15d20*/  MUFU.EX2 R140, R56 ;  /* 0x00000038008c7308 */ /* 0x0003e40000000800 */
[C---:B------:R-:W-:Y:S02]  /*15d30*/  FMUL.FTZ R123, R0.reuse, R123 ;  /* 0x0000007b007b7220 */ /* 0x040fe40000410000 */
[C---:B------:R-:W-:Y:S02]  /*15d40*/  FMUL.FTZ R126, R0.reuse, R126 ;  /* 0x0000007e007e7220 */ /* 0x040fe40000410000 */
[----:B------:R-:W-:Y:S01]  /*15d50*/  FMUL.FTZ R127, R0, R127 ;  /* 0x0000007f007f7220 */ /* 0x000fe20000410000 */
[C---:B------:R-:W-:Y:S04]  /*15d60*/  HMMA.16816.F32 R24, R36.reuse, R32, R24 ;  /* 0x000000202418723c */ /* 0x040fe80000001818 */
[----:B------:R-:W-:Y:S03]  /*15d70*/  IMAD.MOV.U32 R155, RZ, RZ, R174 ;  /* 0x000000ffff9b7224 */ /* 0x000fe600078e00ae */
[--C-:B------:R-:W-:Y:S01]  /*15d80*/  FFMA.FTZ R32, R54, c[0x0][0x2d0], -R65.reuse ;  /* 0x0000b40036207a23 */ /* 0x100fe20000010841 */
[-C--:B------:R-:W-:Y:S03]  /*15d90*/  HMMA.16816.F32 R28, R36, R34.reuse, R28 ;  /* 0x00000022241c723c */ /* 0x080fe6000000181c */
[----:B------:R5:W-:Y:S01]  /*15da0*/  MUFU.EX2 R156, R32 ;  /* 0x00000020009c7308 */ /* 0x000be20000000800 */
[----:B------:R-:W-:Y:S04]  /*15db0*/  FMUL.FTZ R33, R41, R165 ;  /* 0x000000a529217220 */ /* 0x000fe80000410000 */
[C---:B------:R-:W-:Y:S04]  /*15dc0*/  HMMA.16816.F32 R100, R44.reuse, R34, R100 ;  /* 0x000000222c64723c */ /* 0x040fe80000001864 */
[--C-:B-1----:R-:W-:Y:S03]  /*15dd0*/  FFMA.FTZ R56, R70, c[0x0][0x2d0], -R65.reuse ;  /* 0x0000b40046387a23 */ /* 0x102fe60000010841 */
[C---:B------:R-:W-:Y:S01]  /*15de0*/  FMUL.FTZ R34, R40.reuse, R166 ;  /* 0x000000a628227220 */ /* 0x040fe20000410000 */
[----:B------:R1:W1:Y:S01]  /*15df0*/  MUFU.EX2 R59, R56 ;  /* 0x00000038003b7308 */ /* 0x0002620000000800 */
[----:B------:R-:W-:Y:S03]  /*15e00*/  FMUL.FTZ R35, R40, R167 ;  /* 0x000000a728237220 */ /* 0x000fe60000410000 */
[----:B-----5:R-:W-:Y:S02]  /*15e10*/  FFMA.FTZ R32, R55, c[0x0][0x2d0], -R65 ;  /* 0x0000b40037207a23 */ /* 0x020fe40000010841 */
[----:B------:R-:W5:Y:S04]  /*15e20*/  LDSM.16.MT88.4 R52, [R215+0x100] ;  /* 0x00010000d734783b */ /* 0x000f680000004200 */
[----:B------:R2:W-:Y:S01]  /*15e30*/  MUFU.EX2 R160, R32 ;  /* 0x0000002000a07308 */ /* 0x0005e20000000800 */
[--C-:B-1----:R-:W-:Y:S09]  /*15e40*/  FFMA.FTZ R56, R61, c[0x0][0x2d0], -R66.reuse ;  /* 0x0000b4003d387a23 */ /* 0x102ff20000010842 */
[----:B------:R-:W-:Y:S01]  /*15e50*/  MUFU.EX2 R249, R56 ;  /* 0x0000003800f97308 */ /* 0x000fe20000000800 */
[----:B--2---:R-:W-:Y:S07]  /*15e60*/  FMUL.FTZ R32, R41, R164 ;  /* 0x000000a429207220 */ /* 0x004fee0000410000 */
[-C--:B------:R-:W-:Y:S08]  /*15e70*/  HMMA.16816.F32 R32, R44, R48.reuse, R32 ;  /* 0x000000302c20723c */ /* 0x080ff00000001820 */
[C---:B------:R-:W-:Y:S07]  /*15e80*/  HMMA.16816.F32 R104, R36.reuse, R48, R104 ;  /* 0x000000302468723c */ /* 0x040fee0000001868 */
[--C-:B------:R-:W-:Y:S01]  /*15e90*/  FFMA.FTZ R48, R190, c[0x0][0x2d0], -R43.reuse ;  /* 0x0000b400be307a23 */ /* 0x100fe2000001082b */
[-C--:B------:R-:W-:Y:S03]  /*15ea0*/  HMMA.16816.F32 R108, R36, R50.reuse, R108 ;  /* 0x00000032246c723c */ /* 0x080fe6000000186c */
[----:B------:R1:W-:Y:S05]  /*15eb0*/  MUFU.EX2 R252, R48 ;  /* 0x0000003000fc7308 */ /* 0x0003ea0000000800 */
[C---:B------:R-:W-:Y:S08]  /*15ec0*/  HMMA.16816.F32 R112, R44.reuse, R50, R112 ;  /* 0x000000322c70723c */ /* 0x040ff00000001870 */
[-C--:B-----5:R-:W-:Y:S08]  /*15ed0*/  HMMA.16816.F32 R116, R44, R52.reuse, R116 ;  /* 0x000000342c74723c */ /* 0x0a0ff00000001874 */
[C---:B------:R-:W-:Y:S04]  /*15ee0*/  HMMA.16816.F32 R120, R36.reuse, R52, R120 ;  /* 0x000000342478723c */ /* 0x040fe80000001878 */
[--C-:B-1----:R-:W-:Y:S03]  /*15ef0*/  FFMA.FTZ R48, R57, c[0x0][0x2d0], -R66.reuse ;  /* 0x0000b40039307a23 */ /* 0x102fe60000010842 */
[--C-:B------:R-:W-:Y:S01]  /*15f00*/  FFMA.FTZ R52, R71, c[0x0][0x2d0], -R66.reuse ;  /* 0x0000b40047347a23 */ /* 0x100fe20000010842 */
[----:B------:R1:W-:Y:S01]  /*15f10*/  MUFU.EX2 R251, R48 ;  /* 0x0000003000fb7308 */ /* 0x0003e20000000800 */
[-C--:B------:R-:W-:Y:S07]  /*15f20*/  HMMA.16816.F32 R124, R36, R54.reuse, R124 ;  /* 0x00000036247c723c */ /* 0x080fee000000187c */
[C---:B------:R-:W-:Y:S02]  /*15f30*/  FMUL.FTZ R36, R41.reuse, R168 ;  /* 0x000000a829247220 */ /* 0x040fe40000410000 */
[----:B------:R2:W5:Y:S03]  /*15f40*/  MUFU.EX2 R248, R52 ;  /* 0x0000003400f87308 */ /* 0x0005660000000800 */
[----:B------:R-:W-:Y:S02]  /*15f50*/  FMUL.FTZ R37, R41, R169 ;  /* 0x000000a929257220 */ /* 0x000fe40000410000 */
[C---:B------:R-:W-:Y:S02]  /*15f60*/  FMUL.FTZ R38, R40.reuse, R170 ;  /* 0x000000aa28267220 */ /* 0x040fe40000410000 */
[----:B------:R-:W-:Y:S07]  /*15f70*/  FMUL.FTZ R39, R40, R171 ;  /* 0x000000ab28277220 */ /* 0x000fee0000410000 */
[----:B------:R-:W-:Y:S04]  /*15f80*/  HMMA.16816.F32 R36, R44, R54, R36 ;  /* 0x000000362c24723c */ /* 0x000fe80000001824 */
[----:B-1----:R-:W-:Y:S02]  /*15f90*/  FFMA.FTZ R48, R60, c[0x0][0x2d0], -R66 ;  /* 0x0000b4003c307a23 */ /* 0x002fe40000010842 */
[--C-:B------:R-:W-:Y:S01]  /*15fa0*/  FFMA.FTZ R60, R96, c[0x0][0x2d0], -R64.reuse ;  /* 0x0000b400603c7a23 */ /* 0x100fe20000010840 */
[----:B------:R-:W-:Y:S01]  /*15fb0*/  F2FP.PACK_AB R47, R141, R161 ;  /* 0x000000a18d2f723e */ /* 0x000fe200000000ff */
[----:B------:R1:W1:Y:S01]  /*15fc0*/  MUFU.EX2 R250, R48 ;  /* 0x0000003000fa7308 */ /* 0x0002620000000800 */
[----:B------:R-:W-:Y:S03]  /*15fd0*/  F2FP.PACK_AB R44, R136, R158 ;  /* 0x0000009e882c723e */ /* 0x000fe600000000ff */
[--C-:B--2---:R-:W-:Y:S01]  /*15fe0*/  FFMA.FTZ R52, R191, c[0x0][0x2d0], -R43.reuse ;  /* 0x0000b400bf347a23 */ /* 0x104fe2000001082b */
[----:B---3--:R-:W-:Y:S02]  /*15ff0*/  F2FP.PACK_AB R45, R138, R157 ;  /* 0x0000009d8a2d723e */ /* 0x008fe400000000ff */
[----:B------:R-:W-:Y:S02]  /*16000*/  F2FP.PACK_AB R46, R95, R162 ;  /* 0x000000a25f2e723e */ /* 0x000fe400000000ff */
[----:B------:R-:W-:Y:S01]  /*16010*/  MOV R191, R59 ;  /* 0x0000003b00bf7202 */ /* 0x000fe20000000f00 */
[----:B------:R2:W-:Y:S01]  /*16020*/  MUFU.EX2 R190, R52 ;  /* 0x0000003400be7308 */ /* 0x0005e20000000800 */
[----:B-----5:R-:W-:Y:S01]  /*16030*/  F2FP.PACK_AB R55, R248, R249 ;  /* 0x000000f9f837723e */ /* 0x020fe200000000ff */
[----:B------:R-:W-:Y:S01]  /*16040*/  LDSM.16.MT88.4 R56, [R216+0x900] ;  /* 0x00090000d838783b */ /* 0x000fe20000004200 */
[----:B------:R-:W-:Y:S07]  /*16050*/  F2FP.PACK_AB R54, R191, R140 ;  /* 0x0000008cbf36723e */ /* 0x000fee00000000ff */
[----:B------:R3:W-:Y:S01]  /*16060*/  MUFU.EX2 R166, R60 ;  /* 0x0000003c00a67308 */ /* 0x0007e20000000800 */
[----:B-1----:R-:W1:Y:S01]  /*16070*/  LDSM.16.MT88.4 R48, [R213+0x900] ;  /* 0x00090000d530783b */ /* 0x002e620000004200 */
[----:B------:R-:W-:Y:S01]  /*16080*/  F2FP.PACK_AB R53, R250, R251 ;  /* 0x000000fbfa35723e */ /* 0x000fe200000000ff */
[--C-:B--2---:R-:W-:Y:S07]  /*16090*/  FFMA.FTZ R52, R85, c[0x0][0x2d0], -R64.reuse ;  /* 0x0000b40055347a23 */ /* 0x104fee0000010840 */
[----:B------:R2:W-:Y:S01]  /*160a0*/  MUFU.EX2 R167, R52 ;  /* 0x0000003400a77308 */ /* 0x0005e20000000800 */
[----:B---3--:R-:W3:Y:S01]  /*160b0*/  LDSM.16.MT88.4 R60, [R214+0x900] ;  /* 0x00090000d63c783b */ /* 0x008ee20000004200 */
[----:B--2---:R-:W-:Y:S01]  /*160c0*/  F2FP.PACK_AB R52, R160, R156 ;  /* 0x0000009ca034723e */ /* 0x004fe200000000ff */
[-C--:B-1----:R-:W-:Y:S08]  /*160d0*/  HMMA.16816.F32 R4, R44, R48.reuse, R4 ;  /* 0x000000302c04723c */ /* 0x082ff00000001804 */
        /* <DEDUP_REMOVED lines=12> */
[----:B------:R1:W-:Y:S07]  /*161a0*/  MUFU.EX2 R188, R48 ;  /* 0x0000003000bc7308 */ /* 0x0003ee0000000800 */
        /* <DEDUP_REMOVED lines=19> */
[----:B-1----:R-:W-:Y:S09]  /*162e0*/  FFMA.FTZ R48, R82, c[0x0][0x2d0], -R65 ;  /* 0x0000b40052307a23 */ /* 0x002ff20000010841 */
[----:B------:R1:W-:Y:S01]  /*162f0*/  MUFU.EX2 R165, R48 ;  /* 0x0000003000a57308 */ /* 0x0003e20000000800 */
[--C-:B--2---:R-:W-:Y:S01]  /*16300*/  FFMA.FTZ R56, R195, c[0x0][0x2d0], -R43.reuse ;  /* 0x0000b400c3387a23 */ /* 0x104fe2000001082b */
[----:B------:R-:W-:Y:S08]  /*16310*/  MOV R195, R138 ;  /* 0x0000008a00c37202 */ /* 0x000ff00000000f00 */
[----:B------:R2:W-:Y:S01]  /*16320*/  MUFU.EX2 R183, R56 ;  /* 0x0000003800b77308 */ /* 0x0005e20000000800 */
[----:B---3--:R-:W-:Y:S01]  /*16330*/  FFMA.FTZ R60, R197, c[0x0][0x2d0], -R64 ;  /* 0x0000b400c53c7a23 */ /* 0x008fe20000010840 */
[----:B------:R-:W-:Y:S08]  /*16340*/  MOV R197, R176 ;  /* 0x000000b000c57202 */ /* 0x000ff00000000f00 */
        /* <DEDUP_REMOVED lines=9> */
[-C--:B------:R-:W-:Y:S01]  /*163e0*/  HMMA.16816.F32 R124, R52, R50.reuse, R124 ;  /* 0x00000032347c723c */ /* 0x080fe2000000187c */
[----:B------:R-:W1:Y:S02]  /*163f0*/  LDSM.16.MT88.4 R52, [R216+0x1100] ;  /* 0x00110000d834783b */ /* 0x000e640000004200 */
[----:B------:R3:W2:Y:S01]  /*16400*/  MUFU.EX2 R179, R48 ;  /* 0x0000003000b37308 */ /* 0x0006a20000000800 */
[----:B-----5:R-:W-:Y:S04]  /*16410*/  F2FP.PACK_AB R49, R181, R182 ;  /* 0x000000b6b531723e */ /* 0x020fe800000000ff */
[----:B------:R-:W-:Y:S07]  /*16420*/  HMMA.16816.F32 R36, R44, R50, R36 ;  /* 0x000000322c24723c */ /* 0x000fee0000001824 */
[----:B------:R-:W-:Y:S02]  /*16430*/  F2FP.PACK_AB R44, R190, R252 ;  /* 0x000000fcbe2c723e */ /* 0x000fe400000000ff */
[----:B------:R-:W-:Y:S03]  /*16440*/  F2FP.PACK_AB R45, R166, R167 ;  /* 0x000000a7a62d723e */ /* 0x000fe600000000ff */
[----:B------:R-:W-:Y:S02]  /*16450*/  F2FP.PACK_AB R46, R188, R189 ;  /* 0x000000bdbc2e723e */ /* 0x000fe400000000ff */
[----:B------:R-:W-:Y:S02]  /*16460*/  F2FP.PACK_AB R47, R186, R187 ;  /* 0x000000bbba2f723e */ /* 0x000fe400000000ff */
[----:B------:R-:W-:Y:S01]  /*16470*/  F2FP.PACK_AB R50, R184, R185 ;  /* 0x000000b9b832723e */ /* 0x000fe200000000ff */
[--C-:B---3--:R-:W-:Y:S01]  /*16480*/  FFMA.FTZ R48, R198, c[0x0][0x2d0], -R43.reuse ;  /* 0x0000b400c6307a23 */ /* 0x108fe2000001082b */
[----:B--2---:R-:W-:Y:S03]  /*16490*/  F2FP.PACK_AB R51, R179, R180 ;  /* 0x000000b4b333723e */ /* 0x004fe600000000ff */
[-C--:B------:R-:W-:Y:S01]  /*164a0*/  HMMA.16816.F32 R4, R44, R56.reuse, R4 ;  /* 0x000000382c04723c */ /* 0x080fe20000001804 */
[----:B------:R2:W-:Y:S02]  /*164b0*/  MUFU.EX2 R178, R48 ;  /* 0x0000003000b27308 */ /* 0x0005e40000000800 */
[----:B------:R-:W-:Y:S02]  /*164c0*/  IMAD.MOV.U32 R198, RZ, RZ, R136 ;  /* 0x000000ffffc67224 */ /* 0x000fe400078e0088 */
[----:B--2---:R-:W-:Y:S01]  /*164d0*/  FFMA.FTZ R48, R196, c[0x0][0x2d0], -R64 ;  /* 0x0000b400c4307a23 */ /* 0x004fe20000010840 */
[----:B------:R-:W-:Y:S05]  /*164e0*/  MOV R196, R137 ;  /* 0x0000008900c47202 */ /* 0x000fea0000000f00 */
[----:B------:R2:W-:Y:S02]  /*164f0*/  MUFU.EX2 R177, R48 ;  /* 0x0000003000b17308 */ /* 0x0005e40000000800 */
[----:B--2---:R-:W-:Y:S07]  /*16500*/  F2FP.PACK_AB R48, R164, R165 ;  /* 0x000000a5a430723e */ /* 0x004fee00000000ff */
[C---:B------:R-:W-:Y:S07]  /*16510*/  HMMA.16816.F32 R8, R48.reuse, R56, R8 ;  /* 0x000000383008723c */ /* 0x040fee0000001808 */
[--C-:B------:R-:W-:Y:S01]  /*16520*/  FFMA.FTZ R56, R203, c[0x0][0x2d0], -R43.reuse ;  /* 0x0000b400cb387a23 */ /* 0x100fe2000001082b */
[-C--:B------:R-:W-:Y:S04]  /*16530*/  HMMA.16816.F32 R12, R48, R58.reuse, R12 ;  /* 0x0000003a300c723c */ /* 0x080fe8000000180c */
[----:B------:R-:W-:Y:S02]  /*16540*/  MOV R203, R175 ;  /* 0x000000af00cb7202 */ /* 0x000fe40000000f00 */
[----:B------:R2:W-:Y:S02]  /*16550*/  MUFU.EX2 R175, R56 ;  /* 0x0000003800af7308 */ /* 0x0005e40000000800 */
[C---:B------:R-:W-:Y:S08]  /*16560*/  HMMA.16816.F32 R16, R44.reuse, R58, R16 ;  /* 0x0000003a2c10723c */ /* 0x040ff00000001810 */
[-C--:B-1----:R-:W-:Y:S08]  /*16570*/  HMMA.16816.F32 R20, R44, R52.reuse, R20 ;  /* 0x000000342c14723c */ /* 0x082ff00000001814 */
[C---:B------:R-:W-:Y:S04]  /*16580*/  HMMA.16816.F32 R24, R48.reuse, R52, R24 ;  /* 0x000000343018723c */ /* 0x040fe80000001818 */
[----:B--2---:R-:W-:Y:S04]  /*16590*/  FFMA.FTZ R56, R204, c[0x0][0x2d0], -R43 ;  /* 0x0000b400cc387a23 */ /* 0x004fe8000001082b */
[-C--:B------:R-:W-:Y:S01]  /*165a0*/  HMMA.16816.F32 R28, R48, R54.reuse, R28 ;  /* 0x00000036301c723c */ /* 0x080fe2000000181c */
[----:B------:R1:W-:Y:S03]  /*165b0*/  MUFU.EX2 R174, R56 ;  /* 0x0000003800ae7308 */ /* 0x0003e60000000800 */
[----:B------:R-:W-:Y:S02]  /*165c0*/  FFMA.FTZ R52, R98, c[0x0][0x2d0], -R65 ;  /* 0x0000b40062347a23 */ /* 0x000fe40000010841 */
[----:B------:R-:W-:Y:S02]  /*165d0*/  IMAD.MOV.U32 R204, RZ, RZ, R142 ;  /* 0x000000ffffcc7224 */ /* 0x000fe400078e008e */
[C---:B------:R-:W-:Y:S03]  /*165e0*/  HMMA.16816.F32 R100, R44.reuse, R54, R100 ;  /* 0x000000362c64723c */ /* 0x040fe60000001864 */
[----:B------:R2:W-:Y:S01]  /*165f0*/  MUFU.EX2 R133, R52 ;  /* 0x0000003400857308 */ /* 0x0005e20000000800 */
[----:B------:R-:W-:Y:S04]  /*16600*/  IMAD.MOV.U32 R142, RZ, RZ, R135 ;  /* 0x000000ffff8e7224 */ /* 0x000fe800078e0087 */
[-C--:B------:R-:W-:Y:S08]  /*16610*/  HMMA.16816.F32 R32, R44, R60.reuse, R32 ;  /* 0x0000003c2c20723c */ /* 0x080ff00000001820 */
[C---:B------:R-:W-:Y:S04]  /*16620*/  HMMA.16816.F32 R104, R48.reuse, R60, R104 ;  /* 0x0000003c3068723c */ /* 0x040fe80000001868 */
[----:B-1----:R-:W-:Y:S01]  /*16630*/  FFMA.FTZ R56, R201, c[0x0][0x2d0], -R64 ;  /* 0x0000b400c9387a23 */ /* 0x002fe20000010840 */
[----:B------:R-:W-:Y:S02]  /*16640*/  MOV R201, R172 ;  /* 0x000000ac00c97202 */ /* 0x000fe40000000f00 */
[----:B------:R-:W-:Y:S01]  /*16650*/  FFMA.FTZ R60, R89, c[0x0][0x2d0], -R66 ;  /* 0x0000b400593c7a23 */ /* 0x000fe20000010842 */
[-C--:B------:R-:W-:Y:S01]  /*16660*/  HMMA.16816.F32 R108, R48, R62.reuse, R108 ;  /* 0x0000003e306c723c */ /* 0x080fe2000000186c */
[----:B------:R1:W-:Y:S03]  /*16670*/  MUFU.EX2 R172, R56 ;  /* 0x0000003800ac7308 */ /* 0x0003e60000000800 */
[--C-:B--2---:R-:W-:Y:S04]  /*16680*/  FFMA.FTZ R52, R99, c[0x0][0x2d0], -R65.reuse ;  /* 0x0000b40063347a23 */ /* 0x104fe80000010841 */
[C---:B------:R-:W-:Y:S03]  /*16690*/  HMMA.16816.F32 R112, R44.reuse, R62, R112 ;  /* 0x0000003e2c70723c */ /* 0x040fe60000001870 */
[----:B------:R2:W-:Y:S10]  /*166a0*/  MUFU.EX2 R135, R52 ;  /* 0x0000003400877308 */ /* 0x0005f40000000800 */
        /* <DEDUP_REMOVED lines=10> */
[----:B--2---:R-:W-:Y:S01]  /*16750*/  FFMA.FTZ R52, R200, c[0x0][0x2d0], -R65 ;  /* 0x0000b400c8347a23 */ /* 0x004fe20000010841 */
[----:B------:R-:W-:Y:S07]  /*16760*/  MOV R200, R131 ;  /* 0x0000008300c87202 */ /* 0x000fee0000000f00 */
[----:B------:R2:W5:Y:S01]  /*16770*/  MUFU.EX2 R134, R52 ;  /* 0x0000003400867308 */ /* 0x0005620000000800 */
[----:B---3--:R-:W-:Y:S02]  /*16780*/  FFMA.FTZ R60, R207, c[0x0][0x2d0], -R64 ;  /* 0x0000b400cf3c7a23 */ /* 0x008fe40000010840 */
[----:B------:R-:W-:Y:S02]  /*16790*/  IMAD.MOV.U32 R207, RZ, RZ, R69 ;  /* 0x000000ffffcf7224 */ /* 0x000fe400078e0045 */
[--C-:B--2---:R-:W-:Y:S01]  /*167a0*/  FFMA.FTZ R52, R205, c[0x0][0x2d0], -R43.reuse ;  /* 0x0000b400cd347a23 */ /* 0x104fe2000001082b */
[-C--:B-1----:R-:W-:Y:S01]  /*167b0*/  HMMA.16816.F32 R116, R44, R56.reuse, R116 ;  /* 0x000000382c74723c */ /* 0x082fe20000001874 */
[----:B------:R-:W2:Y:S03]  /*167c0*/  LDL.LU R205, [R1+0x10] ;  /* 0x0000100001cd7983 */ /* 0x000ea60000300800 */
[----:B------:R1:W-:Y:S04]  /*167d0*/  MUFU.EX2 R131, R52 ;  /* 0x0000003400837308 */ /* 0x0003e80000000800 */
[C---:B------:R-:W-:Y:S07]  /*167e0*/  HMMA.16816.F32 R120, R48.reuse, R56, R120 ;  /* 0x000000383078723c */ /* 0x040fee0000001878 */
[--C-:B------:R-:W-:Y:S01]  /*167f0*/  FFMA.FTZ R56, R93, c[0x0][0x2d0], -R66.reuse ;  /* 0x0000b4005d387a23 */ /* 0x100fe20000010842 */
[-C--:B------:R-:W-:Y:S01]  /*16800*/  HMMA.16816.F32 R124, R48, R58.reuse, R124 ;  /* 0x0000003a307c723c */ /* 0x080fe2000000187c */
[----:B------:R3:W-:Y:S06]  /*16810*/  MUFU.EX2 R93, R60 ;  /* 0x0000003c005d7308 */ /* 0x0007ec0000000800 */
[--C-:B------:R-:W-:Y:S01]  /*16820*/  FFMA.FTZ R48, R211, c[0x0][0x2d0], -R43.reuse ;  /* 0x0000b400d3307a23 */ /* 0x100fe2000001082b */
[----:B------:R-:W-:Y:S03]  /*16830*/  HMMA.16816.F32 R36, R44, R58, R36 ;  /* 0x0000003a2c24723c */ /* 0x000fe60000001824 */
[----:B------:R4:W-:Y:S01]  /*16840*/  MUFU.EX2 R95, R48 ;  /* 0x00000030005f7308 */ /* 0x0009e20000000800 */
[----:B-1----:R-:W-:Y:S01]  /*16850*/  FFMA.FTZ R52, R88, c[0x0][0x2d0], -R66 ;  /* 0x0000b40058347a23 */ /* 0x002fe20000010842 */
[----:B-----5:R-:W-:Y:S01]  /*16860*/  F2FP.PACK_AB R50, R134, R132 ;  /* 0x000000848632723e */ /* 0x020fe200000000ff */
[----:B------:R-:W-:Y:S01]  /*16870*/  IMAD.MOV.U32 R211, RZ, RZ, R142 ;  /* 0x000000ffffd37224 */ /* 0x000fe200078e008e */
[----:B------:R-:W-:Y:S02]  /*16880*/  F2FP.PACK_AB R44, R178, R183 ;  /* 0x000000b7b22c723e */ /* 0x000fe400000000ff */
[----:B------:R-:W-:Y:S03]  /*16890*/  F2FP.PACK_AB R45, R176, R177 ;  /* 0x000000b1b02d723e */ /* 0x000fe600000000ff */
[----:B------:R-:W-:Y:S01]  /*168a0*/  F2FP.PACK_AB R46, R174, R175 ;  /* 0x000000afae2e723e */ /* 0x000fe200000000ff */
[----:B------:R-:W1:Y:S01]  /*168b0*/  MUFU.EX2 R99, R52 ;  /* 0x0000003400637308 */ /* 0x000e620000000800 */
[----:B------:R-:W-:Y:S02]  /*168c0*/  F2FP.PACK_AB R47, R173, R172 ;  /* 0x000000acad2f723e */ /* 0x000fe400000000ff */
[----:B------:R-:W-:Y:S01]  /*168d0*/  MOV R142, R68 ;  /* 0x00000044008e7202 */ /* 0x000fe20000000f00 */
[----:B---3--:R-:W-:Y:S06]  /*168e0*/  LDSM.16.MT88.4 R60, [R214+0x1900] ;  /* 0x00190000d63c783b */ /* 0x008fec0000004200 */
[----:B------:R3:W5:Y:S01]  /*168f0*/  MUFU.EX2 R96, R56 ;  /* 0x0000003800607308 */ /* 0x0007620000000800 */
[--C-:B----4-:R-:W-:Y:S02]  /*16900*/  FFMA.FTZ R48, R206, c[0x0][0x2d0], -R64.reuse ;  /* 0x0000b400ce307a23 */ /* 0x110fe40000010840 */
[----:B------:R-:W4:Y:S07]  /*16910*/  LDL.LU R206, [R1+0xc] ;  /* 0x00000c0001ce7983 */ /* 0x000f2e0000300800 */
[----:B------:R5:W-:Y:S01]  /*16920*/  MUFU.EX2 R89, R48 ;  /* 0x0000003000597308 */ /* 0x000be20000000800 */
[----:B------:R-:W4:Y:S01]  /*16930*/  LDL.LU R141, [R1+0x8] ;  /* 0x00000800018d7983 */ /* 0x000f220000300800 */
[----:B-1----:R-:W-:Y:S03]  /*16940*/  F2FP.PACK_AB R49, R98, R99 ;  /* 0x000000636231723e */ /* 0x002fe600000000ff */
[----:B------:R-:W1:Y:S08]  /*16950*/  LDSM.16.MT88.4 R52, [R213+0x1900] ;  /* 0x00190000d534783b */ /* 0x000e700000004200 */
[----:B---3--:R-:W3:Y:S01]  /*16960*/  LDSM.16.MT88.4 R56, [R216+0x1900] ;  /* 0x00190000d838783b */ /* 0x008ee20000004200 */
[----:B-----5:R-:W-:Y:S02]  /*16970*/  F2FP.PACK_AB R51, R96, R97 ;  /* 0x000000616033723e */ /* 0x020fe400000000ff */
[----:B------:R-:W-:Y:S01]  /*16980*/  F2FP.PACK_AB R48, R135, R133 ;  /* 0x000000858730723e */ /* 0x000fe200000000ff */
[-C--:B-1----:R-:W-:Y:S08]  /*16990*/  HMMA.16816.F32 R4, R44, R52.reuse, R4 ;  /* 0x000000342c04723c */ /* 0x082ff00000001804 */
[C---:B------:R-:W-:Y:S07]  /*169a0*/  HMMA.16816.F32 R8, R48.reuse, R52, R8 ;  /* 0x000000343008723c */ /* 0x040fee0000001808 */
[--C-:B------:R-:W-:Y:S01]  /*169b0*/  FFMA.FTZ R52, R234, c[0x0][0x2d0], -R43.reuse ;  /* 0x0000b400ea347a23 */ /* 0x100fe2000001082b */
[-C--:B------:R-:W-:Y:S03]  /*169c0*/  HMMA.16816.F32 R12, R48, R54.reuse, R12 ;  /* 0x00000036300c723c */ /* 0x080fe6000000180c */
[----:B------:R1:W-:Y:S05]  /*169d0*/  MUFU.EX2 R88, R52 ;  /* 0x0000003400587308 */ /* 0x0003ea0000000800 */
[C---:B------:R-:W-:Y:S08]  /*169e0*/  HMMA.16816.F32 R16, R44.reuse, R54, R16 ;  /* 0x000000362c10723c */ /* 0x040ff00000001810 */
[-C--:B---3--:R-:W-:Y:S08]  /*169f0*/  HMMA.16816.F32 R20, R44, R56.reuse, R20 ;  /* 0x000000382c14723c */ /* 0x088ff00000001814 */
        /* <DEDUP_REMOVED lines=21> */
[----:B-----5:R-:W-:Y:S09]  /*16b50*/  FFMA.FTZ R60, R78, c[0x0][0x2d0], -R66 ;  /* 0x0000b4004e3c7a23 */ /* 0x020ff20000010842 */
[----:B------:R5:W-:Y:S01]  /*16b60*/  MUFU.EX2 R68, R60 ;  /* 0x0000003c00447308 */ /* 0x000be20000000800 */
[----:B-1----:R-:W-:Y:S09]  /*16b70*/  FFMA.FTZ R52, R208, c[0x0][0x2d0], -R65 ;  /* 0x0000b400d0347a23 */ /* 0x002ff20000010841 */
        /* <DEDUP_REMOVED lines=9> */
[----:B--2---:R-:W-:Y:S07]  /*16c10*/  FFMA.FTZ R2, R2, R205, R211 ;  /* 0x000000cd02027223 */ /* 0x004fee00000100d3 */
[----:B---3--:R-:W2:Y:S01]  /*16c20*/  LDSM.16.MT88.4 R56, [R213+0x2100] ;  /* 0x00210000d538783b */ /* 0x008ea20000004200 */
[----:B------:R-:W-:Y:S01]  /*16c30*/  FADD.FTZ R2, R202, R2 ;  /* 0x00000002ca027221 */ /* 0x000fe20000010000 */
[-C--:B-1----:R-:W-:Y:S08]  /*16c40*/  HMMA.16816.F32 R116, R44, R52.reuse, R116 ;  /* 0x000000342c74723c */ /* 0x082ff00000001874 */
[C---:B------:R-:W-:Y:S07]  /*16c50*/  HMMA.16816.F32 R120, R48.reuse, R52, R120 ;  /* 0x000000343078723c */ /* 0x040fee0000001878 */
[----:B------:R-:W-:Y:S01]  /*16c60*/  FFMA.FTZ R52, R79, c[0x0][0x2d0], -R66 ;  /* 0x0000b4004f347a23 */ /* 0x000fe20000010842 */
[-C--:B------:R-:W-:Y:S03]  /*16c70*/  HMMA.16816.F32 R124, R48, R54.reuse, R124 ;  /* 0x00000036307c723c */ /* 0x080fe6000000187c */
[----:B------:R1:W3:Y:S04]  /*16c80*/  MUFU.EX2 R67, R52 ;  /* 0x0000003400437308 */ /* 0x0002e80000000800 */
[----:B------:R-:W-:Y:S01]  /*16c90*/  FFMA.FTZ R48, R240, c[0x0][0x2d0], -R43 ;  /* 0x0000b400f0307a23 */ /* 0x000fe2000001082b */
[----:B------:R-:W-:Y:S04]  /*16ca0*/  HMMA.16816.F32 R36, R44, R54, R36 ;  /* 0x000000362c24723c */ /* 0x000fe80000001824 */
[----:B------:R-:W-:Y:S01]  /*16cb0*/  F2FP.PACK_AB R50, R82, R84 ;  /* 0x000000545232723e */ /* 0x000fe200000000ff */
[----:B------:R5:W5:Y:S01]  /*16cc0*/  MUFU.EX2 R76, R48 ;  /* 0x00000030004c7308 */ /* 0x000b620000000800 */
[----:B------:R-:W-:Y:S02]  /*16cd0*/  F2FP.PACK_AB R49, R77, R80 ;  /* 0x000000504d31723e */ /* 0x000fe400000000ff */
[----:B------:R-:W-:Y:S04]  /*16ce0*/  F2FP.PACK_AB R44, R95, R131 ;  /* 0x000000835f2c723e */ /* 0x000fe800000000ff */
[----:B------:R-:W-:Y:S02]  /*16cf0*/  F2FP.PACK_AB R45, R93, R89 ;  /* 0x000000595d2d723e */ /* 0x000fe400000000ff */
[----:B------:R-:W-:Y:S02]  /*16d00*/  F2FP.PACK_AB R46, R92, R88 ;  /* 0x000000585c2e723e */ /* 0x000fe400000000ff */
[----:B------:R-:W-:Y:S01]  /*16d10*/  F2FP.PACK_AB R47, R87, R86 ;  /* 0x00000056572f723e */ /* 0x000fe200000000ff */
[----:B-1----:R-:W1:Y:S01]  /*16d20*/  LDSM.16.MT88.4 R52, [R216+0x2100] ;  /* 0x00210000d834783b */ /* 0x002e620000004200 */
[----:B---3--:R-:W-:Y:S01]  /*16d30*/  F2FP.PACK_AB R51, R67, R68 ;  /* 0x000000444333723e */ /* 0x008fe200000000ff */
[----:B----4-:R-:W-:Y:S04]  /*16d40*/  FFMA.FTZ R40, R40, R206, R207 ;  /* 0x000000ce28287223 */ /* 0x010fe800000100cf */
[-C--:B--2---:R-:W-:Y:S03]  /*16d50*/  HMMA.16816.F32 R4, R44, R56.reuse, R4 ;  /* 0x000000382c04723c */ /* 0x084fe60000001804 */
[----:B------:R-:W-:Y:S02]  /*16d60*/  FFMA.FTZ R41, R41, R141, R142 ;  /* 0x0000008d29297223 */ /* 0x000fe4000001008e */
[--C-:B-----5:R-:W-:Y:S01]  /*16d70*/  FFMA.FTZ R48, R237, c[0x0][0x2d0], -R64.reuse ;  /* 0x0000b400ed307a23 */ /* 0x120fe20000010840 */
[----:B------:R-:W-:Y:S03]  /*16d80*/  F2FP.PACK_AB R168, R76, R81 ;  /* 0x000000514ca8723e */ /* 0x000fe600000000ff */
[----:B------:R2:W3:Y:S03]  /*16d90*/  MUFU.EX2 R75, R48 ;  /* 0x00000030004b7308 */ /* 0x0004e60000000800 */
        /* <DEDUP_REMOVED lines=47> */
[----:B------:R-:W-:Y:S06]  /*17090*/  FFMA.FTZ R66, R42, c[0x0][0x2d0], -R66 ;  /* 0x0000b4002a427a23 */ /* 0x000fec0000010842 */
[----:B------:R-:W-:Y:S10]  /*170a0*/  MUFU.EX2 R43, R43 ;  /* 0x0000002b002b7308 */ /* 0x000ff40000000800 */
[----:B------:R-:W2:Y:S02]  /*170b0*/  MUFU.EX2 R66, R66 ;  /* 0x0000004200427308 */ /* 0x000ea40000000800 */
[----:B--2---:R-:W-:Y:S07]  /*170c0*/  F2FP.PACK_AB R47, R66, R43 ;  /* 0x0000002b422f723e */ /* 0x004fee00000000ff */
        /* <DEDUP_REMOVED lines=8> */
[----:B------:R-:W-:Y:S02]  /*17150*/  FFMA.FTZ R12, R0, R152, R153 ;  /* 0x00000098000c7223 */ /* 0x000fe40000010099 */
        /* <DEDUP_REMOVED lines=110> */
.L_x_1019:
[----:B-1----:R-:W3:Y:S04]  /*17840*/  LDL.LU R0, [R1+0x8] ;  /* 0x0000080001007983 */ /* 0x002ee80000300800 */
[----:B--2---:R-:W2:Y:S04]  /*17850*/  LDL.LU R4, [R1+0xc] ;  /* 0x00000c0001047983 */ /* 0x004ea80000300800 */
[----:B------:R-:W4:Y:S04]  /*17860*/  LDL.LU R9, [R1+0x10] ;  /* 0x0000100001097983 */ /* 0x000f280000300800 */
[----:B------:R-:W5:Y:S01]  /*17870*/  LDL.LU R2, [R1+0x14] ;  /* 0x0000140001027983 */ /* 0x000f620000300800 */
        /* <DEDUP_REMOVED lines=8> */
[----:B-----5:R-:W4:Y:S01]  /*17900*/  SHFL.BFLY PT, R8, R2, 0x2, 0x1f ;  /* 0x0c401f0002087f89 */ /* 0x020f2200000e0000 */
        /* <DEDUP_REMOVED lines=108> */
.L_x_961:
        /* <DEDUP_REMOVED lines=122> */
.L_x_1038:
        /* <DEDUP_REMOVED lines=184> */
.L_x_1037:
        /* <DEDUP_REMOVED lines=19> */
.L_x_1039:
        /* <DEDUP_REMOVED lines=42> */
.L_x_1041:
[----:B------:R-:W-:Y:S05]  /*196c0*/  BSYNC B0 ;  /* 0x0000000000007941 */ /* 0x000fea0003800000 */
.L_x_1040:
        /* <DEDUP_REMOVED lines=103> */
.L_x_1042:
        /* <DEDUP_REMOVED lines=12> */
.L_x_1485:


//--------------------- .text._ZN7cutlass13device_kernelIN5flash19enable_sm80_to_sm89INS1_16FlashAttnFwdSm80INS1_25CollectiveMainloopFwdSm80ILi4ELi1ELb0EN4cute5tupleIJNS5_1CILi128EEENS7_ILi96EEENS7_ILi64EEEEEELi64ENS_6half_tEfNS_4arch4Sm80ELb0ELb1ELb0ELb1ELb0ELb1ELb1ELb0EEENS1_21CollectiveEpilogueFwdINS6_IJS8_SA_S9_EEENS6_IJNS7_ILi1EEESI_SI_EEESC_SE_Li128ELb1ELb1ELb0ELb0EEENS1_19SingleTileSchedulerILb1ELb0ELb1ELi128EEEEEEEEEvNT_6ParamsE --------------------------
	.section	.text._ZN7cutlass13device_kernelIN5flash19enable_sm80_to_sm89INS1_16FlashAttnFwdSm80INS1_25CollectiveMainloopFwdSm80ILi4ELi1ELb0EN4cute5tupleIJNS5_1CILi128EEENS7_ILi96EEENS7_ILi64EEEEEELi64ENS_6half_tEfNS_4arch4Sm80ELb0ELb1ELb0ELb1ELb0ELb1ELb1ELb0EEENS1_21CollectiveEpilogueFwdINS6_IJS8_SA_S9_EEENS6_IJNS7_ILi1EEESI_SI_EEESC_SE_Li128ELb1ELb1ELb0ELb0EEENS1_19SingleTileSchedulerILb1ELb0ELb1ELi128EEEEEEEEEvNT_6ParamsE,"ax",@progbits
	.sectioninfo	@"SHI_REGISTERS=255"
	.align	128
.text._ZN7cutlass13device_kernelIN5flash19enable_sm80_to_sm89INS1_16FlashAttnFwdSm80INS1_25CollectiveMainloopFwdSm80ILi4ELi1ELb0EN4cute5tupleIJNS5_1CILi128EEENS7_ILi96EEENS7_ILi64EEEEEELi64ENS_6half_tEfNS_4arch4Sm80ELb0ELb1ELb0ELb1ELb0ELb1ELb1ELb0EEENS1_21CollectiveEpilogueFwdINS6_IJS8_SA_S9_EEENS6_IJNS7_ILi1EEESI_SI_EEESC_SE_Li128ELb1ELb1ELb0ELb0EEENS1_19SingleTileSchedulerILb1ELb0ELb1ELi128EEEEEEEEEvNT_6ParamsE:
        .type           _ZN7cutlass13device_kernelIN5flash19enable_sm80_to_sm89INS1_16FlashAttnFwdSm80INS1_25CollectiveMainloopFwdSm80ILi4ELi1ELb0EN4cute5tupleIJNS5_1CILi128EEENS7_ILi96EEENS7_ILi64EEEEEELi64ENS_6half_tEfNS_4arch4Sm80ELb0ELb1ELb0ELb1ELb0ELb1ELb1ELb0EEENS1_21CollectiveEpilogueFwdINS6_IJS8_SA_S9_EEENS6_IJNS7_ILi1EEESI_SI_EEESC_SE_Li128ELb1ELb1ELb0ELb0EEENS1_19SingleTileSchedulerILb1ELb0ELb1ELi128EEEEEEEEEvNT_6ParamsE,@function
        .size           _ZN7cutlass13device_kernelIN5flash19enable_sm80_to_sm89INS1_16FlashAttnFwdSm80INS1_25CollectiveMainloopFwdSm80ILi4ELi1ELb0EN4cute5tupleIJNS5_1CILi128EEENS7_ILi96EEENS7_ILi64EEEEEELi64ENS_6half_tEfNS_4arch4Sm80ELb0ELb1ELb0ELb1ELb0ELb1ELb1ELb0EEENS1_21CollectiveEpilogueFwdINS6_IJS8_SA_S9_EEENS6_IJNS7_ILi1EEESI_SI_EEESC_SE_Li128ELb1ELb1ELb0ELb0EEENS1_19SingleTileSchedulerILb1ELb0ELb1ELi128EEEEEEEEEvNT_6ParamsE,(.L_x_1486 - _ZN7cutlass13device_kernelIN5flash19enable_sm80_to_sm89INS1_16FlashAttnFwdSm80INS1_25CollectiveMainloopFwdSm80ILi4ELi1ELb0EN4cute5tupleIJNS5_1CILi128EEENS7_ILi96EEENS7_ILi64EEEEEELi64ENS_6half_tEfNS_4arch4Sm80ELb0ELb1ELb0ELb1ELb0ELb1ELb1ELb0EEENS1_21CollectiveEpilogueFwdINS6_IJS8_SA_S9_EEENS6_IJNS7_ILi1EEESI_SI_EEESC_SE_Li128ELb1ELb1ELb0ELb0EEENS1_19SingleTileSchedulerILb1ELb0ELb1ELi128EEEEEEEEEvNT_6ParamsE)
        .other          _ZN7cutlass13device_kernelIN5flash19enable_sm80_to_sm89INS1_16FlashAttnFwdSm80INS1_25CollectiveMainloopFwdSm80ILi4ELi1ELb0EN4cute5tupleIJNS5_1CILi128EEENS7_ILi96EEENS7_ILi64EEEEEELi64ENS_6half_tEfNS_4arch4Sm80ELb0ELb1ELb0ELb1ELb0ELb1ELb1ELb0EEENS1_21CollectiveEpilogueFwdINS6_IJS8_SA_S9_EEENS6_IJNS7_ILi1EEESI_SI_EEESC_SE_Li128ELb1ELb1ELb0ELb0EEENS1_19SingleTileSchedulerILb1ELb0ELb1ELi128EEEEEEEEEvNT_6ParamsE,@"STO_CUDA_ENTRY STV_DEFAULT"
_ZN7cutlass13device_kernelIN5flash19enable_sm80_to_sm89INS1_16FlashAttnFwdSm80INS1_25CollectiveMainloopFwdSm80ILi4ELi1ELb0EN4cute5tupleIJNS5_1CILi128EEENS7_ILi96EEENS7_ILi64EEEEEELi64ENS_6half_tEfNS_4arch4Sm80ELb0ELb1ELb0ELb1ELb0ELb1ELb1ELb0EEENS1_21CollectiveEpilogueFwdINS6_IJS8_SA_S9_EEENS6_IJNS7_ILi1EEESI_SI_EEESC_SE_Li128ELb1ELb1ELb0ELb0EEENS1_19SingleTileSchedulerILb1ELb0ELb1ELi128EEEEEEEEEvNT_6ParamsE:
        /* <DEDUP_REMOVED lines=17> */
.L_x_1044:
        /* <DEDUP_REMOVED lines=8> */
.L_x_1046:
[----:B------:R-:W-:-:S04]  /*0190*/  MOV R0, c[0x0][0x54c] ;  /* 0x0001530000007a02 */ /* 0x000fc80000000f00 */
.L_x_1045:
[----:B------:R-:W-:Y:S01]  /*01a0*/  USHF.L.U32 UR4, UR4, 0x7, URZ ;  /* 0x0000000704047899 */ /* 0x000fe2000800063f */
[----:B-----5:R-:W-:-:S05]  /*01b0*/  IMAD R0, R0, c[0x0][0x548], RZ ;  /* 0x0001520000007a24 */ /* 0x020fca00078e02ff */
[----:B------:R-:W-:-:S04]  /*01c0*/  MOV R12, UR4 ;  /* 0x00000004000c7c02 */ /* 0x000fc80008000f00 */
[----:B------:R-:W-:-:S04]  /*01d0*/  ISETP.GE.AND P0, PT, R12, R0, PT ;  /* 0x000000000c00720c */ /* 0x000fc80003f06270 */
[----:B------:R-:W-:-:S05]  /*01e0*/  SEL R0, R5, 0xffffffff, !P0 ;  /* 0xffffffff05007807 */ /* 0x000fca0004000000 */
[----:B------:R2:W-:Y:S01]  /*01f0*/  STL [R1+0x64], R0 ;  /* 0x0000640001007387 */ /* 0x0005e20000100800 */
[----:B------:R-:W-:Y:S05]  /*0200*/  BRA `(.L_x_1047) ;  /* 0x0000014000007947 */ /* 0x000fea0003800000 */
.L_x_1043:
[----:B------:R-:W-:-:S04]  /*0210*/  ISETP.NE.U32.AND P0, PT, RZ, c[0x0][0x568], PT ;  /* 0x00015a00ff007a0c */ /* 0x000fc80003f05070 */
[----:B------:R-:W-:-:S13]  /*0220*/  ISETP.NE.AND.EX P0, PT, RZ, c[0x0][0x56c], PT, P0 ;  /* 0x00015b00ff007a0c */ /* 0x000fda0003f05300 */
[----:B------:R-:W-:Y:S05]  /*0230*/  @!P0 BRA `(.L_x_1048) ;  /* 0x0000002000008947 */ /* 0x000fea0003800000 */
[----:B------:R1:W5:Y:S01]  /*0240*/  LDG.E R0, [R2.64] ;  /* 0x0000000802007981 */ /* 0x000362000c1e1900 */
[----:B------:R-:W-:Y:S05]  /*0250*/  BRA `(.L_x_1049) ;  /* 0x0000009000007947 */ /* 0x000fea0003800000 */
.L_x_1048:
        /* <DEDUP_REMOVED lines=8> */
.L_x_1050:
[----:B------:R-:W-:-:S04]  /*02e0*/  MOV R0, c[0x0][0x54c] ;  /* 0x0001530000007a02 */ /* 0x000fc80000000f00 */
.L_x_1049:
[----:B------:R-:W-:Y:S01]  /*02f0*/  USHF.L.U32 UR4, UR4, 0x7, URZ ;  /* 0x0000000704047899 */ /* 0x000fe2000800063f */
[----:B-----5:R-:W-:-:S05]  /*0300*/  IMAD R0, R0, c[0x0][0x548], RZ ;  /* 0x0001520000007a24 */ /* 0x020fca00078e02ff */
[----:B------:R-:W-:-:S04]  /*0310*/  MOV R12, UR4 ;  /* 0x00000004000c7c02 */ /* 0x000fc80008000f00 */
[----:B------:R-:W-:-:S04]  /*0320*/  ISETP.GE.AND P0, PT, R12, R0, PT ;  /* 0x000000000c00720c */ /* 0x000fc80003f06270 */
[----:B------:R-:W-:-:S05]  /*0330*/  SEL R0, R5, 0xffffffff, !P0 ;  /* 0xffffffff05007807 */ /* 0x000fca0004000000 */
[----:B------:R2:W-:Y:S04]  /*0340*/  STL [R1+0x64], R0 ;  /* 0x0000640001007387 */ /* 0x0005e80000100800 */
.L_x_1047:
        /* <DEDUP_REMOVED lines=39> */
.L_x_1051:
[----:B---3--:R-:W-:-:S04]  /*05c0*/  ISETP.NE.U32.AND P0, PT, RZ, c[0x0][0x368], PT ;  /* 0x0000da00ff007a0c */ /* 0x008fc80003f05070 */
[----:B------:R-:W-:-:S13]  /*05d0*/  ISETP.NE.AND.EX P0, PT, RZ, c[0x0][0x36c], PT, P0 ;  /* 0x0000db00ff007a0c */ /* 0x000fda0003f05300 */
[----:B------:R-:W-:Y:S05]  /*05e0*/  @!P0 BRA `(.L_x_1052) ;  /* 0x0000003000008947 */ /* 0x000fea0003800000 */
[----:B------:R-:W-:-:S05]  /*05f0*/  IMAD.WIDE R4, R15, R14, c[0x0][0x368] ;  /* 0x0000da000f047625 */ /* 0x000fca00078e020e */
[----:B------:R2:W5:Y:S01]  /*0600*/  LDG.E R10, [R4.64] ;  /* 0x00000008040a7981 */ /* 0x000562000c1e1900 */
[----:B------:R-:W-:Y:S05]  /*0610*/  BRA `(.L_x_1053) ;  /* 0x0000004000007947 */ /* 0x000fea0003800000 */
.L_x_1052:
[----:B------:R-:W-:Y:S05]  /*0620*/  @!P4 BRA `(.L_x_1053) ;  /* 0x000000300000c947 */ /* 0x000fea0003800000 */
[----:B------:R2:W3:Y:S04]  /*0630*/  LDG.E R6, [R4.64] ;  /* 0x0000000804067981 */ /* 0x0004e8000c1e1900 */
[----:B--2---:R-:W3:Y:S02]  /*0640*/  LDG.E R4, [R4.64+0x4] ;  /* 0x0000040804047981 */ /* 0x004ee4000c1e1900 */
[----:B---3--:R-:W-:Y:S02]  /*0650*/  IADD3 R10, -R6, R4, RZ ;  /* 0x00000004060a7210 */ /* 0x008fe40007ffe1ff */
.L_x_1053:
        /* <DEDUP_REMOVED lines=37> */
.L_x_1055:
[----:B------:R-:W-:-:S13]  /*08b0*/  ISETP.NE.AND P0, PT, R7, 0x1, PT ;  /* 0x000000010700780c */ /* 0x000fda0003f05270 */
[----:B------:R-:W-:-:S05]  /*08c0*/  @P0 IMAD.HI.U32 R2, R3, c[0x0][0x330], RZ ;  /* 0x0000cc0003020a27 */ /* 0x000fca00078e00ff */
[----:B------:R-:W-:-:S05]  /*08d0*/  @P0 SHF.R.U32.HI R3, RZ, c[0x0][0x334], R2 ;  /* 0x0000cd00ff030a19 */ /* 0x000fca0000011602 */
.L_x_1056:
[----:B------:R-:W-:-:S05]  /*08e0*/  IMAD R3, R3, R7, c[0x0][0x32c] ;  /* 0x0000cb0003037624 */ /* 0x000fca00078e0207 */
[----:B------:R-:W-:Y:S02]  /*08f0*/  IMNMX R5, R5, R3, PT ;  /* 0x0000000305057217 */ /* 0x000fe40003800200 */
.L_x_1054:
        /* <DEDUP_REMOVED lines=20> */
.L_x_1058:
[----:B------:R-:W-:-:S13]  /*0a40*/  ISETP.NE.AND P0, PT, R7, 0x1, PT ;  /* 0x000000010700780c */ /* 0x000fda0003f05270 */
[----:B------:R-:W-:-:S05]  /*0a50*/  @P0 IMAD.HI.U32 R3, R2, c[0x0][0x330], RZ ;  /* 0x0000cc0002030a27 */ /* 0x000fca00078e00ff */
[----:B------:R-:W-:-:S05]  /*0a60*/  @P0 SHF.R.U32.HI R2, RZ, c[0x0][0x334], R3 ;  /* 0x0000cd00ff020a19 */ /* 0x000fca0000011603 */
.L_x_1059:
[----:B------:R-:W-:-:S05]  /*0a70*/  IMAD R2, R2, c[0x0][0x32c], RZ ;  /* 0x0000cb0002027a24 */ /* 0x000fca00078e02ff */
[----:B------:R-:W-:-:S04]  /*0a80*/  IMNMX R4, R4, R2, !PT ;  /* 0x0000000204047217 */ /* 0x000fc80007800200 */
.L_x_1057:
        /* <DEDUP_REMOVED lines=341> */
.L_x_1095:
        /* <DEDUP_REMOVED lines=50> */
.L_x_1065:
[----:B------:R-:W-:Y:S05]  /*2300*/  BSYNC B0 ;  /* 0x0000000000007941 */ /* 0x000fea0003800000 */
.L_x_1064:
        /* <DEDUP_REMOVED lines=39> */
.L_x_1067:
[----:B------:R-:W-:Y:S05]  /*2580*/  BSYNC B0 ;  /* 0x0000000000007941 */ /* 0x000fea0003800000 */
.L_x_1066:
        /* <DEDUP_REMOVED lines=37> */
.L_x_1069:
[----:B------:R-:W-:Y:S05]  /*27e0*/  BSYNC B0 ;  /* 0x0000000000007941 */ /* 0x000fea0003800000 */
.L_x_1068:
        /* <DEDUP_REMOVED lines=76> */
.L_x_1073:
[----:B------:R-:W-:Y:S05]  /*2cb0*/  BSYNC B0 ;  /* 0x0000000000007941 */ /* 0x000fea0003800000 */
.L_x_1072:
        /* <DEDUP_REMOVED lines=59> */
.L_x_1071:
[----:B------:R-:W-:Y:S05]  /*3070*/  BSYNC B1 ;  /* 0x0000000000017941 */ /* 0x000fea0003800000 */
.L_x_1070:
        /* <DEDUP_REMOVED lines=64> */
.L_x_1077:
[----:B------:R-:W-:Y:S05]  /*3480*/  BSYNC B0 ;  /* 0x0000000000007941 */ /* 0x000fea0003800000 */
.L_x_1076:
        /* <DEDUP_REMOVED lines=59> */
.L_x_1075:
[----:B------:R-:W-:Y:S05]  /*3840*/  BSYNC B1 ;  /* 0x0000000000017941 */ /* 0x000fea0003800000 */
.L_x_1074:
        /* <DEDUP_REMOVED lines=62> */
.L_x_1080:
[----:B------:R-:W-:Y:S05]  /*3c30*/  BSYNC B0 ;  /* 0x0000000000007941 */ /* 0x000fea0003800000 */
.L_x_1079:
        /* <DEDUP_REMOVED lines=59> */
.L_x_1063:
        /* <DEDUP_REMOVED lines=196> */
.L_x_1082:
[----:B------:R-:W-:Y:S05]  /*4c30*/  BSYNC B0 ;  /* 0x0000000000007941 */ /* 0x000fea0003800000 */
.L_x_1081:
        /* <DEDUP_REMOVED lines=115> */
.L_x_1084:
[----:B------:R-:W-:Y:S05]  /*5370*/  BSYNC B0 ;  /* 0x0000000000007941 */ /* 0x000fea0003800000 */
.L_x_1083:
        /* <DEDUP_REMOVED lines=116> */
.L_x_1062:
        /* <DEDUP_REMOVED lines=22> */
.L_x_1086:
[----:B------:R-:W-:Y:S05]  /*5c20*/  BSYNC B0 ;  /* 0x0000000000007941 */ /* 0x000fea0003800000 */
.L_x_1085:
        /* <DEDUP_REMOVED lines=20> */
.L_x_1088:
[----:B------:R-:W-:Y:S05]  /*5d70*/  BSYNC B0 ;  /* 0x0000000000007941 */ /* 0x000fea0003800000 */
.L_x_1087:
        /* <DEDUP_REMOVED lines=19> */
.L_x_1078:
[----:B------:R-:W-:Y:S05]  /*5eb0*/  BSYNC B2 ;  /* 0x0000000000027941 */ /* 0x000fea0003800000 */
.L_x_1061:
        /* <DEDUP_REMOVED lines=108> */
.L_x_1090:
[----:B-1----:R-:W-:Y:S05]  /*6580*/  BSYNC B0 ;  /* 0x0000000000007941 */ /* 0x002fea0003800000 */
.L_x_1089:
        /* <DEDUP_REMOVED lines=21> */
.L_x_1092:
[----:B------:R-:W-:Y:S05]  /*66e0*/  BSYNC B0 ;  /* 0x0000000000007941 */ /* 0x000fea0003800000 */
.L_x_1091:
        /* <DEDUP_REMOVED lines=21> */
.L_x_1094:
[----:B------:R-:W-:Y:S05]  /*6840*/  BSYNC B0 ;  /* 0x0000000000007941 */ /* 0x000fea0003800000 */
.L_x_1093:
        /* <DEDUP_REMOVED lines=33> */
.L_x_1060:
        /* <DEDUP_REMOVED lines=21> */
.L_x_1097:
[----:B------:R-:W-:-:S13]  /*6bb0*/  ISETP.NE.AND P0, PT, R4, 0x1, PT ;  /* 0x000000010400780c */ /* 0x000fda0003f05270 */
[----:B------:R-:W-:-:S05]  /*6bc0*/  @P0 IMAD.HI.U32 R0, R2, c[0x0][0x330], RZ ;  /* 0x0000cc0002000a27 */ /* 0x000fca00078e00ff */
[----:B------:R-:W-:-:S05]  /*6bd0*/  @P0 SHF.R.U32.HI R2, RZ, c[0x0][0x334], R0 ;  /* 0x0000cd00ff020a19 */ /* 0x000fca0000011600 */
.L_x_1098:
[----:B------:R-:W-:-:S05]  /*6be0*/  IMAD R2, R2, R4, c[0x0][0x32c] ;  /* 0x0000cb0002027624 */ /* 0x000fca00078e0204 */
[----:B------:R-:W-:-:S03]  /*6bf0*/  IMNMX R3, R3, R2, PT ;  /* 0x0000000203037217 */ /* 0x000fc60003800200 */
.L_x_1096:
        /* <DEDUP_REMOVED lines=21> */
.L_x_1100:
[----:B------:R-:W-:-:S04]  /*6d50*/  MOV R2, c[0x0][0x32c] ;  /* 0x0000cb0000027a02 */ /* 0x000fc80000000f00 */
[----:B------:R-:W-:-:S13]  /*6d60*/  ISETP.NE.AND P0, PT, R2, 0x1, PT ;  /* 0x000000010200780c */ /* 0x000fda0003f05270 */
[----:B------:R-:W-:-:S05]  /*6d70*/  @P0 IMAD.HI.U32 R2, R0, c[0x0][0x330], RZ ;  /* 0x0000cc0000020a27 */ /* 0x000fca00078e00ff */
[----:B------:R-:W-:-:S05]  /*6d80*/  @P0 SHF.R.U32.HI R0, RZ, c[0x0][0x334], R2 ;  /* 0x0000cd00ff000a19 */ /* 0x000fca0000011602 */
.L_x_1101:
[----:B------:R-:W-:-:S05]  /*6d90*/  IMAD R0, R0, c[0x0][0x32c], RZ ;  /* 0x0000cb0000007a24 */ /* 0x000fca00078e02ff */
[----:B------:R-:W-:-:S05]  /*6da0*/  IMNMX R3, R3, R0, !PT ;  /* 0x0000000003037217 */ /* 0x000fca0007800200 */
.L_x_1099:
        /* <DEDUP_REMOVED lines=110> */
[C---:B------:R-:W-:Y:S01]  /*7490*/  IMAD R13, R5.reuse, c[0x0][0x1e4], R6 ;  /* 0x00007900050d7a24 */ /* 0x040fe200078e0206 */
        /* <DEDUP_REMOVED lines=69> */
.L_x_1104:
[----:B--2-4-:R-:W-:Y:S05]  /*78f0*/  BSYNC B0 ;  /* 0x0000000000007941 */ /* 0x014fea0003800000 */
.L_x_1103:
        /* <DEDUP_REMOVED lines=11> */
.L_x_1106:
[----:B------:R-:W-:Y:S05]  /*79b0*/  BSYNC B0 ;  /* 0x0000000000007941 */ /* 0x000fea0003800000 */
.L_x_1105:
        /* <DEDUP_REMOVED lines=11> */
.L_x_1108:
[----:B------:R-:W-:Y:S05]  /*7a70*/  BSYNC B0 ;  /* 0x0000000000007941 */ /* 0x000fea0003800000 */
.L_x_1107:
        /* <DEDUP_REMOVED lines=11> */
.L_x_1110:
[----:B------:R-:W-:Y:S05]  /*7b30*/  BSYNC B0 ;  /* 0x0000000000007941 */ /* 0x000fea0003800000 */
.L_x_1109:
        /* <DEDUP_REMOVED lines=11> */
.L_x_1112:
[----:B------:R-:W-:Y:S05]  /*7bf0*/  BSYNC B0 ;  /* 0x0000000000007941 */ /* 0x000fea0003800000 */
.L_x_1111:
        /* <DEDUP_REMOVED lines=11> */
.L_x_1114:
[----:B------:R-:W-:Y:S05]  /*7cb0*/  BSYNC B0 ;  /* 0x0000000000007941 */ /* 0x000fea0003800000 */
.L_x_1113:
        /* <DEDUP_REMOVED lines=11> */
.L_x_1116:
[----:B------:R-:W-:Y:S05]  /*7d70*/  BSYNC B0 ;  /* 0x0000000000007941 */ /* 0x000fea0003800000 */
.L_x_1115:
        /* <DEDUP_REMOVED lines=8> */
[C---:B------:R-:W-:Y:S02]  /*7e00*/  IMAD R80, R245.reuse, -0x60, R0 ;  /* 0xffffffa0f5507824 */ /* 0x040fe400078e0200 */
        /* <DEDUP_REMOVED lines=76> */
.L_x_1117:
        /* <DEDUP_REMOVED lines=69> */
.L_x_1121:
[----:B------:R-:W-:Y:S05]  /*8720*/  BSYNC B0 ;  /* 0x0000000000007941 */ /* 0x000fea0003800000 */
.L_x_1120:
        /* <DEDUP_REMOVED lines=45> */
.L_x_1123:
[----:B----4-:R-:W-:Y:S05]  /*8a00*/  BSYNC B0 ;  /* 0x0000000000007941 */ /* 0x010fea0003800000 */
.L_x_1122:
        /* <DEDUP_REMOVED lines=47> */
.L_x_1125:
[----:B--2---:R-:W-:Y:S05]  /*8d00*/  BSYNC B0 ;  /* 0x0000000000007941 */ /* 0x004fea0003800000 */
.L_x_1124:
        /* <DEDUP_REMOVED lines=45> */
.L_x_1127:
[----:B----4-:R-:W-:Y:S05]  /*8fe0*/  BSYNC B0 ;  /* 0x0000000000007941 */ /* 0x010fea0003800000 */
.L_x_1126:
        /* <DEDUP_REMOVED lines=80> */
.L_x_1131:
[----:B------:R-:W-:Y:S05]  /*94f0*/  BSYNC B0 ;  /* 0x0000000000007941 */ /* 0x000fea0003800000 */
.L_x_1130:
        /* <DEDUP_REMOVED lines=45> */
.L_x_1129:
[----:B------:R-:W-:Y:S05]  /*97d0*/  BSYNC B1 ;  /* 0x0000000000017941 */ /* 0x000fea0003800000 */
.L_x_1128:
        /* <DEDUP_REMOVED lines=49> */
.L_x_1135:
[----:B------:R-:W-:Y:S05]  /*9af0*/  BSYNC B0 ;  /* 0x0000000000007941 */ /* 0x000fea0003800000 */
.L_x_1134:
        /* <DEDUP_REMOVED lines=45> */
.L_x_1133:
[----:B------:R-:W-:Y:S05]  /*9dd0*/  BSYNC B1 ;  /* 0x0000000000017941 */ /* 0x000fea0003800000 */
.L_x_1132:
        /* <DEDUP_REMOVED lines=49> */
.L_x_1139:
[----:B------:R-:W-:Y:S05]  /*a0f0*/  BSYNC B0 ;  /* 0x0000000000007941 */ /* 0x000fea0003800000 */
.L_x_1138:
        /* <DEDUP_REMOVED lines=45> */
.L_x_1137:
[----:B------:R-:W-:Y:S05]  /*a3d0*/  BSYNC B1 ;  /* 0x0000000000017941 */ /* 0x000fea0003800000 */
.L_x_1136:
        /* <DEDUP_REMOVED lines=48> */
.L_x_1142:
[----:B------:R-:W-:Y:S05]  /*a6e0*/  BSYNC B0 ;  /* 0x0000000000007941 */ /* 0x000fea0003800000 */
.L_x_1141:
        /* <DEDUP_REMOVED lines=46> */
.L_x_1119:
        /* <DEDUP_REMOVED lines=75> */
.L_x_1144:
[----:B-1-3--:R-:W-:Y:S05]  /*ae80*/  BSYNC B0 ;  /* 0x0000000000007941 */ /* 0x00afea0003800000 */
.L_x_1143:
        /* <DEDUP_REMOVED lines=69> */
.L_x_1146:
[----:B-1-3--:R-:W-:Y:S05]  /*b2e0*/  BSYNC B0 ;  /* 0x0000000000007941 */ /* 0x00afea0003800000 */
.L_x_1145:
        /* <DEDUP_REMOVED lines=117> */
.L_x_1148:
[----:B------:R-:W-:Y:S05]  /*ba40*/  BSYNC B0 ;  /* 0x0000000000007941 */ /* 0x000fea0003800000 */
.L_x_1147:
        /* <DEDUP_REMOVED lines=102> */
.L_x_1150:
[----:B------:R-:W-:Y:S05]  /*c0b0*/  BSYNC B0 ;  /* 0x0000000000007941 */ /* 0x000fea0003800000 */
.L_x_1149:
        /* <DEDUP_REMOVED lines=102> */
.L_x_1152:
[----:B------:R-:W-:Y:S05]  /*c720*/  BSYNC B0 ;  /* 0x0000000000007941 */ /* 0x000fea0003800000 */
.L_x_1151:
        /* <DEDUP_REMOVED lines=41> */
[----:B------:R-:W-:Y:S01]  /*c9c0*/  HADD2.F32 R0, -RZ, R81.H0_H0 ;  /* 0x20000051ff007230 */ /* 0x000fe20000004100 */
        /* <DEDUP_REMOVED lines=59> */
.L_x_1140:
[----:B------:R-:W-:Y:S05]  /*cd80*/  BSYNC B2 ;  /* 0x0000000000027941 */ /* 0x000fea0003800000 */
.L_x_1118:
        /* <DEDUP_REMOVED lines=44> */
[----:B------:R-:W-:Y:S01]  /*d050*/  IMAD.MOV.U32 R3, RZ, RZ, c[0x0][0x208] ;  /* 0x00008200ff037624 */ /* 0x000fe200078e00ff */
[----:B------:R-:W-:Y:S01]  /*d060*/  IADD3 R228, R223, 0x800, RZ ;  /* 0x00000800dfe47810 */ /* 0x000fe20007ffe0ff */
[----:B------:R-:W-:Y:S01]  /*d070*/  IMAD R0, R208, c[0x0][0x20c], R0 ;  /* 0x00008300d0007a24 */ /* 0x000fe200078e0200 */
[----:B------:R-:W3:Y:S01]  /*d080*/  LDSM.16.M88.4 R20, [R212+0x4100] ;  /* 0x00410000d414783b */ /* 0x000ee20000000200 */
[C---:B------:R-:W-:Y:S01]  /*d090*/  IMAD.SHL.U32 R54, R3.reuse, 0x20, RZ ;  /* 0x0000002003367824 */ /* 0x040fe200078e00ff */
[----:B------:R-:W-:Y:S01]  /*d0a0*/  SHF.L.U64.HI R5, R3, R211, c[0x0][0x20c] ;  /* 0x0000830003057619 */ /* 0x000fe200000102d3 */
[----:B------:R-:W-:Y:S01]  /*d0b0*/  IMAD.IADD R0, R7, 0x1, R0 ;  /* 0x0000000107007824 */ /* 0x000fe200078e0200 */
[----:B------:R-:W4:Y:S01]  /*d0c0*/  LDSM.16.M88.4 R28, [R212+0x3100] ;  /* 0x00310000d41c783b */ /* 0x000f220000000200 */
[----:B------:R-:W-:Y:S01]  /*d0d0*/  IMAD.WIDE.U32 R6, R6, 0x60, R36 ;  /* 0x0000006006067825 */ /* 0x000fe200078e0024 */
[----:B------:R-:W-:-:S02]  /*d0e0*/  IADD3 R227, R223, 0x1000, RZ ;  /* 0x00001000dfe37810 */ /* 0x000fc40007ffe0ff */
[----:B------:R-:W3:Y:S01]  /*d0f0*/  LDSM.16.M88.4 R16, [R212+0x4900] ;  /* 0x00490000d410783b */ /* 0x000ee20000000200 */
[----:B------:R-:W-:Y:S01]  /*d100*/  IMAD R0, R0, 0x60, RZ ;  /* 0x0000006000007824 */ /* 0x000fe200078e02ff */
[----:B------:R-:W-:Y:S01]  /*d110*/  IADD3 R226, R223, 0x1800, RZ ;  /* 0x00001800dfe27810 */ /* 0x000fe20007ffe0ff */
[--C-:B------:R-:W-:Y:S01]  /*d120*/  IMAD R222, R2, 0x2, R219.reuse ;  /* 0x0000000202de7824 */ /* 0x100fe200078e02db */
[----:B------:R-:W3:Y:S01]  /*d130*/  LDSM.16.M88.4 R32, [R212+0x5100] ;  /* 0x00510000d420783b */ /* 0x000ee20000000200 */
[----:B------:R-:W-:Y:S01]  /*d140*/  IMAD.IADD R0, R7, 0x1, R0 ;  /* 0x0000000107007824 */ /* 0x000fe200078e0200 */
[----:B------:R-:W-:Y:S01]  /*d150*/  IADD3 R225, R223, 0x2000, RZ ;  /* 0x00002000dfe17810 */ /* 0x000fe20007ffe0ff */
[----:B------:R-:W-:Y:S01]  /*d160*/  IMAD R220, R4, 0x2, R219 ;  /* 0x0000000204dc7824 */ /* 0x000fe200078e02db */
[----:B------:R-:W-:Y:S03]  /*d170*/  LDSM.16.M88.4 R44, [R223] ;  /* 0x00000000df2c783b */ /* 0x000fe60000000200 */
[----:B------:R-:W-:Y:S01]  /*d180*/  IMAD R221, R2, 0x2, R220 ;  /* 0x0000000202dd7824 */ /* 0x000fe200078e02dc */
[----:B------:R-:W-:Y:S04]  /*d190*/  LDSM.16.M88.4 R40, [R223+0x800] ;  /* 0x00080000df28783b */ /* 0x000fe80000000200 */
[----:B------:R-:W-:Y:S01]  /*d1a0*/  LDSM.16.M88.4 R36, [R223+0x1000] ;  /* 0x00100000df24783b */ /* 0x000fe20000000200 */
[-C--:B-1----:R-:W-:Y:S08]  /*d1b0*/  HMMA.16816.F32 R140, R12, R24.reuse, RZ ;  /* 0x000000180c8c723c */ /* 0x082ff000000018ff */
[C---:B--2---:R-:W-:Y:S08]  /*d1c0*/  HMMA.16816.F32 R48, R8.reuse, R24, RZ ;  /* 0x000000180830723c */ /* 0x044ff000000018ff */
[-C--:B------:R-:W-:Y:S08]  /*d1d0*/  HMMA.16816.F32 R100, R8, R26.reuse, RZ ;  /* 0x0000001a0864723c */ /* 0x080ff000000018ff */
[----:B-----5:R-:W-:Y:S01]  /*d1e0*/  HMMA.16816.F32 R148, R12, R26, RZ ;  /* 0x0000001a0c94723c */ /* 0x020fe200000018ff */
[----:B------:R-:W1:Y:S07]  /*d1f0*/  LDSM.16.M88.4 R24, [R212+0x5900] ;  /* 0x00590000d418783b */ /* 0x000e6e0000000200 */
[-C--:B---3--:R-:W-:Y:S08]  /*d200*/  HMMA.16816.F32 R96, R8, R22.reuse, RZ ;  /* 0x000000160860723c */ /* 0x088ff000000018ff */
[C---:B------:R-:W-:Y:S07]  /*d210*/  HMMA.16816.F32 R144, R12.reuse, R22, RZ ;  /* 0x000000160c90723c */ /* 0x040fee00000018ff */
[C---:B------:R-:W-:Y:S01]  /*d220*/  LEA R22, P0, R6.reuse, c[0x0][0x1f8], 0x1 ;  /* 0x00007e0006167a11 */ /* 0x040fe200078008ff */
[----:B------:R-:W-:Y:S03]  /*d230*/  HMMA.16816.F32 R136, R12, R20, RZ ;  /* 0x000000140c88723c */ /* 0x000fe600000018ff */
[----:B------:R-:W-:Y:S01]  /*d240*/  LEA.HI.X R23, R6, c[0x0][0x1fc], R0, 0x1, P0 ;  /* 0x00007f0006177a11 */ /* 0x000fe200000f0c00 */
[----:B------:R-:W-:-:S04]  /*d250*/  IMAD.MOV.U32 R0, RZ, RZ, 0x40 ;  /* 0x00000040ff007424 */ /* 0x000fc800078e00ff */
[----:B------:R-:W-:Y:S07]  /*d260*/  HMMA.16816.F32 R68, R8, R20, RZ ;  /* 0x000000140844723c */ /* 0x000fee00000018ff */
[----:B------:R-:W-:Y:S01]  /*d270*/  IADD3 R20, P0, R54, R22, RZ ;  /* 0x0000001636147210 */ /* 0x000fe20007f1e0ff */
[----:B----4-:R-:W-:Y:S04]  /*d280*/  HMMA.16816.F32 R180, R12, R28, RZ ;  /* 0x0000001c0cb4723c */ /* 0x010fe800000018ff */
[----:B------:R-:W-:-:S04]  /*d290*/  IMAD.X R21, R5, 0x1, R23, P0 ;  /* 0x0000000105157824 */ /* 0x000fc800000e0617 */
[C---:B------:R-:W-:Y:S08]  /*d2a0*/  HMMA.16816.F32 R152, R12.reuse, R30, RZ ;  /* 0x0000001e0c98723c */ /* 0x040ff000000018ff */
[C---:B------:R-:W-:Y:S08]  /*d2b0*/  HMMA.16816.F32 R132, R12.reuse, R16, RZ ;  /* 0x000000100c84723c */ /* 0x040ff000000018ff */
[C---:B------:R-:W-:Y:S08]  /*d2c0*/  HMMA.16816.F32 R156, R12.reuse, R18, RZ ;  /* 0x000000120c9c723c */ /* 0x040ff000000018ff */
[C---:B------:R-:W-:Y:S08]  /*d2d0*/  HMMA.16816.F32 R124, R12.reuse, R32, RZ ;  /* 0x000000200c7c723c */ /* 0x040ff000000018ff */
[C---:B------:R-:W-:Y:S08]  /*d2e0*/  HMMA.16816.F32 R168, R12.reuse, R34, RZ ;  /* 0x000000220ca8723c */ /* 0x040ff000000018ff */
[C---:B-1----:R-:W-:Y:S08]  /*d2f0*/  HMMA.16816.F32 R116, R12.reuse, R24, RZ ;  /* 0x000000180c74723c */ /* 0x042ff000000018ff */
[----:B------:R-:W-:Y:S07]  /*d300*/  HMMA.16816.F32 R108, R12, R26, RZ ;  /* 0x0000001a0c6c723c */ /* 0x000fee00000018ff */
[-C--:B------:R-:W-:Y:S01]  /*d310*/  IADD3 R12, P0, R20, R54.reuse, RZ ;  /* 0x00000036140c7210 */ /* 0x080fe20007f1e0ff */
[----:B------:R-:W-:Y:S04]  /*d320*/  HMMA.16816.F32 R56, R8, R28, RZ ;  /* 0x0000001c0838723c */ /* 0x000fe800000018ff */
[----:B------:R-:W-:Y:S01]  /*d330*/  IMAD.X R13, R21, 0x1, R5, P0 ;  /* 0x00000001150d7824 */ /* 0x000fe200000e0605 */
[----:B------:R-:W-:-:S03]  /*d340*/  IADD3 R6, P0, R12, R54, RZ ;  /* 0x000000360c067210 */ /* 0x000fc60007f1e0ff */
[----:B------:R-:W-:Y:S01]  /*d350*/  HMMA.16816.F32 R92, R8, R30, RZ ;  /* 0x0000001e085c723c */ /* 0x000fe200000018ff */
[----:B------:R-:W-:Y:S01]  /*d360*/  LDSM.16.M88.4 R28, [R223+0x2000] ;  /* 0x00200000df1c783b */ /* 0x000fe20000000200 */
[----:B------:R-:W-:Y:S01]  /*d370*/  IMAD.X R7, R13, 0x1, R5, P0 ;  /* 0x000000010d077824 */ /* 0x000fe200000e0605 */
[----:B------:R-:W-:-:S05]  /*d380*/  IADD3 R14, P0, R6, R54, RZ ;  /* 0x00000036060e7210 */ /* 0x000fca0007f1e0ff */
[----:B------:R-:W-:Y:S01]  /*d390*/  HMMA.16816.F32 R64, R8, R16, RZ ;  /* 0x000000100840723c */ /* 0x000fe200000018ff */
[----:B------:R-:W-:-:S07]  /*d3a0*/  IMAD.X R15, R7, 0x1, R5, P0 ;  /* 0x00000001070f7824 */ /* 0x000fce00000e0605 */
[C---:B------:R-:W-:Y:S01]  /*d3b0*/  HMMA.16816.F32 R128, R8.reuse, R18, RZ ;  /* 0x000000120880723c */ /* 0x040fe200000018ff */
[----:B------:R-:W1:Y:S07]  /*d3c0*/  LDSM.16.M88.4 R16, [R222+0x8100] ;  /* 0x00810000de10783b */ /* 0x000e6e0000000200 */
[C---:B------:R-:W-:Y:S08]  /*d3d0*/  HMMA.16816.F32 R60, R8.reuse, R32, RZ ;  /* 0x00000020083c723c */ /* 0x040ff000000018ff */
[C---:B------:R-:W-:Y:S01]  /*d3e0*/  HMMA.16816.F32 R120, R8.reuse, R34, RZ ;  /* 0x000000220878723c */ /* 0x040fe200000018ff */
[----:B------:R-:W2:Y:S07]  /*d3f0*/  LDSM.16.M88.4 R32, [R223+0x1800] ;  /* 0x00180000df20783b */ /* 0x000eae0000000200 */
[C---:B------:R-:W-:Y:S08]  /*d400*/  HMMA.16816.F32 R76, R8.reuse, R24, RZ ;  /* 0x00000018084c723c */ /* 0x040ff000000018ff */
[----:B------:R-:W-:Y:S01]  /*d410*/  HMMA.16816.F32 R112, R8, R26, RZ ;  /* 0x0000001a0870723c */ /* 0x000fe200000018ff */
[----:B------:R-:W3:Y:S04]  /*d420*/  LDSM.16.M88.4 R24, [R223+0x2800] ;  /* 0x00280000df18783b */ /* 0x000ee80000000200 */
[----:B------:R-:W4:Y:S04]  /*d430*/  LDSM.16.M88.4 R8, [R222+0x6100] ;  /* 0x00610000de08783b */ /* 0x000f280000000200 */
[----:B------:R-:W-:Y:S01]  /*d440*/  @!PT LDS RZ, [RZ] ;  /* 0x00000000fffff984 */ /* 0x000fe20000000800 */
[----:B------:R-:W-:Y:S01]  /*d450*/  @!PT LDS RZ, [RZ] ;  /* 0x00000000fffff984 */ /* 0x000fe20000000800 */
[----:B------:R-:W-:Y:S01]  /*d460*/  @!PT LDS RZ, [RZ] ;  /* 0x00000000fffff984 */ /* 0x000fe20000000800 */
[----:B------:R2:W-:Y:S01]  /*d470*/  LDGSTS.E.BYPASS.LTC128B.128 [R231+0x100], [R22.64], !P3 ;  /* 0x0010000016e77fae */ /* 0x0005e2000d901d48 */
[C---:B------:R-:W-:Y:S01]  /*d480*/  ISETP.LT.OR P3, PT, R73.reuse, 0x41, P1 ;  /* 0x000000414900780c */ /* 0x040fe20000f61670 */
[----:B-1----:R-:W-:Y:S02]  /*d490*/  HMMA.16816.F32 R104, R16, R44, R56 ;  /* 0x0000002c1068723c */ /* 0x002fe40000001838 */
[----:B------:R1:W-:Y:S01]  /*d4a0*/  LDGSTS.E.BYPASS.LTC128B.128 [R231+0x900], [R20.64], !P4 ;  /* 0x0090000014e77fae */ /* 0x0003e2000e101d48 */
[----:B------:R-:W-:-:S02]  /*d4b0*/  ISETP.LT.OR P4, PT, R73, 0x31, P1 ;  /* 0x000000314900780c */ /* 0x000fc40000f81670 */
[----:B------:R-:W-:Y:S01]  /*d4c0*/  ISETP.LT.OR P1, PT, R73, 0x51, P1 ;  /* 0x000000514900780c */ /* 0x000fe20000f21670 */
[----:B------:R1:W-:Y:S01]  /*d4d0*/  LDGSTS.E.BYPASS.LTC128B.128 [R231+0x1100], [R12.64], !P2 ;  /* 0x011000000ce77fae */ /* 0x0003e2000d101d48 */
[----:B------:R-:W-:Y:S01]  /*d4e0*/  LOP3.LUT P2, RZ, R83, 0x4, RZ, 0xc0, !PT ;  /* 0x0000000453ff7812 */ /* 0x000fe2000784c0ff */
[----:B------:R-:W-:Y:S03]  /*d4f0*/  HMMA.16816.F32 R84, R16, R40, R48 ;  /* 0x000000281054723c */ /* 0x000fe60000001830 */
[----:B------:R-:W-:-:S05]  /*d500*/  SEL R0, R0, 0xffffffc0, !P2 ;  /* 0xffffffc000007807 */ /* 0x000fca0005000000 */
[----:B------:R1:W-:Y:S01]  /*d510*/  LDGSTS.E.BYPASS.LTC128B.128 [R231+0x1900], [R6.64], !P4 ;  /* 0x0190000006e77fae */ /* 0x0003e2000e101d48 */
[----:B------:R-:W-:Y:S01]  /*d520*/  IMAD.IADD R218, R212, 0x1, R0 ;  /* 0x00000001d4da7824 */ /* 0x000fe200078e0200 */
[C---:B------:R-:W-:Y:S01]  /*d530*/  HMMA.16816.F32 R68, R16.reuse, R36, R68 ;  /* 0x000000241044723c */ /* 0x040fe20000001844 */
[----:B------:R-:W-:Y:S01]  /*d540*/  IMAD.IADD R217, R0, 0x1, R223 ;  /* 0x0000000100d97824 */ /* 0x000fe200078e02df */
[----:B------:R4:W-:Y:S06]  /*d550*/  LDGSTS.E.BYPASS.LTC128B.128 [R231+0x2100], [R14.64], !P3 ;  /* 0x021000000ee77fae */ /* 0x0009ec000d901d48 */
[C---:B--2---:R-:W-:Y:S08]  /*d560*/  HMMA.16816.F32 R64, R16.reuse, R32, R64 ;  /* 0x000000201040723c */ /* 0x044ff00000001840 */
[C---:B---3--:R-:W-:Y:S08]  /*d570*/  HMMA.16816.F32 R76, R16.reuse, R24, R76 ;  /* 0x00000018104c723c */ /* 0x048ff0000000184c */
[----:B------:R-:W-:Y:S01]  /*d580*/  HMMA.16816.F32 R92, R16, R46, R92 ;  /* 0x0000002e105c723c */ /* 0x000fe2000000185c */
[----:B-1----:R-:W-:-:S05]  /*d590*/  IADD3 R6, P0, R14, R54, RZ ;  /* 0x000000360e067210 */ /* 0x002fca0007f1e0ff */
[----:B------:R-:W-:Y:S01]  /*d5a0*/  IMAD.X R7, R15, 0x1, R5, P0 ;  /* 0x000000010f077824 */ /* 0x000fe200000e0605 */
[----:B------:R-:W-:Y:S01]  /*d5b0*/  ISETP.GT.AND P0, PT, R208, R224, PT ;  /* 0x000000e0d000720c */ /* 0x000fe20003f04270 */
[C---:B----4-:R-:W-:Y:S01]  /*d5c0*/  HMMA.16816.F32 R12, R16.reuse, R28, R60 ;  /* 0x0000001c100c723c */ /* 0x050fe2000000183c */
[----:B------:R-:W-:Y:S02]  /*d5d0*/  IADD3 R224, R223, 0x2800, RZ ;  /* 0x00002800dfe07810 */ /* 0x000fe40007ffe0ff */
[----:B------:R1:W-:Y:S04]  /*d5e0*/  LDGSTS.E.BYPASS.LTC128B.128 [R231+0x2900], [R6.64], !P1 ;  /* 0x0290000006e77fae */ /* 0x0003e8000c901d48 */
[----:B------:R-:W-:Y:S01]  /*d5f0*/  LDSM.16.M88.4 R20, [R220+0x8100] ;  /* 0x00810000dc14783b */ /* 0x000fe20000000200 */
[C---:B------:R-:W-:Y:S03]  /*d600*/  HMMA.16816.F32 R100, R16.reuse, R42, R100 ;  /* 0x0000002a1064723c */ /* 0x040fe60000001864 */
[----:B------:R-:W2:Y:S04]  /*d610*/  LDSM.16.M88.4 R72, [R218+0x5100] ;  /* 0x00510000da48783b */ /* 0x000ea80000000200 */
[----:B------:R-:W3:Y:S01]  /*d620*/  LDSM.16.M88.4 R56, [R218+0x3900] ;  /* 0x00390000da38783b */ /* 0x000ee20000000200 */
[C---:B------:R-:W-:Y:S03]  /*d630*/  HMMA.16816.F32 R96, R16.reuse, R38, R96 ;  /* 0x000000261060723c */ /* 0x040fe60000001860 */
[----:B------:R-:W4:Y:S04]  /*d640*/  LDSM.16.M88.4 R88, [R218+0x5900] ;  /* 0x00590000da58783b */ /* 0x000f280000000200 */
[----:B------:R-:W-:Y:S01]  /*d650*/  LDSM.16.M88.4 R60, [R218+0x3100] ;  /* 0x00310000da3c783b */ /* 0x000fe20000000200 */
[C---:B------:R-:W-:Y:S03]  /*d660*/  HMMA.16816.F32 R176, R16.reuse, R34, R128 ;  /* 0x0000002210b0723c */ /* 0x040fe60000001880 */
[----:B------:R-:W-:Y:S04]  /*d670*/  LDSM.16.M88.4 R52, [R218+0x4100] ;  /* 0x00410000da34783b */ /* 0x000fe80000000200 */
[----:B------:R-:W-:Y:S01]  /*d680*/  LDSM.16.M88.4 R48, [R218+0x4900] ;  /* 0x00490000da30783b */ /* 0x000fe20000000200 */
[C---:B------:R-:W-:Y:S03]  /*d690*/  HMMA.16816.F32 R192, R16.reuse, R30, R120 ;  /* 0x0000001e10c0723c */ /* 0x040fe60000001878 */
[----:B------:R-:W0:Y:S05]  /*d6a0*/  LDGDEPBAR ;  /* 0x00000000000079af */ /* 0x000e2a0000000000 */
[----:B------:R-:W-:Y:S01]  /*d6b0*/  HMMA.16816.F32 R172, R16, R26, R112 ;  /* 0x0000001a10ac723c */ /* 0x000fe20000001870 */
[----:B------:R-:W1:Y:S07]  /*d6c0*/  LDSM.16.M88.4 R16, [R220+0x6100] ;  /* 0x00610000dc10783b */ /* 0x000e6e0000000200 */
[C---:B------:R-:W-:Y:S08]  /*d6d0*/  HMMA.16816.F32 R184, R8.reuse, R40, R140 ;  /* 0x0000002808b8723c */ /* 0x040ff0000000188c */
[C---:B------:R-:W-:Y:S08]  /*d6e0*/  HMMA.16816.F32 R188, R8.reuse, R36, R136 ;  /* 0x0000002408bc723c */ /* 0x040ff00000001888 */
[C---:B------:R-:W-:Y:S08]  /*d6f0*/  HMMA.16816.F32 R200, R8.reuse, R28, R124 ;  /* 0x0000001c08c8723c */ /* 0x040ff0000000187c */
[C---:B------:R-:W-:Y:S01]  /*d700*/  HMMA.16816.F32 R136, R8.reuse, R42, R148 ;  /* 0x0000002a0888723c */ /* 0x040fe20000001894 */
[----:B------:R-:W-:Y:S07]  /*d710*/  LDSM.16.M88.4 R40, [R217+0x800] ;  /* 0x00080000d928783b */ /* 0x000fee0000000200 */
        /* <DEDUP_REMOVED lines=9> */
[C---:B------:R-:W-:Y:S01]  /*d7b0*/  HMMA.16816.F32 R168, R8.reuse, R30, R168 ;  /* 0x0000001e08a8723c */ /* 0x040fe200000018a8 */
[----:B------:R-:W-:Y:S07]  /*d7c0*/  LDSM.16.M88.4 R28, [R217+0x2000] ;  /* 0x00200000d91c783b */ /* 0x000fee0000000200 */
[----:B------:R-:W-:Y:S01]  /*d7d0*/  HMMA.16816.F32 R164, R8, R26, R108 ;  /* 0x0000001a08a4723c */ /* 0x000fe2000000186c */
[----:B------:R-:W-:Y:S04]  /*d7e0*/  LDSM.16.M88.4 R8, [R221+0x8100] ;  /* 0x00810000dd08783b */ /* 0x000fe80000000200 */
[----:B------:R-:W-:Y:S03]  /*d7f0*/  LDSM.16.M88.4 R24, [R217+0x2800] ;  /* 0x00280000d918783b */ /* 0x000fe60000000200 */
[----:B--2---:R-:W-:Y:S01]  /*d800*/  HMMA.16816.F32 R132, R20, R72, R12 ;  /* 0x000000481484723c */ /* 0x004fe2000000180c */
[----:B------:R-:W2:Y:S01]  /*d810*/  LDSM.16.M88.4 R12, [R221+0x6100] ;  /* 0x00610000dd0c783b */ /* 0x000ea20000000200 */
[----:B------:R-:W-:-:S06]  /*d820*/  DEPBAR.LE SB0, 0x0 ;  /* 0x000080000000791a */ /* 0x000fcc0000000000 */
[C---:B---3--:R-:W-:Y:S08]  /*d830*/  HMMA.16816.F32 R152, R20.reuse, R56, R84 ;  /* 0x000000381498723c */ /* 0x048ff00000001854 */
[----:B----4-:R-:W-:Y:S08]  /*d840*/  HMMA.16816.F32 R128, R20, R88, R76 ;  /* 0x000000581480723c */ /* 0x010ff0000000184c */
[----:B-1----:R-:W-:Y:S08]  /*d850*/  HMMA.16816.F32 R84, R16, R56, R184 ;  /* 0x000000381054723c */ /* 0x002ff000000018b8 */
        /* <DEDUP_REMOVED lines=43> */
[----:B------:R-:W-:Y:S01]  /*db10*/  HMMA.16816.F32 R48, R12, R26, R16 ;  /* 0x0000001a0c30723c */ /* 0x000fe20000001810 */
[----:B------:R-:W-:Y:S06]  /*db20*/  BAR.SYNC.DEFER_BLOCKING 0x0 ;  /* 0x0000000000007b1d */ /* 0x000fec0000010000 */
[----:B------:R-:W-:Y:S05]  /*db30*/  @!P0 BRA `(.L_x_1153) ;  /* 0x000001d000008947 */ /* 0x000fea0003800000 */
[----:B------:R-:W-:-:S04]  /*db40*/  IADD3 R0, R245, -0x2, RZ ;  /* 0xfffffffef5007810 */ /* 0x000fc80007ffe0ff */
[----:B------:R-:W-:Y:S01]  /*db50*/  SHF.R.S32.HI R5, RZ, 0x1f, R0 ;  /* 0x0000001fff057819 */ /* 0x000fe20000011400 */
[----:B------:R-:W-:Y:S02]  /*db60*/  IMAD R3, R216, R0, RZ ;  /* 0x00000000d8037224 */ /* 0x000fe400078e02ff */
[----:B------:R-:W-:Y:S01]  /*db70*/  IMAD.WIDE.U32 R6, R0, R232, R238 ;  /* 0x000000e800067225 */ /* 0x000fe200078e00ee */
[----:B------:R-:W-:-:S03]  /*db80*/  SHF.L.U64.HI R0, R230, R211, c[0x0][0x1e4] ;  /* 0x00007900e6007619 */ /* 0x000fc600000102d3 */
[----:B------:R-:W-:Y:S01]  /*db90*/  IMAD R3, R5, R232, R3 ;  /* 0x000000e805037224 */ /* 0x000fe200078e0203 */
[----:B------:R-:W-:Y:S01]  /*dba0*/  LEA R14, P0, R6, c[0x0][0x1c8], 0x1 ;  /* 0x00007200060e7a11 */ /* 0x000fe200078008ff */
[----:B------:R-:W-:Y:S02]  /*dbb0*/  IMAD.SHL.U32 R5, R230, 0x20, RZ ;  /* 0x00000020e6057824 */ /* 0x000fe400078e00ff */
        /* <DEDUP_REMOVED lines=21> */
.L_x_1153:
[----:B------:R-:W-:Y:S01]  /*dd10*/  LOP3.LUT R0, R210, 0xffffffe0, RZ, 0xc0, !PT ;  /* 0xffffffe0d2007812 */ /* 0x000fe200078ec0ff */
[----:B------:R-:W-:Y:S01]  /*dd20*/  ULDC UR7, c[0x0][0x324] ;  /* 0x0000c90000077ab9 */ /* 0x000fe20000000800 */
[----:B------:R-:W-:Y:S01]  /*dd30*/  LEA.HI R3, R214, R215, RZ, 0x2 ;  /* 0x000000d7d6037211 */ /* 0x000fe200078f10ff */
[----:B------:R-:W-:Y:S01]  /*dd40*/  ULOP3.LUT UR7, URZ, UR7, URZ, 0x33, !UPT ;  /* 0x000000073f077292 */ /* 0x000fe2000f8e333f */
[----:B------:R-:W-:Y:S01]  /*dd50*/  SHF.R.S32.HI R5, RZ, 0x1f, R213 ;  /* 0x0000001fff057819 */ /* 0x000fe200000114d5 */
[----:B------:R-:W-:Y:S01]  /*dd60*/  IMAD.IADD R0, R215, 0x1, -R0 ;  /* 0x00000001d7007824 */ /* 0x000fe200078e0a00 */
[----:B------:R-:W-:Y:S01]  /*dd70*/  LOP3.LUT R3, R3, 0xfffffffc, RZ, 0xc0, !PT ;  /* 0xfffffffc03037812 */ /* 0x000fe200078ec0ff */
[----:B------:R-:W0:Y:S01]  /*dd80*/  LDGDEPBAR ;  /* 0x00000000000079af */ /* 0x000e220000000000 */
[----:B------:R-:W-:Y:S02]  /*dd90*/  LEA.HI R5, R5, R213, RZ, 0x2 ;  /* 0x000000d505057211 */ /* 0x000fe400078f10ff */
[----:B--2---:R-:W-:Y:S01]  /*dda0*/  SHF.R.S32.HI R7, RZ, 0x1f, R0 ;  /* 0x0000001fff077819 */ /* 0x004fe20000011400 */
[----:B------:R-:W-:Y:S01]  /*ddb0*/  IMAD.IADD R3, R215, 0x1, -R3 ;  /* 0x00000001d7037824 */ /* 0x000fe200078e0a03 */
[----:B------:R-:W-:-:S02]  /*ddc0*/  LOP3.LUT R6, R5, 0xffffffc, RZ, 0xc0, !PT ;  /* 0x0ffffffc05067812 */ /* 0x000fc400078ec0ff */
[----:B------:R-:W-:Y:S02]  /*ddd0*/  LEA.HI R7, R7, R0, RZ, 0x2 ;  /* 0x0000000007077211 */ /* 0x000fe400078f10ff */
[----:B------:R-:W-:Y:S01]  /*dde0*/  LEA.HI R5, R3, R3, RZ, 0x1 ;  /* 0x0000000303057211 */ /* 0x000fe200078f08ff */
[----:B------:R-:W-:Y:S01]  /*ddf0*/  IMAD.IADD R8, R213, 0x1, -R6 ;  /* 0x00000001d5087824 */ /* 0x000fe200078e0a06 */
[----:B------:R-:W-:Y:S02]  /*de00*/  LEA.HI.SX32 R6, R7, R209, 0x1e ;  /* 0x000000d107067211 */ /* 0x000fe400078ff2ff */
[C---:B------:R-:W-:Y:S01]  /*de10*/  LOP3.LUT R10, R5.reuse, 0x1ffffffe, RZ, 0xc0, !PT ;  /* 0x1ffffffe050a7812 */ /* 0x040fe200078ec0ff */
[----:B------:R-:W-:Y:S01]  /*de20*/  IMAD.SHL.U32 R9, R5, 0x20, RZ ;  /* 0x0000002005097824 */ /* 0x000fe200078e00ff */
[----:B------:R-:W-:Y:S01]  /*de30*/  ISETP.NE.AND P0, PT, R237, 0x1, PT ;  /* 0x00000001ed00780c */ /* 0x000fe20003f05270 */
[----:B------:R-:W-:Y:S02]  /*de40*/  IMAD R5, R8, 0x10, R6 ;  /* 0x0000001008057824 */ /* 0x000fe400078e0206 */
[----:B------:R-:W-:Y:S01]  /*de50*/  IMAD.IADD R8, R3, 0x1, -R10 ;  /* 0x0000000103087824 */ /* 0x000fe200078e0a0a */
[----:B------:R-:W-:-:S05]  /*de60*/  LOP3.LUT R6, R9, 0xffffffc0, RZ, 0xc0, !PT ;  /* 0xffffffc009067812 */ /* 0x000fca00078ec0ff */
[----:B------:R-:W-:-:S04]  /*de70*/  IMAD.IADD R3, R6, 0x1, R5 ;  /* 0x0000000106037824 */ /* 0x000fc800078e0205 */
[----:B------:R-:W-:-:S04]  /*de80*/  IMAD R9, R8, 0x8, R3 ;  /* 0x0000000808097824 */ /* 0x000fc800078e0203 */
[----:B------:R-:W-:Y:S01]  /*de90*/  @P0 IMAD.HI.U32 R3, R9, c[0x0][0x2c8], RZ ;  /* 0x0000b20009030a27 */ /* 0x000fe200078e00ff */
[----:B------:R1:W-:Y:S04]  /*dea0*/  STL [R1+0x60], R9 ;  /* 0x0000600901007387 */ /* 0x0003e80000100800 */
[----:B-1----:R-:W-:Y:S02]  /*deb0*/  @P0 SHF.R.U32.HI R9, RZ, c[0x0][0x2cc], R3 ;  /* 0x0000b300ff090a19 */ /* 0x002fe40000011603 */
[----:B------:R-:W-:-:S03]  /*dec0*/  LOP3.LUT R3, R7, 0x7ffffffc, RZ, 0xc0, !PT ;  /* 0x7ffffffc07037812 */ /* 0x000fc600078ec0ff */
[----:B------:R-:W1:Y:S02]  /*ded0*/  SHFL.IDX PT, R6, R9, RZ, 0x1c1f ;  /* 0x001c1fff09067589 */ /* 0x000e6400000e0000 */
[----:B------:R-:W-:Y:S01]  /*dee0*/  IMAD.IADD R3, R0, 0x1, -R3 ;  /* 0x0000000100037824 */ /* 0x000fe200078e0a03 */
[----:B------:R-:W-:-:S03]  /*def0*/  IADD3 R0, R235, 0x1, R80 ;  /* 0x00000001eb007810 */ /* 0x000fc60007ffe050 */
[----:B------:R-:W-:-:S04]  /*df00*/  IMAD.SHL.U32 R8, R3, 0x2, RZ ;  /* 0x0000000203087824 */ /* 0x000fc800078e00ff */
[--C-:B------:R-:W-:Y:S01]  /*df10*/  IMAD.IADD R13, R80, 0x1, -R8.reuse ;  /* 0x00000001500d7824 */ /* 0x100fe200078e0a08 */
[----:B------:R2:W-:Y:S01]  /*df20*/  STL [R1+0x30], R8 ;  /* 0x0000300801007387 */ /* 0x0005e20000100800 */
[----:B------:R-:W-:Y:S02]  /*df30*/  IADD3 R0, -R234, R0, -R8 ;  /* 0x00000000ea007210 */ /* 0x000fe40007ffe908 */
[----:B------:R-:W-:Y:S02]  /*df40*/  IADD3 R11, -R8, R235, R80 ;  /* 0x000000eb080b7210 */ /* 0x000fe40007ffe150 */
[C---:B------:R-:W-:Y:S02]  /*df50*/  IADD3 R10, R0.reuse, c[0x0][0x328], RZ ;  /* 0x0000ca00000a7a10 */ /* 0x040fe40007ffe0ff */
[----:B------:R-:W-:Y:S01]  /*df60*/  IADD3 R12, R0, UR7, RZ ;  /* 0x00000007000c7c10 */ /* 0x000fe2000fffe0ff */
[----:B------:R-:W-:Y:S02]  /*df70*/  IMAD.IADD R0, R82, 0x1, R81 ;  /* 0x0000000152007824 */ /* 0x000fe400078e0251 */
[----:B-1----:R-:W-:-:S02]  /*df80*/  IMAD.IADD R5, R10, 0x1, R6 ;  /* 0x000000010a057824 */ /* 0x002fc400078e0206 */
[----:B------:R-:W-:-:S03]  /*df90*/  IMAD.IADD R3, R12, 0x1, R6 ;  /* 0x000000010c037824 */ /* 0x000fc600078e0206 */
[----:B------:R-:W-:Y:S01]  /*dfa0*/  IMNMX R5, R5, R11, PT ;  /* 0x0000000b05057217 */ /* 0x000fe20003800200 */
[----:B------:R-:W-:Y:S05]  /*dfb0*/  @!P6 BRA `(.L_x_1154) ;  /* 0x000001400000e947 */ /* 0x000fea0003800000 */
[----:B------:R-:W-:Y:S01]  /*dfc0*/  IADD3 R6, -R234, R235, R6 ;  /* 0x000000ebea067210 */ /* 0x000fe20007ffe106 */
        /* <DEDUP_REMOVED lines=10> */
.L_x_1156:
[----:B------:R-:W-:-:S04]  /*e070*/  MOV R7, c[0x0][0x32c] ;  /* 0x0000cb0000077a02 */ /* 0x000fc80000000f00 */
[----:B------:R-:W-:-:S13]  /*e080*/  ISETP.NE.AND P0, PT, R7, 0x1, PT ;  /* 0x000000010700780c */ /* 0x000fda0003f05270 */
[----:B------:R-:W-:-:S05]  /*e090*/  @P0 IMAD.HI.U32 R7, R6, c[0x0][0x330], RZ ;  /* 0x0000cc0006070a27 */ /* 0x000fca00078e00ff */
[----:B------:R-:W-:Y:S02]  /*e0a0*/  @P0 SHF.R.U32.HI R6, RZ, c[0x0][0x334], R7 ;  /* 0x0000cd00ff060a19 */ /* 0x000fe40000011607 */
.L_x_1157:
[----:B------:R-:W-:Y:S05]  /*e0b0*/  BSYNC B0 ;  /* 0x0000000000007941 */ /* 0x000fea0003800000 */
.L_x_1155:
[----:B------:R-:W-:-:S05]  /*e0c0*/  IMAD R6, R6, c[0x0][0x32c], R13 ;  /* 0x0000cb0006067a24 */ /* 0x000fca00078e020d */
[----:B------:R-:W-:Y:S02]  /*e0d0*/  IADD3 R7, R6, c[0x0][0x32c], RZ ;  /* 0x0000cb0006077a10 */ /* 0x000fe40007ffe0ff */
[----:B------:R-:W-:Y:S02]  /*e0e0*/  IMNMX R3, R3, R6, !PT ;  /* 0x0000000603037217 */ /* 0x000fe40007800200 */
[----:B------:R-:W-:Y:S02]  /*e0f0*/  IMNMX R5, R5, R7, PT ;  /* 0x0000000705057217 */ /* 0x000fe40003800200 */
.L_x_1154:
[----:B--2---:R-:W1:Y:S02]  /*e100*/  SHFL.IDX PT, R8, R9, 0x1, 0x1c1f ;  /* 0x003c1f0009087f89 */ /* 0x004e6400000e0000 */
[----:B-1----:R-:W-:Y:S01]  /*e110*/  IMAD.IADD R7, R10, 0x1, R8 ;  /* 0x000000010a077824 */ /* 0x002fe200078e0208 */
[----:B------:R-:W-:-:S04]  /*e120*/  IADD3 R6, R12, R8, RZ ;  /* 0x000000080c067210 */ /* 0x000fc80007ffe0ff */
        /* <DEDUP_REMOVED lines=13> */
.L_x_1160:
[----:B------:R-:W-:-:S04]  /*e200*/  MOV R14, c[0x0][0x32c] ;  /* 0x0000cb00000e7a02 */ /* 0x000fc80000000f00 */
[----:B------:R-:W-:-:S13]  /*e210*/  ISETP.NE.AND P0, PT, R14, 0x1, PT ;  /* 0x000000010e00780c */ /* 0x000fda0003f05270 */
[----:B------:R-:W-:-:S05]  /*e220*/  @P0 IMAD.HI.U32 R14, R8, c[0x0][0x330], RZ ;  /* 0x0000cc00080e0a27 */ /* 0x000fca00078e00ff */
[----:B------:R-:W-:Y:S02]  /*e230*/  @P0 SHF.R.U32.HI R8, RZ, c[0x0][0x334], R14 ;  /* 0x0000cd00ff080a19 */ /* 0x000fe4000001160e */
.L_x_1161:
[----:B------:R-:W-:Y:S05]  /*e240*/  BSYNC B0 ;  /* 0x0000000000007941 */ /* 0x000fea0003800000 */
.L_x_1159:
[----:B------:R-:W-:-:S05]  /*e250*/  IMAD R8, R8, c[0x0][0x32c], R13 ;  /* 0x0000cb0008087a24 */ /* 0x000fca00078e020d */
[----:B------:R-:W-:Y:S02]  /*e260*/  IADD3 R14, R8, c[0x0][0x32c], RZ ;  /* 0x0000cb00080e7a10 */ /* 0x000fe40007ffe0ff */
[----:B------:R-:W-:Y:S02]  /*e270*/  IMNMX R6, R6, R8, !PT ;  /* 0x0000000806067217 */ /* 0x000fe40007800200 */
[----:B------:R-:W-:Y:S02]  /*e280*/  IMNMX R7, R7, R14, PT ;  /* 0x0000000e07077217 */ /* 0x000fe40003800200 */
.L_x_1158:
[C---:B------:R-:W-:Y:S01]  /*e290*/  ISETP.GE.AND P0, PT, R80.reuse, 0x9, PT ;  /* 0x000000095000780c */ /* 0x040fe20003f06270 */
        /* <DEDUP_REMOVED lines=117> */
[----:B------:R-:W-:Y:S02]  /*e9f0*/  ISETP.GE.AND P0, PT, R236, 0x1, PT ;  /* 0x00000001ec00780c */ /* 0x000fe40003f06270 */
[----:B------:R-:W-:-:S11]  /*ea00*/  IMNMX R5, R5, R11, PT ;  /* 0x0000000b05057217 */ /* 0x000fd60003800200 */
        /* <DEDUP_REMOVED lines=12> */
.L_x_1164:
[----:B------:R-:W-:-:S04]  /*ead0*/  MOV R30, c[0x0][0x32c] ;  /* 0x0000cb00001e7a02 */ /* 0x000fc80000000f00 */
[----:B------:R-:W-:-:S13]  /*eae0*/  ISETP.NE.AND P0, PT, R30, 0x1, PT ;  /* 0x000000011e00780c */ /* 0x000fda0003f05270 */
[----:B------:R-:W-:-:S05]  /*eaf0*/  @P0 IMAD.HI.U32 R30, R8, c[0x0][0x330], RZ ;  /* 0x0000cc00081e0a27 */ /* 0x000fca00078e00ff */
[----:B------:R-:W-:Y:S02]  /*eb00*/  @P0 SHF.R.U32.HI R8, RZ, c[0x0][0x334], R30 ;  /* 0x0000cd00ff080a19 */ /* 0x000fe4000001161e */
.L_x_1165:
[----:B------:R-:W-:Y:S05]  /*eb10*/  BSYNC B0 ;  /* 0x0000000000007941 */ /* 0x000fea0003800000 */
.L_x_1163:
[----:B------:R-:W-:-:S05]  /*eb20*/  IMAD R8, R8, c[0x0][0x32c], R13 ;  /* 0x0000cb0008087a24 */ /* 0x000fca00078e020d */
[----:B------:R-:W-:Y:S02]  /*eb30*/  IADD3 R30, R8, c[0x0][0x32c], RZ ;  /* 0x0000cb00081e7a10 */ /* 0x000fe40007ffe0ff */
[----:B------:R-:W-:Y:S02]  /*eb40*/  IMNMX R3, R3, R8, !PT ;  /* 0x0000000803037217 */ /* 0x000fe40007800200 */
[----:B------:R-:W-:Y:S02]  /*eb50*/  IMNMX R5, R5, R30, PT ;  /* 0x0000001e05057217 */ /* 0x000fe40003800200 */
.L_x_1162:
        /* <DEDUP_REMOVED lines=201> */
.L_x_1168:
[----:B------:R-:W-:-:S04]  /*f7f0*/  MOV R7, c[0x0][0x32c] ;  /* 0x0000cb0000077a02 */ /* 0x000fc80000000f00 */
[----:B------:R-:W-:-:S13]  /*f800*/  ISETP.NE.AND P0, PT, R7, 0x1, PT ;  /* 0x000000010700780c */ /* 0x000fda0003f05270 */
[----:B------:R-:W-:-:S05]  /*f810*/  @P0 IMAD.HI.U32 R7, R6, c[0x0][0x330], RZ ;  /* 0x0000cc0006070a27 */ /* 0x000fca00078e00ff */
[----:B------:R-:W-:Y:S02]  /*f820*/  @P0 SHF.R.U32.HI R6, RZ, c[0x0][0x334], R7 ;  /* 0x0000cd00ff060a19 */ /* 0x000fe40000011607 */
.L_x_1169:
[----:B------:R-:W-:Y:S05]  /*f830*/  BSYNC B0 ;  /* 0x0000000000007941 */ /* 0x000fea0003800000 */
.L_x_1167:
[----:B------:R-:W-:-:S05]  /*f840*/  IMAD R6, R6, c[0x0][0x32c], R13 ;  /* 0x0000cb0006067a24 */ /* 0x000fca00078e020d */
[----:B------:R-:W-:Y:S02]  /*f850*/  IADD3 R7, R6, c[0x0][0x32c], RZ ;  /* 0x0000cb0006077a10 */ /* 0x000fe40007ffe0ff */
[----:B------:R-:W-:Y:S02]  /*f860*/  IMNMX R3, R3, R6, !PT ;  /* 0x0000000603037217 */ /* 0x000fe40007800200 */
[----:B------:R-:W-:Y:S02]  /*f870*/  IMNMX R5, R5, R7, PT ;  /* 0x0000000705057217 */ /* 0x000fe40003800200 */
.L_x_1166:
[----:B------:R-:W-:Y:S01]  /*f880*/  ISETP.NE.AND P0, PT, R28, RZ, PT ;  /* 0x000000ff1c00720c */ /* 0x000fe20003f05270 */
        /* <DEDUP_REMOVED lines=33> */
[----:B------:R-:W-:Y:S01]  /*faa0*/  LDSM.16.MT88.4 R84, [R214+0x900] ;  /* 0x00090000d654783b */ /* 0x000fe20000004200 */
[----:B------:R-:W-:Y:S02]  /*fab0*/  ISETP.NE.AND P0, PT, R25, RZ, PT ;  /* 0x000000ff1900720c */ /* 0x000fe40003f05270 */
[----:B------:R-:W-:Y:S01]  /*fac0*/  FMNMX.FTZ R125, R61, R125, !PT ;  /* 0x0000007d3d7d7209 */ /* 0x000fe20007810000 */
[----:B------:R-:W-:Y:S01]  /*fad0*/  LDSM.16.MT88.4 R80, [R213+0x900] ;  /* 0x00090000d550783b */ /* 0x000fe20000004200 */
[----:B------:R-:W-:Y:S02]  /*fae0*/  ISETP.GT.AND P0, PT, R3, 0x11, !P0 ;  /* 0x000000110300780c */ /* 0x000fe40004704270 */
[----:B------:R-:W-:Y:S01]  /*faf0*/  FMNMX.FTZ R125, R69, R125, !PT ;  /* 0x0000007d457d7209 */ /* 0x000fe20007810000 */
[----:B------:R-:W-:Y:S01]  /*fb00*/  LDSM.16.MT88.4 R76, [R216+0x900] ;  /* 0x00090000d84c783b */ /* 0x000fe20000004200 */
[----:B------:R-:W-:-:S02]  /*fb10*/  ISETP.LT.OR P0, PT, R5, 0x12, P0 ;  /* 0x000000120500780c */ /* 0x000fc40000701670 */
[----:B------:R-:W-:Y:S01]  /*fb20*/  FMNMX.FTZ R125, R168, R125, !PT ;  /* 0x0000007da87d7209 */ /* 0x000fe20007810000 */
[----:B------:R-:W-:Y:S01]  /*fb30*/  LDSM.16.MT88.4 R64, [R213+0x1100] ;  /* 0x00110000d540783b */ /* 0x000fe20000004200 */
        /* <DEDUP_REMOVED lines=22> */
[----:B------:R-:W-:-:S02]  /*fca0*/  FMNMX.FTZ R126, R45, R126, !PT ;  /* 0x0000007e2d7e7209 */ /* 0x000fc40007810000 */
        /* <DEDUP_REMOVED lines=28> */
[----:B------:R-:W-:Y:S02]  /*fe70*/  FMNMX.FTZ R126, R211, R126, !PT ;  /* 0x0000007ed37e7209 */ /* 0x000fe40007810000 */
[----:B------:R-:W-:-:S02]  /*fe80*/  ISETP.NE.AND P0, PT, R17, RZ, PT ;  /* 0x000000ff1100720c */ /* 0x000fc40003f05270 */
[----:B------:R-:W-:Y:S02]  /*fe90*/  FMNMX.FTZ R126, R210, R126, !PT ;  /* 0x0000007ed27e7209 */ /* 0x000fe40007810000 */
[----:B------:R-:W-:Y:S02]  /*fea0*/  ISETP.GT.AND P0, PT, R3, 0x31, !P0 ;  /* 0x000000310300780c */ /* 0x000fe40004704270 */
[----:B------:R-:W-:Y:S02]  /*feb0*/  FMNMX.FTZ R126, R208, R126, !PT ;  /* 0x0000007ed07e7209 */ /* 0x000fe40007810000 */
[----:B------:R-:W-:Y:S02]  /*fec0*/  ISETP.LT.OR P0, PT, R5, 0x32, P0 ;  /* 0x000000320500780c */ /* 0x000fe40000701670 */
[----:B------:R-:W-:Y:S02]  /*fed0*/  FMNMX.FTZ R126, R207, R126, !PT ;  /* 0x0000007ecf7e7209 */ /* 0x000fe40007810000 */
[----:B------:R-:W-:-:S02]  /*fee0*/  FSEL R157, R147, -INF , !P0 ;  /* 0xff800000939d7808 */ /* 0x000fc40004000000 */
[----:B------:R-:W-:Y:S01]  /*fef0*/  ISETP.NE.AND P0, PT, R16, RZ, PT ;  /* 0x000000ff1000720c */ /* 0x000fe20003f05270 */
[----:B------:R-:W1:Y:S01]  /*ff00*/  SHFL.BFLY PT, R6, R126, 0x2, 0x1f ;  /* 0x0c401f007e067f89 */ /* 0x000e6200000e0000 */
        /* <DEDUP_REMOVED lines=13> */
[----:B------:R-:W-:Y:S02]  /*ffe0*/  ISETP.GT.AND P0, PT, R3, 0x40, !P6 ;  /* 0x000000400300780c */ /* 0x000fe40007704270 */
[----:B-1----:R-:W-:Y:S02]  /*fff0*/  FMNMX.FTZ R126, R126, R6, !PT ;  /* 0x000000067e7e7209 */ /* 0x002fe40007810000 */
[----:B------:R-:W-:Y:S02]  /*10000*/  ISETP.LT.OR P0, PT, R5, 0x41, P0 ;  /* 0x000000410500780c */ /* 0x000fe40000701670 */
[----:B------:R-:W-:Y:S01]  /*10010*/  FMNMX.FTZ R125, R201, R125, !PT ;  /* 0x0000007dc97d7209 */ /* 0x000fe20007810000 */
[----:B------:R-:W1:Y:S01]  /*10020*/  SHFL.BFLY PT, R6, R126, 0x1, 0x1f ;  /* 0x0c201f007e067f89 */ /* 0x000e6200000e0000 */
[----:B------:R-:W-:-:S02]  /*10030*/  FSEL R162, R134, -INF , !P0 ;  /* 0xff80000086a27808 */ /* 0x000fc40004000000 */
[----:B------:R-:W-:Y:S02]  /*10040*/  ISETP.GT.AND P0, PT, R3, 0x41, !P4 ;  /* 0x000000410300780c */ /* 0x000fe40006704270 */
[----:B------:R-:W-:Y:S02]  /*10050*/  FMNMX.FTZ R125, R204, R125, !PT ;  /* 0x0000007dcc7d7209 */ /* 0x000fe40007810000 */
[----:B------:R-:W-:Y:S02]  /*10060*/  ISETP.LT.OR P0, PT, R5, 0x42, P0 ;  /* 0x000000420500780c */ /* 0x000fe40000701670 */
[----:B------:R-:W-:Y:S02]  /*10070*/  ISETP.NE.AND P6, PT, R29, RZ, PT ;  /* 0x000000ff1d00720c */ /* 0x000fe40003fc5270 */
[----:B------:R-:W-:Y:S02]  /*10080*/  FSEL R163, R135, -INF , !P0 ;  /* 0xff80000087a37808 */ /* 0x000fe40004000000 */
[----:B------:R-:W-:-:S02]  /*10090*/  ISETP.GT.AND P0, PT, R3, 0x48, !P3 ;  /* 0x000000480300780c */ /* 0x000fc40005f04270 */
[----:B------:R-:W-:Y:S02]  /*100a0*/  FMNMX.FTZ R9, R57, R68, !PT ;  /* 0x0000004439097209 */ /* 0x000fe40007810000 */
[----:B------:R-:W-:Y:S02]  /*100b0*/  ISETP.LT.OR P0, PT, R5, 0x49, P0 ;  /* 0x000000490500780c */ /* 0x000fe40000701670 */
[----:B------:R-:W-:Y:S02]  /*100c0*/  LEA R215, R2, R214, 0x1 ;  /* 0x000000d602d77211 */ /* 0x000fe400078e08ff */
[----:B------:R-:W-:Y:S02]  /*100d0*/  FSEL R189, R122, -INF , !P0 ;  /* 0xff8000007abd7808 */ /* 0x000fe40004000000 */
[----:B------:R-:W-:Y:S01]  /*100e0*/  ISETP.GT.AND P0, PT, R3, 0x49, !P2 ;  /* 0x000000490300780c */ /* 0x000fe20005704270 */
[----:B------:R-:W-:Y:S01]  /*100f0*/  LDSM.16.MT88.4 R100, [R215+0x100] ;  /* 0x00010000d764783b */ /* 0x000fe20000004200 */
[----:B-1----:R-:W-:-:S02]  /*10100*/  FMNMX.FTZ R126, R126, R6, !PT ;  /* 0x000000067e7e7209 */ /* 0x002fc40007810000 */
[----:B------:R-:W-:Y:S01]  /*10110*/  ISETP.LT.OR P0, PT, R5, 0x4a, P0 ;  /* 0x0000004a0500780c */ /* 0x000fe20000701670 */
[----:B------:R-:W1:Y:S01]  /*10120*/  SHFL.BFLY PT, R6, R125, 0x2, 0x1f ;  /* 0x0c401f007d067f89 */ /* 0x000e6200000e0000 */
[----:B------:R-:W-:Y:S01]  /*10130*/  ISETP.NE.AND P3, PT, R32, RZ, PT ;  /* 0x000000ff2000720c */ /* 0x000fe20003f65270 */
[----:B------:R-:W-:Y:S01]  /*10140*/  FMUL.FTZ R7, R126, c[0x0][0x2d0] ;  /* 0x0000b4007e077a20 */ /* 0x000fe20000410000 */
[----:B------:R-:W-:Y:S02]  /*10150*/  FSEL R190, R123, -INF , !P0 ;  /* 0xff8000007bbe7808 */ /* 0x000fe40004000000 */
[----:B------:R-:W-:Y:S02]  /*10160*/  ISETP.GT.AND P0, PT, R3, 0x1, !P6 ;  /* 0x000000010300780c */ /* 0x000fe40007704270 */
[----:B------:R-:W-:Y:S02]  /*10170*/  ISETP.NE.AND P6, PT, R14, RZ, PT ;  /* 0x000000ff0e00720c */ /* 0x000fe40003fc5270 */
[----:B------:R-:W-:-:S02]  /*10180*/  ISETP.LT.OR P0, PT, R5, 0x2, P0 ;  /* 0x000000020500780c */ /* 0x000fc40000701670 */
[----:B------:R-:W-:Y:S02]  /*10190*/  ISETP.GT.AND P2, PT, R3, 0x50, !P6 ;  /* 0x000000500300780c */ /* 0x000fe40007744270 */
[----:B------:R-:W-:Y:S02]  /*101a0*/  FSEL R106, R167, -INF , !P0 ;  /* 0xff800000a76a7808 */ /* 0x000fe40004000000 */
[----:B------:R-:W-:Y:S02]  /*101b0*/  ISETP.GT.AND P0, PT, R3, RZ, !P1 ;  /* 0x000000ff0300720c */ /* 0x000fe40004f04270 */
[----:B------:R-:W-:Y:S02]  /*101c0*/  ISETP.NE.AND P4, PT, R31, RZ, PT ;  /* 0x000000ff1f00720c */ /* 0x000fe40003f85270 */
[----:B------:R-:W-:Y:S02]  /*101d0*/  ISETP.LT.OR P0, PT, R5, 0x1, P0 ;  /* 0x000000010500780c */ /* 0x000fe40000701670 */
[----:B------:R-:W-:-:S02]  /*101e0*/  ISETP.NE.AND P6, PT, R41, RZ, PT ;  /* 0x000000ff2900720c */ /* 0x000fc40003fc5270 */
[----:B------:R-:W-:Y:S02]  /*101f0*/  FSEL R105, R166, -INF , !P0 ;  /* 0xff800000a6697808 */ /* 0x000fe40004000000 */
[----:B------:R-:W-:Y:S02]  /*10200*/  FSETP.NEU.FTZ.AND P0, PT, R126, -INF , PT ;  /* 0xff8000007e00780b */ /* 0x000fe40003f1d000 */
[----:B-1----:R-:W-:Y:S02]  /*10210*/  FMNMX.FTZ R125, R125, R6, !PT ;  /* 0x000000067d7d7209 */ /* 0x002fe40007810000 */
[----:B------:R-:W-:Y:S02]  /*10220*/  FSEL R7, R7, RZ, P0 ;  /* 0x000000ff07077208 */ /* 0x000fe40000000000 */
[----:B------:R-:W-:Y:S01]  /*10230*/  FMNMX.FTZ R10, R105, R106, !PT ;  /* 0x0000006a690a7209 */ /* 0x000fe20007810000 */
[----:B------:R-:W1:Y:S01]  /*10240*/  SHFL.BFLY PT, R6, R125, 0x1, 0x1f ;  /* 0x0c201f007d067f89 */ /* 0x000e6200000e0000 */
[----:B------:R-:W-:Y:S01]  /*10250*/  ISETP.GT.AND P1, PT, R3, 0x51, !P3 ;  /* 0x000000510300780c */ /* 0x000fe20005f24270 */
[----:B------:R-:W-:Y:S01]  /*10260*/  FFMA.FTZ R8, R33, c[0x0][0x2d0], -R7 ;  /* 0x0000b40021087a23 */ /* 0x000fe20000010807 */
[----:B------:R-:W-:-:S03]  /*10270*/  ISETP.GT.AND P3, PT, R3, 0x59, !P6 ;  /* 0x000000590300780c */ /* 0x000fc60007764270 */
[----:B------:R2:W-:Y:S02]  /*10280*/  MUFU.EX2 R166, R8 ;  /* 0x0000000800a67308 */ /* 0x0005e40000000800 */
[----:B--2---:R-:W-:Y:S01]  /*10290*/  FFMA.FTZ R8, R35, c[0x0][0x2d0], -R7 ;  /* 0x0000b40023087a23 */ /* 0x004fe20000010807 */
[----:B-1----:R-:W-:-:S05]  /*102a0*/  FMNMX.FTZ R125, R125, R6, !PT ;  /* 0x000000067d7d7209 */ /* 0x002fca0007810000 */
[----:B------:R1:W2:Y:S01]  /*102b0*/  MUFU.EX2 R247, R8 ;  /* 0x0000000800f77308 */ /* 0x0002a20000000800 */
[C---:B------:R-:W-:Y:S01]  /*102c0*/  FSETP.NEU.FTZ.AND P0, PT, R125.reuse, -INF , PT ;  /* 0xff8000007d00780b */ /* 0x040fe20003f1d000 */
[----:B------:R-:W-:-:S05]  /*102d0*/  FMUL.FTZ R6, R125, c[0x0][0x2d0] ;  /* 0x0000b4007d067a20 */ /* 0x000fca0000410000 */
[----:B------:R-:W-:Y:S02]  /*102e0*/  FSEL R6, R6, RZ, P0 ;  /* 0x000000ff06067208 */ /* 0x000fe40000000000 */
[----:B------:R-:W-:Y:S01]  /*102f0*/  ISETP.GT.AND P0, PT, R3, 0x58, !P4 ;  /* 0x000000580300780c */ /* 0x000fe20006704270 */
[--C-:B------:R-:W-:Y:S01]  /*10300*/  FFMA.FTZ R3, R47, c[0x0][0x2d0], -R7.reuse ;  /* 0x0000b4002f037a23 */ /* 0x100fe20000010807 */
[C---:B------:R-:W-:Y:S02]  /*10310*/  ISETP.LT.OR P4, PT, R5.reuse, 0x51, P2 ;  /* 0x000000510500780c */ /* 0x040fe40001781670 */
[C---:B------:R-:W-:Y:S01]  /*10320*/  ISETP.LT.OR P2, PT, R5.reuse, 0x52, P1 ;  /* 0x000000520500780c */ /* 0x040fe20000f41670 */
[----:B------:R3:W-:Y:S01]  /*10330*/  MUFU.EX2 R219, R3 ;  /* 0x0000000300db7308 */ /* 0x0007e20000000800 */
[----:B-1----:R-:W-:Y:S01]  /*10340*/  FFMA.FTZ R8, R36, c[0x0][0x2d0], -R7 ;  /* 0x0000b40024087a23 */ /* 0x002fe20000010807 */
[----:B------:R-:W-:Y:S02]  /*10350*/  FSEL R184, R198, -INF , !P4 ;  /* 0xff800000c6b87808 */ /* 0x000fe40006000000 */
[----:B------:R-:W-:-:S02]  /*10360*/  ISETP.LT.OR P1, PT, R5, 0x59, P0 ;  /* 0x000000590500780c */ /* 0x000fc40000721670 */
[----:B------:R-:W-:Y:S02]  /*10370*/  FSEL R182, R199, -INF , !P2 ;  /* 0xff800000c7b67808 */ /* 0x000fe40005000000 */
[----:B------:R1:W-:Y:S01]  /*10380*/  MUFU.EX2 R212, R8 ;  /* 0x0000000800d47308 */ /* 0x0003e20000000800 */
[----:B------:R-:W-:Y:S02]  /*10390*/  ISETP.LT.OR P0, PT, R5, 0x5a, P3 ;  /* 0x0000005a0500780c */ /* 0x000fe40001f01670 */
[----:B------:R-:W-:Y:S02]  /*103a0*/  FSEL R183, R194, -INF , !P1 ;  /* 0xff800000c2b77808 */ /* 0x000fe40004800000 */
[----:B------:R-:W-:Y:S02]  /*103b0*/  FSEL R181, R195, -INF , !P0 ;  /* 0xff800000c3b57808 */ /* 0x000fe40004000000 */
[----:B--2---:R-:W-:Y:S01]  /*103c0*/  F2FP.PACK_AB R12, R247, R166 ;  /* 0x000000a6f70c723e */ /* 0x004fe200000000ff */
[----:B---3--:R-:W-:-:S04]  /*103d0*/  FFMA.FTZ R3, R46, c[0x0][0x2d0], -R6 ;  /* 0x0000b4002e037a23 */ /* 0x008fc80000010806 */
        /* <DEDUP_REMOVED lines=8> */
[----:B--2---:R-:W-:-:S03]  /*10460*/  F2FP.PACK_AB R14, R167, R212 ;  /* 0x000000d4a70e723e */ /* 0x004fc600000000ff */
[----:B------:R1:W-:Y:S02]  /*10470*/  MUFU.EX2 R238, R9 ;  /* 0x0000000900ee7308 */ /* 0x0003e40000000800 */
[----:B-1----:R-:W-:Y:S01]  /*10480*/  FMNMX.FTZ R9, R118, R8, !PT ;  /* 0x0000000876097209 */ /* 0x002fe20007810000 */
[----:B------:R-:W-:-:S03]  /*10490*/  FFMA.FTZ R8, R34, c[0x0][0x2d0], -R6 ;  /* 0x0000b40022087a23 */ /* 0x000fc60000010806 */
[----:B------:R-:W-:Y:S02]  /*104a0*/  FMNMX.FTZ R9, R119, R9, !PT ;  /* 0x0000000977097209 */ /* 0x000fe40007810000 */
[----:B------:R1:W-:Y:S02]  /*104b0*/  MUFU.EX2 R248, R8 ;  /* 0x0000000800f87308 */ /* 0x0003e40000000800 */
[----:B------:R-:W-:Y:S02]  /*104c0*/  FMNMX.FTZ R0, R131, R9, !PT ;  /* 0x0000000983007209 */ /* 0x000fe40007810000 */
[----:B------:R-:W-:Y:S02]  /*104d0*/  FMNMX.FTZ R9, R110, R10, !PT ;  /* 0x0000000a6e097209 */ /* 0x000fe40007810000 */
[----:B------:R-:W-:-:S04]  /*104e0*/  FMNMX.FTZ R0, R136, R0, !PT ;  /* 0x0000000088007209 */ /* 0x000fc80007810000 */
[----:B------:R-:W-:-:S04]  /*104f0*/  FMNMX.FTZ R0, R137, R0, !PT ;  /* 0x0000000089007209 */ /* 0x000fc80007810000 */
[----:B------:R-:W-:Y:S01]  /*10500*/  FMNMX.FTZ R0, R138, R0, !PT ;  /* 0x000000008a007209 */ /* 0x000fe20007810000 */
[----:B-1----:R-:W-:-:S03]  /*10510*/  FFMA.FTZ R8, R37, c[0x0][0x2d0], -R6 ;  /* 0x0000b40025087a23 */ /* 0x002fc60000010806 */
[----:B------:R-:W-:Y:S01]  /*10520*/  FMNMX.FTZ R0, R160, R0, !PT ;  /* 0x00000000a0007209 */ /* 0x000fe20007810000 */
[----:B------:R1:W2:Y:S03]  /*10530*/  MUFU.EX2 R249, R8 ;  /* 0x0000000800f97308 */ /* 0x0002a60000000800 */
[----:B------:R-:W-:-:S04]  /*10540*/  FMNMX.FTZ R0, R161, R0, !PT ;  /* 0x00000000a1007209 */ /* 0x000fc80007810000 */
[----:B------:R-:W-:-:S04]  /*10550*/  FMNMX.FTZ R0, R164, R0, !PT ;  /* 0x00000000a4007209 */ /* 0x000fc80007810000 */
[----:B------:R-:W-:Y:S02]  /*10560*/  FMNMX.FTZ R0, R165, R0, !PT ;  /* 0x00000000a5007209 */ /* 0x000fe40007810000 */
[----:B-1----:R-:W-:Y:S01]  /*10570*/  FMNMX.FTZ R8, R109, R9, !PT ;  /* 0x000000096d087209 */ /* 0x002fe20007810000 */
[--C-:B------:R-:W-:Y:S01]  /*10580*/  FFMA.FTZ R9, R40, c[0x0][0x2d0], -R6.reuse ;  /* 0x0000b40028097a23 */ /* 0x100fe20000010806 */
[----:B--2---:R-:W-:Y:S02]  /*10590*/  F2FP.PACK_AB R13, R249, R248 ;  /* 0x000000f8f90d723e */ /* 0x004fe400000000ff */
[----:B------:R-:W-:Y:S01]  /*105a0*/  FMNMX.FTZ R4, R112, R8, !PT ;  /* 0x0000000870047209 */ /* 0x000fe20007810000 */
[----:B------:R-:W-:Y:S01]  /*105b0*/  FFMA.FTZ R8, R42, c[0x0][0x2d0], -R6 ;  /* 0x0000b4002a087a23 */ /* 0x000fe20000010806 */
[----:B------:R-:W-:Y:S02]  /*105c0*/  MUFU.EX2 R250, R9 ;  /* 0x0000000900fa7308 */ /* 0x000fe40000000800 */
[----:B------:R-:W-:-:S04]  /*105d0*/  FMNMX.FTZ R4, R113, R4, !PT ;  /* 0x0000000471047209 */ /* 0x000fc80007810000 */
[----:B------:R-:W-:Y:S01]  /*105e0*/  FMNMX.FTZ R2, R116, R4, !PT ;  /* 0x0000000474027209 */ /* 0x000fe20007810000 */
[----:B------:R-:W-:Y:S01]  /*105f0*/  FFMA.FTZ R4, R43, c[0x0][0x2d0], -R7 ;  /* 0x0000b4002b047a23 */ /* 0x000fe20000010807 */
[----:B------:R-:W1:Y:S02]  /*10600*/  MUFU.EX2 R251, R8 ;  /* 0x0000000800fb7308 */ /* 0x000e640000000800 */
[----:B------:R-:W-:-:S04]  /*10610*/  FMNMX.FTZ R2, R117, R2, !PT ;  /* 0x0000000275027209 */ /* 0x000fc80007810000 */
[----:B------:R-:W-:Y:S02]  /*10620*/  FMNMX.FTZ R2, R127, R2, !PT ;  /* 0x000000027f027209 */ /* 0x000fe40007810000 */
[----:B------:R2:W3:Y:S01]  /*10630*/  MUFU.EX2 R230, R4 ;  /* 0x0000000400e67308 */ /* 0x0004e20000000800 */
[----:B-1----:R-:W-:-:S07]  /*10640*/  F2FP.PACK_AB R15, R251, R250 ;  /* 0x000000fafb0f723e */ /* 0x002fce00000000ff */
[C---:B------:R-:W-:Y:S01]  /*10650*/  HMMA.16816.F32 R16, R12.reuse, R88, RZ ;  /* 0x000000580c10723c */ /* 0x040fe200000018ff */
[----:B--2---:R-:W-:Y:S02]  /*10660*/  FMNMX.FTZ R4, R128, R2, !PT ;  /* 0x0000000280047209 */ /* 0x004fe40007810000 */
        /* <DEDUP_REMOVED lines=8> */
[----:B---3--:R-:W-:Y:S02]  /*106f0*/  F2FP.PACK_AB R8, R230, R238 ;  /* 0x000000eee608723e */ /* 0x008fe400000000ff */
[----:B------:R-:W-:Y:S01]  /*10700*/  FMNMX.FTZ R2, R156, R2, !PT ;  /* 0x000000029c027209 */ /* 0x000fe20007810000 */
[----:B------:R-:W-:Y:S03]  /*10710*/  HMMA.16816.F32 R24, R12, R96, RZ ;  /* 0x000000600c18723c */ /* 0x000fe600000018ff */
[----:B------:R-:W-:Y:S01]  /*10720*/  FMNMX.FTZ R2, R157, R2, !PT ;  /* 0x000000029d027209 */ /* 0x000fe20007810000 */
[----:B-1----:R-:W-:-:S03]  /*10730*/  FFMA.FTZ R0, R45, c[0x0][0x2d0], -R7 ;  /* 0x0000b4002d007a23 */ /* 0x002fc60000010807 */
        /* <DEDUP_REMOVED lines=43> */
[----:B------:R-:W-:Y:S02]  /*109f0*/  HMMA.16816.F32 R48, R8, R76, R24 ;  /* 0x0000004c0830723c */ /* 0x000fe40000001818 */
[----:B------:R-:W-:-:S03]  /*10a00*/  FSETP.NEU.FTZ.AND P0, PT, R124, -INF , PT ;  /* 0xff8000007c00780b */ /* 0x000fc60003f1d000 */
[----:B------:R1:W-:Y:S03]  /*10a10*/  MUFU.EX2 R235, R0 ;  /* 0x0000000000eb7308 */ /* 0x0003e60000000800 */
[----:B------:R-:W-:Y:S01]  /*10a20*/  HMMA.16816.F32 R28, R8, R82, R36 ;  /* 0x00000052081c723c */ /* 0x000fe20000001824 */
[----:B---3--:R-:W-:-:S07]  /*10a30*/  FFMA.FTZ R2, R107, c[0x0][0x2d0], -R7 ;  /* 0x0000b4006b027a23 */ /* 0x008fce0000010807 */
[----:B----4-:R-:W-:Y:S01]  /*10a40*/  HMMA.16816.F32 R16, R8, R92, R20 ;  /* 0x0000005c0810723c */ /* 0x010fe20000001814 */
[----:B------:R3:W4:Y:S01]  /*10a50*/  MUFU.EX2 R198, R2 ;  /* 0x0000000200c67308 */ /* 0x0007220000000800 */
        /* <DEDUP_REMOVED lines=11> */
[----:B----4-:R-:W-:Y:S01]  /*10b10*/  F2FP.PACK_AB R10, R198, R194 ;  /* 0x000000c2c60a723e */ /* 0x010fe200000000ff */
[----:B---3--:R-:W-:Y:S01]  /*10b20*/  FFMA.FTZ R2, R60, c[0x0][0x2d0], -R6 ;  /* 0x0000b4003c027a23 */ /* 0x008fe20000010806 */
[----:B--2---:R-:W-:Y:S01]  /*10b30*/  F2FP.PACK_AB R11, R233, R235 ;  /* 0x000000ebe90b723e */ /* 0x004fe200000000ff */
[----:B------:R-:W1:Y:S02]  /*10b40*/  LDSM.16.MT88.4 R60, [R214+0x1100] ;  /* 0x00110000d63c783b */ /* 0x000e640000004200 */
[----:B------:R2:W3:Y:S02]  /*10b50*/  MUFU.EX2 R239, R2 ;  /* 0x0000000200ef7308 */ /* 0x0004e40000000800 */
[----:B--2---:R-:W-:Y:S01]  /*10b60*/  FMUL.FTZ R2, R124, c[0x0][0x2d0] ;  /* 0x0000b4007c027a20 */ /* 0x004fe20000410000 */
[----:B---3--:R-:W-:-:S04]  /*10b70*/  F2FP.PACK_AB R9, R239, R221 ;  /* 0x000000ddef09723e */ /* 0x008fc800000000ff */
[----:B------:R-:W-:Y:S02]  /*10b80*/  FSEL R2, R2, RZ, P0 ;  /* 0x000000ff02027208 */ /* 0x000fe40000000000 */
[----:B------:R-:W-:Y:S01]  /*10b90*/  FSETP.NEU.FTZ.AND P0, PT, R3, -INF , PT ;  /* 0xff8000000300780b */ /* 0x000fe20003f1d000 */
[----:B------:R-:W-:Y:S02]  /*10ba0*/  HMMA.16816.F32 R140, R8, R64, R52 ;  /* 0x00000040088c723c */ /* 0x000fe40000001834 */
[--C-:B------:R-:W-:Y:S02]  /*10bb0*/  FFMA.FTZ R0, R57, c[0x0][0x2d0], -R2.reuse ;  /* 0x0000b40039007a23 */ /* 0x100fe40000010802 */
[----:B------:R-:W-:Y:S01]  /*10bc0*/  FFMA.FTZ R4, R115, c[0x0][0x2d0], -R2 ;  /* 0x0000b40073047a23 */ /* 0x000fe20000010802 */
[----:B------:R-:W2:Y:S01]  /*10bd0*/  LDSM.16.MT88.4 R56, [R216+0x1100] ;  /* 0x00110000d838783b */ /* 0x000ea20000004200 */
[----:B------:R3:W-:Y:S01]  /*10be0*/  MUFU.EX2 R217, R0 ;  /* 0x0000000000d97308 */ /* 0x0007e20000000800 */
[----:B------:R-:W-:-:S07]  /*10bf0*/  IMAD.MOV.U32 R115, RZ, RZ, R244 ;  /* 0x000000ffff737224 */ /* 0x000fce00078e00f4 */
[----:B------:R-:W-:Y:S01]  /*10c00*/  MUFU.EX2 R242, R4 ;  /* 0x0000000400f27308 */ /* 0x000fe20000000800 */
[----:B-1----:R-:W-:Y:S01]  /*10c10*/  HMMA.16816.F32 R148, R8, R60, R32 ;  /* 0x0000003c0894723c */ /* 0x002fe20000001820 */
[----:B---3--:R-:W-:-:S07]  /*10c20*/  FFMA.FTZ R0, R68, c[0x0][0x2d0], -R2 ;  /* 0x0000b40044007a23 */ /* 0x008fce0000010802 */
[----:B------:R-:W-:Y:S01]  /*10c30*/  HMMA.16816.F32 R120, R8, R62, R20 ;  /* 0x0000003e0878723c */ /* 0x000fe20000001814 */
[----:B------:R-:W1:Y:S01]  /*10c40*/  LDSM.16.MT88.4 R68, [R215+0x1100] ;  /* 0x00110000d744783b */ /* 0x000e620000004200 */
[----:B------:R3:W4:Y:S02]  /*10c50*/  MUFU.EX2 R218, R0 ;  /* 0x0000000000da7308 */ /* 0x0007240000000800 */
[----:B---3--:R-:W-:-:S04]  /*10c60*/  FFMA.FTZ R0, R108, c[0x0][0x2d0], -R2 ;  /* 0x0000b4006c007a23 */ /* 0x008fc80000010802 */
[----:B--2---:R-:W-:Y:S02]  /*10c70*/  HMMA.16816.F32 R144, R8, R56, R48 ;  /* 0x000000380890723c */ /* 0x004fe40000001830 */
[----:B------:R2:W-:Y:S02]  /*10c80*/  MUFU.EX2 R195, R0 ;  /* 0x0000000000c37308 */ /* 0x0005e40000000800 */
[----:B--2---:R-:W-:-:S04]  /*10c90*/  FFMA.FTZ R0, R111, c[0x0][0x2d0], -R2 ;  /* 0x0000b4006f007a23 */ /* 0x004fc80000010802 */
[C---:B-1----:R-:W-:Y:S02]  /*10ca0*/  HMMA.16816.F32 R152, R8.reuse, R68, R16 ;  /* 0x000000440898723c */ /* 0x042fe40000001810 */
[----:B------:R1:W2:Y:S06]  /*10cb0*/  MUFU.EX2 R240, R0 ;  /* 0x0000000000f07308 */ /* 0x0002ac0000000800 */
[----:B------:R-:W-:Y:S01]  /*10cc0*/  HMMA.16816.F32 R132, R8, R70, R12 ;  /* 0x000000460884723c */ /* 0x000fe2000000180c */
[----:B-1----:R-:W-:Y:S02]  /*10cd0*/  FFMA.FTZ R0, R114, c[0x0][0x2d0], -R2 ;  /* 0x0000b40072007a23 */ /* 0x002fe40000010802 */
[----:B------:R-:W-:-:S02]  /*10ce0*/  IMAD.MOV.U32 R114, RZ, RZ, R246 ;  /* 0x000000ffff727224 */ /* 0x000fc400078e00f6 */
[----:B------:R1:W-:Y:S02]  /*10cf0*/  MUFU.EX2 R234, R0 ;  /* 0x0000000000ea7308 */ /* 0x0003e40000000800 */
[----:B-1----:R-:W-:-:S05]  /*10d00*/  FMUL.FTZ R0, R3, c[0x0][0x2d0] ;  /* 0x0000b40003007a20 */ /* 0x002fca0000410000 */
[----:B------:R-:W-:-:S05]  /*10d10*/  FSEL R0, R0, RZ, P0 ;  /* 0x000000ff00007208 */ /* 0x000fca0000000000 */
[----:B------:R-:W-:-:S04]  /*10d20*/  FFMA.FTZ R4, R105, c[0x0][0x2d0], -R0 ;  /* 0x0000b40069047a23 */ /* 0x000fc80000010800 */
[----:B------:R1:W-:Y:S02]  /*10d30*/  MUFU.EX2 R174, R4 ;  /* 0x0000000400ae7308 */ /* 0x0003e40000000800 */
[--C-:B-1----:R-:W-:Y:S02]  /*10d40*/  FFMA.FTZ R4, R106, c[0x0][0x2d0], -R0.reuse ;  /* 0x0000b4006a047a23 */ /* 0x102fe40000010800 */
[----:B------:R-:W-:Y:S04]  /*10d50*/  HMMA.16816.F32 R104, R8, R66, R28 ;  /* 0x000000420868723c */ /* 0x000fe8000000181c */
[----:B------:R1:W3:Y:S02]  /*10d60*/  MUFU.EX2 R172, R4 ;  /* 0x0000000400ac7308 */ /* 0x0002e40000000800 */
[----:B-1----:R-:W-:-:S06]  /*10d70*/  FFMA.FTZ R4, R110, c[0x0][0x2d0], -R0 ;  /* 0x0000b4006e047a23 */ /* 0x002fcc0000010800 */
[----:B------:R1:W-:Y:S02]  /*10d80*/  MUFU.EX2 R237, R4 ;  /* 0x0000000400ed7308 */ /* 0x0003e40000000800 */
[----:B-1----:R-:W-:Y:S02]  /*10d90*/  FFMA.FTZ R4, R109, c[0x0][0x2d0], -R0 ;  /* 0x0000b4006d047a23 */ /* 0x002fe40000010800 */
[----:B------:R-:W-:Y:S04]  /*10da0*/  HMMA.16816.F32 R108, R8, R58, R24 ;  /* 0x0000003a086c723c */ /* 0x000fe80000001818 */
[----:B------:R1:W1:Y:S03]  /*10db0*/  MUFU.EX2 R232, R4 ;  /* 0x0000000400e87308 */ /* 0x0002660000000800 */
[----:B----4-:R-:W-:-:S02]  /*10dc0*/  F2FP.PACK_AB R8, R218, R217 ;  /* 0x000000d9da08723e */ /* 0x010fc400000000ff */
[----:B--2---:R-:W-:Y:S02]  /*10dd0*/  F2FP.PACK_AB R10, R240, R195 ;  /* 0x000000c3f00a723e */ /* 0x004fe400000000ff */
[----:B---3--:R-:W-:Y:S01]  /*10de0*/  F2FP.PACK_AB R9, R172, R174 ;  /* 0x000000aeac09723e */ /* 0x008fe200000000ff */
[----:B-1----:R-:W-:Y:S01]  /*10df0*/  FFMA.FTZ R4, R118, c[0x0][0x2d0], -R2 ;  /* 0x0000b40076047a23 */ /* 0x002fe20000010802 */
[----:B------:R-:W-:-:S03]  /*10e00*/  F2FP.PACK_AB R11, R232, R237 ;  /* 0x000000ede80b723e */ /* 0x000fc600000000ff */
[----:B------:R1:W-:Y:S04]  /*10e10*/  MUFU.EX2 R118, R4 ;  /* 0x0000000400767308 */ /* 0x0003e80000000800 */
[C---:B------:R-:W-:Y:S07]  /*10e20*/  HMMA.16816.F32 R28, R8.reuse, R74, RZ ;  /* 0x0000004a081c723c */ /* 0x040fee00000018ff */
[----:B------:R-:W-:Y:S01]  /*10e30*/  IMAD.MOV.U32 R75, RZ, RZ, R251 ;  /* 0x000000ffff4b7224 */ /* 0x000fe200078e00fb */
[----:B------:R-:W-:Y:S01]  /*10e40*/  HMMA.16816.F32 R20, R8, R72, RZ ;  /* 0x000000480814723c */ /* 0x000fe200000018ff */
[----:B------:R-:W-:Y:S01]  /*10e50*/  MOV R74, R243 ;  /* 0x000000f3004a7202 */ /* 0x000fe20000000f00 */
[----:B-1----:R-:W-:-:S05]  /*10e60*/  FFMA.FTZ R4, R119, c[0x0][0x2d0], -R2 ;  /* 0x0000b40077047a23 */ /* 0x002fca0000010802 */
[----:B------:R-:W-:Y:S01]  /*10e70*/  MOV R73, R248 ;  /* 0x000000f800497202 */ /* 0x000fe20000000f00 */
[----:B------:R1:W2:Y:S01]  /*10e80*/  MUFU.EX2 R220, R4 ;  /* 0x0000000400dc7308 */ /* 0x0002a20000000800 */
[----:B------:R-:W-:Y:S01]  /*10e90*/  IMAD.MOV.U32 R72, RZ, RZ, R249 ;  /* 0x000000ffff487224 */ /* 0x000fe200078e00f9 */
[C---:B------:R-:W-:Y:S07]  /*10ea0*/  HMMA.16816.F32 R16, R8.reuse, R96, RZ ;  /* 0x000000600810723c */ /* 0x040fee00000018ff */
[----:B------:R-:W-:Y:S01]  /*10eb0*/  IMAD.MOV.U32 R97, RZ, RZ, R242 ;  /* 0x000000ffff617224 */ /* 0x000fe200078e00f2 */
[----:B------:R-:W-:Y:S01]  /*10ec0*/  HMMA.16816.F32 R12, R8, R88, RZ ;  /* 0x00000058080c723c */ /* 0x000fe200000018ff */
[----:B------:R-:W-:-:S02]  /*10ed0*/  IMAD.MOV.U32 R96, RZ, RZ, R241 ;  /* 0x000000ffff607224 */ /* 0x000fc400078e00f1 */
[----:B-1----:R-:W-:Y:S02]  /*10ee0*/  FFMA.FTZ R4, R112, c[0x0][0x2d0], -R0 ;  /* 0x0000b40070047a23 */ /* 0x002fe40000010800 */
[----:B------:R-:W-:-:S03]  /*10ef0*/  IMAD.MOV.U32 R112, RZ, RZ, R247 ;  /* 0x000000ffff707224 */ /* 0x000fc600078e00f7 */
[C---:B------:R-:W-:Y:S01]  /*10f00*/  HMMA.16816.F32 R32, R8.reuse, R98, RZ ;  /* 0x000000620820723c */ /* 0x040fe200000018ff */
[----:B------:R1:W-:Y:S07]  /*10f10*/  MUFU.EX2 R252, R4 ;  /* 0x0000000400fc7308 */ /* 0x0003ee0000000800 */
[C---:B------:R-:W-:Y:S08]  /*10f20*/  HMMA.16816.F32 R36, R8.reuse, R90, RZ ;  /* 0x0000005a0824723c */ /* 0x040ff000000018ff */
[----:B------:R-:W-:Y:S01]  /*10f30*/  HMMA.16816.F32 R24, R8, R100, RZ ;  /* 0x000000640818723c */ /* 0x000fe200000018ff */
[----:B-1----:R-:W-:-:S02]  /*10f40*/  FFMA.FTZ R4, R113, c[0x0][0x2d0], -R0 ;  /* 0x0000b40071047a23 */ /* 0x002fc40000010800 */
[----:B------:R-:W-:Y:S02]  /*10f50*/  IMAD.MOV.U32 R113, RZ, RZ, R250 ;  /* 0x000000ffff717224 */ /* 0x000fe400078e00fa */
[----:B------:R1:W3:Y:S03]  /*10f60*/  MUFU.EX2 R119, R4 ;  /* 0x0000000400777308 */ /* 0x0002e60000000800 */
[----:B------:R-:W-:Y:S07]  /*10f70*/  HMMA.16816.F32 R40, R8, R102, RZ ;  /* 0x000000660828723c */ /* 0x000fee00000018ff */
[----:B------:R-:W-:-:S02]  /*10f80*/  F2FP.PACK_AB R8, R97, R234 ;  /* 0x000000ea6108723e */ /* 0x000fc400000000ff */
[----:B--2---:R-:W-:Y:S01]  /*10f90*/  F2FP.PACK_AB R10, R220, R118 ;  /* 0x00000076dc0a723e */ /* 0x004fe200000000ff */
[----:B-1----:R-:W-:Y:S01]  /*10fa0*/  FFMA.FTZ R4, R116, c[0x0][0x2d0], -R0 ;  /* 0x0000b40074047a23 */ /* 0x002fe20000010800 */
[----:B---3--:R-:W-:-:S03]  /*10fb0*/  F2FP.PACK_AB R9, R119, R252 ;  /* 0x000000fc7709723e */ /* 0x008fc600000000ff */
        /* <DEDUP_REMOVED lines=9> */
[----:B-1----:R-:W-:Y:S01]  /*11050*/  FFMA.FTZ R4, R131, c[0x0][0x2d0], -R2 ;  /* 0x0000b40083047a23 */ /* 0x002fe20000010802 */
[----:B------:R-:W-:-:S03]  /*11060*/  MOV R131, R97 ;  /* 0x0000006100837202 */ /* 0x000fc60000000f00 */
[----:B------:R1:W-:Y:S03]  /*11070*/  MUFU.EX2 R247, R4 ;  /* 0x0000000400f77308 */ /* 0x0003e60000000800 */
[C---:B------:R-:W-:Y:S08]  /*11080*/  HMMA.16816.F32 R52, R8.reuse, R84, R12 ;  /* 0x000000540834723c */ /* 0x040ff0000000180c */
[----:B------:R-:W-:Y:S01]  /*11090*/  HMMA.16816.F32 R12, R8, R82, R28 ;  /* 0x00000052080c723c */ /* 0x000fe2000000181c */
[----:B-1----:R-:W-:-:S07]  /*110a0*/  FFMA.FTZ R4, R136, c[0x0][0x2d0], -R2 ;  /* 0x0000b40088047a23 */ /* 0x002fce0000010802 */
[C---:B------:R-:W-:Y:S01]  /*110b0*/  HMMA.16816.F32 R20, R8.reuse, R78, R32 ;  /* 0x0000004e0814723c */ /* 0x040fe20000001820 */
[----:B------:R1:W2:Y:S07]  /*110c0*/  MUFU.EX2 R248, R4 ;  /* 0x0000000400f87308 */ /* 0x0002ae0000000800 */
[C---:B------:R-:W-:Y:S01]  /*110d0*/  HMMA.16816.F32 R44, R8.reuse, R92, R24 ;  /* 0x0000005c082c723c */ /* 0x040fe20000001818 */
[----:B------:R-:W-:Y:S07]  /*110e0*/  LDSM.16.MT88.4 R24, [R216+0x1900] ;  /* 0x00190000d818783b */ /* 0x000fee0000004200 */
[----:B------:R-:W-:Y:S01]  /*110f0*/  HMMA.16816.F32 R28, R8, R86, R36 ;  /* 0x00000056081c723c */ /* 0x000fe20000001824 */
[----:B-1----:R-:W-:-:S04]  /*11100*/  FFMA.FTZ R4, R137, c[0x0][0x2d0], -R2 ;  /* 0x0000b40089047a23 */ /* 0x002fc80000010802 */
[----:B------:R1:W-:Y:S03]  /*11110*/  MUFU.EX2 R249, R4 ;  /* 0x0000000400f97308 */ /* 0x0003e60000000800 */
[----:B------:R-:W-:Y:S01]  /*11120*/  HMMA.16816.F32 R32, R8, R94, R40 ;  /* 0x0000005e0820723c */ /* 0x000fe20000001828 */
[----:B------:R-:W-:Y:S01]  /*11130*/  IMAD.MOV.U32 R39, RZ, RZ, R236 ;  /* 0x000000ffff277224 */ /* 0x000fe200078e00ec */
[----:B------:R-:W-:Y:S01]  /*11140*/  MOV R38, R235 ;  /* 0x000000eb00267202 */ /* 0x000fe20000000f00 */
[----:B------:R-:W-:Y:S02]  /*11150*/  IMAD.MOV.U32 R37, RZ, RZ, R234 ;  /* 0x000000ffff257224 */ /* 0x000fe400078e00ea */
[----:B------:R-:W-:Y:S02]  /*11160*/  IMAD.MOV.U32 R36, RZ, RZ, R233 ;  /* 0x000000ffff247224 */ /* 0x000fe400078e00e9 */
[----:B--2---:R-:W-:-:S02]  /*11170*/  F2FP.PACK_AB R8, R248, R247 ;  /* 0x000000f7f808723e */ /* 0x004fc400000000ff */
[----:B------:R-:W-:Y:S01]  /*11180*/  MOV R43, R230 ;  /* 0x000000e6002b7202 */ /* 0x000fe20000000f00 */
[----:B-1----:R-:W-:-:S04]  /*11190*/  FFMA.FTZ R4, R138, c[0x0][0x2d0], -R2 ;  /* 0x0000b4008a047a23 */ /* 0x002fc80000010802 */
[----:B------:R1:W2:Y:S02]  /*111a0*/  MUFU.EX2 R250, R4 ;  /* 0x0000000400fa7308 */ /* 0x0002a40000000800 */
[----:B-1----:R-:W-:Y:S01]  /*111b0*/  FFMA.FTZ R4, R127, c[0x0][0x2d0], -R0 ;  /* 0x0000b4007f047a23 */ /* 0x002fe20000010800 */
[----:B------:R-:W-:Y:S02]  /*111c0*/  MOV R127, R239 ;  /* 0x000000ef007f7202 */ /* 0x000fe40000000f00 */
[----:B--2---:R-:W-:-:S03]  /*111d0*/  F2FP.PACK_AB R10, R250, R249 ;  /* 0x000000f9fa0a723e */ /* 0x004fc600000000ff */
        /* <DEDUP_REMOVED lines=8> */
[----:B------:R1:W-:Y:S02]  /*11260*/  MUFU.EX2 R244, R4 ;  /* 0x0000000400f47308 */ /* 0x0003e40000000800 */
[----:B-1----:R-:W-:Y:S02]  /*11270*/  FFMA.FTZ R4, R130, c[0x0][0x2d0], -R0 ;  /* 0x0000b40082047a23 */ /* 0x002fe40000010800 */
[----:B------:R-:W-:-:S04]  /*11280*/  IMAD.MOV.U32 R130, RZ, RZ, R237 ;  /* 0x000000ffff827224 */ /* 0x000fc800078e00ed */
[----:B------:R1:W2:Y:S02]  /*11290*/  MUFU.EX2 R242, R4 ;  /* 0x0000000400f27308 */ /* 0x0002a40000000800 */
[----:B-1----:R-:W-:Y:S01]  /*112a0*/  FFMA.FTZ R4, R173, c[0x0][0x2d0], -R7 ;  /* 0x0000b400ad047a23 */ /* 0x002fe20000010807 */
[----:B--2---:R-:W-:Y:S01]  /*112b0*/  F2FP.PACK_AB R11, R242, R244 ;  /* 0x000000f4f20b723e */ /* 0x004fe200000000ff */
[----:B------:R-:W-:-:S04]  /*112c0*/  IMAD.MOV.U32 R173, RZ, RZ, R232 ;  /* 0x000000ffffad7224 */ /* 0x000fc800078e00e8 */
[----:B------:R1:W2:Y:S02]  /*112d0*/  MUFU.EX2 R241, R4 ;  /* 0x0000000400f17308 */ /* 0x0002a40000000800 */
[C---:B------:R-:W-:Y:S01]  /*112e0*/  HMMA.16816.F32 R100, R8.reuse, R56, R16 ;  /* 0x000000380864723c */ /* 0x040fe20000001810 */
[----:B------:R-:W3:Y:S07]  /*112f0*/  LDSM.16.MT88.4 R16, [R213+0x1900] ;  /* 0x00190000d510783b */ /* 0x000eee0000004200 */
[----:B------:R-:W-:Y:S01]  /*11300*/  HMMA.16816.F32 R136, R8, R64, R48 ;  /* 0x000000400888723c */ /* 0x000fe20000001830 */
[----:B-1----:R-:W-:-:S02]  /*11310*/  FFMA.FTZ R4, R171, c[0x0][0x2d0], -R7 ;  /* 0x0000b400ab047a23 */ /* 0x002fc40000010807 */
[----:B------:R-:W-:Y:S02]  /*11320*/  IMAD.MOV.U32 R171, RZ, RZ, R96 ;  /* 0x000000ffffab7224 */ /* 0x000fe400078e0060 */
[----:B------:R1:W-:Y:S03]  /*11330*/  MUFU.EX2 R239, R4 ;  /* 0x0000000400ef7308 */ /* 0x0003e60000000800 */
[C---:B------:R-:W-:Y:S01]  /*11340*/  HMMA.16816.F32 R96, R8.reuse, R66, R12 ;  /* 0x000000420860723c */ /* 0x040fe2000000180c */
[----:B------:R-:W-:Y:S07]  /*11350*/  LDSM.16.MT88.4 R64, [R216+0x2100] ;  /* 0x00210000d840783b */ /* 0x000fee0000004200 */
[----:B------:R-:W-:Y:S01]  /*11360*/  HMMA.16816.F32 R92, R8, R58, R20 ;  /* 0x0000003a085c723c */ /* 0x000fe20000001814 */
[----:B------:R-:W4:Y:S01]  /*11370*/  LDSM.16.MT88.4 R20, [R215+0x1900] ;  /* 0x00190000d714783b */ /* 0x000f220000004200 */
[----:B-1----:R-:W-:-:S06]  /*11380*/  FFMA.FTZ R4, R176, c[0x0][0x2d0], -R7 ;  /* 0x0000b400b0047a23 */ /* 0x002fcc0000010807 */
[C---:B------:R-:W-:Y:S01]  /*11390*/  HMMA.16816.F32 R88, R8.reuse, R60, R52 ;  /* 0x0000003c0858723c */ /* 0x040fe20000001834 */
[----:B------:R1:W1:Y:S07]  /*113a0*/  MUFU.EX2 R240, R4 ;  /* 0x0000000400f07308 */ /* 0x00026e0000000800 */
[C---:B------:R-:W-:Y:S01]  /*113b0*/  HMMA.16816.F32 R84, R8.reuse, R62, R28 ;  /* 0x0000003e0854723c */ /* 0x040fe2000000181c */
[----:B------:R-:W3:Y:S04]  /*113c0*/  LDSM.16.MT88.4 R28, [R214+0x1900] ;  /* 0x00190000d61c783b */ /* 0x000ee80000004200 */
[----:B------:R-:W3:Y:S03]  /*113d0*/  LDSM.16.MT88.4 R60, [R213+0x2100] ;  /* 0x00210000d53c783b */ /* 0x000ee60000004200 */
[----:B------:R-:W-:Y:S01]  /*113e0*/  HMMA.16816.F32 R80, R8, R68, R44 ;  /* 0x000000440850723c */ /* 0x000fe2000000182c */
[----:B-1----:R-:W-:-:S04]  /*113f0*/  FFMA.FTZ R4, R177, c[0x0][0x2d0], -R7 ;  /* 0x0000b400b1047a23 */ /* 0x002fc80000010807 */
[----:B------:R1:W-:Y:S03]  /*11400*/  MUFU.EX2 R238, R4 ;  /* 0x0000000400ee7308 */ /* 0x0003e60000000800 */
[----:B------:R-:W-:Y:S01]  /*11410*/  HMMA.16816.F32 R76, R8, R70, R32 ;  /* 0x00000046084c723c */ /* 0x000fe20000001820 */
[----:B------:R-:W3:Y:S06]  /*11420*/  LDSM.16.MT88.4 R68, [R214+0x2100] ;  /* 0x00210000d644783b */ /* 0x000eec0000004200 */
[----:B--2---:R-:W-:-:S02]  /*11430*/  F2FP.PACK_AB R8, R241, R251 ;  /* 0x000000fbf108723e */ /* 0x004fc400000000ff */
[----:B------:R-:W-:Y:S01]  /*11440*/  F2FP.PACK_AB R10, R240, R239 ;  /* 0x000000eff00a723e */ /* 0x000fe200000000ff */
[----:B-1----:R-:W-:-:S04]  /*11450*/  FFMA.FTZ R4, R178, c[0x0][0x2d0], -R7 ;  /* 0x0000b400b2047a23 */ /* 0x002fc80000010807 */
[----:B------:R1:W-:Y:S02]  /*11460*/  MUFU.EX2 R237, R4 ;  /* 0x0000000400ed7308 */ /* 0x0003e40000000800 */
[----:B-1----:R-:W-:Y:S02]  /*11470*/  FFMA.FTZ R4, R168, c[0x0][0x2d0], -R6 ;  /* 0x0000b400a8047a23 */ /* 0x002fe40000010806 */
[----:B------:R-:W-:-:S04]  /*11480*/  IMAD.MOV.U32 R168, RZ, RZ, R72 ;  /* 0x000000ffffa87224 */ /* 0x000fc800078e0048 */
[----:B------:R1:W-:Y:S02]  /*11490*/  MUFU.EX2 R236, R4 ;  /* 0x0000000400ec7308 */ /* 0x0003e40000000800 */
[----:B-1----:R-:W-:Y:S01]  /*114a0*/  FFMA.FTZ R4, R170, c[0x0][0x2d0], -R6 ;  /* 0x0000b400aa047a23 */ /* 0x002fe20000010806 */
[----:B------:R-:W-:Y:S01]  /*114b0*/  MOV R170, R113 ;  /* 0x0000007100aa7202 */ /* 0x000fe20000000f00 */
[----:B------:R-:W-:Y:S01]  /*114c0*/  IMAD.MOV.U32 R113, RZ, RZ, R112 ;  /* 0x000000ffff717224 */ /* 0x000fe200078e0070 */
[----:B------:R-:W-:-:S03]  /*114d0*/  MOV R112, R166 ;  /* 0x000000a600707202 */ /* 0x000fc60000000f00 */
        /* <DEDUP_REMOVED lines=10> */
[C---:B---3--:R-:W-:Y:S07]  /*11580*/  HMMA.16816.F32 R56, R8.reuse, R16, R140 ;  /* 0x000000100838723c */ /* 0x048fee000000188c */
[----:B------:R-:W-:Y:S01]  /*11590*/  MOV R140, R198 ;  /* 0x000000c6008c7202 */ /* 0x000fe20000000f00 */
[----:B------:R-:W-:Y:S01]  /*115a0*/  IMAD.MOV.U32 R141, RZ, RZ, R195 ;  /* 0x000000ffff8d7224 */ /* 0x000fe200078e00c3 */
[----:B------:R-:W-:Y:S01]  /*115b0*/  HMMA.16816.F32 R48, R8, R24, R144 ;  /* 0x000000180830723c */ /* 0x000fe20000001890 */
[----:B------:R-:W-:-:S02]  /*115c0*/  IMAD.MOV.U32 R143, RZ, RZ, R43 ;  /* 0x000000ffff8f7224 */ /* 0x000fc400078e002b */
[----:B-1----:R-:W-:Y:S02]  /*115d0*/  FFMA.FTZ R4, R188, c[0x0][0x2d0], -R7 ;  /* 0x0000b400bc047a23 */ /* 0x002fe40000010807 */
[----:B------:R-:W-:Y:S02]  /*115e0*/  IMAD.MOV.U32 R142, RZ, RZ, R173 ;  /* 0x000000ffff8e7224 */ /* 0x000fe400078e00ad */
[----:B------:R1:W2:Y:S01]  /*115f0*/  MUFU.EX2 R230, R4 ;  /* 0x0000000400e67308 */ /* 0x0002a20000000800 */
[----:B------:R-:W-:Y:S01]  /*11600*/  MOV R144, R194 ;  /* 0x000000c200907202 */ /* 0x000fe20000000f00 */
[----:B------:R-:W-:Y:S01]  /*11610*/  HMMA.16816.F32 R52, R8, R18, R104 ;  /* 0x000000120834723c */ /* 0x000fe20000001868 */
[----:B------:R-:W-:Y:S02]  /*11620*/  IMAD.MOV.U32 R147, RZ, RZ, R36 ;  /* 0x000000ffff937224 */ /* 0x000fe400078e0024 */
[----:B------:R-:W-:Y:S02]  /*11630*/  IMAD.MOV.U32 R146, RZ, RZ, R37 ;  /* 0x000000ffff927224 */ /* 0x000fe400078e0025 */
[----:B------:R-:W-:-:S02]  /*11640*/  IMAD.MOV.U32 R145, RZ, RZ, R38 ;  /* 0x000000ffff917224 */ /* 0x000fc400078e0026 */
[----:B------:R-:W-:Y:S01]  /*11650*/  IMAD.MOV.U32 R106, RZ, RZ, R117 ;  /* 0x000000ffff6a7224 */ /* 0x000fe200078e0075 */
[C---:B------:R-:W-:Y:S01]  /*11660*/  HMMA.16816.F32 R44, R8.reuse, R26, R108 ;  /* 0x0000001a082c723c */ /* 0x040fe2000000186c */
[----:B------:R-:W-:Y:S01]  /*11670*/  IMAD.MOV.U32 R107, RZ, RZ, R74 ;  /* 0x000000ffff6b7224 */ /* 0x000fe200078e004a */
[----:B------:R-:W-:Y:S01]  /*11680*/  MOV R105, R127 ;  /* 0x0000007f00697202 */ /* 0x000fe20000000f00 */
[----:B------:R-:W-:Y:S02]  /*11690*/  IMAD.MOV.U32 R117, RZ, RZ, R73 ;  /* 0x000000ffff757224 */ /* 0x000fe400078e0049 */
[----:B------:R-:W3:Y:S01]  /*116a0*/  LDSM.16.MT88.4 R72, [R215+0x2100] ;  /* 0x00210000d748783b */ /* 0x000ee20000004200 */
[----:B-1----:R-:W-:Y:S02]  /*116b0*/  FFMA.FTZ R4, R179, c[0x0][0x2d0], -R6 ;  /* 0x0000b400b3047a23 */ /* 0x002fe40000010806 */
[----:B------:R-:W-:Y:S01]  /*116c0*/  IMAD.MOV.U32 R111, RZ, RZ, R39 ;  /* 0x000000ffff6f7224 */ /* 0x000fe200078e0027 */
[----:B----4-:R-:W-:Y:S01]  /*116d0*/  HMMA.16816.F32 R32, R8, R20, R152 ;  /* 0x000000140820723c */ /* 0x010fe20000001898 */
[----:B------:R1:W-:Y:S01]  /*116e0*/  MUFU.EX2 R199, R4 ;  /* 0x0000000400c77308 */ /* 0x0003e20000000800 */
[----:B------:R-:W-:-:S02]  /*116f0*/  IMAD.MOV.U32 R104, RZ, RZ, R129 ;  /* 0x000000ffff687224 */ /* 0x000fc400078e0081 */
[----:B------:R-:W-:Y:S02]  /*11700*/  IMAD.MOV.U32 R109, RZ, RZ, R167 ;  /* 0x000000ffff6d7224 */ /* 0x000fe400078e00a7 */
[----:B------:R-:W-:Y:S02]  /*11710*/  IMAD.MOV.U32 R110, RZ, RZ, R130 ;  /* 0x000000ffff6e7224 */ /* 0x000fe400078e0082 */
[C---:B------:R-:W-:Y:S07]  /*11720*/  HMMA.16816.F32 R40, R8.reuse, R28, R148 ;  /* 0x0000001c0828723c */ /* 0x040fee0000001894 */
[----:B------:R-:W-:Y:S01]  /*11730*/  IMAD.MOV.U32 R150, RZ, RZ, R144 ;  /* 0x000000ffff967224 */ /* 0x000fe200078e0090 */
[----:B------:R-:W-:Y:S01]  /*11740*/  HMMA.16816.F32 R36, R8, R30, R120 ;  /* 0x0000001e0824723c */ /* 0x000fe20000001878 */
[----:B-1----:R-:W-:Y:S01]  /*11750*/  FFMA.FTZ R4, R180, c[0x0][0x2d0], -R6 ;  /* 0x0000b400b4047a23 */ /* 0x002fe20000010806 */
[----:B------:R-:W-:Y:S01]  /*11760*/  MOV R151, R111 ;  /* 0x0000006f00977202 */ /* 0x000fe20000000f00 */
[----:B------:R-:W-:-:S02]  /*11770*/  IMAD.MOV.U32 R149, RZ, RZ, R145 ;  /* 0x000000ffff957224 */ /* 0x000fc400078e0091 */
[----:B------:R1:W4:Y:S01]  /*11780*/  MUFU.EX2 R198, R4 ;  /* 0x0000000400c67308 */ /* 0x0003220000000800 */
[----:B------:R-:W-:Y:S01]  /*11790*/  IMAD.MOV.U32 R148, RZ, RZ, R146 ;  /* 0x000000ffff947224 */ /* 0x000fe200078e0092 */
[----:B------:R-:W-:Y:S01]  /*117a0*/  MOV R146, R140 ;  /* 0x0000008c00927202 */ /* 0x000fe20000000f00 */
[----:B------:R-:W-:Y:S01]  /*117b0*/  HMMA.16816.F32 R12, R8, R22, R132 ;  /* 0x00000016080c723c */ /* 0x000fe20000001884 */
[----:B------:R-:W-:Y:S02]  /*117c0*/  IMAD.MOV.U32 R145, RZ, RZ, R141 ;  /* 0x000000ffff917224 */ /* 0x000fe400078e008d */
[----:B------:R-:W-:-:S04]  /*117d0*/  IMAD.MOV.U32 R144, RZ, RZ, R142 ;  /* 0x000000ffff907224 */ /* 0x000fc800078e008e */
[----:B------:R-:W-:Y:S02]  /*117e0*/  F2FP.PACK_AB R8, R237, R238 ;  /* 0x000000eeed08723e */ /* 0x000fe400000000ff */
[----:B--2---:R-:W-:Y:S01]  /*117f0*/  F2FP.PACK_AB R10, R230, R233 ;  /* 0x000000e9e60a723e */ /* 0x004fe200000000ff */
[----:B-1----:R-:W-:Y:S01]  /*11800*/  FFMA.FTZ R4, R185, c[0x0][0x2d0], -R6 ;  /* 0x0000b400b9047a23 */ /* 0x002fe20000010806 */
[----:B----4-:R-:W-:-:S03]  /*11810*/  F2FP.PACK_AB R9, R198, R199 ;  /* 0x000000c7c609723e */ /* 0x010fc600000000ff */
[----:B------:R1:W-:Y:S02]  /*11820*/  MUFU.EX2 R195, R4 ;  /* 0x0000000400c37308 */ /* 0x0003e40000000800 */
[----:B-1----:R-:W-:-:S06]  /*11830*/  FFMA.FTZ R4, R187, c[0x0][0x2d0], -R6 ;  /* 0x0000b400bb047a23 */ /* 0x002fcc0000010806 */
[----:B------:R1:W2:Y:S02]  /*11840*/  MUFU.EX2 R194, R4 ;  /* 0x0000000400c27308 */ /* 0x0002a40000000800 */
[----:B-1----:R-:W-:Y:S01]  /*11850*/  FFMA.FTZ R4, R160, c[0x0][0x2d0], -R2 ;  /* 0x0000b400a0047a23 */ /* 0x002fe20000010802 */
[----:B--2---:R-:W-:Y:S01]  /*11860*/  F2FP.PACK_AB R11, R194, R195 ;  /* 0x000000c3c20b723e */ /* 0x004fe200000000ff */
[----:B------:R-:W-:-:S04]  /*11870*/  IMAD.MOV.U32 R160, RZ, RZ, R110 ;  /* 0x000000ffffa07224 */ /* 0x000fc800078e006e */
[----:B------:R1:W-:Y:S02]  /*11880*/  MUFU.EX2 R188, R4 ;  /* 0x0000000400bc7308 */ /* 0x0003e40000000800 */
[C---:B------:R-:W-:Y:S08]  /*11890*/  HMMA.16816.F32 R56, R8.reuse, R60, R56 ;  /* 0x0000003c0838723c */ /* 0x040ff00000001838 */
[----:B------:R-:W-:Y:S01]  /*118a0*/  HMMA.16816.F32 R52, R8, R62, R52 ;  /* 0x0000003e0834723c */ /* 0x000fe20000001834 */
[----:B-1----:R-:W-:-:S02]  /*118b0*/  FFMA.FTZ R4, R161, c[0x0][0x2d0], -R2 ;  /* 0x0000b400a1047a23 */ /* 0x002fc40000010802 */
[----:B------:R-:W-:Y:S02]  /*118c0*/  IMAD.MOV.U32 R161, RZ, RZ, R143 ;  /* 0x000000ffffa17224 */ /* 0x000fe400078e008f */
[----:B------:R1:W2:Y:S03]  /*118d0*/  MUFU.EX2 R187, R4 ;  /* 0x0000000400bb7308 */ /* 0x0002a60000000800 */
[C---:B------:R-:W-:Y:S01]  /*118e0*/  HMMA.16816.F32 R48, R8.reuse, R64, R48 ;  /* 0x000000400830723c */ /* 0x040fe20000001830 */
[----:B------:R-:W4:Y:S07]  /*118f0*/  LDSM.16.MT88.4 R140, [R213+0x2900] ;  /* 0x00290000d58c783b */ /* 0x000f2e0000004200 */
[----:B------:R-:W-:Y:S01]  /*11900*/  HMMA.16816.F32 R44, R8, R66, R44 ;  /* 0x00000042082c723c */ /* 0x000fe2000000182c */
[----:B-1----:R-:W-:-:S07]  /*11910*/  FFMA.FTZ R4, R164, c[0x0][0x2d0], -R2 ;  /* 0x0000b400a4047a23 */ /* 0x002fce0000010802 */
[C---:B------:R-:W-:Y:S01]  /*11920*/  HMMA.16816.F32 R40, R8.reuse, R68, R40 ;  /* 0x000000440828723c */ /* 0x040fe20000001828 */
[----:B------:R1:W-:Y:S07]  /*11930*/  MUFU.EX2 R186, R4 ;  /* 0x0000000400ba7308 */ /* 0x0003ee0000000800 */
[----:B------:R-:W-:Y:S01]  /*11940*/  HMMA.16816.F32 R36, R8, R70, R36 ;  /* 0x000000460824723c */ /* 0x000fe20000001824 */
[----:B-1----:R-:W-:-:S07]  /*11950*/  FFMA.FTZ R4, R165, c[0x0][0x2d0], -R2 ;  /* 0x0000b400a5047a23 */ /* 0x002fce0000010802 */
[C---:B---3--:R-:W-:Y:S01]  /*11960*/  HMMA.16816.F32 R164, R8.reuse, R72, R32 ;  /* 0x0000004808a4723c */ /* 0x048fe20000001820 */
[----:B------:R1:W3:Y:S07]  /*11970*/  MUFU.EX2 R185, R4 ;  /* 0x0000000400b97308 */ /* 0x0002ee0000000800 */
[----:B------:R-:W-:Y:S01]  /*11980*/  HMMA.16816.F32 R32, R8, R74, R12 ;  /* 0x0000004a0820723c */ /* 0x000fe2000000180c */
[----:B------:R-:W-:Y:S06]  /*11990*/  LDSM.16.MT88.4 R12, [R215+0x2900] ;  /* 0x00290000d70c783b */ /* 0x000fec0000004200 */
        /* <DEDUP_REMOVED lines=13> */
[----:B--2---:R-:W-:-:S02]  /*11a70*/  F2FP.PACK_AB R11, R127, R178 ;  /* 0x000000b27f0b723e */ /* 0x004fc400000000ff */
[----:B------:R-:W-:-:S03]  /*11a80*/  MOV R211, R128 ;  /* 0x0000008000d37202 */ /* 0x000fc60000000f00 */
[----:B------:R1:W-:Y:S02]  /*11a90*/  MUFU.EX2 R175, R4 ;  /* 0x0000000400af7308 */ /* 0x0003e40000000800 */
[C---:B------:R-:W-:Y:S08]  /*11aa0*/  HMMA.16816.F32 R136, R8.reuse, R16, R136 ;  /* 0x000000100888723c */ /* 0x040ff00000001888 */
[----:B------:R-:W-:Y:S01]  /*11ab0*/  HMMA.16816.F32 R96, R8, R18, R96 ;  /* 0x000000120860723c */ /* 0x000fe20000001860 */
[----:B-1----:R-:W-:-:S02]  /*11ac0*/  FFMA.FTZ R4, R210, c[0x0][0x2d0], -R7 ;  /* 0x0000b400d2047a23 */ /* 0x002fc40000010807 */
[----:B------:R-:W-:Y:S02]  /*11ad0*/  IMAD.MOV.U32 R210, RZ, RZ, R131 ;  /* 0x000000ffffd27224 */ /* 0x000fe400078e0083 */
[----:B------:R1:W2:Y:S03]  /*11ae0*/  MUFU.EX2 R176, R4 ;  /* 0x0000000400b07308 */ /* 0x0002a60000000800 */
[C---:B------:R-:W-:Y:S08]  /*11af0*/  HMMA.16816.F32 R16, R8.reuse, R26, R92 ;  /* 0x0000001a0810723c */ /* 0x040ff0000000185c */
[----:B------:R-:W-:Y:S01]  /*11b00*/  HMMA.16816.F32 R152, R8, R24, R100 ;  /* 0x000000180898723c */ /* 0x000fe20000001864 */
[----:B-1----:R-:W-:-:S07]  /*11b10*/  FFMA.FTZ R4, R208, c[0x0][0x2d0], -R7 ;  /* 0x0000b400d0047a23 */ /* 0x002fce0000010807 */
[C---:B------:R-:W-:Y:S01]  /*11b20*/  HMMA.16816.F32 R88, R8.reuse, R28, R88 ;  /* 0x0000001c0858723c */ /* 0x040fe20000001858 */
[----:B------:R-:W-:Y:S01]  /*11b30*/  FFMA.FTZ R7, R207, c[0x0][0x2d0], -R7 ;  /* 0x0000b400cf077a23 */ /* 0x000fe20000010807 */
[----:B--2---:R-:W-:Y:S01]  /*11b40*/  F2FP.PACK_AB R120, R176, R175 ;  /* 0x000000afb078723e */ /* 0x004fe200000000ff */
[----:B------:R1:W-:Y:S01]  /*11b50*/  MUFU.EX2 R177, R4 ;  /* 0x0000000400b17308 */ /* 0x0003e20000000800 */
[----:B------:R-:W-:Y:S02]  /*11b60*/  IMAD.MOV.U32 R208, RZ, RZ, R149 ;  /* 0x000000ffffd07224 */ /* 0x000fe400078e0095 */
[----:B------:R-:W-:Y:S02]  /*11b70*/  IMAD.MOV.U32 R207, RZ, RZ, R150 ;  /* 0x000000ffffcf7224 */ /* 0x000fe400078e0096 */
[C---:B------:R-:W-:Y:S03]  /*11b80*/  HMMA.16816.F32 R84, R8.reuse, R30, R84 ;  /* 0x0000001e0854723c */ /* 0x040fe60000001854 */
[----:B------:R-:W2:Y:S05]  /*11b90*/  MUFU.EX2 R173, R7 ;  /* 0x0000000700ad7308 */ /* 0x000eaa0000000800 */
[----:B------:R-:W-:Y:S01]  /*11ba0*/  HMMA.16816.F32 R80, R8, R20, R80 ;  /* 0x000000140850723c */ /* 0x000fe20000001850 */
[----:B-1----:R-:W-:Y:S01]  /*11bb0*/  FFMA.FTZ R4, R206, c[0x0][0x2d0], -R6 ;  /* 0x0000b400ce047a23 */ /* 0x002fe20000010806 */
[----:B------:R-:W-:-:S03]  /*11bc0*/  MOV R206, R105 ;  /* 0x0000006900ce7202 */ /* 0x000fc60000000f00 */
[----:B------:R1:W-:Y:S03]  /*11bd0*/  MUFU.EX2 R129, R4 ;  /* 0x0000000400817308 */ /* 0x0003e60000000800 */
[----:B------:R-:W-:Y:S01]  /*11be0*/  HMMA.16816.F32 R76, R8, R22, R76 ;  /* 0x00000016084c723c */ /* 0x000fe2000000184c */
[----:B--2---:R-:W-:-:S06]  /*11bf0*/  F2FP.PACK_AB R122, R173, R177 ;  /* 0x000000b1ad7a723e */ /* 0x004fcc00000000ff */
[----:B------:R-:W-:-:S04]  /*11c00*/  FFMA.FTZ R8, R196, c[0x0][0x2d0], -R2 ;  /* 0x0000b400c4087a23 */ /* 0x000fc80000010802 */
[----:B------:R2:W-:Y:S01]  /*11c10*/  MUFU.EX2 R28, R8 ;  /* 0x00000008001c7308 */ /* 0x0005e20000000800 */
[----:B-1----:R-:W-:Y:S02]  /*11c20*/  FFMA.FTZ R4, R205, c[0x0][0x2d0], -R6 ;  /* 0x0000b400cd047a23 */ /* 0x002fe40000010806 */
[----:B------:R-:W-:-:S05]  /*11c30*/  IMAD.MOV.U32 R205, RZ, RZ, R107 ;  /* 0x000000ffffcd7224 */ /* 0x000fca00078e006b */
[----:B------:R1:W3:Y:S01]  /*11c40*/  MUFU.EX2 R130, R4 ;  /* 0x0000000400827308 */ /* 0x0002e20000000800 */
[----:B--2---:R-:W-:-:S07]  /*11c50*/  FFMA.FTZ R8, R197, c[0x0][0x2d0], -R2 ;  /* 0x0000b400c5087a23 */ /* 0x004fce0000010802 */
[----:B------:R2:W-:Y:S01]  /*11c60*/  MUFU.EX2 R30, R8 ;  /* 0x00000008001e7308 */ /* 0x0005e20000000800 */
[----:B-1----:R-:W-:Y:S01]  /*11c70*/  FFMA.FTZ R4, R201, c[0x0][0x2d0], -R6 ;  /* 0x0000b400c9047a23 */ /* 0x002fe20000010806 */
[----:B---3--:R-:W-:Y:S01]  /*11c80*/  F2FP.PACK_AB R121, R130, R129 ;  /* 0x000000818279723e */ /* 0x008fe200000000ff */
[----:B------:R-:W-:-:S05]  /*11c90*/  IMAD.MOV.U32 R201, RZ, RZ, R109 ;  /* 0x000000ffffc97224 */ /* 0x000fca00078e006d */
[----:B------:R1:W-:Y:S01]  /*11ca0*/  MUFU.EX2 R131, R4 ;  /* 0x0000000400837308 */ /* 0x0003e20000000800 */
[----:B------:R-:W3:Y:S01]  /*11cb0*/  LDSM.16.MT88.4 R108, [R214+0x2900] ;  /* 0x00290000d66c783b */ /* 0x000ee20000004200 */
[----:B------:R-:W-:Y:S02]  /*11cc0*/  FFMA.FTZ R6, R204, c[0x0][0x2d0], -R6 ;  /* 0x0000b400cc067a23 */ /* 0x000fe40000010806 */
[----:B------:R-:W-:-:S04]  /*11cd0*/  IMAD.MOV.U32 R204, RZ, RZ, R116 ;  /* 0x000000ffffcc7224 */ /* 0x000fc800078e0074 */
[----:B------:R-:W4:Y:S01]  /*11ce0*/  MUFU.EX2 R128, R6 ;  /* 0x0000000600807308 */ /* 0x000f220000000800 */
[--C-:B--2---:R-:W-:Y:S02]  /*11cf0*/  FFMA.FTZ R8, R192, c[0x0][0x2d0], -R2.reuse ;  /* 0x0000b400c0087a23 */ /* 0x104fe40000010802 */
[----:B-1----:R-:W-:-:S05]  /*11d00*/  FFMA.FTZ R4, R191, c[0x0][0x2d0], -R2 ;  /* 0x0000b400bf047a23 */ /* 0x002fca0000010802 */
[----:B------:R-:W-:Y:S01]  /*11d10*/  MUFU.EX2 R31, R8 ;  /* 0x00000008001f7308 */ /* 0x000fe20000000800 */
[----:B------:R-:W-:Y:S01]  /*11d20*/  IMAD.MOV.U32 R191, RZ, RZ, R5 ;  /* 0x000000ffffbf7224 */ /* 0x000fe200078e0005 */
[----:B----4-:R-:W-:-:S06]  /*11d30*/  F2FP.PACK_AB R123, R128, R131 ;  /* 0x00000083807b723e */ /* 0x010fcc00000000ff */
[----:B------:R1:W-:Y:S01]  /*11d40*/  MUFU.EX2 R95, R4 ;  /* 0x00000004005f7308 */ /* 0x0003e20000000800 */
[C---:B------:R-:W-:Y:S07]  /*11d50*/  HMMA.16816.F32 R132, R120.reuse, R140, R56 ;  /* 0x0000008c7884723c */ /* 0x040fee0000001838 */
[----:B------:R-:W-:Y:S01]  /*11d60*/  IMAD.MOV.U32 R59, RZ, RZ, R210 ;  /* 0x000000ffff3b7224 */ /* 0x000fe200078e00d2 */
[----:B------:R-:W-:Y:S01]  /*11d70*/  MOV R57, R161 ;  /* 0x000000a100397202 */ /* 0x000fe20000000f00 */
[----:B------:R-:W-:Y:S01]  /*11d80*/  IMAD.MOV.U32 R58, RZ, RZ, R211 ;  /* 0x000000ffff3a7224 */ /* 0x000fe200078e00d3 */
[----:B------:R-:W-:Y:S01]  /*11d90*/  MOV R211, R147 ;  /* 0x0000009300d37202 */ /* 0x000fe20000000f00 */
[----:B-1----:R-:W-:Y:S01]  /*11da0*/  FFMA.FTZ R4, R200, c[0x0][0x2d0], -R2 ;  /* 0x0000b400c8047a23 */ /* 0x002fe20000010802 */
[----:B---3--:R-:W-:Y:S01]  /*11db0*/  HMMA.16816.F32 R100, R120, R108, R40 ;  /* 0x0000006c7864723c */ /* 0x008fe20000001828 */
[----:B------:R-:W-:-:S02]  /*11dc0*/  IMAD.MOV.U32 R56, RZ, RZ, R144 ;  /* 0x000000ffff387224 */ /* 0x000fc400078e0090 */
[----:B------:R1:W-:Y:S01]  /*11dd0*/  MUFU.EX2 R94, R4 ;  /* 0x00000004005e7308 */ /* 0x0003e20000000800 */
[----:B------:R-:W-:Y:S02]  /*11de0*/  IMAD.MOV.U32 R210, RZ, RZ, R146 ;  /* 0x000000ffffd27224 */ /* 0x000fe400078e0092 */
[----:B------:R-:W-:Y:S02]  /*11df0*/  IMAD.MOV.U32 R200, RZ, RZ, R114 ;  /* 0x000000ffffc87224 */ /* 0x000fe400078e0072 */
[----:B------:R-:W-:Y:S01]  /*11e00*/  HMMA.16816.F32 R164, R120, R12, R164 ;  /* 0x0000000c78a4723c */ /* 0x000fe200000018a4 */
[----:B-1----:R-:W-:Y:S01]  /*11e10*/  FFMA.FTZ R4, R203, c[0x0][0x2d0], -R2 ;  /* 0x0000b400cb047a23 */ /* 0x002fe20000010802 */
[----:B------:R-:W-:-:S03]  /*11e20*/  MOV R203, R115 ;  /* 0x0000007300cb7202 */ /* 0x000fc60000000f00 */
[----:B------:R1:W-:Y:S02]  /*11e30*/  MUFU.EX2 R93, R4 ;  /* 0x00000004005d7308 */ /* 0x0003e40000000800 */
[--C-:B-1----:R-:W-:Y:S02]  /*11e40*/  FFMA.FTZ R4, R202, c[0x0][0x2d0], -R2.reuse ;  /* 0x0000b400ca047a23 */ /* 0x102fe40000010802 */
[----:B------:R-:W-:-:S04]  /*11e50*/  FFMA.FTZ R2, R193, c[0x0][0x2d0], -R2 ;  /* 0x0000b400c1027a23 */ /* 0x000fc80000010802 */
[----:B------:R1:W2:Y:S01]  /*11e60*/  MUFU.EX2 R92, R4 ;  /* 0x00000004005c7308 */ /* 0x0002a20000000800 */
[----:B------:R-:W-:-:S07]  /*11e70*/  IMAD.MOV.U32 R202, RZ, RZ, R118 ;  /* 0x000000ffffca7224 */ /* 0x000fce00078e0076 */
[----:B------:R3:W-:Y:S01]  /*11e80*/  MUFU.EX2 R29, R2 ;  /* 0x00000002001d7308 */ /* 0x0007e20000000800 */
[----:B-1----:R-:W-:Y:S01]  /*11e90*/  FFMA.FTZ R4, R162, c[0x0][0x2d0], -R0 ;  /* 0x0000b400a2047a23 */ /* 0x002fe20000010800 */
[----:B--2---:R-:W-:-:S06]  /*11ea0*/  F2FP.PACK_AB R6, R92, R93 ;  /* 0x0000005d5c06723e */ /* 0x004fcc00000000ff */
[----:B------:R1:W-:Y:S01]  /*11eb0*/  MUFU.EX2 R24, R4 ;  /* 0x0000000400187308 */ /* 0x0003e20000000800 */
[----:B---3--:R-:W-:-:S07]  /*11ec0*/  FFMA.FTZ R2, R184, c[0x0][0x2d0], -R0 ;  /* 0x0000b400b8027a23 */ /* 0x008fce0000010800 */
[----:B------:R2:W-:Y:S01]  /*11ed0*/  MUFU.EX2 R20, R2 ;  /* 0x0000000200147308 */ /* 0x0005e20000000800 */
[----:B-1----:R-:W-:-:S07]  /*11ee0*/  FFMA.FTZ R4, R163, c[0x0][0x2d0], -R0 ;  /* 0x0000b400a3047a23 */ /* 0x002fce0000010800 */
[----:B------:R1:W3:Y:S01]  /*11ef0*/  MUFU.EX2 R27, R4 ;  /* 0x00000004001b7308 */ /* 0x0002e20000000800 */
[----:B--2---:R-:W-:-:S07]  /*11f00*/  FFMA.FTZ R2, R182, c[0x0][0x2d0], -R0 ;  /* 0x0000b400b6027a23 */ /* 0x004fce0000010800 */
[----:B------:R2:W-:Y:S01]  /*11f10*/  MUFU.EX2 R21, R2 ;  /* 0x0000000200157308 */ /* 0x0005e20000000800 */
[----:B-1----:R-:W-:Y:S01]  /*11f20*/  FFMA.FTZ R4, R189, c[0x0][0x2d0], -R0 ;  /* 0x0000b400bd047a23 */ /* 0x002fe20000010800 */
[----:B---3--:R-:W-:Y:S01]  /*11f30*/  F2FP.PACK_AB R5, R27, R24 ;  /* 0x000000181b05723e */ /* 0x008fe200000000ff */
[----:B------:R-:W-:-:S05]  /*11f40*/  IMAD.MOV.U32 R189, RZ, RZ, R119 ;  /* 0x000000ffffbd7224 */ /* 0x000fca00078e0077 */
[----:B------:R1:W-:Y:S01]  /*11f50*/  MUFU.EX2 R26, R4 ;  /* 0x00000004001a7308 */ /* 0x0003e20000000800 */
[----:B--2---:R-:W-:-:S07]  /*11f60*/  FFMA.FTZ R2, R183, c[0x0][0x2d0], -R0 ;  /* 0x0000b400b7027a23 */ /* 0x004fce0000010800 */
        /* <DEDUP_REMOVED lines=8> */
[----:B------:R-:W-:Y:S01]  /*11ff0*/  HMMA.16816.F32 R160, R120, R158, R44 ;  /* 0x0000009e78a0723c */ /* 0x000fe2000000182c */
[----:B------:R-:W-:Y:S01]  /*12000*/  IMAD.MOV.U32 R55, RZ, RZ, R148 ;  /* 0x000000ffff377224 */ /* 0x000fe200078e0094 */
[----:B------:R3:W4:Y:S01]  /*12010*/  MUFU.EX2 R22, R0 ;  /* 0x0000000000167308 */ /* 0x0007220000000800 */
[----:B------:R-:W-:-:S04]  /*12020*/  IMAD.MOV.U32 R52, RZ, RZ, R104 ;  /* 0x000000ffff347224 */ /* 0x000fc800078e0068 */
[----:B------:R-:W-:Y:S01]  /*12030*/  MOV R45, R112 ;  /* 0x00000070002d7202 */ /* 0x000fe20000000f00 */
[----:B------:R-:W-:Y:S01]  /*12040*/  HMMA.16816.F32 R148, R120, R156, R48 ;  /* 0x0000009c7894723c */ /* 0x000fe20000001830 */
[----:B------:R-:W-:Y:S01]  /*12050*/  MOV R44, c[0x0][0x2c4] ;  /* 0x0000b100002c7a02 */ /* 0x000fe20000000f00 */
        /* <DEDUP_REMOVED lines=17> */
[----:B-1----:R-:W-:Y:S01]  /*12170*/  F2FP.PACK_AB R4, R94, R95 ;  /* 0x0000005f5e04723e */ /* 0x002fe200000000ff */
[----:B------:R-:W-:Y:S01]  /*12180*/  IMAD.MOV.U32 R49, RZ, RZ, R52 ;  /* 0x000000ffff317224 */ /* 0x000fe200078e0034 */
[----:B--2---:R-:W-:Y:S01]  /*12190*/  F2FP.PACK_AB R7, R25, R26 ;  /* 0x0000001a1907723e */ /* 0x004fe200000000ff */
[----:B------:R-:W-:Y:S01]  /*121a0*/  IMAD.MOV.U32 R51, RZ, RZ, R54 ;  /* 0x000000ffff337224 */ /* 0x000fe200078e0036 */
[----:B------:R-:W-:Y:S01]  /*121b0*/  MOV R58, R171 ;  /* 0x000000ab003a7202 */ /* 0x000fe20000000f00 */
[----:B------:R-:W-:Y:S01]  /*121c0*/  IMAD.MOV.U32 R52, RZ, RZ, R55 ;  /* 0x000000ffff347224 */ /* 0x000fe200078e0037 */
[----:B------:R-:W-:Y:S01]  /*121d0*/  F2FP.PACK_AB R168, R30, R28 ;  /* 0x0000001c1ea8723e */ /* 0x000fe200000000ff */
[----:B------:R-:W-:Y:S01]  /*121e0*/  IMAD.MOV.U32 R54, RZ, RZ, R56 ;  /* 0x000000ffff367224 */ /* 0x000fe200078e0038 */
[----:B------:R-:W-:Y:S01]  /*121f0*/  F2FP.PACK_AB R170, R29, R31 ;  /* 0x0000001f1daa723e */ /* 0x000fe200000000ff */
[----:B------:R-:W-:Y:S01]  /*12200*/  IMAD.MOV.U32 R55, RZ, RZ, R57 ;  /* 0x000000ffff377224 */ /* 0x000fe200078e0039 */
[----:B------:R-:W-:Y:S01]  /*12210*/  HMMA.16816.F32 R104, R4, R68, R88 ;  /* 0x000000440468723c */ /* 0x000fe20000001858 */
[----:B------:R-:W-:Y:S01]  /*12220*/  FADD.FTZ R2, R43, R42 ;  /* 0x0000002a2b027221 */ /* 0x000fe20000010000 */
[----:B------:R-:W-:Y:S01]  /*12230*/  F2FP.PACK_AB R169, R21, R20 ;  /* 0x0000001415a9723e */ /* 0x000fe200000000ff */
[----:B------:R-:W-:Y:S01]  /*12240*/  IMAD.MOV.U32 R42, RZ, RZ, R45 ;  /* 0x000000ffff2a7224 */ /* 0x000fe200078e002d */
[----:B------:R-:W-:Y:S01]  /*12250*/  MOV R45, R53 ;  /* 0x00000035002d7202 */ /* 0x000fe20000000f00 */
[----:B------:R-:W-:-:S02]  /*12260*/  IMAD.MOV.U32 R56, RZ, RZ, R59 ;  /* 0x000000ffff387224 */ /* 0x000fc400078e003b */
[----:B------:R-:W-:Y:S01]  /*12270*/  IMAD.MOV.U32 R57, RZ, RZ, R201 ;  /* 0x000000ffff397224 */ /* 0x000fe200078e00c9 */
[----:B------:R-:W-:Y:S01]  /*12280*/  MOV R43, R44 ;  /* 0x0000002c002b7202 */ /* 0x000fe20000000f00 */
[----:B------:R-:W-:Y:S01]  /*12290*/  IMAD.MOV.U32 R59, RZ, RZ, R222 ;  /* 0x000000ffff3b7224 */ /* 0x000fe200078e00de */
[C---:B------:R-:W-:Y:S01]  /*122a0*/  HMMA.16816.F32 R116, R4.reuse, R72, R80 ;  /* 0x000000480474723c */ /* 0x040fe20000001850 */
[----:B------:R-:W-:Y:S01]  /*122b0*/  IMAD.MOV.U32 R53, RZ, RZ, R54 ;  /* 0x000000ffff357224 */ /* 0x000fe200078e0036 */
[----:B------:R1:W5:Y:S01]  /*122c0*/  LDL.LU R222, [R1+0x80] ;  /* 0x0000800001de7983 */ /* 0x0003620000300800 */
[----:B------:R-:W-:Y:S01]  /*122d0*/  IMAD.MOV.U32 R54, RZ, RZ, R55 ;  /* 0x000000ffff367224 */ /* 0x000fe200078e0037 */
[----:B------:R-:W-:Y:S01]  /*122e0*/  MOV R55, R190 ;  /* 0x000000be00377202 */ /* 0x000fe20000000f00 */
[----:B------:R-:W-:Y:S02]  /*122f0*/  IMAD.MOV.U32 R44, RZ, RZ, R46 ;  /* 0x000000ffff2c7224 */ /* 0x000fe400078e002e */
[----:B------:R-:W-:Y:S01]  /*12300*/  IMAD.MOV.U32 R190, RZ, RZ, R56 ;  /* 0x000000ffffbe7224 */ /* 0x000fe200078e0038 */
[----:B------:R-:W-:Y:S01]  /*12310*/  MOV R56, R58 ;  /* 0x0000003a00387202 */ /* 0x000fe20000000f00 */
[----:B------:R-:W-:Y:S01]  /*12320*/  IMAD.MOV.U32 R46, RZ, RZ, R57 ;  /* 0x000000ffff2e7224 */ /* 0x000fe200078e0039 */
[----:B------:R-:W-:Y:S01]  /*12330*/  HMMA.16816.F32 R136, R4, R60, R136 ;  /* 0x0000003c0488723c */ /* 0x000fe20000001888 */
[----:B------:R-:W-:Y:S01]  /*12340*/  IMAD.MOV.U32 R57, RZ, RZ, R59 ;  /* 0x000000ffff397224 */ /* 0x000fe200078e003b */
[----:B------:R-:W-:Y:S01]  /*12350*/  MOV R59, R202 ;  /* 0x000000ca003b7202 */ /* 0x000fe20000000f00 */
[----:B------:R-:W-:-:S02]  /*12360*/  IMAD.MOV.U32 R58, RZ, RZ, R189 ;  /* 0x000000ffff3a7224 */ /* 0x000fc400078e00bd */
[----:B------:R-:W-:Y:S02]  /*12370*/  IMAD.MOV.U32 R201, RZ, RZ, R221 ;  /* 0x000000ffffc97224 */ /* 0x000fe400078e00dd */
[----:B---3--:R-:W-:Y:S01]  /*12380*/  @P6 IMAD.HI.U32 R0, R209, c[0x0][0x2c8], RZ ;  /* 0x0000b200d1006a27 */ /* 0x008fe200078e00ff */
[----:B------:R1:W5:Y:S01]  /*12390*/  LDL.LU R221, [R1+0x7c] ;  /* 0x00007c0001dd7983 */ /* 0x0003620000300800 */
[----:B------:R-:W-:Y:S02]  /*123a0*/  HMMA.16816.F32 R8, R4, R62, R96 ;  /* 0x0000003e0408723c */ /* 0x000fe40000001860 */
[----:B------:R-:W-:Y:S01]  /*123b0*/  IMAD.MOV.U32 R189, RZ, RZ, R203 ;  /* 0x000000ffffbd7224 */ /* 0x000fe200078e00cb */
[----:B------:R-:W-:Y:S01]  /*123c0*/  MOV R203, R191 ;  /* 0x000000bf00cb7202 */ /* 0x000fe20000000f00 */
[----:B------:R-:W-:Y:S02]  /*123d0*/  IMAD.MOV.U32 R202, RZ, RZ, R200 ;  /* 0x000000ffffca7224 */ /* 0x000fe400078e00c8 */
[----:B------:R-:W-:-:S02]  /*123e0*/  IMAD.MOV.U32 R200, RZ, RZ, R220 ;  /* 0x000000ffffc87224 */ /* 0x000fc400078e00dc */
[C---:B------:R-:W-:Y:S01]  /*123f0*/  HMMA.16816.F32 R152, R4.reuse, R64, R152 ;  /* 0x000000400498723c */ /* 0x040fe20000001898 */
[----:B------:R1:W5:Y:S01]  /*12400*/  LDL.LU R220, [R1+0x78] ;  /* 0x0000780001dc7983 */ /* 0x0003620000300800 */
[----:B------:R-:W-:Y:S01]  /*12410*/  IMAD.MOV.U32 R191, RZ, RZ, R219 ;  /* 0x000000ffffbf7224 */ /* 0x000fe200078e00db */
[----:B------:R-:W-:Y:S02]  /*12420*/  @P6 SHF.R.U32.HI R209, RZ, c[0x0][0x2cc], R0 ;  /* 0x0000b300ffd16a19 */ /* 0x000fe40000011600 */
[----:B------:R1:W5:Y:S03]  /*12430*/  LDL.LU R219, [R1+0x74] ;  /* 0x0000740001db7983 */ /* 0x0003660000300800 */
[----:B------:R-:W-:Y:S01]  /*12440*/  HMMA.16816.F32 R16, R4, R66, R16 ;  /* 0x000000420410723c */ /* 0x000fe20000001810 */
[----:B------:R-:W-:Y:S02]  /*12450*/  FADD.FTZ R2, R212, R2 ;  /* 0x00000002d4027221 */ /* 0x000fe40000010000 */
[----:B------:R-:W-:-:S05]  /*12460*/  FADD.FTZ R0, R43, R42 ;  /* 0x0000002a2b007221 */ /* 0x000fca0000010000 */
[C---:B------:R-:W-:Y:S08]  /*12470*/  HMMA.16816.F32 R68, R4.reuse, R70, R84 ;  /* 0x000000460444723c */ /* 0x040ff00000001854 */
[----:B------:R-:W-:Y:S07]  /*12480*/  HMMA.16816.F32 R72, R4, R74, R76 ;  /* 0x0000004a0448723c */ /* 0x000fee000000184c */
[----:B------:R-:W-:Y:S01]  /*12490*/  FADD.FTZ R7, R217, R218 ;  /* 0x000000dad9077221 */ /* 0x000fe20000010000 */
[----:B------:R-:W-:Y:S01]  /*124a0*/  HMMA.16816.F32 R112, R120, R110, R36 ;  /* 0x0000006e7870723c */ /* 0x000fe20000001824 */
[----:B------:R1:W5:Y:S04]  /*124b0*/  LDL.LU R218, [R1+0x70] ;  /* 0x0000700001da7983 */ /* 0x0003680000300800 */
[----:B------:R1:W5:Y:S01]  /*124c0*/  LDL.LU R217, [R1+0x6c] ;  /* 0x00006c0001d97983 */ /* 0x0003620000300800 */
[----:B------:R-:W-:-:S02]  /*124d0*/  FADD.FTZ R6, R44, R0 ;  /* 0x000000002c067221 */ /* 0x000fc40000010000 */
[----:B------:R-:W-:Y:S01]  /*124e0*/  FADD.FTZ R7, R45, R7 ;  /* 0x000000072d077221 */ /* 0x000fe20000010000 */
[----:B------:R1:W5:Y:S01]  /*124f0*/  LDL.LU R212, [R1+0x68] ;  /* 0x0000680001d47983 */ /* 0x0003620000300800 */
[----:B------:R-:W-:Y:S01]  /*12500*/  FADD.FTZ R2, R46, R2 ;  /* 0x000000022e027221 */ /* 0x000fe20000010000 */
[----:B----4-:R-:W-:Y:S01]  /*12510*/  F2FP.PACK_AB R171, R22, R23 ;  /* 0x0000001716ab723e */ /* 0x010fe200000000ff */
[----:B------:R-:W-:Y:S01]  /*12520*/  HMMA.16816.F32 R120, R120, R14, R32 ;  /* 0x0000000e7878723c */ /* 0x000fe20000001820 */
[----:B------:R-:W2:Y:S01]  /*12530*/  LDL.LU R43, [R1+0x20] ;  /* 0x00002000012b7983 */ /* 0x000ea20000300800 */
[----:B------:R-:W-:Y:S02]  /*12540*/  FADD.FTZ R0, R174, R172 ;  /* 0x000000acae007221 */ /* 0x000fe40000010000 */
[----:B------:R-:W-:Y:S02]  /*12550*/  FADD.FTZ R6, R47, R6 ;  /* 0x000000062f067221 */ /* 0x000fe40000010000 */
[----:B------:R-:W-:-:S02]  /*12560*/  FADD.FTZ R0, R50, R0 ;  /* 0x0000000032007221 */ /* 0x000fc40000010000 */
[----:B------:R-:W-:Y:S02]  /*12570*/  FADD.FTZ R7, R48, R7 ;  /* 0x0000000730077221 */ /* 0x000fe40000010000 */
[----:B------:R-:W-:Y:S02]  /*12580*/  FADD.FTZ R5, R53, R0 ;  /* 0x0000000035057221 */ /* 0x000fe40000010000 */
[----:B------:R-:W-:Y:S02]  /*12590*/  FADD.FTZ R2, R49, R2 ;  /* 0x0000000231027221 */ /* 0x000fe40000010000 */
[----:B------:R-:W-:Y:S02]  /*125a0*/  FADD.FTZ R6, R51, R6 ;  /* 0x0000000633067221 */ /* 0x000fe40000010000 */
[----:B------:R-:W-:Y:S01]  /*125b0*/  FADD.FTZ R7, R52, R7 ;  /* 0x0000000734077221 */ /* 0x000fe20000010000 */
[----:B------:R-:W-:Y:S01]  /*125c0*/  HMMA.16816.F32 R136, R168, R140, R136 ;  /* 0x0000008ca888723c */ /* 0x000fe20000001888 */
[----:B------:R-:W-:-:S02]  /*125d0*/  FADD.FTZ R5, R252, R5 ;  /* 0x00000005fc057221 */ /* 0x000fc40000010000 */
[----:B------:R-:W-:Y:S02]  /*125e0*/  FADD.FTZ R2, R54, R2 ;  /* 0x0000000236027221 */ /* 0x000fe40000010000 */
        /* <DEDUP_REMOVED lines=73> */
[----:B------:R-:W-:Y:S01]  /*12a80*/  FADD.FTZ R5, R23, R5 ;  /* 0x0000000517057221 */ /* 0x000fe20000010000 */
[----:B------:R-:W-:Y:S01]  /*12a90*/  STL [R1+0x14], R7 ;  /* 0x0000140701007387 */ /* 0x000fe20000100800 */
[----:B------:R-:W-:-:S03]  /*12aa0*/  FADD.FTZ R2, R29, R6 ;  /* 0x000000061d027221 */ /* 0x000fc60000010000 */
[----:B------:R3:W-:Y:S01]  /*12ab0*/  STL [R1+0x18], R0 ;  /* 0x0000180001007387 */ /* 0x0007e20000100800 */
[----:B------:R-:W-:-:S03]  /*12ac0*/  IMAD.MOV.U32 R211, RZ, RZ, c[0x0][0x32c] ;  /* 0x0000cb00ffd37624 */ /* 0x000fc600078e00ff */
[----:B------:R4:W-:Y:S02]  /*12ad0*/  STL [R1+0x1c], R2 ;  /* 0x00001c0201007387 */ /* 0x0009e40000100800 */
[----:B------:R-:W-:Y:S01]  /*12ae0*/  ISETP.GE.AND P3, PT, R211, 0x1, PT ;  /* 0x00000001d300780c */ /* 0x000fe20003f66270 */
[----:B---3--:R-:W-:-:S05]  /*12af0*/  FADD.FTZ R0, R22, R5 ;  /* 0x0000000516007221 */ /* 0x008fca0000010000 */
[----:B------:R1:W-:Y:S01]  /*12b00*/  STL [R1+0x24], R0 ;  /* 0x0000240001007387 */ /* 0x0003e20000100800 */
[----:B------:R-:W-:Y:S01]  /*12b10*/  HMMA.16816.F32 R152, R168, R156, R152 ;  /* 0x0000009ca898723c */ /* 0x000fe20000001898 */
[----:B------:R-:W-:-:S07]  /*12b20*/  IADD3 R230, R245, -0x2, RZ ;  /* 0xfffffffef5e67810 */ /* 0x000fce0007ffe0ff */
[C---:B------:R-:W-:Y:S08]  /*12b30*/  HMMA.16816.F32 R104, R168.reuse, R108, R104 ;  /* 0x0000006ca868723c */ /* 0x040ff00000001868 */
[C---:B------:R-:W-:Y:S08]  /*12b40*/  HMMA.16816.F32 R156, R168.reuse, R158, R16 ;  /* 0x0000009ea89c723c */ /* 0x040ff00000001810 */
[C---:B------:R-:W-:Y:S08]  /*12b50*/  HMMA.16816.F32 R108, R168.reuse, R110, R68 ;  /* 0x0000006ea86c723c */ /* 0x040ff00000001844 */
[C---:B------:R-:W-:Y:S08]  /*12b60*/  HMMA.16816.F32 R116, R168.reuse, R12, R116 ;  /* 0x0000000ca874723c */ /* 0x040ff00000001874 */
[----:B------:R-:W-:Y:S01]  /*12b70*/  HMMA.16816.F32 R168, R168, R14, R72 ;  /* 0x0000000ea8a8723c */ /* 0x000fe20000001848 */
[----:B--2---:R-:W-:-:S04]  /*12b80*/  IADD3 R4, R43, R209, RZ ;  /* 0x000000d12b047210 */ /* 0x004fc80007ffe0ff */
[----:B----4-:R-:W-:Y:S01]  /*12b90*/  IADD3 R2, R4, c[0x0][0x328], RZ ;  /* 0x0000ca0004027a10 */ /* 0x010fe20007ffe0ff */
        /* <DEDUP_REMOVED lines=11> */
.L_x_1171:
[----:B------:R-:W-:-:S13]  /*12c50*/  ISETP.NE.AND P0, PT, R5, 0x1, PT ;  /* 0x000000010500780c */ /* 0x000fda0003f05270 */
[----:B------:R-:W-:-:S05]  /*12c60*/  @P0 IMAD.HI.U32 R4, R0, c[0x0][0x330], RZ ;  /* 0x0000cc0000040a27 */ /* 0x000fca00078e00ff */
[----:B------:R-:W-:-:S05]  /*12c70*/  @P0 SHF.R.U32.HI R0, RZ, c[0x0][0x334], R4 ;  /* 0x0000cd00ff000a19 */ /* 0x000fca0000011604 */
.L_x_1172:
[----:B------:R-:W-:-:S05]  /*12c80*/  IMAD R0, R0, R5, c[0x0][0x32c] ;  /* 0x0000cb0000007624 */ /* 0x000fca00078e0205 */
[----:B------:R-:W-:-:S04]  /*12c90*/  IMNMX R2, R2, R0, PT ;  /* 0x0000000002027217 */ /* 0x000fc80003800200 */
.L_x_1170:
        /* <DEDUP_REMOVED lines=16> */
.L_x_1190:
[----:B------:R-:W-:Y:S04]  /*12da0*/  DEPBAR.LE SB0, 0x0 ;  /* 0x000080000000791a */ /* 0x000fe80000000000 */
[----:B------:R-:W-:Y:S01]  /*12db0*/  BAR.SYNC.DEFER_BLOCKING 0x0 ;  /* 0x0000000000007b1d */ /* 0x000fe20000010000 */
[----:B------:R-:W-:Y:S02]  /*12dc0*/  IMAD.MOV.U32 R200, RZ, RZ, 0x5 ;  /* 0x00000005ffc87424 */ /* 0x000fe400078e00ff */
[----:B------:R-:W-:Y:S02]  /*12dd0*/  IMAD.MOV.U32 R201, RZ, RZ, c[0x0][0x208] ;  /* 0x00008200ffc97624 */ /* 0x000fe400078e00ff */
[----:B------:R-:W-:Y:S03]  /*12de0*/  IMAD.MOV.U32 R131, RZ, RZ, c[0x0][0x208] ;  /* 0x00008200ff837624 */ /* 0x000fe600078e00ff */
[----:B------:R-:W-:Y:S02]  /*12df0*/  SHF.L.U32 R201, R201, 0x5, RZ ;  /* 0x00000005c9c97819 */ /* 0x000fe400000006ff */
[----:B------:R-:W-:Y:S01]  /*12e00*/  SHF.L.U64.HI R131, R131, R200, c[0x0][0x20c] ;  /* 0x0000830083837619 */ /* 0x000fe200000102c8 */
[----:B-----5:R-:W-:Y:S06]  /*12e10*/  LDSM.16.M88.4 R96, [R219+0x6100] ;  /* 0x00610000db60783b */ /* 0x020fec0000000200 */
[----:B------:R-:W2:Y:S06]  /*12e20*/  LDL R126, [R1+0x4] ;  /* 0x00000400017e7983 */ /* 0x000eac0000100800 */
[----:B------:R-:W3:Y:S06]  /*12e30*/  LDSM.16.M88.4 R16, [R212+0x3100] ;  /* 0x00310000d410783b */ /* 0x000eec0000000200 */
[----:B------:R-:W4:Y:S06]  /*12e40*/  LDSM.16.M88.4 R92, [R219+0x8100] ;  /* 0x00810000db5c783b */ /* 0x000f2c0000000200 */
[----:B------:R-:W2:Y:S06]  /*12e50*/  LDL.64 R192, [R1+0x50] ;  /* 0x0000500001c07983 */ /* 0x000eac0000100a00 */
[----:B------:R-:W2:Y:S06]  /*12e60*/  LDL.64 R124, [R1+0x58] ;  /* 0x00005800017c7983 */ /* 0x000eac0000100a00 */
[----:B------:R-:W1:Y:S06]  /*12e70*/  LDSM.16.M88.4 R32, [R212+0x3900] ;  /* 0x00390000d420783b */ /* 0x000e6c0000000200 */
[----:B------:R-:W2:Y:S06]  /*12e80*/  LDL.64 R234, [R1+0x40] ;  /* 0x0000400001ea7983 */ /* 0x000eac0000100a00 */
[----:B------:R-:W1:Y:S01]  /*12e90*/  LDSM.16.M88.4 R48, [R212+0x4100] ;  /* 0x00410000d430783b */ /* 0x000e620000000200 */
[-C--:B---3--:R-:W-:Y:S05]  /*12ea0*/  HMMA.16816.F32 R4, R96, R16.reuse, RZ ;  /* 0x000000106004723c */ /* 0x088fea00000018ff */
[----:B------:R-:W3:Y:S03]  /*12eb0*/  LDL.64 R232, [R1+0x48] ;  /* 0x0000480001e87983 */ /* 0x000ee60000100a00 */
[C---:B----4-:R-:W-:Y:S03]  /*12ec0*/  HMMA.16816.F32 R8, R92.reuse, R16, RZ ;  /* 0x000000105c08723c */ /* 0x050fe600000018ff */
[----:B------:R-:W4:Y:S06]  /*12ed0*/  LDSM.16.M88.4 R64, [R212+0x4900] ;  /* 0x00490000d440783b */ /* 0x000f2c0000000200 */
[----:B------:R-:W4:Y:S01]  /*12ee0*/  LDSM.16.M88.4 R80, [R212+0x5100] ;  /* 0x00510000d450783b */ /* 0x000f220000000200 */
[-C--:B------:R-:W-:Y:S05]  /*12ef0*/  HMMA.16816.F32 R12, R92, R18.reuse, RZ ;  /* 0x000000125c0c723c */ /* 0x080fea00000018ff */
[----:B------:R-:W4:Y:S03]  /*12f00*/  LDSM.16.M88.4 R172, [R212+0x5900] ;  /* 0x00590000d4ac783b */ /* 0x000f260000000200 */
[C---:B------:R-:W-:Y:S03]  /*12f10*/  HMMA.16816.F32 R16, R96.reuse, R18, RZ ;  /* 0x000000126010723c */ /* 0x040fe600000018ff */
[----:B------:R-:W-:Y:S05]  /*12f20*/  LDSM.16.M88.4 R176, [R222+0x6100] ;  /* 0x00610000deb0783b */ /* 0x000fea0000000200 */
[-C--:B-1----:R-:W-:Y:S01]  /*12f30*/  HMMA.16816.F32 R20, R96, R32.reuse, RZ ;  /* 0x000000206014723c */ /* 0x082fe200000018ff */
[----:B------:R-:W1:Y:S06]  /*12f40*/  LDSM.16.M88.4 R180, [R223] ;  /* 0x00000000dfb4783b */ /* 0x000e6c0000000200 */
[----:B------:R-:W1:Y:S01]  /*12f50*/  LDSM.16.M88.4 R184, [R222+0x8100] ;  /* 0x00810000deb8783b */ /* 0x000e620000000200 */
[C---:B------:R-:W-:Y:S05]  /*12f60*/  HMMA.16816.F32 R24, R92.reuse, R32, RZ ;  /* 0x000000205c18723c */ /* 0x040fea00000018ff */
[----:B------:R-:W1:Y:S03]  /*12f70*/  LDSM.16.M88.4 R188, [R228] ;  /* 0x00000000e4bc783b */ /* 0x000e660000000200 */
[-C--:B------:R-:W-:Y:S08]  /*12f80*/  HMMA.16816.F32 R28, R92, R34.reuse, RZ ;  /* 0x000000225c1c723c */ /* 0x080ff000000018ff */
[C---:B------:R-:W-:Y:S08]  /*12f90*/  HMMA.16816.F32 R32, R96.reuse, R34, RZ ;  /* 0x000000226020723c */ /* 0x040ff000000018ff */
[-C--:B------:R-:W-:Y:S08]  /*12fa0*/  HMMA.16816.F32 R36, R96, R48.reuse, RZ ;  /* 0x000000306024723c */ /* 0x080ff000000018ff */
[C---:B------:R-:W-:Y:S08]  /*12fb0*/  HMMA.16816.F32 R40, R92.reuse, R48, RZ ;  /* 0x000000305c28723c */ /* 0x040ff000000018ff */
        /* <DEDUP_REMOVED lines=14> */
[----:B------:R-:W4:Y:S07]  /*130a0*/  LDSM.16.M88.4 R172, [R227] ;  /* 0x00000000e3ac783b */ /* 0x000f2e0000000200 */
        /* <DEDUP_REMOVED lines=9> */
[----:B------:R-:W2:Y:S03]  /*13140*/  LDSM.16.M88.4 R188, [R225] ;  /* 0x00000000e1bc783b */ /* 0x000ea60000000200 */
[----:B--2---:R-:W-:Y:S04]  /*13150*/  ISETP.GT.AND P0, PT, R126, R230, PT ;  /* 0x000000e67e00720c */ /* 0x004fe80003f04270 */
[-C--:B----4-:R-:W-:Y:S08]  /*13160*/  HMMA.16816.F32 R36, R176, R172.reuse, R36 ;  /* 0x000000acb024723c */ /* 0x090ff00000001824 */
[C---:B------:R-:W-:Y:S04]  /*13170*/  HMMA.16816.F32 R40, R184.reuse, R172, R40 ;  /* 0x000000acb828723c */ /* 0x040fe80000001828 */
[----:B------:R-:W-:Y:S01]  /*13180*/  @!P0 SHF.R.S32.HI R0, RZ, 0x1f, R230 ;  /* 0x0000001fff008819 */ /* 0x000fe200000114e6 */
[----:B------:R-:W-:Y:S03]  /*13190*/  @!P0 IMAD.WIDE.U32 R2, R230, c[0x0][0x208], RZ ;  /* 0x00008200e6028a25 */ /* 0x000fe600078e00ff */
[-C--:B------:R-:W-:Y:S04]  /*131a0*/  HMMA.16816.F32 R44, R184, R174.reuse, R44 ;  /* 0x000000aeb82c723c */ /* 0x080fe8000000182c */
[----:B------:R-:W-:Y:S02]  /*131b0*/  @!P0 IMAD R0, R0, c[0x0][0x208], RZ ;  /* 0x0000820000008a24 */ /* 0x000fe400078e02ff */
[----:B------:R-:W-:Y:S02]  /*131c0*/  @!P0 IMAD.MOV.U32 R125, RZ, RZ, R193 ;  /* 0x000000ffff7d8224 */ /* 0x000fe400078e00c1 */
[C---:B------:R-:W-:Y:S01]  /*131d0*/  HMMA.16816.F32 R48, R176.reuse, R174, R48 ;  /* 0x000000aeb030723c */ /* 0x040fe20000001830 */
[----:B------:R-:W2:Y:S03]  /*131e0*/  LDSM.16.M88.4 R192, [R224] ;  /* 0x00000000e0c0783b */ /* 0x000ea60000000200 */
[----:B------:R-:W-:Y:S02]  /*131f0*/  @!P0 IMAD R0, R230, c[0x0][0x20c], R0 ;  /* 0x00008300e6008a24 */ /* 0x000fe400078e0200 */
[----:B------:R-:W-:Y:S02]  /*13200*/  @!P0 IMAD.WIDE.U32 R124, R2, 0x60, R124 ;  /* 0x00000060027c8825 */ /* 0x000fe400078e007c */
[-C--:B-1----:R-:W-:Y:S04]  /*13210*/  HMMA.16816.F32 R52, R176, R180.reuse, R52 ;  /* 0x000000b4b034723c */ /* 0x082fe80000001834 */
[----:B------:R-:W-:Y:S01]  /*13220*/  @!P0 IMAD.IADD R0, R3, 0x1, R0 ;  /* 0x0000000103008824 */ /* 0x000fe200078e0200 */
[----:B------:R-:W-:Y:S03]  /*13230*/  @!P0 LEA R2, P1, R124, c[0x0][0x1f8], 0x1 ;  /* 0x00007e007c028a11 */ /* 0x000fe600078208ff */
[C---:B------:R-:W-:Y:S04]  /*13240*/  HMMA.16816.F32 R56, R184.reuse, R180, R56 ;  /* 0x000000b4b838723c */ /* 0x040fe80000001838 */
[----:B------:R-:W-:Y:S01]  /*13250*/  @!P0 IMAD R0, R0, 0x60, RZ ;  /* 0x0000006000008824 */ /* 0x000fe200078e02ff */
[-C--:B------:R-:W-:Y:S02]  /*13260*/  @!P0 IADD3 R198, P2, R2, R201.reuse, RZ ;  /* 0x000000c902c68210 */ /* 0x080fe40007f5e0ff */
[----:B---3--:R-:W-:Y:S01]  /*13270*/  MOV R233, 0x5 ;  /* 0x0000000500e97802 */ /* 0x008fe20000000f00 */
[-C--:B------:R-:W-:Y:S04]  /*13280*/  HMMA.16816.F32 R60, R184, R182.reuse, R60 ;  /* 0x000000b6b83c723c */ /* 0x080fe8000000183c */
[----:B------:R-:W-:Y:S04]  /*13290*/  @!P0 IMAD.IADD R0, R125, 0x1, R0 ;  /* 0x000000017d008824 */ /* 0x000fe800078e0200 */
[C---:B------:R-:W-:Y:S04]  /*132a0*/  HMMA.16816.F32 R64, R176.reuse, R182, R64 ;  /* 0x000000b6b040723c */ /* 0x040fe80000001840 */
[----:B------:R-:W-:Y:S02]  /*132b0*/  @!P0 LEA.HI.X R3, R124, c[0x0][0x1fc], R0, 0x1, P1 ;  /* 0x00007f007c038a11 */ /* 0x000fe400008f0c00 */
[----:B------:R-:W-:Y:S02]  /*132c0*/  @!P0 IADD3 R196, P1, R198, R201, RZ ;  /* 0x000000c9c6c48210 */ /* 0x000fe40007f3e0ff */
[-C--:B------:R-:W-:Y:S01]  /*132d0*/  HMMA.16816.F32 R68, R176, R188.reuse, R68 ;  /* 0x000000bcb044723c */ /* 0x080fe20000001844 */
[----:B------:R-:W-:Y:S01]  /*132e0*/  @!PT LDS RZ, [RZ] ;  /* 0x00000000fffff984 */ /* 0x000fe20000000800 */
[----:B------:R-:W-:Y:S01]  /*132f0*/  @!PT LDS RZ, [RZ] ;  /* 0x00000000fffff984 */ /* 0x000fe20000000800 */
[----:B------:R-:W-:Y:S01]  /*13300*/  @!PT LDS RZ, [RZ] ;  /* 0x00000000fffff984 */ /* 0x000fe20000000800 */
[----:B------:R1:W-:Y:S03]  /*13310*/  @!P0 LDGSTS.E.BYPASS.LTC128B.128 [R231+0x100], [R2.64], !P5 ;  /* 0x0010000002e78fae */ /* 0x0003e6000e901d48 */
[----:B------:R-:W-:Y:S02]  /*13320*/  @!P0 IADD3.X R199, R3, R131, RZ, P2, !PT ;  /* 0x0000008303c78210 */ /* 0x000fe400017fe4ff */
[-C--:B------:R-:W-:Y:S02]  /*13330*/  @!P0 IADD3 R124, P3, R196, R201.reuse, RZ ;  /* 0x000000c9c47c8210 */ /* 0x080fe40007f7e0ff */
[C---:B------:R-:W-:Y:S01]  /*13340*/  HMMA.16816.F32 R72, R184.reuse, R188, R72 ;  /* 0x000000bcb848723c */ /* 0x040fe20000001848 */
[----:B------:R3:W-:Y:S03]  /*13350*/  @!P0 LDGSTS.E.BYPASS.LTC128B.128 [R231+0x900], [R198.64], !P5 ;  /* 0x00900000c6e78fae */ /* 0x0007e6000e901d48 */
[--C-:B------:R-:W-:Y:S04]  /*13360*/  @!P0 IMAD.X R197, R199, 0x1, R131.reuse, P1 ;  /* 0x00000001c7c58824 */ /* 0x100fe800008e0683 */
[-C--:B------:R-:W-:Y:S01]  /*13370*/  HMMA.16816.F32 R76, R184, R190.reuse, R76 ;  /* 0x000000beb84c723c */ /* 0x080fe2000000184c */
[----:B------:R3:W-:Y:S03]  /*13380*/  @!P0 LDGSTS.E.BYPASS.LTC128B.128 [R231+0x1100], [R196.64], !P5 ;  /* 0x01100000c4e78fae */ /* 0x0007e6000e901d48 */
[--C-:B------:R-:W-:Y:S04]  /*13390*/  @!P0 IMAD.X R125, R197, 0x1, R131.reuse, P3 ;  /* 0x00000001c57d8824 */ /* 0x100fe800018e0683 */
[C---:B------:R-:W-:Y:S01]  /*133a0*/  HMMA.16816.F32 R80, R176.reuse, R190, R80 ;  /* 0x000000beb050723c */ /* 0x040fe20000001850 */
[----:B------:R4:W-:Y:S03]  /*133b0*/  @!P0 LDGSTS.E.BYPASS.LTC128B.128 [R231+0x1900], [R124.64], !P5 ;  /* 0x019000007ce78fae */ /* 0x0009e6000e901d48 */
[-C--:B-1----:R-:W-:Y:S04]  /*133c0*/  @!P0 IADD3 R2, P2, R124, R201.reuse, RZ ;  /* 0x000000c97c028210 */ /* 0x082fe80007f5e0ff */
[-C--:B--2---:R-:W-:Y:S04]  /*133d0*/  HMMA.16816.F32 R84, R176, R192.reuse, R84 ;  /* 0x000000c0b054723c */ /* 0x084fe80000001854 */
[----:B------:R-:W-:Y:S01]  /*133e0*/  @!P0 IMAD.X R3, R125, 0x1, R131, P2 ;  /* 0x000000017d038824 */ /* 0x000fe200010e0683 */
[----:B------:R-:W-:Y:S03]  /*133f0*/  @!P0 IADD3 R172, P1, R2, R201, RZ ;  /* 0x000000c902ac8210 */ /* 0x000fe60007f3e0ff */
[C---:B------:R-:W-:Y:S01]  /*13400*/  HMMA.16816.F32 R88, R184.reuse, R192, R88 ;  /* 0x000000c0b858723c */ /* 0x040fe20000001858 */
[----:B------:R1:W-:Y:S03]  /*13410*/  @!P0 LDGSTS.E.BYPASS.LTC128B.128 [R231+0x2100], [R2.64], !P5 ;  /* 0x0210000002e78fae */ /* 0x0003e6000e901d48 */
[----:B------:R-:W-:Y:S03]  /*13420*/  @!P0 IADD3.X R173, R3, R131, RZ, P1, !PT ;  /* 0x0000008303ad8210 */ /* 0x000fe60000ffe4ff */
[----:B------:R-:W2:Y:S01]  /*13430*/  LDL R131, [R1+0x38] ;  /* 0x0000380001837983 */ /* 0x000ea20000100800 */
[-C--:B------:R-:W-:Y:S05]  /*13440*/  HMMA.16816.F32 R92, R184, R194.reuse, R92 ;  /* 0x000000c2b85c723c */ /* 0x080fea000000185c */
[----:B------:R1:W-:Y:S01]  /*13450*/  @!P0 LDGSTS.E.BYPASS.LTC128B.128 [R231+0x2900], [R172.64], !P5 ;  /* 0x02900000ace78fae */ /* 0x0003e2000e901d48 */
[C---:B------:R-:W-:Y:S02]  /*13460*/  ISETP.GT.AND P0, PT, R230.reuse, R126, PT ;  /* 0x0000007ee600720c */ /* 0x040fe40003f04270 */
[----:B------:R-:W-:Y:S03]  /*13470*/  HMMA.16816.F32 R96, R176, R194, R96 ;  /* 0x000000c2b060723c */ /* 0x000fe60000001860 */
[----:B---3--:R-:W-:Y:S06]  /*13480*/  LDSM.16.M88.4 R196, [R220+0x6100] ;  /* 0x00610000dcc4783b */ /* 0x008fec0000000200 */
[----:B------:R-:W3:Y:S03]  /*13490*/  LDSM.16.M88.4 R200, [R218+0x3100] ;  /* 0x00310000dac8783b */ /* 0x000ee60000000200 */
[----:B------:R-:W-:Y:S01]  /*134a0*/  @P0 IADD3 R0, R230, -0x1, RZ ;  /* 0xffffffffe6000810 */ /* 0x000fe20007ffe0ff */
[----:B----4-:R-:W-:Y:S02]  /*134b0*/  @P0 IMAD.MOV.U32 R125, RZ, RZ, R235 ;  /* 0x000000ffff7d0224 */ /* 0x010fe400078e00eb */
[----:B------:R-:W4:Y:S01]  /*134c0*/  LDSM.16.M88.4 R204, [R220+0x8100] ;  /* 0x00810000dccc783b */ /* 0x000f220000000200 */
[----:B-1----:R-:W-:Y:S01]  /*134d0*/  @P0 SHF.R.S32.HI R2, RZ, 0x1f, R0 ;  /* 0x0000001fff020819 */ /* 0x002fe20000011400 */
[----:B------:R-:W-:Y:S04]  /*134e0*/  IMAD.MOV.U32 R235, RZ, RZ, c[0x0][0x32c] ;  /* 0x0000cb00ffeb7624 */ /* 0x000fe800078e00ff */
[----:B------:R-:W0:Y:S01]  /*134f0*/  LDGDEPBAR ;  /* 0x00000000000079af */ /* 0x000e220000000000 */
[----:B------:R-:W-:Y:S02]  /*13500*/  @P0 IMAD R124, R2, c[0x0][0x1e0], RZ ;  /* 0x00007800027c0a24 */ /* 0x000fe400078e02ff */
[C---:B------:R-:W-:Y:S03]  /*13510*/  @P0 IMAD.WIDE.U32 R2, R0.reuse, c[0x0][0x1e0], RZ ;  /* 0x0000780000020a25 */ /* 0x040fe600078e00ff */
[----:B------:R-:W1:Y:S01]  /*13520*/  LDSM.16.M88.4 R172, [R218+0x3900] ;  /* 0x00390000daac783b */ /* 0x000e620000000200 */
[----:B------:R-:W-:Y:S04]  /*13530*/  @P0 IMAD R124, R0, c[0x0][0x1e4], R124 ;  /* 0x00007900007c0a24 */ /* 0x000fe800078e027c */
[----:B------:R-:W-:Y:S01]  /*13540*/  @P0 IMAD.IADD R0, R3, 0x1, R124 ;  /* 0x0000000103000824 */ /* 0x000fe200078e027c */
[----:B------:R-:W1:Y:S01]  /*13550*/  LDSM.16.M88.4 R180, [R218+0x4100] ;  /* 0x00410000dab4783b */ /* 0x000e620000000200 */
[----:B------:R-:W-:Y:S01]  /*13560*/  @P0 IMAD.MOV.U32 R124, RZ, RZ, R232 ;  /* 0x000000ffff7c0224 */ /* 0x000fe200078e00e8 */
[----:B------:R-:W-:Y:S01]  /*13570*/  MOV R232, c[0x0][0x1e0] ;  /* 0x0000780000e87a02 */ /* 0x000fe20000000f00 */
[----:B------:R-:W-:Y:S02]  /*13580*/  @P0 IMAD R0, R0, 0x60, RZ ;  /* 0x0000006000000824 */ /* 0x000fe400078e02ff */
[----:B------:R-:W-:Y:S01]  /*13590*/  @P0 IMAD.WIDE.U32 R124, R2, 0x60, R124 ;  /* 0x00000060027c0825 */ /* 0x000fe200078e007c */
[----:B------:R-:W1:Y:S03]  /*135a0*/  LDSM.16.M88.4 R184, [R218+0x4900] ;  /* 0x00490000dab8783b */ /* 0x000e660000000200 */
[----:B------:R-:W-:Y:S01]  /*135b0*/  @P0 IMAD.IADD R0, R125, 0x1, R0 ;  /* 0x000000017d000824 */ /* 0x000fe200078e0200 */
[----:B------:R-:W-:Y:S01]  /*135c0*/  @P0 LEA R2, P1, R124, c[0x0][0x1c8], 0x1 ;  /* 0x000072007c020a11 */ /* 0x000fe200078208ff */
[----:B------:R-:W-:Y:S01]  /*135d0*/  @P0 IMAD.SHL.U32 R126, R232, 0x20, RZ ;  /* 0x00000020e87e0824 */ /* 0x000fe200078e00ff */
[----:B------:R-:W1:Y:S02]  /*135e0*/  LDSM.16.M88.4 R176, [R218+0x5100] ;  /* 0x00510000dab0783b */ /* 0x000e640000000200 */
[----:B------:R-:W-:Y:S01]  /*135f0*/  @P0 LEA.HI.X R3, R124, c[0x0][0x1cc], R0, 0x1, P1 ;  /* 0x000073007c030a11 */ /* 0x000fe200008f0c00 */
[-C--:B---3--:R-:W-:Y:S03]  /*13600*/  HMMA.16816.F32 R4, R196, R200.reuse, R4 ;  /* 0x000000c8c404723c */ /* 0x088fe60000001804 */
[----:B------:R-:W-:Y:S02]  /*13610*/  LDSM.16.M88.4 R188, [R221+0x6100] ;  /* 0x00610000ddbc783b */ /* 0x000fe40000000200 */
[----:B------:R-:W-:Y:S03]  /*13620*/  @P0 SHF.L.U64.HI R0, R232, R233, c[0x0][0x1e4] ;  /* 0x00007900e8000619 */ /* 0x000fe600000102e9 */
[C---:B----4-:R-:W-:Y:S01]  /*13630*/  HMMA.16816.F32 R8, R204.reuse, R200, R8 ;  /* 0x000000c8cc08723c */ /* 0x050fe20000001808 */
[----:B------:R-:W-:Y:S06]  /*13640*/  LDSM.16.M88.4 R192, [R217] ;  /* 0x00000000d9c0783b */ /* 0x000fec0000000200 */
        /* <DEDUP_REMOVED lines=35> */
[-C--:B---3--:R-:W-:Y:S08]  /*13880*/  HMMA.16816.F32 R20, R188, R180.reuse, R20 ;  /* 0x000000b4bc14723c */ /* 0x088ff00000001814 */
[C---:B------:R-:W-:Y:S07]  /*13890*/  HMMA.16816.F32 R24, R200.reuse, R180, R24 ;  /* 0x000000b4c818723c */ /* 0x040fee0000001818 */
[----:B------:R-:W-:Y:S01]  /*138a0*/  @P0 IADD3 R180, P1, R126, R2, RZ ;  /* 0x000000027eb40210 */ /* 0x000fe20007f3e0ff */
[-C--:B------:R-:W-:Y:S04]  /*138b0*/  HMMA.16816.F32 R28, R200, R182.reuse, R28 ;  /* 0x000000b6c81c723c */ /* 0x080fe8000000181c */
[----:B------:R-:W-:Y:S04]  /*138c0*/  @P0 IMAD.X R181, R0, 0x1, R3, P1 ;  /* 0x0000000100b50824 */ /* 0x000fe800008e0603 */
[C---:B------:R-:W-:Y:S01]  /*138d0*/  HMMA.16816.F32 R32, R188.reuse, R182, R32 ;  /* 0x000000b6bc20723c */ /* 0x040fe20000001820 */
[----:B------:R-:W3:Y:S06]  /*138e0*/  LDL R182, [R1+0x30] ;  /* 0x0000300001b67983 */ /* 0x000eec0000100800 */
[----:B------:R-:W-:Y:S01]  /*138f0*/  @!PT LDS RZ, [RZ] ;  /* 0x00000000fffff984 */ /* 0x000fe20000000800 */
[----:B------:R-:W-:Y:S01]  /*13900*/  @!PT LDS RZ, [RZ] ;  /* 0x00000000fffff984 */ /* 0x000fe20000000800 */
[----:B------:R-:W-:Y:S01]  /*13910*/  @!PT LDS RZ, [RZ] ;  /* 0x00000000fffff984 */ /* 0x000fe20000000800 */
[----:B------:R1:W-:Y:S01]  /*13920*/  @P0 LDGSTS.E.BYPASS.LTC128B.128 [R231+0x3100], [R2.64], !P5 ;  /* 0x0310000002e70fae */ /* 0x0003e2000e901d48 */
[-C--:B------:R-:W-:Y:S01]  /*13930*/  HMMA.16816.F32 R36, R188, R208.reuse, R36 ;  /* 0x000000d0bc24723c */ /* 0x080fe20000001824 */
[----:B------:R-:W-:Y:S04]  /*13940*/  IMAD.MOV.U32 R183, RZ, RZ, c[0x0][0x2c4] ;  /* 0x0000b100ffb77624 */ /* 0x000fe800078e00ff */
[----:B------:R1:W-:Y:S01]  /*13950*/  @P0 LDGSTS.E.BYPASS.LTC128B.128 [R231+0x3900], [R180.64], !P5 ;  /* 0x03900000b4e70fae */ /* 0x0003e2000e901d48 */
[----:B------:R-:W-:Y:S02]  /*13960*/  ISETP.NE.AND P4, PT, R183, 0x1, PT ;  /* 0x00000001b700780c */ /* 0x000fe40003f85270 */
[C---:B------:R-:W-:Y:S03]  /*13970*/  HMMA.16816.F32 R40, R200.reuse, R208, R40 ;  /* 0x000000d0c828723c */ /* 0x040fe60000001828 */
[----:B------:R-:W2:Y:S05]  /*13980*/  LDL R209, [R1+0x2c] ;  /* 0x00002c0001d17983 */ /* 0x000eaa0000100800 */
[-C--:B------:R-:W-:Y:S08]  /*13990*/  HMMA.16816.F32 R44, R200, R210.reuse, R44 ;  /* 0x000000d2c82c723c */ /* 0x080ff0000000182c */
[C---:B------:R-:W-:Y:S01]  /*139a0*/  HMMA.16816.F32 R48, R188.reuse, R210, R48 ;  /* 0x000000d2bc30723c */ /* 0x040fe20000001830 */
[----:B------:R-:W2:Y:S07]  /*139b0*/  LDL R211, [R1+0x28] ;  /* 0x0000280001d37983 */ /* 0x000eae0000100800 */
[-C--:B----4-:R-:W-:Y:S08]  /*139c0*/  HMMA.16816.F32 R52, R188, R184.reuse, R52 ;  /* 0x000000b8bc34723c */ /* 0x090ff00000001834 */
[C---:B------:R-:W-:Y:S08]  /*139d0*/  HMMA.16816.F32 R56, R200.reuse, R184, R56 ;  /* 0x000000b8c838723c */ /* 0x040ff00000001838 */
[-C--:B------:R-:W-:Y:S08]  /*139e0*/  HMMA.16816.F32 R60, R200, R186.reuse, R60 ;  /* 0x000000bac83c723c */ /* 0x080ff0000000183c */
[C---:B------:R-:W-:Y:S08]  /*139f0*/  HMMA.16816.F32 R64, R188.reuse, R186, R64 ;  /* 0x000000babc40723c */ /* 0x040ff00000001840 */
[-C--:B-1----:R-:W-:Y:S08]  /*13a00*/  HMMA.16816.F32 R68, R188, R172.reuse, R68 ;  /* 0x000000acbc44723c */ /* 0x082ff00000001844 */
[C---:B------:R-:W-:Y:S01]  /*13a10*/  HMMA.16816.F32 R72, R200.reuse, R172, R72 ;  /* 0x000000acc848723c */ /* 0x040fe20000001848 */
[----:B------:R1:W4:Y:S07]  /*13a20*/  LDL R173, [R1+0x60] ;  /* 0x0000600001ad7983 */ /* 0x00032e0000100800 */
[-C--:B------:R-:W-:Y:S08]  /*13a30*/  HMMA.16816.F32 R76, R200, R174.reuse, R76 ;  /* 0x000000aec84c723c */ /* 0x080ff0000000184c */
[C---:B------:R-:W-:Y:S07]  /*13a40*/  HMMA.16816.F32 R80, R188.reuse, R174, R80 ;  /* 0x000000aebc50723c */ /* 0x040fee0000001850 */
[----:B------:R-:W-:Y:S01]  /*13a50*/  @P0 IADD3 R174, P2, R126, R180, RZ ;  /* 0x000000b47eae0210 */ /* 0x000fe20007f5e0ff */
[-C--:B------:R-:W-:Y:S04]  /*13a60*/  HMMA.16816.F32 R84, R188, R176.reuse, R84 ;  /* 0x000000b0bc54723c */ /* 0x080fe80000001854 */
[----:B------:R-:W-:Y:S02]  /*13a70*/  @P0 IADD3.X R175, R0, R181, RZ, P2, !PT ;  /* 0x000000b500af0210 */ /* 0x000fe400017fe4ff */
[----:B------:R-:W-:Y:S02]  /*13a80*/  @P0 IADD3 R124, P1, R126, R174, RZ ;  /* 0x000000ae7e7c0210 */ /* 0x000fe40007f3e0ff */
[C---:B------:R-:W-:Y:S01]  /*13a90*/  HMMA.16816.F32 R88, R200.reuse, R176, R88 ;  /* 0x000000b0c858723c */ /* 0x040fe20000001858 */
[----:B------:R1:W-:Y:S03]  /*13aa0*/  @P0 LDGSTS.E.BYPASS.LTC128B.128 [R231+0x4100], [R174.64], !P5 ;  /* 0x04100000aee70fae */ /* 0x0003e6000e901d48 */
[----:B------:R-:W-:Y:S01]  /*13ab0*/  @P0 IMAD.X R125, R0, 0x1, R175, P1 ;  /* 0x00000001007d0824 */ /* 0x000fe200008e06af */
[----:B------:R-:W-:Y:S03]  /*13ac0*/  @P0 IADD3 R2, P2, R126, R124, RZ ;  /* 0x0000007c7e020210 */ /* 0x000fe60007f5e0ff */
[-C--:B------:R-:W-:Y:S01]  /*13ad0*/  HMMA.16816.F32 R92, R200, R178.reuse, R92 ;  /* 0x000000b2c85c723c */ /* 0x080fe2000000185c */
[----:B------:R1:W-:Y:S03]  /*13ae0*/  @P0 LDGSTS.E.BYPASS.LTC128B.128 [R231+0x4900], [R124.64], !P5 ;  /* 0x049000007ce70fae */ /* 0x0003e6000e901d48 */
[----:B------:R-:W-:Y:S02]  /*13af0*/  @P0 IADD3.X R3, R0, R125, RZ, P2, !PT ;  /* 0x0000007d00030210 */ /* 0x000fe400017fe4ff */
[----:B------:R-:W-:Y:S02]  /*13b00*/  @P0 IADD3 R176, P1, R126, R2, RZ ;  /* 0x000000027eb00210 */ /* 0x000fe40007f3e0ff */
[----:B------:R-:W-:Y:S01]  /*13b10*/  HMMA.16816.F32 R96, R188, R178, R96 ;  /* 0x000000b2bc60723c */ /* 0x000fe20000001860 */
[----:B------:R1:W-:Y:S03]  /*13b20*/  @P0 LDGSTS.E.BYPASS.LTC128B.128 [R231+0x5100], [R2.64], !P5 ;  /* 0x0510000002e70fae */ /* 0x0003e6000e901d48 */
[----:B------:R-:W-:Y:S02]  /*13b30*/  @P0 IMAD.X R177, R0, 0x1, R3, P1 ;  /* 0x0000000100b10824 */ /* 0x000fe400008e0603 */
[----:B------:R-:W-:Y:S03]  /*13b40*/  IMAD R0, R230, -0x60, RZ ;  /* 0xffffffa0e6007824 */ /* 0x000fe600078e02ff */
[----:B------:R3:W-:Y:S06]  /*13b50*/  @P0 LDGSTS.E.BYPASS.LTC128B.128 [R231+0x5900], [R176.64], !P5 ;  /* 0x05900000b0e70fae */ /* 0x0007ec000e901d48 */
[----:B------:R-:W0:Y:S01]  /*13b60*/  LDGDEPBAR ;  /* 0x00000000000079af */ /* 0x000e220000000000 */
[----:B---3--:R-:W-:Y:S04]  /*13b70*/  IADD3 R177, -R182, 0x1, R0 ;  /* 0x00000001b6b17810 */ /* 0x008fe80007ffe100 */
[----:B--2---:R-:W-:Y:S04]  /*13b80*/  IADD3 R176, -R209, R177, R211 ;  /* 0x000000b1d1b07210 */ /* 0x004fe80007ffe1d3 */
[C---:B-1----:R-:W-:Y:S02]  /*13b90*/  IADD3 R175, R176.reuse, UR7, RZ ;  /* 0x00000007b0af7c10 */ /* 0x042fe4000fffe0ff */
[----:B------:R-:W-:Y:S01]  /*13ba0*/  IADD3 R174, R176, c[0x0][0x328], RZ ;  /* 0x0000ca00b0ae7a10 */ /* 0x000fe20007ffe0ff */
[----:B----4-:R-:W-:Y:S01]  /*13bb0*/  @P4 IMAD.MOV.U32 R173, RZ, RZ, R131 ;  /* 0x000000ffffad4224 */ /* 0x010fe200078e0083 */
[----:B------:R-:W-:Y:S04]  /*13bc0*/  ISETP.GE.AND P4, PT, R235, 0x1, PT ;  /* 0x00000001eb00780c */ /* 0x000fe80003f86270 */
[----:B------:R-:W1:Y:S02]  /*13bd0*/  SHFL.IDX PT, R126, R173, RZ, 0x1c1f ;  /* 0x001c1fffad7e7589 */ /* 0x000e6400000e0000 */
[----:B-1----:R-:W-:Y:S01]  /*13be0*/  IADD3 R131, R174, R126, RZ ;  /* 0x0000007eae837210 */ /* 0x002fe20007ffe0ff */
[----:B------:R-:W-:Y:S06]  /*13bf0*/  IMAD.IADD R2, R126, 0x1, R175 ;  /* 0x000000017e027824 */ /* 0x000fec00078e02af */
        /* <DEDUP_REMOVED lines=14> */
.L_x_1176:
[----:B------:R-:W-:Y:S04]  /*13ce0*/  MOV R124, c[0x0][0x32c] ;  /* 0x0000cb00007c7a02 */ /* 0x000fe80000000f00 */
[----:B------:R-:W-:Y:S11]  /*13cf0*/  ISETP.NE.AND P0, PT, R124, 0x1, PT ;  /* 0x000000017c00780c */ /* 0x000ff60003f05270 */
[----:B------:R-:W-:Y:S02]  /*13d00*/  @!UPT UIADD3 URZ, URZ, URZ, URZ ;  /* 0x0000003f3f3ff290 */ /* 0x000fe4000fffe03f */
[----:B------:R-:W-:Y:S05]  /*13d10*/  @P0 IMAD.HI.U32 R124, R3, c[0x0][0x330], RZ ;  /* 0x0000cc00037c0a27 */ /* 0x000fea00078e00ff */
[----:B------:R-:W-:Y:S02]  /*13d20*/  @P0 SHF.R.U32.HI R3, RZ, c[0x0][0x334], R124 ;  /* 0x0000cd00ff030a19 */ /* 0x000fe4000001167c */
.L_x_1177:
[----:B------:R-:W-:Y:S05]  /*13d30*/  BSYNC B0 ;  /* 0x0000000000007941 */ /* 0x000fea0003800000 */
.L_x_1175:
[----:B------:R-:W-:Y:S04]  /*13d40*/  IMAD.IADD R124, R0, 0x1, -R182 ;  /* 0x00000001007c7824 */ /* 0x000fe800078e0ab6 */
[----:B------:R-:W-:Y:S05]  /*13d50*/  IMAD R3, R3, c[0x0][0x32c], R124 ;  /* 0x0000cb0003037a24 */ /* 0x000fea00078e027c */
[----:B------:R-:W-:Y:S02]  /*13d60*/  IADD3 R124, R3, c[0x0][0x32c], RZ ;  /* 0x0000cb00037c7a10 */ /* 0x000fe40007ffe0ff */
[----:B------:R-:W-:Y:S02]  /*13d70*/  IMNMX R2, R2, R3, !PT ;  /* 0x0000000302027217 */ /* 0x000fe40007800200 */
[----:B------:R-:W-:Y:S02]  /*13d80*/  IMNMX R131, R131, R124, PT ;  /* 0x0000007c83837217 */ /* 0x000fe40003800200 */
.L_x_1174:
[----:B------:R-:W1:Y:S02]  /*13d90*/  SHFL.IDX PT, R3, R173, 0x1, 0x1c1f ;  /* 0x003c1f00ad037f89 */ /* 0x000e6400000e0000 */
[-C--:B-1----:R-:W-:Y:S02]  /*13da0*/  IADD3 R126, R174, R3.reuse, RZ ;  /* 0x00000003ae7e7210 */ /* 0x082fe40007ffe0ff */
[----:B------:R-:W-:Y:S01]  /*13db0*/  IADD3 R124, R175, R3, RZ ;  /* 0x00000003af7c7210 */ /* 0x000fe20007ffe0ff */
        /* <DEDUP_REMOVED lines=14> */
.L_x_1180:
[----:B------:R-:W-:Y:S04]  /*13ea0*/  MOV R125, c[0x0][0x32c] ;  /* 0x0000cb00007d7a02 */ /* 0x000fe80000000f00 */
[----:B------:R-:W-:Y:S11]  /*13eb0*/  ISETP.NE.AND P0, PT, R125, 0x1, PT ;  /* 0x000000017d00780c */ /* 0x000ff60003f05270 */
[----:B------:R-:W-:Y:S02]  /*13ec0*/  @!UPT UIADD3 URZ, URZ, URZ, URZ ;  /* 0x0000003f3f3ff290 */ /* 0x000fe4000fffe03f */
[----:B------:R-:W-:Y:S05]  /*13ed0*/  @P0 IMAD.HI.U32 R125, R3, c[0x0][0x330], RZ ;  /* 0x0000cc00037d0a27 */ /* 0x000fea00078e00ff */
[----:B------:R-:W-:Y:S02]  /*13ee0*/  @P0 SHF.R.U32.HI R3, RZ, c[0x0][0x334], R125 ;  /* 0x0000cd00ff030a19 */ /* 0x000fe4000001167d */
.L_x_1181:
[----:B------:R-:W-:Y:S05]  /*13ef0*/  BSYNC B0 ;  /* 0x0000000000007941 */ /* 0x000fea0003800000 */
.L_x_1179:
[----:B------:R-:W-:Y:S04]  /*13f00*/  IMAD.IADD R125, R0, 0x1, -R182 ;  /* 0x00000001007d7824 */ /* 0x000fe800078e0ab6 */
[----:B------:R-:W-:Y:S05]  /*13f10*/  IMAD R3, R3, c[0x0][0x32c], R125 ;  /* 0x0000cb0003037a24 */ /* 0x000fea00078e027d */
[----:B------:R-:W-:Y:S02]  /*13f20*/  IADD3 R125, R3, c[0x0][0x32c], RZ ;  /* 0x0000cb00037d7a10 */ /* 0x000fe40007ffe0ff */
[----:B------:R-:W-:Y:S02]  /*13f30*/  IMNMX R124, R124, R3, !PT ;  /* 0x000000037c7c7217 */ /* 0x000fe40007800200 */
[----:B------:R-:W-:Y:S02]  /*13f40*/  IMNMX R126, R126, R125, PT ;  /* 0x0000007d7e7e7217 */ /* 0x000fe40003800200 */
.L_x_1178:
        /* <DEDUP_REMOVED lines=17> */
.L_x_1184:
[----:B------:R-:W-:Y:S04]  /*14060*/  MOV R178, c[0x0][0x32c] ;  /* 0x0000cb0000b27a02 */ /* 0x000fe80000000f00 */
[----:B------:R-:W-:Y:S11]  /*14070*/  ISETP.NE.AND P0, PT, R178, 0x1, PT ;  /* 0x00000001b200780c */ /* 0x000ff60003f05270 */
[----:B------:R-:W-:Y:S02]  /*14080*/  @!UPT UIADD3 URZ, URZ, URZ, URZ ;  /* 0x0000003f3f3ff290 */ /* 0x000fe4000fffe03f */
[----:B------:R-:W-:Y:S05]  /*14090*/  @P0 IMAD.HI.U32 R178, R172, c[0x0][0x330], RZ ;  /* 0x0000cc00acb20a27 */ /* 0x000fea00078e00ff */
[----:B------:R-:W-:Y:S02]  /*140a0*/  @P0 SHF.R.U32.HI R172, RZ, c[0x0][0x334], R178 ;  /* 0x0000cd00ffac0a19 */ /* 0x000fe400000116b2 */
.L_x_1185:
[----:B------:R-:W-:Y:S05]  /*140b0*/  BSYNC B0 ;  /* 0x0000000000007941 */ /* 0x000fea0003800000 */
.L_x_1183:
[----:B------:R-:W-:Y:S04]  /*140c0*/  IMAD.IADD R178, R0, 0x1, -R182 ;  /* 0x0000000100b27824 */ /* 0x000fe800078e0ab6 */
[----:B------:R-:W-:Y:S05]  /*140d0*/  IMAD R172, R172, c[0x0][0x32c], R178 ;  /* 0x0000cb00acac7a24 */ /* 0x000fea00078e02b2 */
[----:B------:R-:W-:Y:S02]  /*140e0*/  IADD3 R178, R172, c[0x0][0x32c], RZ ;  /* 0x0000cb00acb27a10 */ /* 0x000fe40007ffe0ff */
[----:B------:R-:W-:Y:S02]  /*140f0*/  IMNMX R3, R3, R172, !PT ;  /* 0x000000ac03037217 */ /* 0x000fe40007800200 */
[----:B------:R-:W-:Y:S02]  /*14100*/  IMNMX R125, R125, R178, PT ;  /* 0x000000b27d7d7217 */ /* 0x000fe40003800200 */
.L_x_1182:
[C---:B------:R-:W-:Y:S02]  /*14110*/  ISETP.GE.AND P2, PT, R0.reuse, 0xa, PT ;  /* 0x0000000a0000780c */ /* 0x040fe40003f46270 */
[----:B------:R-:W-:Y:S02]  /*14120*/  ISETP.GE.AND P3, PT, R0, 0x9, PT ;  /* 0x000000090000780c */ /* 0x000fe40003f66270 */
[C---:B------:R-:W-:Y:S02]  /*14130*/  ISETP.GT.AND P0, PT, R2.reuse, 0x9, !P2 ;  /* 0x000000090200780c */ /* 0x040fe40005704270 */
[----:B------:R-:W-:Y:S02]  /*14140*/  ISETP.GT.AND P1, PT, R2, 0x8, !P3 ;  /* 0x000000080200780c */ /* 0x000fe40005f24270 */
[----:B------:R-:W-:Y:S02]  /*14150*/  ISETP.LT.OR P0, PT, R131, 0xa, P0 ;  /* 0x0000000a8300780c */ /* 0x000fe40000701670 */
[----:B------:R-:W-:Y:S02]  /*14160*/  LOP3.LUT R229, R229, 0xfffdffff, RZ, 0xc0, !PT ;  /* 0xfffdffffe5e57812 */ /* 0x000fe400078ec0ff */
[----:B------:R-:W-:Y:S02]  /*14170*/  ISETP.LT.OR P1, PT, R131, 0x9, P1 ;  /* 0x000000098300780c */ /* 0x000fe40000f21670 */
[----:B------:R-:W-:Y:S02]  /*14180*/  FSEL R179, R17, -INF , !P0 ;  /* 0xff80000011b37808 */ /* 0x000fe40004000000 */
[----:B------:R-:W-:Y:S02]  /*14190*/  ISETP.GT.AND P0, PT, R124, 0x9, !P2 ;  /* 0x000000097c00780c */ /* 0x000fe40005704270 */
[----:B------:R-:W-:Y:S02]  /*141a0*/  @P3 LOP3.LUT R229, R229, 0x20000, RZ, 0xfc, !PT ;  /* 0x00020000e5e53812 */ /* 0x000fe400078efcff */
[----:B------:R-:W-:Y:S02]  /*141b0*/  FSEL R178, R16, -INF , !P1 ;  /* 0xff80000010b27808 */ /* 0x000fe40004800000 */
[----:B------:R-:W-:Y:S02]  /*141c0*/  ISETP.GT.AND P1, PT, R124, 0x8, !P3 ;  /* 0x000000087c00780c */ /* 0x000fe40005f24270 */
[----:B------:R-:W-:Y:S02]  /*141d0*/  ISETP.LT.OR P0, PT, R126, 0xa, P0 ;  /* 0x0000000a7e00780c */ /* 0x000fe40000701670 */
[----:B------:R-:W-:Y:S02]  /*141e0*/  ISETP.GE.AND P3, PT, R0, 0x11, PT ;  /* 0x000000110000780c */ /* 0x000fe40003f66270 */
[----:B------:R-:W-:Y:S02]  /*141f0*/  LOP3.LUT R229, R229, 0xfffbffff, RZ, 0xc0, !PT ;  /* 0xfffbffffe5e57812 */ /* 0x000fe400078ec0ff */
        /* <DEDUP_REMOVED lines=8> */
[----:B------:R-:W-:Y:S02]  /*14280*/  ISETP.LT.OR P0, PT, R131, 0x12, P0 ;  /* 0x000000128300780c */ /* 0x000fe40000701670 */
[----:B------:R-:W-:Y:S02]  /*14290*/  @P3 LOP3.LUT R229, R229, 0x10000, RZ, 0xfc, !PT ;  /* 0x00010000e5e53812 */ /* 0x000fe400078efcff */
[----:B------:R-:W-:Y:S02]  /*142a0*/  FSEL R21, R21, -INF , !P0 ;  /* 0xff80000015157808 */ /* 0x000fe40004000000 */
[----:B------:R-:W-:Y:S02]  /*142b0*/  ISETP.GT.AND P0, PT, R124, 0x10, !P3 ;  /* 0x000000107c00780c */ /* 0x000fe40005f04270 */
[----:B------:R-:W-:Y:S02]  /*142c0*/  LOP3.LUT R229, R229, 0xffff7fff, RZ, 0xc0, !PT ;  /* 0xffff7fffe5e57812 */ /* 0x000fe400078ec0ff */
[----:B------:R-:W-:Y:S02]  /*142d0*/  ISETP.LT.OR P0, PT, R126, 0x11, P0 ;  /* 0x000000117e00780c */ /* 0x000fe40000701670 */
[----:B------:R-:W-:Y:S02]  /*142e0*/  @P2 LOP3.LUT R229, R229, 0x8000, RZ, 0xfc, !PT ;  /* 0x00008000e5e52812 */ /* 0x000fe400078efcff */
[----:B------:R-:W-:Y:S02]  /*142f0*/  FSEL R22, R22, -INF , !P0 ;  /* 0xff80000016167808 */ /* 0x000fe40004000000 */
[----:B------:R-:W-:Y:S02]  /*14300*/  ISETP.GT.AND P0, PT, R124, 0x11, !P2 ;  /* 0x000000117c00780c */ /* 0x000fe40005704270 */
[----:B------:R-:W-:Y:S02]  /*14310*/  ISETP.GE.AND P2, PT, R0, 0x19, PT ;  /* 0x000000190000780c */ /* 0x000fe40003f46270 */
[C---:B------:R-:W-:Y:S02]  /*14320*/  ISETP.LT.OR P0, PT, R126.reuse, 0x12, P0 ;  /* 0x000000127e00780c */ /* 0x040fe40000701670 */
        /* <DEDUP_REMOVED lines=38> */
[----:B------:R-:W-:Y:S02]  /*14590*/  ISETP.GE.AND P1, PT, R0, 0x2a, PT ;  /* 0x0000002a0000780c */ /* 0x000fe40003f26270 */
        /* <DEDUP_REMOVED lines=55> */
[----:B------:R-:W-:Y:S04]  /*14910*/  ISETP.LT.OR P0, PT, R126, 0x39, P0 ;  /* 0x000000397e00780c */ /* 0x000fe80000701670 */
        /* <DEDUP_REMOVED lines=187> */
.L_x_1188:
[----:B------:R-:W-:Y:S04]  /*154d0*/  MOV R2, c[0x0][0x32c] ;  /* 0x0000cb0000027a02 */ /* 0x000fe80000000f00 */
[----:B------:R-:W-:Y:S11]  /*154e0*/  ISETP.NE.AND P0, PT, R2, 0x1, PT ;  /* 0x000000010200780c */ /* 0x000ff60003f05270 */
[----:B------:R-:W-:Y:S02]  /*154f0*/  @!UPT UIADD3 URZ, URZ, URZ, URZ ;  /* 0x0000003f3f3ff290 */ /* 0x000fe4000fffe03f */
[----:B------:R-:W-:Y:S05]  /*15500*/  @P0 IMAD.HI.U32 R2, R0, c[0x0][0x330], RZ ;  /* 0x0000cc0000020a27 */ /* 0x000fea00078e00ff */
[----:B------:R-:W-:Y:S02]  /*15510*/  @P0 SHF.R.U32.HI R0, RZ, c[0x0][0x334], R2 ;  /* 0x0000cd00ff000a19 */ /* 0x000fe40000011602 */
.L_x_1189:
[----:B------:R-:W-:Y:S05]  /*15520*/  BSYNC B0 ;  /* 0x0000000000007941 */ /* 0x000fea0003800000 */
.L_x_1187:
[----:B------:R-:W-:Y:S02]  /*15530*/  IADD3 R2, R177, -0x1, RZ ;  /* 0xffffffffb1027810 */ /* 0x000fe40007ffe0ff */
[C-C-:B------:R-:W-:Y:S02]  /*15540*/  IADD3 R4, R3.reuse, UR7, R176.reuse ;  /* 0x0000000703047c10 */ /* 0x140fe4000fffe0b0 */
[----:B------:R-:W-:Y:S01]  /*15550*/  IADD3 R3, R3, c[0x0][0x328], R176 ;  /* 0x0000ca0003037a10 */ /* 0x000fe20007ffe0b0 */
[----:B------:R-:W-:Y:S05]  /*15560*/  IMAD R0, R0, c[0x0][0x32c], R2 ;  /* 0x0000cb0000007a24 */ /* 0x000fea00078e0202 */
[----:B------:R-:W-:Y:S02]  /*15570*/  IADD3 R2, R0, c[0x0][0x32c], RZ ;  /* 0x0000cb0000027a10 */ /* 0x000fe40007ffe0ff */
[----:B------:R-:W-:Y:S02]  /*15580*/  IMNMX R0, R4, R0, !PT ;  /* 0x0000000004007217 */ /* 0x000fe40007800200 */
[----:B------:R-:W-:Y:S02]  /*15590*/  IMNMX R2, R3, R2, PT ;  /* 0x0000000203027217 */ /* 0x000fe40003800200 */
.L_x_1186:
[----:B------:R-:W-:Y:S01]  /*155a0*/  ISETP.GT.AND P0, PT, R0, RZ, !P1 ;  /* 0x000000ff0000720c */ /* 0x000fe20004f04270 */
[----:B------:R-:W-:Y:S01]  /*155b0*/  LDSM.16.MT88.4 R36, [R216+0x100] ;  /* 0x00010000d824783b */ /* 0x000fe20000004200 */
[----:B------:R-:W-:Y:S02]  /*155c0*/  FMNMX.FTZ R126, R16, R127, !PT ;  /* 0x0000007f107e7209 */ /* 0x000fe40007810000 */
[----:B------:R-:W-:Y:S02]  /*155d0*/  ISETP.LT.OR P0, PT, R2, 0x1, P0 ;  /* 0x000000010200780c */ /* 0x000fe40000701670 */
[----:B------:R-:W-:Y:S02]  /*155e0*/  FMNMX.FTZ R126, R17, R126, !PT ;  /* 0x0000007e117e7209 */ /* 0x000fe40007810000 */
[----:B------:R-:W-:Y:S01]  /*155f0*/  FSEL R10, R10, -INF , !P0 ;  /* 0xff8000000a0a7808 */ /* 0x000fe20004000000 */
[----:B------:R-:W-:Y:S01]  /*15600*/  LDSM.16.MT88.4 R52, [R214+0x100] ;  /* 0x00010000d634783b */ /* 0x000fe20000004200 */
        /* <DEDUP_REMOVED lines=15> */
[----:B------:R-:W-:Y:S02]  /*15700*/  LOP3.LUT P2, RZ, R229, 0x2000, RZ, 0xc0, !PT ;  /* 0x00002000e5ff7812 */ /* 0x000fe4000784c0ff */
[----:B------:R-:W-:Y:S02]  /*15710*/  ISETP.LT.OR P0, PT, R2, 0xa, P0 ;  /* 0x0000000a0200780c */ /* 0x000fe40000701670 */
[----:B------:R-:W-:Y:S02]  /*15720*/  FMNMX.FTZ R126, R185, R126, !PT ;  /* 0x0000007eb97e7209 */ /* 0x000fe40007810000 */
[----:B------:R-:W-:Y:S02]  /*15730*/  FSEL R15, R15, -INF , !P0 ;  /* 0xff8000000f0f7808 */ /* 0x000fe40004000000 */
[C---:B------:R-:W-:Y:S02]  /*15740*/  LOP3.LUT P0, RZ, R229.reuse, 0x10000, RZ, 0xc0, !PT ;  /* 0x00010000e5ff7812 */ /* 0x040fe4000780c0ff */
[----:B------:R-:W-:Y:S02]  /*15750*/  FMNMX.FTZ R126, R186, R126, !PT ;  /* 0x0000007eba7e7209 */ /* 0x000fe40007810000 */
[----:B------:R-:W-:Y:S02]  /*15760*/  ISETP.GT.AND P0, PT, R0, 0x10, !P0 ;  /* 0x000000100000780c */ /* 0x000fe40004704270 */
[----:B------:R-:W-:Y:S02]  /*15770*/  LOP3.LUT P1, RZ, R229, 0x1000, RZ, 0xc0, !PT ;  /* 0x00001000e5ff7812 */ /* 0x000fe4000782c0ff */
        /* <DEDUP_REMOVED lines=34> */
[C---:B------:R-:W-:Y:S02]  /*159a0*/  LOP3.LUT P0, RZ, R229.reuse, 0x400, RZ, 0xc0, !PT ;  /* 0x00000400e5ff7812 */ /* 0x040fe4000780c0ff */
        /* <DEDUP_REMOVED lines=25> */
[----:B------:R-:W-:Y:S01]  /*15b40*/  FMNMX.FTZ R4, R13, R4, !PT ;  /* 0x000000040d047209 */ /* 0x000fe20007810000 */
[----:B------:R-:W1:Y:S01]  /*15b50*/  SHFL.BFLY PT, R5, R126, 0x2, 0x1f ;  /* 0x0c401f007e057f89 */ /* 0x000e6200000e0000 */
        /* <DEDUP_REMOVED lines=24> */
[----:B-1----:R-:W-:Y:S02]  /*15ce0*/  FMNMX.FTZ R126, R126, R5, !PT ;  /* 0x000000057e7e7209 */ /* 0x002fe40007810000 */
[----:B------:R-:W-:Y:S02]  /*15cf0*/  ISETP.GT.AND P0, PT, R0, 0x39, !P0 ;  /* 0x000000390000780c */ /* 0x000fe40004704270 */
[----:B------:R-:W-:Y:S01]  /*15d00*/  FMNMX.FTZ R3, R243, R3, !PT ;  /* 0x00000003f3037209 */ /* 0x000fe20007810000 */
[----:B------:R-:W1:Y:S01]  /*15d10*/  SHFL.BFLY PT, R5, R126, 0x1, 0x1f ;  /* 0x0c201f007e057f89 */ /* 0x000e6200000e0000 */
        /* <DEDUP_REMOVED lines=18> */
[----:B-1----:R-:W-:Y:S02]  /*15e40*/  FMNMX.FTZ R126, R126, R5, !PT ;  /* 0x000000057e7e7209 */ /* 0x002fe40007810000 */
[----:B------:R-:W-:Y:S02]  /*15e50*/  ISETP.LT.OR P0, PT, R2, 0x42, P0 ;  /* 0x000000420200780c */ /* 0x000fe40000701670 */
[----:B------:R-:W-:Y:S01]  /*15e60*/  LOP3.LUT P2, RZ, R229, 0x2, RZ, 0xc0, !PT ;  /* 0x00000002e5ff7812 */ /* 0x000fe2000784c0ff */
        /* <DEDUP_REMOVED lines=14> */
[----:B------:R-:W-:Y:S01]  /*15f50*/  FMNMX.FTZ R124, R251, R3, !PT ;  /* 0x00000003fb7c7209 */ /* 0x000fe20007810000 */
[----:B------:R-:W-:Y:S01]  /*15f60*/  MUFU.EX2 R41, R5 ;  /* 0x0000000500297308 */ /* 0x000fe20000000800 */
[----:B------:R-:W-:Y:S01]  /*15f70*/  FMNMX.FTZ R3, R15, R4, !PT ;  /* 0x000000040f037209 */ /* 0x000fe20007810000 */
[--C-:B------:R-:W-:Y:S01]  /*15f80*/  FFMA.FTZ R4, R16, c[0x0][0x2d0], -R71.reuse ;  /* 0x0000b40010047a23 */ /* 0x100fe20000010847 */
[----:B------:R-:W-:Y:S01]  /*15f90*/  ISETP.LT.OR P0, PT, R2, 0x49, P0 ;  /* 0x000000490200780c */ /* 0x000fe20000701670 */
[----:B------:R-:W1:Y:S01]  /*15fa0*/  SHFL.BFLY PT, R6, R125, 0x2, 0x1f ;  /* 0x0c401f007d067f89 */ /* 0x000e6200000e0000 */
[----:B------:R-:W-:Y:S02]  /*15fb0*/  FMNMX.FTZ R3, R56, R3, !PT ;  /* 0x0000000338037209 */ /* 0x000fe40007810000 */
[----:B------:R-:W-:Y:S02]  /*15fc0*/  FSEL R235, R78, -INF , !P0 ;  /* 0xff8000004eeb7808 */ /* 0x000fe40004000000 */
[----:B------:R-:W-:Y:S01]  /*15fd0*/  FMNMX.FTZ R3, R57, R3, !PT ;  /* 0x0000000339037209 */ /* 0x000fe20007810000 */
[----:B------:R2:W-:Y:S01]  /*15fe0*/  MUFU.EX2 R25, R4 ;  /* 0x0000000400197308 */ /* 0x0005e20000000800 */
[----:B------:R-:W-:Y:S02]  /*15ff0*/  LOP3.LUT P1, RZ, R229, 0x1, RZ, 0xc0, !PT ;  /* 0x00000001e5ff7812 */ /* 0x000fe4000782c0ff */
[----:B------:R-:W-:Y:S02]  /*16000*/  FMNMX.FTZ R3, R60, R3, !PT ;  /* 0x000000033c037209 */ /* 0x000fe40007810000 */
[----:B------:R-:W-:Y:S02]  /*16010*/  ISETP.GT.AND P0, PT, R0, 0x49, !P1 ;  /* 0x000000490000780c */ /* 0x000fe40004f04270 */
[----:B------:R-:W-:Y:S02]  /*16020*/  FMNMX.FTZ R124, R50, R124, !PT ;  /* 0x0000007c327c7209 */ /* 0x000fe40007810000 */
[----:B------:R-:W-:Y:S02]  /*16030*/  ISETP.LT.OR P0, PT, R2, 0x4a, P0 ;  /* 0x0000004a0200780c */ /* 0x000fe40000701670 */
[----:B------:R-:W-:Y:S02]  /*16040*/  FMNMX.FTZ R124, R51, R124, !PT ;  /* 0x0000007c337c7209 */ /* 0x000fe40007810000 */
[----:B------:R-:W-:Y:S02]  /*16050*/  FSEL R238, R79, -INF , !P0 ;  /* 0xff8000004fee7808 */ /* 0x000fe40004000000 */
[----:B------:R-:W-:Y:S01]  /*16060*/  ISETP.GT.AND P0, PT, R0, 0x50, !P4 ;  /* 0x000000500000780c */ /* 0x000fe20006704270 */
[----:B------:R-:W3:Y:S01]  /*16070*/  SHFL.BFLY PT, R7, R124, 0x2, 0x1f ;  /* 0x0c401f007c077f89 */ /* 0x000ee200000e0000 */
[----:B------:R-:W-:Y:S02]  /*16080*/  LOP3.LUT P4, RZ, R229, 0x40, RZ, 0xc0, !PT ;  /* 0x00000040e5ff7812 */ /* 0x000fe4000788c0ff */
[----:B-1----:R-:W-:Y:S02]  /*16090*/  FMNMX.FTZ R125, R125, R6, !PT ;  /* 0x000000067d7d7209 */ /* 0x002fe40007810000 */
[----:B------:R-:W-:Y:S02]  /*160a0*/  ISETP.LT.OR P0, PT, R2, 0x51, P0 ;  /* 0x000000510200780c */ /* 0x000fe40000701670 */
[----:B------:R-:W-:Y:S01]  /*160b0*/  ISETP.GT.AND P3, PT, R0, 0x58, !P3 ;  /* 0x000000580000780c */ /* 0x000fe20005f64270 */
[----:B------:R-:W1:Y:S01]  /*160c0*/  SHFL.BFLY PT, R6, R125, 0x1, 0x1f ;  /* 0x0c201f007d067f89 */ /* 0x000e6200000e0000 */
[----:B--2---:R-:W-:Y:S01]  /*160d0*/  FMNMX.FTZ R4, R84, R3, !PT ;  /* 0x0000000354047209 */ /* 0x004fe20007810000 */
[--C-:B------:R-:W-:Y:S01]  /*160e0*/  FFMA.FTZ R3, R17, c[0x0][0x2d0], -R71.reuse ;  /* 0x0000b40011037a23 */ /* 0x100fe20000010847 */
[----:B------:R-:W-:Y:S02]  /*160f0*/  FSEL R242, R90, -INF , !P0 ;  /* 0xff8000005af27808 */ /* 0x000fe40004000000 */
[----:B------:R-:W-:Y:S01]  /*16100*/  FMNMX.FTZ R4, R96, R4, !PT ;  /* 0x0000000460047209 */ /* 0x000fe20007810000 */
[----:B------:R2:W-:Y:S01]  /*16110*/  MUFU.EX2 R40, R3 ;  /* 0x0000000300287308 */ /* 0x0005e20000000800 */
[----:B------:R-:W-:Y:S04]  /*16120*/  ISETP.GT.AND P0, PT, R0, 0x51, !P6 ;  /* 0x000000510000780c */ /* 0x000fe80007704270 */
[----:B------:R-:W-:Y:S04]  /*16130*/  ISETP.LT.OR P0, PT, R2, 0x52, P0 ;  /* 0x000000520200780c */ /* 0x000fe80000701670 */
[----:B------:R-:W-:Y:S02]  /*16140*/  FSEL R236, R91, -INF , !P0 ;  /* 0xff8000005bec7808 */ /* 0x000fe40004000000 */
[----:B---3--:R-:W-:Y:S02]  /*16150*/  FMNMX.FTZ R124, R124, R7, !PT ;  /* 0x000000077c7c7209 */ /* 0x008fe40007810000 */
[----:B------:R-:W-:Y:S02]  /*16160*/  ISETP.GT.AND P0, PT, R0, 0x59, !P4 ;  /* 0x000000590000780c */ /* 0x000fe40006704270 */
[C---:B------:R-:W-:Y:S01]  /*16170*/  ISETP.LT.OR P4, PT, R2.reuse, 0x59, P3 ;  /* 0x000000590200780c */ /* 0x040fe20001f81670 */
[----:B------:R-:W3:Y:S01]  /*16180*/  SHFL.BFLY PT, R5, R124, 0x1, 0x1f ;  /* 0x0c201f007c057f89 */ /* 0x000ee200000e0000 */
[----:B------:R-:W-:Y:S02]  /*16190*/  ISETP.LT.OR P3, PT, R2, 0x5a, P0 ;  /* 0x0000005a0200780c */ /* 0x000fe40000761670 */
[----:B-1----:R-:W-:Y:S02]  /*161a0*/  FMNMX.FTZ R125, R125, R6, !PT ;  /* 0x000000067d7d7209 */ /* 0x002fe40007810000 */
[----:B------:R-:W-:Y:S02]  /*161b0*/  FSEL R178, R94, -INF , !P4 ;  /* 0xff8000005eb27808 */ /* 0x000fe40006000000 */
[C---:B------:R-:W-:Y:S01]  /*161c0*/  FSETP.NEU.FTZ.AND P1, PT, R125.reuse, -INF , PT ;  /* 0xff8000007d00780b */ /* 0x040fe20003f3d000 */
[----:B------:R-:W-:Y:S01]  /*161d0*/  FMUL.FTZ R92, R125, c[0x0][0x2d0] ;  /* 0x0000b4007d5c7a20 */ /* 0x000fe20000410000 */
[----:B--2---:R-:W-:Y:S02]  /*161e0*/  FMNMX.FTZ R3, R99, R4, !PT ;  /* 0x0000000463037209 */ /* 0x004fe40007810000 */
[----:B------:R-:W-:Y:S02]  /*161f0*/  FSEL R70, R95, -INF , !P3 ;  /* 0xff8000005f467808 */ /* 0x000fe40005800000 */
[----:B------:R-:W-:Y:S02]  /*16200*/  FMNMX.FTZ R3, R172, R3, !PT ;  /* 0x00000003ac037209 */ /* 0x000fe40007810000 */
[----:B------:R-:W-:Y:S02]  /*16210*/  FSEL R92, R92, RZ, P1 ;  /* 0x000000ff5c5c7208 */ /* 0x000fe40000800000 */
[----:B------:R-:W-:Y:S01]  /*16220*/  FMNMX.FTZ R4, R173, R3, !PT ;  /* 0x00000003ad047209 */ /* 0x000fe20007810000 */
[----:B------:R-:W-:Y:S02]  /*16230*/  FFMA.FTZ R3, R179, c[0x0][0x2d0], -R71 ;  /* 0x0000b400b3037a23 */ /* 0x000fe40000010847 */
[--C-:B------:R-:W-:Y:S01]  /*16240*/  FFMA.FTZ R2, R181, c[0x0][0x2d0], -R92.reuse ;  /* 0x0000b400b5027a23 */ /* 0x100fe2000001085c */
[----:B------:R-:W-:Y:S01]  /*16250*/  FMNMX.FTZ R4, R174, R4, !PT ;  /* 0x00000004ae047209 */ /* 0x000fe20007810000 */
[----:B------:R1:W2:Y:S01]  /*16260*/  MUFU.EX2 R61, R3 ;  /* 0x00000003003d7308 */ /* 0x0002a20000000800 */
[--C-:B------:R-:W-:Y:S01]  /*16270*/  FFMA.FTZ R0, R180, c[0x0][0x2d0], -R92.reuse ;  /* 0x0000b400b4007a23 */ /* 0x100fe2000001085c */
[----:B------:R-:W-:Y:S01]  /*16280*/  MOV R180, R50 ;  /* 0x0000003200b47202 */ /* 0x000fe20000000f00 */
[--C-:B------:R-:W-:Y:S01]  /*16290*/  FFMA.FTZ R16, R184, c[0x0][0x2d0], -R92.reuse ;  /* 0x0000b400b8107a23 */ /* 0x100fe2000001085c */
[----:B------:R-:W-:Y:S01]  /*162a0*/  FMNMX.FTZ R4, R175, R4, !PT ;  /* 0x00000004af047209 */ /* 0x000fe20007810000 */
[----:B------:R-:W-:Y:S01]  /*162b0*/  IMAD.MOV.U32 R181, RZ, RZ, R51 ;  /* 0x000000ffffb57224 */ /* 0x000fe200078e0033 */
[----:B---3--:R-:W-:Y:S01]  /*162c0*/  FMNMX.FTZ R124, R124, R5, !PT ;  /* 0x000000057c7c7209 */ /* 0x008fe20007810000 */
[----:B------:R-:W-:Y:S03]  /*162d0*/  IMAD.MOV.U32 R179, RZ, RZ, R49 ;  /* 0x000000ffffb37224 */ /* 0x000fe600078e0031 */
[----:B------:R-:W-:Y:S01]  /*162e0*/  MUFU.EX2 R44, R0 ;  /* 0x00000000002c7308 */ /* 0x000fe20000000800 */
[C---:B------:R-:W-:Y:S01]  /*162f0*/  FMUL.FTZ R93, R124.reuse, c[0x0][0x2d0] ;  /* 0x0000b4007c5d7a20 */ /* 0x040fe20000410000 */
[----:B------:R-:W-:Y:S04]  /*16300*/  FSETP.NEU.FTZ.AND P0, PT, R124, -INF , PT ;  /* 0xff8000007c00780b */ /* 0x000fe80003f1d000 */
[----:B------:R-:W-:Y:S04]  /*16310*/  FSEL R93, R93, RZ, P0 ;  /* 0x000000ff5d5d7208 */ /* 0x000fe80000000000 */
[----:B------:R3:W4:Y:S01]  /*16320*/  MUFU.EX2 R76, R2 ;  /* 0x00000002004c7308 */ /* 0x0007220000000800 */
[--C-:B------:R-:W-:Y:S01]  /*16330*/  FFMA.FTZ R24, R24, c[0x0][0x2d0], -R93.reuse ;  /* 0x0000b40018187a23 */ /* 0x100fe2000001085d */
[----:B-1----:R-:W-:Y:S01]  /*16340*/  FMNMX.FTZ R3, R176, R4, !PT ;  /* 0x00000004b0037209 */ /* 0x002fe20007810000 */
[--C-:B------:R-:W-:Y:S01]  /*16350*/  FFMA.FTZ R4, R18, c[0x0][0x2d0], -R92.reuse ;  /* 0x0000b40012047a23 */ /* 0x100fe2000001085c */
[----:B--2---:R-:W-:Y:S02]  /*16360*/  F2FP.PACK_AB R74, R61, R41 ;  /* 0x000000293d4a723e */ /* 0x004fe400000000ff */
[----:B------:R-:W-:Y:S04]  /*16370*/  FMNMX.FTZ R3, R177, R3, !PT ;  /* 0x00000003b1037209 */ /* 0x000fe80007810000 */
[----:B------:R1:W-:Y:S10]  /*16380*/  MUFU.EX2 R28, R4 ;  /* 0x00000004001c7308 */ /* 0x0003f40000000800 */
[----:B------:R-:W-:Y:S01]  /*16390*/  MUFU.EX2 R29, R16 ;  /* 0x00000010001d7308 */ /* 0x000fe20000000800 */
[----:B---3--:R-:W-:Y:S01]  /*163a0*/  FFMA.FTZ R2, R8, c[0x0][0x2d0], -R93 ;  /* 0x0000b40008027a23 */ /* 0x008fe2000001085d */
[----:B----4-:R-:W-:Y:S01]  /*163b0*/  F2FP.PACK_AB R75, R76, R44 ;  /* 0x0000002c4c4b723e */ /* 0x010fe200000000ff */
[----:B------:R-:W-:Y:S02]  /*163c0*/  FFMA.FTZ R8, R32, c[0x0][0x2d0], -R71 ;  /* 0x0000b40020087a23 */ /* 0x000fe40000010847 */
[----:B------:R-:W-:Y:S05]  /*163d0*/  FFMA.FTZ R32, R34, c[0x0][0x2d0], -R93 ;  /* 0x0000b40022207a23 */ /* 0x000fea000001085d */
[----:B------:R-:W-:Y:S01]  /*163e0*/  MUFU.EX2 R23, R2 ;  /* 0x0000000200177308 */ /* 0x000fe20000000800 */
[----:B-1----:R-:W-:Y:S01]  /*163f0*/  FMNMX.FTZ R4, R209, R3, !PT ;  /* 0x00000003d1047209 */ /* 0x002fe20007810000 */
[--C-:B------:R-:W-:Y:S03]  /*16400*/  FFMA.FTZ R3, R19, c[0x0][0x2d0], -R92.reuse ;  /* 0x0000b40013037a23 */ /* 0x100fe6000001085c */
[----:B------:R-:W-:Y:S05]  /*16410*/  FMNMX.FTZ R4, R211, R4, !PT ;  /* 0x00000004d3047209 */ /* 0x000fea0007810000 */
[----:B------:R1:W-:Y:S10]  /*16420*/  MUFU.EX2 R81, R3 ;  /* 0x0000000300517308 */ /* 0x0003f40000000800 */
[----:B------:R-:W-:Y:S10]  /*16430*/  MUFU.EX2 R30, R8 ;  /* 0x00000008001e7308 */ /* 0x000ff40000000800 */
[----:B------:R-:W-:Y:S01]  /*16440*/  MUFU.EX2 R46, R24 ;  /* 0x00000018002e7308 */ /* 0x000fe20000000800 */
[----:B-1----:R-:W-:Y:S01]  /*16450*/  FMNMX.FTZ R3, R235, R4, !PT ;  /* 0x00000004eb037209 */ /* 0x002fe20007810000 */
[----:B------:R-:W-:Y:S03]  /*16460*/  FFMA.FTZ R4, R21, c[0x0][0x2d0], -R71 ;  /* 0x0000b40015047a23 */ /* 0x000fe60000010847 */
[----:B------:R-:W-:Y:S05]  /*16470*/  FMNMX.FTZ R3, R238, R3, !PT ;  /* 0x00000003ee037209 */ /* 0x000fea0007810000 */
[----:B------:R-:W-:Y:S01]  /*16480*/  MUFU.EX2 R82, R4 ;  /* 0x0000000400527308 */ /* 0x000fe20000000800 */
[----:B------:R-:W-:Y:S04]  /*16490*/  FMNMX.FTZ R3, R242, R3, !PT ;  /* 0x00000003f2037209 */ /* 0x000fe80007810000 */
[----:B------:R-:W-:Y:S01]  /*164a0*/  FMNMX.FTZ R0, R236, R3, !PT ;  /* 0x00000003ec007209 */ /* 0x000fe20007810000 */
[--C-:B------:R-:W-:Y:S03]  /*164b0*/  FFMA.FTZ R3, R9, c[0x0][0x2d0], -R93.reuse ;  /* 0x0000b40009037a23 */ /* 0x100fe6000001085d */
[----:B------:R-:W-:Y:S01]  /*164c0*/  FMNMX.FTZ R0, R178, R0, !PT ;  /* 0x00000000b2007209 */ /* 0x000fe20007810000 */
[----:B------:R1:W2:Y:S03]  /*164d0*/  MUFU.EX2 R80, R3 ;  /* 0x0000000300507308 */ /* 0x0002a60000000800 */
[----:B------:R-:W-:Y:S05]  /*164e0*/  FMNMX.FTZ R0, R70, R0, !PT ;  /* 0x0000000046007209 */ /* 0x000fea0007810000 */
[----:B------:R-:W3:Y:S01]  /*164f0*/  SHFL.BFLY PT, R2, R0, 0x2, 0x1f ;  /* 0x0c401f0000027f89 */ /* 0x000ee200000e0000 */
[----:B-1----:R-:W-:Y:S01]  /*16500*/  FFMA.FTZ R3, R12, c[0x0][0x2d0], -R93 ;  /* 0x0000b4000c037a23 */ /* 0x002fe2000001085d */
[----:B--2---:R-:W-:Y:S01]  /*16510*/  MOV R184, R80 ;  /* 0x0000005000b87202 */ /* 0x004fe20000000f00 */
[----:B------:R-:W-:Y:S02]  /*16520*/  FFMA.FTZ R12, R183, c[0x0][0x2d0], -R71 ;  /* 0x0000b400b70c7a23 */ /* 0x000fe40000010847 */
[----:B------:R1:W-:Y:S01]  /*16530*/  MUFU.EX2 R45, R3 ;  /* 0x00000003002d7308 */ /* 0x0003e20000000800 */
[----:B------:R-:W-:Y:S02]  /*16540*/  IMAD.MOV.U32 R183, RZ, RZ, R81 ;  /* 0x000000ffffb77224 */ /* 0x000fe400078e0051 */
[----:B-1----:R-:W-:Y:S07]  /*16550*/  FFMA.FTZ R3, R13, c[0x0][0x2d0], -R93 ;  /* 0x0000b4000d037a23 */ /* 0x002fee000001085d */
        /* <DEDUP_REMOVED lines=21> */
[C---:B------:R-:W-:Y:S02]  /*166b0*/  FMUL.FTZ R5, R69.reuse, R133 ;  /* 0x0000008545057220 */ /* 0x040fe40000410000 */
[----:B------:R-:W-:Y:S01]  /*166c0*/  FADD.FTZ R0, -R0, R129 ;  /* 0x0000008100007221 */ /* 0x000fe20000010100 */
[----:B------:R-:W-:Y:S01]  /*166d0*/  FSEL R94, R94, RZ, P0 ;  /* 0x000000ff5e5e7208 */ /* 0x000fe20000000000 */
[----:B------:R-:W-:Y:S01]  /*166e0*/  IMAD.MOV.U32 R144, RZ, RZ, R41 ;  /* 0x000000ffff907224 */ /* 0x000fe200078e0029 */
[----:B------:R-:W-:Y:S01]  /*166f0*/  MOV R129, R23 ;  /* 0x0000001700817202 */ /* 0x000fe20000000f00 */
[----:B------:R-:W-:Y:S01]  /*16700*/  FMUL.FTZ R0, R0, c[0x0][0x2d0] ;  /* 0x0000b40000007a20 */ /* 0x000fe20000410000 */
[----:B------:R-:W2:Y:S01]  /*16710*/  LDSM.16.MT88.4 R20, [R213+0x100] ;  /* 0x00010000d514783b */ /* 0x000ea20000004200 */
[----:B------:R-:W-:Y:S01]  /*16720*/  FMUL.FTZ R17, R69, R145 ;  /* 0x0000009145117220 */ /* 0x000fe20000410000 */
[----:B------:R-:W-:Y:S01]  /*16730*/  MUFU.EX2 R133, R12 ;  /* 0x0000000c00857308 */ /* 0x000fe20000000800 */
[----:B------:R-:W-:Y:S01]  /*16740*/  F2FP.PACK_AB R64, R80, R129 ;  /* 0x000000815040723e */ /* 0x000fe200000000ff */
[--C-:B------:R-:W-:Y:S01]  /*16750*/  FFMA.FTZ R4, R14, c[0x0][0x2d0], -R94.reuse ;  /* 0x0000b4000e047a23 */ /* 0x100fe2000001085e */
[----:B------:R-:W-:Y:S01]  /*16760*/  MOV R145, R44 ;  /* 0x0000002c00917202 */ /* 0x000fe20000000f00 */
[----:B------:R-:W-:Y:S02]  /*16770*/  FFMA.FTZ R58, R57, c[0x0][0x2d0], -R94 ;  /* 0x0000b400393a7a23 */ /* 0x000fe4000001085e */
[----:B------:R-:W-:Y:S02]  /*16780*/  FMUL.FTZ R49, R69, R113 ;  /* 0x0000007145317220 */ /* 0x000fe40000410000 */
[----:B------:R-:W-:Y:S02]  /*16790*/  IMAD.MOV.U32 R113, RZ, RZ, R180 ;  /* 0x000000ffff717224 */ /* 0x000fe400078e00b4 */
[----:B------:R3:W4:Y:S01]  /*167a0*/  MUFU.EX2 R2, R0 ;  /* 0x0000000000027308 */ /* 0x0007220000000800 */
[--C-:B------:R-:W-:Y:S02]  /*167b0*/  FFMA.FTZ R62, R60, c[0x0][0x2d0], -R94.reuse ;  /* 0x0000b4003c3e7a23 */ /* 0x100fe4000001085e */
[----:B------:R-:W-:Y:S02]  /*167c0*/  FFMA.FTZ R44, R186, c[0x0][0x2d0], -R71 ;  /* 0x0000b400ba2c7a23 */ /* 0x000fe40000010847 */
[C---:B-1----:R-:W-:Y:S01]  /*167d0*/  FMUL.FTZ R18, R68.reuse, R146 ;  /* 0x0000009244127220 */ /* 0x042fe20000410000 */
[----:B------:R-:W-:Y:S01]  /*167e0*/  MOV R146, R45 ;  /* 0x0000002d00927202 */ /* 0x000fe20000000f00 */
[C---:B------:R-:W-:Y:S02]  /*167f0*/  FMUL.FTZ R19, R68.reuse, R147 ;  /* 0x0000009344137220 */ /* 0x040fe40000410000 */
[----:B------:R-:W-:Y:S01]  /*16800*/  IMAD.MOV.U32 R147, RZ, RZ, R61 ;  /* 0x000000ffff937224 */ /* 0x000fe200078e003d */
[----:B------:R1:W-:Y:S01]  /*16810*/  MUFU.EX2 R42, R4 ;  /* 0x00000004002a7308 */ /* 0x0003e20000000800 */
[C---:B------:R-:W-:Y:S02]  /*16820*/  FMUL.FTZ R6, R68.reuse, R134 ;  /* 0x0000008644067220 */ /* 0x040fe40000410000 */
[C---:B------:R-:W-:Y:S02]  /*16830*/  FMUL.FTZ R7, R68.reuse, R135 ;  /* 0x0000008744077220 */ /* 0x040fe40000410000 */
[C---:B------:R-:W-:Y:S02]  /*16840*/  FMUL.FTZ R34, R68.reuse, R162 ;  /* 0x000000a244227220 */ /* 0x040fe40000410000 */
[C---:B------:R-:W-:Y:S02]  /*16850*/  FMUL.FTZ R51, R68.reuse, R115 ;  /* 0x0000007344337220 */ /* 0x040fe40000410000 */
[----:B------:R-:W-:Y:S01]  /*16860*/  FMUL.FTZ R50, R68, R114 ;  /* 0x0000007244327220 */ /* 0x000fe20000410000 */
[----:B------:R5:W-:Y:S01]  /*16870*/  MUFU.EX2 R135, R32 ;  /* 0x0000002000877308 */ /* 0x000be20000000800 */
[----:B------:R-:W-:Y:S01]  /*16880*/  MOV R114, R179 ;  /* 0x000000b300727202 */ /* 0x000fe20000000f00 */
[--C-:B---3--:R-:W-:Y:S02]  /*16890*/  FFMA.FTZ R0, R10, c[0x0][0x2d0], -R94.reuse ;  /* 0x0000b4000a007a23 */ /* 0x108fe4000001085e */
[C---:B----4-:R-:W-:Y:S02]  /*168a0*/  FMUL.FTZ R8, R2.reuse, R136 ;  /* 0x0000008802087220 */ /* 0x050fe40000410000 */
[C---:B------:R-:W-:Y:S04]  /*168b0*/  FMUL.FTZ R9, R2.reuse, R137 ;  /* 0x0000008902097220 */ /* 0x040fe80000410000 */
[----:B------:R3:W-:Y:S01]  /*168c0*/  MUFU.EX2 R127, R0 ;  /* 0x00000000007f7308 */ /* 0x0007e20000000800 */
[C---:B------:R-:W-:Y:S02]  /*168d0*/  FMUL.FTZ R12, R2.reuse, R140 ;  /* 0x0000008c020c7220 */ /* 0x040fe40000410000 */
[C---:B------:R-:W-:Y:S02]  /*168e0*/  FMUL.FTZ R13, R2.reuse, R141 ;  /* 0x0000008d020d7220 */ /* 0x040fe40000410000 */
[--C-:B-1----:R-:W-:Y:S02]  /*168f0*/  FFMA.FTZ R4, R15, c[0x0][0x2d0], -R94.reuse ;  /* 0x0000b4000f047a23 */ /* 0x102fe4000001085e */
[C---:B------:R-:W-:Y:S01]  /*16900*/  FMUL.FTZ R24, R2.reuse, R152 ;  /* 0x0000009802187220 */ /* 0x040fe20000410000 */
[----:B------:R-:W-:Y:S01]  /*16910*/  MOV R152, R46 ;  /* 0x0000002e00987202 */ /* 0x000fe20000000f00 */
[C---:B------:R-:W-:Y:S01]  /*16920*/  FMUL.FTZ R41, R2.reuse, R105 ;  /* 0x0000006902297220 */ /* 0x040fe20000410000 */
[----:B------:R1:W4:Y:S01]  /*16930*/  MUFU.EX2 R95, R4 ;  /* 0x00000004005f7308 */ /* 0x0003220000000800 */
[C---:B------:R-:W-:Y:S02]  /*16940*/  FMUL.FTZ R45, R2.reuse, R109 ;  /* 0x0000006d022d7220 */ /* 0x040fe40000410000 */
[C---:B------:R-:W-:Y:S02]  /*16950*/  FMUL.FTZ R57, R2.reuse, R117 ;  /* 0x0000007502397220 */ /* 0x040fe40000410000 */
[----:B-----5:R-:W-:Y:S02]  /*16960*/  FMUL.FTZ R32, R69, R160 ;  /* 0x000000a045207220 */ /* 0x020fe40000410000 */
[C---:B------:R-:W-:Y:S02]  /*16970*/  FMUL.FTZ R60, R2.reuse, R168 ;  /* 0x000000a8023c7220 */ /* 0x040fe40000410000 */
[----:B------:R-:W-:Y:S01]  /*16980*/  FMUL.FTZ R61, R2, R169 ;  /* 0x000000a9023d7220 */ /* 0x000fe20000410000 */
[----:B------:R-:W-:Y:S01]  /*16990*/  MUFU.EX2 R137, R58 ;  /* 0x0000003a00897308 */ /* 0x000fe20000000800 */
[----:B---3--:R-:W-:Y:S09]  /*169a0*/  FFMA.FTZ R0, R11, c[0x0][0x2d0], -R94 ;  /* 0x0000b4000b007a23 */ /* 0x008ff2000001085e */
[----:B------:R3:W5:Y:S01]  /*169b0*/  MUFU.EX2 R128, R0 ;  /* 0x0000000000807308 */ /* 0x0007620000000800 */
[----:B-1----:R-:W-:Y:S01]  /*169c0*/  FFMA.FTZ R4, R182, c[0x0][0x2d0], -R92 ;  /* 0x0000b400b6047a23 */ /* 0x002fe2000001085c */
[----:B------:R-:W-:Y:S01]  /*169d0*/  MOV R182, R25 ;  /* 0x0000001900b67202 */ /* 0x000fe20000000f00 */
[----:B------:R-:W-:Y:S01]  /*169e0*/  FMUL.FTZ R25, R2, R153 ;  /* 0x0000009902197220 */ /* 0x000fe20000410000 */
[----:B----4-:R-:W-:Y:S01]  /*169f0*/  F2FP.PACK_AB R67, R95, R42 ;  /* 0x0000002a5f43723e */ /* 0x010fe200000000ff */
[----:B------:R-:W-:Y:S01]  /*16a00*/  IMAD.MOV.U32 R153, RZ, RZ, R85 ;  /* 0x000000ffff997224 */ /* 0x000fe200078e0055 */
[----:B------:R-:W-:Y:S04]  /*16a10*/  F2FP.PACK_AB R72, R40, R182 ;  /* 0x000000b62848723e */ /* 0x000fe800000000ff */
[----:B------:R1:W4:Y:S01]  /*16a20*/  MUFU.EX2 R43, R4 ;  /* 0x00000004002b7308 */ /* 0x0003220000000800 */
[----:B---3--:R-:W-:Y:S02]  /*16a30*/  FSEL R0, R3, RZ, P0 ;  /* 0x000000ff03007208 */ /* 0x008fe40000000000 */
[----:B-----5:R-:W-:Y:S03]  /*16a40*/  F2FP.PACK_AB R65, R128, R127 ;  /* 0x0000007f8041723e */ /* 0x020fe600000000ff */
[----:B------:R-:W-:Y:S02]  /*16a50*/  FADD.FTZ R0, -R0, R130 ;  /* 0x0000008200007221 */ /* 0x000fe40000010100 */
[----:B------:R-:W-:Y:S02]  /*16a60*/  IMAD.MOV.U32 R130, RZ, RZ, R28 ;  /* 0x000000ffff827224 */ /* 0x000fe400078e001c */
[----:B------:R-:W-:Y:S02]  /*16a70*/  FMUL.FTZ R0, R0, c[0x0][0x2d0] ;  /* 0x0000b40000007a20 */ /* 0x000fe40000410000 */
[----:B-1----:R-:W-:Y:S01]  /*16a80*/  FMUL.FTZ R4, R69, R132 ;  /* 0x0000008445047220 */ /* 0x002fe20000410000 */
[----:B------:R-:W-:Y:S01]  /*16a90*/  F2FP.PACK_AB R73, R81, R130 ;  /* 0x000000825149723e */ /* 0x000fe200000000ff */
[----:B------:R-:W-:Y:S02]  /*16aa0*/  IMAD.MOV.U32 R162, RZ, RZ, R130 ;  /* 0x000000ffffa27224 */ /* 0x000fe400078e0082 */
[----:B------:R-:W1:Y:S01]  /*16ab0*/  MUFU.EX2 R0, R0 ;  /* 0x0000000000007308 */ /* 0x000e620000000800 */
[----:B------:R-:W-:Y:S02]  /*16ac0*/  FFMA.FTZ R28, R33, c[0x0][0x2d0], -R93 ;  /* 0x0000b400211c7a23 */ /* 0x000fe4000001085d */
[----:B------:R-:W-:Y:S01]  /*16ad0*/  FMUL.FTZ R33, R69, R161 ;  /* 0x000000a145217220 */ /* 0x000fe20000410000 */
[-C--:B--2---:R-:W-:Y:S01]  /*16ae0*/  HMMA.16816.F32 R4, R72, R20.reuse, R4 ;  /* 0x000000144804723c */ /* 0x084fe20000001804 */
[----:B----4-:R-:W-:Y:S01]  /*16af0*/  IMAD.MOV.U32 R141, RZ, RZ, R43 ;  /* 0x000000ffff8d7224 */ /* 0x010fe200078e002b */
[----:B------:R-:W-:Y:S04]  /*16b00*/  MOV R161, R182 ;  /* 0x000000b600a17202 */ /* 0x000fe80000000f00 */
[----:B------:R2:W3:Y:S01]  /*16b10*/  MUFU.EX2 R47, R28 ;  /* 0x0000001c002f7308 */ /* 0x0004e20000000800 */
[C---:B-1----:R-:W-:Y:S02]  /*16b20*/  FMUL.FTZ R10, R0.reuse, R138 ;  /* 0x0000008a000a7220 */ /* 0x042fe40000410000 */
[C---:B------:R-:W-:Y:S03]  /*16b30*/  FMUL.FTZ R11, R0.reuse, R139 ;  /* 0x0000008b000b7220 */ /* 0x040fe60000410000 */
[----:B------:R-:W-:Y:S01]  /*16b40*/  MOV R139, R40 ;  /* 0x00000028008b7202 */ /* 0x000fe20000000f00 */
[C---:B------:R-:W-:Y:S01]  /*16b50*/  FMUL.FTZ R14, R0.reuse, R142 ;  /* 0x0000008e000e7220 */ /* 0x040fe20000410000 */
[----:B------:R-:W-:Y:S01]  /*16b60*/  MOV R142, R82 ;  /* 0x00000052008e7202 */ /* 0x000fe20000000f00 */
[C---:B------:R-:W-:Y:S01]  /*16b70*/  FMUL.FTZ R26, R0.reuse, R154 ;  /* 0x0000009a001a7220 */ /* 0x040fe20000410000 */
[----:B------:R-:W-:Y:S01]  /*16b80*/  MOV R154, R83 ;  /* 0x00000053009a7202 */ /* 0x000fe20000000f00 */
[C---:B------:R-:W-:Y:S01]  /*16b90*/  FMUL.FTZ R63, R0.reuse, R171 ;  /* 0x000000ab003f7220 */ /* 0x040fe20000410000 */
[C---:B------:R-:W-:Y:S01]  /*16ba0*/  HMMA.16816.F32 R8, R64.reuse, R20, R8 ;  /* 0x000000144008723c */ /* 0x040fe20000001808 */
[C---:B------:R-:W-:Y:S01]  /*16bb0*/  FMUL.FTZ R15, R0.reuse, R143 ;  /* 0x0000008f000f7220 */ /* 0x040fe20000410000 */
[----:B------:R-:W-:Y:S01]  /*16bc0*/  LDSM.16.MT88.4 R80, [R213+0x900] ;  /* 0x00090000d550783b */ /* 0x000fe20000004200 */
[----:B------:R-:W-:Y:S02]  /*16bd0*/  IMAD.MOV.U32 R171, RZ, RZ, R161 ;  /* 0x000000ffffab7224 */ /* 0x000fe400078e00a1 */
[----:B------:R-:W-:Y:S02]  /*16be0*/  FMUL.FTZ R27, R0, R155 ;  /* 0x0000009b001b7220 */ /* 0x000fe40000410000 */
[--C-:B------:R-:W-:Y:S01]  /*16bf0*/  FFMA.FTZ R20, R35, c[0x0][0x2d0], -R92.reuse ;  /* 0x0000b40023147a23 */ /* 0x100fe2000001085c */
[-C--:B------:R-:W-:Y:S01]  /*16c00*/  HMMA.16816.F32 R12, R64, R22.reuse, R12 ;  /* 0x00000016400c723c */ /* 0x080fe2000000180c */
[----:B------:R-:W-:Y:S02]  /*16c10*/  FMUL.FTZ R35, R68, R163 ;  /* 0x000000a344237220 */ /* 0x000fe40000410000 */
[----:B------:R1:W-:Y:S01]  /*16c20*/  MUFU.EX2 R132, R20 ;  /* 0x0000001400847308 */ /* 0x0003e20000000800 */
[----:B------:R-:W-:Y:S01]  /*16c30*/  MOV R163, R129 ;  /* 0x0000008100a37202 */ /* 0x000fe20000000f00 */
[----:B------:R-:W-:Y:S02]  /*16c40*/  FMUL.FTZ R21, R69, R149 ;  /* 0x0000009545157220 */ /* 0x000fe40000410000 */
[C---:B--2---:R-:W-:Y:S01]  /*16c50*/  FMUL.FTZ R28, R2.reuse, R156 ;  /* 0x0000009c021c7220 */ /* 0x044fe20000410000 */
[C---:B------:R-:W-:Y:S01]  /*16c60*/  HMMA.16816.F32 R16, R72.reuse, R22, R16 ;  /* 0x000000164810723c */ /* 0x040fe20000001810 */
[----:B------:R-:W-:Y:S03]  /*16c70*/  IMAD.MOV.U32 R156, RZ, RZ, R29 ;  /* 0x000000ffff9c7224 */ /* 0x000fe600078e001d */
[----:B------:R-:W-:Y:S01]  /*16c80*/  FMUL.FTZ R29, R2, R157 ;  /* 0x0000009d021d7220 */ /* 0x000fe20000410000 */
[----:B------:R-:W-:Y:S01]  /*16c90*/  MOV R157, R30 ;  /* 0x0000001e009d7202 */ /* 0x000fe20000000f00 */
[----:B------:R-:W-:Y:S01]  /*16ca0*/  FMUL.FTZ R30, R0, R158 ;  /* 0x0000009e001e7220 */ /* 0x000fe20000410000 */
[----:B------:R2:W-:Y:S01]  /*16cb0*/  MUFU.EX2 R149, R62 ;  /* 0x0000003e00957308 */ /* 0x0005e20000000800 */
[C---:B------:R-:W-:Y:S04]  /*16cc0*/  FMUL.FTZ R23, R68.reuse, R151 ;  /* 0x0000009744177220 */ /* 0x040fe80000410000 */
[----:B------:R-:W-:Y:S02]  /*16cd0*/  FMUL.FTZ R22, R68, R150 ;  /* 0x0000009644167220 */ /* 0x000fe40000410000 */
[C---:B------:R-:W-:Y:S02]  /*16ce0*/  FMUL.FTZ R31, R0.reuse, R159 ;  /* 0x0000009f001f7220 */ /* 0x040fe40000410000 */
[----:B------:R-:W-:Y:S01]  /*16cf0*/  FFMA.FTZ R40, R185, c[0x0][0x2d0], -R71 ;  /* 0x0000b400b9287a23 */ /* 0x000fe20000010847 */
[----:B------:R4:W-:Y:S01]  /*16d00*/  MUFU.EX2 R150, R44 ;  /* 0x0000002c00967308 */ /* 0x0009e20000000800 */
[C---:B------:R-:W-:Y:S02]  /*16d10*/  FMUL.FTZ R43, R0.reuse, R107 ;  /* 0x0000006b002b7220 */ /* 0x040fe40000410000 */
[C---:B-1----:R-:W-:Y:S01]  /*16d20*/  FMUL.FTZ R20, R69.reuse, R148 ;  /* 0x0000009445147220 */ /* 0x042fe20000410000 */
[----:B------:R-:W-:Y:S01]  /*16d30*/  MOV R148, R76 ;  /* 0x0000004c00947202 */ /* 0x000fe20000000f00 */
[----:B------:R-:W-:Y:S02]  /*16d40*/  IMAD.MOV.U32 R151, RZ, RZ, R77 ;  /* 0x000000ffff977224 */ /* 0x000fe400078e004d */
[----:B------:R-:W1:Y:S01]  /*16d50*/  LDSM.16.MT88.4 R76, [R215+0x100] ;  /* 0x00010000d74c783b */ /* 0x000e620000004200 */
[----:B------:R-:W-:Y:S02]  /*16d60*/  IMAD.MOV.U32 R169, RZ, RZ, R163 ;  /* 0x000000ffffa97224 */ /* 0x000fe400078e00a3 */
[-C--:B------:R-:W-:Y:S01]  /*16d70*/  HMMA.16816.F32 R20, R72, R36.reuse, R20 ;  /* 0x000000244814723c */ /* 0x080fe20000001814 */
[----:B------:R5:W-:Y:S01]  /*16d80*/  MUFU.EX2 R158, R88 ;  /* 0x00000058009e7308 */ /* 0x000be20000000800 */
[----:B---3--:R-:W-:Y:S02]  /*16d90*/  IMAD.MOV.U32 R159, RZ, RZ, R47 ;  /* 0x000000ffff9f7224 */ /* 0x008fe400078e002f */
[C---:B--2---:R-:W-:Y:S01]  /*16da0*/  FMUL.FTZ R62, R0.reuse, R170 ;  /* 0x000000aa003e7220 */ /* 0x044fe20000410000 */
[----:B------:R-:W-:Y:S01]  /*16db0*/  MOV R170, R162 ;  /* 0x000000a200aa7202 */ /* 0x000fe20000000f00 */
[C---:B------:R-:W-:Y:S02]  /*16dc0*/  FMUL.FTZ R46, R0.reuse, R110 ;  /* 0x0000006e002e7220 */ /* 0x040fe40000410000 */
[C---:B------:R-:W-:Y:S01]  /*16dd0*/  HMMA.16816.F32 R24, R64.reuse, R36, R24 ;  /* 0x000000244018723c */ /* 0x040fe20000001818 */
[C---:B------:R-:W-:Y:S02]  /*16de0*/  FMUL.FTZ R47, R0.reuse, R111 ;  /* 0x0000006f002f7220 */ /* 0x040fe40000410000 */
[----:B------:R2:W-:Y:S01]  /*16df0*/  MUFU.EX2 R138, R40 ;  /* 0x00000028008a7308 */ /* 0x0005e20000000800 */
[----:B------:R-:W-:Y:S02]  /*16e00*/  FMUL.FTZ R58, R0, R118 ;  /* 0x00000076003a7220 */ /* 0x000fe40000410000 */
[----:B----4-:R-:W-:Y:S02]  /*16e10*/  FMUL.FTZ R44, R2, R108 ;  /* 0x0000006c022c7220 */ /* 0x010fe40000410000 */
[-C--:B------:R-:W-:Y:S01]  /*16e20*/  HMMA.16816.F32 R28, R64, R38.reuse, R28 ;  /* 0x00000026401c723c */ /* 0x080fe2000000181c */
[----:B------:R-:W-:Y:S03]  /*16e30*/  FFMA.FTZ R36, R48, c[0x0][0x2d0], -R93 ;  /* 0x0000b40030247a23 */ /* 0x000fe6000001085d */
[----:B------:R-:W-:Y:S01]  /*16e40*/  FMUL.FTZ R37, R69, R101 ;  /* 0x0000006545257220 */ /* 0x000fe20000410000 */
[----:B------:R3:W-:Y:S01]  /*16e50*/  MUFU.EX2 R136, R36 ;  /* 0x0000002400887308 */ /* 0x0007e20000000800 */
[----:B------:R-:W-:Y:S02]  /*16e60*/  FFMA.FTZ R48, R187, c[0x0][0x2d0], -R92 ;  /* 0x0000b400bb307a23 */ /* 0x000fe4000001085c */
[C---:B------:R-:W-:Y:S01]  /*16e70*/  HMMA.16816.F32 R32, R72.reuse, R38, R32 ;  /* 0x000000264820723c */ /* 0x040fe20000001820 */
[----:B------:R-:W-:Y:S01]  /*16e80*/  IMAD.MOV.U32 R143, RZ, RZ, R42 ;  /* 0x000000ffff8f7224 */ /* 0x000fe200078e002a */
[----:B-----5:R-:W-:Y:S02]  /*16e90*/  LDSM.16.MT88.4 R88, [R214+0x900] ;  /* 0x00090000d658783b */ /* 0x020fe40000004200 */
[C---:B------:R-:W-:Y:S02]  /*16ea0*/  FMUL.FTZ R42, R0.reuse, R106 ;  /* 0x0000006a002a7220 */ /* 0x040fe40000410000 */
[----:B------:R-:W-:Y:S01]  /*16eb0*/  FMUL.FTZ R59, R0, R119 ;  /* 0x00000077003b7220 */ /* 0x000fe20000410000 */
[----:B------:R4:W-:Y:S01]  /*16ec0*/  MUFU.EX2 R140, R48 ;  /* 0x00000030008c7308 */ /* 0x0009e20000000800 */
[C---:B------:R-:W-:Y:S04]  /*16ed0*/  FMUL.FTZ R38, R68.reuse, R102 ;  /* 0x0000006644267220 */ /* 0x040fe80000410000 */
[----:B------:R-:W-:Y:S02]  /*16ee0*/  FMUL.FTZ R39, R68, R103 ;  /* 0x0000006744277220 */ /* 0x000fe40000410000 */
[----:B--2---:R-:W-:Y:S02]  /*16ef0*/  FMUL.FTZ R40, R2, R104 ;  /* 0x0000006802287220 */ /* 0x004fe40000410000 */
[C---:B---3--:R-:W-:Y:S07]  /*16f00*/  FMUL.FTZ R36, R69.reuse, R100 ;  /* 0x0000006445247220 */ /* 0x048fee0000410000 */
[-C--:B------:R-:W-:Y:S01]  /*16f10*/  HMMA.16816.F32 R36, R72, R52.reuse, R36 ;  /* 0x000000344824723c */ /* 0x080fe20000001824 */
[C---:B----4-:R-:W-:Y:S01]  /*16f20*/  FMUL.FTZ R48, R69.reuse, R112 ;  /* 0x0000007045307220 */ /* 0x050fe20000410000 */
[----:B------:R-:W-:Y:S06]  /*16f30*/  MOV R112, R181 ;  /* 0x000000b500707202 */ /* 0x000fec0000000f00 */
        /* <DEDUP_REMOVED lines=14> */
[----:B---3--:R-:W-:Y:S01]  /*17020*/  F2FP.PACK_AB R77, R137, R134 ;  /* 0x00000086894d723e */ /* 0x008fe200000000ff */
[----:B------:R-:W1:Y:S01]  /*17030*/  LDSM.16.MT88.4 R84, [R216+0x900] ;  /* 0x00090000d854783b */ /* 0x000e620000004200 */
[----:B------:R2:W3:Y:S04]  /*17040*/  MUFU.EX2 R103, R76 ;  /* 0x0000004c00677308 */ /* 0x0004e80000000800 */
[C---:B------:R-:W-:Y:S02]  /*17050*/  FMUL.FTZ R64, R69.reuse, R120 ;  /* 0x0000007845407220 */ /* 0x040fe40000410000 */
[----:B------:R-:W-:Y:S02]  /*17060*/  FMUL.FTZ R65, R69, R121 ;  /* 0x0000007945417220 */ /* 0x000fe40000410000 */
[----:B------:R-:W4:Y:S01]  /*17070*/  LDL.LU R121, [R1+0x14] ;  /* 0x0000140001797983 */ /* 0x000f220000300800 */
[C---:B------:R-:W-:Y:S02]  /*17080*/  FMUL.FTZ R66, R68.reuse, R122 ;  /* 0x0000007a44427220 */ /* 0x040fe40000410000 */
[----:B------:R-:W-:Y:S01]  /*17090*/  FMUL.FTZ R67, R68, R123 ;  /* 0x0000007b44437220 */ /* 0x000fe20000410000 */
[----:B------:R-:W5:Y:S06]  /*170a0*/  LDL.LU R120, [R1+0x18] ;  /* 0x0000180001787983 */ /* 0x000f6c0000300800 */
[----:B------:R-:W-:Y:S01]  /*170b0*/  HMMA.16816.F32 R64, R72, R78, R64 ;  /* 0x0000004e4840723c */ /* 0x000fe20000001840 */
[--C-:B--2---:R-:W-:Y:S06]  /*170c0*/  FFMA.FTZ R76, R188, c[0x0][0x2d0], -R92.reuse ;  /* 0x0000b400bc4c7a23 */ /* 0x104fec000001085c */
[----:B------:R-:W-:Y:S02]  /*170d0*/  F2FP.PACK_AB R72, R142, R154 ;  /* 0x0000009a8e48723e */ /* 0x000fe400000000ff */
[----:B------:R-:W-:Y:S01]  /*170e0*/  F2FP.PACK_AB R73, R141, R153 ;  /* 0x000000998d49723e */ /* 0x000fe200000000ff */
[----:B------:R2:W-:Y:S02]  /*170f0*/  MUFU.EX2 R102, R76 ;  /* 0x0000004c00667308 */ /* 0x0005e40000000800 */
[----:B------:R-:W-:Y:S02]  /*17100*/  F2FP.PACK_AB R74, R133, R157 ;  /* 0x0000009d854a723e */ /* 0x000fe400000000ff */
[----:B------:R-:W-:Y:S02]  /*17110*/  F2FP.PACK_AB R75, R132, R156 ;  /* 0x0000009c844b723e */ /* 0x000fe400000000ff */
[----:B------:R-:W-:Y:S02]  /*17120*/  F2FP.PACK_AB R78, R136, R135 ;  /* 0x00000087884e723e */ /* 0x000fe400000000ff */
[----:B---3--:R-:W-:Y:S03]  /*17130*/  F2FP.PACK_AB R79, R103, R149 ;  /* 0x00000095674f723e */ /* 0x008fe600000000ff */
[-C--:B------:R-:W-:Y:S01]  /*17140*/  HMMA.16816.F32 R4, R72, R80.reuse, R4 ;  /* 0x000000504804723c */ /* 0x080fe20000001804 */
[----:B--2---:R-:W-:Y:S04]  /*17150*/  FFMA.FTZ R76, R189, c[0x0][0x2d0], -R71 ;  /* 0x0000b400bd4c7a23 */ /* 0x004fe80000010847 */
        /* <DEDUP_REMOVED lines=8> */
[C---:B------:R-:W-:Y:S01]  /*171e0*/  HMMA.16816.F32 R24, R76.reuse, R84, R24 ;  /* 0x000000544c18723c */ /* 0x040fe20000001818 */
[----:B--2---:R-:W-:Y:S06]  /*171f0*/  FFMA.FTZ R80, R193, c[0x0][0x2d0], -R92 ;  /* 0x0000b400c1507a23 */ /* 0x004fec000001085c */
        /* <DEDUP_REMOVED lines=9> */
[--C-:B------:R-:W-:Y:S01]  /*17290*/  FFMA.FTZ R88, R99, c[0x0][0x2d0], -R94.reuse ;  /* 0x0000b40063587a23 */ /* 0x100fe2000001085e */
[-C--:B------:R-:W-:Y:S01]  /*172a0*/  HMMA.16816.F32 R44, R76, R90.reuse, R44 ;  /* 0x0000005a4c2c723c */ /* 0x080fe2000000182c */
[----:B--2---:R-:W-:Y:S06]  /*172b0*/  FFMA.FTZ R84, R194, c[0x0][0x2d0], -R71 ;  /* 0x0000b400c2547a23 */ /* 0x004fec0000010847 */
[----:B------:R2:W-:Y:S01]  /*172c0*/  MUFU.EX2 R111, R88 ;  /* 0x00000058006f7308 */ /* 0x0005e20000000800 */
[C---:B------:R-:W-:Y:S09]  /*172d0*/  HMMA.16816.F32 R48, R72.reuse, R90, R48 ;  /* 0x0000005a4830723c */ /* 0x040ff20000001830 */
[----:B------:R3:W3:Y:S03]  /*172e0*/  MUFU.EX2 R160, R84 ;  /* 0x0000005400a07308 */ /* 0x0006e60000000800 */
[----:B-1----:R-:W-:Y:S07]  /*172f0*/  FFMA.FTZ R80, R98, c[0x0][0x2d0], -R93 ;  /* 0x0000b40062507a23 */ /* 0x002fee000001085d */
[----:B------:R1:W-:Y:S01]  /*17300*/  MUFU.EX2 R100, R80 ;  /* 0x0000005000647308 */ /* 0x0003e20000000800 */
[----:B--2---:R-:W-:Y:S09]  /*17310*/  FFMA.FTZ R88, R172, c[0x0][0x2d0], -R94 ;  /* 0x0000b400ac587a23 */ /* 0x004ff2000001085e */
[----:B------:R2:W-:Y:S01]  /*17320*/  MUFU.EX2 R110, R88 ;  /* 0x00000058006e7308 */ /* 0x0005e20000000800 */
[----:B---3--:R-:W-:Y:S09]  /*17330*/  FFMA.FTZ R84, R195, c[0x0][0x2d0], -R71 ;  /* 0x0000b400c3547a23 */ /* 0x008ff20000010847 */
[----:B------:R3:W-:Y:S01]  /*17340*/  MUFU.EX2 R195, R84 ;  /* 0x0000005400c37308 */ /* 0x0007e20000000800 */
[----:B-1----:R-:W-:Y:S09]  /*17350*/  FFMA.FTZ R80, R131, c[0x0][0x2d0], -R93 ;  /* 0x0000b40083507a23 */ /* 0x002ff2000001085d */
[----:B------:R1:W1:Y:S01]  /*17360*/  MUFU.EX2 R105, R80 ;  /* 0x0000005000697308 */ /* 0x0002620000000800 */
[----:B--2---:R-:W-:Y:S02]  /*17370*/  FFMA.FTZ R88, R203, c[0x0][0x2d0], -R71 ;  /* 0x0000b400cb587a23 */ /* 0x004fe40000010847 */
[----:B------:R-:W-:Y:S07]  /*17380*/  IMAD.MOV.U32 R203, RZ, RZ, R150 ;  /* 0x000000ffffcb7224 */ /* 0x000fee00078e0096 */
[----:B------:R2:W-:Y:S01]  /*17390*/  MUFU.EX2 R191, R88 ;  /* 0x0000005800bf7308 */ /* 0x0005e20000000800 */
[----:B---3--:R-:W-:Y:S01]  /*173a0*/  FFMA.FTZ R84, R196, c[0x0][0x2d0], -R92 ;  /* 0x0000b400c4547a23 */ /* 0x008fe2000001085c */
[----:B------:R-:W-:Y:S01]  /*173b0*/  MOV R196, R160 ;  /* 0x000000a000c47202 */ /* 0x000fe20000000f00 */
[----:B------:R-:W-:Y:S02]  /*173c0*/  IMAD.MOV.U32 R160, RZ, RZ, R139 ;  /* 0x000000ffffa07224 */ /* 0x000fe400078e008b */
[----:B------:R-:W-:Y:S05]  /*173d0*/  IMAD.MOV.U32 R139, RZ, RZ, R95 ;  /* 0x000000ffff8b7224 */ /* 0x000fea00078e005f */
[----:B------:R3:W-:Y:S01]  /*173e0*/  MUFU.EX2 R194, R84 ;  /* 0x0000005400c27308 */ /* 0x0007e20000000800 */
[----:B------:R-:W-:Y:S02]  /*173f0*/  MOV R168, R160 ;  /* 0x000000a000a87202 */ /* 0x000fe40000000f00 */
[----:B------:R-:W-:Y:S08]  /*17400*/  LDSM.16.MT88.4 R160, [R216+0x2900] ;  /* 0x00290000d8a0783b */ /* 0x000ff00000004200 */
[----:B-1----:R-:W1:Y:S08]  /*17410*/  LDSM.16.MT88.4 R80, [R215+0x900] ;  /* 0x00090000d750783b */ /* 0x002e700000004200 */
[----:B--2---:R-:W-:Y:S01]  /*17420*/  LDSM.16.MT88.4 R88, [R214+0x1100] ;  /* 0x00110000d658783b */ /* 0x004fe20000004200 */
[--C-:B---3--:R-:W-:Y:S04]  /*17430*/  FFMA.FTZ R84, R96, c[0x0][0x2d0], -R94.reuse ;  /* 0x0000b40060547a23 */ /* 0x108fe8000001085e */
[----:B------:R2:W3:Y:S01]  /*17440*/  MUFU.EX2 R98, R84 ;  /* 0x0000005400627308 */ /* 0x0004e20000000800 */
[-C--:B-1----:R-:W-:Y:S02]  /*17450*/  HMMA.16816.F32 R52, R72, R80.reuse, R52 ;  /* 0x000000504834723c */ /* 0x082fe40000001834 */
[----:B--2---:R-:W1:Y:S06]  /*17460*/  LDSM.16.MT88.4 R84, [R213+0x1100] ;  /* 0x00110000d554783b */ /* 0x004e6c0000004200 */
[C---:B------:R-:W-:Y:S07]  /*17470*/  HMMA.16816.F32 R56, R76.reuse, R80, R56 ;  /* 0x000000504c38723c */ /* 0x040fee0000001838 */
[----:B------:R-:W-:Y:S01]  /*17480*/  FFMA.FTZ R80, R173, c[0x0][0x2d0], -R94 ;  /* 0x0000b400ad507a23 */ /* 0x000fe2000001085e */
[-C--:B------:R-:W-:Y:S03]  /*17490*/  HMMA.16816.F32 R60, R76, R82.reuse, R60 ;  /* 0x000000524c3c723c */ /* 0x080fe6000000183c */
[----:B------:R2:W1:Y:S01]  /*174a0*/  MUFU.EX2 R193, R80 ;  /* 0x0000005000c17308 */ /* 0x0004620000000800 */
[----:B----4-:R-:W-:Y:S03]  /*174b0*/  FFMA.FTZ R69, R69, R121, R171 ;  /* 0x0000007945457223 */ /* 0x010fe600000100ab */
[----:B------:R-:W-:Y:S01]  /*174c0*/  FFMA.FTZ R76, R198, c[0x0][0x2d0], -R92 ;  /* 0x0000b400c64c7a23 */ /* 0x000fe2000001085c */
[----:B------:R-:W-:Y:S01]  /*174d0*/  HMMA.16816.F32 R64, R72, R82, R64 ;  /* 0x000000524840723c */ /* 0x000fe20000001840 */
[----:B------:R-:W-:Y:S03]  /*174e0*/  IMAD.MOV.U32 R198, RZ, RZ, R158 ;  /* 0x000000ffffc67224 */ /* 0x000fe600078e009e */
[----:B------:R-:W-:Y:S01]  /*174f0*/  F2FP.PACK_AB R78, R104, R105 ;  /* 0x00000069684e723e */ /* 0x000fe200000000ff */
[----:B------:R4:W-:Y:S01]  /*17500*/  MUFU.EX2 R109, R76 ;  /* 0x0000004c006d7308 */ /* 0x0009e20000000800 */
[----:B---3--:R-:W-:Y:S01]  /*17510*/  F2FP.PACK_AB R77, R111, R98 ;  /* 0x000000626f4d723e */ /* 0x008fe200000000ff */
[----:B-----5:R-:W-:Y:S01]  /*17520*/  FFMA.FTZ R68, R68, R120, R170 ;  /* 0x0000007844447223 */ /* 0x020fe200000100aa */
[----:B------:R-:W-:Y:S01]  /*17530*/  F2FP.PACK_AB R72, R150, R138 ;  /* 0x0000008a9648723e */ /* 0x000fe200000000ff */
[----:B------:R-:W-:Y:S03]  /*17540*/  FADD.FTZ R69, R168, R69 ;  /* 0x00000045a8457221 */ /* 0x000fe60000010000 */
[----:B------:R-:W-:Y:S02]  /*17550*/  F2FP.PACK_AB R73, R102, R140 ;  /* 0x0000008c6649723e */ /* 0x000fe400000000ff */
[----:B------:R-:W-:Y:S02]  /*17560*/  F2FP.PACK_AB R75, R106, R107 ;  /* 0x0000006b6a4b723e */ /* 0x000fe400000000ff */
[----:B------:R-:W-:Y:S01]  /*17570*/  MOV R158, R183 ;  /* 0x000000b7009e7202 */ /* 0x000fe20000000f00 */
[----:B--2---:R-:W2:Y:S01]  /*17580*/  LDSM.16.MT88.4 R80, [R216+0x1100] ;  /* 0x00110000d850783b */ /* 0x004ea20000004200 */
[----:B-1----:R-:W-:Y:S02]  /*17590*/  F2FP.PACK_AB R79, R193, R110 ;  /* 0x0000006ec14f723e */ /* 0x002fe400000000ff */
[----:B------:R-:W-:Y:S01]  /*175a0*/  MOV R115, R158 ;  /* 0x0000009e00737202 */ /* 0x000fe20000000f00 */
[----:B------:R-:W-:Y:S04]  /*175b0*/  IMAD.MOV.U32 R158, RZ, RZ, R144 ;  /* 0x000000ffff9e7224 */ /* 0x000fe800078e0090 */
[----:B------:R-:W-:Y:S02]  /*175c0*/  FADD.FTZ R68, R115, R68 ;  /* 0x0000004473447221 */ /* 0x000fe40000010000 */
[----:B----4-:R-:W-:Y:S01]  /*175d0*/  FFMA.FTZ R76, R201, c[0x0][0x2d0], -R71 ;  /* 0x0000b400c94c7a23 */ /* 0x010fe20000010847 */
[----:B------:R-:W-:Y:S01]  /*175e0*/  MOV R201, R155 ;  /* 0x0000009b00c97202 */ /* 0x000fe20000000f00 */
[----:B------:R-:W-:Y:S02]  /*175f0*/  IMAD.MOV.U32 R155, RZ, RZ, R184 ;  /* 0x000000ffff9b7224 */ /* 0x000fe400078e00b8 */
[----:B------:R1:W-:Y:S01]  /*17600*/  MUFU.EX2 R192, R76 ;  /* 0x0000004c00c07308 */ /* 0x0003e20000000800 */
[----:B------:R-:W-:Y:S01]  /*17610*/  F2FP.PACK_AB R74, R198, R201 ;  /* 0x000000c9c64a723e */ /* 0x000fe200000000ff */
[----:B------:R-:W-:Y:S02]  /*17620*/  FADD.FTZ R69, R158, R69 ;  /* 0x000000459e457221 */ /* 0x000fe40000010000 */
[----:B------:R-:W-:Y:S04]  /*17630*/  IMAD.MOV.U32 R158, RZ, RZ, R139 ;  /* 0x000000ffff9e7224 */ /* 0x000fe800078e008b */
[-C--:B------:R-:W-:Y:S01]  /*17640*/  HMMA.16816.F32 R4, R72, R84.reuse, R4 ;  /* 0x000000544804723c */ /* 0x080fe20000001804 */
[----:B-1----:R-:W-:Y:S07]  /*17650*/  F2FP.PACK_AB R76, R100, R101 ;  /* 0x00000065644c723e */ /* 0x002fee00000000ff */
[C---:B------:R-:W-:Y:S07]  /*17660*/  HMMA.16816.F32 R8, R76.reuse, R84, R8 ;  /* 0x000000544c08723c */ /* 0x040fee0000001808 */
[--C-:B------:R-:W-:Y:S01]  /*17670*/  FFMA.FTZ R84, R204, c[0x0][0x2d0], -R92.reuse ;  /* 0x0000b400cc547a23 */ /* 0x100fe2000001085c */
[-C--:B------:R-:W-:Y:S01]  /*17680*/  HMMA.16816.F32 R12, R76, R86.reuse, R12 ;  /* 0x000000564c0c723c */ /* 0x080fe2000000180c */
[----:B------:R-:W-:Y:S02]  /*17690*/  MOV R204, R149 ;  /* 0x0000009500cc7202 */ /* 0x000fe40000000f00 */
        /* <DEDUP_REMOVED lines=8> */
[----:B------:R1:W-:Y:S03]  /*17720*/  MUFU.EX2 R190, R84 ;  /* 0x0000005400be7308 */ /* 0x0003e60000000800 */
[----:B------:R-:W-:Y:S04]  /*17730*/  IMAD.MOV.U32 R200, RZ, RZ, R136 ;  /* 0x000000ffffc87224 */ /* 0x000fe800078e0088 */
[C---:B------:R-:W-:Y:S03]  /*17740*/  HMMA.16816.F32 R32, R72.reuse, R82, R32 ;  /* 0x000000524820723c */ /* 0x040fe60000001820 */
[----:B------:R2:W-:Y:S05]  /*17750*/  MUFU.EX2 R186, R80 ;  /* 0x0000005000ba7308 */ /* 0x0005ea0000000800 */
[-C--:B------:R-:W-:Y:S08]  /*17760*/  HMMA.16816.F32 R36, R72, R88.reuse, R36 ;  /* 0x000000584824723c */ /* 0x080ff00000001824 */
[C---:B------:R-:W-:Y:S01]  /*17770*/  HMMA.16816.F32 R40, R76.reuse, R88, R40 ;  /* 0x000000584c28723c */ /* 0x040fe20000001828 */
[--C-:B-1----:R-:W-:Y:S03]  /*17780*/  FFMA.FTZ R84, R197, c[0x0][0x2d0], -R93.reuse ;  /* 0x0000b400c5547a23 */ /* 0x102fe6000001085d */
[----:B------:R-:W-:Y:S01]  /*17790*/  MOV R197, R138 ;  /* 0x0000008a00c57202 */ /* 0x000fe20000000f00 */
[----:B------:R1:W-:Y:S02]  /*177a0*/  MUFU.EX2 R108, R84 ;  /* 0x00000054006c7308 */ /* 0x0003e40000000800 */
[--C-:B------:R-:W-:Y:S01]  /*177b0*/  FFMA.FTZ R88, R175, c[0x0][0x2d0], -R94.reuse ;  /* 0x0000b400af587a23 */ /* 0x100fe2000001085e */
[-C--:B------:R-:W-:Y:S01]  /*177c0*/  HMMA.16816.F32 R44, R76, R90.reuse, R44 ;  /* 0x0000005a4c2c723c */ /* 0x080fe2000000182c */
[--C-:B--2---:R-:W-:Y:S03]  /*177d0*/  FFMA.FTZ R80, R202, c[0x0][0x2d0], -R93.reuse ;  /* 0x0000b400ca507a23 */ /* 0x104fe6000001085d */
[----:B------:R-:W-:Y:S03]  /*177e0*/  MOV R202, R132 ;  /* 0x0000008400ca7202 */ /* 0x000fe60000000f00 */
[----:B------:R2:W-:Y:S01]  /*177f0*/  MUFU.EX2 R165, R88 ;  /* 0x0000005800a57308 */ /* 0x0005e20000000800 */
[C---:B------:R-:W-:Y:S09]  /*17800*/  HMMA.16816.F32 R48, R72.reuse, R90, R48 ;  /* 0x0000005a4830723c */ /* 0x040ff20000001830 */
[----:B------:R3:W4:Y:S03]  /*17810*/  MUFU.EX2 R187, R80 ;  /* 0x0000005000bb7308 */ /* 0x0007260000000800 */
[----:B-1----:R-:W-:Y:S01]  /*17820*/  FFMA.FTZ R84, R199, c[0x0][0x2d0], -R93 ;  /* 0x0000b400c7547a23 */ /* 0x002fe2000001085d */
[----:B------:R-:W-:Y:S06]  /*17830*/  MOV R199, R137 ;  /* 0x0000008900c77202 */ /* 0x000fec0000000f00 */
[----:B------:R1:W-:Y:S01]  /*17840*/  MUFU.EX2 R188, R84 ;  /* 0x0000005400bc7308 */ /* 0x0003e20000000800 */
[----:B--2---:R-:W-:Y:S09]  /*17850*/  FFMA.FTZ R88, R176, c[0x0][0x2d0], -R94 ;  /* 0x0000b400b0587a23 */ /* 0x004ff2000001085e */
[----:B------:R2:W-:Y:S01]  /*17860*/  MUFU.EX2 R164, R88 ;  /* 0x0000005800a47308 */ /* 0x0005e20000000800 */
[----:B---3--:R-:W-:Y:S02]  /*17870*/  FFMA.FTZ R80, R206, c[0x0][0x2d0], -R71 ;  /* 0x0000b400ce507a23 */ /* 0x008fe40000010847 */
[----:B------:R-:W-:Y:S07]  /*17880*/  IMAD.MOV.U32 R206, RZ, RZ, R133 ;  /* 0x000000ffffce7224 */ /* 0x000fee00078e0085 */
[----:B------:R3:W-:Y:S01]  /*17890*/  MUFU.EX2 R184, R80 ;  /* 0x0000005000b87308 */ /* 0x0007e20000000800 */
[----:B-1----:R-:W1:Y:S01]  /*178a0*/  LDSM.16.MT88.4 R84, [R215+0x1100] ;  /* 0x00110000d754783b */ /* 0x002e620000004200 */
[--C-:B--2---:R-:W-:Y:S01]  /*178b0*/  FFMA.FTZ R88, R240, c[0x0][0x2d0], -R71.reuse ;  /* 0x0000b400f0587a23 */ /* 0x104fe20000010847 */
[----:B------:R-:W-:Y:S07]  /*178c0*/  MOV R240, R143 ;  /* 0x0000008f00f07202 */ /* 0x000fee0000000f00 */
[----:B------:R2:W-:Y:S01]  /*178d0*/  MUFU.EX2 R181, R88 ;  /* 0x0000005800b57308 */ /* 0x0005e20000000800 */
[--C-:B---3--:R-:W-:Y:S01]  /*178e0*/  FFMA.FTZ R80, R207, c[0x0][0x2d0], -R71.reuse ;  /* 0x0000b400cf507a23 */ /* 0x108fe20000010847 */
[----:B------:R-:W-:Y:S08]  /*178f0*/  MOV R207, R134 ;  /* 0x0000008600cf7202 */ /* 0x000ff00000000f00 */
[----:B------:R3:W-:Y:S01]  /*17900*/  MUFU.EX2 R185, R80 ;  /* 0x0000005000b97308 */ /* 0x0007e20000000800 */
[----:B--2---:R-:W-:Y:S01]  /*17910*/  LDSM.16.MT88.4 R88, [R214+0x1900] ;  /* 0x00190000d658783b */ /* 0x004fe20000004200 */
[-C--:B-1----:R-:W-:Y:S08]  /*17920*/  HMMA.16816.F32 R52, R72, R84.reuse, R52 ;  /* 0x000000544834723c */ /* 0x082ff00000001834 */
[C---:B------:R-:W-:Y:S01]  /*17930*/  HMMA.16816.F32 R56, R76.reuse, R84, R56 ;  /* 0x000000544c38723c */ /* 0x040fe20000001838 */
[----:B---3--:R-:W-:Y:S03]  /*17940*/  FFMA.FTZ R80, R208, c[0x0][0x2d0], -R92 ;  /* 0x0000b400d0507a23 */ /* 0x008fe6000001085c */
[----:B------:R-:W-:Y:S01]  /*17950*/  MOV R208, R135 ;  /* 0x0000008700d07202 */ /* 0x000fe20000000f00 */
[----:B------:R1:W-:Y:S02]  /*17960*/  MUFU.EX2 R167, R80 ;  /* 0x0000005000a77308 */ /* 0x0003e40000000800 */
[----:B------:R-:W-:Y:S01]  /*17970*/  FFMA.FTZ R84, R177, c[0x0][0x2d0], -R94 ;  /* 0x0000b400b1547a23 */ /* 0x000fe2000001085e */
[-C--:B------:R-:W-:Y:S07]  /*17980*/  HMMA.16816.F32 R60, R76, R86.reuse, R60 ;  /* 0x000000564c3c723c */ /* 0x080fee000000183c */
[----:B------:R-:W-:Y:S01]  /*17990*/  FFMA.FTZ R76, R210, c[0x0][0x2d0], -R92 ;  /* 0x0000b400d24c7a23 */ /* 0x000fe2000001085c */
        /* <DEDUP_REMOVED lines=13> */
[----:B---3--:R-:W-:Y:S02]  /*17a70*/  FFMA.FTZ R76, R234, c[0x0][0x2d0], -R71 ;  /* 0x0000b400ea4c7a23 */ /* 0x008fe40000010847 */
[----:B------:R-:W-:Y:S05]  /*17a80*/  IMAD.MOV.U32 R234, RZ, RZ, R142 ;  /* 0x000000ffffea7224 */ /* 0x000fea00078e008e */
        /* <DEDUP_REMOVED lines=27> */
[----:B------:R3:W-:Y:S03]  /*17c40*/  MUFU.EX2 R174, R84 ;  /* 0x0000005400ae7308 */ /* 0x0007e60000000800 */
[----:B-1----:R-:W-:Y:S07]  /*17c50*/  FFMA.FTZ R80, R233, c[0x0][0x2d0], -R93 ;  /* 0x0000b400e9507a23 */ /* 0x002fee000001085d */
[----:B------:R1:W-:Y:S01]  /*17c60*/  MUFU.EX2 R118, R80 ;  /* 0x0000005000767308 */ /* 0x0003e20000000800 */
[--C-:B--2---:R-:W-:Y:S09]  /*17c70*/  FFMA.FTZ R88, R235, c[0x0][0x2d0], -R94.reuse ;  /* 0x0000b400eb587a23 */ /* 0x104ff2000001085e */
[----:B------:R2:W-:Y:S01]  /*17c80*/  MUFU.EX2 R96, R88 ;  /* 0x0000005800607308 */ /* 0x0005e20000000800 */
[----:B---3--:R-:W-:Y:S09]  /*17c90*/  FFMA.FTZ R84, R245, c[0x0][0x2d0], -R71 ;  /* 0x0000b400f5547a23 */ /* 0x008ff20000010847 */
[----:B------:R3:W4:Y:S01]  /*17ca0*/  MUFU.EX2 R175, R84 ;  /* 0x0000005400af7308 */ /* 0x0007220000000800 */
[----:B-1----:R-:W-:Y:S09]  /*17cb0*/  FFMA.FTZ R80, R237, c[0x0][0x2d0], -R93 ;  /* 0x0000b400ed507a23 */ /* 0x002ff2000001085d */
[----:B------:R1:W5:Y:S01]  /*17cc0*/  MUFU.EX2 R177, R80 ;  /* 0x0000005000b17308 */ /* 0x0003620000000800 */
[--C-:B--2---:R-:W-:Y:S09]  /*17cd0*/  FFMA.FTZ R88, R238, c[0x0][0x2d0], -R94.reuse ;  /* 0x0000b400ee587a23 */ /* 0x104ff2000001085e */
[----:B------:R2:W-:Y:S01]  /*17ce0*/  MUFU.EX2 R95, R88 ;  /* 0x00000058005f7308 */ /* 0x0005e20000000800 */
[----:B---3--:R-:W-:Y:S01]  /*17cf0*/  FFMA.FTZ R84, R209, c[0x0][0x2d0], -R94 ;  /* 0x0000b400d1547a23 */ /* 0x008fe2000001085e */
[----:B----4-:R-:W-:Y:S08]  /*17d00*/  F2FP.PACK_AB R120, R175, R174 ;  /* 0x000000aeaf78723e */ /* 0x010ff000000000ff */
[----:B------:R3:W4:Y:S01]  /*17d10*/  MUFU.EX2 R116, R84 ;  /* 0x0000005400747308 */ /* 0x0007220000000800 */
[----:B-1----:R-:W1:Y:S08]  /*17d20*/  LDSM.16.MT88.4 R80, [R215+0x1900] ;  /* 0x00190000d750783b */ /* 0x002e700000004200 */
[----:B--2---:R-:W-:Y:S08]  /*17d30*/  LDSM.16.MT88.4 R88, [R216+0x2100] ;  /* 0x00210000d858783b */ /* 0x004ff00000004200 */
[----:B---3--:R-:W2:Y:S01]  /*17d40*/  LDSM.16.MT88.4 R84, [R213+0x2100] ;  /* 0x00210000d554783b */ /* 0x008ea20000004200 */
[-C--:B-1----:R-:W-:Y:S08]  /*17d50*/  HMMA.16816.F32 R52, R72, R80.reuse, R52 ;  /* 0x000000504834723c */ /* 0x082ff00000001834 */
[C---:B------:R-:W-:Y:S07]  /*17d60*/  HMMA.16816.F32 R56, R76.reuse, R80, R56 ;  /* 0x000000504c38723c */ /* 0x040fee0000001838 */
[--C-:B------:R-:W-:Y:S01]  /*17d70*/  FFMA.FTZ R80, R249, c[0x0][0x2d0], -R71.reuse ;  /* 0x0000b400f9507a23 */ /* 0x100fe20000010847 */
[-C--:B------:R-:W-:Y:S01]  /*17d80*/  HMMA.16816.F32 R60, R76, R82.reuse, R60 ;  /* 0x000000524c3c723c */ /* 0x080fe2000000183c */
[----:B------:R-:W-:Y:S02]  /*17d90*/  FFMA.FTZ R71, R247, c[0x0][0x2d0], -R71 ;  /* 0x0000b400f7477a23 */ /* 0x000fe40000010847 */
[----:B------:R1:W-:Y:S04]  /*17da0*/  MUFU.EX2 R131, R80 ;  /* 0x0000005000837308 */ /* 0x0003e80000000800 */
[--C-:B------:R-:W-:Y:S01]  /*17db0*/  FFMA.FTZ R76, R246, c[0x0][0x2d0], -R92.reuse ;  /* 0x0000b400f64c7a23 */ /* 0x100fe2000001085c */
[----:B------:R-:W-:Y:S01]  /*17dc0*/  HMMA.16816.F32 R64, R72, R82, R64 ;  /* 0x000000524840723c */ /* 0x000fe20000001840 */
[----:B-----5:R-:W-:Y:S03]  /*17dd0*/  F2FP.PACK_AB R78, R176, R177 ;  /* 0x000000b1b04e723e */ /* 0x020fe600000000ff */
[----:B----4-:R-:W-:Y:S01]  /*17de0*/  F2FP.PACK_AB R77, R97, R116 ;  /* 0x00000074614d723e */ /* 0x010fe200000000ff */
[----:B------:R3:W-:Y:S01]  /*17df0*/  MUFU.EX2 R173, R76 ;  /* 0x0000004c00ad7308 */ /* 0x0007e20000000800 */
[----:B------:R-:W-:Y:S02]  /*17e00*/  F2FP.PACK_AB R79, R95, R96 ;  /* 0x000000605f4f723e */ /* 0x000fe400000000ff */
[----:B------:R-:W-:Y:S04]  /*17e10*/  F2FP.PACK_AB R72, R185, R184 ;  /* 0x000000b8b948723e */ /* 0x000fe800000000ff */
[----:B------:R-:W-:Y:S02]  /*17e20*/  F2FP.PACK_AB R73, R182, R167 ;  /* 0x000000a7b649723e */ /* 0x000fe400000000ff */
[----:B------:R-:W-:Y:S01]  /*17e30*/  F2FP.PACK_AB R74, R181, R180 ;  /* 0x000000b4b54a723e */ /* 0x000fe200000000ff */
[----:B------:R4:W5:Y:S01]  /*17e40*/  MUFU.EX2 R130, R71 ;  /* 0x0000004700827308 */ /* 0x0009620000000800 */
[----:B------:R-:W-:Y:S01]  /*17e50*/  F2FP.PACK_AB R75, R179, R119 ;  /* 0x00000077b34b723e */ /* 0x000fe200000000ff */
[----:B-1----:R-:W1:Y:S06]  /*17e60*/  LDSM.16.MT88.4 R80, [R214+0x2100] ;  /* 0x00210000d650783b */ /* 0x002e6c0000004200 */
[-C--:B--2---:R-:W-:Y:S01]  /*17e70*/  HMMA.16816.F32 R4, R72, R84.reuse, R4 ;  /* 0x000000544804723c */ /* 0x084fe20000001804 */
[--C-:B---3--:R-:W-:Y:S04]  /*17e80*/  FFMA.FTZ R76, R248, c[0x0][0x2d0], -R92.reuse ;  /* 0x0000b400f84c7a23 */ /* 0x108fe8000001085c */
[----:B------:R2:W3:Y:S01]  /*17e90*/  MUFU.EX2 R172, R76 ;  /* 0x0000004c00ac7308 */ /* 0x0004e20000000800 */
[--C-:B----4-:R-:W-:Y:S01]  /*17ea0*/  FFMA.FTZ R71, R252, c[0x0][0x2d0], -R92.reuse ;  /* 0x0000b400fc477a23 */ /* 0x110fe2000001085c */
[----:B-----5:R-:W-:Y:S01]  /*17eb0*/  F2FP.PACK_AB R122, R130, R131 ;  /* 0x00000083827a723e */ /* 0x020fe200000000ff */
[----:B------:R-:W-:Y:S07]  /*17ec0*/  FFMA.FTZ R92, R114, c[0x0][0x2d0], -R92 ;  /* 0x0000b400725c7a23 */ /* 0x000fee000001085c */
[----:B------:R4:W-:Y:S01]  /*17ed0*/  MUFU.EX2 R129, R71 ;  /* 0x0000004700817308 */ /* 0x0009e20000000800 */
[----:B------:R-:W-:Y:S01]  /*17ee0*/  IMAD.MOV.U32 R114, RZ, RZ, R155 ;  /* 0x000000ffff727224 */ /* 0x000fe200078e009b */
[----:B------:R-:W-:Y:S02]  /*17ef0*/  MOV R155, R151 ;  /* 0x00000097009b7202 */ /* 0x000fe40000000f00 */
[----:B------:R-:W-:Y:S06]  /*17f00*/  MOV R151, R145 ;  /* 0x0000009100977202 */ /* 0x000fec0000000f00 */
[----:B------:R-:W5:Y:S01]  /*17f10*/  MUFU.EX2 R99, R92 ;  /* 0x0000005c00637308 */ /* 0x000f620000000800 */
[----:B--2---:R-:W-:Y:S02]  /*17f20*/  F2FP.PACK_AB R76, R118, R117 ;  /* 0x00000075764c723e */ /* 0x004fe400000000ff */
[----:B---3--:R-:W-:Y:S05]  /*17f30*/  F2FP.PACK_AB R121, R172, R173 ;  /* 0x000000adac79723e */ /* 0x008fea00000000ff */
[C---:B------:R-:W-:Y:S01]  /*17f40*/  HMMA.16816.F32 R8, R76.reuse, R84, R8 ;  /* 0x000000544c08723c */ /* 0x040fe20000001808 */
[--C-:B----4-:R-:W-:Y:S04]  /*17f50*/  FFMA.FTZ R71, R250, c[0x0][0x2d0], -R93.reuse ;  /* 0x0000b400fa477a23 */ /* 0x110fe8000001085d */
[----:B------:R2:W-:Y:S03]  /*17f60*/  MUFU.EX2 R92, R71 ;  /* 0x00000047005c7308 */ /* 0x0005e60000000800 */
[-C--:B------:R-:W-:Y:S01]  /*17f70*/  HMMA.16816.F32 R12, R76, R86.reuse, R12 ;  /* 0x000000564c0c723c */ /* 0x080fe2000000180c */
[----:B-----5:R-:W-:Y:S07]  /*17f80*/  F2FP.PACK_AB R123, R99, R129 ;  /* 0x00000081637b723e */ /* 0x020fee00000000ff */
[C---:B------:R-:W-:Y:S01]  /*17f90*/  HMMA.16816.F32 R16, R72.reuse, R86, R16 ;  /* 0x000000564810723c */ /* 0x040fe20000001810 */
[----:B------:R-:W3:Y:S07]  /*17fa0*/  LDSM.16.MT88.4 R84, [R215+0x2100] ;  /* 0x00210000d754783b */ /* 0x000eee0000004200 */
[-C--:B------:R-:W-:Y:S01]  /*17fb0*/  HMMA.16816.F32 R20, R72, R88.reuse, R20 ;  /* 0x000000584814723c */ /* 0x080fe20000001814 */
[--C-:B--2---:R-:W-:Y:S07]  /*17fc0*/  FFMA.FTZ R71, R251, c[0x0][0x2d0], -R93.reuse ;  /* 0x0000b400fb477a23 */ /* 0x104fee000001085d */
[C---:B------:R-:W-:Y:S01]  /*17fd0*/  HMMA.16816.F32 R24, R76.reuse, R88, R24 ;  /* 0x000000584c18723c */ /* 0x040fe20000001818 */
[----:B------:R2:W4:Y:S07]  /*17fe0*/  MUFU.EX2 R88, R71 ;  /* 0x0000004700587308 */ /* 0x00052e0000000800 */
[-C--:B------:R-:W-:Y:S08]  /*17ff0*/  HMMA.16816.F32 R28, R76, R90.reuse, R28 ;  /* 0x0000005a4c1c723c */ /* 0x080ff0000000181c */
[C---:B------:R-:W-:Y:S01]  /*18000*/  HMMA.16816.F32 R32, R72.reuse, R90, R32 ;  /* 0x0000005a4820723c */ /* 0x040fe20000001820 */
[----:B------:R-:W5:Y:S04]  /*18010*/  LDL.LU R91, [R1+0x1c] ;  /* 0x00001c00015b7983 */ /* 0x000f680000300800 */
[----:B------:R-:W5:Y:S03]  /*18020*/  LDL.LU R90, [R1+0x24] ;  /* 0x00002400015a7983 */ /* 0x000f660000300800 */
[-C--:B-1----:R-:W-:Y:S01]  /*18030*/  HMMA.16816.F32 R36, R72, R80.reuse, R36 ;  /* 0x000000504824723c */ /* 0x082fe20000001824 */
[--C-:B--2---:R-:W-:Y:S03]  /*18040*/  FFMA.FTZ R71, R113, c[0x0][0x2d0], -R93.reuse ;  /* 0x0000b40071477a23 */ /* 0x104fe6000001085d */
[----:B------:R-:W-:Y:S01]  /*18050*/  MOV R113, R148 ;  /* 0x0000009400717202 */ /* 0x000fe20000000f00 */
[----:B------:R-:W-:Y:S01]  /*18060*/  FFMA.FTZ R93, R112, c[0x0][0x2d0], -R93 ;  /* 0x0000b400705d7a23 */ /* 0x000fe2000001085d */
[----:B------:R-:W-:Y:S01]  /*18070*/  MOV R148, R146 ;  /* 0x0000009200947202 */ /* 0x000fe20000000f00 */
[----:B------:R-:W-:Y:S01]  /*18080*/  IMAD.MOV.U32 R112, RZ, RZ, R147 ;  /* 0x000000ffff707224 */ /* 0x000fe200078e0093 */
[----:B------:R1:W-:Y:S01]  /*18090*/  MUFU.EX2 R89, R71 ;  /* 0x0000004700597308 */ /* 0x0003e20000000800 */
[----:B------:R-:W2:Y:S01]  /*180a0*/  LDSM.16.MT88.4 R144, [R213+0x2900] ;  /* 0x00290000d590783b */ /* 0x000ea20000004200 */
[C---:B------:R-:W-:Y:S02]  /*180b0*/  HMMA.16816.F32 R40, R76.reuse, R80, R40 ;  /* 0x000000504c28723c */ /* 0x040fe40000001828 */
[----:B------:R-:W-:Y:S02]  /*180c0*/  MOV R241, R113 ;  /* 0x0000007100f17202 */ /* 0x000fe40000000f00 */
[----:B------:R-:W-:Y:S02]  /*180d0*/  MOV R243, R112 ;  /* 0x0000007000f37202 */ /* 0x000fe40000000f00 */
[----:B----4-:R-:W-:Y:S02]  /*180e0*/  F2FP.PACK_AB R168, R88, R92 ;  /* 0x0000005c58a8723e */ /* 0x010fe400000000ff */
[----:B------:R-:W4:Y:S01]  /*180f0*/  MUFU.EX2 R93, R93 ;  /* 0x0000005d005d7308 */ /* 0x000f220000000800 */
[-C--:B------:R-:W-:Y:S08]  /*18100*/  HMMA.16816.F32 R44, R76, R82.reuse, R44 ;  /* 0x000000524c2c723c */ /* 0x080ff0000000182c */
[C---:B------:R-:W-:Y:S01]  /*18110*/  HMMA.16816.F32 R48, R72.reuse, R82, R48 ;  /* 0x000000524830723c */ /* 0x040fe20000001830 */
[--C-:B-1----:R-:W-:Y:S07]  /*18120*/  FFMA.FTZ R71, R242, c[0x0][0x2d0], -R94.reuse ;  /* 0x0000b400f2477a23 */ /* 0x102fee000001085e */
[-C--:B---3--:R-:W-:Y:S01]  /*18130*/  HMMA.16816.F32 R52, R72, R84.reuse, R52 ;  /* 0x000000544834723c */ /* 0x088fe20000001834 */
[----:B------:R1:W-:Y:S03]  /*18140*/  MUFU.EX2 R80, R71 ;  /* 0x0000004700507308 */ /* 0x0003e60000000800 */
[----:B----4-:R-:W-:Y:S04]  /*18150*/  F2FP.PACK_AB R170, R93, R89 ;  /* 0x000000595daa723e */ /* 0x010fe800000000ff */
[C---:B------:R-:W-:Y:S08]  /*18160*/  HMMA.16816.F32 R56, R76.reuse, R84, R56 ;  /* 0x000000544c38723c */ /* 0x040ff00000001838 */
[-C--:B------:R-:W-:Y:S08]  /*18170*/  HMMA.16816.F32 R60, R76, R86.reuse, R60 ;  /* 0x000000564c3c723c */ /* 0x080ff0000000183c */
[----:B------:R-:W-:Y:S01]  /*18180*/  HMMA.16816.F32 R64, R72, R86, R64 ;  /* 0x000000564840723c */ /* 0x000fe20000001840 */
[----:B-1----:R-:W-:Y:S04]  /*18190*/  FFMA.FTZ R71, R236, c[0x0][0x2d0], -R94 ;  /* 0x0000b400ec477a23 */ /* 0x002fe8000001085e */
[----:B------:R1:W-:Y:S03]  /*181a0*/  MUFU.EX2 R81, R71 ;  /* 0x0000004700517308 */ /* 0x0003e60000000800 */
[-C--:B--2---:R-:W-:Y:S07]  /*181b0*/  HMMA.16816.F32 R132, R120, R144.reuse, R4 ;  /* 0x000000907884723c */ /* 0x084fee0000001804 */
[----:B------:R-:W-:Y:S05]  /*181c0*/  FADD.FTZ R4, R243, R69 ;  /* 0x00000045f3047221 */ /* 0x000fea0000010000 */
[----:B------:R-:W-:Y:S02]  /*181d0*/  FADD.FTZ R6, R154, R4 ;  /* 0x000000049a067221 */ /* 0x000fe40000010000 */
[--C-:B-1----:R-:W-:Y:S02]  /*181e0*/  FFMA.FTZ R71, R178, c[0x0][0x2d0], -R94.reuse ;  /* 0x0000b400b2477a23 */ /* 0x102fe4000001085e */
[----:B------:R-:W-:Y:S04]  /*181f0*/  FFMA.FTZ R94, R70, c[0x0][0x2d0], -R94 ;  /* 0x0000b400465e7a23 */ /* 0x000fe8000001085e */
[----:B------:R-:W-:Y:S10]  /*18200*/  MUFU.EX2 R71, R71 ;  /* 0x0000004700477308 */ /* 0x000ff40000000800 */
[----:B------:R-:W1:Y:S02]  /*18210*/  MUFU.EX2 R94, R94 ;  /* 0x0000005e005e7308 */ /* 0x000e640000000800 */
[----:B-1----:R-:W-:Y:S01]  /*18220*/  F2FP.PACK_AB R171, R94, R71 ;  /* 0x000000475eab723e */ /* 0x002fe200000000ff */
[----:B-----5:R-:W-:Y:S01]  /*18230*/  FFMA.FTZ R2, R2, R91, R169 ;  /* 0x0000005b02027223 */ /* 0x020fe200000100a9 */
[----:B------:R-:W-:Y:S03]  /*18240*/  F2FP.PACK_AB R169, R81, R80 ;  /* 0x0000005051a9723e */ /* 0x000fe600000000ff */
[----:B------:R-:W-:Y:S02]  /*18250*/  FADD.FTZ R70, R114, R2 ;  /* 0x0000000272467221 */ /* 0x000fe40000010000 */
[----:B------:R-:W-:Y:S01]  /*18260*/  FADD.FTZ R2, R151, R68 ;  /* 0x0000004497027221 */ /* 0x000fe20000010000 */
[----:B------:R-:W1:Y:S01]  /*18270*/  LDSM.16.MT88.4 R112, [R214+0x2900] ;  /* 0x00290000d670783b */ /* 0x000e620000004200 */
[----:B------:R-:W-:Y:S01]  /*18280*/  FFMA.FTZ R68, R0, R90, R127 ;  /* 0x0000005a00447223 */ /* 0x000fe2000001007f */
[C---:B------:R-:W-:Y:S01]  /*18290*/  HMMA.16816.F32 R136, R168.reuse, R144, R8 ;  /* 0x00000090a888723c */ /* 0x040fe20000001808 */
[----:B------:R-:W-:Y:S02]  /*182a0*/  FADD.FTZ R0, R148, R70 ;  /* 0x0000004694007221 */ /* 0x000fe40000010000 */
[----:B------:R-:W-:Y:S02]  /*182b0*/  FADD.FTZ R2, R241, R2 ;  /* 0x00000002f1027221 */ /* 0x000fe40000010000 */
[----:B------:R-:W-:Y:S02]  /*182c0*/  FADD.FTZ R0, R155, R0 ;  /* 0x000000009b007221 */ /* 0x000fe40000010000 */
[----:B------:R-:W-:Y:S01]  /*182d0*/  FADD.FTZ R8, R128, R68 ;  /* 0x0000004480087221 */ /* 0x000fe20000010000 */
[-C--:B------:R-:W-:Y:S01]  /*182e0*/  HMMA.16816.F32 R140, R168, R146.reuse, R12 ;  /* 0x00000092a88c723c */ /* 0x080fe2000000180c */
[----:B------:R-:W-:Y:S03]  /*182f0*/  FADD.FTZ R7, R152, R0 ;  /* 0x0000000098077221 */ /* 0x000fe60000010000 */
[----:B------:R-:W-:Y:S01]  /*18300*/  FADD.FTZ R4, R240, R8 ;  /* 0x00000008f0047221 */ /* 0x000fe20000010000 */
[----:B------:R-:W-:Y:S01]  /*18310*/  MOV R128, R125 ;  /* 0x0000007d00807202 */ /* 0x000fe20000000f00 */
[----:B------:R-:W-:Y:S02]  /*18320*/  FADD.FTZ R5, R153, R2 ;  /* 0x0000000299057221 */ /* 0x000fe40000010000 */
[----:B------:R-:W-:Y:S01]  /*18330*/  FADD.FTZ R2, R234, R6 ;  /* 0x00000006ea027221 */ /* 0x000fe20000010000 */
[C---:B------:R-:W-:Y:S03]  /*18340*/  HMMA.16816.F32 R144, R120.reuse, R146, R16 ;  /* 0x000000927890723c */ /* 0x040fe60000001810 */
[----:B------:R-:W-:Y:S02]  /*18350*/  FADD.FTZ R7, R159, R7 ;  /* 0x000000079f077221 */ /* 0x000fe40000010000 */
[----:B------:R-:W-:Y:S02]  /*18360*/  FADD.FTZ R4, R158, R4 ;  /* 0x000000049e047221 */ /* 0x000fe40000010000 */
[----:B------:R-:W-:Y:S01]  /*18370*/  FADD.FTZ R0, R210, R5 ;  /* 0x00000005d2007221 */ /* 0x000fe20000010000 */
        /* <DEDUP_REMOVED lines=12> */
[----:B------:R-:W-:Y:S01]  /*18440*/  FADD.FTZ R0, R101, R8 ;  /* 0x0000000865007221 */ /* 0x000fe20000010000 */
[----:B------:R-:W2:Y:S01]  /*18450*/  LDSM.16.MT88.4 R4, [R215+0x2900] ;  /* 0x00290000d704783b */ /* 0x000ea20000004200 */
        /* <DEDUP_REMOVED lines=10> */
[----:B------:R-:W3:Y:S01]  /*18500*/  LDL R12, [R1+0x34] ;  /* 0x00003400010c7983 */ /* 0x000ee20000100800 */
[----:B------:R-:W-:Y:S02]  /*18510*/  FADD.FTZ R0, R100, R0 ;  /* 0x0000000064007221 */ /* 0x000fe40000010000 */
[----:B------:R-:W-:Y:S01]  /*18520*/  FADD.FTZ R2, R107, R2 ;  /* 0x000000026b027221 */ /* 0x000fe20000010000 */
[-C--:B-1----:R-:W-:Y:S01]  /*18530*/  HMMA.16816.F32 R100, R120, R112.reuse, R36 ;  /* 0x000000707864723c */ /* 0x082fe20000001824 */
        /* <DEDUP_REMOVED lines=37> */
[----:B------:R-:W-:Y:S02]  /*18790*/  IMAD.MOV.U32 R127, RZ, RZ, R126 ;  /* 0x000000ffff7f7224 */ /* 0x000fe400078e007e */
        /* <DEDUP_REMOVED lines=19> */
[----:B------:R-:W-:Y:S02]  /*188d0*/  FADD.FTZ R5, R99, R5 ;  /* 0x0000000563057221 */ /* 0x000fe40000010000 */
        /* <DEDUP_REMOVED lines=9> */
[C---:B---3--:R-:W-:Y:S02]  /*18970*/  ISETP.GT.AND P0, PT, R230.reuse, R12, PT ;  /* 0x0000000ce600720c */ /* 0x048fe40003f04270 */
[----:B------:R-:W-:Y:S11]  /*18980*/  IADD3 R230, R230, -0x1, RZ ;  /* 0xffffffffe6e67810 */ /* 0x000ff60007ffe0ff */
[----:B-1----:R-:W-:-:S05]  /*18990*/  @P0 BRA `(.L_x_1190) ;  /* 0xffffa40000000947 */ /* 0x002fca000383ffff */
.L_x_1173:
        /* <DEDUP_REMOVED lines=24> */
.L_x_1192:
[----:B------:R-:W-:-:S04]  /*18b20*/  MOV R4, c[0x0][0x32c] ;  /* 0x0000cb0000047a02 */ /* 0x000fc80000000f00 */
[----:B------:R-:W-:-:S13]  /*18b30*/  ISETP.NE.AND P0, PT, R4, 0x1, PT ;  /* 0x000000010400780c */ /* 0x000fda0003f05270 */
[----:B------:R-:W-:-:S05]  /*18b40*/  @P0 IMAD.HI.U32 R4, R0, c[0x0][0x330], RZ ;  /* 0x0000cc0000040a27 */ /* 0x000fca00078e00ff */
[----:B------:R-:W-:-:S05]  /*18b50*/  @P0 SHF.R.U32.HI R0, RZ, c[0x0][0x334], R4 ;  /* 0x0000cd00ff000a19 */ /* 0x000fca0000011604 */
.L_x_1193:
[----:B------:R-:W-:-:S05]  /*18b60*/  IMAD R0, R0, c[0x0][0x32c], RZ ;  /* 0x0000cb0000007a24 */ /* 0x000fca00078e02ff */
[----:B------:R-:W-:-:S03]  /*18b70*/  IMNMX R2, R2, R0, !PT ;  /* 0x0000000002027217 */ /* 0x000fc60007800200 */
.L_x_1191:
[----:B------:R-:W2:Y:S01]  /*18b80*/  LDL R4, [R1+0x4] ;  /* 0x0000040001047983 */ /* 0x000ea20000100800 */
[----:B------:R-:W-:-:S05]  /*18b90*/  IADD3 R2, R2, 0x5f, RZ ;  /* 0x0000005f02027810 */ /* 0x000fca0007ffe0ff */
[----:B------:R-:W-:-:S05]  /*18ba0*/  IMAD.HI R2, R2, 0x2aaaaaab, RZ ;  /* 0x2aaaaaab02027827 */ /* 0x000fca00078e02ff */
[----:B------:R-:W-:-:S04]  /*18bb0*/  SHF.R.U32.HI R0, RZ, 0x1f, R2 ;  /* 0x0000001fff007819 */ /* 0x000fc80000011602 */
[----:B------:R-:W-:-:S04]  /*18bc0*/  LEA.HI.SX32 R0, R2, R0, 0x1c ;  /* 0x0000000002007211 */ /* 0x000fc800078fe2ff */
[----:B--2---:R-:W-:-:S04]  /*18bd0*/  IMNMX R4, R4, R0, !PT ;  /* 0x0000000004047217 */ /* 0x004fc80007800200 */
[----:B------:R-:W-:Y:S01]  /*18be0*/  ISETP.GE.AND P0, PT, R230, R4, PT ;  /* 0x00000004e600720c */ /* 0x000fe20003f06270 */
[----:B------:R1:W-:-:S12]  /*18bf0*/  STL [R1], R4 ;  /* 0x0000000401007387 */ /* 0x0003d80000100800 */
[----:B------:R-:W-:Y:S05]  /*18c00*/  @!P0 BRA `(.L_x_1194) ;  /* 0x0000370000008947 */ /* 0x000fea0003800000 */
[----:B------:R-:W-:Y:S01]  /*18c10*/  MOV R127, R125 ;  /* 0x0000007d007f7202 */ /* 0x000fe20000000f00 */
[----:B------:R-:W-:Y:S01]  /*18c20*/  IMAD.MOV.U32 R131, RZ, RZ, R3 ;  /* 0x000000ffff837224 */ /* 0x000fe200078e0003 */
[----:B------:R-:W-:Y:S01]  /*18c30*/  MOV R0, R126 ;  /* 0x0000007e00007202 */ /* 0x000fe20000000f00 */
[----:B------:R-:W-:Y:S01]  /*18c40*/  IMAD.MOV.U32 R232, RZ, RZ, R230 ;  /* 0x000000ffffe87224 */ /* 0x000fe200078e00e6 */
[----:B------:R-:W-:Y:S02]  /*18c50*/  MOV R130, R124 ;  /* 0x0000007c00827202 */ /* 0x000fe40000000f00 */
.L_x_1195:
[----:B------:R-:W2:Y:S01]  /*18c60*/  LDL R230, [R1+0x4] ;  /* 0x0000040001e67983 */ /* 0x000ea20000100800 */
[----:B------:R-:W-:Y:S04]  /*18c70*/  DEPBAR.LE SB0, 0x0 ;  /* 0x000080000000791a */ /* 0x000fe80000000000 */
[----:B------:R-:W-:Y:S01]  /*18c80*/  BAR.SYNC.DEFER_BLOCKING 0x0 ;  /* 0x0000000000007b1d */ /* 0x000fe20000010000 */
[----:B------:R-:W-:Y:S02]  /*18c90*/  MOV R126, c[0x0][0x208] ;  /* 0x00008200007e7a02 */ /* 0x000fe40000000f00 */
[----:B------:R-:W-:Y:S05]  /*18ca0*/  MOV R233, c[0x0][0x1e0] ;  /* 0x0000780000e97a02 */ /* 0x000fea0000000f00 */
[----:B-----5:R-:W-:Y:S08]  /*18cb0*/  LDSM.16.M88.4 R96, [R219+0x6100] ;  /* 0x00610000db60783b */ /* 0x020ff00000000200 */
[----:B------:R-:W3:Y:S06]  /*18cc0*/  LDL.64 R202, [R1+0x50] ;  /* 0x0000500001ca7983 */ /* 0x000eec0000100a00 */
[----:B------:R-:W4:Y:S06]  /*18cd0*/  LDL.64 R200, [R1+0x58] ;  /* 0x0000580001c87983 */ /* 0x000f2c0000100a00 */
[----:B------:R-:W1:Y:S08]  /*18ce0*/  LDSM.16.M88.4 R16, [R212+0x3100] ;  /* 0x00310000d410783b */ /* 0x000e700000000200 */
[----:B------:R-:W1:Y:S08]  /*18cf0*/  LDSM.16.M88.4 R92, [R219+0x8100] ;  /* 0x00810000db5c783b */ /* 0x000e700000000200 */
[----:B------:R-:W1:Y:S08]  /*18d00*/  LDSM.16.M88.4 R32, [R212+0x3900] ;  /* 0x00390000d420783b */ /* 0x000e700000000200 */
[----:B------:R-:W1:Y:S08]  /*18d10*/  LDSM.16.M88.4 R48, [R212+0x4100] ;  /* 0x00410000d430783b */ /* 0x000e700000000200 */
[----:B------:R-:W1:Y:S02]  /*18d20*/  LDSM.16.M88.4 R64, [R212+0x4900] ;  /* 0x00490000d440783b */ /* 0x000e640000000200 */
[-C--:B-1----:R-:W-:Y:S06]  /*18d30*/  HMMA.16816.F32 R4, R96, R16.reuse, RZ ;  /* 0x000000106004723c */ /* 0x082fec00000018ff */
[----:B------:R-:W1:Y:S02]  /*18d40*/  LDSM.16.M88.4 R80, [R212+0x5100] ;  /* 0x00510000d450783b */ /* 0x000e640000000200 */
[C---:B------:R-:W-:Y:S06]  /*18d50*/  HMMA.16816.F32 R8, R92.reuse, R16, RZ ;  /* 0x000000105c08723c */ /* 0x040fec00000018ff */
[----:B------:R-:W1:Y:S02]  /*18d60*/  LDSM.16.M88.4 R172, [R212+0x5900] ;  /* 0x00590000d4ac783b */ /* 0x000e640000000200 */
[-C--:B------:R-:W-:Y:S06]  /*18d70*/  HMMA.16816.F32 R12, R92, R18.reuse, RZ ;  /* 0x000000125c0c723c */ /* 0x080fec00000018ff */
[----:B------:R-:W-:Y:S02]  /*18d80*/  LDSM.16.M88.4 R176, [R222+0x6100] ;  /* 0x00610000deb0783b */ /* 0x000fe40000000200 */
[C---:B------:R-:W-:Y:S06]  /*18d90*/  HMMA.16816.F32 R16, R96.reuse, R18, RZ ;  /* 0x000000126010723c */ /* 0x040fec00000018ff */
[----:B------:R-:W1:Y:S02]  /*18da0*/  LDSM.16.M88.4 R180, [R223] ;  /* 0x00000000dfb4783b */ /* 0x000e640000000200 */
[-C--:B------:R-:W-:Y:S06]  /*18db0*/  HMMA.16816.F32 R20, R96, R32.reuse, RZ ;  /* 0x000000206014723c */ /* 0x080fec00000018ff */
[----:B------:R-:W1:Y:S02]  /*18dc0*/  LDSM.16.M88.4 R184, [R222+0x8100] ;  /* 0x00810000deb8783b */ /* 0x000e640000000200 */
[C---:B------:R-:W-:Y:S06]  /*18dd0*/  HMMA.16816.F32 R24, R92.reuse, R32, RZ ;  /* 0x000000205c18723c */ /* 0x040fec00000018ff */
[----:B------:R-:W1:Y:S02]  /*18de0*/  LDSM.16.M88.4 R188, [R228] ;  /* 0x00000000e4bc783b */ /* 0x000e640000000200 */
[-C--:B------:R-:W-:Y:S06]  /*18df0*/  HMMA.16816.F32 R28, R92, R34.reuse, RZ ;  /* 0x000000225c1c723c */ /* 0x080fec00000018ff */
[----:B------:R-:W1:Y:S02]  /*18e00*/  LDSM.16.M88.4 R192, [R227] ;  /* 0x00000000e3c0783b */ /* 0x000e640000000200 */
[C---:B------:R-:W-:Y:S06]  /*18e10*/  HMMA.16816.F32 R32, R96.reuse, R34, RZ ;  /* 0x000000226020723c */ /* 0x040fec00000018ff */
[----:B------:R-:W4:Y:S06]  /*18e20*/  LDL.64 R236, [R1+0x40] ;  /* 0x0000400001ec7983 */ /* 0x000f2c0000100a00 */
[----:B------:R-:W4:Y:S01]  /*18e30*/  LDL.64 R234, [R1+0x48] ;  /* 0x0000480001ea7983 */ /* 0x000f220000100a00 */
        /* <DEDUP_REMOVED lines=19> */
[-C--:B------:R-:W-:Y:S03]  /*18f70*/  HMMA.16816.F32 R12, R184, R182.reuse, R12 ;  /* 0x000000b6b80c723c */ /* 0x080fe6000000180c */
[----:B--2---:R-:W-:Y:S05]  /*18f80*/  ISETP.GT.AND P0, PT, R230, R232, PT ;  /* 0x000000e8e600720c */ /* 0x004fea0003f04270 */
[C---:B------:R-:W-:Y:S01]  /*18f90*/  HMMA.16816.F32 R16, R176.reuse, R182, R16 ;  /* 0x000000b6b010723c */ /* 0x040fe20000001810 */
[----:B------:R-:W2:Y:S07]  /*18fa0*/  LDSM.16.M88.4 R180, [R225] ;  /* 0x00000000e1b4783b */ /* 0x000eae0000000200 */
[-C--:B------:R-:W-:Y:S04]  /*18fb0*/  HMMA.16816.F32 R20, R176, R188.reuse, R20 ;  /* 0x000000bcb014723c */ /* 0x080fe80000001814 */
[----:B------:R-:W-:Y:S01]  /*18fc0*/  @!P0 SHF.R.S32.HI R2, RZ, 0x1f, R232 ;  /* 0x0000001fff028819 */ /* 0x000fe200000114e8 */
[----:B------:R-:W-:Y:S03]  /*18fd0*/  @!P0 IMAD.WIDE.U32 R124, R232, c[0x0][0x208], RZ ;  /* 0x00008200e87c8a25 */ /* 0x000fe600078e00ff */
[C---:B------:R-:W-:Y:S04]  /*18fe0*/  HMMA.16816.F32 R24, R184.reuse, R188, R24 ;  /* 0x000000bcb818723c */ /* 0x040fe80000001818 */
[----:B------:R-:W-:Y:S04]  /*18ff0*/  @!P0 IMAD R2, R2, c[0x0][0x208], RZ ;  /* 0x0000820002028a24 */ /* 0x000fe800078e02ff */
[-C--:B------:R-:W-:Y:S04]  /*19000*/  HMMA.16816.F32 R28, R184, R190.reuse, R28 ;  /* 0x000000beb81c723c */ /* 0x080fe8000000181c */
[----:B------:R-:W-:Y:S04]  /*19010*/  @!P0 IMAD R2, R232, c[0x0][0x20c], R2 ;  /* 0x00008300e8028a24 */ /* 0x000fe800078e0202 */
[C---:B------:R-:W-:Y:S01]  /*19020*/  HMMA.16816.F32 R32, R176.reuse, R190, R32 ;  /* 0x000000beb020723c */ /* 0x040fe20000001820 */
[----:B------:R-:W2:Y:S03]  /*19030*/  LDSM.16.M88.4 R188, [R224] ;  /* 0x00000000e0bc783b */ /* 0x000ea60000000200 */
[----:B---3--:R-:W-:Y:S02]  /*19040*/  @!P0 MOV R3, R203 ;  /* 0x000000cb00038202 */ /* 0x008fe40000000f00 */
[----:B------:R-:W-:Y:S02]  /*19050*/  @!P0 IADD3 R125, R125, R2, RZ ;  /* 0x000000027d7d8210 */ /* 0x000fe40007ffe0ff */
[-C--:B------:R-:W-:Y:S01]  /*19060*/  HMMA.16816.F32 R36, R176, R192.reuse, R36 ;  /* 0x000000c0b024723c */ /* 0x080fe20000001824 */
[----:B----4-:R-:W-:Y:S03]  /*19070*/  MOV R201, c[0x0][0x208] ;  /* 0x0000820000c97a02 */ /* 0x010fe60000000f00 */
[----:B------:R-:W-:Y:S02]  /*19080*/  @!P0 MOV R2, R200 ;  /* 0x000000c800028202 */ /* 0x000fe40000000f00 */
[----:B------:R-:W-:Y:S02]  /*19090*/  SHF.L.U32 R201, R201, 0x5, RZ ;  /* 0x00000005c9c97819 */ /* 0x000fe400000006ff */
[C---:B------:R-:W-:Y:S01]  /*190a0*/  HMMA.16816.F32 R40, R184.reuse, R192, R40 ;  /* 0x000000c0b828723c */ /* 0x040fe20000001828 */
[----:B------:R-:W-:Y:S03]  /*190b0*/  MOV R200, 0x5 ;  /* 0x0000000500c87802 */ /* 0x000fe60000000f00 */
[----:B------:R-:W-:Y:S01]  /*190c0*/  @!P0 IMAD.WIDE.U32 R2, R124, 0x60, R2 ;  /* 0x000000607c028825 */ /* 0x000fe200078e0002 */
[----:B------:R-:W-:Y:S03]  /*190d0*/  SHF.L.U64.HI R126, R126, R200, c[0x0][0x20c] ;  /* 0x000083007e7e7619 */ /* 0x000fe600000102c8 */
[-C--:B------:R-:W-:Y:S04]  /*190e0*/  HMMA.16816.F32 R44, R184, R194.reuse, R44 ;  /* 0x000000c2b82c723c */ /* 0x080fe8000000182c */
[----:B------:R-:W-:Y:S01]  /*190f0*/  @!P0 IMAD R124, R125, 0x60, RZ ;  /* 0x000000607d7c8824 */ /* 0x000fe200078e02ff */
[----:B------:R-:W-:Y:S03]  /*19100*/  @!P0 LEA R198, P1, R2, c[0x0][0x1f8], 0x1 ;  /* 0x00007e0002c68a11 */ /* 0x000fe600078208ff */
[C---:B------:R-:W-:Y:S04]  /*19110*/  HMMA.16816.F32 R48, R176.reuse, R194, R48 ;  /* 0x000000c2b030723c */ /* 0x040fe80000001830 */
[----:B------:R-:W-:Y:S02]  /*19120*/  @!P0 IADD3 R3, R3, R124, RZ ;  /* 0x0000007c03038210 */ /* 0x000fe40007ffe0ff */
[-C--:B------:R-:W-:Y:S02]  /*19130*/  @!P0 IADD3 R196, P2, R198, R201.reuse, RZ ;  /* 0x000000c9c6c48210 */ /* 0x080fe40007f5e0ff */
[-C--:B-1----:R-:W-:Y:S04]  /*19140*/  HMMA.16816.F32 R52, R176, R172.reuse, R52 ;  /* 0x000000acb034723c */ /* 0x082fe80000001834 */
[----:B------:R-:W-:Y:S02]  /*19150*/  @!P0 LEA.HI.X R199, R2, c[0x0][0x1fc], R3, 0x1, P1 ;  /* 0x00007f0002c78a11 */ /* 0x000fe400008f0c03 */
[-C--:B------:R-:W-:Y:S02]  /*19160*/  @!P0 IADD3 R128, P1, R196, R201.reuse, RZ ;  /* 0x000000c9c4808210 */ /* 0x080fe40007f3e0ff */
[C---:B------:R-:W-:Y:S01]  /*19170*/  HMMA.16816.F32 R56, R184.reuse, R172, R56 ;  /* 0x000000acb838723c */ /* 0x040fe20000001838 */
[----:B------:R-:W-:Y:S01]  /*19180*/  @!PT LDS RZ, [RZ] ;  /* 0x00000000fffff984 */ /* 0x000fe20000000800 */
[----:B------:R-:W-:Y:S01]  /*19190*/  @!PT LDS RZ, [RZ] ;  /* 0x00000000fffff984 */ /* 0x000fe20000000800 */
[----:B------:R-:W-:Y:S01]  /*191a0*/  @!PT LDS RZ, [RZ] ;  /* 0x00000000fffff984 */ /* 0x000fe20000000800 */
[----:B------:R1:W-:Y:S03]  /*191b0*/  @!P0 LDGSTS.E.BYPASS.LTC128B.128 [R231+0x100], [R198.64], !P5 ;  /* 0x00100000c6e78fae */ /* 0x0003e6000e901d48 */
[-C--:B------:R-:W-:Y:S02]  /*191c0*/  @!P0 IADD3.X R197, R199, R126.reuse, RZ, P2, !PT ;  /* 0x0000007ec7c58210 */ /* 0x080fe400017fe4ff */
[-C--:B------:R-:W-:Y:S02]  /*191d0*/  @!P0 IADD3 R124, P3, R128, R201.reuse, RZ ;  /* 0x000000c9807c8210 */ /* 0x080fe40007f7e0ff */
[-C--:B------:R-:W-:Y:S01]  /*191e0*/  HMMA.16816.F32 R60, R184, R174.reuse, R60 ;  /* 0x000000aeb83c723c */ /* 0x080fe2000000183c */
[----:B------:R1:W-:Y:S03]  /*191f0*/  @!P0 LDGSTS.E.BYPASS.LTC128B.128 [R231+0x900], [R196.64], !P5 ;  /* 0x00900000c4e78fae */ /* 0x0003e6000e901d48 */
[-C--:B------:R-:W-:Y:S02]  /*19200*/  @!P0 IADD3.X R129, R197, R126.reuse, RZ, P1, !PT ;  /* 0x0000007ec5818210 */ /* 0x080fe40000ffe4ff */
[-C--:B------:R-:W-:Y:S02]  /*19210*/  @!P0 IADD3 R2, P2, R124, R201.reuse, RZ ;  /* 0x000000c97c028210 */ /* 0x080fe40007f5e0ff */
[C---:B------:R-:W-:Y:S01]  /*19220*/  HMMA.16816.F32 R64, R176.reuse, R174, R64 ;  /* 0x000000aeb040723c */ /* 0x040fe20000001840 */
[----:B------:R3:W-:Y:S03]  /*19230*/  @!P0 LDGSTS.E.BYPASS.LTC128B.128 [R231+0x1100], [R128.64], !P5 ;  /* 0x0110000080e78fae */ /* 0x0007e6000e901d48 */
[-C--:B------:R-:W-:Y:S02]  /*19240*/  @!P0 IADD3.X R125, R129, R126.reuse, RZ, P3, !PT ;  /* 0x0000007e817d8210 */ /* 0x080fe40001ffe4ff */
[----:B------:R-:W-:Y:S02]  /*19250*/  @!P0 IADD3 R192, P1, R2, R201, RZ ;  /* 0x000000c902c08210 */ /* 0x000fe40007f3e0ff */
[-C--:B--2---:R-:W-:Y:S01]  /*19260*/  HMMA.16816.F32 R68, R176, R180.reuse, R68 ;  /* 0x000000b4b044723c */ /* 0x084fe20000001844 */
[----:B------:R2:W-:Y:S03]  /*19270*/  @!P0 LDGSTS.E.BYPASS.LTC128B.128 [R231+0x1900], [R124.64], !P5 ;  /* 0x019000007ce78fae */ /* 0x0005e6000e901d48 */
[-C--:B------:R-:W-:Y:S04]  /*19280*/  @!P0 IADD3.X R3, R125, R126.reuse, RZ, P2, !PT ;  /* 0x0000007e7d038210 */ /* 0x080fe800017fe4ff */
[C---:B------:R-:W-:Y:S01]  /*19290*/  HMMA.16816.F32 R72, R184.reuse, R180, R72 ;  /* 0x000000b4b848723c */ /* 0x040fe20000001848 */
[----:B------:R4:W-:Y:S03]  /*192a0*/  @!P0 LDGSTS.E.BYPASS.LTC128B.128 [R231+0x2100], [R2.64], !P5 ;  /* 0x0210000002e78fae */ /* 0x0009e6000e901d48 */
[----:B------:R-:W-:Y:S04]  /*192b0*/  @!P0 IADD3.X R193, R3, R126, RZ, P1, !PT ;  /* 0x0000007e03c18210 */ /* 0x000fe80000ffe4ff */
[-C--:B------:R-:W-:Y:S01]  /*192c0*/  HMMA.16816.F32 R76, R184, R182.reuse, R76 ;  /* 0x000000b6b84c723c */ /* 0x080fe2000000184c */
[----:B------:R2:W-:Y:S02]  /*192d0*/  @!P0 LDGSTS.E.BYPASS.LTC128B.128 [R231+0x2900], [R192.64], !P5 ;  /* 0x02900000c0e78fae */ /* 0x0005e4000e901d48 */
[C---:B------:R-:W-:Y:S02]  /*192e0*/  ISETP.GT.AND P0, PT, R232.reuse, R230, PT ;  /* 0x000000e6e800720c */ /* 0x040fe40003f04270 */
[----:B------:R-:W-:Y:S03]  /*192f0*/  IADD3 R230, R232, -0x1, RZ ;  /* 0xffffffffe8e67810 */ /* 0x000fe60007ffe0ff */
[C---:B------:R-:W-:Y:S01]  /*19300*/  HMMA.16816.F32 R80, R176.reuse, R182, R80 ;  /* 0x000000b6b050723c */ /* 0x040fe20000001850 */
[----:B-1----:R-:W-:Y:S07]  /*19310*/  LDSM.16.M88.4 R196, [R218+0x3100] ;  /* 0x00310000dac4783b */ /* 0x002fee0000000200 */
[-C--:B------:R-:W-:Y:S01]  /*19320*/  HMMA.16816.F32 R84, R176, R188.reuse, R84 ;  /* 0x000000bcb054723c */ /* 0x080fe20000001854 */
[----:B------:R-:W-:Y:S07]  /*19330*/  LDSM.16.M88.4 R200, [R220+0x8100] ;  /* 0x00810000dcc8783b */ /* 0x000fee0000000200 */
[C---:B------:R-:W-:Y:S01]  /*19340*/  HMMA.16816.F32 R88, R184.reuse, R188, R88 ;  /* 0x000000bcb858723c */ /* 0x040fe20000001858 */
[----:B------:R-:W0:Y:S07]  /*19350*/  LDGDEPBAR ;  /* 0x00000000000079af */ /* 0x000e2e0000000000 */
[-C--:B------:R-:W-:Y:S01]  /*19360*/  HMMA.16816.F32 R92, R184, R190.reuse, R92 ;  /* 0x000000beb85c723c */ /* 0x080fe2000000185c */
[----:B--2---:R-:W1:Y:S07]  /*19370*/  LDSM.16.M88.4 R192, [R220+0x6100] ;  /* 0x00610000dcc0783b */ /* 0x004e6e0000000200 */
[----:B------:R-:W-:Y:S01]  /*19380*/  HMMA.16816.F32 R96, R176, R190, R96 ;  /* 0x000000beb060723c */ /* 0x000fe20000001860 */
[----:B------:R-:W2:Y:S08]  /*19390*/  LDSM.16.M88.4 R204, [R218+0x3900] ;  /* 0x00390000dacc783b */ /* 0x000eb00000000200 */
[----:B------:R-:W2:Y:S08]  /*193a0*/  LDSM.16.M88.4 R208, [R218+0x4100] ;  /* 0x00410000dad0783b */ /* 0x000eb00000000200 */
[----:B------:R-:W2:Y:S08]  /*193b0*/  LDSM.16.M88.4 R172, [R218+0x4900] ;  /* 0x00490000daac783b */ /* 0x000eb00000000200 */
[----:B------:R-:W2:Y:S01]  /*193c0*/  LDSM.16.M88.4 R176, [R218+0x5100] ;  /* 0x00510000dab0783b */ /* 0x000ea20000000200 */
[-C--:B-1----:R-:W-:Y:S07]  /*193d0*/  HMMA.16816.F32 R4, R192, R196.reuse, R4 ;  /* 0x000000c4c004723c */ /* 0x082fee0000001804 */
[----:B------:R-:W1:Y:S01]  /*193e0*/  LDSM.16.M88.4 R180, [R218+0x5900] ;  /* 0x00590000dab4783b */ /* 0x000e620000000200 */
[C---:B------:R-:W-:Y:S07]  /*193f0*/  HMMA.16816.F32 R8, R200.reuse, R196, R8 ;  /* 0x000000c4c808723c */ /* 0x040fee0000001808 */
[----:B------:R-:W-:Y:S01]  /*19400*/  LDSM.16.M88.4 R184, [R221+0x6100] ;  /* 0x00610000ddb8783b */ /* 0x000fe20000000200 */
[-C--:B------:R-:W-:Y:S07]  /*19410*/  HMMA.16816.F32 R12, R200, R198.reuse, R12 ;  /* 0x000000c6c80c723c */ /* 0x080fee000000180c */
[----:B------:R-:W1:Y:S01]  /*19420*/  LDSM.16.M88.4 R188, [R217] ;  /* 0x00000000d9bc783b */ /* 0x000e620000000200 */
[C---:B------:R-:W-:Y:S07]  /*19430*/  HMMA.16816.F32 R16, R192.reuse, R198, R16 ;  /* 0x000000c6c010723c */ /* 0x040fee0000001810 */
[----:B------:R-:W-:Y:S01]  /*19440*/  LDSM.16.M88.4 R196, [R217+0x800] ;  /* 0x00080000d9c4783b */ /* 0x000fe20000000200 */
[-C--:B--2---:R-:W-:Y:S08]  /*19450*/  HMMA.16816.F32 R20, R192, R204.reuse, R20 ;  /* 0x000000ccc014723c */ /* 0x084ff00000001814 */
        /* <DEDUP_REMOVED lines=22> */
[----:B------:R-:W-:Y:S01]  /*195c0*/  HMMA.16816.F32 R96, R192, R182, R96 ;  /* 0x000000b6c060723c */ /* 0x000fe20000001860 */
[----:B------:R-:W1:Y:S01]  /*195d0*/  LDSM.16.M88.4 R180, [R217+0x2800] ;  /* 0x00280000d9b4783b */ /* 0x000e620000000200 */
[----:B------:R-:W-:Y:S06]  /*195e0*/  DEPBAR.LE SB0, 0x0 ;  /* 0x000080000000791a */ /* 0x000fec0000000000 */
[-C--:B------:R-:W-:Y:S01]  /*195f0*/  HMMA.16816.F32 R4, R184, R188.reuse, R4 ;  /* 0x000000bcb804723c */ /* 0x080fe20000001804 */
[----:B------:R-:W-:Y:S07]  /*19600*/  BAR.SYNC.DEFER_BLOCKING 0x0 ;  /* 0x0000000000007b1d */ /* 0x000fee0000010000 */
[C---:B--2---:R-:W-:Y:S08]  /*19610*/  HMMA.16816.F32 R8, R172.reuse, R188, R8 ;  /* 0x000000bcac08723c */ /* 0x044ff00000001808 */
[-C--:B------:R-:W-:Y:S08]  /*19620*/  HMMA.16816.F32 R12, R172, R190.reuse, R12 ;  /* 0x000000beac0c723c */ /* 0x080ff0000000180c */
[C---:B------:R-:W-:Y:S04]  /*19630*/  HMMA.16816.F32 R16, R184.reuse, R190, R16 ;  /* 0x000000beb810723c */ /* 0x040fe80000001810 */
[----:B----4-:R-:W-:Y:S02]  /*19640*/  FMNMX.FTZ R2, R4, R0, !PT ;  /* 0x0000000004027209 */ /* 0x010fe40007810000 */
        /* <DEDUP_REMOVED lines=80> */
[----:B---3--:R-:W1:Y:S01]  /*19b50*/  SHFL.BFLY PT, R129, R126, 0x2, 0x1f ;  /* 0x0c401f007e817f89 */ /* 0x008e6200000e0000 */
        /* <DEDUP_REMOVED lines=30> */
[----:B------:R-:W-:Y:S02]  /*19d40*/  FMNMX.FTZ R124, R47, R124, !PT ;  /* 0x0000007c2f7c7209 */ /* 0x000fe40007810000 */
[----:B--2---:R-:W-:Y:S02]  /*19d50*/  FMNMX.FTZ R3, R3, R125, !PT ;  /* 0x0000007d03037209 */ /* 0x004fe40007810000 */
[----:B------:R-:W-:Y:S03]  /*19d60*/  FMNMX.FTZ R124, R58, R124, !PT ;  /* 0x0000007c3a7c7209 */ /* 0x000fe60007810000 */
[----:B------:R-:W1:Y:S01]  /*19d70*/  SHFL.BFLY PT, R172, R3, 0x1, 0x1f ;  /* 0x0c201f0003ac7f89 */ /* 0x000e6200000e0000 */
[----:B------:R-:W-:Y:S02]  /*19d80*/  FMNMX.FTZ R124, R59, R124, !PT ;  /* 0x0000007c3b7c7209 */ /* 0x000fe40007810000 */
[----:B---3--:R-:W-:Y:S01]  /*19d90*/  FMNMX.FTZ R125, R2, R128, !PT ;  /* 0x00000080027d7209 */ /* 0x008fe20007810000 */
[----:B------:R-:W-:Y:S01]  /*19da0*/  FMUL.FTZ R2, R0, c[0x0][0x2d0] ;  /* 0x0000b40000027a20 */ /* 0x000fe20000410000 */
[----:B------:R-:W-:Y:S03]  /*19db0*/  FMNMX.FTZ R124, R62, R124, !PT ;  /* 0x0000007c3e7c7209 */ /* 0x000fe60007810000 */
[----:B------:R2:W3:Y:S01]  /*19dc0*/  MUFU.EX2 R129, R2 ;  /* 0x0000000200817308 */ /* 0x0004e20000000800 */
[----:B------:R-:W-:Y:S01]  /*19dd0*/  FMNMX.FTZ R124, R63, R124, !PT ;  /* 0x0000007c3f7c7209 */ /* 0x000fe20007810000 */
[----:B------:R-:W-:Y:S03]  /*19de0*/  FMUL.FTZ R176, R125, c[0x0][0x2d0] ;  /* 0x0000b4007db07a20 */ /* 0x000fe60000410000 */
[----:B------:R-:W-:Y:S01]  /*19df0*/  FMNMX.FTZ R124, R74, R124, !PT ;  /* 0x0000007c4a7c7209 */ /* 0x000fe20007810000 */
[--C-:B------:R-:W-:Y:S02]  /*19e00*/  FFMA.FTZ R6, R6, c[0x0][0x2d0], -R176.reuse ;  /* 0x0000b40006067a23 */ /* 0x100fe400000108b0 */
[--C-:B------:R-:W-:Y:S01]  /*19e10*/  FFMA.FTZ R22, R22, c[0x0][0x2d0], -R176.reuse ;  /* 0x0000b40016167a23 */ /* 0x100fe200000108b0 */
[----:B------:R-:W-:Y:S01]  /*19e20*/  FMNMX.FTZ R124, R75, R124, !PT ;  /* 0x0000007c4b7c7209 */ /* 0x000fe20007810000 */
[----:B------:R4:W-:Y:S01]  /*19e30*/  MUFU.EX2 R242, R6 ;  /* 0x0000000600f27308 */ /* 0x0009e20000000800 */
[--C-:B------:R-:W-:Y:S02]  /*19e40*/  FFMA.FTZ R7, R7, c[0x0][0x2d0], -R176.reuse ;  /* 0x0000b40007077a23 */ /* 0x100fe400000108b0 */
        /* <DEDUP_REMOVED lines=8> */
[----:B--2---:R-:W-:Y:S01]  /*19ed0*/  FADD.FTZ R2, -R125, R127 ;  /* 0x0000007f7d027221 */ /* 0x004fe20000010100 */
[----:B------:R-:W-:Y:S01]  /*19ee0*/  FMNMX.FTZ R0, R91, R124, !PT ;  /* 0x0000007c5b007209 */ /* 0x000fe20007810000 */
[--C-:B------:R-:W-:Y:S01]  /*19ef0*/  FFMA.FTZ R19, R19, c[0x0][0x2d0], -R176.reuse ;  /* 0x0000b40013137a23 */ /* 0x100fe200000108b0 */
[----:B-1----:R-:W-:Y:S01]  /*19f00*/  FMNMX.FTZ R124, R3, R172, !PT ;  /* 0x000000ac037c7209 */ /* 0x002fe20007810000 */
[----:B------:R-:W-:Y:S01]  /*19f10*/  FMUL.FTZ R2, R2, c[0x0][0x2d0] ;  /* 0x0000b40002027a20 */ /* 0x000fe20000410000 */
[----:B------:R-:W-:Y:S01]  /*19f20*/  FMNMX.FTZ R0, R94, R0, !PT ;  /* 0x000000005e007209 */ /* 0x000fe20007810000 */
[----:B------:R-:W-:Y:S01]  /*19f30*/  MUFU.EX2 R236, R23 ;  /* 0x0000001700ec7308 */ /* 0x000fe20000000800 */
[--C-:B------:R-:W-:Y:S02]  /*19f40*/  FFMA.FTZ R34, R34, c[0x0][0x2d0], -R176.reuse ;  /* 0x0000b40022227a23 */ /* 0x100fe400000108b0 */
[----:B------:R-:W-:Y:S01]  /*19f50*/  FFMA.FTZ R35, R35, c[0x0][0x2d0], -R176 ;  /* 0x0000b40023237a23 */ /* 0x000fe200000108b0 */
[----:B------:R-:W-:Y:S01]  /*19f60*/  FMNMX.FTZ R0, R95, R0, !PT ;  /* 0x000000005f007209 */ /* 0x000fe20007810000 */
[C---:B---3--:R-:W-:Y:S01]  /*19f70*/  FMUL.FTZ R100, R129.reuse, R100 ;  /* 0x0000006481647220 */ /* 0x048fe20000410000 */
[----:B----4-:R-:W-:Y:S01]  /*19f80*/  @P0 SHF.R.S32.HI R6, RZ, 0x1f, R230 ;  /* 0x0000001fff060819 */ /* 0x010fe200000114e6 */
[C---:B------:R-:W-:Y:S02]  /*19f90*/  FMUL.FTZ R101, R129.reuse, R101 ;  /* 0x0000006581657220 */ /* 0x040fe40000410000 */
[C---:B------:R-:W-:Y:S01]  /*19fa0*/  FMUL.FTZ R112, R129.reuse, R112 ;  /* 0x0000007081707220 */ /* 0x040fe20000410000 */
[----:B------:R1:W2:Y:S01]  /*19fb0*/  MUFU.EX2 R128, R2 ;  /* 0x0000000200807308 */ /* 0x0002a20000000800 */
[----:B------:R-:W3:Y:S01]  /*19fc0*/  SHFL.BFLY PT, R3, R0, 0x2, 0x1f ;  /* 0x0c401f0000037f89 */ /* 0x000ee200000e0000 */
[----:B------:R-:W-:Y:S01]  /*19fd0*/  @P0 IMAD R6, R6, c[0x0][0x1e0], RZ ;  /* 0x0000780006060a24 */ /* 0x000fe200078e02ff */
[----:B------:R-:W-:Y:S01]  /*19fe0*/  @P0 MOV R7, R237 ;  /* 0x000000ed00070202 */ /* 0x000fe20000000f00 */
[C---:B------:R-:W-:Y:S02]  /*19ff0*/  FMUL.FTZ R113, R129.reuse, R113 ;  /* 0x0000007181717220 */ /* 0x040fe40000410000 */
[----:B------:R-:W-:Y:S02]  /*1a000*/  @P0 IMAD R6, R230, c[0x0][0x1e4], R6 ;  /* 0x00007900e6060a24 */ /* 0x000fe400078e0206 */
[C---:B------:R-:W-:Y:S02]  /*1a010*/  FMUL.FTZ R120, R129.reuse, R120 ;  /* 0x0000007881787220 */ /* 0x040fe40000410000 */
[----:B------:R-:W-:Y:S01]  /*1a020*/  MUFU.EX2 R237, R22 ;  /* 0x0000001600ed7308 */ /* 0x000fe20000000800 */
[----:B------:R-:W-:Y:S02]  /*1a030*/  FMUL.FTZ R121, R129, R121 ;  /* 0x0000007981797220 */ /* 0x000fe40000410000 */
[--C-:B------:R-:W-:Y:S02]  /*1a040*/  FFMA.FTZ R54, R54, c[0x0][0x2d0], -R176.reuse ;  /* 0x0000b40036367a23 */ /* 0x100fe400000108b0 */
[--C-:B------:R-:W-:Y:S02]  /*1a050*/  FFMA.FTZ R55, R55, c[0x0][0x2d0], -R176.reuse ;  /* 0x0000b40037377a23 */ /* 0x100fe400000108b0 */
[--C-:B------:R-:W-:Y:S02]  /*1a060*/  FFMA.FTZ R38, R38, c[0x0][0x2d0], -R176.reuse ;  /* 0x0000b40026267a23 */ /* 0x100fe400000108b0 */
[--C-:B------:R-:W-:Y:S01]  /*1a070*/  FFMA.FTZ R39, R39, c[0x0][0x2d0], -R176.reuse ;  /* 0x0000b40027277a23 */ /* 0x100fe200000108b0 */
[----:B------:R2:W-:Y:S01]  /*1a080*/  MUFU.EX2 R250, R18 ;  /* 0x0000001200fa7308 */ /* 0x0005e20000000800 */
[--C-:B------:R-:W-:Y:S02]  /*1a090*/  FFMA.FTZ R50, R50, c[0x0][0x2d0], -R176.reuse ;  /* 0x0000b40032327a23 */ /* 0x100fe400000108b0 */
[----:B------:R-:W-:Y:S02]  /*1a0a0*/  FFMA.FTZ R51, R51, c[0x0][0x2d0], -R176 ;  /* 0x0000b40033337a23 */ /* 0x000fe400000108b0 */
[----:B-1----:R-:W-:Y:S01]  /*1a0b0*/  FADD.FTZ R2, -R124, R130 ;  /* 0x000000827c027221 */ /* 0x002fe20000010100 */
[----:B---3--:R-:W-:Y:S01]  /*1a0c0*/  FMNMX.FTZ R0, R0, R3, !PT ;  /* 0x0000000300007209 */ /* 0x008fe20007810000 */
[----:B------:R-:W-:Y:S02]  /*1a0d0*/  FMUL.FTZ R130, R126, c[0x0][0x2d0] ;  /* 0x0000b4007e827a20 */ /* 0x000fe40000410000 */
[----:B------:R-:W-:Y:S01]  /*1a0e0*/  FMUL.FTZ R2, R2, c[0x0][0x2d0] ;  /* 0x0000b40002027a20 */ /* 0x000fe20000410000 */
[----:B------:R1:W-:Y:S01]  /*1a0f0*/  MUFU.EX2 R252, R19 ;  /* 0x0000001300fc7308 */ /* 0x0003e20000000800 */
[--C-:B------:R-:W-:Y:S02]  /*1a100*/  FFMA.FTZ R20, R20, c[0x0][0x2d0], -R130.reuse ;  /* 0x0000b40014147a23 */ /* 0x100fe40000010882 */
[--C-:B------:R-:W-:Y:S02]  /*1a110*/  FFMA.FTZ R21, R21, c[0x0][0x2d0], -R130.reuse ;  /* 0x0000b40015157a23 */ /* 0x100fe40000010882 */
[--C-:B------:R-:W-:Y:S02]  /*1a120*/  FFMA.FTZ R64, R64, c[0x0][0x2d0], -R130.reuse ;  /* 0x0000b40040407a23 */ /* 0x100fe40000010882 */
[--C-:B------:R-:W-:Y:S02]  /*1a130*/  FFMA.FTZ R65, R65, c[0x0][0x2d0], -R130.reuse ;  /* 0x0000b40041417a23 */ /* 0x100fe40000010882 */
[--C-:B------:R-:W-:Y:S01]  /*1a140*/  FFMA.FTZ R16, R16, c[0x0][0x2d0], -R130.reuse ;  /* 0x0000b40010107a23 */ /* 0x100fe20000010882 */
[----:B------:R3:W4:Y:S01]  /*1a150*/  MUFU.EX2 R127, R2 ;  /* 0x00000002007f7308 */ /* 0x0007220000000800 */
[--C-:B------:R-:W-:Y:S02]  /*1a160*/  FFMA.FTZ R4, R4, c[0x0][0x2d0], -R130.reuse ;  /* 0x0000b40004047a23 */ /* 0x100fe40000010882 */
[--C-:B------:R-:W-:Y:S02]  /*1a170*/  FFMA.FTZ R5, R5, c[0x0][0x2d0], -R130.reuse ;  /* 0x0000b40005057a23 */ /* 0x100fe40000010882 */
[----:B--2---:R-:W-:Y:S02]  /*1a180*/  FMUL.FTZ R18, R128, R146 ;  /* 0x0000009280127220 */ /* 0x004fe40000410000 */
[--C-:B------:R-:W-:Y:S02]  /*1a190*/  FFMA.FTZ R17, R17, c[0x0][0x2d0], -R130.reuse ;  /* 0x0000b40011117a23 */ /* 0x100fe40000010882 */
[--C-:B------:R-:W-:Y:S01]  /*1a1a0*/  FFMA.FTZ R32, R32, c[0x0][0x2d0], -R130.reuse ;  /* 0x0000b40020207a23 */ /* 0x100fe20000010882 */
[----:B------:R-:W-:Y:S01]  /*1a1b0*/  MUFU.EX2 R247, R4 ;  /* 0x0000000400f77308 */ /* 0x000fe20000000800 */
[--C-:B------:R-:W-:Y:S02]  /*1a1c0*/  FFMA.FTZ R33, R33, c[0x0][0x2d0], -R130.reuse ;  /* 0x0000b40021217a23 */ /* 0x100fe40000010882 */
[C---:B------:R-:W-:Y:S02]  /*1a1d0*/  FMUL.FTZ R102, R128.reuse, R102 ;  /* 0x0000006680667220 */ /* 0x040fe40000410000 */
[C---:B-1----:R-:W-:Y:S02]  /*1a1e0*/  FMUL.FTZ R19, R128.reuse, R147 ;  /* 0x0000009380137220 */ /* 0x042fe40000410000 */
[C---:B------:R-:W-:Y:S02]  /*1a1f0*/  FMUL.FTZ R103, R128.reuse, R103 ;  /* 0x0000006780677220 */ /* 0x040fe40000410000 */
[C---:B------:R-:W-:Y:S01]  /*1a200*/  FMUL.FTZ R114, R128.reuse, R114 ;  /* 0x0000007280727220 */ /* 0x040fe20000410000 */
[----:B------:R-:W-:Y:S01]  /*1a210*/  MUFU.EX2 R244, R20 ;  /* 0x0000001400f47308 */ /* 0x000fe20000000800 */
[C---:B------:R-:W-:Y:S02]  /*1a220*/  FMUL.FTZ R115, R128.reuse, R115 ;  /* 0x0000007380737220 */ /* 0x040fe40000410000 */
[C---:B------:R-:W-:Y:S01]  /*1a230*/  FMUL.FTZ R122, R128.reuse, R122 ;  /* 0x0000007a807a7220 */ /* 0x040fe20000410000 */
[----:B---3--:R-:W1:Y:S01]  /*1a240*/  SHFL.BFLY PT, R2, R0, 0x1, 0x1f ;  /* 0x0c201f0000027f89 */ /* 0x008e6200000e0000 */
[C---:B----4-:R-:W-:Y:S02]  /*1a250*/  FMUL.FTZ R104, R127.reuse, R104 ;  /* 0x000000687f687220 */ /* 0x050fe40000410000 */
[C---:B------:R-:W-:Y:S02]  /*1a260*/  FMUL.FTZ R105, R127.reuse, R105 ;  /* 0x000000697f697220 */ /* 0x040fe40000410000 */
[C---:B------:R-:W-:Y:S01]  /*1a270*/  FMUL.FTZ R108, R127.reuse, R108 ;  /* 0x0000006c7f6c7220 */ /* 0x040fe20000410000 */
[----:B------:R-:W-:Y:S01]  /*1a280*/  MUFU.EX2 R249, R5 ;  /* 0x0000000500f97308 */ /* 0x000fe20000000800 */
[C---:B------:R-:W-:Y:S02]  /*1a290*/  FMUL.FTZ R109, R127.reuse, R109 ;  /* 0x0000006d7f6d7220 */ /* 0x040fe40000410000 */
[C---:B------:R-:W-:Y:S02]  /*1a2a0*/  FMUL.FTZ R116, R127.reuse, R116 ;  /* 0x000000747f747220 */ /* 0x040fe40000410000 */
[----:B------:R-:W-:Y:S02]  /*1a2b0*/  FMUL.FTZ R117, R127, R117 ;  /* 0x000000757f757220 */ /* 0x000fe40000410000 */
[----:B------:R-:W-:Y:S02]  /*1a2c0*/  FMUL.FTZ R123, R128, R123 ;  /* 0x0000007b807b7220 */ /* 0x000fe40000410000 */
[--C-:B------:R-:W-:Y:S01]  /*1a2d0*/  FFMA.FTZ R52, R52, c[0x0][0x2d0], -R130.reuse ;  /* 0x0000b40034347a23 */ /* 0x100fe20000010882 */
[----:B------:R-:W-:Y:S01]  /*1a2e0*/  MUFU.EX2 R243, R21 ;  /* 0x0000001500f37308 */ /* 0x000fe20000000800 */
[--C-:B------:R-:W-:Y:S02]  /*1a2f0*/  FFMA.FTZ R53, R53, c[0x0][0x2d0], -R130.reuse ;  /* 0x0000b40035357a23 */ /* 0x100fe40000010882 */
[--C-:B------:R-:W-:Y:S02]  /*1a300*/  FFMA.FTZ R36, R36, c[0x0][0x2d0], -R130.reuse ;  /* 0x0000b40024247a23 */ /* 0x100fe40000010882 */
[--C-:B------:R-:W-:Y:S02]  /*1a310*/  FFMA.FTZ R37, R37, c[0x0][0x2d0], -R130.reuse ;  /* 0x0000b40025257a23 */ /* 0x100fe40000010882 */
[--C-:B------:R-:W-:Y:S01]  /*1a320*/  FFMA.FTZ R48, R48, c[0x0][0x2d0], -R130.reuse ;  /* 0x0000b40030307a23 */ /* 0x100fe20000010882 */
[----:B-1----:R-:W-:Y:S01]  /*1a330*/  FMNMX.FTZ R3, R0, R2, !PT ;  /* 0x0000000200037209 */ /* 0x002fe20007810000 */
[--C-:B------:R-:W-:Y:S01]  /*1a340*/  FFMA.FTZ R49, R49, c[0x0][0x2d0], -R130.reuse ;  /* 0x0000b40031317a23 */ /* 0x100fe20000010882 */
[----:B------:R1:W-:Y:S01]  /*1a350*/  MUFU.EX2 R251, R16 ;  /* 0x0000001000fb7308 */ /* 0x0003e20000000800 */
[----:B------:R-:W-:Y:S02]  /*1a360*/  FFMA.FTZ R97, R97, c[0x0][0x2d0], -R130 ;  /* 0x0000b40061617a23 */ /* 0x000fe40000010882 */
[C---:B------:R-:W-:Y:S02]  /*1a370*/  FADD.FTZ R0, -R3.reuse, R131 ;  /* 0x0000008303007221 */ /* 0x040fe40000010100 */
[----:B------:R-:W-:Y:S02]  /*1a380*/  FMUL.FTZ R131, R124, c[0x0][0x2d0] ;  /* 0x0000b4007c837a20 */ /* 0x000fe40000410000 */
[----:B------:R-:W-:Y:S02]  /*1a390*/  FMUL.FTZ R2, R3, c[0x0][0x2d0] ;  /* 0x0000b40003027a20 */ /* 0x000fe40000410000 */
        /* <DEDUP_REMOVED lines=16> */
[----:B--2---:R-:W-:Y:S02]  /*1a4a0*/  FMUL.FTZ R17, R129, R145 ;  /* 0x0000009181117220 */ /* 0x004fe40000410000 */
[--C-:B------:R-:W-:Y:S02]  /*1a4b0*/  FFMA.FTZ R57, R57, c[0x0][0x2d0], -R131.reuse ;  /* 0x0000b40039397a23 */ /* 0x100fe40000010883 */
[--C-:B------:R-:W-:Y:S01]  /*1a4c0*/  FFMA.FTZ R58, R58, c[0x0][0x2d0], -R2.reuse ;  /* 0x0000b4003a3a7a23 */ /* 0x100fe20000010802 */
[----:B------:R2:W-:Y:S01]  /*1a4d0*/  MUFU.EX2 R246, R12 ;  /* 0x0000000c00f67308 */ /* 0x0005e20000000800 */
[--C-:B------:R-:W-:Y:S02]  /*1a4e0*/  FFMA.FTZ R59, R59, c[0x0][0x2d0], -R2.reuse ;  /* 0x0000b4003b3b7a23 */ /* 0x100fe40000010802 */
[--C-:B------:R-:W-:Y:S01]  /*1a4f0*/  FFMA.FTZ R60, R60, c[0x0][0x2d0], -R131.reuse ;  /* 0x0000b4003c3c7a23 */ /* 0x100fe20000010883 */
[----:B---3--:R-:W-:Y:S01]  /*1a500*/  @P0 SHF.L.U32 R13, R233, 0x5, RZ ;  /* 0x00000005e90d0819 */ /* 0x008fe200000006ff */
[--C-:B------:R-:W-:Y:S02]  /*1a510*/  FFMA.FTZ R61, R61, c[0x0][0x2d0], -R131.reuse ;  /* 0x0000b4003d3d7a23 */ /* 0x100fe40000010883 */
[--C-:B------:R-:W-:Y:S02]  /*1a520*/  FFMA.FTZ R62, R62, c[0x0][0x2d0], -R2.reuse ;  /* 0x0000b4003e3e7a23 */ /* 0x100fe40000010802 */
[--C-:B------:R-:W-:Y:S01]  /*1a530*/  FFMA.FTZ R63, R63, c[0x0][0x2d0], -R2.reuse ;  /* 0x0000b4003f3f7a23 */ /* 0x100fe20000010802 */
[----:B------:R3:W-:Y:S01]  /*1a540*/  MUFU.EX2 R240, R33 ;  /* 0x0000002100f07308 */ /* 0x0007e20000000800 */
[--C-:B------:R-:W-:Y:S02]  /*1a550*/  FFMA.FTZ R11, R11, c[0x0][0x2d0], -R2.reuse ;  /* 0x0000b4000b0b7a23 */ /* 0x100fe40000010802 */
[--C-:B------:R-:W-:Y:S02]  /*1a560*/  FFMA.FTZ R14, R14, c[0x0][0x2d0], -R2.reuse ;  /* 0x0000b4000e0e7a23 */ /* 0x100fe40000010802 */
[----:B-1----:R-:W-:Y:S02]  /*1a570*/  FMUL.FTZ R32, R129, R160 ;  /* 0x000000a081207220 */ /* 0x002fe40000410000 */
[----:B------:R-:W-:Y:S03]  /*1a580*/  @P0 IMAD.WIDE.U32 R4, R230, c[0x0][0x1e0], RZ ;  /* 0x00007800e6040a25 */ /* 0x000fe600078e00ff */
[----:B------:R1:W-:Y:S01]  /*1a590*/  MUFU.EX2 R181, R10 ;  /* 0x0000000a00b57308 */ /* 0x0003e20000000800 */
[--C-:B------:R-:W-:Y:S01]  /*1a5a0*/  FFMA.FTZ R15, R15, c[0x0][0x2d0], -R2.reuse ;  /* 0x0000b4000f0f7a23 */ /* 0x100fe20000010802 */
[----:B------:R-:W-:Y:S01]  /*1a5b0*/  @P0 IADD3 R5, R5, R6, RZ ;  /* 0x0000000605050210 */ /* 0x000fe20007ffe0ff */
[--C-:B------:R-:W-:Y:S01]  /*1a5c0*/  FFMA.FTZ R8, R8, c[0x0][0x2d0], -R131.reuse ;  /* 0x0000b40008087a23 */ /* 0x100fe20000010883 */
[----:B------:R-:W-:Y:S01]  /*1a5d0*/  @P0 MOV R6, R234 ;  /* 0x000000ea00060202 */ /* 0x000fe20000000f00 */
[--C-:B------:R-:W-:Y:S01]  /*1a5e0*/  FFMA.FTZ R25, R25, c[0x0][0x2d0], -R131.reuse ;  /* 0x0000b40019197a23 */ /* 0x100fe20000010883 */
[----:B------:R-:W-:Y:S01]  /*1a5f0*/  MOV R234, 0x5 ;  /* 0x0000000500ea7802 */ /* 0x000fe20000000f00 */
[----:B------:R-:W-:Y:S02]  /*1a600*/  FFMA.FTZ R9, R9, c[0x0][0x2d0], -R131 ;  /* 0x0000b40009097a23 */ /* 0x000fe40000010883 */
[----:B------:R-:W-:Y:S01]  /*1a610*/  FFMA.FTZ R26, R26, c[0x0][0x2d0], -R2 ;  /* 0x0000b4001a1a7a23 */ /* 0x000fe20000010802 */
[----:B------:R-:W-:Y:S01]  /*1a620*/  MUFU.EX2 R183, R14 ;  /* 0x0000000e00b77308 */ /* 0x000fe20000000800 */
[----:B------:R-:W-:Y:S01]  /*1a630*/  @P0 IMAD.WIDE.U32 R6, R4, 0x60, R6 ;  /* 0x0000006004060825 */ /* 0x000fe200078e0006 */
[----:B--2---:R-:W-:Y:S03]  /*1a640*/  @P0 SHF.L.U64.HI R12, R233, R234, c[0x0][0x1e4] ;  /* 0x00007900e90c0619 */ /* 0x004fe600000102ea */
[----:B---3--:R-:W-:Y:S01]  /*1a650*/  FMUL.FTZ R33, R129, R161 ;  /* 0x000000a181217220 */ /* 0x008fe20000410000 */
[----:B------:R-:W-:Y:S01]  /*1a660*/  @P0 LEA R4, P1, R6, c[0x0][0x1c8], 0x1 ;  /* 0x0000720006040a11 */ /* 0x000fe200078208ff */
[--C-:B------:R-:W-:Y:S02]  /*1a670*/  FFMA.FTZ R27, R27, c[0x0][0x2d0], -R2.reuse ;  /* 0x0000b4001b1b7a23 */ /* 0x100fe40000010802 */
[--C-:B------:R-:W-:Y:S01]  /*1a680*/  FFMA.FTZ R28, R28, c[0x0][0x2d0], -R131.reuse ;  /* 0x0000b4001c1c7a23 */ /* 0x100fe20000010883 */
[----:B------:R2:W-:Y:S01]  /*1a690*/  MUFU.EX2 R182, R11 ;  /* 0x0000000b00b67308 */ /* 0x0005e20000000800 */
[----:B------:R-:W-:Y:S02]  /*1a6a0*/  @P0 IMAD R5, R5, 0x60, RZ ;  /* 0x0000006005050824 */ /* 0x000fe400078e02ff */
[----:B------:R-:W-:Y:S01]  /*1a6b0*/  FFMA.FTZ R29, R29, c[0x0][0x2d0], -R131 ;  /* 0x0000b4001d1d7a23 */ /* 0x000fe20000010883 */
[----:B-1----:R-:W-:Y:S01]  /*1a6c0*/  @P0 IADD3 R10, P2, R13, R4, RZ ;  /* 0x000000040d0a0210 */ /* 0x002fe20007f5e0ff */
[----:B------:R-:W-:Y:S01]  /*1a6d0*/  FMUL.FTZ R0, R0, c[0x0][0x2d0] ;  /* 0x0000b40000007a20 */ /* 0x000fe20000410000 */
[----:B------:R-:W-:Y:S01]  /*1a6e0*/  @P0 IADD3 R5, R7, R5, RZ ;  /* 0x0000000507050210 */ /* 0x000fe20007ffe0ff */
[----:B------:R-:W-:Y:S02]  /*1a6f0*/  FFMA.FTZ R30, R30, c[0x0][0x2d0], -R2 ;  /* 0x0000b4001e1e7a23 */ /* 0x000fe40000010802 */
[----:B------:R-:W-:Y:S01]  /*1a700*/  FFMA.FTZ R99, R99, c[0x0][0x2d0], -R176 ;  /* 0x0000b40063637a23 */ /* 0x000fe200000108b0 */
[----:B------:R-:W-:Y:S01]  /*1a710*/  MUFU.EX2 R184, R15 ;  /* 0x0000000f00b87308 */ /* 0x000fe20000000800 */
[----:B------:R-:W-:Y:S01]  /*1a720*/  @P0 LEA.HI.X R5, R6, c[0x0][0x1cc], R5, 0x1, P1 ;  /* 0x0000730006050a11 */ /* 0x000fe200008f0c05 */
[--C-:B------:R-:W-:Y:S02]  /*1a730*/  FFMA.FTZ R93, R93, c[0x0][0x2d0], -R131.reuse ;  /* 0x0000b4005d5d7a23 */ /* 0x100fe40000010883 */
[--C-:B------:R-:W-:Y:S02]  /*1a740*/  FFMA.FTZ R24, R24, c[0x0][0x2d0], -R131.reuse ;  /* 0x0000b40018187a23 */ /* 0x100fe40000010883 */
[----:B------:R1:W-:Y:S01]  /*1a750*/  @P0 LDGSTS.E.BYPASS.LTC128B.128 [R231+0x3100], [R4.64], !P5 ;  /* 0x0310000004e70fae */ /* 0x0003e2000e901d48 */
[----:B------:R-:W-:Y:S02]  /*1a760*/  FFMA.FTZ R31, R31, c[0x0][0x2d0], -R2 ;  /* 0x0000b4001f1f7a23 */ /* 0x000fe40000010802 */
[--C-:B------:R-:W-:Y:S01]  /*1a770*/  FFMA.FTZ R68, R68, c[0x0][0x2d0], -R130.reuse ;  /* 0x0000b40044447a23 */ /* 0x100fe20000010882 */
[----:B------:R3:W-:Y:S01]  /*1a780*/  MUFU.EX2 R238, R8 ;  /* 0x0000000800ee7308 */ /* 0x0007e20000000800 */
[--C-:B------:R-:W-:Y:S02]  /*1a790*/  FFMA.FTZ R69, R69, c[0x0][0x2d0], -R130.reuse ;  /* 0x0000b40045457a23 */ /* 0x100fe40000010882 */
[--C-:B------:R-:W-:Y:S01]  /*1a7a0*/  FFMA.FTZ R80, R80, c[0x0][0x2d0], -R130.reuse ;  /* 0x0000b40050507a23 */ /* 0x100fe20000010882 */
[----:B--2---:R-:W-:Y:S01]  /*1a7b0*/  @P0 IADD3.X R11, R12, R5, RZ, P2, !PT ;  /* 0x000000050c0b0210 */ /* 0x004fe200017fe4ff */
[----:B------:R-:W-:Y:S02]  /*1a7c0*/  FFMA.FTZ R81, R81, c[0x0][0x2d0], -R130 ;  /* 0x0000b40051517a23 */ /* 0x000fe40000010882 */
[--C-:B------:R-:W-:Y:S02]  /*1a7d0*/  FFMA.FTZ R70, R70, c[0x0][0x2d0], -R176.reuse ;  /* 0x0000b40046467a23 */ /* 0x100fe400000108b0 */
[----:B------:R2:W-:Y:S01]  /*1a7e0*/  @P0 LDGSTS.E.BYPASS.LTC128B.128 [R231+0x3900], [R10.64], !P5 ;  /* 0x039000000ae70fae */ /* 0x0005e2000e901d48 */
[----:B------:R4:W-:Y:S01]  /*1a7f0*/  MUFU.EX2 R239, R9 ;  /* 0x0000000900ef7308 */ /* 0x0009e20000000800 */
[--C-:B------:R-:W-:Y:S02]  /*1a800*/  FFMA.FTZ R71, R71, c[0x0][0x2d0], -R176.reuse ;  /* 0x0000b40047477a23 */ /* 0x100fe400000108b0 */
[--C-:B------:R-:W-:Y:S02]  /*1a810*/  FFMA.FTZ R82, R82, c[0x0][0x2d0], -R176.reuse ;  /* 0x0000b40052527a23 */ /* 0x100fe400000108b0 */
[----:B------:R-:W-:Y:S02]  /*1a820*/  FFMA.FTZ R83, R83, c[0x0][0x2d0], -R176 ;  /* 0x0000b40053537a23 */ /* 0x000fe400000108b0 */
[--C-:B------:R-:W-:Y:S02]  /*1a830*/  FFMA.FTZ R74, R74, c[0x0][0x2d0], -R2.reuse ;  /* 0x0000b4004a4a7a23 */ /* 0x100fe40000010802 */
[--C-:B------:R-:W-:Y:S01]  /*1a840*/  FFMA.FTZ R75, R75, c[0x0][0x2d0], -R2.reuse ;  /* 0x0000b4004b4b7a23 */ /* 0x100fe20000010802 */
[----:B------:R-:W2:Y:S01]  /*1a850*/  MUFU.EX2 R0, R0 ;  /* 0x0000000000007308 */ /* 0x000ea20000000800 */
[--C-:B------:R-:W-:Y:S02]  /*1a860*/  FFMA.FTZ R78, R78, c[0x0][0x2d0], -R2.reuse ;  /* 0x0000b4004e4e7a23 */ /* 0x100fe40000010802 */
[----:B------:R-:W-:Y:S01]  /*1a870*/  FFMA.FTZ R79, R79, c[0x0][0x2d0], -R2 ;  /* 0x0000b4004f4f7a23 */ /* 0x000fe20000010802 */
[----:B---3--:R-:W-:Y:S01]  /*1a880*/  @P0 IADD3 R8, P1, R13, R10, RZ ;  /* 0x0000000a0d080210 */ /* 0x008fe20007f3e0ff */
[--C-:B------:R-:W-:Y:S02]  /*1a890*/  FFMA.FTZ R84, R84, c[0x0][0x2d0], -R130.reuse ;  /* 0x0000b40054547a23 */ /* 0x100fe40000010882 */
[--C-:B------:R-:W-:Y:S01]  /*1a8a0*/  FFMA.FTZ R85, R85, c[0x0][0x2d0], -R130.reuse ;  /* 0x0000b40055557a23 */ /* 0x100fe20000010882 */
[C---:B------:R-:W-:Y:S01]  /*1a8b0*/  @P0 IADD3 R6, P3, R13.reuse, R8, RZ ;  /* 0x000000080d060210 */ /* 0x040fe20007f7e0ff */
[----:B------:R-:W-:Y:S01]  /*1a8c0*/  FFMA.FTZ R96, R96, c[0x0][0x2d0], -R130 ;  /* 0x0000b40060607a23 */ /* 0x000fe20000010882 */
[----:B------:R3:W-:Y:S01]  /*1a8d0*/  MUFU.EX2 R210, R25 ;  /* 0x0000001900d27308 */ /* 0x0007e20000000800 */
[--C-:B------:R-:W-:Y:S01]  /*1a8e0*/  FFMA.FTZ R86, R86, c[0x0][0x2d0], -R176.reuse ;  /* 0x0000b40056567a23 */ /* 0x100fe200000108b0 */
[----:B-1----:R-:W-:Y:S01]  /*1a8f0*/  @P0 IADD3 R4, P2, R13, R6, RZ ;  /* 0x000000060d040210 */ /* 0x002fe20007f5e0ff */
[--C-:B------:R-:W-:Y:S01]  /*1a900*/  FFMA.FTZ R87, R87, c[0x0][0x2d0], -R176.reuse ;  /* 0x0000b40057577a23 */ /* 0x100fe200000108b0 */
[----:B----4-:R-:W-:Y:S01]  /*1a910*/  @P0 IADD3.X R9, R12, R11, RZ, P1, !PT ;  /* 0x0000000b0c090210 */ /* 0x010fe20000ffe4ff */
[----:B------:R-:W-:Y:S01]  /*1a920*/  FFMA.FTZ R98, R98, c[0x0][0x2d0], -R176 ;  /* 0x0000b40062627a23 */ /* 0x000fe200000108b0 */
[----:B--2---:R-:W-:Y:S01]  /*1a930*/  @P0 IADD3 R10, P1, R13, R4, RZ ;  /* 0x000000040d0a0210 */ /* 0x004fe20007f3e0ff */
[C---:B------:R-:W-:Y:S01]  /*1a940*/  FMUL.FTZ R13, R127.reuse, R141 ;  /* 0x0000008d7f0d7220 */ /* 0x040fe20000410000 */
[----:B------:R-:W-:Y:S01]  /*1a950*/  @P0 IADD3.X R7, R12, R9, RZ, P3, !PT ;  /* 0x000000090c070210 */ /* 0x000fe20001ffe4ff */
[----:B------:R1:W-:Y:S01]  /*1a960*/  @P0 LDGSTS.E.BYPASS.LTC128B.128 [R231+0x4100], [R8.64], !P5 ;  /* 0x0410000008e70fae */ /* 0x0003e2000e901d48 */
[----:B------:R2:W-:Y:S01]  /*1a970*/  MUFU.EX2 R180, R26 ;  /* 0x0000001a00b47308 */ /* 0x0005e20000000800 */
[--C-:B------:R-:W-:Y:S01]  /*1a980*/  FFMA.FTZ R92, R92, c[0x0][0x2d0], -R131.reuse ;  /* 0x0000b4005c5c7a23 */ /* 0x100fe20000010883 */
[----:B------:R-:W-:Y:S01]  /*1a990*/  @P0 IADD3.X R5, R12, R7, RZ, P2, !PT ;  /* 0x000000070c050210 */ /* 0x000fe200017fe4ff */
[--C-:B------:R-:W-:Y:S01]  /*1a9a0*/  FFMA.FTZ R90, R90, c[0x0][0x2d0], -R2.reuse ;  /* 0x0000b4005a5a7a23 */ /* 0x100fe20000010802 */
[----:B------:R-:W-:Y:S01]  /*1a9b0*/  MOV R130, R124 ;  /* 0x0000007c00827202 */ /* 0x000fe20000000f00 */
[----:B------:R-:W-:Y:S01]  /*1a9c0*/  FMUL.FTZ R14, R0, R142 ;  /* 0x0000008e000e7220 */ /* 0x000fe20000410000 */
[----:B------:R-:W-:Y:S01]  /*1a9d0*/  @P0 IADD3.X R11, R12, R5, RZ, P1, !PT ;  /* 0x000000050c0b0210 */ /* 0x000fe20000ffe4ff */
[----:B------:R4:W-:Y:S01]  /*1a9e0*/  @P0 LDGSTS.E.BYPASS.LTC128B.128 [R231+0x4900], [R6.64], !P5 ;  /* 0x0490000006e70fae */ /* 0x0009e2000e901d48 */
[C---:B------:R-:W-:Y:S02]  /*1a9f0*/  FMUL.FTZ R12, R127.reuse, R140 ;  /* 0x0000008c7f0c7220 */ /* 0x040fe40000410000 */
[C---:B------:R-:W-:Y:S01]  /*1aa00*/  FMUL.FTZ R15, R0.reuse, R143 ;  /* 0x0000008f000f7220 */ /* 0x040fe20000410000 */
[----:B------:R4:W-:Y:S01]  /*1aa10*/  MUFU.EX2 R179, R27 ;  /* 0x0000001b00b37308 */ /* 0x0009e20000000800 */
[C---:B------:R-:W-:Y:S02]  /*1aa20*/  FMUL.FTZ R106, R0.reuse, R106 ;  /* 0x0000006a006a7220 */ /* 0x040fe40000410000 */
[C---:B---3--:R-:W-:Y:S01]  /*1aa30*/  FMUL.FTZ R25, R127.reuse, R153 ;  /* 0x000000997f197220 */ /* 0x048fe20000410000 */
[----:B------:R3:W-:Y:S01]  /*1aa40*/  @P0 LDGSTS.E.BYPASS.LTC128B.128 [R231+0x5100], [R4.64], !P5 ;  /* 0x0510000004e70fae */ /* 0x0007e2000e901d48 */
[C---:B------:R-:W-:Y:S02]  /*1aa50*/  FMUL.FTZ R107, R0.reuse, R107 ;  /* 0x0000006b006b7220 */ /* 0x040fe40000410000 */
[C---:B------:R-:W-:Y:S02]  /*1aa60*/  FMUL.FTZ R110, R0.reuse, R110 ;  /* 0x0000006e006e7220 */ /* 0x040fe40000410000 */
[C---:B------:R-:W-:Y:S01]  /*1aa70*/  FMUL.FTZ R111, R0.reuse, R111 ;  /* 0x0000006f006f7220 */ /* 0x040fe20000410000 */
[----:B------:R3:W3:Y:S01]  /*1aa80*/  MUFU.EX2 R209, R24 ;  /* 0x0000001800d17308 */ /* 0x0006e20000000800 */
[C---:B------:R-:W-:Y:S01]  /*1aa90*/  FMUL.FTZ R118, R0.reuse, R118 ;  /* 0x0000007600767220 */ /* 0x040fe20000410000 */
[----:B------:R3:W-:Y:S01]  /*1aaa0*/  @P0 LDGSTS.E.BYPASS.LTC128B.128 [R231+0x5900], [R10.64], !P5 ;  /* 0x059000000ae70fae */ /* 0x0007e2000e901d48 */
[----:B--2---:R-:W-:Y:S02]  /*1aab0*/  FMUL.FTZ R26, R0, R154 ;  /* 0x0000009a001a7220 */ /* 0x004fe40000410000 */
[----:B-1----:R-:W-:Y:S01]  /*1aac0*/  FMUL.FTZ R8, R127, R136 ;  /* 0x000000887f087220 */ /* 0x002fe20000410000 */
[----:B------:R-:W-:Y:S01]  /*1aad0*/  F2FP.PACK_AB R136, R239, R238 ;  /* 0x000000eeef88723e */ /* 0x000fe200000000ff */
[----:B------:R-:W-:Y:S01]  /*1aae0*/  FMUL.FTZ R9, R127, R137 ;  /* 0x000000897f097220 */ /* 0x000fe20000410000 */
[----:B------:R-:W-:Y:S01]  /*1aaf0*/  F2FP.PACK_AB R137, R182, R181 ;  /* 0x000000b5b689723e */ /* 0x000fe200000000ff */
[----:B------:R-:W-:Y:S01]  /*1ab00*/  FMUL.FTZ R119, R0, R119 ;  /* 0x0000007700777220 */ /* 0x000fe20000410000 */
[----:B------:R-:W1:Y:S01]  /*1ab10*/  LDSM.16.MT88.4 R20, [R213+0x100] ;  /* 0x00010000d514783b */ /* 0x000e620000004200 */
[----:B------:R2:W-:Y:S01]  /*1ab20*/  MUFU.EX2 R211, R28 ;  /* 0x0000001c00d37308 */ /* 0x0005e20000000800 */
[--C-:B------:R-:W-:Y:S02]  /*1ab30*/  FFMA.FTZ R91, R91, c[0x0][0x2d0], -R2.reuse ;  /* 0x0000b4005b5b7a23 */ /* 0x100fe40000010802 */
[C---:B----4-:R-:W-:Y:S01]  /*1ab40*/  FMUL.FTZ R6, R128.reuse, R134 ;  /* 0x0000008680067220 */ /* 0x050fe20000410000 */
[----:B------:R-:W-:Y:S01]  /*1ab50*/  F2FP.PACK_AB R134, R203, R251 ;  /* 0x000000fbcb86723e */ /* 0x000fe200000000ff */
[----:B------:R-:W-:Y:S01]  /*1ab60*/  FMUL.FTZ R7, R128, R135 ;  /* 0x0000008780077220 */ /* 0x000fe20000410000 */
[----:B------:R-:W-:Y:S01]  /*1ab70*/  F2FP.PACK_AB R135, R252, R250 ;  /* 0x000000fafc87723e */ /* 0x000fe200000000ff */
[----:B------:R-:W4:Y:S01]  /*1ab80*/  LDSM.16.MT88.4 R172, [R216+0x100] ;  /* 0x00010000d8ac783b */ /* 0x000f220000004200 */
[C---:B------:R-:W-:Y:S02]  /*1ab90*/  FMUL.FTZ R27, R0.reuse, R155 ;  /* 0x0000009b001b7220 */ /* 0x040fe40000410000 */
[----:B---3--:R-:W-:Y:S01]  /*1aba0*/  FMUL.FTZ R4, R129, R132 ;  /* 0x0000008481047220 */ /* 0x008fe20000410000 */
[----:B------:R-:W-:Y:S01]  /*1abb0*/  F2FP.PACK_AB R132, R249, R247 ;  /* 0x000000f7f984723e */ /* 0x000fe200000000ff */
[----:B------:R-:W-:Y:S01]  /*1abc0*/  FMUL.FTZ R5, R129, R133 ;  /* 0x0000008581057220 */ /* 0x000fe20000410000 */
[----:B------:R-:W-:Y:S01]  /*1abd0*/  F2FP.PACK_AB R133, R245, R242 ;  /* 0x000000f2f585723e */ /* 0x000fe200000000ff */
[----:B------:R-:W-:Y:S01]  /*1abe0*/  MUFU.EX2 R199, R40 ;  /* 0x0000002800c77308 */ /* 0x000fe20000000800 */
[----:B------:R-:W3:Y:S01]  /*1abf0*/  LDSM.16.MT88.4 R140, [R214+0x100] ;  /* 0x00010000d68c783b */ /* 0x000ee20000004200 */
[C---:B------:R-:W-:Y:S01]  /*1ac00*/  FMUL.FTZ R24, R127.reuse, R152 ;  /* 0x000000987f187220 */ /* 0x040fe20000410000 */
[----:B------:R-:W-:Y:S01]  /*1ac10*/  MOV R152, R203 ;  /* 0x000000cb00987202 */ /* 0x000fe20000000f00 */
[----:B------:R-:W-:Y:S01]  /*1ac20*/  FMUL.FTZ R10, R0, R138 ;  /* 0x0000008a000a7220 */ /* 0x000fe20000410000 */
[----:B------:R-:W-:Y:S01]  /*1ac30*/  F2FP.PACK_AB R138, R248, R246 ;  /* 0x000000f6f88a723e */ /* 0x000fe200000000ff */
[----:B------:R-:W-:Y:S01]  /*1ac40*/  FMUL.FTZ R11, R0, R139 ;  /* 0x0000008b000b7220 */ /* 0x000fe20000410000 */
[----:B------:R-:W-:Y:S01]  /*1ac50*/  F2FP.PACK_AB R139, R184, R183 ;  /* 0x000000b7b88b723e */ /* 0x000fe200000000ff */
[--C-:B------:R-:W-:Y:S01]  /*1ac60*/  FFMA.FTZ R94, R94, c[0x0][0x2d0], -R2.reuse ;  /* 0x0000b4005e5e7a23 */ /* 0x100fe20000010802 */
[----:B------:R-:W3:Y:S01]  /*1ac70*/  LDSM.16.MT88.4 R144, [R215+0x100] ;  /* 0x00010000d790783b */ /* 0x000ee20000004200 */
[----:B--2---:R-:W-:Y:S01]  /*1ac80*/  FMUL.FTZ R28, R127, R156 ;  /* 0x0000009c7f1c7220 */ /* 0x004fe20000410000 */
[----:B------:R-:W-:Y:S01]  /*1ac90*/  MUFU.EX2 R200, R41 ;  /* 0x0000002900c87308 */ /* 0x000fe20000000800 */
[----:B------:R-:W-:Y:S02]  /*1aca0*/  FFMA.FTZ R2, R95, c[0x0][0x2d0], -R2 ;  /* 0x0000b4005f027a23 */ /* 0x000fe40000010802 */
[--C-:B------:R-:W-:Y:S02]  /*1acb0*/  FFMA.FTZ R72, R72, c[0x0][0x2d0], -R131.reuse ;  /* 0x0000b40048487a23 */ /* 0x100fe40000010883 */
[--C-:B------:R-:W-:Y:S01]  /*1acc0*/  FFMA.FTZ R73, R73, c[0x0][0x2d0], -R131.reuse ;  /* 0x0000b40049497a23 */ /* 0x100fe20000010883 */
[----:B------:R-:W2:Y:S01]  /*1acd0*/  LDL.LU R153, [R1+0x24] ;  /* 0x0000240001997983 */ /* 0x000ea20000300800 */
[--C-:B------:R-:W-:Y:S02]  /*1ace0*/  FFMA.FTZ R76, R76, c[0x0][0x2d0], -R131.reuse ;  /* 0x0000b4004c4c7a23 */ /* 0x100fe40000010883 */
[--C-:B------:R-:W-:Y:S01]  /*1acf0*/  FFMA.FTZ R77, R77, c[0x0][0x2d0], -R131.reuse ;  /* 0x0000b4004d4d7a23 */ /* 0x100fe20000010883 */
[----:B------:R-:W2:Y:S01]  /*1ad00*/  LDL.LU R154, [R1+0x1c] ;  /* 0x00001c00019a7983 */ /* 0x000ea20000300800 */
[----:B------:R-:W-:Y:S01]  /*1ad10*/  MUFU.EX2 R197, R44 ;  /* 0x0000002c00c57308 */ /* 0x000fe20000000800 */
[--C-:B------:R-:W-:Y:S01]  /*1ad20*/  FFMA.FTZ R88, R88, c[0x0][0x2d0], -R131.reuse ;  /* 0x0000b40058587a23 */ /* 0x100fe20000010883 */
[-C--:B-1----:R-:W-:Y:S01]  /*1ad30*/  HMMA.16816.F32 R4, R132, R20.reuse, R4 ;  /* 0x000000148404723c */ /* 0x082fe20000001804 */
[----:B------:R-:W2:Y:S04]  /*1ad40*/  LDL.LU R155, [R1+0x18] ;  /* 0x00001800019b7983 */ /* 0x000ea80000300800 */
[----:B------:R-:W2:Y:S01]  /*1ad50*/  LDL.LU R156, [R1+0x14] ;  /* 0x00001400019c7983 */ /* 0x000ea20000300800 */
[----:B------:R-:W-:Y:S02]  /*1ad60*/  FFMA.FTZ R89, R89, c[0x0][0x2d0], -R131 ;  /* 0x0000b40059597a23 */ /* 0x000fe40000010883 */
[----:B------:R-:W-:Y:S01]  /*1ad70*/  MUFU.EX2 R198, R45 ;  /* 0x0000002d00c67308 */ /* 0x000fe20000000800 */
[C---:B------:R-:W-:Y:S01]  /*1ad80*/  HMMA.16816.F32 R8, R136.reuse, R20, R8 ;  /* 0x000000148808723c */ /* 0x040fe20000001808 */
[----:B------:R-:W0:Y:S03]  /*1ad90*/  LDGDEPBAR ;  /* 0x00000000000079af */ /* 0x000e260000000000 */
[----:B------:R-:W-:Y:S03]  /*1ada0*/  MOV R131, R3 ;  /* 0x0000000300837202 */ /* 0x000fe60000000f00 */
[C---:B------:R-:W-:Y:S01]  /*1adb0*/  FMUL.FTZ R20, R129.reuse, R148 ;  /* 0x0000009481147220 */ /* 0x040fe20000410000 */
[-C--:B------:R-:W-:Y:S01]  /*1adc0*/  HMMA.16816.F32 R12, R136, R22.reuse, R12 ;  /* 0x00000016880c723c */ /* 0x080fe2000000180c */
[----:B------:R1:W1:Y:S03]  /*1add0*/  MUFU.EX2 R233, R29 ;  /* 0x0000001d00e97308 */ /* 0x0002660000000800 */
[----:B------:R-:W-:Y:S04]  /*1ade0*/  FMUL.FTZ R21, R129, R149 ;  /* 0x0000009581157220 */ /* 0x000fe80000410000 */
[C---:B------:R-:W-:Y:S03]  /*1adf0*/  HMMA.16816.F32 R16, R132.reuse, R22, R16 ;  /* 0x000000168410723c */ /* 0x040fe60000001810 */
[----:B------:R3:W-:Y:S04]  /*1ae00*/  MUFU.EX2 R177, R30 ;  /* 0x0000001e00b17308 */ /* 0x0007e80000000800 */
[C---:B------:R-:W-:Y:S02]  /*1ae10*/  FMUL.FTZ R22, R128.reuse, R150 ;  /* 0x0000009680167220 */ /* 0x040fe40000410000 */
[----:B------:R-:W-:Y:S02]  /*1ae20*/  FMUL.FTZ R23, R128, R151 ;  /* 0x0000009780177220 */ /* 0x000fe40000410000 */
[----:B------:R-:W-:Y:S02]  /*1ae30*/  LDSM.16.MT88.4 R148, [R214+0x900] ;  /* 0x00090000d694783b */ /* 0x000fe40000004200 */
[----:B------:R3:W-:Y:S03]  /*1ae40*/  MUFU.EX2 R178, R31 ;  /* 0x0000001f00b27308 */ /* 0x0007e60000000800 */
[-C--:B----4-:R-:W-:Y:S03]  /*1ae50*/  HMMA.16816.F32 R20, R132, R172.reuse, R20 ;  /* 0x000000ac8414723c */ /* 0x090fe60000001814 */
[----:B-1----:R-:W-:Y:S02]  /*1ae60*/  FMUL.FTZ R29, R127, R157 ;  /* 0x0000009d7f1d7220 */ /* 0x002fe40000410000 */
[----:B------:R-:W4:Y:S02]  /*1ae70*/  LDL R157, [R1] ;  /* 0x00000000019d7983 */ /* 0x000f240000100800 */
[----:B------:R1:W-:Y:S01]  /*1ae80*/  MUFU.EX2 R234, R34 ;  /* 0x0000002200ea7308 */ /* 0x0003e20000000800 */
[C---:B------:R-:W-:Y:S04]  /*1ae90*/  HMMA.16816.F32 R24, R136.reuse, R172, R24 ;  /* 0x000000ac8818723c */ /* 0x040fe80000001818 */
[C---:B---3--:R-:W-:Y:S05]  /*1aea0*/  FMUL.FTZ R30, R0.reuse, R158 ;  /* 0x0000009e001e7220 */ /* 0x048fea0000410000 */
[----:B------:R3:W3:Y:S03]  /*1aeb0*/  MUFU.EX2 R235, R35 ;  /* 0x0000002300eb7308 */ /* 0x0006e60000000800 */
[----:B------:R-:W-:Y:S07]  /*1aec0*/  FMUL.FTZ R31, R0, R159 ;  /* 0x0000009f001f7220 */ /* 0x000fee0000410000 */
[----:B------:R-:W-:Y:S01]  /*1aed0*/  MUFU.EX2 R172, R46 ;  /* 0x0000002e00ac7308 */ /* 0x000fe20000000800 */
[-C--:B------:R-:W-:Y:S03]  /*1aee0*/  HMMA.16816.F32 R28, R136, R174.reuse, R28 ;  /* 0x000000ae881c723c */ /* 0x080fe6000000181c */
[C---:B-1----:R-:W-:Y:S06]  /*1aef0*/  FMUL.FTZ R34, R128.reuse, R162 ;  /* 0x000000a280227220 */ /* 0x042fec0000410000 */
[----:B------:R1:W-:Y:S03]  /*1af00*/  MUFU.EX2 R208, R36 ;  /* 0x0000002400d07308 */ /* 0x0003e60000000800 */
[C---:B---3--:R-:W-:Y:S02]  /*1af10*/  FMUL.FTZ R35, R128.reuse, R163 ;  /* 0x000000a380237220 */ /* 0x048fe40000410000 */
[----:B------:R-:W-:Y:S05]  /*1af20*/  LDSM.16.MT88.4 R160, [R216+0x2900] ;  /* 0x00290000d8a0783b */ /* 0x000fea0000004200 */
[----:B------:R3:W-:Y:S01]  /*1af30*/  MUFU.EX2 R173, R47 ;  /* 0x0000002f00ad7308 */ /* 0x0007e20000000800 */
[C---:B------:R-:W-:Y:S08]  /*1af40*/  HMMA.16816.F32 R32, R132.reuse, R174, R32 ;  /* 0x000000ae8420723c */ /* 0x040ff00000001820 */
[-C--:B------:R-:W-:Y:S01]  /*1af50*/  HMMA.16816.F32 R100, R132, R140.reuse, R100 ;  /* 0x0000008c8464723c */ /* 0x080fe20000001864 */
[----:B------:R3:W2:Y:S03]  /*1af60*/  MUFU.EX2 R207, R37 ;  /* 0x0000002500cf7308 */ /* 0x0006a60000000800 */
[C---:B-1----:R-:W-:Y:S04]  /*1af70*/  FMUL.FTZ R36, R129.reuse, R164 ;  /* 0x000000a481247220 */ /* 0x042fe80000410000 */
[C---:B------:R-:W-:Y:S03]  /*1af80*/  HMMA.16816.F32 R104, R136.reuse, R140, R104 ;  /* 0x0000008c8868723c */ /* 0x040fe60000001868 */
[----:B------:R1:W-:Y:S01]  /*1af90*/  MUFU.EX2 R204, R38 ;  /* 0x0000002600cc7308 */ /* 0x0003e20000000800 */
[----:B---3--:R-:W-:Y:S04]  /*1afa0*/  LDSM.16.MT88.4 R44, [R213+0x1100] ;  /* 0x00110000d52c783b */ /* 0x008fe80000004200 */
[-C--:B------:R-:W-:Y:S05]  /*1afb0*/  HMMA.16816.F32 R108, R136, R142.reuse, R108 ;  /* 0x0000008e886c723c */ /* 0x080fea000000186c */
[----:B------:R3:W2:Y:S03]  /*1afc0*/  MUFU.EX2 R203, R39 ;  /* 0x0000002700cb7308 */ /* 0x0006a60000000800 */
[C---:B------:R-:W-:Y:S01]  /*1afd0*/  HMMA.16816.F32 R112, R132.reuse, R142, R112 ;  /* 0x0000008e8470723c */ /* 0x040fe20000001870 */
[----:B------:R-:W3:Y:S03]  /*1afe0*/  LDSM.16.MT88.4 R140, [R213+0x900] ;  /* 0x00090000d58c783b */ /* 0x000ee60000004200 */
[----:B------:R-:W-:Y:S03]  /*1aff0*/  FMUL.FTZ R37, R129, R165 ;  /* 0x000000a581257220 */ /* 0x000fe60000410000 */
[----:B------:R3:W-:Y:S01]  /*1b000*/  MUFU.EX2 R206, R48 ;  /* 0x0000003000ce7308 */ /* 0x0007e20000000800 */
[C---:B-1----:R-:W-:Y:S09]  /*1b010*/  FMUL.FTZ R38, R128.reuse, R166 ;  /* 0x000000a680267220 */ /* 0x042ff20000410000 */
[----:B------:R1:W-:Y:S01]  /*1b020*/  MUFU.EX2 R205, R49 ;  /* 0x0000003100cd7308 */ /* 0x0003e20000000800 */
[----:B---3--:R-:W-:Y:S09]  /*1b030*/  FMUL.FTZ R39, R128, R167 ;  /* 0x000000a780277220 */ /* 0x008ff20000410000 */
[----:B------:R3:W-:Y:S01]  /*1b040*/  MUFU.EX2 R202, R50 ;  /* 0x0000003200ca7308 */ /* 0x0007e20000000800 */
[-C--:B------:R-:W-:Y:S03]  /*1b050*/  HMMA.16816.F32 R36, R132, R144.reuse, R36 ;  /* 0x000000908424723c */ /* 0x080fe60000001824 */
[C---:B------:R-:W-:Y:S05]  /*1b060*/  FMUL.FTZ R48, R127.reuse, R168 ;  /* 0x000000a87f307220 */ /* 0x040fea0000410000 */
[C---:B------:R-:W-:Y:S01]  /*1b070*/  HMMA.16816.F32 R116, R136.reuse, R144, R116 ;  /* 0x000000908874723c */ /* 0x040fe20000001874 */
[----:B------:R3:W-:Y:S03]  /*1b080*/  MUFU.EX2 R201, R51 ;  /* 0x0000003300c97308 */ /* 0x0007e60000000800 */
[----:B-1----:R-:W-:Y:S07]  /*1b090*/  FMUL.FTZ R49, R127, R169 ;  /* 0x000000a97f317220 */ /* 0x002fee0000410000 */
[----:B------:R-:W-:Y:S01]  /*1b0a0*/  MUFU.EX2 R174, R42 ;  /* 0x0000002a00ae7308 */ /* 0x000fe20000000800 */
[C---:B---3--:R-:W-:Y:S09]  /*1b0b0*/  FMUL.FTZ R50, R0.reuse, R170 ;  /* 0x000000aa00327220 */ /* 0x048ff20000410000 */
[----:B------:R1:W3:Y:S01]  /*1b0c0*/  MUFU.EX2 R175, R43 ;  /* 0x0000002b00af7308 */ /* 0x0002e20000000800 */
[----:B------:R-:W-:Y:S09]  /*1b0d0*/  FMUL.FTZ R51, R0, R171 ;  /* 0x000000ab00337220 */ /* 0x000ff20000410000 */
[----:B------:R-:W-:Y:S01]  /*1b0e0*/  MUFU.EX2 R193, R64 ;  /* 0x0000004000c17308 */ /* 0x000fe20000000800 */
[-C--:B------:R-:W-:Y:S07]  /*1b0f0*/  HMMA.16816.F32 R48, R136, R146.reuse, R48 ;  /* 0x000000928830723c */ /* 0x080fee0000001830 */
[----:B------:R-:W-:Y:S01]  /*1b100*/  F2FP.PACK_AB R136, R210, R209 ;  /* 0x000000d1d288723e */ /* 0x000fe200000000ff */
[----:B------:R-:W-:Y:S01]  /*1b110*/  HMMA.16816.F32 R120, R132, R146, R120 ;  /* 0x000000928478723c */ /* 0x000fe20000001878 */
[----:B------:R-:W3:Y:S01]  /*1b120*/  LDSM.16.MT88.4 R144, [R216+0x900] ;  /* 0x00090000d890783b */ /* 0x000ee20000004200 */
[----:B------:R-:W-:Y:S02]  /*1b130*/  MUFU.EX2 R194, R65 ;  /* 0x0000004100c27308 */ /* 0x000fe40000000800 */
[----:B------:R-:W-:Y:S02]  /*1b140*/  F2FP.PACK_AB R138, R233, R211 ;  /* 0x000000d3e98a723e */ /* 0x000fe400000000ff */
[----:B------:R-:W-:Y:S02]  /*1b150*/  F2FP.PACK_AB R137, R179, R180 ;  /* 0x000000b4b389723e */ /* 0x000fe400000000ff */
[----:B------:R-:W-:Y:S01]  /*1b160*/  F2FP.PACK_AB R132, R243, R244 ;  /* 0x000000f4f384723e */ /* 0x000fe200000000ff */
[----:B-1----:R-:W1:Y:S03]  /*1b170*/  LDSM.16.MT88.4 R40, [R215+0x900] ;  /* 0x00090000d728783b */ /* 0x002e660000004200 */
[----:B------:R-:W-:Y:S01]  /*1b180*/  F2FP.PACK_AB R134, R240, R241 ;  /* 0x000000f1f086723e */ /* 0x000fe200000000ff */
[----:B------:R-:W-:Y:S01]  /*1b190*/  MUFU.EX2 R190, R66 ;  /* 0x0000004200be7308 */ /* 0x000fe20000000800 */
[----:B------:R-:W-:Y:S02]  /*1b1a0*/  F2FP.PACK_AB R133, R236, R237 ;  /* 0x000000edec85723e */ /* 0x000fe400000000ff */
[----:B------:R-:W-:Y:S02]  /*1b1b0*/  F2FP.PACK_AB R135, R235, R234 ;  /* 0x000000eaeb87723e */ /* 0x000fe400000000ff */
[----:B------:R-:W-:Y:S05]  /*1b1c0*/  F2FP.PACK_AB R139, R178, R177 ;  /* 0x000000b1b28b723e */ /* 0x000fea00000000ff */
[-C--:B------:R-:W-:Y:S01]  /*1b1d0*/  HMMA.16816.F32 R4, R132, R140.reuse, R4 ;  /* 0x0000008c8404723c */ /* 0x080fe20000001804 */
[----:B------:R3:W-:Y:S07]  /*1b1e0*/  MUFU.EX2 R189, R67 ;  /* 0x0000004300bd7308 */ /* 0x0007ee0000000800 */
[C---:B------:R-:W-:Y:S03]  /*1b1f0*/  HMMA.16816.F32 R8, R136.reuse, R140, R8 ;  /* 0x0000008c8808723c */ /* 0x040fe60000001808 */
[----:B------:R-:W-:Y:S05]  /*1b200*/  MUFU.EX2 R188, R56 ;  /* 0x0000003800bc7308 */ /* 0x000fea0000000800 */
[-C--:B------:R-:W-:Y:S05]  /*1b210*/  HMMA.16816.F32 R12, R136, R142.reuse, R12 ;  /* 0x0000008e880c723c */ /* 0x080fea000000180c */
[----:B------:R-:W1:Y:S03]  /*1b220*/  MUFU.EX2 R186, R57 ;  /* 0x0000003900ba7308 */ /* 0x000e660000000800 */
[C---:B------:R-:W-:Y:S01]  /*1b230*/  HMMA.16816.F32 R16, R132.reuse, R142, R16 ;  /* 0x0000008e8410723c */ /* 0x040fe20000001810 */
[----:B---3--:R-:W3:Y:S06]  /*1b240*/  LDSM.16.MT88.4 R64, [R216+0x1100] ;  /* 0x00110000d840783b */ /* 0x008eec0000004200 */
[----:B------:R-:W-:Y:S01]  /*1b250*/  MUFU.EX2 R167, R58 ;  /* 0x0000003a00a77308 */ /* 0x000fe20000000800 */
[-C--:B------:R-:W-:Y:S08]  /*1b260*/  HMMA.16816.F32 R20, R132, R144.reuse, R20 ;  /* 0x000000908414723c */ /* 0x080ff00000001814 */
[C---:B------:R-:W-:Y:S01]  /*1b270*/  HMMA.16816.F32 R24, R136.reuse, R144, R24 ;  /* 0x000000908818723c */ /* 0x040fe20000001818 */
[----:B------:R1:W1:Y:S07]  /*1b280*/  MUFU.EX2 R165, R59 ;  /* 0x0000003b00a57308 */ /* 0x00026e0000000800 */
[-C--:B------:R-:W-:Y:S03]  /*1b290*/  HMMA.16816.F32 R28, R136, R146.reuse, R28 ;  /* 0x00000092881c723c */ /* 0x080fe6000000181c */
[----:B------:R-:W-:Y:S05]  /*1b2a0*/  MUFU.EX2 R187, R60 ;  /* 0x0000003c00bb7308 */ /* 0x000fea0000000800 */
[C---:B------:R-:W-:Y:S01]  /*1b2b0*/  HMMA.16816.F32 R32, R132.reuse, R146, R32 ;  /* 0x000000928420723c */ /* 0x040fe20000001820 */
[----:B------:R-:W-:Y:S04]  /*1b2c0*/  LDSM.16.MT88.4 R144, [R213+0x2900] ;  /* 0x00290000d590783b */ /* 0x000fe80000004200 */
[----:B------:R-:W-:Y:S03]  /*1b2d0*/  MUFU.EX2 R185, R61 ;  /* 0x0000003d00b97308 */ /* 0x000fe60000000800 */
[-C--:B------:R-:W-:Y:S01]  /*1b2e0*/  HMMA.16816.F32 R100, R132, R148.reuse, R100 ;  /* 0x000000948464723c */ /* 0x080fe20000001864 */
[----:B-1----:R-:W-:Y:S06]  /*1b2f0*/  LDSM.16.MT88.4 R56, [R213+0x1900] ;  /* 0x00190000d538783b */ /* 0x002fec0000004200 */
[----:B------:R-:W-:Y:S01]  /*1b300*/  MUFU.EX2 R166, R62 ;  /* 0x0000003e00a67308 */ /* 0x000fe20000000800 */
[C---:B------:R-:W-:Y:S04]  /*1b310*/  HMMA.16816.F32 R104, R136.reuse, R148, R104 ;  /* 0x000000948868723c */ /* 0x040fe80000001868 */
[----:B--2---:R-:W-:Y:S02]  /*1b320*/  FFMA.FTZ R0, R0, R153, R181 ;  /* 0x0000009900007223 */ /* 0x004fe400000100b5 */
[----:B------:R-:W-:Y:S02]  /*1b330*/  FFMA.FTZ R127, R127, R154, R238 ;  /* 0x0000009a7f7f7223 */ /* 0x000fe400000100ee */
[-C--:B------:R-:W-:Y:S01]  /*1b340*/  HMMA.16816.F32 R108, R136, R150.reuse, R108 ;  /* 0x00000096886c723c */ /* 0x080fe2000000186c */
[----:B------:R1:W-:Y:S03]  /*1b350*/  MUFU.EX2 R164, R63 ;  /* 0x0000003f00a47308 */ /* 0x0003e60000000800 */
[----:B------:R-:W-:Y:S02]  /*1b360*/  FADD.FTZ R0, R182, R0 ;  /* 0x00000000b6007221 */ /* 0x000fe40000010000 */
[----:B------:R-:W-:Y:S02]  /*1b370*/  FFMA.FTZ R128, R128, R155, R242 ;  /* 0x0000009b80807223 */ /* 0x000fe400000100f2 */
[C---:B------:R-:W-:Y:S03]  /*1b380*/  HMMA.16816.F32 R112, R132.reuse, R150, R112 ;  /* 0x000000968470723c */ /* 0x040fe60000001870 */
[----:B------:R2:W-:Y:S01]  /*1b390*/  MUFU.EX2 R195, R52 ;  /* 0x0000003400c37308 */ /* 0x0005e20000000800 */
[----:B------:R-:W-:Y:S02]  /*1b3a0*/  FADD.FTZ R0, R183, R0 ;  /* 0x00000000b7007221 */ /* 0x000fe40000010000 */
[----:B------:R-:W-:Y:S02]  /*1b3b0*/  FFMA.FTZ R129, R129, R156, R247 ;  /* 0x0000009c81817223 */ /* 0x000fe400000100f7 */
[-C--:B------:R-:W-:Y:S05]  /*1b3c0*/  HMMA.16816.F32 R36, R132, R40.reuse, R36 ;  /* 0x000000288424723c */ /* 0x080fea0000001824 */
[----:B------:R3:W3:Y:S03]  /*1b3d0*/  MUFU.EX2 R196, R53 ;  /* 0x0000003500c47308 */ /* 0x0006e60000000800 */
[C---:B------:R-:W-:Y:S01]  /*1b3e0*/  HMMA.16816.F32 R116, R136.reuse, R40, R116 ;  /* 0x000000288874723c */ /* 0x040fe20000001874 */
[----:B-1----:R-:W-:Y:S06]  /*1b3f0*/  LDSM.16.MT88.4 R60, [R214+0x1900] ;  /* 0x00190000d63c783b */ /* 0x002fec0000004200 */
[----:B------:R1:W-:Y:S01]  /*1b400*/  MUFU.EX2 R192, R54 ;  /* 0x0000003600c07308 */ /* 0x0003e20000000800 */
[-C--:B------:R-:W-:Y:S04]  /*1b410*/  HMMA.16816.F32 R48, R136, R42.reuse, R48 ;  /* 0x0000002a8830723c */ /* 0x080fe80000001830 */
[----:B--2---:R-:W-:Y:S02]  /*1b420*/  F2FP.PACK_AB R52, R200, R199 ;  /* 0x000000c7c834723e */ /* 0x004fe400000000ff */
[----:B------:R-:W-:Y:S02]  /*1b430*/  F2FP.PACK_AB R40, R207, R208 ;  /* 0x000000d0cf28723e */ /* 0x000fe400000000ff */
[----:B------:R-:W-:Y:S01]  /*1b440*/  HMMA.16816.F32 R120, R132, R42, R120 ;  /* 0x0000002a8478723c */ /* 0x000fe20000001878 */
[----:B------:R2:W2:Y:S01]  /*1b450*/  MUFU.EX2 R191, R55 ;  /* 0x0000003700bf7308 */ /* 0x0004a20000000800 */
[----:B------:R-:W2:Y:S02]  /*1b460*/  LDSM.16.MT88.4 R132, [R214+0x1100] ;  /* 0x00110000d684783b */ /* 0x000ea40000004200 */
[----:B------:R-:W-:Y:S02]  /*1b470*/  F2FP.PACK_AB R41, R203, R204 ;  /* 0x000000cccb29723e */ /* 0x000fe400000000ff */
[----:B---3--:R-:W-:Y:S02]  /*1b480*/  F2FP.PACK_AB R53, R175, R174 ;  /* 0x000000aeaf35723e */ /* 0x008fe400000000ff */
[----:B------:R-:W-:Y:S02]  /*1b490*/  F2FP.PACK_AB R42, R205, R206 ;  /* 0x000000cecd2a723e */ /* 0x000fe400000000ff */
[----:B----4-:R-:W-:Y:S01]  /*1b4a0*/  ISETP.GT.AND P0, PT, R232, R157, PT ;  /* 0x0000009de800720c */ /* 0x010fe20003f04270 */
[----:B------:R-:W-:Y:S01]  /*1b4b0*/  MUFU.EX2 R97, R97 ;  /* 0x0000006100617308 */ /* 0x000fe20000000800 */
[----:B------:R-:W-:Y:S02]  /*1b4c0*/  F2FP.PACK_AB R43, R201, R202 ;  /* 0x000000cac92b723e */ /* 0x000fe400000000ff */
[----:B------:R-:W-:Y:S02]  /*1b4d0*/  MOV R232, R230 ;  /* 0x000000e600e87202 */ /* 0x000fe40000000f00 */
[----:B-1----:R-:W-:Y:S03]  /*1b4e0*/  F2FP.PACK_AB R54, R198, R197 ;  /* 0x000000c5c636723e */ /* 0x002fe600000000ff */
[-C--:B------:R-:W-:Y:S02]  /*1b4f0*/  HMMA.16816.F32 R4, R40, R44.reuse, R4 ;  /* 0x0000002c2804723c */ /* 0x080fe40000001804 */
[----:B------:R-:W-:Y:S03]  /*1b500*/  MUFU.EX2 R99, R99 ;  /* 0x0000006300637308 */ /* 0x000fe60000000800 */
[----:B--2---:R-:W-:Y:S07]  /*1b510*/  F2FP.PACK_AB R55, R173, R172 ;  /* 0x000000acad37723e */ /* 0x004fee00000000ff */
        /* <DEDUP_REMOVED lines=10> */
[----:B------:R-:W-:Y:S01]  /*1b5c0*/  MUFU.EX2 R81, R81 ;  /* 0x0000005100517308 */ /* 0x000fe20000000800 */
[-C--:B------:R-:W-:Y:S08]  /*1b5d0*/  HMMA.16816.F32 R28, R52, R66.reuse, R28 ;  /* 0x00000042341c723c */ /* 0x080ff0000000181c */
[C---:B------:R-:W-:Y:S01]  /*1b5e0*/  HMMA.16816.F32 R32, R40.reuse, R66, R32 ;  /* 0x000000422820723c */ /* 0x040fe20000001820 */
[----:B------:R-:W-:Y:S01]  /*1b5f0*/  LDSM.16.MT88.4 R64, [R214+0x2100] ;  /* 0x00210000d640783b */ /* 0x000fe20000004200 */
        /* <DEDUP_REMOVED lines=15> */
[----:B------:R-:W-:Y:S03]  /*1b6f0*/  F2FP.PACK_AB R45, R165, R167 ;  /* 0x000000a7a52d723e */ /* 0x000fe600000000ff */
        /* <DEDUP_REMOVED lines=8> */
[----:B------:R-:W-:Y:S02]  /*1b780*/  F2FP.PACK_AB R47, R164, R166 ;  /* 0x000000a6a42f723e */ /* 0x000fe400000000ff */
[----:B------:R-:W-:Y:S01]  /*1b790*/  MUFU.EX2 R87, R87 ;  /* 0x0000005700577308 */ /* 0x000fe20000000800 */
[-C--:B------:R-:W-:Y:S08]  /*1b7a0*/  HMMA.16816.F32 R4, R40, R56.reuse, R4 ;  /* 0x000000382804723c */ /* 0x080ff00000001804 */
[C---:B------:R-:W-:Y:S01]  /*1b7b0*/  HMMA.16816.F32 R8, R44.reuse, R56, R8 ;  /* 0x000000382c08723c */ /* 0x040fe20000001808 */
[----:B------:R-:W-:Y:S07]  /*1b7c0*/  MUFU.EX2 R98, R98 ;  /* 0x0000006200627308 */ /* 0x000fee0000000800 */
[-C--:B------:R-:W-:Y:S03]  /*1b7d0*/  HMMA.16816.F32 R12, R44, R58.reuse, R12 ;  /* 0x0000003a2c0c723c */ /* 0x080fe6000000180c */
[----:B------:R-:W2:Y:S05]  /*1b7e0*/  MUFU.EX2 R92, R92 ;  /* 0x0000005c005c7308 */ /* 0x000eaa0000000800 */
[C---:B------:R-:W-:Y:S01]  /*1b7f0*/  HMMA.16816.F32 R16, R40.reuse, R58, R16 ;  /* 0x0000003a2810723c */ /* 0x040fe20000001810 */
[----:B------:R-:W3:Y:S04]  /*1b800*/  LDSM.16.MT88.4 R56, [R215+0x1900] ;  /* 0x00190000d738783b */ /* 0x000ee80000004200 */
[----:B------:R-:W-:Y:S03]  /*1b810*/  MUFU.EX2 R91, R91 ;  /* 0x0000005b005b7308 */ /* 0x000fe60000000800 */
[-C--:B-1----:R-:W-:Y:S07]  /*1b820*/  HMMA.16816.F32 R20, R40, R52.reuse, R20 ;  /* 0x000000342814723c */ /* 0x082fee0000001814 */
[----:B------:R-:W-:Y:S01]  /*1b830*/  MUFU.EX2 R94, R94 ;  /* 0x0000005e005e7308 */ /* 0x000fe20000000800 */
[C---:B------:R-:W-:Y:S04]  /*1b840*/  HMMA.16816.F32 R24, R44.reuse, R52, R24 ;  /* 0x000000342c18723c */ /* 0x040fe80000001818 */
[----:B--2---:R-:W-:Y:S04]  /*1b850*/  F2FP.PACK_AB R170, R93, R92 ;  /* 0x0000005c5daa723e */ /* 0x004fe800000000ff */
[-C--:B------:R-:W-:Y:S01]  /*1b860*/  HMMA.16816.F32 R28, R44, R54.reuse, R28 ;  /* 0x000000362c1c723c */ /* 0x080fe2000000181c */
[----:B------:R-:W-:Y:S07]  /*1b870*/  MUFU.EX2 R72, R72 ;  /* 0x0000004800487308 */ /* 0x000fee0000000800 */
[C---:B------:R-:W-:Y:S01]  /*1b880*/  HMMA.16816.F32 R32, R40.reuse, R54, R32 ;  /* 0x000000362820723c */ /* 0x040fe20000001820 */
[----:B------:R-:W1:Y:S02]  /*1b890*/  LDSM.16.MT88.4 R52, [R213+0x2100] ;  /* 0x00210000d534783b */ /* 0x000e640000004200 */
[----:B------:R-:W2:Y:S05]  /*1b8a0*/  MUFU.EX2 R73, R73 ;  /* 0x0000004900497308 */ /* 0x000eaa0000000800 */
[-C--:B------:R-:W-:Y:S05]  /*1b8b0*/  HMMA.16816.F32 R100, R40, R60.reuse, R100 ;  /* 0x0000003c2864723c */ /* 0x080fea0000001864 */
[----:B------:R-:W-:Y:S03]  /*1b8c0*/  MUFU.EX2 R76, R76 ;  /* 0x0000004c004c7308 */ /* 0x000fe60000000800 */
[C---:B------:R-:W-:Y:S07]  /*1b8d0*/  HMMA.16816.F32 R104, R44.reuse, R60, R104 ;  /* 0x0000003c2c68723c */ /* 0x040fee0000001868 */
[----:B------:R-:W4:Y:S01]  /*1b8e0*/  MUFU.EX2 R77, R77 ;  /* 0x0000004d004d7308 */ /* 0x000f220000000800 */
[-C--:B------:R-:W-:Y:S08]  /*1b8f0*/  HMMA.16816.F32 R108, R44, R62.reuse, R108 ;  /* 0x0000003e2c6c723c */ /* 0x080ff0000000186c */
[C---:B------:R-:W-:Y:S01]  /*1b900*/  HMMA.16816.F32 R112, R40.reuse, R62, R112 ;  /* 0x0000003e2870723c */ /* 0x040fe20000001870 */
[----:B------:R-:W1:Y:S01]  /*1b910*/  LDSM.16.MT88.4 R60, [R216+0x2100] ;  /* 0x00210000d83c783b */ /* 0x000e620000004200 */
[----:B------:R-:W-:Y:S06]  /*1b920*/  MUFU.EX2 R74, R74 ;  /* 0x0000004a004a7308 */ /* 0x000fec0000000800 */
[-C--:B---3--:R-:W-:Y:S04]  /*1b930*/  HMMA.16816.F32 R36, R40, R56.reuse, R36 ;  /* 0x000000382824723c */ /* 0x088fe80000001824 */
[----:B------:R-:W3:Y:S04]  /*1b940*/  MUFU.EX2 R75, R75 ;  /* 0x0000004b004b7308 */ /* 0x000ee80000000800 */
[C---:B------:R-:W-:Y:S06]  /*1b950*/  HMMA.16816.F32 R116, R44.reuse, R56, R116 ;  /* 0x000000382c74723c */ /* 0x040fec0000001874 */
[----:B------:R-:W-:Y:S02]  /*1b960*/  MUFU.EX2 R78, R78 ;  /* 0x0000004e004e7308 */ /* 0x000fe40000000800 */
[-C--:B------:R-:W-:Y:S07]  /*1b970*/  HMMA.16816.F32 R48, R44, R58.reuse, R48 ;  /* 0x0000003a2c30723c */ /* 0x080fee0000001830 */
[----:B--2---:R-:W-:Y:S01]  /*1b980*/  F2FP.PACK_AB R44, R73, R72 ;  /* 0x00000048492c723e */ /* 0x004fe200000000ff */
[----:B------:R-:W-:Y:S01]  /*1b990*/  HMMA.16816.F32 R120, R40, R58, R120 ;  /* 0x0000003a2878723c */ /* 0x000fe20000001878 */
[----:B------:R-:W2:Y:S01]  /*1b9a0*/  MUFU.EX2 R79, R79 ;  /* 0x0000004f004f7308 */ /* 0x000ea20000000800 */
[----:B------:R-:W2:Y:S02]  /*1b9b0*/  LDSM.16.MT88.4 R56, [R215+0x2100] ;  /* 0x00210000d738783b */ /* 0x000ea40000004200 */
[----:B----4-:R-:W-:Y:S02]  /*1b9c0*/  F2FP.PACK_AB R46, R77, R76 ;  /* 0x0000004c4d2e723e */ /* 0x010fe400000000ff */
[----:B---3--:R-:W-:Y:S02]  /*1b9d0*/  F2FP.PACK_AB R45, R75, R74 ;  /* 0x0000004a4b2d723e */ /* 0x008fe400000000ff */
[----:B------:R-:W-:Y:S03]  /*1b9e0*/  F2FP.PACK_AB R40, R69, R68 ;  /* 0x000000444528723e */ /* 0x000fe600000000ff */
[----:B------:R-:W-:Y:S01]  /*1b9f0*/  MUFU.EX2 R88, R88 ;  /* 0x0000005800587308 */ /* 0x000fe20000000800 */
[----:B------:R-:W-:Y:S02]  /*1ba00*/  F2FP.PACK_AB R42, R81, R80 ;  /* 0x00000050512a723e */ /* 0x000fe400000000ff */
[----:B------:R-:W-:Y:S02]  /*1ba10*/  F2FP.PACK_AB R41, R71, R70 ;  /* 0x000000464729723e */ /* 0x000fe400000000ff */
[----:B------:R-:W-:Y:S05]  /*1ba20*/  F2FP.PACK_AB R43, R83, R82 ;  /* 0x00000052532b723e */ /* 0x000fea00000000ff */
[----:B------:R-:W3:Y:S02]  /*1ba30*/  MUFU.EX2 R89, R89 ;  /* 0x0000005900597308 */ /* 0x000ee40000000800 */
[-C--:B-1----:R-:W-:Y:S03]  /*1ba40*/  HMMA.16816.F32 R4, R40, R52.reuse, R4 ;  /* 0x000000342804723c */ /* 0x082fe60000001804 */
[----:B--2---:R-:W-:Y:S05]  /*1ba50*/  F2FP.PACK_AB R47, R79, R78 ;  /* 0x0000004e4f2f723e */ /* 0x004fea00000000ff */
[----:B------:R-:W1:Y:S02]  /*1ba60*/  MUFU.EX2 R90, R90 ;  /* 0x0000005a005a7308 */ /* 0x000e640000000800 */
[C---:B------:R-:W-:Y:S08]  /*1ba70*/  HMMA.16816.F32 R8, R44.reuse, R52, R8 ;  /* 0x000000342c08723c */ /* 0x040ff00000001808 */
[-C--:B------:R-:W-:Y:S01]  /*1ba80*/  HMMA.16816.F32 R12, R44, R54.reuse, R12 ;  /* 0x000000362c0c723c */ /* 0x080fe2000000180c */
[----:B------:R-:W2:Y:S03]  /*1ba90*/  MUFU.EX2 R52, R2 ;  /* 0x0000000200347308 */ /* 0x000ea60000000800 */
[----:B---3--:R-:W-:Y:S04]  /*1baa0*/  F2FP.PACK_AB R168, R89, R88 ;  /* 0x0000005859a8723e */ /* 0x008fe800000000ff */
[C---:B------:R-:W-:Y:S04]  /*1bab0*/  HMMA.16816.F32 R16, R40.reuse, R54, R16 ;  /* 0x000000362810723c */ /* 0x040fe80000001810 */
[----:B-1----:R-:W-:Y:S04]  /*1bac0*/  F2FP.PACK_AB R169, R91, R90 ;  /* 0x0000005a5ba9723e */ /* 0x002fe800000000ff */
[-C--:B------:R-:W-:Y:S08]  /*1bad0*/  HMMA.16816.F32 R20, R40, R60.reuse, R20 ;  /* 0x0000003c2814723c */ /* 0x080ff00000001814 */
[C---:B------:R-:W-:Y:S04]  /*1bae0*/  HMMA.16816.F32 R24, R44.reuse, R60, R24 ;  /* 0x0000003c2c18723c */ /* 0x040fe80000001818 */
[----:B--2---:R-:W-:Y:S01]  /*1baf0*/  F2FP.PACK_AB R171, R52, R94 ;  /* 0x0000005e34ab723e */ /* 0x004fe200000000ff */
[----:B------:R-:W-:Y:S01]  /*1bb00*/  FADD.FTZ R2, R239, R127 ;  /* 0x0000007fef027221 */ /* 0x000fe20000010000 */
[----:B------:R-:W-:Y:S02]  /*1bb10*/  MOV R127, R125 ;  /* 0x0000007d007f7202 */ /* 0x000fe40000000f00 */
        /* <DEDUP_REMOVED lines=9> */
[-C--:B------:R-:W-:Y:S07]  /*1bbb0*/  HMMA.16816.F32 R48, R44, R58.reuse, R48 ;  /* 0x0000003a2c30723c */ /* 0x080fee0000001830 */
[----:B------:R-:W-:Y:S01]  /*1bbc0*/  FADD.FTZ R44, R249, R129 ;  /* 0x00000081f92c7221 */ /* 0x000fe20000010000 */
[----:B------:R-:W-:Y:S04]  /*1bbd0*/  HMMA.16816.F32 R120, R40, R58, R120 ;  /* 0x0000003a2878723c */ /* 0x000fe80000001878 */
[----:B------:R-:W-:Y:S02]  /*1bbe0*/  FADD.FTZ R44, R251, R44 ;  /* 0x0000002cfb2c7221 */ /* 0x000fe40000010000 */
[----:B------:R-:W-:Y:S01]  /*1bbf0*/  FADD.FTZ R45, R245, R128 ;  /* 0x00000080f52d7221 */ /* 0x000fe20000010000 */
[----:B------:R-:W-:Y:S02]  /*1bc00*/  F2FP.PACK_AB R40, R85, R84 ;  /* 0x000000545528723e */ /* 0x000fe400000000ff */
[----:B------:R-:W-:Y:S03]  /*1bc10*/  F2FP.PACK_AB R42, R97, R96 ;  /* 0x00000060612a723e */ /* 0x000fe600000000ff */
[----:B------:R-:W-:Y:S01]  /*1bc20*/  FADD.FTZ R45, R250, R45 ;  /* 0x0000002dfa2d7221 */ /* 0x000fe20000010000 */
[----:B------:R-:W-:Y:S02]  /*1bc30*/  F2FP.PACK_AB R41, R87, R86 ;  /* 0x000000565729723e */ /* 0x000fe400000000ff */
[----:B------:R-:W-:Y:S07]  /*1bc40*/  F2FP.PACK_AB R43, R99, R98 ;  /* 0x00000062632b723e */ /* 0x000fee00000000ff */
        /* <DEDUP_REMOVED lines=25> */
[----:B------:R-:W2:Y:S03]  /*1bde0*/  LDSM.16.MT88.4 R8, [R215+0x2900] ;  /* 0x00290000d708783b */ /* 0x000ea60000004200 */
        /* <DEDUP_REMOVED lines=82> */
.L_x_1194:
[----:B------:R-:W2:Y:S02]  /*1c310*/  LDL R2, [R1+0x4] ;  /* 0x0000040001027983 */ /* 0x000ea40000100800 */
        /* <DEDUP_REMOVED lines=20> */
[----:B--2---:R-:W-:-:S03]  /*1c460*/  IMAD.MOV.U32 R3, RZ, RZ, R7 ;  /* 0x000000ffff037224 */ /* 0x004fc600078e0007 */
[----:B----4-:R-:W-:Y:S01]  /*1c470*/  @P1 IMAD.HI.U32 R0, R2, c[0x0][0x2c8], RZ ;  /* 0x0000b20002001a27 */ /* 0x010fe200078e00ff */
[----:B---3--:R-:W-:-:S05]  /*1c480*/  MOV R2, R4 ;  /* 0x0000000400027202 */ /* 0x008fca0000000f00 */
[----:B------:R1:W-:Y:S04]  /*1c490*/  STL.64 [R1+0x8], R2 ;  /* 0x0000080201007387 */ /* 0x0003e80000100a00 */
[----:B------:R1:W-:Y:S02]  /*1c4a0*/  @P1 STL [R1+0x10], R0 ;  /* 0x0000100001001387 */ /* 0x0003e40000100800 */
.L_x_1213:
[----:B------:R-:W-:Y:S04]  /*1c4b0*/  DEPBAR.LE SB0, 0x0 ;  /* 0x000080000000791a */ /* 0x000fe80000000000 */
[----:B------:R-:W-:Y:S01]  /*1c4c0*/  BAR.SYNC.DEFER_BLOCKING 0x0 ;  /* 0x0000000000007b1d */ /* 0x000fe20000010000 */
[----:B------:R-:W-:Y:S01]  /*1c4d0*/  IMAD.MOV.U32 R131, RZ, RZ, 0x5 ;  /* 0x00000005ff837424 */ /* 0x000fe200078e00ff */
[----:B------:R-:W-:Y:S01]  /*1c4e0*/  SHF.R.S32.HI R124, RZ, 0x1f, R230 ;  /* 0x0000001fff7c7819 */ /* 0x000fe200000114e6 */
[----:B------:R-:W-:Y:S02]  /*1c4f0*/  IMAD.MOV.U32 R200, RZ, RZ, c[0x0][0x208] ;  /* 0x00008200ffc87624 */ /* 0x000fe400078e00ff */
[----:B------:R-:W-:Y:S02]  /*1c500*/  IMAD.MOV.U32 R126, RZ, RZ, c[0x0][0x208] ;  /* 0x00008200ff7e7624 */ /* 0x000fe400078e00ff */
[----:B------:R-:W-:Y:S02]  /*1c510*/  IMAD.SHL.U32 R200, R200, 0x20, RZ ;  /* 0x00000020c8c87824 */ /* 0x000fe400078e00ff */
[----:B-1----:R-:W-:Y:S01]  /*1c520*/  IMAD R0, R230, UR10, RZ ;  /* 0x0000000ae6007c24 */ /* 0x002fe2000f8e02ff */
[----:B------:R-:W-:Y:S01]  /*1c530*/  SHF.L.U64.HI R126, R126, R131, c[0x0][0x20c] ;  /* 0x000083007e7e7619 */ /* 0x000fe20000010283 */
[----:B------:R-:W-:Y:S02]  /*1c540*/  IMAD.MOV.U32 R243, RZ, RZ, c[0x0][0x32c] ;  /* 0x0000cb00fff37624 */ /* 0x000fe400078e00ff */
[----:B------:R-:W-:Y:S01]  /*1c550*/  IMAD R0, R124, UR12, R0 ;  /* 0x0000000c7c007c24 */ /* 0x000fe2000f8e0200 */
[----:B-----5:R-:W-:Y:S06]  /*1c560*/  LDSM.16.M88.4 R96, [R219+0x6100] ;  /* 0x00610000db60783b */ /* 0x020fec0000000200 */
[----:B------:R-:W1:Y:S06]  /*1c570*/  LDSM.16.M88.4 R16, [R212+0x3100] ;  /* 0x00310000d410783b */ /* 0x000e6c0000000200 */
[----:B--2---:R-:W2:Y:S06]  /*1c580*/  LDL.64 R2, [R1+0x8] ;  /* 0x0000080001027983 */ /* 0x004eac0000100a00 */
[----:B------:R-:W3:Y:S06]  /*1c590*/  LDSM.16.M88.4 R92, [R219+0x8100] ;  /* 0x00810000db5c783b */ /* 0x000eec0000000200 */
[----:B------:R-:W4:Y:S06]  /*1c5a0*/  LDSM.16.M88.4 R32, [R212+0x3900] ;  /* 0x00390000d420783b */ /* 0x000f2c0000000200 */
[----:B------:R-:W2:Y:S06]  /*1c5b0*/  LDL R240, [R1+0x4] ;  /* 0x0000040001f07983 */ /* 0x000eac0000100800 */
[----:B------:R-:W4:Y:S06]  /*1c5c0*/  LDSM.16.M88.4 R48, [R212+0x4100] ;  /* 0x00410000d430783b */ /* 0x000f2c0000000200 */
[----:B------:R-:W2:Y:S01]  /*1c5d0*/  LDL.64 R234, [R1+0x40] ;  /* 0x0000400001ea7983 */ /* 0x000ea20000100a00 */
[-C--:B-1----:R-:W-:Y:S05]  /*1c5e0*/  HMMA.16816.F32 R4, R96, R16.reuse, RZ ;  /* 0x000000106004723c */ /* 0x082fea00000018ff */
[----:B------:R-:W1:Y:S06]  /*1c5f0*/  LDSM.16.M88.4 R64, [R212+0x4900] ;  /* 0x00490000d440783b */ /* 0x000e6c0000000200 */
[----:B------:R-:W2:Y:S01]  /*1c600*/  LDL.64 R232, [R1+0x48] ;  /* 0x0000480001e87983 */ /* 0x000ea20000100a00 */
[C---:B---3--:R-:W-:Y:S05]  /*1c610*/  HMMA.16816.F32 R8, R92.reuse, R16, RZ ;  /* 0x000000105c08723c */ /* 0x048fea00000018ff */
[----:B------:R-:W3:Y:S03]  /*1c620*/  LDSM.16.M88.4 R80, [R212+0x5100] ;  /* 0x00510000d450783b */ /* 0x000ee60000000200 */
[-C--:B------:R-:W-:Y:S03]  /*1c630*/  HMMA.16816.F32 R12, R92, R18.reuse, RZ ;  /* 0x000000125c0c723c */ /* 0x080fe600000018ff */
[----:B------:R1:W2:Y:S06]  /*1c640*/  LDL R131, [R1+0x60] ;  /* 0x0000600001837983 */ /* 0x0002ac0000100800 */
[----:B------:R-:W1:Y:S01]  /*1c650*/  LDSM.16.M88.4 R172, [R212+0x5900] ;  /* 0x00590000d4ac783b */ /* 0x000e620000000200 */
[C---:B------:R-:W-:Y:S05]  /*1c660*/  HMMA.16816.F32 R16, R96.reuse, R18, RZ ;  /* 0x000000126010723c */ /* 0x040fea00000018ff */
[----:B------:R-:W2:Y:S03]  /*1c670*/  LDL R242, [R1+0x28] ;  /* 0x0000280001f27983 */ /* 0x000ea60000100800 */
[-C--:B----4-:R-:W-:Y:S03]  /*1c680*/  HMMA.16816.F32 R20, R96, R32.reuse, RZ ;  /* 0x000000206014723c */ /* 0x090fe600000018ff */
[----:B------:R-:W-:Y:S05]  /*1c690*/  LDSM.16.M88.4 R176, [R222+0x6100] ;  /* 0x00610000deb0783b */ /* 0x000fea0000000200 */
[C---:B------:R-:W-:Y:S01]  /*1c6a0*/  HMMA.16816.F32 R24, R92.reuse, R32, RZ ;  /* 0x000000205c18723c */ /* 0x040fe200000018ff */
[----:B------:R-:W4:Y:S06]  /*1c6b0*/  LDL R241, [R1+0x2c] ;  /* 0x00002c0001f17983 */ /* 0x000f2c0000100800 */
[----:B------:R-:W1:Y:S01]  /*1c6c0*/  LDSM.16.M88.4 R180, [R223] ;  /* 0x00000000dfb4783b */ /* 0x000e620000000200 */
[-C--:B------:R-:W-:Y:S05]  /*1c6d0*/  HMMA.16816.F32 R28, R92, R34.reuse, RZ ;  /* 0x000000225c1c723c */ /* 0x080fea00000018ff */
[----:B------:R-:W1:Y:S03]  /*1c6e0*/  LDSM.16.M88.4 R184, [R222+0x8100] ;  /* 0x00810000deb8783b */ /* 0x000e660000000200 */
[C---:B------:R-:W-:Y:S03]  /*1c6f0*/  HMMA.16816.F32 R32, R96.reuse, R34, RZ ;  /* 0x000000226020723c */ /* 0x040fe600000018ff */
[----:B------:R-:W3:Y:S05]  /*1c700*/  LDSM.16.M88.4 R188, [R228] ;  /* 0x00000000e4bc783b */ /* 0x000eea0000000200 */
[-C--:B------:R-:W-:Y:S01]  /*1c710*/  HMMA.16816.F32 R36, R96, R48.reuse, RZ ;  /* 0x000000306024723c */ /* 0x080fe200000018ff */
[----:B------:R-:W3:Y:S07]  /*1c720*/  LDSM.16.M88.4 R192, [R227] ;  /* 0x00000000e3c0783b */ /* 0x000eee0000000200 */
[C---:B------:R-:W-:Y:S08]  /*1c730*/  HMMA.16816.F32 R40, R92.reuse, R48, RZ ;  /* 0x000000305c28723c */ /* 0x040ff000000018ff */
[-C--:B------:R-:W-:Y:S08]  /*1c740*/  HMMA.16816.F32 R44, R92, R50.reuse, RZ ;  /* 0x000000325c2c723c */ /* 0x080ff000000018ff */
[C---:B------:R-:W-:Y:S08]  /*1c750*/  HMMA.16816.F32 R48, R96.reuse, R50, RZ ;  /* 0x000000326030723c */ /* 0x040ff000000018ff */
[-C--:B-1----:R-:W-:Y:S08]  /*1c760*/  HMMA.16816.F32 R52, R96, R64.reuse, RZ ;  /* 0x000000406034723c */ /* 0x082ff000000018ff */
        /* <DEDUP_REMOVED lines=16> */
[----:B------:R-:W3:Y:S07]  /*1c870*/  LDSM.16.M88.4 R180, [R225] ;  /* 0x00000000e1b4783b */ /* 0x000eee0000000200 */
[-C--:B------:R-:W-:Y:S08]  /*1c880*/  HMMA.16816.F32 R20, R176, R188.reuse, R20 ;  /* 0x000000bcb014723c */ /* 0x080ff00000001814 */
[C---:B------:R-:W-:Y:S08]  /*1c890*/  HMMA.16816.F32 R24, R184.reuse, R188, R24 ;  /* 0x000000bcb818723c */ /* 0x040ff00000001818 */
[-C--:B------:R-:W-:Y:S08]  /*1c8a0*/  HMMA.16816.F32 R28, R184, R190.reuse, R28 ;  /* 0x000000beb81c723c */ /* 0x080ff0000000181c */
[C---:B------:R-:W-:Y:S01]  /*1c8b0*/  HMMA.16816.F32 R32, R176.reuse, R190, R32 ;  /* 0x000000beb020723c */ /* 0x040fe20000001820 */
[----:B------:R-:W2:Y:S07]  /*1c8c0*/  LDSM.16.M88.4 R188, [R224] ;  /* 0x00000000e0bc783b */ /* 0x000eae0000000200 */
[-C--:B------:R-:W-:Y:S04]  /*1c8d0*/  HMMA.16816.F32 R36, R176, R192.reuse, R36 ;  /* 0x000000c0b024723c */ /* 0x080fe80000001824 */
[----:B--2---:R-:W-:Y:S04]  /*1c8e0*/  IMAD.WIDE.U32 R2, R230, UR12, R2 ;  /* 0x0000000ce6027c25 */ /* 0x004fe8000f8e0002 */
[C---:B------:R-:W-:Y:S04]  /*1c8f0*/  HMMA.16816.F32 R40, R184.reuse, R192, R40 ;  /* 0x000000c0b828723c */ /* 0x040fe80000001828 */
[----:B------:R-:W-:Y:S01]  /*1c900*/  IMAD.IADD R0, R3, 0x1, R0 ;  /* 0x0000000103007824 */ /* 0x000fe200078e0200 */
[C---:B------:R-:W-:Y:S03]  /*1c910*/  LEA R196, P0, R2.reuse, c[0x0][0x1f8], 0x1 ;  /* 0x00007e0002c47a11 */ /* 0x040fe600078008ff */
[-C--:B------:R-:W-:Y:S04]  /*1c920*/  HMMA.16816.F32 R44, R184, R194.reuse, R44 ;  /* 0x000000c2b82c723c */ /* 0x080fe8000000182c */
[----:B------:R-:W-:Y:S02]  /*1c930*/  LEA.HI.X R197, R2, c[0x0][0x1fc], R0, 0x1, P0 ;  /* 0x00007f0002c57a11 */ /* 0x000fe400000f0c00 */
[-C--:B------:R-:W-:Y:S02]  /*1c940*/  IADD3 R124, P0, R196, R200.reuse, RZ ;  /* 0x000000c8c47c7210 */ /* 0x080fe40007f1e0ff */
[C---:B------:R-:W-:Y:S01]  /*1c950*/  HMMA.16816.F32 R48, R176.reuse, R194, R48 ;  /* 0x000000c2b030723c */ /* 0x040fe20000001830 */
[----:B------:R-:W-:Y:S01]  /*1c960*/  @!PT LDS RZ, [RZ] ;  /* 0x00000000fffff984 */ /* 0x000fe20000000800 */
[----:B------:R-:W-:Y:S01]  /*1c970*/  @!PT LDS RZ, [RZ] ;  /* 0x00000000fffff984 */ /* 0x000fe20000000800 */
[----:B------:R-:W-:Y:S01]  /*1c980*/  @!PT LDS RZ, [RZ] ;  /* 0x00000000fffff984 */ /* 0x000fe20000000800 */
[----:B------:R2:W-:Y:S03]  /*1c990*/  LDGSTS.E.BYPASS.LTC128B.128 [R231+0x100], [R196.64], !P5 ;  /* 0x00100000c4e77fae */ /* 0x0005e6000e901d48 */
[--C-:B------:R-:W-:Y:S01]  /*1c9a0*/  IMAD.X R125, R197, 0x1, R126.reuse, P0 ;  /* 0x00000001c57d7824 */ /* 0x100fe200000e067e */
[-C--:B------:R-:W-:Y:S03]  /*1c9b0*/  IADD3 R198, P1, R124, R200.reuse, RZ ;  /* 0x000000c87cc67210 */ /* 0x080fe60007f3e0ff */
[-C--:B-1----:R-:W-:Y:S01]  /*1c9c0*/  HMMA.16816.F32 R52, R176, R172.reuse, R52 ;  /* 0x000000acb034723c */ /* 0x082fe20000001834 */
[----:B------:R1:W-:Y:S03]  /*1c9d0*/  LDGSTS.E.BYPASS.LTC128B.128 [R231+0x900], [R124.64], !P5 ;  /* 0x009000007ce77fae */ /* 0x0003e6000e901d48 */
[--C-:B------:R-:W-:Y:S01]  /*1c9e0*/  IMAD.X R199, R125, 0x1, R126.reuse, P1 ;  /* 0x000000017dc77824 */ /* 0x100fe200008e067e */
[-C--:B------:R-:W-:Y:S03]  /*1c9f0*/  IADD3 R2, P0, R198, R200.reuse, RZ ;  /* 0x000000c8c6027210 */ /* 0x080fe60007f1e0ff */
[C---:B------:R-:W-:Y:S01]  /*1ca00*/  HMMA.16816.F32 R56, R184.reuse, R172, R56 ;  /* 0x000000acb838723c */ /* 0x040fe20000001838 */
[----:B------:R2:W-:Y:S03]  /*1ca10*/  LDGSTS.E.BYPASS.LTC128B.128 [R231+0x1100], [R198.64], !P5 ;  /* 0x01100000c6e77fae */ /* 0x0005e6000e901d48 */
[--C-:B------:R-:W-:Y:S04]  /*1ca20*/  IMAD.X R3, R199, 0x1, R126.reuse, P0 ;  /* 0x00000001c7037824 */ /* 0x100fe800000e067e */
[-C--:B------:R-:W-:Y:S01]  /*1ca30*/  HMMA.16816.F32 R60, R184, R174.reuse, R60 ;  /* 0x000000aeb83c723c */ /* 0x080fe2000000183c */
[----:B------:R4:W-:Y:S03]  /*1ca40*/  LDGSTS.E.BYPASS.LTC128B.128 [R231+0x1900], [R2.64], !P5 ;  /* 0x0190000002e77fae */ /* 0x0009e6000e901d48 */
[-C--:B--2---:R-:W-:Y:S04]  /*1ca50*/  IADD3 R196, P1, R2, R200.reuse, RZ ;  /* 0x000000c802c47210 */ /* 0x084fe80007f3e0ff */
[C---:B------:R-:W-:Y:S04]  /*1ca60*/  HMMA.16816.F32 R64, R176.reuse, R174, R64 ;  /* 0x000000aeb040723c */ /* 0x040fe80000001840 */
[--C-:B------:R-:W-:Y:S01]  /*1ca70*/  IMAD.X R197, R3, 0x1, R126.reuse, P1 ;  /* 0x0000000103c57824 */ /* 0x100fe200008e067e */
[----:B-1----:R-:W-:Y:S03]  /*1ca80*/  IADD3 R124, P0, R196, R200, RZ ;  /* 0x000000c8c47c7210 */ /* 0x002fe60007f1e0ff */
[-C--:B---3--:R-:W-:Y:S01]  /*1ca90*/  HMMA.16816.F32 R68, R176, R180.reuse, R68 ;  /* 0x000000b4b044723c */ /* 0x088fe20000001844 */
[----:B------:R1:W-:Y:S03]  /*1caa0*/  LDGSTS.E.BYPASS.LTC128B.128 [R231+0x2100], [R196.64], !P5 ;  /* 0x02100000c4e77fae */ /* 0x0003e6000e901d48 */
[----:B------:R-:W-:Y:S01]  /*1cab0*/  IMAD.X R125, R197, 0x1, R126, P0 ;  /* 0x00000001c57d7824 */ /* 0x000fe200000e067e */
[C---:B------:R-:W-:Y:S02]  /*1cac0*/  ISETP.GT.AND P0, PT, R230.reuse, R240, PT ;  /* 0x000000f0e600720c */ /* 0x040fe40003f04270 */
[----:B------:R-:W2:Y:S01]  /*1cad0*/  LDL R126, [R1+0x10] ;  /* 0x00001000017e7983 */ /* 0x000ea20000100800 */
[C---:B------:R-:W-:Y:S05]  /*1cae0*/  HMMA.16816.F32 R72, R184.reuse, R180, R72 ;  /* 0x000000b4b848723c */ /* 0x040fea0000001848 */
[----:B------:R3:W-:Y:S03]  /*1caf0*/  LDGSTS.E.BYPASS.LTC128B.128 [R231+0x2900], [R124.64], !P5 ;  /* 0x029000007ce77fae */ /* 0x0007e6000e901d48 */
[-C--:B------:R-:W-:Y:S03]  /*1cb00*/  HMMA.16816.F32 R76, R184, R182.reuse, R76 ;  /* 0x000000b6b84c723c */ /* 0x080fe6000000184c */
[----:B------:R-:W-:Y:S01]  /*1cb10*/  LDSM.16.M88.4 R200, [R218+0x3100] ;  /* 0x00310000dac8783b */ /* 0x000fe20000000200 */
[----:B------:R-:W-:Y:S04]  /*1cb20*/  @P0 IADD3 R0, R230, -0x1, RZ ;  /* 0xffffffffe6000810 */ /* 0x000fe80007ffe0ff */
[C---:B------:R-:W-:Y:S01]  /*1cb30*/  HMMA.16816.F32 R80, R176.reuse, R182, R80 ;  /* 0x000000b6b050723c */ /* 0x040fe20000001850 */
[----:B------:R-:W0:Y:S03]  /*1cb40*/  LDGDEPBAR ;  /* 0x00000000000079af */ /* 0x000e260000000000 */
[----:B----4-:R-:W-:Y:S03]  /*1cb50*/  @P0 SHF.R.S32.HI R2, RZ, 0x1f, R0 ;  /* 0x0000001fff020819 */ /* 0x010fe60000011400 */
[----:B-1----:R-:W1:Y:S01]  /*1cb60*/  LDSM.16.M88.4 R196, [R220+0x6100] ;  /* 0x00610000dcc4783b */ /* 0x002e620000000200 */
[-C--:B------:R-:W-:Y:S05]  /*1cb70*/  HMMA.16816.F32 R84, R176, R188.reuse, R84 ;  /* 0x000000bcb054723c */ /* 0x080fea0000001854 */
[----:B------:R-:W4:Y:S03]  /*1cb80*/  LDSM.16.M88.4 R204, [R220+0x8100] ;  /* 0x00810000dccc783b */ /* 0x000f260000000200 */
[C---:B------:R-:W-:Y:S03]  /*1cb90*/  HMMA.16816.F32 R88, R184.reuse, R188, R88 ;  /* 0x000000bcb858723c */ /* 0x040fe60000001858 */
[----:B------:R-:W4:Y:S01]  /*1cba0*/  LDSM.16.M88.4 R192, [R218+0x3900] ;  /* 0x00390000dac0783b */ /* 0x000f220000000200 */
[----:B---3--:R-:W-:Y:S02]  /*1cbb0*/  @P0 IMAD R124, R2, c[0x0][0x1e0], RZ ;  /* 0x00007800027c0a24 */ /* 0x008fe400078e02ff */
[C---:B------:R-:W-:Y:S02]  /*1cbc0*/  @P0 IMAD.WIDE.U32 R2, R0.reuse, c[0x0][0x1e0], RZ ;  /* 0x0000780000020a25 */ /* 0x040fe400078e00ff */
[-C--:B------:R-:W-:Y:S01]  /*1cbd0*/  HMMA.16816.F32 R92, R184, R190.reuse, R92 ;  /* 0x000000beb85c723c */ /* 0x080fe2000000185c */
[----:B------:R-:W3:Y:S03]  /*1cbe0*/  LDSM.16.M88.4 R172, [R218+0x4100] ;  /* 0x00410000daac783b */ /* 0x000ee60000000200 */
[----:B------:R-:W-:Y:S02]  /*1cbf0*/  @P0 IMAD R124, R0, c[0x0][0x1e4], R124 ;  /* 0x00007900007c0a24 */ /* 0x000fe400078e027c */
[----:B------:R-:W-:Y:S01]  /*1cc00*/  @P0 IMAD.MOV.U32 R125, RZ, RZ, R235 ;  /* 0x000000ffff7d0224 */ /* 0x000fe200078e00eb */
[----:B------:R-:W3:Y:S01]  /*1cc10*/  LDSM.16.M88.4 R180, [R218+0x4900] ;  /* 0x00490000dab4783b */ /* 0x000ee20000000200 */
[----:B------:R-:W-:Y:S04]  /*1cc20*/  HMMA.16816.F32 R96, R176, R190, R96 ;  /* 0x000000beb060723c */ /* 0x000fe80000001860 */
[----:B------:R-:W-:Y:S01]  /*1cc30*/  @P0 IMAD.IADD R0, R3, 0x1, R124 ;  /* 0x0000000103000824 */ /* 0x000fe200078e027c */
[----:B------:R-:W3:Y:S01]  /*1cc40*/  LDSM.16.M88.4 R176, [R218+0x5100] ;  /* 0x00510000dab0783b */ /* 0x000ee20000000200 */
[----:B------:R-:W-:Y:S02]  /*1cc50*/  @P0 IMAD.MOV.U32 R124, RZ, RZ, R232 ;  /* 0x000000ffff7c0224 */ /* 0x000fe400078e00e8 */
[----:B------:R-:W-:Y:S03]  /*1cc60*/  @P0 IMAD R0, R0, 0x60, RZ ;  /* 0x0000006000000824 */ /* 0x000fe600078e02ff */
[----:B------:R-:W3:Y:S01]  /*1cc70*/  LDSM.16.M88.4 R184, [R218+0x5900] ;  /* 0x00590000dab8783b */ /* 0x000ee20000000200 */
[----:B------:R-:W-:Y:S01]  /*1cc80*/  @P0 IMAD.WIDE.U32 R124, R2, 0x60, R124 ;  /* 0x00000060027c0825 */ /* 0x000fe200078e007c */
[-C--:B-1----:R-:W-:Y:S03]  /*1cc90*/  HMMA.16816.F32 R4, R196, R200.reuse, R4 ;  /* 0x000000c8c404723c */ /* 0x082fe60000001804 */
[----:B------:R-:W-:Y:S01]  /*1cca0*/  IMAD.MOV.U32 R232, RZ, RZ, c[0x0][0x2c4] ;  /* 0x0000b100ffe87624 */ /* 0x000fe200078e00ff */
[----:B------:R-:W-:Y:S01]  /*1ccb0*/  LDSM.16.M88.4 R188, [R221+0x6100] ;  /* 0x00610000ddbc783b */ /* 0x000fe20000000200 */
[----:B------:R-:W-:Y:S01]  /*1ccc0*/  @P0 LEA R2, P1, R124, c[0x0][0x1c8], 0x1 ;  /* 0x000072007c020a11 */ /* 0x000fe200078208ff */
[----:B------:R-:W-:Y:S02]  /*1ccd0*/  @P0 IMAD.IADD R0, R125, 0x1, R0 ;  /* 0x000000017d000824 */ /* 0x000fe400078e0200 */
[----:B------:R-:W-:Y:S01]  /*1cce0*/  ISETP.NE.AND P3, PT, R232, 0x1, PT ;  /* 0x00000001e800780c */ /* 0x000fe20003f65270 */
[C---:B----4-:R-:W-:Y:S01]  /*1ccf0*/  HMMA.16816.F32 R8, R204.reuse, R200, R8 ;  /* 0x000000c8cc08723c */ /* 0x050fe20000001808 */
[----:B------:R-:W-:Y:S03]  /*1cd00*/  LDSM.16.M88.4 R208, [R217+0x1000] ;  /* 0x00100000d9d0783b */ /* 0x000fe60000000200 */
[----:B------:R-:W-:Y:S04]  /*1cd10*/  @P0 LEA.HI.X R3, R124, c[0x0][0x1cc], R0, 0x1, P1 ;  /* 0x000073007c030a11 */ /* 0x000fe800008f0c00 */
[-C--:B------:R-:W-:Y:S08]  /*1cd20*/  HMMA.16816.F32 R12, R204, R202.reuse, R12 ;  /* 0x000000cacc0c723c */ /* 0x080ff0000000180c */
[C---:B------:R-:W-:Y:S01]  /*1cd30*/  HMMA.16816.F32 R16, R196.reuse, R202, R16 ;  /* 0x000000cac410723c */ /* 0x040fe20000001810 */
[----:B------:R-:W-:Y:S07]  /*1cd40*/  LDSM.16.M88.4 R200, [R221+0x8100] ;  /* 0x00810000ddc8783b */ /* 0x000fee0000000200 */
[-C--:B------:R-:W-:Y:S08]  /*1cd50*/  HMMA.16816.F32 R20, R196, R192.reuse, R20 ;  /* 0x000000c0c414723c */ /* 0x080ff00000001814 */
[C---:B------:R-:W-:Y:S08]  /*1cd60*/  HMMA.16816.F32 R24, R204.reuse, R192, R24 ;  /* 0x000000c0cc18723c */ /* 0x040ff00000001818 */
[-C--:B------:R-:W-:Y:S08]  /*1cd70*/  HMMA.16816.F32 R28, R204, R194.reuse, R28 ;  /* 0x000000c2cc1c723c */ /* 0x080ff0000000181c */
[C---:B------:R-:W-:Y:S01]  /*1cd80*/  HMMA.16816.F32 R32, R196.reuse, R194, R32 ;  /* 0x000000c2c420723c */ /* 0x040fe20000001820 */
[----:B------:R-:W1:Y:S07]  /*1cd90*/  LDSM.16.M88.4 R192, [R217] ;  /* 0x00000000d9c0783b */ /* 0x000e6e0000000200 */
        /* <DEDUP_REMOVED lines=18> */
[----:B------:R-:W-:Y:S08]  /*1cec0*/  HMMA.16816.F32 R96, R196, R186, R96 ;  /* 0x000000bac460723c */ /* 0x000ff00000001860 */
[-C--:B-1----:R-:W-:Y:S08]  /*1ced0*/  HMMA.16816.F32 R4, R188, R192.reuse, R4 ;  /* 0x000000c0bc04723c */ /* 0x082ff00000001804 */
[C---:B------:R-:W-:Y:S08]  /*1cee0*/  HMMA.16816.F32 R8, R200.reuse, R192, R8 ;  /* 0x000000c0c808723c */ /* 0x040ff00000001808 */
[-C--:B------:R-:W-:Y:S08]  /*1cef0*/  HMMA.16816.F32 R12, R200, R194.reuse, R12 ;  /* 0x000000c2c80c723c */ /* 0x080ff0000000180c */
[C---:B------:R-:W-:Y:S08]  /*1cf00*/  HMMA.16816.F32 R16, R188.reuse, R194, R16 ;  /* 0x000000c2bc10723c */ /* 0x040ff00000001810 */
[-C--:B---3--:R-:W-:Y:S08]  /*1cf10*/  HMMA.16816.F32 R20, R188, R172.reuse, R20 ;  /* 0x000000acbc14723c */ /* 0x088ff00000001814 */
[C---:B------:R-:W-:Y:S04]  /*1cf20*/  HMMA.16816.F32 R24, R200.reuse, R172, R24 ;  /* 0x000000acc818723c */ /* 0x040fe80000001818 */
[----:B--2---:R-:W-:Y:S02]  /*1cf30*/  @P3 SHF.R.U32.HI R131, RZ, c[0x0][0x2cc], R126 ;  /* 0x0000b300ff833a19 */ /* 0x004fe4000001167e */
[----:B------:R-:W-:Y:S02]  /*1cf40*/  ISETP.GE.AND P3, PT, R243, 0x1, PT ;  /* 0x00000001f300780c */ /* 0x000fe40003f66270 */
[-C--:B------:R-:W-:Y:S01]  /*1cf50*/  HMMA.16816.F32 R28, R200, R174.reuse, R28 ;  /* 0x000000aec81c723c */ /* 0x080fe2000000181c */
[----:B------:R-:W-:Y:S07]  /*1cf60*/  SHFL.IDX PT, R126, R131, RZ, 0x1c1f ;  /* 0x001c1fff837e7589 */ /* 0x000fee00000e0000 */
[C---:B------:R-:W-:Y:S01]  /*1cf70*/  HMMA.16816.F32 R32, R188.reuse, R174, R32 ;  /* 0x000000aebc20723c */ /* 0x040fe20000001820 */
[----:B------:R-:W1:Y:S01]  /*1cf80*/  LDSM.16.M88.4 R172, [R217+0x2800] ;  /* 0x00280000d9ac783b */ /* 0x000e620000000200 */
[----:B------:R-:W-:Y:S05]  /*1cf90*/  DEPBAR.LE SB0, 0x0 ;  /* 0x000080000000791a */ /* 0x000fea0000000000 */
[----:B------:R-:W-:Y:S01]  /*1cfa0*/  BAR.SYNC.DEFER_BLOCKING 0x0 ;  /* 0x0000000000007b1d */ /* 0x000fe20000010000 */
[-C--:B------:R-:W-:Y:S08]  /*1cfb0*/  HMMA.16816.F32 R36, R188, R208.reuse, R36 ;  /* 0x000000d0bc24723c */ /* 0x080ff00000001824 */
[C---:B------:R-:W-:Y:S08]  /*1cfc0*/  HMMA.16816.F32 R40, R200.reuse, R208, R40 ;  /* 0x000000d0c828723c */ /* 0x040ff00000001828 */
[-C--:B------:R-:W-:Y:S08]  /*1cfd0*/  HMMA.16816.F32 R44, R200, R210.reuse, R44 ;  /* 0x000000d2c82c723c */ /* 0x080ff0000000182c */
[C---:B------:R-:W-:Y:S08]  /*1cfe0*/  HMMA.16816.F32 R48, R188.reuse, R210, R48 ;  /* 0x000000d2bc30723c */ /* 0x040ff00000001830 */
[-C--:B----4-:R-:W-:Y:S08]  /*1cff0*/  HMMA.16816.F32 R52, R188, R180.reuse, R52 ;  /* 0x000000b4bc34723c */ /* 0x090ff00000001834 */
[C---:B------:R-:W-:Y:S01]  /*1d000*/  HMMA.16816.F32 R56, R200.reuse, R180, R56 ;  /* 0x000000b4c838723c */ /* 0x040fe20000001838 */
[----:B------:R-:W2:Y:S06]  /*1d010*/  LDL R180, [R1+0x30] ;  /* 0x0000300001b47983 */ /* 0x000eac0000100800 */
[----:B------:R-:W-:Y:S01]  /*1d020*/  @!PT LDS RZ, [RZ] ;  /* 0x00000000fffff984 */ /* 0x000fe20000000800 */
[----:B------:R-:W-:Y:S01]  /*1d030*/  @!PT LDS RZ, [RZ] ;  /* 0x00000000fffff984 */ /* 0x000fe20000000800 */
[----:B------:R-:W-:Y:S01]  /*1d040*/  @!PT LDS RZ, [RZ] ;  /* 0x00000000fffff984 */ /* 0x000fe20000000800 */
[----:B------:R3:W-:Y:S01]  /*1d050*/  @P0 LDGSTS.E.BYPASS.LTC128B.128 [R231+0x3100], [R2.64], !P5 ;  /* 0x0310000002e70fae */ /* 0x0007e2000e901d48 */
[-C--:B------:R-:W-:Y:S08]  /*1d060*/  HMMA.16816.F32 R60, R200, R182.reuse, R60 ;  /* 0x000000b6c83c723c */ /* 0x080ff0000000183c */
[C---:B------:R-:W-:Y:S08]  /*1d070*/  HMMA.16816.F32 R64, R188.reuse, R182, R64 ;  /* 0x000000b6bc40723c */ /* 0x040ff00000001840 */
[-C--:B------:R-:W-:Y:S08]  /*1d080*/  HMMA.16816.F32 R68, R188, R176.reuse, R68 ;  /* 0x000000b0bc44723c */ /* 0x080ff00000001844 */
[C---:B------:R-:W-:Y:S08]  /*1d090*/  HMMA.16816.F32 R72, R200.reuse, R176, R72 ;  /* 0x000000b0c848723c */ /* 0x040ff00000001848 */
[-C--:B------:R-:W-:Y:S08]  /*1d0a0*/  HMMA.16816.F32 R76, R200, R178.reuse, R76 ;  /* 0x000000b2c84c723c */ /* 0x080ff0000000184c */
[C---:B------:R-:W-:Y:S07]  /*1d0b0*/  HMMA.16816.F32 R80, R188.reuse, R178, R80 ;  /* 0x000000b2bc50723c */ /* 0x040fee0000001850 */
[----:B------:R-:W-:Y:S01]  /*1d0c0*/  @P0 IADD3 R178, P1, R2, UR4, RZ ;  /* 0x0000000402b20c10 */ /* 0x000fe2000ff3e0ff */
[-C--:B-1----:R-:W-:Y:S04]  /*1d0d0*/  HMMA.16816.F32 R84, R188, R172.reuse, R84 ;  /* 0x000000acbc54723c */ /* 0x082fe80000001854 */
[----:B------:R-:W-:Y:S02]  /*1d0e0*/  @P0 IADD3.X R179, R3, UR5, RZ, P1, !PT ;  /* 0x0000000503b30c10 */ /* 0x000fe40008ffe4ff */
[----:B------:R-:W-:Y:S02]  /*1d0f0*/  @P0 IADD3 R176, P2, R178, UR4, RZ ;  /* 0x00000004b2b00c10 */ /* 0x000fe4000ff5e0ff */
[C---:B------:R-:W-:Y:S01]  /*1d100*/  HMMA.16816.F32 R88, R200.reuse, R172, R88 ;  /* 0x000000acc858723c */ /* 0x040fe20000001858 */
[----:B------:R1:W-:Y:S03]  /*1d110*/  @P0 LDGSTS.E.BYPASS.LTC128B.128 [R231+0x3900], [R178.64], !P5 ;  /* 0x03900000b2e70fae */ /* 0x0003e6000e901d48 */
[----:B------:R-:W-:Y:S02]  /*1d120*/  @P0 IADD3.X R177, R179, UR5, RZ, P2, !PT ;  /* 0x00000005b3b10c10 */ /* 0x000fe400097fe4ff */
[----:B------:R-:W-:Y:S02]  /*1d130*/  @P0 IADD3 R124, P1, R176, UR4, RZ ;  /* 0x00000004b07c0c10 */ /* 0x000fe4000ff3e0ff */
[-C--:B------:R-:W-:Y:S01]  /*1d140*/  HMMA.16816.F32 R92, R200, R174.reuse, R92 ;  /* 0x000000aec85c723c */ /* 0x080fe2000000185c */
[----:B------:R1:W-:Y:S03]  /*1d150*/  @P0 LDGSTS.E.BYPASS.LTC128B.128 [R231+0x4100], [R176.64], !P5 ;  /* 0x04100000b0e70fae */ /* 0x0003e6000e901d48 */
[----:B------:R-:W-:Y:S02]  /*1d160*/  @P0 IADD3.X R125, R177, UR5, RZ, P1, !PT ;  /* 0x00000005b17d0c10 */ /* 0x000fe40008ffe4ff */
[----:B---3--:R-:W-:Y:S02]  /*1d170*/  @P0 IADD3 R2, P2, R124, UR4, RZ ;  /* 0x000000047c020c10 */ /* 0x008fe4000ff5e0ff */
[----:B------:R-:W-:Y:S01]  /*1d180*/  HMMA.16816.F32 R96, R188, R174, R96 ;  /* 0x000000aebc60723c */ /* 0x000fe20000001860 */
[----:B------:R3:W-:Y:S03]  /*1d190*/  @P0 LDGSTS.E.BYPASS.LTC128B.128 [R231+0x4900], [R124.64], !P5 ;  /* 0x049000007ce70fae */ /* 0x0007e6000e901d48 */
[----:B------:R-:W-:Y:S02]  /*1d1a0*/  @P0 IADD3.X R3, R125, UR5, RZ, P2, !PT ;  /* 0x000000057d030c10 */ /* 0x000fe400097fe4ff */
[----:B------:R-:W-:Y:S03]  /*1d1b0*/  @P0 IADD3 R172, P1, R2, UR4, RZ ;  /* 0x0000000402ac0c10 */ /* 0x000fe6000ff3e0ff */
[----:B------:R4:W-:Y:S03]  /*1d1c0*/  @P0 LDGSTS.E.BYPASS.LTC128B.128 [R231+0x5100], [R2.64], !P5 ;  /* 0x0510000002e70fae */ /* 0x0009e6000e901d48 */
[----:B------:R-:W-:Y:S05]  /*1d1d0*/  @P0 IADD3.X R173, R3, UR5, RZ, P1, !PT ;  /* 0x0000000503ad0c10 */ /* 0x000fea0008ffe4ff */
[----:B------:R2:W-:Y:S06]  /*1d1e0*/  @P0 LDGSTS.E.BYPASS.LTC128B.128 [R231+0x5900], [R172.64], !P5 ;  /* 0x05900000ace70fae */ /* 0x0005ec000e901d48 */
[----:B------:R-:W0:Y:S01]  /*1d1f0*/  LDGDEPBAR ;  /* 0x00000000000079af */ /* 0x000e220000000000 */
[----:B----4-:R-:W-:Y:S05]  /*1d200*/  IMAD R2, R230, -0x60, RZ ;  /* 0xffffffa0e6027824 */ /* 0x010fea00078e02ff */
[----:B--2---:R-:W-:Y:S01]  /*1d210*/  IADD3 R173, -R180, 0x1, R2 ;  /* 0x00000001b4ad7810 */ /* 0x004fe20007ffe102 */
[----:B------:R-:W-:Y:S03]  /*1d220*/  IMAD.IADD R174, R2, 0x1, -R180 ;  /* 0x0000000102ae7824 */ /* 0x000fe600078e0ab4 */
[----:B------:R-:W-:Y:S04]  /*1d230*/  IADD3 R173, -R241, R173, R242 ;  /* 0x000000adf1ad7210 */ /* 0x000fe80007ffe1f2 */
[C---:B------:R-:W-:Y:S02]  /*1d240*/  IADD3 R172, R173.reuse, c[0x0][0x328], RZ ;  /* 0x0000ca00adac7a10 */ /* 0x040fe40007ffe0ff */
[----:B------:R-:W-:Y:S03]  /*1d250*/  IADD3 R173, R173, UR7, RZ ;  /* 0x00000007adad7c10 */ /* 0x000fe6000fffe0ff */
[--C-:B---3--:R-:W-:Y:S02]  /*1d260*/  IMAD.IADD R124, R172, 0x1, R126.reuse ;  /* 0x00000001ac7c7824 */ /* 0x108fe400078e027e */
[----:B------:R-:W-:Y:S01]  /*1d270*/  IMAD.IADD R0, R173, 0x1, R126 ;  /* 0x00000001ad007824 */ /* 0x000fe200078e027e */
[----:B------:R-:W-:-:S05]  /*1d280*/  @!P3 BRA `(.L_x_1197) ;  /* 0x000001700000b947 */ /* 0x000fca0003800000 */
[----:B-1----:R-:W-:Y:S01]  /*1d290*/  IADD3 R3, -R241, R242, R126 ;  /* 0x000000f2f1037210 */ /* 0x002fe20007ffe17e */
        /* <DEDUP_REMOVED lines=12> */
.L_x_1199:
[----:B------:R-:W-:Y:S04]  /*1d360*/  MOV R125, c[0x0][0x32c] ;  /* 0x0000cb00007d7a02 */ /* 0x000fe80000000f00 */
[----:B------:R-:W-:Y:S11]  /*1d370*/  ISETP.NE.AND P0, PT, R125, 0x1, PT ;  /* 0x000000017d00780c */ /* 0x000ff60003f05270 */
[----:B------:R-:W-:Y:S02]  /*1d380*/  @!UPT UIADD3 URZ, URZ, URZ, URZ ;  /* 0x0000003f3f3ff290 */ /* 0x000fe4000fffe03f */
[----:B------:R-:W-:Y:S05]  /*1d390*/  @P0 IMAD.HI.U32 R125, R3, c[0x0][0x330], RZ ;  /* 0x0000cc00037d0a27 */ /* 0x000fea00078e00ff */
[----:B------:R-:W-:Y:S02]  /*1d3a0*/  @P0 SHF.R.U32.HI R3, RZ, c[0x0][0x334], R125 ;  /* 0x0000cd00ff030a19 */ /* 0x000fe4000001167d */
.L_x_1200:
[----:B------:R-:W-:Y:S05]  /*1d3b0*/  BSYNC B0 ;  /* 0x0000000000007941 */ /* 0x000fea0003800000 */
.L_x_1198:
[----:B------:R-:W-:Y:S05]  /*1d3c0*/  IMAD R3, R3, c[0x0][0x32c], R174 ;  /* 0x0000cb0003037a24 */ /* 0x000fea00078e02ae */
[----:B------:R-:W-:Y:S02]  /*1d3d0*/  IADD3 R125, R3, c[0x0][0x32c], RZ ;  /* 0x0000cb00037d7a10 */ /* 0x000fe40007ffe0ff */
[----:B------:R-:W-:Y:S02]  /*1d3e0*/  IMNMX R0, R0, R3, !PT ;  /* 0x0000000300007217 */ /* 0x000fe40007800200 */
[----:B------:R-:W-:Y:S02]  /*1d3f0*/  IMNMX R124, R124, R125, PT ;  /* 0x0000007d7c7c7217 */ /* 0x000fe40003800200 */
.L_x_1197:
[----:B-1----:R-:W1:Y:S02]  /*1d400*/  SHFL.IDX PT, R126, R131, 0x1, 0x1c1f ;  /* 0x003c1f00837e7f89 */ /* 0x002e6400000e0000 */
        /* <DEDUP_REMOVED lines=16> */
.L_x_1203:
[----:B------:R-:W-:Y:S04]  /*1d510*/  MOV R175, c[0x0][0x32c] ;  /* 0x0000cb0000af7a02 */ /* 0x000fe80000000f00 */
[----:B------:R-:W-:Y:S11]  /*1d520*/  ISETP.NE.AND P0, PT, R175, 0x1, PT ;  /* 0x00000001af00780c */ /* 0x000ff60003f05270 */
[----:B------:R-:W-:Y:S02]  /*1d530*/  @!UPT UIADD3 URZ, URZ, URZ, URZ ;  /* 0x0000003f3f3ff290 */ /* 0x000fe4000fffe03f */
[----:B------:R-:W-:Y:S05]  /*1d540*/  @P0 IMAD.HI.U32 R175, R126, c[0x0][0x330], RZ ;  /* 0x0000cc007eaf0a27 */ /* 0x000fea00078e00ff */
[----:B------:R-:W-:Y:S02]  /*1d550*/  @P0 SHF.R.U32.HI R126, RZ, c[0x0][0x334], R175 ;  /* 0x0000cd00ff7e0a19 */ /* 0x000fe400000116af */
.L_x_1204:
[----:B------:R-:W-:Y:S05]  /*1d560*/  BSYNC B0 ;  /* 0x0000000000007941 */ /* 0x000fea0003800000 */
.L_x_1202:
[----:B------:R-:W-:Y:S05]  /*1d570*/  IMAD R126, R126, c[0x0][0x32c], R174 ;  /* 0x0000cb007e7e7a24 */ /* 0x000fea00078e02ae */
[----:B------:R-:W-:Y:S02]  /*1d580*/  IADD3 R175, R126, c[0x0][0x32c], RZ ;  /* 0x0000cb007eaf7a10 */ /* 0x000fe40007ffe0ff */
[----:B------:R-:W-:Y:S02]  /*1d590*/  IMNMX R3, R3, R126, !PT ;  /* 0x0000007e03037217 */ /* 0x000fe40007800200 */
[----:B------:R-:W-:Y:S02]  /*1d5a0*/  IMNMX R125, R125, R175, PT ;  /* 0x000000af7d7d7217 */ /* 0x000fe40003800200 */
.L_x_1201:
[C---:B------:R-:W-:Y:S02]  /*1d5b0*/  ISETP.GE.AND P1, PT, R2.reuse, 0x2, PT ;  /* 0x000000020200780c */ /* 0x040fe40003f26270 */
[C---:B------:R-:W-:Y:S02]  /*1d5c0*/  ISETP.GE.AND P0, PT, R2.reuse, 0x9, PT ;  /* 0x000000090200780c */ /* 0x040fe40003f06270 */
[----:B------:R-:W-:Y:S02]  /*1d5d0*/  LOP3.LUT R229, R229, 0xffffdfff, RZ, 0xc0, !PT ;  /* 0xffffdfffe5e57812 */ /* 0x000fe400078ec0ff */
[C---:B------:R-:W-:Y:S02]  /*1d5e0*/  ISETP.GE.AND P2, PT, R2.reuse, 0xa, PT ;  /* 0x0000000a0200780c */ /* 0x040fe40003f46270 */
[C---:B------:R-:W-:Y:S02]  /*1d5f0*/  ISETP.GE.AND P6, PT, R2.reuse, 0x42, PT ;  /* 0x000000420200780c */ /* 0x040fe40003fc6270 */
[C---:B------:R-:W-:Y:S02]  /*1d600*/  ISETP.GE.AND P4, PT, R2.reuse, 0x49, PT ;  /* 0x000000490200780c */ /* 0x040fe40003f86270 */
[----:B------:R-:W-:Y:S02]  /*1d610*/  ISETP.GE.AND P3, PT, R2, 0x4a, PT ;  /* 0x0000004a0200780c */ /* 0x000fe40003f66270 */
[----:B------:R-:W-:Y:S02]  /*1d620*/  @P1 LOP3.LUT R229, R229, 0x2000, RZ, 0xfc, !PT ;  /* 0x00002000e5e51812 */ /* 0x000fe400078efcff */
[----:B------:R-:W-:Y:S02]  /*1d630*/  ISETP.GT.AND P1, PT, R0, 0x1, !P1 ;  /* 0x000000010000780c */ /* 0x000fe40004f24270 */
        /* <DEDUP_REMOVED lines=102> */
[----:B------:R-:W-:Y:S02]  /*1dca0*/  LOP3.LUT R229, R229, 0xfffeffff, RZ, 0xc0, !PT ;  /* 0xfffeffffe5e57812 */ /* 0x000fe400078ec0ff */
        /* <DEDUP_REMOVED lines=17> */
[----:B------:R-:W-:Y:S01]  /*1ddc0*/  ISETP.GE.AND P0, PT, R2, 0x5a, PT ;  /* 0x0000005a0200780c */ /* 0x000fe20003f06270 */
[----:B------:R-:W1:Y:S11]  /*1ddd0*/  SHFL.IDX PT, R4, R131, 0x2, 0x1c1f ;  /* 0x005c1f0083047f89 */ /* 0x000e7600000e0000 */
[----:B------:R-:W-:Y:S01]  /*1dde0*/  @!UPT UIADD3 URZ, URZ, URZ, URZ ;  /* 0x0000003f3f3ff290 */ /* 0x000fe2000fffe03f */
[----:B------:R-:W-:Y:S02]  /*1ddf0*/  @P0 LOP3.LUT R229, R229, 0x40000, RZ, 0xfc, !PT ;  /* 0x00040000e5e50812 */ /* 0x000fe400078efcff */
[----:B------:R-:W-:Y:S04]  /*1de00*/  ISETP.GT.AND P0, PT, R0, 0x59, !P0 ;  /* 0x000000590000780c */ /* 0x000fe80004704270 */
[----:B------:R-:W-:Y:S04]  /*1de10*/  ISETP.LT.OR P0, PT, R124, 0x5a, P0 ;  /* 0x0000005a7c00780c */ /* 0x000fe80000701670 */
[----:B------:R-:W-:Y:S01]  /*1de20*/  FSEL R239, R97, -INF , !P0 ;  /* 0xff80000061ef7808 */ /* 0x000fe20004000000 */
[--C-:B-1----:R-:W-:Y:S01]  /*1de30*/  IMAD.IADD R2, R172, 0x1, R4.reuse ;  /* 0x00000001ac027824 */ /* 0x102fe200078e0204 */
[----:B------:R-:W-:Y:S01]  /*1de40*/  ISETP.GE.AND P0, PT, R243, 0x1, PT ;  /* 0x00000001f300780c */ /* 0x000fe20003f06270 */
[----:B------:R-:W-:Y:S11]  /*1de50*/  IMAD.IADD R0, R173, 0x1, R4 ;  /* 0x00000001ad007824 */ /* 0x000ff600078e0204 */
[----:B------:R-:W-:Y:S01]  /*1de60*/  @!UPT UIADD3 URZ, URZ, URZ, URZ ;  /* 0x0000003f3f3ff290 */ /* 0x000fe2000fffe03f */
        /* <DEDUP_REMOVED lines=14> */
.L_x_1207:
[----:B------:R-:W-:Y:S04]  /*1df50*/  MOV R5, c[0x0][0x32c] ;  /* 0x0000cb0000057a02 */ /* 0x000fe80000000f00 */
[----:B------:R-:W-:Y:S11]  /*1df60*/  ISETP.NE.AND P0, PT, R5, 0x1, PT ;  /* 0x000000010500780c */ /* 0x000ff60003f05270 */
[----:B------:R-:W-:Y:S02]  /*1df70*/  @!UPT UIADD3 URZ, URZ, URZ, URZ ;  /* 0x0000003f3f3ff290 */ /* 0x000fe4000fffe03f */
[----:B------:R-:W-:Y:S05]  /*1df80*/  @P0 IMAD.HI.U32 R5, R4, c[0x0][0x330], RZ ;  /* 0x0000cc0004050a27 */ /* 0x000fea00078e00ff */
[----:B------:R-:W-:Y:S02]  /*1df90*/  @P0 SHF.R.U32.HI R4, RZ, c[0x0][0x334], R5 ;  /* 0x0000cd00ff040a19 */ /* 0x000fe40000011605 */
.L_x_1208:
[----:B------:R-:W-:Y:S05]  /*1dfa0*/  BSYNC B0 ;  /* 0x0000000000007941 */ /* 0x000fea0003800000 */
.L_x_1206:
[----:B------:R-:W-:Y:S05]  /*1dfb0*/  IMAD R4, R4, c[0x0][0x32c], R174 ;  /* 0x0000cb0004047a24 */ /* 0x000fea00078e02ae */
[----:B------:R-:W-:Y:S02]  /*1dfc0*/  IADD3 R5, R4, c[0x0][0x32c], RZ ;  /* 0x0000cb0004057a10 */ /* 0x000fe40007ffe0ff */
[----:B------:R-:W-:Y:S02]  /*1dfd0*/  IMNMX R0, R0, R4, !PT ;  /* 0x0000000400007217 */ /* 0x000fe40007800200 */
[----:B------:R-:W-:Y:S02]  /*1dfe0*/  IMNMX R2, R2, R5, PT ;  /* 0x0000000502027217 */ /* 0x000fe40003800200 */
.L_x_1205:
[----:B------:R-:W-:Y:S02]  /*1dff0*/  LOP3.LUT P0, RZ, R229, 0x20000, RZ, 0xc0, !PT ;  /* 0x00020000e5ff7812 */ /* 0x000fe4000780c0ff */
[----:B------:R-:W-:Y:S02]  /*1e000*/  P2R R4, PR, RZ, 0x40 ;  /* 0x00000040ff047803 */ /* 0x000fe40000000000 */
[----:B------:R-:W-:Y:S02]  /*1e010*/  ISETP.GT.AND P0, PT, R3, 0x8, !P0 ;  /* 0x000000080300780c */ /* 0x000fe40004704270 */
[----:B------:R-:W-:Y:S02]  /*1e020*/  P2R R5, PR, RZ, 0x20 ;  /* 0x00000020ff057803 */ /* 0x000fe40000000000 */
[----:B------:R-:W-:Y:S02]  /*1e030*/  ISETP.LT.OR P0, PT, R125, 0x9, P0 ;  /* 0x000000097d00780c */ /* 0x000fe40000701670 */
[C---:B------:R-:W-:Y:S02]  /*1e040*/  LOP3.LUT P5, RZ, R229.reuse, 0x40000, RZ, 0xc0, !PT ;  /* 0x00040000e5ff7812 */ /* 0x040fe400078ac0ff */
        /* <DEDUP_REMOVED lines=57> */
[----:B------:R-:W-:Y:S02]  /*1e3e0*/  ISETP.GT.AND P0, PT, R3, 0x41, !P6 ;  /* 0x000000410300780c */ /* 0x000fe40007704270 */
[----:B------:R-:W-:Y:S02]  /*1e3f0*/  LOP3.LUT P6, RZ, R229, 0x2000, RZ, 0xc0, !PT ;  /* 0x00002000e5ff7812 */ /* 0x000fe400078cc0ff */
        /* <DEDUP_REMOVED lines=21> */
[----:B------:R-:W-:Y:S04]  /*1e550*/  LOP3.LUT P0, RZ, R229, 0x10000, RZ, 0xc0, !PT ;  /* 0x00010000e5ff7812 */ /* 0x000fe8000780c0ff */
[----:B------:R-:W-:Y:S04]  /*1e560*/  ISETP.GT.AND P0, PT, R3, 0x58, !P0 ;  /* 0x000000580300780c */ /* 0x000fe80004704270 */
        /* <DEDUP_REMOVED lines=115> */
.L_x_1211:
[----:B------:R-:W-:Y:S04]  /*1eca0*/  MOV R4, c[0x0][0x32c] ;  /* 0x0000cb0000047a02 */ /* 0x000fe80000000f00 */
[----:B------:R-:W-:Y:S11]  /*1ecb0*/  ISETP.NE.AND P0, PT, R4, 0x1, PT ;  /* 0x000000010400780c */ /* 0x000ff60003f05270 */
[----:B------:R-:W-:Y:S02]  /*1ecc0*/  @!UPT UIADD3 URZ, URZ, URZ, URZ ;  /* 0x0000003f3f3ff290 */ /* 0x000fe4000fffe03f */
[----:B------:R-:W-:Y:S05]  /*1ecd0*/  @P0 IMAD.HI.U32 R4, R3, c[0x0][0x330], RZ ;  /* 0x0000cc0003040a27 */ /* 0x000fea00078e00ff */
[----:B------:R-:W-:Y:S02]  /*1ece0*/  @P0 SHF.R.U32.HI R3, RZ, c[0x0][0x334], R4 ;  /* 0x0000cd00ff030a19 */ /* 0x000fe40000011604 */
.L_x_1212:
[----:B------:R-:W-:Y:S05]  /*1ecf0*/  BSYNC B0 ;  /* 0x0000000000007941 */ /* 0x000fea0003800000 */
.L_x_1210:
[----:B------:R-:W-:Y:S05]  /*1ed00*/  IMAD R3, R3, c[0x0][0x32c], R174 ;  /* 0x0000cb0003037a24 */ /* 0x000fea00078e02ae */
[----:B------:R-:W-:Y:S02]  /*1ed10*/  IADD3 R4, R3, c[0x0][0x32c], RZ ;  /* 0x0000cb0003047a10 */ /* 0x000fe40007ffe0ff */
[----:B------:R-:W-:Y:S02]  /*1ed20*/  IMNMX R0, R0, R3, !PT ;  /* 0x0000000300007217 */ /* 0x000fe40007800200 */
[----:B------:R-:W-:Y:S02]  /*1ed30*/  IMNMX R2, R2, R4, PT ;  /* 0x0000000402027217 */ /* 0x000fe40003800200 */
.L_x_1209:
[----:B------:R-:W-:Y:S01]  /*1ed40*/  ISETP.GT.AND P0, PT, R0, RZ, !P1 ;  /* 0x000000ff0000720c */ /* 0x000fe20004f04270 */
[----:B------:R-:W-:Y:S01]  /*1ed50*/  LDSM.16.MT88.4 R36, [R216+0x100] ;  /* 0x00010000d824783b */ /* 0x000fe20000004200 */
[C---:B------:R-:W-:Y:S02]  /*1ed60*/  LOP3.LUT P1, RZ, R229.reuse, 0x800, RZ, 0xc0, !PT ;  /* 0x00000800e5ff7812 */ /* 0x040fe4000782c0ff */
        /* <DEDUP_REMOVED lines=64> */
[----:B------:R-:W-:Y:S01]  /*1f170*/  LOP3.LUT P0, RZ, R229, 0x40, RZ, 0xc0, !PT ;  /* 0x00000040e5ff7812 */ /* 0x000fe2000780c0ff */
[----:B------:R-:W-:Y:S01]  /*1f180*/  LDSM.16.MT88.4 R40, [R214+0x100] ;  /* 0x00010000d628783b */ /* 0x000fe20000004200 */
        /* <DEDUP_REMOVED lines=24> */
[----:B------:R-:W-:Y:S02]  /*1f310*/  FMNMX.FTZ R126, R239, R126, !PT ;  /* 0x0000007eef7e7209 */ /* 0x000fe40007810000 */
[----:B------:R-:W-:Y:S02]  /*1f320*/  FMNMX.FTZ R4, R12, R4, !PT ;  /* 0x000000040c047209 */ /* 0x000fe40007810000 */
[----:B------:R-:W-:Y:S01]  /*1f330*/  ISETP.LT.OR P0, PT, R2, 0x32, P0 ;  /* 0x000000320200780c */ /* 0x000fe20000701670 */
[----:B------:R-:W1:Y:S01]  /*1f340*/  SHFL.BFLY PT, R5, R126, 0x2, 0x1f ;  /* 0x0c401f007e057f89 */ /* 0x000e6200000e0000 */
[----:B------:R-:W-:Y:S02]  /*1f350*/  FMNMX.FTZ R3, R188, R3, !PT ;  /* 0x00000003bc037209 */ /* 0x000fe40007810000 */
[----:B------:R-:W-:Y:S02]  /*1f360*/  FMNMX.FTZ R4, R13, R4, !PT ;  /* 0x000000040d047209 */ /* 0x000fe40007810000 */
[----:B------:R-:W-:Y:S02]  /*1f370*/  FSEL R88, R59, -INF , !P0 ;  /* 0xff8000003b587808 */ /* 0x000fe40004000000 */
[----:B------:R-:W-:Y:S02]  /*1f380*/  FMNMX.FTZ R3, R192, R3, !PT ;  /* 0x00000003c0037209 */ /* 0x000fe40007810000 */
[----:B------:R-:W-:Y:S02]  /*1f390*/  LOP3.LUT P0, RZ, R229, 0x4, RZ, 0xc0, !PT ;  /* 0x00000004e5ff7812 */ /* 0x000fe4000780c0ff */
        /* <DEDUP_REMOVED lines=17> */
[----:B------:R-:W-:Y:S02]  /*1f4b0*/  FMNMX.FTZ R4, R84, R4, !PT ;  /* 0x0000000454047209 */ /* 0x000fe40007810000 */
[----:B-1----:R-:W-:Y:S02]  /*1f4c0*/  FMNMX.FTZ R126, R126, R5, !PT ;  /* 0x000000057e7e7209 */ /* 0x002fe40007810000 */
[----:B------:R-:W-:Y:S02]  /*1f4d0*/  FSEL R92, R63, -INF , !P0 ;  /* 0xff8000003f5c7808 */ /* 0x000fe40004000000 */
[----:B------:R-:W-:Y:S01]  /*1f4e0*/  ISETP.GT.AND P0, PT, R0, 0x40, !P1 ;  /* 0x000000400000780c */ /* 0x000fe20004f04270 */
[----:B------:R-:W1:Y:S01]  /*1f4f0*/  SHFL.BFLY PT, R6, R126, 0x1, 0x1f ;  /* 0x0c201f007e067f89 */ /* 0x000e6200000e0000 */
        /* <DEDUP_REMOVED lines=9> */
[----:B------:R-:W-:Y:S02]  /*1f590*/  ISETP.LT.OR P0, PT, R2, 0x42, P0 ;  /* 0x000000420200780c */ /* 0x000fe40000701670 */
[----:B------:R-:W-:Y:S02]  /*1f5a0*/  FMNMX.FTZ R3, R237, R3, !PT ;  /* 0x00000003ed037209 */ /* 0x000fe40007810000 */
[----:B------:R-:W-:Y:S02]  /*1f5b0*/  FMNMX.FTZ R4, R99, R4, !PT ;  /* 0x0000000463047209 */ /* 0x000fe40007810000 */
[----:B------:R-:W-:Y:S01]  /*1f5c0*/  FSEL R93, R75, -INF , !P0 ;  /* 0xff8000004b5d7808 */ /* 0x000fe20004000000 */
[----:B------:R-:W2:Y:S01]  /*1f5d0*/  SHFL.BFLY PT, R125, R3, 0x2, 0x1f ;  /* 0x0c401f00037d7f89 */ /* 0x000ea200000e0000 */
[----:B------:R-:W-:Y:S02]  /*1f5e0*/  ISETP.GT.AND P0, PT, R0, 0x48, !P4 ;  /* 0x000000480000780c */ /* 0x000fe40006704270 */
[----:B------:R-:W-:Y:S02]  /*1f5f0*/  FMNMX.FTZ R4, R190, R4, !PT ;  /* 0x00000004be047209 */ /* 0x000fe40007810000 */
[----:B------:R-:W-:Y:S02]  /*1f600*/  ISETP.LT.OR P0, PT, R2, 0x49, P0 ;  /* 0x000000490200780c */ /* 0x000fe40000701670 */
[----:B------:R-:W-:Y:S02]  /*1f610*/  FMNMX.FTZ R4, R191, R4, !PT ;  /* 0x00000004bf047209 */ /* 0x000fe40007810000 */
[----:B------:R-:W-:Y:S02]  /*1f620*/  FSEL R131, R78, -INF , !P0 ;  /* 0xff8000004e837808 */ /* 0x000fe40004000000 */
[----:B------:R-:W-:Y:S02]  /*1f630*/  ISETP.GT.AND P0, PT, R0, 0x49, !P3 ;  /* 0x000000490000780c */ /* 0x000fe40005f04270 */
        /* <DEDUP_REMOVED lines=15> */
[----:B------:R-:W-:Y:S02]  /*1f730*/  FMNMX.FTZ R5, R15, R5, !PT ;  /* 0x000000050f057209 */ /* 0x000fe40007810000 */
[----:B------:R-:W-:Y:S01]  /*1f740*/  FMNMX.FTZ R3, R211, R4, !PT ;  /* 0x00000004d3037209 */ /* 0x000fe20007810000 */
[--C-:B------:R-:W-:Y:S01]  /*1f750*/  FFMA.FTZ R4, R20, c[0x0][0x2d0], -R47.reuse ;  /* 0x0000b40014047a23 */ /* 0x100fe2000001082f */
[----:B------:R-:W-:Y:S01]  /*1f760*/  FMNMX.FTZ R5, R60, R5, !PT ;  /* 0x000000053c057209 */ /* 0x000fe20007810000 */
[----:B------:R-:W1:Y:S01]  /*1f770*/  SHFL.BFLY PT, R6, R125, 0x1, 0x1f ;  /* 0x0c201f007d067f89 */ /* 0x000e6200000e0000 */
        /* <DEDUP_REMOVED lines=9> */
[----:B------:R-:W-:Y:S01]  /*1f810*/  LOP3.LUT P1, RZ, R229, 0x4000, RZ, 0xc0, !PT ;  /* 0x00004000e5ff7812 */ /* 0x000fe2000782c0ff */
[----:B------:R-:W3:Y:S01]  /*1f820*/  SHFL.BFLY PT, R7, R3, 0x2, 0x1f ;  /* 0x0c401f0003077f89 */ /* 0x000ee200000e0000 */
[----:B------:R-:W-:Y:S02]  /*1f830*/  FMNMX.FTZ R5, R76, R5, !PT ;  /* 0x000000054c057209 */ /* 0x000fe40007810000 */
[----:B------:R-:W-:Y:S02]  /*1f840*/  FSEL R90, R90, -INF , !P0 ;  /* 0xff8000005a5a7808 */ /* 0x000fe40004000000 */
[----:B------:R-:W-:Y:S02]  /*1f850*/  ISETP.GT.AND P0, PT, R0, 0x51, !P1 ;  /* 0x000000510000780c */ /* 0x000fe40004f04270 */
[----:B-1----:R-:W-:Y:S02]  /*1f860*/  FMNMX.FTZ R125, R125, R6, !PT ;  /* 0x000000067d7d7209 */ /* 0x002fe40007810000 */
[----:B--2---:R-:W-:Y:S01]  /*1f870*/  FMNMX.FTZ R4, R77, R5, !PT ;  /* 0x000000054d047209 */ /* 0x004fe20007810000 */
[--C-:B------:R-:W-:Y:S01]  /*1f880*/  FFMA.FTZ R5, R175, c[0x0][0x2d0], -R47.reuse ;  /* 0x0000b400af057a23 */ /* 0x100fe2000001082f */
[C---:B------:R-:W-:Y:S01]  /*1f890*/  FSETP.NEU.FTZ.AND P1, PT, R125.reuse, -INF , PT ;  /* 0xff8000007d00780b */ /* 0x040fe20003f3d000 */
[----:B------:R-:W-:Y:S01]  /*1f8a0*/  FMUL.FTZ R68, R125, c[0x0][0x2d0] ;  /* 0x0000b4007d447a20 */ /* 0x000fe20000410000 */
[----:B------:R-:W-:Y:S01]  /*1f8b0*/  FMNMX.FTZ R4, R83, R4, !PT ;  /* 0x0000000453047209 */ /* 0x000fe20007810000 */
[----:B------:R1:W-:Y:S01]  /*1f8c0*/  MUFU.EX2 R21, R5 ;  /* 0x0000000500157308 */ /* 0x0003e20000000800 */
[----:B------:R-:W-:Y:S02]  /*1f8d0*/  ISETP.LT.OR P0, PT, R2, 0x52, P0 ;  /* 0x000000520200780c */ /* 0x000fe40000701670 */
[----:B------:R-:W-:Y:S02]  /*1f8e0*/  FSEL R68, R68, RZ, P1 ;  /* 0x000000ff44447208 */ /* 0x000fe40000800000 */
[----:B------:R-:W-:Y:S02]  /*1f8f0*/  LOP3.LUT P6, RZ, R229, 0x40000, RZ, 0xc0, !PT ;  /* 0x00040000e5ff7812 */ /* 0x000fe400078cc0ff */
[----:B------:R-:W-:Y:S01]  /*1f900*/  FSEL R91, R91, -INF , !P0 ;  /* 0xff8000005b5b7808 */ /* 0x000fe20004000000 */
[--C-:B------:R-:W-:Y:S01]  /*1f910*/  FFMA.FTZ R28, R35, c[0x0][0x2d0], -R68.reuse ;  /* 0x0000b400231c7a23 */ /* 0x100fe20000010844 */
[----:B------:R-:W-:Y:S02]  /*1f920*/  ISETP.GT.AND P0, PT, R0, 0x59, !P6 ;  /* 0x000000590000780c */ /* 0x000fe40007704270 */
[----:B---3--:R-:W-:Y:S02]  /*1f930*/  FMNMX.FTZ R3, R3, R7, !PT ;  /* 0x0000000703037209 */ /* 0x008fe40007810000 */
[----:B------:R-:W-:Y:S02]  /*1f940*/  ISETP.LT.OR P0, PT, R2, 0x5a, P0 ;  /* 0x0000005a0200780c */ /* 0x000fe40000701670 */
[----:B------:R-:W-:Y:S01]  /*1f950*/  LOP3.LUT P4, RZ, R229, 0x10000, RZ, 0xc0, !PT ;  /* 0x00010000e5ff7812 */ /* 0x000fe2000788c0ff */
[----:B------:R-:W2:Y:S01]  /*1f960*/  SHFL.BFLY PT, R124, R3, 0x1, 0x1f ;  /* 0x0c201f00037c7f89 */ /* 0x000ea200000e0000 */
[----:B------:R-:W-:Y:S02]  /*1f970*/  FSEL R46, R95, -INF , !P0 ;  /* 0xff8000005f2e7808 */ /* 0x000fe40004000000 */
[----:B------:R-:W-:Y:S04]  /*1f980*/  ISETP.GT.AND P3, PT, R0, 0x58, !P4 ;  /* 0x000000580000780c */ /* 0x000fe80006764270 */
[----:B------:R-:W-:Y:S01]  /*1f990*/  ISETP.LT.OR P3, PT, R2, 0x59, P3 ;  /* 0x000000590200780c */ /* 0x000fe20001f61670 */
[--C-:B------:R-:W-:Y:S01]  /*1f9a0*/  FFMA.FTZ R2, R18, c[0x0][0x2d0], -R68.reuse ;  /* 0x0000b40012027a23 */ /* 0x100fe20000010844 */
[----:B-1----:R-:W-:Y:S01]  /*1f9b0*/  FMNMX.FTZ R5, R87, R4, !PT ;  /* 0x0000000457057209 */ /* 0x002fe20007810000 */
[--C-:B------:R-:W-:Y:S01]  /*1f9c0*/  FFMA.FTZ R4, R176, c[0x0][0x2d0], -R47.reuse ;  /* 0x0000b400b0047a23 */ /* 0x100fe2000001082f */
[----:B------:R-:W-:Y:S01]  /*1f9d0*/  FSEL R94, R94, -INF , !P3 ;  /* 0xff8000005e5e7808 */ /* 0x000fe20005800000 */
[----:B------:R-:W-:Y:S01]  /*1f9e0*/  MUFU.EX2 R7, R2 ;  /* 0x0000000200077308 */ /* 0x000fe20000000800 */
[----:B------:R-:W-:Y:S04]  /*1f9f0*/  FMNMX.FTZ R5, R88, R5, !PT ;  /* 0x0000000558057209 */ /* 0x000fe80007810000 */
[----:B------:R-:W-:Y:S04]  /*1fa00*/  FMNMX.FTZ R5, R89, R5, !PT ;  /* 0x0000000559057209 */ /* 0x000fe80007810000 */
[----:B------:R-:W-:Y:S01]  /*1fa10*/  FMNMX.FTZ R5, R92, R5, !PT ;  /* 0x000000055c057209 */ /* 0x000fe20007810000 */
[----:B------:R1:W-:Y:S01]  /*1fa20*/  MUFU.EX2 R22, R4 ;  /* 0x0000000400167308 */ /* 0x0003e20000000800 */
[----:B--2---:R-:W-:Y:S01]  /*1fa30*/  FMNMX.FTZ R124, R3, R124, !PT ;  /* 0x0000007c037c7209 */ /* 0x004fe20007810000 */
[--C-:B------:R-:W-:Y:S01]  /*1fa40*/  FFMA.FTZ R3, R19, c[0x0][0x2d0], -R68.reuse ;  /* 0x0000b40013037a23 */ /* 0x100fe20000010844 */
[----:B------:R-:W-:Y:S02]  /*1fa50*/  FMNMX.FTZ R5, R74, R5, !PT ;  /* 0x000000054a057209 */ /* 0x000fe40007810000 */
[C---:B------:R-:W-:Y:S01]  /*1fa60*/  FSETP.NEU.FTZ.AND P0, PT, R124.reuse, -INF , PT ;  /* 0xff8000007c00780b */ /* 0x040fe20003f1d000 */
[----:B------:R-:W-:Y:S01]  /*1fa70*/  FMUL.FTZ R69, R124, c[0x0][0x2d0] ;  /* 0x0000b4007c457a20 */ /* 0x000fe20000410000 */
[----:B------:R-:W-:Y:S04]  /*1fa80*/  FMNMX.FTZ R5, R93, R5, !PT ;  /* 0x000000055d057209 */ /* 0x000fe80007810000 */
[----:B------:R-:W-:Y:S01]  /*1fa90*/  FSEL R69, R69, RZ, P0 ;  /* 0x000000ff45457208 */ /* 0x000fe20000000000 */
[----:B-1----:R-:W-:Y:S02]  /*1faa0*/  FFMA.FTZ R4, R177, c[0x0][0x2d0], -R47 ;  /* 0x0000b400b1047a23 */ /* 0x002fe4000001082f */
[----:B------:R1:W-:Y:S10]  /*1fab0*/  MUFU.EX2 R177, R3 ;  /* 0x0000000300b17308 */ /* 0x0003f40000000800 */
[----:B------:R2:W3:Y:S01]  /*1fac0*/  MUFU.EX2 R23, R4 ;  /* 0x0000000400177308 */ /* 0x0004e20000000800 */
[--C-:B-1----:R-:W-:Y:S02]  /*1fad0*/  FFMA.FTZ R3, R8, c[0x0][0x2d0], -R69.reuse ;  /* 0x0000b40008037a23 */ /* 0x102fe40000010845 */
[--C-:B------:R-:W-:Y:S07]  /*1fae0*/  FFMA.FTZ R8, R32, c[0x0][0x2d0], -R68.reuse ;  /* 0x0000b40020087a23 */ /* 0x100fee0000010844 */
[----:B------:R1:W-:Y:S01]  /*1faf0*/  MUFU.EX2 R75, R3 ;  /* 0x00000003004b7308 */ /* 0x0003e20000000800 */
[----:B------:R-:W-:Y:S02]  /*1fb00*/  FFMA.FTZ R32, R34, c[0x0][0x2d0], -R69 ;  /* 0x0000b40022207a23 */ /* 0x000fe40000010845 */
[----:B--2---:R-:W-:Y:S01]  /*1fb10*/  FFMA.FTZ R4, R16, c[0x0][0x2d0], -R68 ;  /* 0x0000b40010047a23 */ /* 0x004fe20000010844 */
[----:B---3--:R-:W-:Y:S01]  /*1fb20*/  MOV R95, R23 ;  /* 0x00000017005f7202 */ /* 0x008fe20000000f00 */
[----:B------:R-:W-:Y:S05]  /*1fb30*/  FFMA.FTZ R16, R180, c[0x0][0x2d0], -R47 ;  /* 0x0000b400b4107a23 */ /* 0x000fea000001082f */
[----:B------:R2:W-:Y:S01]  /*1fb40*/  MUFU.EX2 R174, R4 ;  /* 0x0000000400ae7308 */ /* 0x0005e20000000800 */
[----:B------:R-:W-:Y:S09]  /*1fb50*/  IMAD.MOV.U32 R180, RZ, RZ, R240 ;  /* 0x000000ffffb47224 */ /* 0x000ff200078e00f0 */
[----:B------:R-:W-:Y:S01]  /*1fb60*/  MUFU.EX2 R58, R8 ;  /* 0x00000008003a7308 */ /* 0x000fe20000000800 */
[--C-:B-1----:R-:W-:Y:S09]  /*1fb70*/  FFMA.FTZ R3, R9, c[0x0][0x2d0], -R69.reuse ;  /* 0x0000b40009037a23 */ /* 0x102ff20000010845 */
[----:B------:R-:W-:Y:S01]  /*1fb80*/  MUFU.EX2 R59, R16 ;  /* 0x00000010003b7308 */ /* 0x000fe20000000800 */
[----:B--2---:R-:W-:Y:S01]  /*1fb90*/  FMNMX.FTZ R4, R131, R5, !PT ;  /* 0x0000000583047209 */ /* 0x004fe20007810000 */
[--C-:B------:R-:W-:Y:S03]  /*1fba0*/  FFMA.FTZ R5, R17, c[0x0][0x2d0], -R68.reuse ;  /* 0x0000b40011057a23 */ /* 0x100fe60000010844 */
[----:B------:R-:W-:Y:S05]  /*1fbb0*/  FMNMX.FTZ R4, R172, R4, !PT ;  /* 0x00000004ac047209 */ /* 0x000fea0007810000 */
[----:B------:R-:W-:Y:S01]  /*1fbc0*/  MUFU.EX2 R24, R5 ;  /* 0x0000000500187308 */ /* 0x000fe20000000800 */
[----:B------:R-:W-:Y:S01]  /*1fbd0*/  FMNMX.FTZ R0, R90, R4, !PT ;  /* 0x000000045a007209 */ /* 0x000fe20007810000 */
[--C-:B------:R-:W-:Y:S03]  /*1fbe0*/  FFMA.FTZ R4, R13, c[0x0][0x2d0], -R69.reuse ;  /* 0x0000b4000d047a23 */ /* 0x100fe60000010845 */
[----:B------:R-:W-:Y:S05]  /*1fbf0*/  FMNMX.FTZ R0, R91, R0, !PT ;  /* 0x000000005b007209 */ /* 0x000fea0007810000 */
[----:B------:R1:W-:Y:S01]  /*1fc00*/  MUFU.EX2 R5, R3 ;  /* 0x0000000300057308 */ /* 0x0003e20000000800 */
[----:B------:R-:W-:Y:S04]  /*1fc10*/  FMNMX.FTZ R0, R94, R0, !PT ;  /* 0x000000005e007209 */ /* 0x000fe80007810000 */
[----:B------:R-:W-:Y:S05]  /*1fc20*/  FMNMX.FTZ R0, R46, R0, !PT ;  /* 0x000000002e007209 */ /* 0x000fea0007810000 */
[----:B------:R-:W-:Y:S01]  /*1fc30*/  MUFU.EX2 R176, R4 ;  /* 0x0000000400b07308 */ /* 0x000fe20000000800 */
[----:B------:R-:W2:Y:S01]  /*1fc40*/  SHFL.BFLY PT, R2, R0, 0x2, 0x1f ;  /* 0x0c401f0000027f89 */ /* 0x000ea200000e0000 */
[----:B-1----:R-:W-:Y:S02]  /*1fc50*/  FFMA.FTZ R3, R12, c[0x0][0x2d0], -R69 ;  /* 0x0000b4000c037a23 */ /* 0x002fe40000010845 */
[----:B------:R-:W-:Y:S06]  /*1fc60*/  FFMA.FTZ R12, R33, c[0x0][0x2d0], -R68 ;  /* 0x0000b400210c7a23 */ /* 0x000fec0000010844 */
[----:B------:R2:W-:Y:S02]  /*1fc70*/  MUFU.EX2 R6, R3 ;  /* 0x0000000300067308 */ /* 0x0005e40000000800 */
[----:B--2---:R-:W-:Y:S01]  /*1fc80*/  FMNMX.FTZ R3, R0, R2, !PT ;  /* 0x0000000200037209 */ /* 0x004fe20007810000 */
[----:B------:R-:W-:Y:S01]  /*1fc90*/  FFMA.FTZ R2, R178, c[0x0][0x2d0], -R47 ;  /* 0x0000b400b2027a23 */ /* 0x000fe2000001082f */
[----:B------:R-:W-:Y:S01]  /*1fca0*/  FSEL R0, R126, RZ, P2 ;  /* 0x000000ff7e007208 */ /* 0x000fe20001000000 */
[----:B------:R-:W-:Y:S05]  /*1fcb0*/  IMAD.MOV.U32 R178, RZ, RZ, R22 ;  /* 0x000000ffffb27224 */ /* 0x000fea00078e0016 */
[----:B------:R1:W-:Y:S01]  /*1fcc0*/  MUFU.EX2 R57, R2 ;  /* 0x0000000200397308 */ /* 0x0003e20000000800 */
[----:B------:R-:W2:Y:S01]  /*1fcd0*/  SHFL.BFLY PT, R4, R3, 0x1, 0x1f ;  /* 0x0c201f0003047f89 */ /* 0x000ea200000e0000 */
[----:B------:R-:W-:Y:S01]  /*1fce0*/  FADD.FTZ R0, -R0, R127 ;  /* 0x0000007f00007221 */ /* 0x000fe20000010100 */
[----:B------:R-:W-:Y:S02]  /*1fcf0*/  MOV R127, R7 ;  /* 0x00000007007f7202 */ /* 0x000fe40000000f00 */
[----:B------:R-:W-:Y:S01]  /*1fd00*/  F2FP.PACK_AB R50, R95, R178 ;  /* 0x000000b25f32723e */ /* 0x000fe200000000ff */
[----:B------:R-:W-:Y:S01]  /*1fd10*/  FMUL.FTZ R0, R0, c[0x0][0x2d0] ;  /* 0x0000b40000007a20 */ /* 0x000fe20000410000 */
[----:B------:R-:W-:Y:S03]  /*1fd20*/  F2FP.PACK_AB R51, R177, R127 ;  /* 0x0000007fb133723e */ /* 0x000fe600000000ff */
        /* <DEDUP_REMOVED lines=10> */
[----:B------:R-:W-:Y:S02]  /*1fdd0*/  IMAD.MOV.U32 R128, RZ, RZ, R6 ;  /* 0x000000ffff807224 */ /* 0x000fe400078e0006 */
[----:B------:R-:W-:Y:S01]  /*1fde0*/  FADD.FTZ R0, -R0, R129 ;  /* 0x0000008100007221 */ /* 0x000fe20000010100 */
[----:B------:R-:W-:Y:S01]  /*1fdf0*/  FSEL R70, R70, RZ, P0 ;  /* 0x000000ff46467208 */ /* 0x000fe20000000000 */
[C---:B------:R-:W-:Y:S01]  /*1fe00*/  FMUL.FTZ R17, R45.reuse, R145 ;  /* 0x000000912d117220 */ /* 0x040fe20000410000 */
[----:B------:R-:W-:Y:S01]  /*1fe10*/  MOV R129, R21 ;  /* 0x0000001500817202 */ /* 0x000fe20000000f00 */
[----:B------:R-:W-:Y:S01]  /*1fe20*/  FMUL.FTZ R0, R0, c[0x0][0x2d0] ;  /* 0x0000b40000007a20 */ /* 0x000fe20000410000 */
[----:B------:R-:W2:Y:S01]  /*1fe30*/  LDSM.16.MT88.4 R20, [R213+0x100] ;  /* 0x00010000d514783b */ /* 0x000ea20000004200 */
[----:B------:R-:W-:Y:S01]  /*1fe40*/  FMUL.FTZ R33, R45, R161 ;  /* 0x000000a12d217220 */ /* 0x000fe20000410000 */
[----:B------:R-:W-:Y:S01]  /*1fe50*/  F2FP.PACK_AB R48, R129, R173 ;  /* 0x000000ad8130723e */ /* 0x000fe200000000ff */
[----:B------:R3:W4:Y:S01]  /*1fe60*/  MUFU.EX2 R2, R0 ;  /* 0x0000000000027308 */ /* 0x0007220000000800 */
[--C-:B------:R-:W-:Y:S01]  /*1fe70*/  FFMA.FTZ R4, R14, c[0x0][0x2d0], -R70.reuse ;  /* 0x0000b4000e047a23 */ /* 0x100fe20000010846 */
[----:B------:R-:W-:Y:S01]  /*1fe80*/  F2FP.PACK_AB R54, R176, R128 ;  /* 0x00000080b036723e */ /* 0x000fe200000000ff */
[C---:B------:R-:W-:Y:S02]  /*1fe90*/  FMUL.FTZ R120, R45.reuse, R120 ;  /* 0x000000782d787220 */ /* 0x040fe40000410000 */
[C---:B------:R-:W-:Y:S02]  /*1fea0*/  FMUL.FTZ R121, R45.reuse, R121 ;  /* 0x000000792d797220 */ /* 0x040fe40000410000 */
[C---:B------:R-:W-:Y:S02]  /*1feb0*/  FMUL.FTZ R100, R45.reuse, R100 ;  /* 0x000000642d647220 */ /* 0x040fe40000410000 */
[C---:B------:R-:W-:Y:S01]  /*1fec0*/  FMUL.FTZ R101, R45.reuse, R101 ;  /* 0x000000652d657220 */ /* 0x040fe20000410000 */
[----:B------:R5:W-:Y:S01]  /*1fed0*/  MUFU.EX2 R31, R4 ;  /* 0x00000004001f7308 */ /* 0x000be20000000800 */
[----:B------:R-:W-:Y:S02]  /*1fee0*/  FMUL.FTZ R112, R45, R112 ;  /* 0x000000702d707220 */ /* 0x000fe40000410000 */
[C---:B-1----:R-:W-:Y:S02]  /*1fef0*/  FMUL.FTZ R6, R44.reuse, R134 ;  /* 0x000000862c067220 */ /* 0x042fe40000410000 */
[C---:B------:R-:W-:Y:S02]  /*1ff00*/  FMUL.FTZ R7, R44.reuse, R135 ;  /* 0x000000872c077220 */ /* 0x040fe40000410000 */
[C---:B------:R-:W-:Y:S02]  /*1ff10*/  FMUL.FTZ R18, R44.reuse, R146 ;  /* 0x000000922c127220 */ /* 0x040fe40000410000 */
[C---:B------:R-:W-:Y:S01]  /*1ff20*/  FMUL.FTZ R19, R44.reuse, R147 ;  /* 0x000000932c137220 */ /* 0x040fe20000410000 */
[----:B------:R1:W-:Y:S01]  /*1ff30*/  MUFU.EX2 R135, R28 ;  /* 0x0000001c00877308 */ /* 0x0003e20000000800 */
[C---:B------:R-:W-:Y:S01]  /*1ff40*/  FMUL.FTZ R34, R44.reuse, R162 ;  /* 0x000000a22c227220 */ /* 0x040fe20000410000 */
[----:B------:R-:W-:Y:S01]  /*1ff50*/  LDSM.16.MT88.4 R144, [R213+0x2900] ;  /* 0x00290000d590783b */ /* 0x000fe20000004200 */
[----:B------:R-:W-:Y:S02]  /*1ff60*/  FMUL.FTZ R35, R44, R163 ;  /* 0x000000a32c237220 */ /* 0x000fe40000410000 */
[--C-:B---3--:R-:W-:Y:S02]  /*1ff70*/  FFMA.FTZ R0, R10, c[0x0][0x2d0], -R70.reuse ;  /* 0x0000b4000a007a23 */ /* 0x108fe40000010846 */
[C---:B----4-:R-:W-:Y:S01]  /*1ff80*/  FMUL.FTZ R25, R2.reuse, R153 ;  /* 0x0000009902197220 */ /* 0x050fe20000410000 */
[----:B------:R-:W-:Y:S01]  /*1ff90*/  MOV R153, R58 ;  /* 0x0000003a00997202 */ /* 0x000fe20000000f00 */
[C---:B------:R-:W-:Y:S01]  /*1ffa0*/  FMUL.FTZ R116, R2.reuse, R116 ;  /* 0x0000007402747220 */ /* 0x040fe20000410000 */
[----:B------:R3:W-:Y:S01]  /*1ffb0*/  MUFU.EX2 R79, R0 ;  /* 0x00000000004f7308 */ /* 0x0007e20000000800 */
[C---:B------:R-:W-:Y:S02]  /*1ffc0*/  FMUL.FTZ R8, R2.reuse, R136 ;  /* 0x0000008802087220 */ /* 0x040fe40000410000 */
[C---:B------:R-:W-:Y:S02]  /*1ffd0*/  FMUL.FTZ R13, R2.reuse, R141 ;  /* 0x0000008d020d7220 */ /* 0x040fe40000410000 */
[--C-:B-----5:R-:W-:Y:S02]  /*1ffe0*/  FFMA.FTZ R4, R15, c[0x0][0x2d0], -R70.reuse ;  /* 0x0000b4000f047a23 */ /* 0x120fe40000010846 */
[----:B------:R-:W-:Y:S02]  /*1fff0*/  FMUL.FTZ R117, R2, R117 ;  /* 0x0000007502757220 */ /* 0x000fe40000410000 */
[----:B------:R-:W-:Y:S01]  /*20000*/  FMUL.FTZ R122, R44, R122 ;  /* 0x0000007a2c7a7220 */ /* 0x000fe20000410000 */
[----:B------:R4:W5:Y:S01]  /*20010*/  MUFU.EX2 R9, R4 ;  /* 0x0000000400097308 */ /* 0x0009620000000800 */
[----:B------:R-:W-:Y:S02]  /*20020*/  FMUL.FTZ R29, R2, R157 ;  /* 0x0000009d021d7220 */ /* 0x000fe40000410000 */
[----:B------:R-:W-:Y:S02]  /*20030*/  FMUL.FTZ R102, R44, R102 ;  /* 0x000000662c667220 */ /* 0x000fe40000410000 */
[----:B-1----:R-:W-:Y:S02]  /*20040*/  FMUL.FTZ R28, R2, R156 ;  /* 0x0000009c021c7220 */ /* 0x002fe40000410000 */
[----:B------:R-:W-:Y:S02]  /*20050*/  FMUL.FTZ R103, R44, R103 ;  /* 0x000000672c677220 */ /* 0x000fe40000410000 */
[C---:B------:R-:W-:Y:S02]  /*20060*/  FMUL.FTZ R104, R2.reuse, R104 ;  /* 0x0000006802687220 */ /* 0x040fe40000410000 */
[C---:B------:R-:W-:Y:S02]  /*20070*/  FMUL.FTZ R105, R2.reuse, R105 ;  /* 0x0000006902697220 */ /* 0x040fe40000410000 */
[----:B------:R-:W-:Y:S02]  /*20080*/  FMUL.FTZ R108, R2, R108 ;  /* 0x0000006c026c7220 */ /* 0x000fe40000410000 */
[----:B---3--:R-:W-:Y:S02]  /*20090*/  FFMA.FTZ R0, R11, c[0x0][0x2d0], -R70 ;  /* 0x0000b4000b007a23 */ /* 0x008fe40000010846 */
[----:B------:R-:W-:Y:S02]  /*200a0*/  FMUL.FTZ R123, R44, R123 ;  /* 0x0000007b2c7b7220 */ /* 0x000fe40000410000 */
[----:B------:R1:W3:Y:S01]  /*200b0*/  MUFU.EX2 R175, R0 ;  /* 0x0000000000af7308 */ /* 0x0002e20000000800 */
[C---:B------:R-:W-:Y:S02]  /*200c0*/  FMUL.FTZ R109, R2.reuse, R109 ;  /* 0x0000006d026d7220 */ /* 0x040fe40000410000 */
[----:B------:R-:W-:Y:S02]  /*200d0*/  FMUL.FTZ R113, R45, R113 ;  /* 0x000000712d717220 */ /* 0x000fe40000410000 */
[----:B----4-:R-:W-:Y:S01]  /*200e0*/  FFMA.FTZ R4, R179, c[0x0][0x2d0], -R47 ;  /* 0x0000b400b3047a23 */ /* 0x010fe2000001082f */
[----:B------:R-:W-:Y:S01]  /*200f0*/  MOV R179, R5 ;  /* 0x0000000500b37202 */ /* 0x000fe20000000f00 */
[----:B------:R-:W-:Y:S02]  /*20100*/  FMUL.FTZ R5, R45, R133 ;  /* 0x000000852d057220 */ /* 0x000fe40000410000 */
[----:B-----5:R-:W-:Y:S01]  /*20110*/  IMAD.MOV.U32 R136, RZ, RZ, R9 ;  /* 0x000000ffff887224 */ /* 0x020fe200078e0009 */
[----:B------:R4:W-:Y:S01]  /*20120*/  MUFU.EX2 R56, R4 ;  /* 0x0000000400387308 */ /* 0x0009e20000000800 */
[----:B------:R-:W-:Y:S01]  /*20130*/  F2FP.PACK_AB R52, R179, R75 ;  /* 0x0000004bb334723e */ /* 0x000fe200000000ff */
[----:B------:R-:W-:Y:S02]  /*20140*/  FMUL.FTZ R9, R2, R137 ;  /* 0x0000008902097220 */ /* 0x000fe40000410000 */
[----:B------:R-:W-:Y:S01]  /*20150*/  F2FP.PACK_AB R55, R136, R31 ;  /* 0x0000001f8837723e */ /* 0x000fe200000000ff */
[C---:B------:R-:W-:Y:S02]  /*20160*/  FMUL.FTZ R114, R44.reuse, R114 ;  /* 0x000000722c727220 */ /* 0x040fe40000410000 */
[----:B------:R-:W-:Y:S01]  /*20170*/  FMUL.FTZ R115, R44, R115 ;  /* 0x000000732c737220 */ /* 0x000fe20000410000 */
[----:B-1----:R-:W-:Y:S02]  /*20180*/  FSEL R0, R3, RZ, P0 ;  /* 0x000000ff03007208 */ /* 0x002fe40000000000 */
[----:B---3--:R-:W-:Y:S03]  /*20190*/  F2FP.PACK_AB R53, R175, R79 ;  /* 0x0000004faf35723e */ /* 0x008fe600000000ff */
[----:B------:R-:W-:Y:S02]  /*201a0*/  FADD.FTZ R0, -R0, R130 ;  /* 0x0000008200007221 */ /* 0x000fe40000010100 */
[----:B------:R-:W-:Y:S02]  /*201b0*/  IMAD.MOV.U32 R130, RZ, RZ, R24 ;  /* 0x000000ffff827224 */ /* 0x000fe400078e0018 */
[----:B------:R-:W-:Y:S02]  /*201c0*/  FMUL.FTZ R0, R0, c[0x0][0x2d0] ;  /* 0x0000b40000007a20 */ /* 0x000fe40000410000 */
[----:B----4-:R-:W-:Y:S01]  /*201d0*/  FMUL.FTZ R4, R45, R132 ;  /* 0x000000842d047220 */ /* 0x010fe20000410000 */
[----:B------:R-:W-:Y:S01]  /*201e0*/  F2FP.PACK_AB R49, R130, R174 ;  /* 0x000000ae8231723e */ /* 0x000fe200000000ff */
[--C-:B------:R-:W-:Y:S02]  /*201f0*/  FFMA.FTZ R24, R64, c[0x0][0x2d0], -R68.reuse ;  /* 0x0000b40040187a23 */ /* 0x100fe40000010844 */
[----:B------:R-:W1:Y:S01]  /*20200*/  MUFU.EX2 R0, R0 ;  /* 0x0000000000007308 */ /* 0x000e620000000800 */
[----:B------:R-:W-:Y:S03]  /*20210*/  FFMA.FTZ R64, R81, c[0x0][0x2d0], -R68 ;  /* 0x0000b40051407a23 */ /* 0x000fe60000010844 */
[-C--:B--2---:R-:W-:Y:S06]  /*20220*/  HMMA.16816.F32 R4, R48, R20.reuse, R4 ;  /* 0x000000143004723c */ /* 0x084fec0000001804 */
[----:B------:R-:W2:Y:S10]  /*20230*/  MUFU.EX2 R30, R24 ;  /* 0x00000018001e7308 */ /* 0x000eb40000000800 */
[----:B------:R-:W-:Y:S01]  /*20240*/  MUFU.EX2 R248, R64 ;  /* 0x0000004000f87308 */ /* 0x000fe20000000800 */
[C---:B-1----:R-:W-:Y:S02]  /*20250*/  FMUL.FTZ R10, R0.reuse, R138 ;  /* 0x0000008a000a7220 */ /* 0x042fe40000410000 */
[C---:B------:R-:W-:Y:S01]  /*20260*/  FMUL.FTZ R11, R0.reuse, R139 ;  /* 0x0000008b000b7220 */ /* 0x040fe20000410000 */
[----:B------:R-:W-:Y:S01]  /*20270*/  MOV R139, R56 ;  /* 0x00000038008b7202 */ /* 0x000fe20000000f00 */
[C---:B------:R-:W-:Y:S05]  /*20280*/  FMUL.FTZ R26, R0.reuse, R154 ;  /* 0x0000009a001a7220 */ /* 0x040fea0000410000 */
[----:B------:R1:W-:Y:S01]  /*20290*/  MUFU.EX2 R138, R12 ;  /* 0x0000000c008a7308 */ /* 0x0003e20000000800 */
[----:B------:R-:W-:Y:S01]  /*202a0*/  IMAD.MOV.U32 R154, RZ, RZ, R57 ;  /* 0x000000ffff9a7224 */ /* 0x000fe200078e0039 */
[C---:B------:R-:W-:Y:S04]  /*202b0*/  HMMA.16816.F32 R8, R52.reuse, R20, R8 ;  /* 0x000000143408723c */ /* 0x040fe80000001808 */
[C---:B------:R-:W-:Y:S01]  /*202c0*/  FMUL.FTZ R14, R0.reuse, R142 ;  /* 0x0000008e000e7220 */ /* 0x040fe20000410000 */
[----:B--2---:R-:W-:Y:S01]  /*202d0*/  MOV R157, R30 ;  /* 0x0000001e009d7202 */ /* 0x004fe20000000f00 */
[----:B------:R-:W-:Y:S01]  /*202e0*/  FMUL.FTZ R15, R0, R143 ;  /* 0x0000008f000f7220 */ /* 0x000fe20000410000 */
[----:B------:R-:W-:Y:S01]  /*202f0*/  MOV R142, R179 ;  /* 0x000000b3008e7202 */ /* 0x000fe20000000f00 */
[----:B------:R-:W-:Y:S04]  /*20300*/  FFMA.FTZ R20, R181, c[0x0][0x2d0], -R47 ;  /* 0x0000b400b5147a23 */ /* 0x000fe8000001082f */
[----:B------:R2:W-:Y:S01]  /*20310*/  MUFU.EX2 R134, R20 ;  /* 0x0000001400867308 */ /* 0x0005e20000000800 */
[C---:B------:R-:W-:Y:S02]  /*20320*/  FMUL.FTZ R21, R45.reuse, R149 ;  /* 0x000000952d157220 */ /* 0x040fe40000410000 */
[----:B------:R-:W-:Y:S02]  /*20330*/  FMUL.FTZ R24, R2, R152 ;  /* 0x0000009802187220 */ /* 0x000fe40000410000 */
[C---:B------:R-:W-:Y:S01]  /*20340*/  FMUL.FTZ R27, R0.reuse, R155 ;  /* 0x0000009b001b7220 */ /* 0x040fe20000410000 */
[----:B------:R-:W-:Y:S01]  /*20350*/  MOV R155, R175 ;  /* 0x000000af009b7202 */ /* 0x000fe20000000f00 */
[----:B------:R-:W-:Y:S02]  /*20360*/  FMUL.FTZ R30, R0, R158 ;  /* 0x0000009e001e7220 */ /* 0x000fe40000410000 */
[----:B-1----:R-:W-:Y:S01]  /*20370*/  FMUL.FTZ R12, R2, R140 ;  /* 0x0000008c020c7220 */ /* 0x002fe20000410000 */
[----:B------:R1:W-:Y:S01]  /*20380*/  MUFU.EX2 R152, R32 ;  /* 0x0000002000987308 */ /* 0x0003e20000000800 */
[----:B------:R-:W-:Y:S01]  /*20390*/  IMAD.MOV.U32 R158, RZ, RZ, R59 ;  /* 0x000000ffff9e7224 */ /* 0x000fe200078e003b */
[----:B------:R-:W-:Y:S01]  /*203a0*/  MOV R140, R31 ;  /* 0x0000001f008c7202 */ /* 0x000fe20000000f00 */
[----:B------:R-:W3:Y:S01]  /*203b0*/  LDSM.16.MT88.4 R56, [R215+0x100] ;  /* 0x00010000d738783b */ /* 0x000ee20000004200 */
[C---:B------:R-:W-:Y:S02]  /*203c0*/  FMUL.FTZ R118, R0.reuse, R118 ;  /* 0x0000007600767220 */ /* 0x040fe40000410000 */
[-C--:B------:R-:W-:Y:S03]  /*203d0*/  HMMA.16816.F32 R12, R52, R22.reuse, R12 ;  /* 0x00000016340c723c */ /* 0x080fe6000000180c */
[C---:B------:R-:W-:Y:S02]  /*203e0*/  FMUL.FTZ R119, R0.reuse, R119 ;  /* 0x0000007700777220 */ /* 0x040fe40000410000 */
[----:B------:R-:W-:Y:S02]  /*203f0*/  IMAD.MOV.U32 R149, RZ, RZ, R127 ;  /* 0x000000ffff957224 */ /* 0x000fe400078e007f */
[C---:B------:R-:W-:Y:S01]  /*20400*/  FMUL.FTZ R31, R0.reuse, R159 ;  /* 0x0000009f001f7220 */ /* 0x040fe20000410000 */
[C---:B------:R-:W-:Y:S04]  /*20410*/  HMMA.16816.F32 R16, R48.reuse, R22, R16 ;  /* 0x000000163010723c */ /* 0x040fe80000001810 */
[C---:B--2---:R-:W-:Y:S01]  /*20420*/  FMUL.FTZ R20, R45.reuse, R148 ;  /* 0x000000942d147220 */ /* 0x044fe20000410000 */
[----:B------:R-:W-:Y:S01]  /*20430*/  MOV R148, R128 ;  /* 0x0000008000947202 */ /* 0x000fe20000000f00 */
[----:B------:R-:W-:Y:S01]  /*20440*/  FMUL.FTZ R106, R0, R106 ;  /* 0x0000006a006a7220 */ /* 0x000fe20000410000 */
[----:B------:R-:W-:Y:S01]  /*20450*/  MOV R159, R95 ;  /* 0x0000005f009f7202 */ /* 0x000fe20000000f00 */
[C---:B------:R-:W-:Y:S01]  /*20460*/  FMUL.FTZ R22, R44.reuse, R150 ;  /* 0x000000962c167220 */ /* 0x040fe20000410000 */
[----:B------:R-:W-:Y:S03]  /*20470*/  MOV R150, R178 ;  /* 0x000000b200967202 */ /* 0x000fe60000000f00 */
[----:B------:R-:W-:Y:S01]  /*20480*/  FMUL.FTZ R23, R44, R151 ;  /* 0x000000972c177220 */ /* 0x000fe20000410000 */
[----:B------:R-:W-:Y:S01]  /*20490*/  MOV R151, R129 ;  /* 0x0000008100977202 */ /* 0x000fe20000000f00 */
[----:B-1----:R-:W-:Y:S02]  /*204a0*/  FMUL.FTZ R32, R45, R160 ;  /* 0x000000a02d207220 */ /* 0x002fe40000410000 */
[----:B------:R-:W-:Y:S01]  /*204b0*/  LDSM.16.MT88.4 R160, [R216+0x2900] ;  /* 0x00290000d8a0783b */ /* 0x000fe20000004200 */
[C---:B------:R-:W-:Y:S02]  /*204c0*/  FMUL.FTZ R107, R0.reuse, R107 ;  /* 0x0000006b006b7220 */ /* 0x040fe40000410000 */
[-C--:B------:R-:W-:Y:S03]  /*204d0*/  HMMA.16816.F32 R20, R48, R36.reuse, R20 ;  /* 0x000000243014723c */ /* 0x080fe60000001814 */
[C---:B------:R-:W-:Y:S02]  /*204e0*/  FMUL.FTZ R110, R0.reuse, R110 ;  /* 0x0000006e006e7220 */ /* 0x040fe40000410000 */
[----:B------:R-:W-:Y:S02]  /*204f0*/  FMUL.FTZ R111, R0, R111 ;  /* 0x0000006f006f7220 */ /* 0x000fe40000410000 */
[----:B------:R-:W-:Y:S01]  /*20500*/  IMAD.MOV.U32 R143, RZ, RZ, R130 ;  /* 0x000000ffff8f7224 */ /* 0x000fe200078e0082 */
[C---:B------:R-:W-:Y:S07]  /*20510*/  HMMA.16816.F32 R24, R52.reuse, R36, R24 ;  /* 0x000000243418723c */ /* 0x040fee0000001818 */
[--C-:B------:R-:W-:Y:S01]  /*20520*/  FFMA.FTZ R36, R65, c[0x0][0x2d0], -R69.reuse ;  /* 0x0000b40041247a23 */ /* 0x100fe20000010845 */
[-C--:B------:R-:W-:Y:S03]  /*20530*/  HMMA.16816.F32 R28, R52, R38.reuse, R28 ;  /* 0x00000026341c723c */ /* 0x080fe6000000181c */
[----:B------:R1:W-:Y:S01]  /*20540*/  MUFU.EX2 R156, R36 ;  /* 0x00000024009c7308 */ /* 0x0003e20000000800 */
[----:B------:R-:W-:Y:S04]  /*20550*/  FMUL.FTZ R37, R45, R165 ;  /* 0x000000a52d257220 */ /* 0x000fe80000410000 */
[C---:B------:R-:W-:Y:S07]  /*20560*/  HMMA.16816.F32 R32, R48.reuse, R38, R32 ;  /* 0x000000263020723c */ /* 0x040fee0000001820 */
[C---:B------:R-:W-:Y:S01]  /*20570*/  FMUL.FTZ R38, R44.reuse, R166 ;  /* 0x000000a62c267220 */ /* 0x040fe20000410000 */
[-C--:B------:R-:W-:Y:S04]  /*20580*/  HMMA.16816.F32 R100, R48, R40.reuse, R100 ;  /* 0x000000283064723c */ /* 0x080fe80000001864 */
[----:B------:R-:W-:Y:S04]  /*20590*/  FMUL.FTZ R39, R44, R167 ;  /* 0x000000a72c277220 */ /* 0x000fe80000410000 */
[C---:B------:R-:W-:Y:S04]  /*205a0*/  HMMA.16816.F32 R104, R52.reuse, R40, R104 ;  /* 0x000000283468723c */ /* 0x040fe80000001868 */
[----:B-1----:R-:W-:Y:S03]  /*205b0*/  FFMA.FTZ R36, R66, c[0x0][0x2d0], -R69 ;  /* 0x0000b40042247a23 */ /* 0x002fe60000010845 */
[--C-:B------:R-:W-:Y:S01]  /*205c0*/  FFMA.FTZ R40, R61, c[0x0][0x2d0], -R70.reuse ;  /* 0x0000b4003d287a23 */ /* 0x100fe20000010846 */
[----:B------:R1:W-:Y:S01]  /*205d0*/  MUFU.EX2 R132, R36 ;  /* 0x0000002400847308 */ /* 0x0003e20000000800 */
[-C--:B------:R-:W-:Y:S03]  /*205e0*/  HMMA.16816.F32 R108, R52, R42.reuse, R108 ;  /* 0x0000002a346c723c */ /* 0x080fe6000000186c */
[----:B------:R-:W-:Y:S01]  /*205f0*/  FMUL.FTZ R41, R2, R169 ;  /* 0x000000a902297220 */ /* 0x000fe20000410000 */
[----:B------:R-:W-:Y:S04]  /*20600*/  MOV R169, R176 ;  /* 0x000000b000a97202 */ /* 0x000fe80000000f00 */
[C---:B------:R-:W-:Y:S01]  /*20610*/  HMMA.16816.F32 R112, R48.reuse, R42, R112 ;  /* 0x0000002a3070723c */ /* 0x040fe20000001870 */
[----:B------:R2:W-:Y:S06]  /*20620*/  MUFU.EX2 R78, R40 ;  /* 0x00000028004e7308 */ /* 0x0005ec0000000800 */
[--C-:B------:R-:W-:Y:S02]  /*20630*/  FFMA.FTZ R42, R71, c[0x0][0x2d0], -R70.reuse ;  /* 0x0000b400472a7a23 */ /* 0x100fe40000010846 */
[----:B------:R-:W-:Y:S02]  /*20640*/  FMUL.FTZ R43, R0, R171 ;  /* 0x000000ab002b7220 */ /* 0x000fe40000410000 */
[----:B------:R4:W-:Y:S01]  /*20650*/  MUFU.EX2 R252, R42 ;  /* 0x0000002a00fc7308 */ /* 0x0009e20000000800 */
[----:B------:R-:W-:Y:S02]  /*20660*/  IMAD.MOV.U32 R171, RZ, RZ, R75 ;  /* 0x000000ffffab7224 */ /* 0x000fe400078e004b */
[----:B-1----:R-:W-:Y:S02]  /*20670*/  FFMA.FTZ R36, R67, c[0x0][0x2d0], -R69 ;  /* 0x0000b40043247a23 */ /* 0x002fe40000010845 */
[----:B------:R-:W-:Y:S05]  /*20680*/  LDSM.16.MT88.4 R64, [R214+0x900] ;  /* 0x00090000d640783b */ /* 0x000fea0000004200 */
[----:B------:R1:W5:Y:S01]  /*20690*/  MUFU.EX2 R137, R36 ;  /* 0x0000002400897308 */ /* 0x0003620000000800 */
[----:B--2---:R-:W-:Y:S02]  /*206a0*/  FMUL.FTZ R40, R2, R168 ;  /* 0x000000a802287220 */ /* 0x004fe40000410000 */
[----:B------:R-:W-:Y:S02]  /*206b0*/  IMAD.MOV.U32 R168, RZ, RZ, R177 ;  /* 0x000000ffffa87224 */ /* 0x000fe400078e00b1 */
[----:B----4-:R-:W-:Y:S02]  /*206c0*/  FMUL.FTZ R42, R0, R170 ;  /* 0x000000aa002a7220 */ /* 0x010fe40000410000 */
[--C-:B-1----:R-:W-:Y:S04]  /*206d0*/  FFMA.FTZ R36, R182, c[0x0][0x2d0], -R47.reuse ;  /* 0x0000b400b6247a23 */ /* 0x102fe8000001082f */
[----:B------:R1:W-:Y:S02]  /*206e0*/  MUFU.EX2 R141, R36 ;  /* 0x00000024008d7308 */ /* 0x0003e40000000800 */
[--C-:B-1----:R-:W-:Y:S02]  /*206f0*/  FFMA.FTZ R36, R60, c[0x0][0x2d0], -R70.reuse ;  /* 0x0000b4003c247a23 */ /* 0x102fe40000010846 */
[----:B------:R-:W1:Y:S06]  /*20700*/  LDSM.16.MT88.4 R60, [R213+0x900] ;  /* 0x00090000d53c783b */ /* 0x000e6c0000004200 */
[----:B------:R2:W4:Y:S02]  /*20710*/  MUFU.EX2 R133, R36 ;  /* 0x0000002400857308 */ /* 0x0005240000000800 */
[----:B--2---:R-:W-:Y:S07]  /*20720*/  FMUL.FTZ R36, R45, R164 ;  /* 0x000000a42d247220 */ /* 0x004fee0000410000 */
[-C--:B---3--:R-:W-:Y:S08]  /*20730*/  HMMA.16816.F32 R36, R48, R56.reuse, R36 ;  /* 0x000000383024723c */ /* 0x088ff00000001824 */
[C---:B------:R-:W-:Y:S07]  /*20740*/  HMMA.16816.F32 R116, R52.reuse, R56, R116 ;  /* 0x000000383474723c */ /* 0x040fee0000001874 */
[----:B------:R-:W-:Y:S01]  /*20750*/  FFMA.FTZ R56, R72, c[0x0][0x2d0], -R70 ;  /* 0x0000b40048387a23 */ /* 0x000fe20000010846 */
[-C--:B------:R-:W-:Y:S03]  /*20760*/  HMMA.16816.F32 R40, R52, R58.reuse, R40 ;  /* 0x0000003a3428723c */ /* 0x080fe60000001828 */
[----:B------:R2:W3:Y:S04]  /*20770*/  MUFU.EX2 R251, R56 ;  /* 0x0000003800fb7308 */ /* 0x0004e80000000800 */
[--C-:B------:R-:W-:Y:S01]  /*20780*/  FFMA.FTZ R52, R183, c[0x0][0x2d0], -R47.reuse ;  /* 0x0000b400b7347a23 */ /* 0x100fe2000001082f */
[----:B------:R-:W-:Y:S04]  /*20790*/  HMMA.16816.F32 R120, R48, R58, R120 ;  /* 0x0000003a3078723c */ /* 0x000fe80000001878 */
[----:B-----5:R-:W-:Y:S01]  /*207a0*/  F2FP.PACK_AB R54, R137, R132 ;  /* 0x000000848936723e */ /* 0x020fe200000000ff */
[----:B------:R5:W-:Y:S01]  /*207b0*/  MUFU.EX2 R250, R52 ;  /* 0x0000003400fa7308 */ /* 0x000be20000000800 */
[----:B----4-:R-:W-:Y:S02]  /*207c0*/  F2FP.PACK_AB R53, R78, R133 ;  /* 0x000000854e35723e */ /* 0x010fe400000000ff */
[----:B------:R-:W-:Y:S04]  /*207d0*/  F2FP.PACK_AB R48, R139, R154 ;  /* 0x0000009a8b30723e */ /* 0x000fe800000000ff */
[----:B------:R-:W-:Y:S02]  /*207e0*/  F2FP.PACK_AB R49, R138, R153 ;  /* 0x000000998a31723e */ /* 0x000fe400000000ff */
[----:B------:R-:W-:Y:S02]  /*207f0*/  F2FP.PACK_AB R50, R134, R158 ;  /* 0x0000009e8632723e */ /* 0x000fe400000000ff */
[----:B------:R-:W-:Y:S01]  /*20800*/  F2FP.PACK_AB R51, R135, R157 ;  /* 0x0000009d8733723e */ /* 0x000fe200000000ff */
[----:B--2---:R-:W2:Y:S01]  /*20810*/  LDSM.16.MT88.4 R56, [R216+0x900] ;  /* 0x00090000d838783b */ /* 0x004ea20000004200 */
[----:B---3--:R-:W-:Y:S05]  /*20820*/  F2FP.PACK_AB R55, R251, R252 ;  /* 0x000000fcfb37723e */ /* 0x008fea00000000ff */
[-C--:B-1----:R-:W-:Y:S03]  /*20830*/  HMMA.16816.F32 R4, R48, R60.reuse, R4 ;  /* 0x0000003c3004723c */ /* 0x082fe60000001804 */
[--C-:B-----5:R-:W-:Y:S04]  /*20840*/  FFMA.FTZ R52, R80, c[0x0][0x2d0], -R68.reuse ;  /* 0x0000b40050347a23 */ /* 0x120fe80000010844 */
        /* <DEDUP_REMOVED lines=32> */
[----:B--2---:R-:W-:Y:S08]  /*20a50*/  FFMA.FTZ R56, R86, c[0x0][0x2d0], -R69 ;  /* 0x0000b40056387a23 */ /* 0x004ff00000010845 */
[----:B------:R2:W4:Y:S01]  /*20a60*/  MUFU.EX2 R240, R56 ;  /* 0x0000003800f07308 */ /* 0x0005220000000800 */
[----:B---3--:R-:W-:Y:S01]  /*20a70*/  FFMA.FTZ R64, R188, c[0x0][0x2d0], -R68 ;  /* 0x0000b400bc407a23 */ /* 0x008fe20000010844 */
[----:B------:R-:W-:Y:S08]  /*20a80*/  MOV R188, R174 ;  /* 0x000000ae00bc7202 */ /* 0x000ff00000000f00 */
[----:B------:R3:W-:Y:S01]  /*20a90*/  MUFU.EX2 R179, R64 ;  /* 0x0000004000b37308 */ /* 0x0007e20000000800 */
[--C-:B--2---:R-:W-:Y:S01]  /*20aa0*/  FFMA.FTZ R56, R186, c[0x0][0x2d0], -R47.reuse ;  /* 0x0000b400ba387a23 */ /* 0x104fe2000001082f */
[-C--:B-1----:R-:W-:Y:S08]  /*20ab0*/  HMMA.16816.F32 R36, R48, R60.reuse, R36 ;  /* 0x0000003c3024723c */ /* 0x082ff00000001824 */
[----:B------:R1:W-:Y:S01]  /*20ac0*/  MUFU.EX2 R186, R56 ;  /* 0x0000003800ba7308 */ /* 0x0003e20000000800 */
[C---:B------:R-:W-:Y:S01]  /*20ad0*/  HMMA.16816.F32 R116, R52.reuse, R60, R116 ;  /* 0x0000003c3474723c */ /* 0x040fe20000001874 */
[----:B---3--:R-:W-:Y:S06]  /*20ae0*/  LDSM.16.MT88.4 R64, [R214+0x1100] ;  /* 0x00110000d640783b */ /* 0x008fec0000004200 */
[--C-:B------:R-:W-:Y:S01]  /*20af0*/  FFMA.FTZ R60, R83, c[0x0][0x2d0], -R70.reuse ;  /* 0x0000b400533c7a23 */ /* 0x100fe20000010846 */
[-C--:B------:R-:W-:Y:S03]  /*20b00*/  HMMA.16816.F32 R40, R52, R62.reuse, R40 ;  /* 0x0000003e3428723c */ /* 0x080fe60000001828 */
[----:B------:R-:W2:Y:S04]  /*20b10*/  MUFU.EX2 R182, R60 ;  /* 0x0000003c00b67308 */ /* 0x000ea80000000800 */
[----:B------:R-:W-:Y:S01]  /*20b20*/  FFMA.FTZ R52, R189, c[0x0][0x2d0], -R47 ;  /* 0x0000b400bd347a23 */ /* 0x000fe2000001082f */
[----:B------:R-:W-:Y:S01]  /*20b30*/  HMMA.16816.F32 R120, R48, R62, R120 ;  /* 0x0000003e3078723c */ /* 0x000fe20000001878 */
[----:B------:R-:W3:Y:S03]  /*20b40*/  LDL.LU R189, [R1+0x18] ;  /* 0x0000180001bd7983 */ /* 0x000ee60000300800 */
[----:B-1----:R-:W-:Y:S01]  /*20b50*/  FFMA.FTZ R56, R73, c[0x0][0x2d0], -R70 ;  /* 0x0000b40049387a23 */ /* 0x002fe20000010846 */
[----:B------:R1:W-:Y:S01]  /*20b60*/  MUFU.EX2 R181, R52 ;  /* 0x0000003400b57308 */ /* 0x0003e20000000800 */
[----:B----4-:R-:W-:Y:S01]  /*20b70*/  F2FP.PACK_AB R54, R240, R241 ;  /* 0x000000f1f036723e */ /* 0x010fe200000000ff */
[----:B------:R-:W4:Y:S01]  /*20b80*/  LDL.LU R170, [R1+0x1c] ;  /* 0x00001c0001aa7983 */ /* 0x000f220000300800 */
[----:B------:R-:W-:Y:S04]  /*20b90*/  F2FP.PACK_AB R49, R248, R249 ;  /* 0x000000f9f831723e */ /* 0x000fe800000000ff */
[----:B------:R-:W-:Y:S02]  /*20ba0*/  F2FP.PACK_AB R50, R246, R247 ;  /* 0x000000f7f632723e */ /* 0x000fe400000000ff */
[----:B------:R-:W-:Y:S01]  /*20bb0*/  F2FP.PACK_AB R51, R244, R245 ;  /* 0x000000f5f433723e */ /* 0x000fe200000000ff */
[----:B------:R5:W5:Y:S01]  /*20bc0*/  MUFU.EX2 R185, R56 ;  /* 0x0000003800b97308 */ /* 0x000b620000000800 */
[----:B--2---:R-:W-:Y:S01]  /*20bd0*/  F2FP.PACK_AB R55, R182, R183 ;  /* 0x000000b7b637723e */ /* 0x004fe200000000ff */
[----:B------:R-:W-:Y:S01]  /*20be0*/  LDSM.16.MT88.4 R60, [R216+0x1100] ;  /* 0x00110000d83c783b */ /* 0x000fe20000004200 */
[--C-:B-1----:R-:W-:Y:S02]  /*20bf0*/  FFMA.FTZ R52, R187, c[0x0][0x2d0], -R68.reuse ;  /* 0x0000b400bb347a23 */ /* 0x102fe40000010844 */
[----:B------:R-:W-:Y:S01]  /*20c00*/  IMAD.MOV.U32 R187, RZ, RZ, R141 ;  /* 0x000000ffffbb7224 */ /* 0x000fe200078e008d */
[----:B------:R-:W-:Y:S04]  /*20c10*/  MOV R141, R180 ;  /* 0x000000b4008d7202 */ /* 0x000fe80000000f00 */
[----:B------:R1:W-:Y:S01]  /*20c20*/  MUFU.EX2 R180, R52 ;  /* 0x0000003400b47308 */ /* 0x0003e20000000800 */
[----:B------:R-:W-:Y:S01]  /*20c30*/  F2FP.PACK_AB R48, R250, R187 ;  /* 0x000000bbfa30723e */ /* 0x000fe200000000ff */
[----:B-----5:R-:W2:Y:S01]  /*20c40*/  LDSM.16.MT88.4 R56, [R213+0x1100] ;  /* 0x00110000d538783b */ /* 0x020ea20000004200 */
[----:B------:R-:W-:Y:S02]  /*20c50*/  F2FP.PACK_AB R53, R184, R185 ;  /* 0x000000b9b835723e */ /* 0x000fe400000000ff */
[----:B-1----:R-:W-:Y:S03]  /*20c60*/  F2FP.PACK_AB R52, R242, R243 ;  /* 0x000000f3f234723e */ /* 0x002fe600000000ff */
[-C--:B--2---:R-:W-:Y:S08]  /*20c70*/  HMMA.16816.F32 R4, R48, R56.reuse, R4 ;  /* 0x000000383004723c */ /* 0x084ff00000001804 */
        /* <DEDUP_REMOVED lines=22> */
[--C-:B-----5:R-:W-:Y:S02]  /*20de0*/  FFMA.FTZ R60, R190, c[0x0][0x2d0], -R69.reuse ;  /* 0x0000b400be3c7a23 */ /* 0x120fe40000010845 */
[----:B------:R-:W-:Y:S02]  /*20df0*/  IMAD.MOV.U32 R190, RZ, RZ, R138 ;  /* 0x000000ffffbe7224 */ /* 0x000fe400078e008a */
[C---:B------:R-:W-:Y:S03]  /*20e00*/  HMMA.16816.F32 R112, R48.reuse, R66, R112 ;  /* 0x000000423070723c */ /* 0x040fe60000001870 */
[----:B------:R5:W-:Y:S10]  /*20e10*/  MUFU.EX2 R166, R60 ;  /* 0x0000003c00a67308 */ /* 0x000bf40000000800 */
[----:B------:R5:W-:Y:S01]  /*20e20*/  MUFU.EX2 R130, R64 ;  /* 0x0000004000827308 */ /* 0x000be20000000800 */
[----:B-1----:R-:W-:Y:S02]  /*20e30*/  FFMA.FTZ R56, R193, c[0x0][0x2d0], -R68 ;  /* 0x0000b400c1387a23 */ /* 0x002fe40000010844 */
[----:B------:R-:W-:Y:S07]  /*20e40*/  IMAD.MOV.U32 R193, RZ, RZ, R132 ;  /* 0x000000ffffc17224 */ /* 0x000fee00078e0084 */
[----:B------:R1:W-:Y:S01]  /*20e50*/  MUFU.EX2 R176, R56 ;  /* 0x0000003800b07308 */ /* 0x0003e20000000800 */
[--C-:B-----5:R-:W-:Y:S01]  /*20e60*/  FFMA.FTZ R60, R191, c[0x0][0x2d0], -R69.reuse ;  /* 0x0000b400bf3c7a23 */ /* 0x120fe20000010845 */
[----:B------:R-:W-:Y:S08]  /*20e70*/  MOV R191, R139 ;  /* 0x0000008b00bf7202 */ /* 0x000ff00000000f00 */
[----:B------:R5:W3:Y:S01]  /*20e80*/  MUFU.EX2 R173, R60 ;  /* 0x0000003c00ad7308 */ /* 0x000ae20000000800 */
[----:B------:R-:W-:Y:S09]  /*20e90*/  FFMA.FTZ R64, R89, c[0x0][0x2d0], -R70 ;  /* 0x0000b40059407a23 */ /* 0x000ff20000010846 */
[----:B------:R5:W-:Y:S01]  /*20ea0*/  MUFU.EX2 R129, R64 ;  /* 0x0000004000817308 */ /* 0x000be20000000800 */
[----:B-1----:R-:W-:Y:S09]  /*20eb0*/  FFMA.FTZ R56, R98, c[0x0][0x2d0], -R69 ;  /* 0x0000b40062387a23 */ /* 0x002ff20000010845 */
[----:B------:R1:W-:Y:S01]  /*20ec0*/  MUFU.EX2 R167, R56 ;  /* 0x0000003800a77308 */ /* 0x0003e20000000800 */
[--C-:B-----5:R-:W-:Y:S01]  /*20ed0*/  FFMA.FTZ R60, R196, c[0x0][0x2d0], -R47.reuse ;  /* 0x0000b400c43c7a23 */ /* 0x120fe2000001082f */
[----:B------:R-:W-:Y:S08]  /*20ee0*/  MOV R196, R140 ;  /* 0x0000008c00c47202 */ /* 0x000ff00000000f00 */
[----:B------:R5:W-:Y:S01]  /*20ef0*/  MUFU.EX2 R165, R60 ;  /* 0x0000003c00a57308 */ /* 0x000be20000000800 */
[----:B------:R-:W-:Y:S01]  /*20f00*/  FFMA.FTZ R64, R198, c[0x0][0x2d0], -R68 ;  /* 0x0000b400c6407a23 */ /* 0x000fe20000010844 */
[----:B------:R-:W-:Y:S02]  /*20f10*/  MOV R198, R159 ;  /* 0x0000009f00c67202 */ /* 0x000fe40000000f00 */
[----:B------:R-:W-:Y:S06]  /*20f20*/  MOV R159, R136 ;  /* 0x00000088009f7202 */ /* 0x000fec0000000f00 */
[----:B------:R5:W-:Y:S01]  /*20f30*/  MUFU.EX2 R127, R64 ;  /* 0x00000040007f7308 */ /* 0x000be20000000800 */
[----:B-1----:R-:W1:Y:S01]  /*20f40*/  LDSM.16.MT88.4 R56, [R215+0x1100] ;  /* 0x00110000d738783b */ /* 0x002e620000004200 */
[--C-:B-----5:R-:W-:Y:S08]  /*20f50*/  FFMA.FTZ R60, R87, c[0x0][0x2d0], -R70.reuse ;  /* 0x0000b400573c7a23 */ /* 0x120ff00000010846 */
[----:B------:R5:W1:Y:S01]  /*20f60*/  MUFU.EX2 R164, R60 ;  /* 0x0000003c00a47308 */ /* 0x000a620000000800 */
[----:B------:R-:W-:Y:S08]  /*20f70*/  LDSM.16.MT88.4 R64, [R214+0x1900] ;  /* 0x00190000d640783b */ /* 0x000ff00000004200 */
[----:B-----5:R-:W5:Y:S01]  /*20f80*/  LDSM.16.MT88.4 R60, [R213+0x1900] ;  /* 0x00190000d53c783b */ /* 0x020f620000004200 */
[-C--:B-1----:R-:W-:Y:S08]  /*20f90*/  HMMA.16816.F32 R36, R48, R56.reuse, R36 ;  /* 0x000000383024723c */ /* 0x082ff00000001824 */
[C---:B------:R-:W-:Y:S07]  /*20fa0*/  HMMA.16816.F32 R116, R52.reuse, R56, R116 ;  /* 0x000000383474723c */ /* 0x040fee0000001874 */
[----:B------:R-:W-:Y:S01]  /*20fb0*/  FFMA.FTZ R56, R92, c[0x0][0x2d0], -R70 ;  /* 0x0000b4005c387a23 */ /* 0x000fe20000010846 */
[-C--:B------:R-:W-:Y:S03]  /*20fc0*/  HMMA.16816.F32 R40, R52, R58.reuse, R40 ;  /* 0x0000003a3428723c */ /* 0x080fe60000001828 */
[----:B------:R1:W1:Y:S04]  /*20fd0*/  MUFU.EX2 R75, R56 ;  /* 0x00000038004b7308 */ /* 0x0002680000000800 */
[----:B------:R-:W-:Y:S01]  /*20fe0*/  FFMA.FTZ R52, R201, c[0x0][0x2d0], -R47 ;  /* 0x0000b400c9347a23 */ /* 0x000fe2000001082f */
[----:B------:R-:W-:Y:S04]  /*20ff0*/  HMMA.16816.F32 R120, R48, R58, R120 ;  /* 0x0000003a3078723c */ /* 0x000fe80000001878 */
[----:B---3--:R-:W-:Y:S01]  /*21000*/  F2FP.PACK_AB R54, R173, R166 ;  /* 0x000000a6ad36723e */ /* 0x008fe200000000ff */
[----:B------:R3:W-:Y:S01]  /*21010*/  MUFU.EX2 R128, R52 ;  /* 0x0000003400807308 */ /* 0x0007e20000000800 */
[----:B------:R-:W-:Y:S01]  /*21020*/  F2FP.PACK_AB R53, R130, R164 ;  /* 0x000000a48235723e */ /* 0x000fe200000000ff */
[----:B----4-:R-:W-:Y:S01]  /*21030*/  FFMA.FTZ R2, R2, R170, R171 ;  /* 0x000000aa02027223 */ /* 0x010fe200000100ab */
[----:B------:R-:W-:Y:S01]  /*21040*/  F2FP.PACK_AB R48, R181, R186 ;  /* 0x000000bab530723e */ /* 0x000fe200000000ff */
[----:B------:R-:W-:Y:S03]  /*21050*/  IMAD.MOV.U32 R201, RZ, RZ, R169 ;  /* 0x000000ffffc97224 */ /* 0x000fe600078e00a9 */
[----:B------:R-:W-:Y:S02]  /*21060*/  F2FP.PACK_AB R49, R179, R180 ;  /* 0x000000b4b331723e */ /* 0x000fe400000000ff */
[----:B------:R-:W-:Y:S02]  /*21070*/  F2FP.PACK_AB R50, R177, R178 ;  /* 0x000000b2b132723e */ /* 0x000fe400000000ff */
[----:B------:R-:W-:Y:S01]  /*21080*/  F2FP.PACK_AB R51, R176, R175 ;  /* 0x000000afb033723e */ /* 0x000fe200000000ff */
[----:B-1----:R-:W1:Y:S01]  /*21090*/  LDSM.16.MT88.4 R56, [R216+0x1900] ;  /* 0x00190000d838783b */ /* 0x002e620000004200 */
[----:B------:R-:W-:Y:S05]  /*210a0*/  F2FP.PACK_AB R55, R75, R129 ;  /* 0x000000814b37723e */ /* 0x000fea00000000ff */
[-C--:B-----5:R-:W-:Y:S03]  /*210b0*/  HMMA.16816.F32 R4, R48, R60.reuse, R4 ;  /* 0x0000003c3004723c */ /* 0x0a0fe60000001804 */
[--C-:B---3--:R-:W-:Y:S01]  /*210c0*/  FFMA.FTZ R52, R197, c[0x0][0x2d0], -R68.reuse ;  /* 0x0000b400c5347a23 */ /* 0x108fe20000010844 */
[----:B------:R-:W-:Y:S03]  /*210d0*/  MOV R197, R168 ;  /* 0x000000a800c57202 */ /* 0x000fe60000000f00 */
        /* <DEDUP_REMOVED lines=28> */
[----:B------:R3:W-:Y:S01]  /*212a0*/  MUFU.EX2 R89, R56 ;  /* 0x0000003800597308 */ /* 0x0007e20000000800 */
[----:B----4-:R-:W-:Y:S09]  /*212b0*/  FFMA.FTZ R64, R131, c[0x0][0x2d0], -R70 ;  /* 0x0000b40083407a23 */ /* 0x010ff20000010846 */
[----:B------:R4:W-:Y:S01]  /*212c0*/  MUFU.EX2 R72, R64 ;  /* 0x0000004000487308 */ /* 0x0009e20000000800 */
[----:B-1----:R-:W1:Y:S01]  /*212d0*/  LDSM.16.MT88.4 R60, [R215+0x1900] ;  /* 0x00190000d73c783b */ /* 0x002e620000004200 */
[----:B---3--:R-:W-:Y:S08]  /*212e0*/  FFMA.FTZ R56, R203, c[0x0][0x2d0], -R69 ;  /* 0x0000b400cb387a23 */ /* 0x008ff00000010845 */
[----:B------:R3:W5:Y:S01]  /*212f0*/  MUFU.EX2 R87, R56 ;  /* 0x0000003800577308 */ /* 0x0007620000000800 */
[----:B----4-:R-:W-:Y:S09]  /*21300*/  FFMA.FTZ R64, R210, c[0x0][0x2d0], -R68 ;  /* 0x0000b400d2407a23 */ /* 0x010ff20000010844 */
[----:B------:R4:W-:Y:S01]  /*21310*/  MUFU.EX2 R82, R64 ;  /* 0x0000004000527308 */ /* 0x0009e20000000800 */
[--C-:B---3--:R-:W-:Y:S01]  /*21320*/  FFMA.FTZ R56, R208, c[0x0][0x2d0], -R47.reuse ;  /* 0x0000b400d0387a23 */ /* 0x108fe2000001082f */
[-C--:B-1----:R-:W-:Y:S08]  /*21330*/  HMMA.16816.F32 R36, R48, R60.reuse, R36 ;  /* 0x0000003c3024723c */ /* 0x082ff00000001824 */
[----:B------:R1:W-:Y:S01]  /*21340*/  MUFU.EX2 R86, R56 ;  /* 0x0000003800567308 */ /* 0x0003e20000000800 */
[C---:B------:R-:W-:Y:S01]  /*21350*/  HMMA.16816.F32 R116, R52.reuse, R60, R116 ;  /* 0x0000003c3474723c */ /* 0x040fe20000001874 */
[----:B----4-:R-:W-:Y:S06]  /*21360*/  LDSM.16.MT88.4 R64, [R214+0x2100] ;  /* 0x00210000d640783b */ /* 0x010fec0000004200 */
[--C-:B------:R-:W-:Y:S01]  /*21370*/  FFMA.FTZ R60, R172, c[0x0][0x2d0], -R70.reuse ;  /* 0x0000b400ac3c7a23 */ /* 0x100fe20000010846 */
[-C--:B------:R-:W-:Y:S03]  /*21380*/  HMMA.16816.F32 R40, R52, R62.reuse, R40 ;  /* 0x0000003e3428723c */ /* 0x080fe60000001828 */
[----:B------:R3:W4:Y:S04]  /*21390*/  MUFU.EX2 R71, R60 ;  /* 0x0000003c00477308 */ /* 0x0007280000000800 */
[--C-:B------:R-:W-:Y:S01]  /*213a0*/  FFMA.FTZ R52, R232, c[0x0][0x2d0], -R47.reuse ;  /* 0x0000b400e8347a23 */ /* 0x100fe2000001082f */
[----:B------:R-:W-:Y:S04]  /*213b0*/  HMMA.16816.F32 R120, R48, R62, R120 ;  /* 0x0000003e3078723c */ /* 0x000fe80000001878 */
[----:B-1----:R-:W-:Y:S01]  /*213c0*/  FFMA.FTZ R56, R74, c[0x0][0x2d0], -R70 ;  /* 0x0000b4004a387a23 */ /* 0x002fe20000010846 */
[----:B------:R1:W-:Y:S01]  /*213d0*/  MUFU.EX2 R85, R52 ;  /* 0x0000003400557308 */ /* 0x0003e20000000800 */
[----:B-----5:R-:W-:Y:S02]  /*213e0*/  F2FP.PACK_AB R54, R87, R89 ;  /* 0x000000595736723e */ /* 0x020fe400000000ff */
[----:B------:R-:W-:Y:S04]  /*213f0*/  F2FP.PACK_AB R48, R128, R165 ;  /* 0x000000a58030723e */ /* 0x000fe800000000ff */
[----:B------:R-:W-:Y:S02]  /*21400*/  F2FP.PACK_AB R49, R127, R98 ;  /* 0x000000627f31723e */ /* 0x000fe400000000ff */
[----:B------:R-:W-:Y:S01]  /*21410*/  F2FP.PACK_AB R50, R99, R97 ;  /* 0x000000616332723e */ /* 0x000fe200000000ff */
[----:B------:R5:W2:Y:S01]  /*21420*/  MUFU.EX2 R74, R56 ;  /* 0x00000038004a7308 */ /* 0x000aa20000000800 */
[----:B------:R-:W-:Y:S01]  /*21430*/  F2FP.PACK_AB R51, R96, R95 ;  /* 0x0000005f6033723e */ /* 0x000fe200000000ff */
[----:B---3--:R-:W-:Y:S01]  /*21440*/  LDSM.16.MT88.4 R60, [R216+0x2100] ;  /* 0x00210000d83c783b */ /* 0x008fe20000004200 */
[----:B----4-:R-:W-:Y:S01]  /*21450*/  F2FP.PACK_AB R55, R71, R72 ;  /* 0x000000484737723e */ /* 0x010fe200000000ff */
[--C-:B-1----:R-:W-:Y:S06]  /*21460*/  FFMA.FTZ R52, R209, c[0x0][0x2d0], -R68.reuse ;  /* 0x0000b400d1347a23 */ /* 0x102fec0000010844 */
[----:B------:R1:W3:Y:S01]  /*21470*/  MUFU.EX2 R84, R52 ;  /* 0x0000003400547308 */ /* 0x0002e20000000800 */
[----:B-----5:R-:W4:Y:S01]  /*21480*/  LDSM.16.MT88.4 R56, [R213+0x2100] ;  /* 0x00210000d538783b */ /* 0x020f220000004200 */
[----:B--2---:R-:W-:Y:S02]  /*21490*/  F2FP.PACK_AB R53, R73, R74 ;  /* 0x0000004a4935723e */ /* 0x004fe400000000ff */
[----:B-1----:R-:W-:Y:S01]  /*214a0*/  F2FP.PACK_AB R52, R92, R88 ;  /* 0x000000585c34723e */ /* 0x002fe200000000ff */
[-C--:B----4-:R-:W-:Y:S08]  /*214b0*/  HMMA.16816.F32 R4, R48, R56.reuse, R4 ;  /* 0x000000383004723c */ /* 0x090ff00000001804 */
[C---:B------:R-:W-:Y:S07]  /*214c0*/  HMMA.16816.F32 R8, R52.reuse, R56, R8 ;  /* 0x000000383408723c */ /* 0x040fee0000001808 */
[--C-:B------:R-:W-:Y:S01]  /*214d0*/  FFMA.FTZ R56, R238, c[0x0][0x2d0], -R47.reuse ;  /* 0x0000b400ee387a23 */ /* 0x100fe2000001082f */
[-C--:B------:R-:W-:Y:S03]  /*214e0*/  HMMA.16816.F32 R12, R52, R58.reuse, R12 ;  /* 0x0000003a340c723c */ /* 0x080fe6000000180c */
[----:B------:R1:W-:Y:S01]  /*214f0*/  MUFU.EX2 R83, R56 ;  /* 0x0000003800537308 */ /* 0x0003e20000000800 */
[----:B------:R-:W-:Y:S04]  /*21500*/  FFMA.FTZ R47, R239, c[0x0][0x2d0], -R47 ;  /* 0x0000b400ef2f7a23 */ /* 0x000fe8000001082f */
[C---:B------:R-:W-:Y:S05]  /*21510*/  HMMA.16816.F32 R16, R48.reuse, R58, R16 ;  /* 0x0000003a3010723c */ /* 0x040fea0000001810 */
[----:B------:R2:W-:Y:S03]  /*21520*/  MUFU.EX2 R81, R47 ;  /* 0x0000002f00517308 */ /* 0x0005e60000000800 */
[-C--:B------:R-:W-:Y:S08]  /*21530*/  HMMA.16816.F32 R20, R48, R60.reuse, R20 ;  /* 0x0000003c3014723c */ /* 0x080ff00000001814 */
[C---:B------:R-:W-:Y:S01]  /*21540*/  HMMA.16816.F32 R24, R52.reuse, R60, R24 ;  /* 0x0000003c3418723c */ /* 0x040fe20000001818 */
[----:B-1----:R-:W1:Y:S07]  /*21550*/  LDSM.16.MT88.4 R56, [R215+0x2100] ;  /* 0x00210000d738783b */ /* 0x002e6e0000004200 */
[-C--:B------:R-:W-:Y:S04]  /*21560*/  HMMA.16816.F32 R28, R52, R62.reuse, R28 ;  /* 0x0000003e341c723c */ /* 0x080fe8000000181c */
[--C-:B--2---:R-:W-:Y:S02]  /*21570*/  FFMA.FTZ R47, R234, c[0x0][0x2d0], -R68.reuse ;  /* 0x0000b400ea2f7a23 */ /* 0x104fe40000010844 */
[----:B------:R-:W-:Y:S02]  /*21580*/  FFMA.FTZ R68, R237, c[0x0][0x2d0], -R68 ;  /* 0x0000b400ed447a23 */ /* 0x000fe40000010844 */
[C---:B------:R-:W-:Y:S01]  /*21590*/  HMMA.16816.F32 R32, R48.reuse, R62, R32 ;  /* 0x0000003e3020723c */ /* 0x040fe20000001820 */
[----:B------:R2:W-:Y:S07]  /*215a0*/  MUFU.EX2 R80, R47 ;  /* 0x0000002f00507308 */ /* 0x0005ee0000000800 */
[-C--:B------:R-:W-:Y:S03]  /*215b0*/  HMMA.16816.F32 R100, R48, R64.reuse, R100 ;  /* 0x000000403064723c */ /* 0x080fe60000001864 */
[----:B------:R-:W-:Y:S05]  /*215c0*/  MUFU.EX2 R77, R68 ;  /* 0x00000044004d7308 */ /* 0x000fea0000000800 */
[C---:B------:R-:W-:Y:S08]  /*215d0*/  HMMA.16816.F32 R104, R52.reuse, R64, R104 ;  /* 0x000000403468723c */ /* 0x040ff00000001868 */
[-C--:B------:R-:W-:Y:S04]  /*215e0*/  HMMA.16816.F32 R108, R52, R66.reuse, R108 ;  /* 0x00000042346c723c */ /* 0x080fe8000000186c */
[--C-:B--2---:R-:W-:Y:S04]  /*215f0*/  FFMA.FTZ R47, R211, c[0x0][0x2d0], -R69.reuse ;  /* 0x0000b400d32f7a23 */ /* 0x104fe80000010845 */
[C---:B------:R-:W-:Y:S01]  /*21600*/  HMMA.16816.F32 R112, R48.reuse, R66, R112 ;  /* 0x000000423070723c */ /* 0x040fe20000001870 */
[----:B------:R2:W-:Y:S07]  /*21610*/  MUFU.EX2 R76, R47 ;  /* 0x0000002f004c7308 */ /* 0x0005ee0000000800 */
[-C--:B-1----:R-:W-:Y:S08]  /*21620*/  HMMA.16816.F32 R36, R48, R56.reuse, R36 ;  /* 0x000000383024723c */ /* 0x082ff00000001824 */
[C---:B------:R-:W-:Y:S08]  /*21630*/  HMMA.16816.F32 R116, R52.reuse, R56, R116 ;  /* 0x000000383474723c */ /* 0x040ff00000001874 */
[-C--:B------:R-:W-:Y:S01]  /*21640*/  HMMA.16816.F32 R40, R52, R58.reuse, R40 ;  /* 0x0000003a3428723c */ /* 0x080fe20000001828 */
[----:B------:R-:W4:Y:S03]  /*21650*/  LDL.LU R54, [R1+0x24] ;  /* 0x0000240001367983 */ /* 0x000f260000300800 */
[----:B--2---:R-:W-:Y:S03]  /*21660*/  FFMA.FTZ R47, R233, c[0x0][0x2d0], -R69 ;  /* 0x0000b400e92f7a23 */ /* 0x004fe60000010845 */
[----:B------:R-:W-:Y:S01]  /*21670*/  FFMA.FTZ R53, R45, R194, R195 ;  /* 0x000000c22d357223 */ /* 0x000fe200000100c3 */
[----:B------:R1:W2:Y:S01]  /*21680*/  MUFU.EX2 R68, R47 ;  /* 0x0000002f00447308 */ /* 0x0002a20000000800 */
[----:B------:R-:W-:Y:S01]  /*21690*/  FFMA.FTZ R52, R44, R189, R188 ;  /* 0x000000bd2c347223 */ /* 0x000fe200000100bc */
[----:B------:R-:W-:Y:S04]  /*216a0*/  HMMA.16816.F32 R120, R48, R58, R120 ;  /* 0x0000003a3078723c */ /* 0x000fe80000001878 */
[----:B------:R-:W-:Y:S01]  /*216b0*/  IMAD.MOV.U32 R194, RZ, RZ, R135 ;  /* 0x000000ffffc27224 */ /* 0x000fe200078e0087 */
[----:B------:R-:W-:Y:S01]  /*216c0*/  F2FP.PACK_AB R44, R85, R86 ;  /* 0x00000056552c723e */ /* 0x000fe200000000ff */
[----:B------:R-:W-:Y:S01]  /*216d0*/  FADD.FTZ R52, R143, R52 ;  /* 0x000000348f347221 */ /* 0x000fe20000010000 */
[----:B---3--:R-:W-:Y:S01]  /*216e0*/  F2FP.PACK_AB R45, R82, R84 ;  /* 0x00000054522d723e */ /* 0x008fe200000000ff */
[----:B------:R-:W-:Y:S01]  /*216f0*/  FADD.FTZ R48, R142, R2 ;  /* 0x000000028e307221 */ /* 0x000fe20000010000 */
[----:B------:R-:W-:Y:S03]  /*21700*/  MOV R195, R134 ;  /* 0x0000008600c37202 */ /* 0x000fe60000000f00 */
[----:B------:R-:W-:Y:S01]  /*21710*/  IMAD.MOV.U32 R189, RZ, RZ, R141 ;  /* 0x000000ffffbd7224 */ /* 0x000fe200078e008d */
[----:B------:R-:W-:Y:S01]  /*21720*/  MOV R188, R137 ;  /* 0x0000008900bc7202 */ /* 0x000fe20000000f00 */
[----:B------:R-:W-:Y:S02]  /*21730*/  FADD.FTZ R53, R151, R53 ;  /* 0x0000003597357221 */ /* 0x000fe40000010000 */
[----:B------:R-:W-:Y:S01]  /*21740*/  FADD.FTZ R2, R149, R52 ;  /* 0x0000003495027221 */ /* 0x000fe20000010000 */
[----:B------:R-:W-:Y:S03]  /*21750*/  ISETP.GT.AND P0, PT, R230, R189, PT ;  /* 0x000000bde600720c */ /* 0x000fe60003f04270 */
[----:B------:R-:W-:Y:S02]  /*21760*/  FADD.FTZ R2, R197, R2 ;  /* 0x00000002c5027221 */ /* 0x000fe40000010000 */
[--C-:B-1----:R-:W-:Y:S01]  /*21770*/  FFMA.FTZ R47, R235, c[0x0][0x2d0], -R69.reuse ;  /* 0x0000b400eb2f7a23 */ /* 0x102fe20000010845 */
[----:B--2---:R-:W-:Y:S01]  /*21780*/  F2FP.PACK_AB R168, R68, R76 ;  /* 0x0000004c44a8723e */ /* 0x004fe200000000ff */
[----:B------:R-:W-:Y:S02]  /*21790*/  FFMA.FTZ R69, R236, c[0x0][0x2d0], -R69 ;  /* 0x0000b400ec457a23 */ /* 0x000fe40000010845 */
[----:B------:R1:W-:Y:S10]  /*217a0*/  MUFU.EX2 R63, R47 ;  /* 0x0000002f003f7308 */ /* 0x0003f40000000800 */
[----:B------:R-:W2:Y:S01]  /*217b0*/  MUFU.EX2 R69, R69 ;  /* 0x0000004500457308 */ /* 0x000ea20000000800 */
[--C-:B-1----:R-:W-:Y:S09]  /*217c0*/  FFMA.FTZ R47, R90, c[0x0][0x2d0], -R70.reuse ;  /* 0x0000b4005a2f7a23 */ /* 0x102ff20000010846 */
[----:B------:R1:W-:Y:S01]  /*217d0*/  MUFU.EX2 R61, R47 ;  /* 0x0000002f003d7308 */ /* 0x0003e20000000800 */
[----:B--2---:R-:W-:Y:S01]  /*217e0*/  F2FP.PACK_AB R170, R69, R63 ;  /* 0x0000003f45aa723e */ /* 0x004fe200000000ff */
[--C-:B-1----:R-:W-:Y:S08]  /*217f0*/  FFMA.FTZ R47, R91, c[0x0][0x2d0], -R70.reuse ;  /* 0x0000b4005b2f7a23 */ /* 0x102ff00000010846 */
[----:B------:R1:W2:Y:S02]  /*21800*/  MUFU.EX2 R62, R47 ;  /* 0x0000002f003e7308 */ /* 0x0002a40000000800 */
[--C-:B-1----:R-:W-:Y:S01]  /*21810*/  FFMA.FTZ R47, R94, c[0x0][0x2d0], -R70.reuse ;  /* 0x0000b4005e2f7a23 */ /* 0x102fe20000010846 */
[----:B--2---:R-:W-:Y:S01]  /*21820*/  F2FP.PACK_AB R169, R62, R61 ;  /* 0x0000003d3ea9723e */ /* 0x004fe200000000ff */
[----:B------:R-:W-:Y:S01]  /*21830*/  FFMA.FTZ R70, R46, c[0x0][0x2d0], -R70 ;  /* 0x0000b4002e467a23 */ /* 0x000fe20000010846 */
[----:B------:R-:W-:Y:S05]  /*21840*/  F2FP.PACK_AB R46, R81, R83 ;  /* 0x00000053512e723e */ /* 0x000fea00000000ff */
[----:B------:R1:W-:Y:S10]  /*21850*/  MUFU.EX2 R60, R47 ;  /* 0x0000002f003c7308 */ /* 0x0003f40000000800 */
[----:B------:R-:W2:Y:S01]  /*21860*/  MUFU.EX2 R70, R70 ;  /* 0x0000004600467308 */ /* 0x000ea20000000800 */
[----:B-1----:R-:W-:Y:S07]  /*21870*/  F2FP.PACK_AB R47, R77, R80 ;  /* 0x000000504d2f723e */ /* 0x002fee00000000ff */
[-C--:B------:R-:W-:Y:S01]  /*21880*/  HMMA.16816.F32 R132, R44, R144.reuse, R4 ;  /* 0x000000902c84723c */ /* 0x080fe20000001804 */
[----:B------:R-:W1:Y:S04]  /*21890*/  LDSM.16.MT88.4 R4, [R214+0x2900] ;  /* 0x00290000d604783b */ /* 0x000e680000004200 */
[----:B--2---:R-:W-:Y:S07]  /*218a0*/  F2FP.PACK_AB R171, R70, R60 ;  /* 0x0000003c46ab723e */ /* 0x004fee00000000ff */
[C---:B------:R-:W-:Y:S07]  /*218b0*/  HMMA.16816.F32 R136, R168.reuse, R144, R8 ;  /* 0x00000090a888723c */ /* 0x040fee0000001808 */
[----:B------:R-:W-:Y:S01]  /*218c0*/  FADD.FTZ R8, R150, R53 ;  /* 0x0000003596087221 */ /* 0x000fe20000010000 */
[-C--:B------:R-:W-:Y:S04]  /*218d0*/  HMMA.16816.F32 R140, R168, R146.reuse, R12 ;  /* 0x00000092a88c723c */ /* 0x080fe8000000180c */
[----:B------:R-:W-:Y:S02]  /*218e0*/  FADD.FTZ R9, R148, R48 ;  /* 0x0000003094097221 */ /* 0x000fe40000010000 */
[----:B------:R-:W-:Y:S02]  /*218f0*/  FADD.FTZ R8, R198, R8 ;  /* 0x00000008c6087221 */ /* 0x000fe40000010000 */
[C---:B------:R-:W-:Y:S04]  /*21900*/  HMMA.16816.F32 R144, R44.reuse, R146, R16 ;  /* 0x000000922c90723c */ /* 0x040fe80000001810 */
[----:B------:R-:W-:Y:S04]  /*21910*/  FADD.FTZ R10, R154, R8 ;  /* 0x000000089a0a7221 */ /* 0x000fe80000010000 */
[-C--:B------:R-:W-:Y:S04]  /*21920*/  HMMA.16816.F32 R148, R44, R160.reuse, R20 ;  /* 0x000000a02c94723c */ /* 0x080fe80000001814 */
[----:B----4-:R-:W-:Y:S02]  /*21930*/  FFMA.FTZ R12, R0, R54, R79 ;  /* 0x00000036000c7223 */ /* 0x010fe4000001004f */
        /* <DEDUP_REMOVED lines=20> */
[----:B------:R-:W2:Y:S01]  /*21a80*/  LDSM.16.MT88.4 R8, [R215+0x2900] ;  /* 0x00290000d708783b */ /* 0x000ea20000004200 */
        /* <DEDUP_REMOVED lines=85> */
.L_x_1196:
        /* <DEDUP_REMOVED lines=121> */
.L_x_1102:
        /* <DEDUP_REMOVED lines=124> */
.L_x_1215:
        /* <DEDUP_REMOVED lines=183> */
.L_x_1214:
        /* <DEDUP_REMOVED lines=19> */
.L_x_1216:
        /* <DEDUP_REMOVED lines=40> */
.L_x_1218:
[----:B------:R-:W-:Y:S05]  /*23e50*/  BSYNC B0 ;  /* 0x0000000000007941 */ /* 0x000fea0003800000 */
.L_x_1217:
        /* <DEDUP_REMOVED lines=103> */
.L_x_1219:
        /* <DEDUP_REMOVED lines=11> */
.L_x_1486:


//--------------------- .text._ZN7cutlass13device_kernelIN5flash19enable_sm80_to_sm89INS1_16FlashAttnFwdSm80INS1_25CollectiveMainloopFwdSm80ILi4ELi1ELb0EN4cute5tupleIJNS5_1CILi128EEENS7_ILi112EEENS7_ILi64EEEEEELi64ENS_6half_tEfNS_4arch4Sm80ELb1ELb0ELb0ELb0ELb0ELb0ELb1ELb0EEENS1_21CollectiveEpilogueFwdINS6_IJS8_SA_S9_EEENS6_IJNS7_ILi1EEESI_SI_EEESC_SE_Li128ELb0ELb1ELb0ELb0EEENS1_30DynamicPersistentTileSchedulerILi128ELi128ELb0ELb1ELb0EEEEEEEEEvNT_6ParamsE --------------------------
	.section	.text._ZN7cutlass13device_kernelIN5flash19enable_sm80_to_sm89INS1_16FlashAttnFwdSm80INS1_25CollectiveMainloopFwdSm80ILi4ELi1ELb0EN4cute5tupleIJNS5_1CILi128EEENS7_ILi112EEENS7_ILi64EEEEEELi64ENS_6half_tEfNS_4arch4Sm80ELb1ELb0ELb0ELb0ELb0ELb0ELb1ELb0EEENS1_21CollectiveEpilogueFwdINS6_IJS8_SA_S9_EEENS6_IJNS7_ILi1EEESI_SI_EEESC_SE_Li128ELb0ELb1ELb0ELb0EEENS1_30DynamicPersistentTileSchedulerILi128ELi128ELb0ELb1ELb0EEEEEEEEEvNT_6ParamsE,"ax",@progbits
	.sectioninfo	@"SHI_REGISTERS=255"
	.align	128
.text._ZN7cutlass13device_kernelIN5flash19enable_sm80_to_sm89INS1_16FlashAttnFwdSm80INS1_25CollectiveMainloopFwdSm80ILi4ELi1ELb0EN4cute5tupleIJNS5_1CILi128EEENS7_ILi112EEENS7_ILi64EEEEEELi64ENS_6half_tEfNS_4arch4Sm80ELb1ELb0ELb0ELb0ELb0ELb0ELb1ELb0EEENS1_21CollectiveEpilogueFwdINS6_IJS8_SA_S9_EEENS6_IJNS7_ILi1EEESI_SI_EEESC_SE_Li128ELb0ELb1ELb0ELb0EEENS1_30DynamicPersistentTileSchedulerILi128ELi128ELb0ELb1ELb0EEEEEEEEEvNT_6ParamsE:
        .type           _ZN7cutlass13device_kernelIN5flash19enable_sm80_to_sm89INS1_16FlashAttnFwdSm80INS1_25CollectiveMainloopFwdSm80ILi4ELi1ELb0EN4cute5tupleIJNS5_1CILi128EEENS7_ILi112EEENS7_ILi64EEEEEELi64ENS_6half_tEfNS_4arch4Sm80ELb1ELb0ELb0ELb0ELb0ELb0ELb1ELb0EEENS1_21CollectiveEpilogueFwdINS6_IJS8_SA_S9_EEENS6_IJNS7_ILi1EEESI_SI_EEESC_SE_Li128ELb0ELb1ELb0ELb0EEENS1_30DynamicPersistentTileSchedulerILi128ELi128ELb0ELb1ELb0EEEEEEEEEvNT_6ParamsE,@function
        .size           _ZN7cutlass13device_kernelIN5flash19enable_sm80_to_sm89INS1_16FlashAttnFwdSm80INS1_25CollectiveMainloopFwdSm80ILi4ELi1ELb0EN4cute5tupleIJNS5_1CILi128EEENS7_ILi112EEENS7_ILi64EEEEEELi64ENS_6half_tEfNS_4arch4Sm80ELb1ELb0ELb0ELb0ELb0ELb0ELb1ELb0EEENS1_21CollectiveEpilogueFwdINS6_IJS8_SA_S9_EEENS6_IJNS7_ILi1EEESI_SI_EEESC_SE_Li128ELb0ELb1ELb0ELb0EEENS1_30DynamicPersistentTileSchedulerILi128ELi128ELb0ELb1ELb0EEEEEEEEEvNT_6ParamsE,(.L_x_1487 - _ZN7cutlass13device_kernelIN5flash19enable_sm80_to_sm89INS1_16FlashAttnFwdSm80INS1_25CollectiveMainloopFwdSm80ILi4ELi1ELb0EN4cute5tupleIJNS5_1CILi128EEENS7_ILi112EEENS7_ILi64EEEEEELi64ENS_6half_tEfNS_4arch4Sm80ELb1ELb0ELb0ELb0ELb0ELb0ELb1ELb0EEENS1_21CollectiveEpilogueFwdINS6_IJS8_SA_S9_EEENS6_IJNS7_ILi1EEESI_SI_EEESC_SE_Li128ELb0ELb1ELb0ELb0EEENS1_30DynamicPersistentTileSchedulerILi128ELi128ELb0ELb1ELb0EEEEEEEEEvNT_6ParamsE)
        .other          _ZN7cutlass13device_kernelIN5flash19enable_sm80_to_sm89INS1_16FlashAttnFwdSm80INS1_25CollectiveMainloopFwdSm80ILi4ELi1ELb0EN4cute5tupleIJNS5_1CILi128EEENS7_ILi112EEENS7_ILi64EEEEEELi64ENS_6half_tEfNS_4arch4Sm80ELb1ELb0ELb0ELb0ELb0ELb0ELb1ELb0EEENS1_21CollectiveEpilogueFwdINS6_IJS8_SA_S9_EEENS6_IJNS7_ILi1EEESI_SI_EEESC_SE_Li128ELb0ELb1ELb0ELb0EEENS1_30DynamicPersistentTileSchedulerILi128ELi128ELb0ELb1ELb0EEEEEEEEEvNT_6ParamsE,@"STO_CUDA_ENTRY STV_DEFAULT"
_ZN7cutlass13device_kernelIN5flash19enable_sm80_to_sm89INS1_16FlashAttnFwdSm80INS1_25CollectiveMainloopFwdSm80ILi4ELi1ELb0EN4cute5tupleIJNS5_1CILi128EEENS7_ILi112EEENS7_ILi64EEEEEELi64ENS_6half_tEfNS_4arch4Sm80ELb1ELb0ELb0ELb0ELb0ELb0ELb1ELb0EEENS1_21CollectiveEpilogueFwdINS6_IJS8_SA_S9_EEENS6_IJNS7_ILi1EEESI_SI_EEESC_SE_Li128ELb0ELb1ELb0ELb0EEENS1_30DynamicPersistentTileSchedulerILi128ELi128ELb0ELb1ELb0EEEEEEEEEvNT_6ParamsE:
        /* <DEDUP_REMOVED lines=86> */
[--C-:B------:R-:W-:Y:S01]  /*0560*/  IMAD R4, R6, 0x2, R235.reuse ;  /* 0x0000000206047824 */ /* 0x100fe200078e02eb */
        /* <DEDUP_REMOVED lines=22> */
[C---:B------:R-:W-:Y:S02]  /*06d0*/  LOP3.LUT P5, RZ, R9.reuse, 0x4, RZ, 0xc0, !PT ;  /* 0x0000000409ff7812 */ /* 0x040fe400078ac0ff */
        /* <DEDUP_REMOVED lines=18> */
[----:B--2---:R-:W-:Y:S01]  /*0800*/  IADD3 R6, R4, 0x40, RZ ;  /* 0x0000004004067810 */ /* 0x004fe20007ffe0ff */
[----:B------:R-:W-:Y:S01]  /*0810*/  IMAD.IADD R233, R232, 0x1, R229 ;  /* 0x00000001e8e97824 */ /* 0x000fe200078e02e5 */
[----:B------:R-:W-:Y:S01]  /*0820*/  @P2 IADD3 R6, R4, -0x40, RZ ;  /* 0xffffffc004062810 */ /* 0x000fe20007ffe0ff */
[----:B------:R-:W-:Y:S01]  /*0830*/  IMAD.IADD R237, R232, 0x1, R236 ;  /* 0x00000001e8ed7824 */ /* 0x000fe200078e02ec */
[C---:B------:R-:W-:Y:S01]  /*0840*/  IADD3 R243, R239.reuse, 0x1800, RZ ;  /* 0x00001800eff37810 */ /* 0x040fe20007ffe0ff */
[----:B---3--:R-:W-:Y:S01]  /*0850*/  IMAD.IADD R2, R4, 0x1, R3 ;  /* 0x0000000104027824 */ /* 0x008fe200078e0203 */
[C---:B------:R-:W-:Y:S01]  /*0860*/  IADD3 R242, R239.reuse, 0x2000, RZ ;  /* 0x00002000eff27810 */ /* 0x040fe20007ffe0ff */
[----:B------:R-:W-:Y:S01]  /*0870*/  IMAD.IADD R232, R232, 0x1, R230 ;  /* 0x00000001e8e87824 */ /* 0x000fe200078e02e6 */
[----:B------:R-:W-:Y:S01]  /*0880*/  IADD3 R241, R239, 0x2800, RZ ;  /* 0x00002800eff17810 */ /* 0x000fe20007ffe0ff */
        /* <DEDUP_REMOVED lines=14> */
.L_x_1281:
        /* <DEDUP_REMOVED lines=19> */
.L_x_1221:
[----:B------:R-:W-:-:S04]  /*0aa0*/  MOV R0, c[0x0][0x554] ;  /* 0x0001550000007a02 */ /* 0x000fc80000000f00 */
[----:B------:R-:W-:Y:S02]  /*0ab0*/  ISETP.NE.AND P0, PT, R0, 0x1, PT ;  /* 0x000000010000780c */ /* 0x000fe40003f05270 */
[----:B------:R-:W-:-:S11]  /*0ac0*/  MOV R0, R2 ;  /* 0x0000000200007202 */ /* 0x000fd60000000f00 */
[----:B------:R-:W-:-:S05]  /*0ad0*/  @P0 IMAD.HI.U32 R4, R2, c[0x0][0x558], RZ ;  /* 0x0001560002040a27 */ /* 0x000fca00078e00ff */
[----:B------:R-:W-:-:S05]  /*0ae0*/  @P0 SHF.R.U32.HI R0, RZ, c[0x0][0x55c], R4 ;  /* 0x00015700ff000a19 */ /* 0x000fca0000011604 */
[----:B------:R-:W-:Y:S02]  /*0af0*/  IMAD R4, R0, c[0x0][0x554], RZ ;  /* 0x0001550000047a24 */ /* 0x000fe400078e02ff */
.L_x_1222:
[----:B------:R-:W-:Y:S05]  /*0b00*/  BSYNC B0 ;  /* 0x0000000000007941 */ /* 0x000fea0003800000 */
.L_x_1220:
        /* <DEDUP_REMOVED lines=56> */
[----:B------:R1:W-:Y:S01]  /*0e90*/  STL [R1+0x4], R31 ;  /* 0x0000041f01007387 */ /* 0x0003e20000100800 */
        /* <DEDUP_REMOVED lines=109> */
.L_x_1282:
[----:B------:R-:W-:Y:S05]  /*1570*/  BRA.DIV ~URZ, `(.L_x_1225) ;  /* 0x000122027f007947 */ /* 0x000fea000b800000 */
[----:B-1----:R1:W4:Y:S02]  /*1580*/  SHFL.IDX PT, R4, R3, RZ, 0x181f ;  /* 0x00181fff03047589 */ /* 0x00232400000e0000 */
.L_x_1283:
        /* <DEDUP_REMOVED lines=12> */
.L_x_1227:
[----:B------:R-:W-:Y:S05]  /*1650*/  BSYNC B0 ;  /* 0x0000000000007941 */ /* 0x000fea0003800000 */
.L_x_1226:
[----:B------:R-:W-:Y:S05]  /*1660*/  BRA.DIV ~URZ, `(.L_x_1228) ;  /* 0x000121827f007947 */ /* 0x000fea000b800000 */
[----:B------:R1:W2:Y:S04]  /*1670*/  SHFL.IDX PT, R6, R2, 0x1, 0x181f ;  /* 0x00381f0002067f89 */ /* 0x0002a800000e0000 */
[----:B---34-:R1:W3:Y:S02]  /*1680*/  SHFL.IDX PT, R4, R3, 0x1, 0x181f ;  /* 0x00381f0003047f89 */ /* 0x0182e400000e0000 */
.L_x_1284:
        /* <DEDUP_REMOVED lines=11> */
.L_x_1230:
[----:B------:R-:W-:Y:S05]  /*1740*/  BSYNC B0 ;  /* 0x0000000000007941 */ /* 0x000fea0003800000 */
.L_x_1229:
[----:B------:R-:W-:Y:S05]  /*1750*/  BRA.DIV ~URZ, `(.L_x_1231) ;  /* 0x000121627f007947 */ /* 0x000fea000b800000 */
[----:B--2---:R2:W4:Y:S02]  /*1760*/  SHFL.IDX PT, R6, R2, 0x2, 0x181f ;  /* 0x00581f0002067f89 */ /* 0x00452400000e0000 */
.L_x_1285:
[----:B------:R-:W-:Y:S05]  /*1770*/  BRA.DIV ~URZ, `(.L_x_1232) ;  /* 0x000121b27f007947 */ /* 0x000fea000b800000 */
[----:B---3--:R3:W1:Y:S02]  /*1780*/  SHFL.IDX PT, R4, R3, 0x2, 0x181f ;  /* 0x00581f0003047f89 */ /* 0x00866400000e0000 */
.L_x_1286:
        /* <DEDUP_REMOVED lines=11> */
.L_x_1234:
[----:B------:R-:W-:Y:S05]  /*1840*/  BSYNC B0 ;  /* 0x0000000000007941 */ /* 0x000fea0003800000 */
.L_x_1233:
[----:B------:R-:W-:Y:S05]  /*1850*/  BRA.DIV ~URZ, `(.L_x_1235) ;  /* 0x000121427f007947 */ /* 0x000fea000b800000 */
[----:B----4-:R4:W2:Y:S04]  /*1860*/  SHFL.IDX PT, R6, R2, 0x3, 0x181f ;  /* 0x00781f0002067f89 */ /* 0x0108a800000e0000 */
[----:B-1----:R4:W1:Y:S02]  /*1870*/  SHFL.IDX PT, R4, R3, 0x3, 0x181f ;  /* 0x00781f0003047f89 */ /* 0x00286400000e0000 */
.L_x_1287:
        /* <DEDUP_REMOVED lines=11> */
.L_x_1237:
[----:B------:R-:W-:Y:S05]  /*1930*/  BSYNC B0 ;  /* 0x0000000000007941 */ /* 0x000fea0003800000 */
.L_x_1236:
[----:B------:R-:W-:Y:S05]  /*1940*/  BRA.DIV ~URZ, `(.L_x_1238) ;  /* 0x000121227f007947 */ /* 0x000fea000b800000 */
[----:B--2---:R2:W3:Y:S02]  /*1950*/  SHFL.IDX PT, R6, R2, 0x4, 0x181f ;  /* 0x00981f0002067f89 */ /* 0x0044e400000e0000 */
.L_x_1288:
[----:B------:R-:W-:Y:S05]  /*1960*/  BRA.DIV ~URZ, `(.L_x_1239) ;  /* 0x000121727f007947 */ /* 0x000fea000b800000 */
[----:B-1----:R1:W2:Y:S02]  /*1970*/  SHFL.IDX PT, R4, R3, 0x4, 0x181f ;  /* 0x00981f0003047f89 */ /* 0x0022a400000e0000 */
.L_x_1289:
        /* <DEDUP_REMOVED lines=11> */
.L_x_1241:
[----:B------:R-:W-:Y:S05]  /*1a30*/  BSYNC B0 ;  /* 0x0000000000007941 */ /* 0x000fea0003800000 */
.L_x_1240:
[----:B------:R-:W-:Y:S05]  /*1a40*/  BRA.DIV ~URZ, `(.L_x_1242) ;  /* 0x000121027f007947 */ /* 0x000fea000b800000 */
[----:B---3--:R3:W1:Y:S04]  /*1a50*/  SHFL.IDX PT, R6, R2, 0x5, 0x181f ;  /* 0x00b81f0002067f89 */ /* 0x00866800000e0000 */
[----:B--2---:R3:W2:Y:S02]  /*1a60*/  SHFL.IDX PT, R4, R3, 0x5, 0x181f ;  /* 0x00b81f0003047f89 */ /* 0x0046a400000e0000 */
.L_x_1290:
        /* <DEDUP_REMOVED lines=11> */
.L_x_1244:
[----:B------:R-:W-:Y:S05]  /*1b20*/  BSYNC B0 ;  /* 0x0000000000007941 */ /* 0x000fea0003800000 */
.L_x_1243:
[----:B------:R-:W-:Y:S05]  /*1b30*/  BRA.DIV ~URZ, `(.L_x_1245) ;  /* 0x000120e27f007947 */ /* 0x000fea000b800000 */
[----:B-1----:R1:W3:Y:S02]  /*1b40*/  SHFL.IDX PT, R6, R2, 0x6, 0x181f ;  /* 0x00d81f0002067f89 */ /* 0x0022e400000e0000 */
.L_x_1291:
[----:B------:R-:W-:Y:S05]  /*1b50*/  BRA.DIV ~URZ, `(.L_x_1246) ;  /* 0x000121327f007947 */ /* 0x000fea000b800000 */
[----:B--2---:R2:W1:Y:S02]  /*1b60*/  SHFL.IDX PT, R4, R3, 0x6, 0x181f ;  /* 0x00d81f0003047f89 */ /* 0x00446400000e0000 */
.L_x_1292:
        /* <DEDUP_REMOVED lines=11> */
.L_x_1248:
[----:B------:R-:W-:Y:S05]  /*1c20*/  BSYNC B0 ;  /* 0x0000000000007941 */ /* 0x000fea0003800000 */
.L_x_1247:
[----:B------:R-:W-:Y:S05]  /*1c30*/  BRA.DIV ~URZ, `(.L_x_1249) ;  /* 0x000120c27f007947 */ /* 0x000fea000b800000 */
[----:B-1----:R1:W2:Y:S04]  /*1c40*/  SHFL.IDX PT, R4, R2, 0x7, 0x181f ;  /* 0x00f81f0002047f89 */ /* 0x0022a800000e0000 */
[----:B--234-:R-:W2:Y:S02]  /*1c50*/  SHFL.IDX PT, R3, R3, 0x7, 0x181f ;  /* 0x00f81f0003037f89 */ /* 0x01cea400000e0000 */
.L_x_1293:
[----:B------:R-:W3:Y:S04]  /*1c60*/  LDL.64 R136, [R1+0x28] ;  /* 0x0000280001887983 */ /* 0x000ee80000100a00 */
[----:B------:R-:W4:Y:S01]  /*1c70*/  LDL R225, [R1+0x4] ;  /* 0x0000040001e17983 */ /* 0x000f220000100800 */
        /* <DEDUP_REMOVED lines=17> */
[----:B------:R-:W-:Y:S01]  /*1d90*/  IMAD.MOV.U32 R204, RZ, RZ, -0x70 ;  /* 0xffffff90ffcc7424 */ /* 0x000fe200078e00ff */
[----:B------:R-:W-:Y:S01]  /*1da0*/  SHF.R.S32.HI R21, RZ, 0x1f, R20 ;  /* 0x0000001fff157819 */ /* 0x000fe20000011414 */
[----:B-1----:R-:W-:Y:S01]  /*1db0*/  IMAD.WIDE.U32 R2, R20, c[0x0][0x1e0], RZ ;  /* 0x0000780014027a25 */ /* 0x002fe200078e00ff */
[----:B------:R-:W-:-:S03]  /*1dc0*/  ULDC.64 UR4, c[0x0][0x208] ;  /* 0x0000820000047ab9 */ /* 0x000fc60000000a00 */
[----:B------:R-:W-:Y:S02]  /*1dd0*/  IMAD R204, R225, R204, 0x70 ;  /* 0x00000070e1cc7424 */ /* 0x000fe400078e02cc */
[----:B------:R-:W-:Y:S01]  /*1de0*/  IMAD R0, R21, c[0x0][0x1e0], RZ ;  /* 0x0000780015007a24 */ /* 0x000fe200078e02ff */
[----:B------:R-:W-:-:S04]  /*1df0*/  SHF.R.S32.HI R8, RZ, 0x1f, R9 ;  /* 0x0000001fff087819 */ /* 0x000fc80000011409 */
[----:B------:R-:W-:-:S04]  /*1e00*/  LEA.HI R8, R8, R9, RZ, 0x3 ;  /* 0x0000000908087211 */ /* 0x000fc800078f18ff */
[----:B------:R-:W-:-:S04]  /*1e10*/  SHF.R.S32.HI R8, RZ, 0x3, R8 ;  /* 0x00000003ff087819 */ /* 0x000fc80000011408 */
[----:B------:R-:W-:Y:S01]  /*1e20*/  IADD3 R22, R204, c[0x0][0x1d0], -R8 ;  /* 0x00007400cc167a10 */ /* 0x000fe20007ffe808 */
[----:B------:R-:W-:-:S03]  /*1e30*/  IMAD R0, R20, c[0x0][0x1e4], R0 ;  /* 0x0000790014007a24 */ /* 0x000fc600078e0200 */
[C---:B------:R-:W-:Y:S02]  /*1e40*/  ISETP.GE.AND P3, PT, R22.reuse, 0x1, PT ;  /* 0x000000011600780c */ /* 0x040fe40003f66270 */
[----:B------:R-:W-:Y:S01]  /*1e50*/  ISETP.GE.AND P2, PT, R22, 0x11, PT ;  /* 0x000000111600780c */ /* 0x000fe20003f46270 */
[----:B------:R-:W-:Y:S02]  /*1e60*/  IMAD.IADD R0, R3, 0x1, R0 ;  /* 0x0000000103007824 */ /* 0x000fe400078e0200 */
[----:B------:R-:W-:Y:S02]  /*1e70*/  IMAD.MOV.U32 R205, RZ, RZ, c[0x0][0x1e0] ;  /* 0x00007800ffcd7624 */ /* 0x000fe400078e00ff */
[----:B------:R-:W-:Y:S01]  /*1e80*/  IMAD R0, R0, 0x70, RZ ;  /* 0x0000007000007824 */ /* 0x000fe200078e02ff */
[----:B------:R-:W-:Y:S01]  /*1e90*/  ISETP.GE.AND P0, PT, R22, 0x21, PT ;  /* 0x000000211600780c */ /* 0x000fe20003f06270 */
[----:B------:R-:W-:Y:S02]  /*1ea0*/  IMAD.MOV.U32 R224, RZ, RZ, c[0x0][0x1e4] ;  /* 0x00007900ffe07624 */ /* 0x000fe400078e00ff */
[----:B------:R-:W-:-:S04]  /*1eb0*/  IMAD.WIDE.U32 R10, R205, 0x20, RZ ;  /* 0x00000020cd0a7825 */ /* 0x000fc800078e00ff */
[----:B------:R-:W-:Y:S01]  /*1ec0*/  IMAD.SHL.U32 R8, R224, 0x20, RZ ;  /* 0x00000020e0087824 */ /* 0x000fe200078e00ff */
[----:B------:R-:W-:Y:S02]  /*1ed0*/  USHF.L.U32 UR7, UR4, 0x5, URZ ;  /* 0x0000000504077899 */ /* 0x000fe4000800063f */
[----:B------:R-:W-:Y:S02]  /*1ee0*/  UMOV UR6, 0x5 ;  /* 0x0000000500067882 */ /* 0x000fe40000000000 */
[----:B------:R-:W-:Y:S01]  /*1ef0*/  USHF.L.U64.HI UR5, UR4, UR6, UR5 ;  /* 0x0000000604057299 */ /* 0x000fe20008010205 */
[----:B------:R-:W-:Y:S01]  /*1f00*/  BAR.SYNC.DEFER_BLOCKING 0x0 ;  /* 0x0000000000007b1d */ /* 0x000fe20000010000 */
[----:B--2---:R-:W-:Y:S02]  /*1f10*/  IMAD.MOV.U32 R207, RZ, RZ, R5 ;  /* 0x000000ffffcf7224 */ /* 0x004fe400078e0005 */
[----:B---3--:R-:W-:-:S04]  /*1f20*/  IMAD.MOV.U32 R206, RZ, RZ, R6 ;  /* 0x000000ffffce7224 */ /* 0x008fc800078e0006 */
[----:B------:R-:W-:-:S04]  /*1f30*/  IMAD.WIDE.U32 R2, R2, 0x70, R206 ;  /* 0x0000007002027825 */ /* 0x000fc800078e00ce */
[----:B------:R-:W-:Y:S01]  /*1f40*/  IMAD.IADD R3, R3, 0x1, R0 ;  /* 0x0000000103037824 */ /* 0x000fe200078e0200 */
[C---:B------:R-:W-:Y:S02]  /*1f50*/  @P3 LEA R6, P5, R2.reuse, c[0x0][0x1c8], 0x1 ;  /* 0x0000720002063a11 */ /* 0x040fe400078a08ff */
[C---:B------:R-:W-:Y:S02]  /*1f60*/  @P2 LEA R0, P1, R205.reuse, R2, 0x4 ;  /* 0x00000002cd002211 */ /* 0x040fe400078220ff */
[----:B------:R-:W-:Y:S02]  /*1f70*/  @P3 LEA.HI.X R7, R2, c[0x0][0x1cc], R3, 0x1, P5 ;  /* 0x0000730002073a11 */ /* 0x000fe400028f0c03 */
[C---:B------:R-:W-:Y:S02]  /*1f80*/  @P2 LEA R4, P5, R0.reuse, c[0x0][0x1c8], 0x1 ;  /* 0x0000720000042a11 */ /* 0x040fe400078a08ff */
        /* <DEDUP_REMOVED lines=14> */
[----:B------:R-:W-:-:S03]  /*2070*/  ISETP.GE.AND P2, PT, R22, 0x51, PT ;  /* 0x000000511600780c */ /* 0x000fc60003f46270 */
[----:B------:R3:W-:Y:S01]  /*2080*/  @P0 LDGSTS.E.BYPASS.LTC128B.128 [R246+0x4900], [R8.64], !P6 ;  /* 0x0490000008f60fae */ /* 0x0007e2000f101d48 */
[----:B------:R-:W-:Y:S01]  /*2090*/  ISETP.GE.AND P1, PT, R22, 0x61, PT ;  /* 0x000000611600780c */ /* 0x000fe20003f26270 */
[----:B--2---:R-:W-:-:S04]  /*20a0*/  @P5 IMAD.WIDE.U32 R4, R205, 0x30, R2 ;  /* 0x00000030cd045825 */ /* 0x004fc800078e0002 */
[----:B------:R-:W-:Y:S01]  /*20b0*/  @P5 IMAD.IADD R0, R5, 0x1, R0 ;  /* 0x0000000105005824 */ /* 0x000fe200078e0200 */
[----:B------:R-:W-:-:S03]  /*20c0*/  @P5 LEA R10, P0, R4, c[0x0][0x1c8], 0x1 ;  /* 0x00007200040a5a11 */ /* 0x000fc600078008ff */
[----:B------:R-:W-:Y:S01]  /*20d0*/  @P2 IMAD.MOV.U32 R5, RZ, RZ, R3 ;  /* 0x000000ffff052224 */ /* 0x000fe200078e0003 */
[----:B------:R-:W-:Y:S02]  /*20e0*/  @P5 LEA.HI.X R11, R4, c[0x0][0x1cc], R0, 0x1, P0 ;  /* 0x00007300040b5a11 */ /* 0x000fe400000f0c00 */
[C---:B------:R-:W-:Y:S01]  /*20f0*/  @P3 LEA R0, P0, R205.reuse, R2, 0x6 ;  /* 0x00000002cd003211 */ /* 0x040fe200078030ff */
[----:B------:R-:W-:Y:S02]  /*2100*/  @P2 IMAD.MOV.U32 R4, RZ, RZ, R2 ;  /* 0x000000ffff042224 */ /* 0x000fe400078e0002 */
[----:B-1----:R-:W-:Y:S01]  /*2110*/  @P2 IMAD R7, R224, 0x50, RZ ;  /* 0x00000050e0072824 */ /* 0x002fe200078e02ff */
[C---:B------:R-:W-:Y:S01]  /*2120*/  @P3 LEA.HI.X R6, R205.reuse, R3, R224, 0x6, P0 ;  /* 0x00000003cd063211 */ /* 0x040fe200000f34e0 */
[----:B------:R-:W-:Y:S01]  /*2130*/  @P2 IMAD.WIDE.U32 R4, R205, 0x50, R4 ;  /* 0x00000050cd042825 */ /* 0x000fe200078e0004 */
[C---:B---3--:R-:W-:Y:S01]  /*2140*/  @P3 LEA R8, P0, R0.reuse, c[0x0][0x1c8], 0x1 ;  /* 0x0000720000083a11 */ /* 0x048fe200078008ff */
[----:B------:R1:W-:Y:S03]  /*2150*/  @P5 LDGSTS.E.BYPASS.LTC128B.128 [R246+0x5100], [R10.64], !P6 ;  /* 0x051000000af65fae */ /* 0x0003e6000f101d48 */
[----:B------:R-:W-:Y:S01]  /*2160*/  @P3 LEA.HI.X R9, R0, c[0x0][0x1cc], R6, 0x1, P0 ;  /* 0x0000730000093a11 */ /* 0x000fe200000f0c06 */
[----:B------:R-:W-:Y:S01]  /*2170*/  @P2 IMAD.IADD R0, R5, 0x1, R7 ;  /* 0x0000000105002824 */ /* 0x000fe200078e0207 */
[----:B------:R-:W-:Y:S01]  /*2180*/  @P2 LEA R6, P0, R4, c[0x0][0x1c8], 0x1 ;  /* 0x0000720004062a11 */ /* 0x000fe200078008ff */
[----:B------:R-:W-:-:S02]  /*2190*/  @P1 IMAD R12, R224, 0x60, RZ ;  /* 0x00000060e00c1824 */ /* 0x000fc400078e02ff */
[----:B------:R-:W-:Y:S01]  /*21a0*/  @P1 IMAD.WIDE.U32 R2, R205, 0x60, R2 ;  /* 0x00000060cd021825 */ /* 0x000fe200078e0002 */
[----:B------:R-:W-:Y:S01]  /*21b0*/  @P2 LEA.HI.X R7, R4, c[0x0][0x1cc], R0, 0x1, P0 ;  /* 0x0000730004072a11 */ /* 0x000fe200000f0c00 */
[----:B------:R1:W-:Y:S02]  /*21c0*/  @P3 LDGSTS.E.BYPASS.LTC128B.128 [R246+0x5900], [R8.64], !P6 ;  /* 0x0590000008f63fae */ /* 0x0003e4000f101d48 */
[----:B------:R-:W-:Y:S01]  /*21d0*/  @P1 IMAD.IADD R0, R3, 0x1, R12 ;  /* 0x0000000103001824 */ /* 0x000fe200078e020c */
[C---:B------:R-:W-:Y:S01]  /*21e0*/  @P1 LEA R4, P0, R2.reuse, c[0x0][0x1c8], 0x1 ;  /* 0x0000720002041a11 */ /* 0x040fe200078008ff */
[----:B------:R2:W-:Y:S03]  /*21f0*/  @P2 LDGSTS.E.BYPASS.LTC128B.128 [R246+0x6100], [R6.64], !P6 ;  /* 0x0610000006f62fae */ /* 0x0005e6000f101d48 */
[----:B------:R-:W-:-:S05]  /*2200*/  @P1 LEA.HI.X R5, R2, c[0x0][0x1cc], R0, 0x1, P0 ;  /* 0x0000730002051a11 */ /* 0x000fca00000f0c00 */
[----:B------:R2:W-:Y:S04]  /*2210*/  @P1 LDGSTS.E.BYPASS.LTC128B.128 [R246+0x6900], [R4.64], !P6 ;  /* 0x0690000004f61fae */ /* 0x0005e8000f101d48 */
[----:B------:R-:W0:Y:S01]  /*2220*/  LDGDEPBAR ;  /* 0x00000000000079af */ /* 0x000e220000000000 */
[----:B------:R-:W-:-:S04]  /*2230*/  DEPBAR.LE SB0, 0x1 ;  /* 0x000080400000791a */ /* 0x000fc80000000000 */
[----:B------:R-:W-:-:S04]  /*2240*/  DEPBAR.LE SB0, 0x0 ;  /* 0x000080000000791a */ /* 0x000fc80000000000 */
[----:B------:R-:W-:Y:S06]  /*2250*/  BAR.SYNC.DEFER_BLOCKING 0x0 ;  /* 0x0000000000007b1d */ /* 0x000fec0000010000 */
[----:B-1----:R-:W-:Y:S04]  /*2260*/  LDSM.16.M88.4 R8, [R235+0x2000] ;  /* 0x00200000eb08783b */ /* 0x002fe80000000200 */
[----:B------:R-:W1:Y:S04]  /*2270*/  LDSM.16.M88.4 R24, [R228] ;  /* 0x00000000e418783b */ /* 0x000e680000000200 */
[----:B------:R-:W3:Y:S04]  /*2280*/  LDSM.16.M88.4 R16, [R228+0x800] ;  /* 0x00080000e410783b */ /* 0x000ee80000000200 */
[----:B------:R-:W1:Y:S04]  /*2290*/  LDSM.16.M88.4 R28, [R228+0x1000] ;  /* 0x00100000e41c783b */ /* 0x000e680000000200 */
[----:B------:R-:W1:Y:S04]  /*22a0*/  LDSM.16.M88.4 R32, [R228+0x1800] ;  /* 0x00180000e420783b */ /* 0x000e680000000200 */
[----:B------:R-:W1:Y:S04]  /*22b0*/  LDSM.16.M88.4 R36, [R228+0x2000] ;  /* 0x00200000e424783b */ /* 0x000e680000000200 */
[----:B------:R-:W3:Y:S04]  /*22c0*/  LDSM.16.M88.4 R40, [R228+0x2800] ;  /* 0x00280000e428783b */ /* 0x000ee80000000200 */
[----:B------:R-:W3:Y:S04]  /*22d0*/  LDSM.16.M88.4 R96, [R228+0x3000] ;  /* 0x00300000e460783b */ /* 0x000ee80000000200 */
[----:B--2---:R-:W-:Y:S04]  /*22e0*/  LDSM.16.M88.4 R4, [R238+0x2000] ;  /* 0x00200000ee04783b */ /* 0x004fe80000000200 */
[----:B------:R-:W2:Y:S04]  /*22f0*/  LDSM.16.M88.4 R100, [R239] ;  /* 0x00000000ef64783b */ /* 0x000ea80000000200 */
[----:B------:R-:W2:Y:S04]  /*2300*/  LDSM.16.M88.4 R104, [R245] ;  /* 0x00000000f568783b */ /* 0x000ea80000000200 */
[----:B------:R-:W2:Y:S04]  /*2310*/  LDSM.16.M88.4 R108, [R244] ;  /* 0x00000000f46c783b */ /* 0x000ea80000000200 */
[----:B------:R-:W2:Y:S04]  /*2320*/  LDSM.16.M88.4 R112, [R243] ;  /* 0x00000000f370783b */ /* 0x000ea80000000200 */
[----:B------:R-:W2:Y:S04]  /*2330*/  LDSM.16.M88.4 R116, [R242] ;  /* 0x00000000f274783b */ /* 0x000ea80000000200 */
[----:B------:R-:W2:Y:S04]  /*2340*/  LDSM.16.M88.4 R120, [R241] ;  /* 0x00000000f178783b */ /* 0x000ea80000000200 */
[----:B------:R-:W2:Y:S01]  /*2350*/  LDSM.16.M88.4 R124, [R240] ;  /* 0x00000000f07c783b */ /* 0x000ea20000000200 */
[C---:B-1----:R-:W-:Y:S03]  /*2360*/  HMMA.16816.F32 R92, R8.reuse, R24, RZ ;  /* 0x00000018085c723c */ /* 0x042fe600000018ff */
[----:B------:R-:W1:Y:S05]  /*2370*/  LDSM.16.M88.4 R12, [R235] ;  /* 0x00000000eb0c783b */ /* 0x000e6a0000000200 */
[C---:B---3--:R-:W-:Y:S08]  /*2380*/  HMMA.16816.F32 R84, R8.reuse, R16, RZ ;  /* 0x000000100854723c */ /* 0x048ff000000018ff */
        /* <DEDUP_REMOVED lines=11> */
[----:B------:R-:W-:Y:S01]  /*2440*/  HMMA.16816.F32 R8, R8, R98, RZ ;  /* 0x000000620808723c */ /* 0x000fe200000018ff */
[----:B------:R-:W-:-:S04]  /*2450*/  IMAD R0, R21, c[0x0][0x208], RZ ;  /* 0x0000820015007a24 */ /* 0x000fc800078e02ff */
[----:B------:R-:W-:-:S03]  /*2460*/  IMAD R0, R20, c[0x0][0x20c], R0 ;  /* 0x0000830014007a24 */ /* 0x000fc600078e0200 */
[----:B--2---:R-:W-:Y:S01]  /*2470*/  HMMA.16816.F32 R176, R4, R100, R92 ;  /* 0x0000006404b0723c */ /* 0x004fe2000000185c */
[----:B-----5:R-:W-:Y:S02]  /*2480*/  IMAD.MOV.U32 R2, RZ, RZ, R138 ;  /* 0x000000ffff027224 */ /* 0x020fe400078e008a */
[----:B----4-:R-:W-:-:S05]  /*2490*/  IMAD.MOV.U32 R3, RZ, RZ, R23 ;  /* 0x000000ffff037224 */ /* 0x010fca00078e0017 */
        /* <DEDUP_REMOVED lines=12> */
[----:B------:R-:W-:Y:S07]  /*2560*/  HMMA.16816.F32 R212, R4, R126, R8 ;  /* 0x0000007e04d4723c */ /* 0x000fee0000001808 */
[----:B------:R-:W-:-:S04]  /*2570*/  IMAD.WIDE.U32 R4, R20, c[0x0][0x208], RZ ;  /* 0x0000820014047a25 */ /* 0x000fc800078e00ff */
[----:B------:R-:W-:Y:S02]  /*2580*/  IMAD.IADD R0, R5, 0x1, R0 ;  /* 0x0000000105007824 */ /* 0x000fe400078e0200 */
[----:B------:R-:W-:Y:S01]  /*2590*/  IMAD.WIDE.U32 R2, R4, 0x70, R2 ;  /* 0x0000007004027825 */ /* 0x000fe200078e0002 */
[----:B-1----:R-:W-:Y:S01]  /*25a0*/  HMMA.16816.F32 R80, R12, R18, RZ ;  /* 0x000000120c50723c */ /* 0x002fe200000018ff */
[----:B------:R-:W1:Y:S02]  /*25b0*/  LDSM.16.M88.4 R4, [R238] ;  /* 0x00000000ee04783b */ /* 0x000e640000000200 */
[----:B------:R-:W-:Y:S01]  /*25c0*/  IMAD R0, R0, 0x70, RZ ;  /* 0x0000007000007824 */ /* 0x000fe200078e02ff */
[----:B------:R-:W-:-:S03]  /*25d0*/  LEA R20, P0, R2, c[0x0][0x1f8], 0x1 ;  /* 0x00007e0002147a11 */ /* 0x000fc600078008ff */
[----:B------:R-:W-:Y:S01]  /*25e0*/  IMAD.IADD R0, R3, 0x1, R0 ;  /* 0x0000000103007824 */ /* 0x000fe200078e0200 */
[----:B------:R-:W-:Y:S01]  /*25f0*/  IADD3 R18, P1, R20, UR7, RZ ;  /* 0x0000000714127c10 */ /* 0x000fe2000ff3e0ff */
[----:B------:R-:W-:Y:S03]  /*2600*/  HMMA.16816.F32 R84, R12, R16, RZ ;  /* 0x000000100c54723c */ /* 0x000fe600000018ff */
[----:B------:R-:W-:-:S04]  /*2610*/  LEA.HI.X R21, R2, c[0x0][0x1fc], R0, 0x1, P0 ;  /* 0x00007f0002157a11 */ /* 0x000fc800000f0c00 */
[----:B------:R-:W-:Y:S02]  /*2620*/  IADD3 R16, P0, R18, UR7, RZ ;  /* 0x0000000712107c10 */ /* 0x000fe4000ff1e0ff */
[----:B------:R-:W-:Y:S02]  /*2630*/  IADD3.X R19, R21, UR5, RZ, P1, !PT ;  /* 0x0000000515137c10 */ /* 0x000fe40008ffe4ff */
[----:B------:R-:W-:Y:S02]  /*2640*/  ISETP.GE.AND P1, PT, R136, c[0x0][0x1d4], PT ;  /* 0x0000750088007a0c */ /* 0x000fe40003f26270 */
[----:B------:R-:W-:Y:S02]  /*2650*/  IADD3 R10, P2, R16, UR7, RZ ;  /* 0x00000007100a7c10 */ /* 0x000fe4000ff5e0ff */
[----:B------:R-:W-:Y:S02]  /*2660*/  IADD3.X R17, R19, UR5, RZ, P0, !PT ;  /* 0x0000000513117c10 */ /* 0x000fe400087fe4ff */
[----:B------:R-:W-:-:S02]  /*2670*/  ISETP.LT.OR P3, PT, R22, 0x1, P1 ;  /* 0x000000011600780c */ /* 0x000fc40000f61670 */
[----:B------:R-:W-:Y:S02]  /*2680*/  IADD3.X R11, R17, UR5, RZ, P2, !PT ;  /* 0x00000005110b7c10 */ /* 0x000fe400097fe4ff */
[----:B------:R-:W-:Y:S02]  /*2690*/  IADD3 R8, P0, R10, UR7, RZ ;  /* 0x000000070a087c10 */ /* 0x000fe4000ff1e0ff */
[C---:B------:R-:W-:Y:S02]  /*26a0*/  ISETP.LT.OR P2, PT, R22.reuse, 0x11, P1 ;  /* 0x000000111600780c */ /* 0x040fe40000f41670 */
[----:B------:R-:W-:Y:S02]  /*26b0*/  IADD3.X R9, R11, UR5, RZ, P0, !PT ;  /* 0x000000050b097c10 */ /* 0x000fe400087fe4ff */
[----:B------:R-:W-:Y:S02]  /*26c0*/  ISETP.LT.OR P0, PT, R22, 0x21, P1 ;  /* 0x000000211600780c */ /* 0x000fe40000f01670 */
[----:B------:R-:W-:Y:S01]  /*26d0*/  IADD3 R2, P5, R8, UR7, RZ ;  /* 0x0000000708027c10 */ /* 0x000fe2000ffbe0ff */
[----:B------:R-:W-:Y:S01]  /*26e0*/  @!PT LDS RZ, [RZ] ;  /* 0x00000000fffff984 */ /* 0x000fe20000000800 */
[----:B------:R-:W-:Y:S01]  /*26f0*/  @!PT LDS RZ, [RZ] ;  /* 0x00000000fffff984 */ /* 0x000fe20000000800 */
[----:B------:R-:W-:Y:S01]  /*2700*/  @!PT LDS RZ, [RZ] ;  /* 0x00000000fffff984 */ /* 0x000fe20000000800 */
[----:B------:R2:W-:Y:S01]  /*2710*/  LDGSTS.E.BYPASS.LTC128B.128 [R246+0x100], [R20.64], !P3 ;  /* 0x0010000014f67fae */ /* 0x0005e2000d901d48 */
[----:B------:R-:W-:-:S02]  /*2720*/  ISETP.LT.OR P3, PT, R22, 0x41, P1 ;  /* 0x000000411600780c */ /* 0x000fc40000f61670 */
[----:B------:R-:W-:Y:S02]  /*2730*/  IADD3.X R3, R9, UR5, RZ, P5, !PT ;  /* 0x0000000509037c10 */ /* 0x000fe4000affe4ff */
[C---:B------:R-:W-:Y:S01]  /*2740*/  ISETP.LT.OR P5, PT, R22.reuse, 0x31, P1 ;  /* 0x000000311600780c */ /* 0x040fe20000fa1670 */
[----:B------:R3:W-:Y:S01]  /*2750*/  LDGSTS.E.BYPASS.LTC128B.128 [R246+0x900], [R18.64], !P2 ;  /* 0x0090000012f67fae */ /* 0x0007e2000d101d48 */
[C---:B------:R-:W-:Y:S02]  /*2760*/  ISETP.LT.OR P2, PT, R22.reuse, 0x51, P1 ;  /* 0x000000511600780c */ /* 0x040fe40000f41670 */
[----:B------:R-:W-:Y:S01]  /*2770*/  ISETP.LT.OR P1, PT, R22, 0x61, P1 ;  /* 0x000000611600780c */ /* 0x000fe20000f21670 */
[----:B------:R4:W-:Y:S01]  /*2780*/  LDGSTS.E.BYPASS.LTC128B.128 [R246+0x1100], [R16.64], !P0 ;  /* 0x0110000010f67fae */ /* 0x0009e2000c101d48 */
[C---:B------:R-:W-:Y:S07]  /*2790*/  HMMA.16816.F32 R76, R12.reuse, R28, RZ ;  /* 0x0000001c0c4c723c */ /* 0x040fee00000018ff */
[----:B------:R5:W-:Y:S01]  /*27a0*/  LDGSTS.E.BYPASS.LTC128B.128 [R246+0x1900], [R10.64], !P5 ;  /* 0x019000000af67fae */ /* 0x000be2000e901d48 */
[C---:B------:R-:W-:Y:S03]  /*27b0*/  HMMA.16816.F32 R88, R12.reuse, R30, RZ ;  /* 0x0000001e0c58723c */ /* 0x040fe600000018ff */
[----:B------:R5:W-:Y:S04]  /*27c0*/  LDGSTS.E.BYPASS.LTC128B.128 [R246+0x2100], [R8.64], !P3 ;  /* 0x0210000008f67fae */ /* 0x000be8000d901d48 */
[----:B------:R1:W-:Y:S01]  /*27d0*/  LDGSTS.E.BYPASS.LTC128B.128 [R246+0x2900], [R2.64], !P2 ;  /* 0x0290000002f67fae */ /* 0x0003e2000d101d48 */
[----:B------:R-:W-:Y:S01]  /*27e0*/  HMMA.16816.F32 R128, R12, R24, RZ ;  /* 0x000000180c80723c */ /* 0x000fe200000018ff */
[----:B----4-:R-:W-:-:S04]  /*27f0*/  IADD3 R16, P0, R2, UR7, RZ ;  /* 0x0000000702107c10 */ /* 0x010fc8000ff1e0ff */
[----:B------:R-:W-:-:S03]  /*2800*/  IADD3.X R17, R3, UR5, RZ, P0, !PT ;  /* 0x0000000503117c10 */ /* 0x000fc600087fe4ff */
[C---:B------:R-:W-:Y:S02]  /*2810*/  HMMA.16816.F32 R92, R12.reuse, R26, RZ ;  /* 0x0000001a0c5c723c */ /* 0x040fe400000018ff */
[----:B------:R3:W-:Y:S06]  /*2820*/  LDGSTS.E.BYPASS.LTC128B.128 [R246+0x3100], [R16.64], !P1 ;  /* 0x0310000010f67fae */ /* 0x0007ec000c901d48 */
[C---:B------:R-:W-:Y:S01]  /*2830*/  HMMA.16816.F32 R72, R12.reuse, R32, RZ ;  /* 0x000000200c48723c */ /* 0x040fe200000018ff */
[----:B-----5:R-:W-:Y:S04]  /*2840*/  LDSM.16.M88.4 R8, [R236+0x2000] ;  /* 0x00200000ec08783b */ /* 0x020fe80000000200 */
[----:B------:R-:W4:Y:S03]  /*2850*/  LDSM.16.M88.4 R60, [R234+0x800] ;  /* 0x00080000ea3c783b */ /* 0x000f260000000200 */
[C---:B------:R-:W-:Y:S01]  /*2860*/  HMMA.16816.F32 R28, R12.reuse, R36, RZ ;  /* 0x000000240c1c723c */ /* 0x040fe200000018ff */
[----:B------:R-:W5:Y:S04]  /*2870*/  LDSM.16.M88.4 R56, [R234+0x1000] ;  /* 0x00100000ea38783b */ /* 0x000f680000000200 */
[----:B------:R-:W1:Y:S03]  /*2880*/  LDSM.16.M88.4 R48, [R234+0x2000] ;  /* 0x00200000ea30783b */ /* 0x000e660000000200 */
[C---:B------:R-:W-:Y:S01]  /*2890*/  HMMA.16816.F32 R32, R12.reuse, R34, RZ ;  /* 0x000000220c20723c */ /* 0x040fe200000018ff */
[----:B------:R-:W1:Y:S04]  /*28a0*/  LDSM.16.M88.4 R64, [R234] ;  /* 0x00000000ea40783b */ /* 0x000e680000000200 */
[----:B------:R-:W1:Y:S03]  /*28b0*/  LDSM.16.M88.4 R52, [R234+0x1800] ;  /* 0x00180000ea34783b */ /* 0x000e660000000200 */
[C---:B------:R-:W-:Y:S01]  /*28c0*/  HMMA.16816.F32 R36, R12.reuse, R38, RZ ;  /* 0x000000260c24723c */ /* 0x040fe200000018ff */
[----:B------:R-:W4:Y:S04]  /*28d0*/  LDSM.16.M88.4 R44, [R234+0x2800] ;  /* 0x00280000ea2c783b */ /* 0x000f280000000200 */
[----:B------:R-:W4:Y:S03]  /*28e0*/  LDSM.16.M88.4 R68, [R234+0x3000] ;  /* 0x00300000ea44783b */ /* 0x000f260000000200 */
[C---:B------:R-:W-:Y:S01]  /*28f0*/  HMMA.16816.F32 R24, R12.reuse, R40, RZ ;  /* 0x000000280c18723c */ /* 0x040fe200000018ff */
[----:B------:R-:W0:Y:S07]  /*2900*/  LDGDEPBAR ;  /* 0x00000000000079af */ /* 0x000e2e0000000000 */
[C---:B--2---:R-:W-:Y:S01]  /*2910*/  HMMA.16816.F32 R20, R12.reuse, R42, RZ ;  /* 0x0000002a0c14723c */ /* 0x044fe200000018ff */
[----:B------:R-:W-:Y:S07]  /*2920*/  LDSM.16.M88.4 R40, [R231] ;  /* 0x00000000e728783b */ /* 0x000fee0000000200 */
[C---:B---3--:R-:W-:Y:S08]  /*2930*/  HMMA.16816.F32 R16, R12.reuse, R96, RZ ;  /* 0x000000600c10723c */ /* 0x048ff000000018ff */
[----:B------:R-:W-:Y:S08]  /*2940*/  HMMA.16816.F32 R12, R12, R98, RZ ;  /* 0x000000620c0c723c */ /* 0x000ff000000018ff */
[C---:B-1----:R-:W-:Y:S08]  /*2950*/  HMMA.16816.F32 R144, R4.reuse, R108, R76 ;  /* 0x0000006c0490723c */ /* 0x042ff0000000184c */
[C---:B------:R-:W-:Y:S08]  /*2960*/  HMMA.16816.F32 R136, R4.reuse, R100, R128 ;  /* 0x000000640488723c */ /* 0x040ff00000001880 */
[C---:B------:R-:W-:Y:S08]  /*2970*/  HMMA.16816.F32 R76, R4.reuse, R102, R92 ;  /* 0x00000066044c723c */ /* 0x040ff0000000185c */
[C---:B------:R-:W-:Y:S01]  /*2980*/  HMMA.16816.F32 R100, R4.reuse, R126, R12 ;  /* 0x0000007e0464723c */ /* 0x040fe2000000180c */
[----:B------:R-:W1:Y:S07]  /*2990*/  LDSM.16.M88.4 R12, [R236] ;  /* 0x00000000ec0c783b */ /* 0x000e6e0000000200 */
        /* <DEDUP_REMOVED lines=14> */
[----:B------:R-:W-:Y:S01]  /*2a80*/  HMMA.16816.F32 R168, R4, R124, R16 ;  /* 0x0000007c04a8723c */ /* 0x000fe20000001810 */
[----:B------:R-:W2:Y:S04]  /*2a90*/  LDSM.16.M88.4 R4, [R237+0x2000] ;  /* 0x00200000ed04783b */ /* 0x000ea80000000200 */
[----:B------:R-:W3:Y:S03]  /*2aa0*/  LDSM.16.M88.4 R16, [R231+0x3000] ;  /* 0x00300000e710783b */ /* 0x000ee60000000200 */
[C---:B----4-:R-:W-:Y:S08]  /*2ab0*/  HMMA.16816.F32 R116, R8.reuse, R60, R160 ;  /* 0x0000003c0874723c */ /* 0x050ff000000018a0 */
        /* <DEDUP_REMOVED lines=13> */
[----:B------:R-:W4:Y:S01]  /*2b90*/  LDSM.16.M88.4 R8, [R237] ;  /* 0x00000000ed08783b */ /* 0x000f220000000200 */
[----:B------:R-:W-:Y:S01]  /*2ba0*/  ISETP.GE.AND P0, PT, R225, 0x2, PT ;  /* 0x00000002e100780c */ /* 0x000fe20003f06270 */
[----:B------:R-:W-:-:S05]  /*2bb0*/  DEPBAR.LE SB0, 0x0 ;  /* 0x000080000000791a */ /* 0x000fca0000000000 */
[C---:B-1----:R-:W-:Y:S08]  /*2bc0*/  HMMA.16816.F32 R184, R12.reuse, R64, R136 ;  /* 0x000000400cb8723c */ /* 0x042ff00000001888 */
        /* <DEDUP_REMOVED lines=13> */
[----:B------:R-:W-:Y:S07]  /*2ca0*/  BSSY B0, `(.L_x_1250) ;  /* 0x0000043000007945 */ /* 0x000fee0003800000 */
[C---:B--2---:R-:W-:Y:S08]  /*2cb0*/  HMMA.16816.F32 R68, R4.reuse, R40, R108 ;  /* 0x000000280444723c */ /* 0x044ff0000000186c */
[C---:B------:R-:W-:Y:S08]  /*2cc0*/  HMMA.16816.F32 R88, R4.reuse, R42, R112 ;  /* 0x0000002a0458723c */ /* 0x040ff00000001870 */
[C---:B------:R-:W-:Y:S08]  /*2cd0*/  HMMA.16816.F32 R108, R4.reuse, R28, R132 ;  /* 0x0000001c046c723c */ /* 0x040ff00000001884 */
[C---:B------:R-:W-:Y:S08]  /*2ce0*/  HMMA.16816.F32 R92, R4.reuse, R36, R116 ;  /* 0x00000024045c723c */ /* 0x040ff00000001874 */
[C---:B------:R-:W-:Y:S08]  /*2cf0*/  HMMA.16816.F32 R112, R4.reuse, R30, R140 ;  /* 0x0000001e0470723c */ /* 0x040ff0000000188c */
[C---:B---3--:R-:W-:Y:S08]  /*2d00*/  HMMA.16816.F32 R132, R4.reuse, R18, R188 ;  /* 0x000000120484723c */ /* 0x048ff000000018bc */
[C---:B------:R-:W-:Y:S08]  /*2d10*/  HMMA.16816.F32 R96, R4.reuse, R38, R120 ;  /* 0x000000260460723c */ /* 0x040ff00000001878 */
[C---:B------:R-:W-:Y:S08]  /*2d20*/  HMMA.16816.F32 R104, R4.reuse, R32, R124 ;  /* 0x000000200468723c */ /* 0x040ff0000000187c */
[C---:B------:R-:W-:Y:S08]  /*2d30*/  HMMA.16816.F32 R100, R4.reuse, R34, R128 ;  /* 0x000000220464723c */ /* 0x040ff00000001880 */
[C---:B------:R-:W-:Y:S08]  /*2d40*/  HMMA.16816.F32 R116, R4.reuse, R24, R148 ;  /* 0x000000180474723c */ /* 0x040ff00000001894 */
[----:B------:R-:W-:Y:S08]  /*2d50*/  HMMA.16816.F32 R140, R4, R16, R192 ;  /* 0x00000010048c723c */ /* 0x000ff000000018c0 */
[C---:B----4-:R-:W-:Y:S08]  /*2d60*/  HMMA.16816.F32 R144, R8.reuse, R36, R136 ;  /* 0x000000240890723c */ /* 0x050ff00000001888 */
        /* <DEDUP_REMOVED lines=17> */
[----:B------:R-:W-:Y:S01]  /*2e80*/  @!UPT UIADD3 URZ, URZ, URZ, URZ ;  /* 0x0000003f3f3ff290 */ /* 0x000fe2000fffe03f */
[----:B------:R-:W-:Y:S11]  /*2e90*/  @!P0 BRA `(.L_x_1251) ;  /* 0x0000023000008947 */ /* 0x000ff60003800000 */
[----:B------:R-:W-:Y:S01]  /*2ea0*/  IADD3 R0, R225, -0x2, RZ ;  /* 0xfffffffee1007810 */ /* 0x000fe20007ffe0ff */
        /* <DEDUP_REMOVED lines=34> */
.L_x_1251:
[----:B------:R-:W-:Y:S05]  /*30d0*/  BSYNC B0 ;  /* 0x0000000000007941 */ /* 0x000fea0003800000 */
.L_x_1250:
[----:B--2---:R-:W2:Y:S04]  /*30e0*/  LDL R2, [R1+0x5c] ;  /* 0x00005c0001027983 */ /* 0x004ea80000100800 */
[----:B------:R-:W2:Y:S04]  /*30f0*/  LDL R0, [R1+0x80] ;  /* 0x0000800001007983 */ /* 0x000ea80000100800 */
        /* <DEDUP_REMOVED lines=17> */
[----:B------:R-:W-:Y:S04]  /*3210*/  LDSM.16.MT88.4 R60, [R230] ;  /* 0x00000000e63c783b */ /* 0x000fe80000004200 */
[----:B------:R-:W-:Y:S04]  /*3220*/  LDSM.16.MT88.4 R80, [R232] ;  /* 0x00000000e850783b */ /* 0x000fe80000004200 */
[----:B------:R-:W-:Y:S04]  /*3230*/  LDSM.16.MT88.4 R56, [R229+0x800] ;  /* 0x00080000e538783b */ /* 0x000fe80000004200 */
[----:B------:R-:W-:Y:S04]  /*3240*/  LDSM.16.MT88.4 R72, [R233+0x800] ;  /* 0x00080000e948783b */ /* 0x000fe80000004200 */
[----:B------:R-:W-:Y:S04]  /*3250*/  LDSM.16.MT88.4 R76, [R230+0x800] ;  /* 0x00080000e64c783b */ /* 0x000fe80000004200 */
        /* <DEDUP_REMOVED lines=16> */
[----:B------:R-:W-:Y:S02]  /*3360*/  ISETP.GT.AND P2, PT, R2, 0x1, PT ;  /* 0x000000010200780c */ /* 0x000fe40003f44270 */
[----:B------:R-:W-:Y:S01]  /*3370*/  FSEL R8, R68, -INF , P3 ;  /* 0xff80000044087808 */ /* 0x000fe20001800000 */
[----:B------:R-:W-:Y:S01]  /*3380*/  IMAD.MOV.U32 R68, RZ, RZ, R225 ;  /* 0x000000ffff447224 */ /* 0x000fe200078e00e1 */
[----:B------:R-:W-:Y:S02]  /*3390*/  FSEL R9, R69, -INF , P2 ;  /* 0xff80000045097808 */ /* 0x000fe40001000000 */
[----:B------:R-:W-:Y:S02]  /*33a0*/  ISETP.GT.AND P3, PT, R2, 0x8, PT ;  /* 0x000000080200780c */ /* 0x000fe40003f64270 */
[----:B------:R-:W-:-:S02]  /*33b0*/  IMNMX R0, R28, R0, PT ;  /* 0x000000001c007217 */ /* 0x000fc40003800200 */
[----:B------:R-:W-:Y:S02]  /*33c0*/  ISETP.GT.AND P2, PT, R2, 0x9, PT ;  /* 0x000000090200780c */ /* 0x000fe40003f44270 */
[----:B------:R-:W-:Y:S02]  /*33d0*/  FSEL R10, R88, -INF , P3 ;  /* 0xff800000580a7808 */ /* 0x000fe40001800000 */
[----:B------:R-:W-:Y:S02]  /*33e0*/  FMNMX.FTZ R3, R8, R9, !PT ;  /* 0x0000000908037209 */ /* 0x000fe40007810000 */
[----:B------:R-:W-:Y:S02]  /*33f0*/  ISETP.GT.AND P0, PT, R0, 0x1, PT ;  /* 0x000000010000780c */ /* 0x000fe40003f04270 */
[----:B------:R-:W-:Y:S02]  /*3400*/  FSEL R11, R89, -INF , P2 ;  /* 0xff800000590b7808 */ /* 0x000fe40001000000 */
[----:B------:R-:W-:-:S02]  /*3410*/  ISETP.GT.AND P3, PT, R2, 0x10, PT ;  /* 0x000000100200780c */ /* 0x000fc40003f64270 */
[----:B------:R-:W-:Y:S02]  /*3420*/  FMNMX.FTZ R3, R10, R3, !PT ;  /* 0x000000030a037209 */ /* 0x000fe40007810000 */
[----:B------:R-:W-:Y:S02]  /*3430*/  ISETP.GT.AND P1, PT, R0, RZ, PT ;  /* 0x000000ff0000720c */ /* 0x000fe40003f24270 */
[----:B------:R-:W-:Y:S02]  /*3440*/  FSEL R13, R71, -INF , P0 ;  /* 0xff800000470d7808 */ /* 0x000fe40000000000 */
[----:B------:R-:W-:Y:S02]  /*3450*/  ISETP.GT.AND P2, PT, R2, 0x11, PT ;  /* 0x000000110200780c */ /* 0x000fe40003f44270 */
[----:B------:R-:W-:Y:S02]  /*3460*/  FSEL R16, R92, -INF , P3 ;  /* 0xff8000005c107808 */ /* 0x000fe40001800000 */
[----:B------:R-:W-:-:S02]  /*3470*/  FMNMX.FTZ R3, R11, R3, !PT ;  /* 0x000000030b037209 */ /* 0x000fc40007810000 */
[----:B------:R-:W-:Y:S02]  /*3480*/  ISETP.GT.AND P0, PT, R0, 0x9, PT ;  /* 0x000000090000780c */ /* 0x000fe40003f04270 */
[----:B------:R-:W-:Y:S02]  /*3490*/  FSEL R12, R70, -INF , P1 ;  /* 0xff800000460c7808 */ /* 0x000fe40000800000 */
[----:B------:R-:W-:Y:S02]  /*34a0*/  FSEL R17, R93, -INF , P2 ;  /* 0xff8000005d117808 */ /* 0x000fe40001000000 */
[----:B------:R-:W-:Y:S02]  /*34b0*/  ISETP.GT.AND P3, PT, R2, 0x18, PT ;  /* 0x000000180200780c */ /* 0x000fe40003f64270 */
[----:B------:R-:W-:Y:S02]  /*34c0*/  FMNMX.FTZ R3, R16, R3, !PT ;  /* 0x0000000310037209 */ /* 0x000fe40007810000 */
[----:B------:R-:W-:-:S02]  /*34d0*/  ISETP.GT.AND P1, PT, R0, 0x8, PT ;  /* 0x000000080000780c */ /* 0x000fc40003f24270 */
[----:B------:R-:W-:Y:S02]  /*34e0*/  FSEL R15, R91, -INF , P0 ;  /* 0xff8000005b0f7808 */ /* 0x000fe40000000000 */
[----:B------:R-:W-:Y:S02]  /*34f0*/  ISETP.GT.AND P0, PT, R0, 0x11, PT ;  /* 0x000000110000780c */ /* 0x000fe40003f04270 */
[----:B------:R-:W-:Y:S02]  /*3500*/  ISETP.GT.AND P2, PT, R2, 0x19, PT ;  /* 0x000000190200780c */ /* 0x000fe40003f44270 */
[----:B------:R-:W-:Y:S02]  /*3510*/  FSEL R18, R96, -INF , P3 ;  /* 0xff80000060127808 */ /* 0x000fe40001800000 */
[----:B------:R-:W-:Y:S02]  /*3520*/  FMNMX.FTZ R3, R17, R3, !PT ;  /* 0x0000000311037209 */ /* 0x000fe40007810000 */
[----:B------:R-:W-:-:S02]  /*3530*/  FSEL R14, R90, -INF , P1 ;  /* 0xff8000005a0e7808 */ /* 0x000fc40000800000 */
[C---:B------:R-:W-:Y:S02]  /*3540*/  ISETP.GT.AND P1, PT, R0.reuse, 0x10, PT ;  /* 0x000000100000780c */ /* 0x040fe40003f24270 */
[----:B------:R-:W-:Y:S02]  /*3550*/  FSEL R21, R95, -INF , P0 ;  /* 0xff8000005f157808 */ /* 0x000fe40000000000 */
[----:B------:R-:W-:Y:S02]  /*3560*/  ISETP.GT.AND P0, PT, R0, 0x19, PT ;  /* 0x000000190000780c */ /* 0x000fe40003f04270 */
[----:B------:R-:W-:Y:S02]  /*3570*/  FSEL R19, R97, -INF , P2 ;  /* 0xff80000061137808 */ /* 0x000fe40001000000 */
[----:B------:R-:W-:Y:S02]  /*3580*/  ISETP.GT.AND P3, PT, R2, 0x20, PT ;  /* 0x000000200200780c */ /* 0x000fe40003f64270 */
[----:B------:R-:W-:-:S02]  /*3590*/  FMNMX.FTZ R4, R12, R13, !PT ;  /* 0x0000000d0c047209 */ /* 0x000fc40007810000 */
[----:B------:R-:W-:Y:S02]  /*35a0*/  FMNMX.FTZ R3, R18, R3, !PT ;  /* 0x0000000312037209 */ /* 0x000fe40007810000 */
[----:B------:R-:W-:Y:S02]  /*35b0*/  FSEL R20, R94, -INF , P1 ;  /* 0xff8000005e147808 */ /* 0x000fe40000800000 */
[----:B------:R-:W-:Y:S02]  /*35c0*/  ISETP.GT.AND P1, PT, R0, 0x18, PT ;  /* 0x000000180000780c */ /* 0x000fe40003f24270 */
[----:B------:R-:W-:Y:S02]  /*35d0*/  FSEL R29, R99, -INF , P0 ;  /* 0xff800000631d7808 */ /* 0x000fe40000000000 */
[----:B------:R-:W-:Y:S02]  /*35e0*/  ISETP.GT.AND P2, PT, R2, 0x21, PT ;  /* 0x000000210200780c */ /* 0x000fe40003f44270 */
[----:B------:R-:W-:-:S02]  /*35f0*/  FSEL R99, R104, -INF , P3 ;  /* 0xff80000068637808 */ /* 0x000fc40001800000 */
[----:B------:R-:W-:Y:S02]  /*3600*/  FMNMX.FTZ R4, R14, R4, !PT ;  /* 0x000000040e047209 */ /* 0x000fe40007810000 */
[----:B------:R-:W-:Y:S02]  /*3610*/  FMNMX.FTZ R3, R19, R3, !PT ;  /* 0x0000000313037209 */ /* 0x000fe40007810000 */
[----:B------:R-:W-:Y:S02]  /*3620*/  FSEL R22, R98, -INF , P1 ;  /* 0xff80000062167808 */ /* 0x000fe40000800000 */
[----:B------:R-:W-:Y:S02]  /*3630*/  FSEL R98, R105, -INF , P2 ;  /* 0xff80000069627808 */ /* 0x000fe40001000000 */
[----:B------:R-:W-:Y:S02]  /*3640*/  ISETP.GT.AND P3, PT, R2, 0x28, PT ;  /* 0x000000280200780c */ /* 0x000fe40003f64270 */
[----:B------:R-:W-:-:S02]  /*3650*/  FMNMX.FTZ R4, R15, R4, !PT ;  /* 0x000000040f047209 */ /* 0x000fc40007810000 */
[----:B------:R-:W-:Y:S02]  /*3660*/  FMNMX.FTZ R3, R99, R3, !PT ;  /* 0x0000000363037209 */ /* 0x000fe40007810000 */
[----:B------:R-:W-:Y:S02]  /*3670*/  ISETP.GT.AND P2, PT, R2, 0x29, PT ;  /* 0x000000290200780c */ /* 0x000fe40003f44270 */
[----:B------:R-:W-:Y:S02]  /*3680*/  FSEL R97, R100, -INF , P3 ;  /* 0xff80000064617808 */ /* 0x000fe40001800000 */
[----:B------:R-:W-:Y:S02]  /*3690*/  FMNMX.FTZ R4, R20, R4, !PT ;  /* 0x0000000414047209 */ /* 0x000fe40007810000 */
[----:B------:R-:W-:Y:S02]  /*36a0*/  FMNMX.FTZ R3, R98, R3, !PT ;  /* 0x0000000362037209 */ /* 0x000fe40007810000 */
[----:B------:R-:W-:-:S02]  /*36b0*/  FSEL R96, R101, -INF , P2 ;  /* 0xff80000065607808 */ /* 0x000fc40001000000 */
[----:B------:R-:W-:Y:S02]  /*36c0*/  ISETP.GT.AND P3, PT, R2, 0x30, PT ;  /* 0x000000300200780c */ /* 0x000fe40003f64270 */
[----:B------:R-:W-:Y:S02]  /*36d0*/  FMNMX.FTZ R4, R21, R4, !PT ;  /* 0x0000000415047209 */ /* 0x000fe40007810000 */
[----:B------:R-:W-:Y:S02]  /*36e0*/  FMNMX.FTZ R3, R97, R3, !PT ;  /* 0x0000000361037209 */ /* 0x000fe40007810000 */
[----:B------:R-:W-:Y:S02]  /*36f0*/  ISETP.GT.AND P1, PT, R0, 0x20, PT ;  /* 0x000000200000780c */ /* 0x000fe40003f24270 */
[----:B------:R-:W-:Y:S02]  /*3700*/  ISETP.GT.AND P2, PT, R2, 0x31, PT ;  /* 0x000000310200780c */ /* 0x000fe40003f44270 */
[----:B------:R-:W-:-:S02]  /*3710*/  FSEL R164, R108, -INF , P3 ;  /* 0xff8000006ca47808 */ /* 0x000fc40001800000 */
[----:B------:R-:W-:Y:S02]  /*3720*/  FMNMX.FTZ R4, R22, R4, !PT ;  /* 0x0000000416047209 */ /* 0x000fe40007810000 */
[----:B------:R-:W-:Y:S02]  /*3730*/  FMNMX.FTZ R3, R96, R3, !PT ;  /* 0x0000000360037209 */ /* 0x000fe40007810000 */
[----:B------:R-:W-:Y:S02]  /*3740*/  ISETP.GT.AND P0, PT, R0, 0x21, PT ;  /* 0x000000210000780c */ /* 0x000fe40003f04270 */
[----:B------:R-:W-:Y:S02]  /*3750*/  FSEL R106, R106, -INF , P1 ;  /* 0xff8000006a6a7808 */ /* 0x000fe40000800000 */
[----:B------:R-:W-:Y:S02]  /*3760*/  FSEL R163, R109, -INF , P2 ;  /* 0xff8000006da37808 */ /* 0x000fe40001000000 */
[----:B------:R-:W-:-:S02]  /*3770*/  ISETP.GT.AND P3, PT, R2, 0x38, PT ;  /* 0x000000380200780c */ /* 0x000fc40003f64270 */
[----:B------:R-:W-:Y:S02]  /*3780*/  FMNMX.FTZ R4, R29, R4, !PT ;  /* 0x000000041d047209 */ /* 0x000fe40007810000 */
[----:B------:R-:W-:Y:S02]  /*3790*/  FMNMX.FTZ R3, R164, R3, !PT ;  /* 0x00000003a4037209 */ /* 0x000fe40007810000 */
[----:B------:R-:W-:Y:S02]  /*37a0*/  FSEL R107, R107, -INF , P0 ;  /* 0xff8000006b6b7808 */ /* 0x000fe40000000000 */
        /* <DEDUP_REMOVED lines=11> */
[----:B------:R-:W-:Y:S02]  /*3860*/  ISETP.GT.AND P1, PT, R0, 0x30, PT ;  /* 0x000000300000780c */ /* 0x000fe40003f24270 */
[----:B------:R-:W-:Y:S02]  /*3870*/  FSEL R103, R103, -INF , P0 ;  /* 0xff80000067677808 */ /* 0x000fe40000000000 */
[----:B------:R-:W-:Y:S02]  /*3880*/  ISETP.GT.AND P2, PT, R2, 0x41, PT ;  /* 0x000000410200780c */ /* 0x000fe40003f44270 */
[----:B------:R-:W-:-:S02]  /*3890*/  FSEL R204, R116, -INF , P3 ;  /* 0xff80000074cc7808 */ /* 0x000fc40001800000 */
[----:B------:R-:W-:Y:S02]  /*38a0*/  FMNMX.FTZ R4, R102, R4, !PT ;  /* 0x0000000466047209 */ /* 0x000fe40007810000 */
[----:B------:R-:W-:Y:S02]  /*38b0*/  FMNMX.FTZ R3, R160, R3, !PT ;  /* 0x00000003a0037209 */ /* 0x000fe40007810000 */
[----:B------:R-:W-:Y:S02]  /*38c0*/  FSEL R168, R110, -INF , P1 ;  /* 0xff8000006ea87808 */ /* 0x000fe40000800000 */
[C---:B------:R-:W-:Y:S02]  /*38d0*/  ISETP.GT.AND P1, PT, R0.reuse, 0x38, PT ;  /* 0x000000380000780c */ /* 0x040fe40003f24270 */
[----:B------:R-:W-:Y:S02]  /*38e0*/  ISETP.GT.AND P0, PT, R0, 0x31, PT ;  /* 0x000000310000780c */ /* 0x000fe40003f04270 */
[----:B------:R-:W-:-:S02]  /*38f0*/  FSEL R252, R117, -INF , P2 ;  /* 0xff80000075fc7808 */ /* 0x000fc40001000000 */
[----:B------:R-:W-:Y:S02]  /*3900*/  ISETP.GT.AND P3, PT, R2, 0x48, PT ;  /* 0x000000480200780c */ /* 0x000fe40003f64270 */
[----:B------:R-:W-:Y:S02]  /*3910*/  FMNMX.FTZ R4, R103, R4, !PT ;  /* 0x0000000467047209 */ /* 0x000fe40007810000 */
[----:B------:R-:W-:Y:S02]  /*3920*/  FMNMX.FTZ R3, R204, R3, !PT ;  /* 0x00000003cc037209 */ /* 0x000fe40007810000 */
[----:B------:R-:W-:Y:S02]  /*3930*/  FSEL R165, R114, -INF , P1 ;  /* 0xff80000072a57808 */ /* 0x000fe40000800000 */
[----:B------:R-:W-:Y:S02]  /*3940*/  ISETP.GT.AND P1, PT, R0, 0x40, PT ;  /* 0x000000400000780c */ /* 0x000fe40003f24270 */
[----:B------:R-:W-:-:S02]  /*3950*/  FSEL R167, R111, -INF , P0 ;  /* 0xff8000006fa77808 */ /* 0x000fc40000000000 */
[----:B------:R-:W-:Y:S02]  /*3960*/  ISETP.GT.AND P2, PT, R2, 0x49, PT ;  /* 0x000000490200780c */ /* 0x000fe40003f44270 */
[----:B------:R-:W-:Y:S02]  /*3970*/  FSEL R247, R120, -INF , P3 ;  /* 0xff80000078f77808 */ /* 0x000fe40001800000 */
[----:B------:R-:W-:Y:S02]  /*3980*/  FMNMX.FTZ R4, R168, R4, !PT ;  /* 0x00000004a8047209 */ /* 0x000fe40007810000 */
[----:B------:R-:W-:Y:S02]  /*3990*/  FMNMX.FTZ R3, R252, R3, !PT ;  /* 0x00000003fc037209 */ /* 0x000fe40007810000 */
[----:B------:R-:W-:Y:S02]  /*39a0*/  ISETP.GT.AND P0, PT, R0, 0x39, PT ;  /* 0x000000390000780c */ /* 0x000fe40003f04270 */
[----:B------:R-:W-:-:S02]  /*39b0*/  FSEL R69, R118, -INF , P1 ;  /* 0xff80000076457808 */ /* 0x000fc40000800000 */
[----:B------:R-:W-:Y:S02]  /*39c0*/  ISETP.GT.AND P1, PT, R0, 0x48, PT ;  /* 0x000000480000780c */ /* 0x000fe40003f24270 */
[----:B------:R-:W-:Y:S02]  /*39d0*/  FSEL R227, R121, -INF , P2 ;  /* 0xff80000079e37808 */ /* 0x000fe40001000000 */
[----:B------:R-:W-:Y:S02]  /*39e0*/  ISETP.GT.AND P3, PT, R2, 0x50, PT ;  /* 0x000000500200780c */ /* 0x000fe40003f64270 */
[----:B------:R-:W-:Y:S02]  /*39f0*/  FMNMX.FTZ R4, R167, R4, !PT ;  /* 0x00000004a7047209 */ /* 0x000fe40007810000 */
[----:B------:R-:W-:Y:S02]  /*3a00*/  FMNMX.FTZ R3, R247, R3, !PT ;  /* 0x00000003f7037209 */ /* 0x000fe40007810000 */
[----:B------:R-:W-:-:S02]  /*3a10*/  FSEL R162, R115, -INF , P0 ;  /* 0xff80000073a27808 */ /* 0x000fc40000000000 */
[----:B------:R-:W-:Y:S02]  /*3a20*/  ISETP.GT.AND P0, PT, R0, 0x41, PT ;  /* 0x000000410000780c */ /* 0x000fe40003f04270 */
[----:B------:R-:W-:Y:S02]  /*3a30*/  FSEL R250, R122, -INF , P1 ;  /* 0xff8000007afa7808 */ /* 0x000fe40000800000 */
[----:B------:R-:W-:Y:S02]  /*3a40*/  ISETP.GT.AND P2, PT, R2, 0x51, PT ;  /* 0x000000510200780c */ /* 0x000fe40003f44270 */
[----:B------:R-:W-:Y:S02]  /*3a50*/  FSEL R71, R124, -INF , P3 ;  /* 0xff8000007c477808 */ /* 0x000fe40001800000 */
[----:B------:R-:W-:Y:S02]  /*3a60*/  FMNMX.FTZ R4, R165, R4, !PT ;  /* 0x00000004a5047209 */ /* 0x000fe40007810000 */
[----:B------:R-:W-:-:S02]  /*3a70*/  FMNMX.FTZ R3, R227, R3, !PT ;  /* 0x00000003e3037209 */ /* 0x000fc40007810000 */
[----:B------:R-:W-:Y:S02]  /*3a80*/  ISETP.GT.AND P1, PT, R2, 0x58, PT ;  /* 0x000000580200780c */ /* 0x000fe40003f24270 */
[----:B------:R-:W-:Y:S02]  /*3a90*/  FSEL R251, R119, -INF , P0 ;  /* 0xff80000077fb7808 */ /* 0x000fe40000000000 */
[----:B------:R-:W-:Y:S02]  /*3aa0*/  ISETP.GT.AND P0, PT, R0, 0x49, PT ;  /* 0x000000490000780c */ /* 0x000fe40003f04270 */
[----:B------:R-:W-:Y:S02]  /*3ab0*/  FSEL R244, R125, -INF , P2 ;  /* 0xff8000007df47808 */ /* 0x000fe40001000000 */
[----:B------:R-:W-:Y:S02]  /*3ac0*/  FMNMX.FTZ R4, R162, R4, !PT ;  /* 0x00000004a2047209 */ /* 0x000fe40007810000 */
[----:B------:R-:W-:-:S02]  /*3ad0*/  FMNMX.FTZ R3, R71, R3, !PT ;  /* 0x0000000347037209 */ /* 0x000fc40007810000 */
[----:B------:R-:W-:Y:S02]  /*3ae0*/  FSEL R243, R128, -INF , P1 ;  /* 0xff80000080f37808 */ /* 0x000fe40000800000 */
[----:B------:R-:W-:Y:S02]  /*3af0*/  ISETP.GT.AND P1, PT, R0, 0x50, PT ;  /* 0x000000500000780c */ /* 0x000fe40003f24270 */
[----:B------:R-:W-:Y:S02]  /*3b00*/  FSEL R225, R123, -INF , P0 ;  /* 0xff8000007be17808 */ /* 0x000fe40000000000 */
[----:B------:R-:W-:Y:S02]  /*3b10*/  ISETP.GT.AND P0, PT, R2, 0x59, PT ;  /* 0x000000590200780c */ /* 0x000fe40003f04270 */
[----:B------:R-:W-:Y:S02]  /*3b20*/  FMNMX.FTZ R4, R69, R4, !PT ;  /* 0x0000000445047209 */ /* 0x000fe40007810000 */
[----:B------:R-:W-:-:S02]  /*3b30*/  FMNMX.FTZ R3, R244, R3, !PT ;  /* 0x00000003f4037209 */ /* 0x000fc40007810000 */
[----:B------:R-:W-:Y:S02]  /*3b40*/  FSEL R237, R126, -INF , P1 ;  /* 0xff8000007eed7808 */ /* 0x000fe40000800000 */
[C---:B------:R-:W-:Y:S02]  /*3b50*/  ISETP.GT.AND P5, PT, R2.reuse, 0x60, PT ;  /* 0x000000600200780c */ /* 0x040fe40003fa4270 */
[C---:B------:R-:W-:Y:S02]  /*3b60*/  ISETP.GT.AND P3, PT, R2.reuse, 0x61, PT ;  /* 0x000000610200780c */ /* 0x040fe40003f64270 */
[C---:B------:R-:W-:Y:S02]  /*3b70*/  ISETP.GT.AND P2, PT, R2.reuse, 0x68, PT ;  /* 0x000000680200780c */ /* 0x040fe40003f44270 */
[----:B------:R-:W-:Y:S02]  /*3b80*/  ISETP.GT.AND P1, PT, R2, 0x69, PT ;  /* 0x000000690200780c */ /* 0x000fe40003f24270 */
[----:B------:R-:W-:-:S02]  /*3b90*/  FSEL R242, R129, -INF , P0 ;  /* 0xff80000081f27808 */ /* 0x000fc40000000000 */
[----:B------:R-:W-:Y:S02]  /*3ba0*/  FMNMX.FTZ R2, R251, R4, !PT ;  /* 0x00000004fb027209 */ /* 0x000fe40007810000 */
[----:B------:R-:W-:Y:S02]  /*3bb0*/  FMNMX.FTZ R3, R243, R3, !PT ;  /* 0x00000003f3037209 */ /* 0x000fe40007810000 */
[----:B------:R-:W-:Y:S02]  /*3bc0*/  FSEL R241, R140, -INF , P5 ;  /* 0xff8000008cf17808 */ /* 0x000fe40002800000 */
[----:B------:R-:W-:Y:S02]  /*3bd0*/  FMNMX.FTZ R2, R250, R2, !PT ;  /* 0x00000002fa027209 */ /* 0x000fe40007810000 */
[----:B------:R-:W-:Y:S02]  /*3be0*/  FMNMX.FTZ R3, R242, R3, !PT ;  /* 0x00000003f2037209 */ /* 0x000fe40007810000 */
[----:B------:R-:W-:-:S02]  /*3bf0*/  ISETP.GT.AND P0, PT, R0, 0x51, PT ;  /* 0x000000510000780c */ /* 0x000fc40003f04270 */
[----:B------:R-:W-:Y:S02]  /*3c00*/  FSEL R224, R141, -INF , P3 ;  /* 0xff8000008de07808 */ /* 0x000fe40001800000 */
[----:B------:R-:W-:Y:S02]  /*3c10*/  FMNMX.FTZ R2, R225, R2, !PT ;  /* 0x00000002e1027209 */ /* 0x000fe40007810000 */
[----:B------:R-:W-:Y:S02]  /*3c20*/  FMNMX.FTZ R3, R241, R3, !PT ;  /* 0x00000003f1037209 */ /* 0x000fe40007810000 */
[----:B------:R-:W-:Y:S02]  /*3c30*/  FSEL R236, R127, -INF , P0 ;  /* 0xff8000007fec7808 */ /* 0x000fe40000000000 */
[----:B------:R-:W-:Y:S02]  /*3c40*/  ISETP.GT.AND P0, PT, R0, 0x58, PT ;  /* 0x000000580000780c */ /* 0x000fe40003f04270 */
[----:B------:R-:W-:-:S02]  /*3c50*/  FSEL R239, R132, -INF , P2 ;  /* 0xff80000084ef7808 */ /* 0x000fc40001000000 */
[----:B------:R-:W-:Y:S02]  /*3c60*/  FMNMX.FTZ R2, R237, R2, !PT ;  /* 0x00000002ed027209 */ /* 0x000fe40007810000 */
[----:B------:R-:W-:Y:S02]  /*3c70*/  FMNMX.FTZ R3, R224, R3, !PT ;  /* 0x00000003e0037209 */ /* 0x000fe40007810000 */
[----:B------:R-:W-:Y:S02]  /*3c80*/  ISETP.GT.AND P3, PT, R0, 0x59, PT ;  /* 0x000000590000780c */ /* 0x000fe40003f64270 */
[----:B------:R-:W-:Y:S02]  /*3c90*/  FSEL R238, R133, -INF , P1 ;  /* 0xff80000085ee7808 */ /* 0x000fe40000800000 */
[----:B------:R-:W-:Y:S02]  /*3ca0*/  FSEL R235, R130, -INF , P0 ;  /* 0xff80000082eb7808 */ /* 0x000fe40000000000 */
[----:B------:R-:W-:-:S02]  /*3cb0*/  FMNMX.FTZ R2, R236, R2, !PT ;  /* 0x00000002ec027209 */ /* 0x000fc40007810000 */
[----:B------:R-:W-:Y:S02]  /*3cc0*/  FMNMX.FTZ R3, R239, R3, !PT ;  /* 0x00000003ef037209 */ /* 0x000fe40007810000 */
[----:B------:R-:W-:Y:S02]  /*3cd0*/  FSEL R234, R131, -INF , P3 ;  /* 0xff80000083ea7808 */ /* 0x000fe40001800000 */
[----:B------:R-:W-:Y:S02]  /*3ce0*/  ISETP.GT.AND P1, PT, R0, 0x60, PT ;  /* 0x000000600000780c */ /* 0x000fe40003f24270 */
[----:B------:R-:W-:Y:S02]  /*3cf0*/  FMNMX.FTZ R2, R235, R2, !PT ;  /* 0x00000002eb027209 */ /* 0x000fe40007810000 */
[----:B------:R-:W-:Y:S02]  /*3d00*/  FMNMX.FTZ R3, R238, R3, !PT ;  /* 0x00000003ee037209 */ /* 0x000fe40007810000 */
[----:B------:R-:W-:-:S02]  /*3d10*/  ISETP.GT.AND P0, PT, R0, 0x61, PT ;  /* 0x000000610000780c */ /* 0x000fc40003f04270 */
[----:B------:R-:W-:Y:S01]  /*3d20*/  FSEL R231, R142, -INF , P1 ;  /* 0xff8000008ee77808 */ /* 0x000fe20000800000 */
[----:B------:R-:W1:Y:S01]  /*3d30*/  SHFL.BFLY PT, R5, R3, 0x2, 0x1f ;  /* 0x0c401f0003057f89 */ /* 0x000e6200000e0000 */
[----:B------:R-:W-:Y:S02]  /*3d40*/  FMNMX.FTZ R2, R234, R2, !PT ;  /* 0x00000002ea027209 */ /* 0x000fe40007810000 */
[----:B------:R-:W-:Y:S02]  /*3d50*/  FSEL R228, R143, -INF , P0 ;  /* 0xff8000008fe47808 */ /* 0x000fe40000000000 */
[C---:B------:R-:W-:Y:S02]  /*3d60*/  ISETP.GT.AND P1, PT, R0.reuse, 0x68, PT ;  /* 0x000000680000780c */ /* 0x040fe40003f24270 */
[----:B------:R-:W-:Y:S02]  /*3d70*/  FMNMX.FTZ R2, R231, R2, !PT ;  /* 0x00000002e7027209 */ /* 0x000fe40007810000 */
[----:B------:R-:W-:-:S02]  /*3d80*/  ISETP.GT.AND P0, PT, R0, 0x69, PT ;  /* 0x000000690000780c */ /* 0x000fc40003f04270 */
[----:B------:R-:W-:Y:S02]  /*3d90*/  FSEL R245, R134, -INF , P1 ;  /* 0xff80000086f57808 */ /* 0x000fe40000800000 */
[----:B------:R-:W-:Y:S02]  /*3da0*/  FMNMX.FTZ R2, R228, R2, !PT ;  /* 0x00000002e4027209 */ /* 0x000fe40007810000 */
[----:B------:R-:W-:Y:S02]  /*3db0*/  FSEL R249, R135, -INF , P0 ;  /* 0xff80000087f97808 */ /* 0x000fe40000000000 */
[----:B------:R-:W-:-:S04]  /*3dc0*/  FMNMX.FTZ R2, R245, R2, !PT ;  /* 0x00000002f5027209 */ /* 0x000fc80007810000 */
[----:B------:R-:W-:Y:S02]  /*3dd0*/  FMNMX.FTZ R2, R249, R2, !PT ;  /* 0x00000002f9027209 */ /* 0x000fe40007810000 */
[----:B-1----:R-:W-:-:S03]  /*3de0*/  FMNMX.FTZ R0, R3, R5, !PT ;  /* 0x0000000503007209 */ /* 0x002fc60007810000 */
[----:B------:R-:W1:Y:S04]  /*3df0*/  SHFL.BFLY PT, R4, R2, 0x2, 0x1f ;  /* 0x0c401f0002047f89 */ /* 0x000e6800000e0000 */
[----:B------:R-:W2:Y:S01]  /*3e00*/  SHFL.BFLY PT, R3, R0, 0x1, 0x1f ;  /* 0x0c201f0000037f89 */ /* 0x000ea200000e0000 */
[----:B-1----:R-:W-:Y:S02]  /*3e10*/  FMNMX.FTZ R2, R2, R4, !PT ;  /* 0x0000000402027209 */ /* 0x002fe40007810000 */
[----:B--2---:R-:W-:-:S03]  /*3e20*/  FMNMX.FTZ R135, R0, R3, !PT ;  /* 0x0000000300877209 */ /* 0x004fc60007810000 */
[----:B------:R-:W1:Y:S01]  /*3e30*/  SHFL.BFLY PT, R5, R2, 0x1, 0x1f ;  /* 0x0c201f0002057f89 */ /* 0x000e6200000e0000 */
[C---:B------:R-:W-:Y:S01]  /*3e40*/  FSETP.NEU.FTZ.AND P0, PT, R135.reuse, -INF , PT ;  /* 0xff8000008700780b */ /* 0x040fe20003f1d000 */
[----:B------:R-:W-:-:S05]  /*3e50*/  FMUL.FTZ R0, R135, c[0x0][0x2d0] ;  /* 0x0000b40087007a20 */ /* 0x000fca0000410000 */
[----:B------:R-:W-:-:S05]  /*3e60*/  FSEL R4, R0, RZ, P0 ;  /* 0x000000ff00047208 */ /* 0x000fca0000000000 */
[----:B------:R-:W-:-:S04]  /*3e70*/  FFMA.FTZ R0, R8, c[0x0][0x2d0], -R4 ;  /* 0x0000b40008007a23 */ /* 0x000fc80000010804 */
[----:B------:R2:W-:Y:S01]  /*3e80*/  MUFU.EX2 R31, R0 ;  /* 0x00000000001f7308 */ /* 0x0005e20000000800 */
[----:B-1----:R-:W-:Y:S02]  /*3e90*/  FMNMX.FTZ R70, R2, R5, !PT ;  /* 0x0000000502467209 */ /* 0x002fe40007810000 */
[----:B------:R-:W1:Y:S02]  /*3ea0*/  SHFL.IDX PT, R2, R6, RZ, 0x1c1f ;  /* 0x001c1fff06027589 */ /* 0x000e6400000e0000 */
[C---:B------:R-:W-:Y:S01]  /*3eb0*/  FSETP.NEU.FTZ.AND P0, PT, R70.reuse, -INF , PT ;  /* 0xff8000004600780b */ /* 0x040fe20003f1d000 */
[----:B------:R-:W-:Y:S02]  /*3ec0*/  FMUL.FTZ R3, R70, c[0x0][0x2d0] ;  /* 0x0000b40046037a20 */ /* 0x000fe40000410000 */
[----:B--2---:R-:W-:-:S03]  /*3ed0*/  FFMA.FTZ R0, R9, c[0x0][0x2d0], -R4 ;  /* 0x0000b40009007a23 */ /* 0x004fc60000010804 */
[----:B------:R-:W-:Y:S01]  /*3ee0*/  FSEL R3, R3, RZ, P0 ;  /* 0x000000ff03037208 */ /* 0x000fe20000000000 */
[----:B------:R2:W3:Y:S01]  /*3ef0*/  MUFU.EX2 R166, R0 ;  /* 0x0000000000a67308 */ /* 0x0004e20000000800 */
[----:B-1----:R-:W-:Y:S02]  /*3f00*/  IMAD.IADD R2, R7, 0x1, R2 ;  /* 0x0000000107027824 */ /* 0x002fe400078e0202 */
[----:B--2---:R-:W-:Y:S01]  /*3f10*/  FFMA.FTZ R0, R10, c[0x0][0x2d0], -R4 ;  /* 0x0000b4000a007a23 */ /* 0x004fe20000010804 */
[----:B---3--:R-:W-:Y:S02]  /*3f20*/  F2FP.PACK_AB R8, R166, R31 ;  /* 0x0000001fa608723e */ /* 0x008fe400000000ff */
[----:B------:R-:W-:Y:S02]  /*3f30*/  IMNMX R2, R28, R2, PT ;  /* 0x000000021c027217 */ /* 0x000fe40003800200 */
[----:B------:R1:W-:Y:S02]  /*3f40*/  MUFU.EX2 R240, R0 ;  /* 0x0000000000f07308 */ /* 0x0003e40000000800 */
[----:B------:R-:W-:-:S02]  /*3f50*/  ISETP.GT.AND P3, PT, R2, RZ, PT ;  /* 0x000000ff0200720c */ /* 0x000fc40003f64270 */
[C---:B------:R-:W-:Y:S02]  /*3f60*/  ISETP.GT.AND P2, PT, R2.reuse, 0x1, PT ;  /* 0x000000010200780c */ /* 0x040fe40003f44270 */
[----:B------:R-:W-:-:S04]  /*3f70*/  ISETP.GT.AND P5, PT, R2, 0x60, PT ;  /* 0x000000600200780c */ /* 0x000fc80003fa4270 */
[----:B------:R-:W-:Y:S01]  /*3f80*/  FSEL R132, R220, -INF , P5 ;  /* 0xff800000dc847808 */ /* 0x000fe20002800000 */
        /* <DEDUP_REMOVED lines=25> */
[----:B-1----:R-:W-:-:S07]  /*4120*/  FFMA.FTZ R0, R19, c[0x0][0x2d0], -R4 ;  /* 0x0000b40013007a23 */ /* 0x002fce0000010804 */
[----:B------:R-:W-:Y:S01]  /*4130*/  HMMA.16816.F32 R16, R8, R62, RZ ;  /* 0x0000003e0810723c */ /* 0x000fe200000018ff */
[----:B------:R1:W-:Y:S02]  /*4140*/  MUFU.EX2 R88, R0 ;  /* 0x0000000000587308 */ /* 0x0003e40000000800 */
[----:B-1----:R-:W-:-:S06]  /*4150*/  FFMA.FTZ R0, R20, c[0x0][0x2d0], -R3 ;  /* 0x0000b40014007a23 */ /* 0x002fcc0000010803 */
        /* <DEDUP_REMOVED lines=17> */
[----:B------:R-:W-:Y:S02]  /*4270*/  FSEL R7, R152, -INF , P3 ;  /* 0xff80000098077808 */ /* 0x000fe40001800000 */
[----:B------:R-:W-:Y:S02]  /*4280*/  ISETP.GT.AND P3, PT, R2, 0x8, PT ;  /* 0x000000080200780c */ /* 0x000fe40003f64270 */
[----:B------:R-:W-:-:S03]  /*4290*/  IMNMX R0, R28, R0, PT ;  /* 0x000000001c007217 */ /* 0x000fc60003800200 */
[----:B------:R-:W-:Y:S01]  /*42a0*/  HMMA.16816.F32 R180, R8, R84, R32 ;  /* 0x0000005408b4723c */ /* 0x000fe20000001820 */
[C---:B------:R-:W-:Y:S02]  /*42b0*/  ISETP.GT.AND P1, PT, R0.reuse, RZ, PT ;  /* 0x000000ff0000720c */ /* 0x040fe40003f24270 */
[----:B------:R-:W-:-:S05]  /*42c0*/  ISETP.GT.AND P0, PT, R0, 0x1, PT ;  /* 0x000000010000780c */ /* 0x000fca0003f04270 */
[C---:B------:R-:W-:Y:S08]  /*42d0*/  HMMA.16816.F32 R116, R8.reuse, R58, R24 ;  /* 0x0000003a0874723c */ /* 0x040ff00000001818 */
[C---:B------:R-:W-:Y:S08]  /*42e0*/  HMMA.16816.F32 R176, R8.reuse, R74, R20 ;  /* 0x0000004a08b0723c */ /* 0x040ff00000001814 */
[C---:B------:R-:W-:Y:S07]  /*42f0*/  HMMA.16816.F32 R172, R8.reuse, R78, R16 ;  /* 0x0000004e08ac723c */ /* 0x040fee0000001810 */
[----:B------:R-:W-:Y:S01]  /*4300*/  FSEL R16, R155, -INF , P0 ;  /* 0xff8000009b107808 */ /* 0x000fe20000000000 */
[----:B------:R-:W-:Y:S01]  /*4310*/  HMMA.16816.F32 R124, R8, R86, R12 ;  /* 0x00000056087c723c */ /* 0x000fe2000000180c */
[----:B------:R-:W-:-:S04]  /*4320*/  ISETP.GT.AND P0, PT, R0, 0x9, PT ;  /* 0x000000090000780c */ /* 0x000fc80003f04270 */
[----:B------:R-:W-:Y:S02]  /*4330*/  FSEL R18, R151, -INF , P0 ;  /* 0xff80000097127808 */ /* 0x000fe40000000000 */
[----:B------:R-:W-:Y:S02]  /*4340*/  FSEL R8, R153, -INF , P2 ;  /* 0xff80000099087808 */ /* 0x000fe40001000000 */
[----:B------:R-:W-:Y:S02]  /*4350*/  ISETP.GT.AND P2, PT, R2, 0x9, PT ;  /* 0x000000090200780c */ /* 0x000fe40003f44270 */
[----:B------:R-:W-:Y:S02]  /*4360*/  FSEL R9, R148, -INF , P3 ;  /* 0xff80000094097808 */ /* 0x000fe40001800000 */
[----:B------:R-:W-:Y:S02]  /*4370*/  FMNMX.FTZ R5, R7, R8, !PT ;  /* 0x0000000807057209 */ /* 0x000fe40007810000 */
[----:B------:R-:W-:-:S02]  /*4380*/  FSEL R10, R149, -INF , P2 ;  /* 0xff800000950a7808 */ /* 0x000fc40001000000 */
[----:B------:R-:W-:Y:S02]  /*4390*/  ISETP.GT.AND P3, PT, R2, 0x10, PT ;  /* 0x000000100200780c */ /* 0x000fe40003f64270 */
[----:B------:R-:W-:Y:S02]  /*43a0*/  FMNMX.FTZ R5, R9, R5, !PT ;  /* 0x0000000509057209 */ /* 0x000fe40007810000 */
[----:B------:R-:W-:Y:S02]  /*43b0*/  FSEL R15, R154, -INF , P1 ;  /* 0xff8000009a0f7808 */ /* 0x000fe40000800000 */
[----:B------:R-:W-:Y:S02]  /*43c0*/  ISETP.GT.AND P1, PT, R0, 0x8, PT ;  /* 0x000000080000780c */ /* 0x000fe40003f24270 */
[----:B------:R-:W-:Y:S02]  /*43d0*/  ISETP.GT.AND P2, PT, R2, 0x11, PT ;  /* 0x000000110200780c */ /* 0x000fe40003f44270 */
[----:B------:R-:W-:-:S02]  /*43e0*/  FSEL R11, R144, -INF , P3 ;  /* 0xff800000900b7808 */ /* 0x000fc40001800000 */
[----:B------:R-:W-:Y:S02]  /*43f0*/  FMNMX.FTZ R5, R10, R5, !PT ;  /* 0x000000050a057209 */ /* 0x000fe40007810000 */
[----:B------:R-:W-:Y:S02]  /*4400*/  FSEL R17, R150, -INF , P1 ;  /* 0xff80000096117808 */ /* 0x000fe40000800000 */
[----:B------:R-:W-:Y:S02]  /*4410*/  FSEL R12, R145, -INF , P2 ;  /* 0xff800000910c7808 */ /* 0x000fe40001000000 */
[----:B------:R-:W-:Y:S02]  /*4420*/  ISETP.GT.AND P3, PT, R2, 0x18, PT ;  /* 0x000000180200780c */ /* 0x000fe40003f64270 */
[----:B------:R-:W-:Y:S02]  /*4430*/  FMNMX.FTZ R5, R11, R5, !PT ;  /* 0x000000050b057209 */ /* 0x000fe40007810000 */
[----:B------:R-:W-:-:S02]  /*4440*/  ISETP.GT.AND P1, PT, R0, 0x10, PT ;  /* 0x000000100000780c */ /* 0x000fc40003f24270 */
[----:B------:R-:W-:Y:S02]  /*4450*/  ISETP.GT.AND P2, PT, R2, 0x19, PT ;  /* 0x000000190200780c */ /* 0x000fe40003f44270 */
[----:B------:R-:W-:Y:S02]  /*4460*/  FSEL R13, R136, -INF , P3 ;  /* 0xff800000880d7808 */ /* 0x000fe40001800000 */
[----:B------:R-:W-:Y:S02]  /*4470*/  FMNMX.FTZ R5, R12, R5, !PT ;  /* 0x000000050c057209 */ /* 0x000fe40007810000 */
[----:B------:R-:W-:Y:S02]  /*4480*/  FSEL R19, R146, -INF , P1 ;  /* 0xff80000092137808 */ /* 0x000fe40000800000 */
[C---:B------:R-:W-:Y:S02]  /*4490*/  ISETP.GT.AND P0, PT, R0.reuse, 0x11, PT ;  /* 0x000000110000780c */ /* 0x040fe40003f04270 */
[----:B------:R-:W-:-:S02]  /*44a0*/  ISETP.GT.AND P1, PT, R0, 0x18, PT ;  /* 0x000000180000780c */ /* 0x000fc40003f24270 */
[----:B------:R-:W-:Y:S02]  /*44b0*/  FSEL R14, R137, -INF , P2 ;  /* 0xff800000890e7808 */ /* 0x000fe40001000000 */
[----:B------:R-:W-:Y:S02]  /*44c0*/  ISETP.GT.AND P3, PT, R2, 0x20, PT ;  /* 0x000000200200780c */ /* 0x000fe40003f64270 */
[----:B------:R-:W-:Y:S02]  /*44d0*/  FMNMX.FTZ R5, R13, R5, !PT ;  /* 0x000000050d057209 */ /* 0x000fe40007810000 */
[----:B------:R-:W-:Y:S02]  /*44e0*/  FSEL R20, R147, -INF , P0 ;  /* 0xff80000093147808 */ /* 0x000fe40000000000 */
[----:B------:R-:W-:Y:S02]  /*44f0*/  FSEL R21, R138, -INF , P1 ;  /* 0xff8000008a157808 */ /* 0x000fe40000800000 */
[----:B------:R-:W-:-:S02]  /*4500*/  ISETP.GT.AND P0, PT, R0, 0x19, PT ;  /* 0x000000190000780c */ /* 0x000fc40003f04270 */
[C---:B------:R-:W-:Y:S02]  /*4510*/  ISETP.GT.AND P2, PT, R2.reuse, 0x21, PT ;  /* 0x000000210200780c */ /* 0x040fe40003f44270 */
[----:B------:R-:W-:Y:S02]  /*4520*/  ISETP.GT.AND P1, PT, R2, 0x29, PT ;  /* 0x000000290200780c */ /* 0x000fe40003f24270 */
[----:B------:R-:W-:Y:S01]  /*4530*/  FSEL R40, R200, -INF , P3 ;  /* 0xff800000c8287808 */ /* 0x000fe20001800000 */
[----:B------:R-:W-:Y:S01]  /*4540*/  IMAD.MOV.U32 R200, RZ, RZ, R89 ;  /* 0x000000ffffc87224 */ /* 0x000fe200078e0059 */
[----:B------:R-:W-:Y:S02]  /*4550*/  FMNMX.FTZ R5, R14, R5, !PT ;  /* 0x000000050e057209 */ /* 0x000fe40007810000 */
[----:B------:R-:W-:Y:S02]  /*4560*/  FSEL R22, R139, -INF , P0 ;  /* 0xff8000008b167808 */ /* 0x000fe40000000000 */
[----:B------:R-:W-:-:S02]  /*4570*/  FSEL R41, R201, -INF , P2 ;  /* 0xff800000c9297808 */ /* 0x000fc40001000000 */
[----:B------:R-:W-:Y:S01]  /*4580*/  FSEL R42, R197, -INF , P1 ;  /* 0xff800000c52a7808 */ /* 0x000fe20000800000 */
[----:B------:R-:W-:Y:S01]  /*4590*/  IMAD.MOV.U32 R197, RZ, RZ, R88 ;  /* 0x000000ffffc57224 */ /* 0x000fe200078e0058 */
[C---:B------:R-:W-:Y:S02]  /*45a0*/  ISETP.GT.AND P0, PT, R2.reuse, 0x28, PT ;  /* 0x000000280200780c */ /* 0x040fe40003f04270 */
[C---:B------:R-:W-:Y:S02]  /*45b0*/  ISETP.GT.AND P3, PT, R2.reuse, 0x30, PT ;  /* 0x000000300200780c */ /* 0x040fe40003f64270 */
[C---:B------:R-:W-:Y:S02]  /*45c0*/  ISETP.GT.AND P2, PT, R2.reuse, 0x31, PT ;  /* 0x000000310200780c */ /* 0x040fe40003f44270 */
[----:B------:R-:W-:Y:S02]  /*45d0*/  ISETP.GT.AND P1, PT, R2, 0x39, PT ;  /* 0x000000390200780c */ /* 0x000fe40003f24270 */
[----:B------:R-:W-:-:S02]  /*45e0*/  FMNMX.FTZ R5, R40, R5, !PT ;  /* 0x0000000528057209 */ /* 0x000fc40007810000 */
[----:B------:R-:W-:Y:S02]  /*45f0*/  FSEL R43, R196, -INF , P0 ;  /* 0xff800000c42b7808 */ /* 0x000fe40000000000 */
[----:B------:R-:W-:Y:S01]  /*4600*/  FSEL R109, R192, -INF , P3 ;  /* 0xff800000c06d7808 */ /* 0x000fe20001800000 */
[----:B------:R-:W-:Y:S01]  /*4610*/  IMAD.MOV.U32 R192, RZ, RZ, R71 ;  /* 0x000000ffffc07224 */ /* 0x000fe200078e0047 */
[----:B------:R-:W-:Y:S01]  /*4620*/  FSEL R112, R193, -INF , P2 ;  /* 0xff800000c1707808 */ /* 0x000fe20001000000 */
[----:B------:R-:W-:Y:S01]  /*4630*/  IMAD.MOV.U32 R193, RZ, RZ, R69 ;  /* 0x000000ffffc17224 */ /* 0x000fe200078e0045 */
[----:B------:R-:W-:Y:S01]  /*4640*/  FSEL R110, R189, -INF , P1 ;  /* 0xff800000bd6e7808 */ /* 0x000fe20000800000 */
[----:B------:R-:W-:Y:S01]  /*4650*/  IMAD.MOV.U32 R189, RZ, RZ, R224 ;  /* 0x000000ffffbd7224 */ /* 0x000fe200078e00e0 */
[----:B------:R-:W-:Y:S02]  /*4660*/  FMNMX.FTZ R5, R41, R5, !PT ;  /* 0x0000000529057209 */ /* 0x000fe40007810000 */
        /* <DEDUP_REMOVED lines=18> */
[----:B------:R-:W-:Y:S02]  /*4790*/  FMNMX.FTZ R6, R15, R16, !PT ;  /* 0x000000100f067209 */ /* 0x000fe40007810000 */
[----:B------:R-:W-:Y:S01]  /*47a0*/  FSEL R133, R208, -INF , P0 ;  /* 0xff800000d0857808 */ /* 0x000fe20000000000 */
[----:B------:R-:W-:Y:S01]  /*47b0*/  IMAD.MOV.U32 R208, RZ, RZ, R249 ;  /* 0x000000ffffd07224 */ /* 0x000fe200078e00f9 */
[----:B------:R-:W-:-:S02]  /*47c0*/  FSEL R140, R156, -INF , P3 ;  /* 0xff8000009c8c7808 */ /* 0x000fc40001800000 */
[----:B------:R-:W-:Y:S02]  /*47d0*/  FSEL R139, R157, -INF , P2 ;  /* 0xff8000009d8b7808 */ /* 0x000fe40001000000 */
[----:B------:R-:W-:Y:S02]  /*47e0*/  FSEL R142, R65, -INF , P1 ;  /* 0xff800000418e7808 */ /* 0x000fe40000800000 */
[C---:B------:R-:W-:Y:S02]  /*47f0*/  ISETP.GT.AND P0, PT, R2.reuse, 0x58, PT ;  /* 0x000000580200780c */ /* 0x040fe40003f04270 */
[C---:B------:R-:W-:Y:S02]  /*4800*/  ISETP.GT.AND P3, PT, R2.reuse, 0x61, PT ;  /* 0x000000610200780c */ /* 0x040fe40003f64270 */
[C---:B------:R-:W-:Y:S02]  /*4810*/  ISETP.GT.AND P2, PT, R2.reuse, 0x68, PT ;  /* 0x000000680200780c */ /* 0x040fe40003f44270 */
[----:B------:R-:W-:-:S02]  /*4820*/  ISETP.GT.AND P1, PT, R2, 0x69, PT ;  /* 0x000000690200780c */ /* 0x000fc40003f24270 */
[----:B------:R-:W-:Y:S02]  /*4830*/  FMNMX.FTZ R2, R109, R5, !PT ;  /* 0x000000056d027209 */ /* 0x000fe40007810000 */
[----:B------:R-:W-:Y:S02]  /*4840*/  FMNMX.FTZ R5, R17, R6, !PT ;  /* 0x0000000611057209 */ /* 0x000fe40007810000 */
[----:B------:R-:W-:Y:S02]  /*4850*/  FMNMX.FTZ R2, R112, R2, !PT ;  /* 0x0000000270027209 */ /* 0x000fe40007810000 */
[----:B------:R-:W-:Y:S02]  /*4860*/  FMNMX.FTZ R5, R18, R5, !PT ;  /* 0x0000000512057209 */ /* 0x000fe40007810000 */
[----:B------:R-:W-:Y:S02]  /*4870*/  FSEL R143, R64, -INF , P0 ;  /* 0xff800000408f7808 */ /* 0x000fe40000000000 */
[----:B------:R-:W-:-:S02]  /*4880*/  ISETP.GT.AND P0, PT, R0, 0x20, PT ;  /* 0x000000200000780c */ /* 0x000fc40003f04270 */
[----:B------:R-:W-:Y:S02]  /*4890*/  FMNMX.FTZ R2, R111, R2, !PT ;  /* 0x000000026f027209 */ /* 0x000fe40007810000 */
[----:B------:R-:W-:Y:S02]  /*48a0*/  FMNMX.FTZ R5, R19, R5, !PT ;  /* 0x0000000513057209 */ /* 0x000fe40007810000 */
[----:B------:R-:W-:Y:S01]  /*48b0*/  FSEL R39, R202, -INF , P0 ;  /* 0xff800000ca277808 */ /* 0x000fe20000000000 */
[----:B------:R-:W-:Y:S01]  /*48c0*/  IMAD.MOV.U32 R202, RZ, RZ, R226 ;  /* 0x000000ffffca7224 */ /* 0x000fe200078e00e2 */
[----:B------:R-:W-:Y:S02]  /*48d0*/  FMNMX.FTZ R2, R110, R2, !PT ;  /* 0x000000026e027209 */ /* 0x000fe40007810000 */
[----:B------:R-:W-:Y:S02]  /*48e0*/  FMNMX.FTZ R5, R20, R5, !PT ;  /* 0x0000000514057209 */ /* 0x000fe40007810000 */
[----:B------:R-:W-:-:S02]  /*48f0*/  ISETP.GT.AND P0, PT, R0, 0x21, PT ;  /* 0x000000210000780c */ /* 0x000fc40003f04270 */
[----:B------:R-:W-:Y:S02]  /*4900*/  FMNMX.FTZ R2, R138, R2, !PT ;  /* 0x000000028a027209 */ /* 0x000fe40007810000 */
[----:B------:R-:W-:Y:S02]  /*4910*/  FMNMX.FTZ R5, R21, R5, !PT ;  /* 0x0000000515057209 */ /* 0x000fe40007810000 */
[----:B------:R-:W-:Y:S01]  /*4920*/  FSEL R38, R203, -INF , P0 ;  /* 0xff800000cb267808 */ /* 0x000fe20000000000 */
[----:B------:R-:W-:Y:S01]  /*4930*/  IMAD.MOV.U32 R203, RZ, RZ, R225 ;  /* 0x000000ffffcb7224 */ /* 0x000fe200078e00e1 */
[----:B------:R-:W-:Y:S02]  /*4940*/  ISETP.GT.AND P0, PT, R0, 0x28, PT ;  /* 0x000000280000780c */ /* 0x000fe40003f04270 */
[----:B------:R-:W-:Y:S02]  /*4950*/  FMNMX.FTZ R2, R134, R2, !PT ;  /* 0x0000000286027209 */ /* 0x000fe40007810000 */
[----:B------:R-:W-:-:S02]  /*4960*/  FMNMX.FTZ R5, R22, R5, !PT ;  /* 0x0000000516057209 */ /* 0x000fc40007810000 */
[----:B------:R-:W-:Y:S02]  /*4970*/  FSEL R37, R198, -INF , P0 ;  /* 0xff800000c6257808 */ /* 0x000fe40000000000 */
[C---:B------:R-:W-:Y:S02]  /*4980*/  ISETP.GT.AND P0, PT, R0.reuse, 0x29, PT ;  /* 0x000000290000780c */ /* 0x040fe40003f04270 */
[----:B------:R-:W-:Y:S02]  /*4990*/  FMNMX.FTZ R2, R133, R2, !PT ;  /* 0x0000000285027209 */ /* 0x000fe40007810000 */
[----:B------:R-:W-:Y:S02]  /*49a0*/  FMNMX.FTZ R5, R39, R5, !PT ;  /* 0x0000000527057209 */ /* 0x000fe40007810000 */
[----:B------:R-:W-:Y:S02]  /*49b0*/  FSEL R36, R199, -INF , P0 ;  /* 0xff800000c7247808 */ /* 0x000fe40000000000 */
[----:B------:R-:W-:-:S02]  /*49c0*/  ISETP.GT.AND P0, PT, R0, 0x30, PT ;  /* 0x000000300000780c */ /* 0x000fc40003f04270 */
[----:B------:R-:W-:Y:S02]  /*49d0*/  FMNMX.FTZ R2, R141, R2, !PT ;  /* 0x000000028d027209 */ /* 0x000fe40007810000 */
[----:B------:R-:W-:Y:S02]  /*49e0*/  FMNMX.FTZ R5, R38, R5, !PT ;  /* 0x0000000526057209 */ /* 0x000fe40007810000 */
[----:B------:R-:W-:Y:S02]  /*49f0*/  FSEL R108, R194, -INF , P0 ;  /* 0xff800000c26c7808 */ /* 0x000fe40000000000 */
[----:B------:R-:W-:Y:S02]  /*4a00*/  FMNMX.FTZ R2, R140, R2, !PT ;  /* 0x000000028c027209 */ /* 0x000fe40007810000 */
[----:B------:R-:W-:Y:S02]  /*4a10*/  FMNMX.FTZ R5, R37, R5, !PT ;  /* 0x0000000525057209 */ /* 0x000fe40007810000 */
[----:B------:R-:W-:-:S02]  /*4a20*/  ISETP.GT.AND P0, PT, R0, 0x31, PT ;  /* 0x000000310000780c */ /* 0x000fc40003f04270 */
[----:B------:R-:W-:Y:S02]  /*4a30*/  FMNMX.FTZ R2, R139, R2, !PT ;  /* 0x000000028b027209 */ /* 0x000fe40007810000 */
[----:B------:R-:W-:Y:S02]  /*4a40*/  FMNMX.FTZ R5, R36, R5, !PT ;  /* 0x0000000524057209 */ /* 0x000fe40007810000 */
[----:B------:R-:W-:Y:S02]  /*4a50*/  FSEL R71, R195, -INF , P0 ;  /* 0xff800000c3477808 */ /* 0x000fe40000000000 */
[----:B------:R-:W-:Y:S02]  /*4a60*/  ISETP.GT.AND P0, PT, R0, 0x38, PT ;  /* 0x000000380000780c */ /* 0x000fe40003f04270 */
[----:B------:R-:W-:Y:S02]  /*4a70*/  FMNMX.FTZ R2, R143, R2, !PT ;  /* 0x000000028f027209 */ /* 0x000fe40007810000 */
[----:B------:R-:W-:-:S02]  /*4a80*/  FMNMX.FTZ R5, R108, R5, !PT ;  /* 0x000000056c057209 */ /* 0x000fc40007810000 */
[----:B------:R-:W-:Y:S01]  /*4a90*/  FSEL R69, R190, -INF , P0 ;  /* 0xff800000be457808 */ /* 0x000fe20000000000 */
[----:B------:R-:W-:Y:S01]  /*4aa0*/  IMAD.MOV.U32 R190, RZ, RZ, R171 ;  /* 0x000000ffffbe7224 */ /* 0x000fe200078e00ab */
[----:B------:R-:W-:Y:S02]  /*4ab0*/  ISETP.GT.AND P0, PT, R0, 0x39, PT ;  /* 0x000000390000780c */ /* 0x000fe40003f04270 */
[----:B------:R-:W-:Y:S02]  /*4ac0*/  FMNMX.FTZ R2, R142, R2, !PT ;  /* 0x000000028e027209 */ /* 0x000fe40007810000 */
[----:B------:R-:W-:Y:S02]  /*4ad0*/  FMNMX.FTZ R5, R71, R5, !PT ;  /* 0x0000000547057209 */ /* 0x000fe40007810000 */
[----:B------:R-:W-:Y:S02]  /*4ae0*/  FSEL R68, R191, -INF , P0 ;  /* 0xff800000bf447808 */ /* 0x000fe40000000000 */
[----:B------:R-:W-:-:S02]  /*4af0*/  ISETP.GT.AND P0, PT, R0, 0x40, PT ;  /* 0x000000400000780c */ /* 0x000fc40003f04270 */
[----:B------:R-:W-:Y:S02]  /*4b00*/  FSEL R115, R221, -INF , P3 ;  /* 0xff800000dd737808 */ /* 0x000fe40001800000 */
[----:B------:R-:W-:Y:S02]  /*4b10*/  FMNMX.FTZ R2, R132, R2, !PT ;  /* 0x0000000284027209 */ /* 0x000fe40007810000 */
[----:B------:R-:W-:Y:S02]  /*4b20*/  FMNMX.FTZ R5, R69, R5, !PT ;  /* 0x0000000545057209 */ /* 0x000fe40007810000 */
[----:B------:R-:W-:Y:S02]  /*4b30*/  ISETP.GT.AND P3, PT, R0, 0x41, PT ;  /* 0x000000410000780c */ /* 0x000fe40003f64270 */
[----:B------:R-:W-:Y:S01]  /*4b40*/  FSEL R114, R216, -INF , P2 ;  /* 0xff800000d8727808 */ /* 0x000fe20001000000 */
[----:B------:R-:W-:Y:S01]  /*4b50*/  IMAD.MOV.U32 R216, RZ, RZ, R170 ;  /* 0x000000ffffd87224 */ /* 0x000fe200078e00aa */
[----:B------:R-:W-:-:S02]  /*4b60*/  FMNMX.FTZ R2, R115, R2, !PT ;  /* 0x0000000273027209 */ /* 0x000fc40007810000 */
[----:B------:R-:W-:Y:S01]  /*4b70*/  FSEL R155, R214, -INF , P0 ;  /* 0xff800000d69b7808 */ /* 0x000fe20000000000 */
[----:B------:R-:W-:Y:S01]  /*4b80*/  IMAD.MOV.U32 R214, RZ, RZ, R169 ;  /* 0x000000ffffd67224 */ /* 0x000fe200078e00a9 */
[----:B------:R-:W-:Y:S02]  /*4b90*/  FMNMX.FTZ R5, R68, R5, !PT ;  /* 0x0000000544057209 */ /* 0x000fe40007810000 */
[----:B------:R-:W-:Y:S02]  /*4ba0*/  FSEL R113, R217, -INF , P1 ;  /* 0xff800000d9717808 */ /* 0x000fe40000800000 */
[----:B------:R-:W-:Y:S02]  /*4bb0*/  FMNMX.FTZ R2, R114, R2, !PT ;  /* 0x0000000272027209 */ /* 0x000fe40007810000 */
[----:B------:R-:W-:Y:S01]  /*4bc0*/  FSEL R154, R215, -INF , P3 ;  /* 0xff800000d79a7808 */ /* 0x000fe20001800000 */
[----:B------:R-:W-:Y:S01]  /*4bd0*/  IMAD.MOV.U32 R215, RZ, RZ, R166 ;  /* 0x000000ffffd77224 */ /* 0x000fe200078e00a6 */
[----:B------:R-:W-:-:S02]  /*4be0*/  ISETP.GT.AND P1, PT, R0, 0x48, PT ;  /* 0x000000480000780c */ /* 0x000fc40003f24270 */
[----:B------:R-:W-:Y:S02]  /*4bf0*/  FMNMX.FTZ R5, R155, R5, !PT ;  /* 0x000000059b057209 */ /* 0x000fe40007810000 */
[----:B------:R-:W-:Y:S02]  /*4c00*/  FMNMX.FTZ R2, R113, R2, !PT ;  /* 0x0000000271027209 */ /* 0x000fe40007810000 */
[----:B------:R-:W-:Y:S02]  /*4c10*/  ISETP.GT.AND P0, PT, R0, 0x49, PT ;  /* 0x000000490000780c */ /* 0x000fe40003f04270 */
[----:B------:R-:W-:Y:S01]  /*4c20*/  FSEL R149, R210, -INF , P1 ;  /* 0xff800000d2957808 */ /* 0x000fe20000800000 */
[----:B------:R-:W1:Y:S01]  /*4c30*/  SHFL.BFLY PT, R6, R2, 0x2, 0x1f ;  /* 0x0c401f0002067f89 */ /* 0x000e6200000e0000 */
[----:B------:R-:W-:Y:S01]  /*4c40*/  FMNMX.FTZ R5, R154, R5, !PT ;  /* 0x000000059a057209 */ /* 0x000fe20007810000 */
[----:B------:R-:W-:Y:S01]  /*4c50*/  IMAD.MOV.U32 R210, RZ, RZ, R31 ;  /* 0x000000ffffd27224 */ /* 0x000fe200078e001f */
[----:B------:R-:W-:Y:S01]  /*4c60*/  FSEL R148, R211, -INF , P0 ;  /* 0xff800000d3947808 */ /* 0x000fe20000000000 */
[----:B------:R-:W-:Y:S01]  /*4c70*/  IMAD.MOV.U32 R211, RZ, RZ, R30 ;  /* 0x000000ffffd37224 */ /* 0x000fe200078e001e */
[----:B------:R-:W-:-:S02]  /*4c80*/  ISETP.GT.AND P1, PT, R0, 0x50, PT ;  /* 0x000000500000780c */ /* 0x000fc40003f24270 */
[----:B------:R-:W-:Y:S02]  /*4c90*/  FMNMX.FTZ R5, R149, R5, !PT ;  /* 0x0000000595057209 */ /* 0x000fe40007810000 */
[----:B------:R-:W-:Y:S02]  /*4ca0*/  ISETP.GT.AND P0, PT, R0, 0x51, PT ;  /* 0x000000510000780c */ /* 0x000fe40003f04270 */
[----:B------:R-:W-:Y:S02]  /*4cb0*/  FSEL R147, R158, -INF , P1 ;  /* 0xff8000009e937808 */ /* 0x000fe40000800000 */
[----:B------:R-:W-:Y:S02]  /*4cc0*/  FMNMX.FTZ R5, R148, R5, !PT ;  /* 0x0000000594057209 */ /* 0x000fe40007810000 */
[----:B------:R-:W-:Y:S02]  /*4cd0*/  FSEL R153, R159, -INF , P0 ;  /* 0xff8000009f997808 */ /* 0x000fe40000000000 */
        /* <DEDUP_REMOVED lines=11> */
[----:B------:R-:W-:Y:S02]  /*4d90*/  ISETP.GT.AND P1, PT, R0, 0x68, PT ;  /* 0x000000680000780c */ /* 0x000fe40003f24270 */
[----:B------:R-:W-:-:S02]  /*4da0*/  FSEL R146, R223, -INF , P0 ;  /* 0xff800000df927808 */ /* 0x000fc40000000000 */
[----:B------:R-:W-:Y:S02]  /*4db0*/  FMNMX.FTZ R5, R150, R5, !PT ;  /* 0x0000000596057209 */ /* 0x000fe40007810000 */
[----:B-1----:R-:W-:Y:S02]  /*4dc0*/  FMNMX.FTZ R2, R2, R6, !PT ;  /* 0x0000000602027209 */ /* 0x002fe40007810000 */
[----:B------:R-:W-:Y:S02]  /*4dd0*/  ISETP.GT.AND P0, PT, R0, 0x69, PT ;  /* 0x000000690000780c */ /* 0x000fe40003f04270 */
[----:B------:R-:W-:Y:S01]  /*4de0*/  FSEL R145, R218, -INF , P1 ;  /* 0xff800000da917808 */ /* 0x000fe20000800000 */
[----:B------:R-:W1:Y:S01]  /*4df0*/  SHFL.BFLY PT, R6, R2, 0x1, 0x1f ;  /* 0x0c201f0002067f89 */ /* 0x000e6200000e0000 */
[----:B------:R-:W-:Y:S02]  /*4e00*/  FMNMX.FTZ R0, R146, R5, !PT ;  /* 0x0000000592007209 */ /* 0x000fe40007810000 */
[----:B------:R-:W-:-:S02]  /*4e10*/  FSEL R144, R219, -INF , P0 ;  /* 0xff800000db907808 */ /* 0x000fc40000000000 */
        /* <DEDUP_REMOVED lines=9> */
[----:B------:R-:W1:Y:S02]  /*4eb0*/  SHFL.BFLY PT, R6, R0, 0x1, 0x1f ;  /* 0x0c201f0000067f89 */ /* 0x000e6400000e0000 */
[----:B------:R2:W-:Y:S02]  /*4ec0*/  MUFU.EX2 R157, R5 ;  /* 0x00000005009d7308 */ /* 0x0005e40000000800 */
[----:B--2---:R-:W-:-:S06]  /*4ed0*/  FFMA.FTZ R5, R8, c[0x0][0x2d0], -R2 ;  /* 0x0000b40008057a23 */ /* 0x004fcc0000010802 */
[----:B------:R2:W3:Y:S01]  /*4ee0*/  MUFU.EX2 R156, R5 ;  /* 0x00000005009c7308 */ /* 0x0004e20000000800 */
[----:B-1----:R-:W-:-:S04]  /*4ef0*/  FMNMX.FTZ R136, R0, R6, !PT ;  /* 0x0000000600887209 */ /* 0x002fc80007810000 */
        /* <DEDUP_REMOVED lines=9> */
[----:B-1----:R-:W-:Y:S01]  /*4f90*/  FFMA.FTZ R5, R12, c[0x0][0x2d0], -R2 ;  /* 0x0000b4000c057a23 */ /* 0x002fe20000010802 */
[----:B---3--:R-:W-:-:S05]  /*4fa0*/  F2FP.PACK_AB R12, R156, R157 ;  /* 0x0000009d9c0c723e */ /* 0x008fca00000000ff */
        /* <DEDUP_REMOVED lines=23> */
[----:B------:R1:W2:Y:S02]  /*5120*/  MUFU.EX2 R225, R5 ;  /* 0x0000000500e17308 */ /* 0x0002a40000000800 */
[----:B-1----:R-:W-:Y:S01]  /*5130*/  FFMA.FTZ R5, R21, c[0x0][0x2d0], -R0 ;  /* 0x0000b40015057a23 */ /* 0x002fe20000010800 */
[----:B--2---:R-:W-:-:S05]  /*5140*/  F2FP.PACK_AB R9, R225, R217 ;  /* 0x000000d9e109723e */ /* 0x004fca00000000ff */
[----:B------:R1:W-:Y:S02]  /*5150*/  MUFU.EX2 R226, R5 ;  /* 0x0000000500e27308 */ /* 0x0003e40000000800 */
[----:B-1----:R-:W-:Y:S02]  /*5160*/  FFMA.FTZ R5, R22, c[0x0][0x2d0], -R0 ;  /* 0x0000b40016057a23 */ /* 0x002fe40000010800 */
[----:B------:R-:W-:Y:S04]  /*5170*/  HMMA.16816.F32 R20, R12, R52, RZ ;  /* 0x000000340c14723c */ /* 0x000fe800000018ff */
[----:B------:R1:W2:Y:S02]  /*5180*/  MUFU.EX2 R199, R5 ;  /* 0x0000000500c77308 */ /* 0x0002a40000000800 */
[----:B-1----:R-:W-:Y:S01]  /*5190*/  FFMA.FTZ R5, R40, c[0x0][0x2d0], -R2 ;  /* 0x0000b40028057a23 */ /* 0x002fe20000010802 */
[----:B--2---:R-:W-:-:S05]  /*51a0*/  F2FP.PACK_AB R11, R199, R226 ;  /* 0x000000e2c70b723e */ /* 0x004fca00000000ff */
[----:B------:R1:W-:Y:S02]  /*51b0*/  MUFU.EX2 R223, R5 ;  /* 0x0000000500df7308 */ /* 0x0003e40000000800 */
[----:B------:R-:W-:Y:S07]  /*51c0*/  HMMA.16816.F32 R88, R8, R76, R16 ;  /* 0x0000004c0858723c */ /* 0x000fee0000001810 */
[----:B------:R-:W-:Y:S01]  /*51d0*/  IMAD.MOV.U32 R77, RZ, RZ, R28 ;  /* 0x000000ffff4d7224 */ /* 0x000fe200078e001c */
[----:B------:R-:W-:Y:S01]  /*51e0*/  HMMA.16816.F32 R16, R12, R80, RZ ;  /* 0x000000500c10723c */ /* 0x000fe200000018ff */
[----:B-1----:R-:W-:-:S04]  /*51f0*/  FFMA.FTZ R5, R41, c[0x0][0x2d0], -R2 ;  /* 0x0000b40029057a23 */ /* 0x002fc80000010802 */
[----:B------:R1:W2:Y:S03]  /*5200*/  MUFU.EX2 R224, R5 ;  /* 0x0000000500e07308 */ /* 0x0002a60000000800 */
[----:B------:R-:W-:Y:S08]  /*5210*/  HMMA.16816.F32 R28, R12, R50, RZ ;  /* 0x000000320c1c723c */ /* 0x000ff000000018ff */
[----:B------:R-:W-:Y:S01]  /*5220*/  HMMA.16816.F32 R44, R8, R56, R24 ;  /* 0x00000038082c723c */ /* 0x000fe20000001818 */
[----:B-1----:R-:W-:-:S07]  /*5230*/  FFMA.FTZ R5, R43, c[0x0][0x2d0], -R2 ;  /* 0x0000b4002b057a23 */ /* 0x002fce0000010802 */
[C---:B------:R-:W-:Y:S01]  /*5240*/  HMMA.16816.F32 R92, R8.reuse, R84, R16 ;  /* 0x00000054085c723c */ /* 0x040fe20000001810 */
[----:B------:R-:W1:Y:S01]  /*5250*/  LDSM.16.MT88.4 R16, [R229+0x1000] ;  /* 0x00100000e510783b */ /* 0x000e620000004200 */
[----:B------:R3:W-:Y:S06]  /*5260*/  MUFU.EX2 R195, R5 ;  /* 0x0000000500c37308 */ /* 0x0007ec0000000800 */
[----:B------:R-:W-:Y:S08]  /*5270*/  HMMA.16816.F32 R64, R8, R72, R20 ;  /* 0x000000480840723c */ /* 0x000ff00000001814 */
[----:B------:R-:W-:Y:S01]  /*5280*/  HMMA.16816.F32 R24, R12, R54, RZ ;  /* 0x000000360c18723c */ /* 0x000fe200000018ff */
[----:B---3--:R-:W-:-:S04]  /*5290*/  FFMA.FTZ R5, R42, c[0x0][0x2d0], -R2 ;  /* 0x0000b4002a057a23 */ /* 0x008fc80000010802 */
[----:B------:R3:W4:Y:S03]  /*52a0*/  MUFU.EX2 R194, R5 ;  /* 0x0000000500c27308 */ /* 0x0007260000000800 */
[C---:B------:R-:W-:Y:S08]  /*52b0*/  HMMA.16816.F32 R20, R12.reuse, R62, RZ ;  /* 0x0000003e0c14723c */ /* 0x040ff000000018ff */
[----:B------:R-:W-:Y:S01]  /*52c0*/  HMMA.16816.F32 R12, R12, R82, RZ ;  /* 0x000000520c0c723c */ /* 0x000fe200000018ff */
[----:B---3--:R-:W-:-:S07]  /*52d0*/  FFMA.FTZ R5, R39, c[0x0][0x2d0], -R0 ;  /* 0x0000b40027057a23 */ /* 0x008fce0000010800 */
[C---:B------:R-:W-:Y:S01]  /*52e0*/  HMMA.16816.F32 R32, R8.reuse, R58, R28 ;  /* 0x0000003a0820723c */ /* 0x040fe2000000181c */
[----:B------:R3:W-:Y:S07]  /*52f0*/  MUFU.EX2 R222, R5 ;  /* 0x0000000500de7308 */ /* 0x0007ee0000000800 */
[C---:B------:R-:W-:Y:S01]  /*5300*/  HMMA.16816.F32 R60, R8.reuse, R74, R24 ;  /* 0x0000004a083c723c */ /* 0x040fe20000001818 */
[----:B------:R-:W1:Y:S07]  /*5310*/  LDSM.16.MT88.4 R24, [R233+0x1000] ;  /* 0x00100000e918783b */ /* 0x000e6e0000004200 */
[----:B------:R-:W-:Y:S01]  /*5320*/  HMMA.16816.F32 R56, R8, R78, R20 ;  /* 0x0000004e0838723c */ /* 0x000fe20000001814 */
[----:B------:R-:W1:Y:S01]  /*5330*/  LDSM.16.MT88.4 R20, [R230+0x1000] ;  /* 0x00100000e614783b */ /* 0x000e620000004200 */
[----:B---3--:R-:W-:-:S04]  /*5340*/  FFMA.FTZ R5, R38, c[0x0][0x2d0], -R0 ;  /* 0x0000b40026057a23 */ /* 0x008fc80000010800 */
[----:B------:R3:W3:Y:S02]  /*5350*/  MUFU.EX2 R191, R5 ;  /* 0x0000000500bf7308 */ /* 0x0006e40000000800 */
[----:B------:R-:W-:Y:S07]  /*5360*/  HMMA.16816.F32 R28, R8, R86, R12 ;  /* 0x00000056081c723c */ /* 0x000fee000000180c */
[----:B--2---:R-:W-:Y:S02]  /*5370*/  F2FP.PACK_AB R12, R224, R223 ;  /* 0x000000dfe00c723e */ /* 0x004fe400000000ff */
[----:B----4-:R-:W-:Y:S01]  /*5380*/  F2FP.PACK_AB R14, R194, R195 ;  /* 0x000000c3c20e723e */ /* 0x010fe200000000ff */
[----:B---3--:R-:W-:Y:S01]  /*5390*/  FFMA.FTZ R5, R37, c[0x0][0x2d0], -R0 ;  /* 0x0000b40025057a23 */ /* 0x008fe20000010800 */
[----:B------:R-:W-:-:S03]  /*53a0*/  F2FP.PACK_AB R13, R191, R222 ;  /* 0x000000debf0d723e */ /* 0x000fc600000000ff */
[----:B------:R2:W-:Y:S02]  /*53b0*/  MUFU.EX2 R6, R5 ;  /* 0x0000000500067308 */ /* 0x0005e40000000800 */
[----:B--2---:R-:W-:-:S06]  /*53c0*/  FFMA.FTZ R5, R36, c[0x0][0x2d0], -R0 ;  /* 0x0000b40024057a23 */ /* 0x004fcc0000010800 */
[----:B------:R2:W3:Y:S02]  /*53d0*/  MUFU.EX2 R201, R5 ;  /* 0x0000000500c97308 */ /* 0x0004e40000000800 */
[----:B--2---:R-:W-:Y:S01]  /*53e0*/  FFMA.FTZ R5, R99, c[0x0][0x2d0], -R4 ;  /* 0x0000b40063057a23 */ /* 0x004fe20000010804 */
[----:B---3--:R-:W-:-:S05]  /*53f0*/  F2FP.PACK_AB R15, R201, R6 ;  /* 0x00000006c90f723e */ /* 0x008fca00000000ff */
[----:B------:R2:W-:Y:S02]  /*5400*/  MUFU.EX2 R221, R5 ;  /* 0x0000000500dd7308 */ /* 0x0005e40000000800 */
[C---:B-1----:R-:W-:Y:S08]  /*5410*/  HMMA.16816.F32 R44, R12.reuse, R16, R44 ;  /* 0x000000100c2c723c */ /* 0x042ff0000000182c */
[----:B------:R-:W-:Y:S01]  /*5420*/  HMMA.16816.F32 R40, R12, R18, R32 ;  /* 0x000000120c28723c */ /* 0x000fe20000001820 */
[----:B--2---:R-:W-:-:S04]  /*5430*/  FFMA.FTZ R5, R98, c[0x0][0x2d0], -R4 ;  /* 0x0000b40062057a23 */ /* 0x004fc80000010804 */
[----:B------:R1:W2:Y:S03]  /*5440*/  MUFU.EX2 R7, R5 ;  /* 0x0000000500077308 */ /* 0x0002a60000000800 */
[C---:B------:R-:W-:Y:S08]  /*5450*/  HMMA.16816.F32 R36, R12.reuse, R24, R64 ;  /* 0x000000180c24723c */ /* 0x040ff00000001840 */
        /* <DEDUP_REMOVED lines=25> */
[----:B------:R-:W-:-:S02]  /*55f0*/  IMAD.MOV.U32 R173, RZ, RZ, R215 ;  /* 0x000000ffffad7224 */ /* 0x000fc400078e00d7 */
[----:B------:R-:W-:Y:S02]  /*5600*/  IMAD.MOV.U32 R174, RZ, RZ, R210 ;  /* 0x000000ffffae7224 */ /* 0x000fe400078e00d2 */
[----:B------:R-:W-:Y:S02]  /*5610*/  IMAD.MOV.U32 R175, RZ, RZ, R211 ;  /* 0x000000ffffaf7224 */ /* 0x000fe400078e00d3 */
[----:B------:R-:W-:Y:S01]  /*5620*/  IMAD.MOV.U32 R184, RZ, RZ, R216 ;  /* 0x000000ffffb87224 */ /* 0x000fe200078e00d8 */
[----:B------:R-:W-:Y:S01]  /*5630*/  HMMA.16816.F32 R72, R8, R26, R176 ;  /* 0x0000001a0848723c */ /* 0x000fe200000018b0 */
[----:B------:R-:W-:Y:S02]  /*5640*/  IMAD.MOV.U32 R186, RZ, RZ, R198 ;  /* 0x000000ffffba7224 */ /* 0x000fe400078e00c6 */
[----:B------:R-:W-:Y:S02]  /*5650*/  IMAD.MOV.U32 R198, RZ, RZ, R208 ;  /* 0x000000ffffc67224 */ /* 0x000fe400078e00d0 */
[----:B------:R-:W-:-:S02]  /*5660*/  IMAD.MOV.U32 R185, RZ, RZ, R190 ;  /* 0x000000ffffb97224 */ /* 0x000fc400078e00be */
[----:B------:R-:W-:Y:S01]  /*5670*/  IMAD.MOV.U32 R177, RZ, RZ, R212 ;  /* 0x000000ffffb17224 */ /* 0x000fe200078e00d4 */
[----:B------:R-:W-:Y:S01]  /*5680*/  HMMA.16816.F32 R32, R8, R24, R128 ;  /* 0x000000180820723c */ /* 0x000fe20000001880 */
[----:B------:R-:W-:Y:S01]  /*5690*/  IMAD.MOV.U32 R179, RZ, RZ, R206 ;  /* 0x000000ffffb37224 */ /* 0x000fe200078e00ce */
[----:B------:R-:W-:Y:S01]  /*56a0*/  LDSM.16.MT88.4 R24, [R233+0x1800] ;  /* 0x00180000e918783b */ /* 0x000fe20000004200 */
[----:B------:R-:W-:Y:S02]  /*56b0*/  IMAD.MOV.U32 R178, RZ, RZ, R207 ;  /* 0x000000ffffb27224 */ /* 0x000fe400078e00cf */
[----:B------:R-:W-:Y:S02]  /*56c0*/  IMAD.MOV.U32 R187, RZ, RZ, R101 ;  /* 0x000000ffffbb7224 */ /* 0x000fe400078e0065 */
[----:B------:R-:W-:Y:S01]  /*56d0*/  IMAD.MOV.U32 R190, RZ, RZ, R100 ;  /* 0x000000ffffbe7224 */ /* 0x000fe200078e0064 */
[----:B-1----:R-:W-:Y:S01]  /*56e0*/  HMMA.16816.F32 R64, R12, R16, R92 ;  /* 0x000000100c40723c */ /* 0x002fe2000000185c */
[----:B------:R-:W-:-:S06]  /*56f0*/  IMAD.MOV.U32 R176, RZ, RZ, R77 ;  /* 0x000000ffffb07224 */ /* 0x000fcc00078e004d */
[----:B------:R-:W-:Y:S01]  /*5700*/  IMAD.MOV.U32 R94, RZ, RZ, R213 ;  /* 0x000000ffff5e7224 */ /* 0x000fe200078e00d5 */
[C---:B------:R-:W-:Y:S01]  /*5710*/  HMMA.16816.F32 R104, R8.reuse, R16, R180 ;  /* 0x000000100868723c */ /* 0x040fe200000018b4 */
[----:B------:R1:W-:Y:S01]  /*5720*/  MUFU.EX2 R213, R5 ;  /* 0x0000000500d57308 */ /* 0x0003e20000000800 */
[----:B------:R-:W-:Y:S02]  /*5730*/  IMAD.MOV.U32 R95, RZ, RZ, R203 ;  /* 0x000000ffff5f7224 */ /* 0x000fe400078e00cb */
[----:B------:R-:W-:Y:S02]  /*5740*/  IMAD.MOV.U32 R93, RZ, RZ, R204 ;  /* 0x000000ffff5d7224 */ /* 0x000fe400078e00cc */
[----:B------:R-:W-:Y:S02]  /*5750*/  IMAD.MOV.U32 R92, RZ, RZ, R172 ;  /* 0x000000ffff5c7224 */ /* 0x000fe400078e00ac */
[----:B------:R-:W-:Y:S01]  /*5760*/  IMAD.MOV.U32 R183, RZ, RZ, R209 ;  /* 0x000000ffffb77224 */ /* 0x000fe200078e00d1 */
[----:B------:R-:W-:Y:S01]  /*5770*/  HMMA.16816.F32 R100, R8, R18, R124 ;  /* 0x000000120864723c */ /* 0x000fe2000000187c */
[----:B------:R-:W-:-:S02]  /*5780*/  IMAD.MOV.U32 R180, RZ, RZ, R205 ;  /* 0x000000ffffb47224 */ /* 0x000fc400078e00cd */
[----:B------:R-:W-:Y:S02]  /*5790*/  IMAD.MOV.U32 R181, RZ, RZ, R201 ;  /* 0x000000ffffb57224 */ /* 0x000fe400078e00c9 */
[----:B------:R-:W-:Y:S02]  /*57a0*/  IMAD.MOV.U32 R182, RZ, RZ, R202 ;  /* 0x000000ffffb67224 */ /* 0x000fe400078e00ca */
[----:B------:R-:W-:Y:S01]  /*57b0*/  IMAD.MOV.U32 R172, RZ, RZ, R176 ;  /* 0x000000ffffac7224 */ /* 0x000fe200078e00b0 */
[----:B------:R-:W-:Y:S01]  /*57c0*/  HMMA.16816.F32 R28, R12, R18, R28 ;  /* 0x000000120c1c723c */ /* 0x000fe2000000181c */
[----:B-1----:R-:W-:Y:S01]  /*57d0*/  FFMA.FTZ R5, R112, c[0x0][0x2d0], -R2 ;  /* 0x0000b40070057a23 */ /* 0x002fe20000010802 */
[----:B------:R-:W1:Y:S01]  /*57e0*/  LDSM.16.MT88.4 R16, [R229+0x1800] ;  /* 0x00180000e510783b */ /* 0x000e620000004200 */
[----:B------:R-:W-:Y:S02]  /*57f0*/  IMAD.MOV.U32 R112, RZ, RZ, R95 ;  /* 0x000000ffff707224 */ /* 0x000fe400078e005f */
[----:B------:R2:W3:Y:S01]  /*5800*/  MUFU.EX2 R214, R5 ;  /* 0x0000000500d67308 */ /* 0x0004e20000000800 */
[----:B------:R-:W-:-:S02]  /*5810*/  IMAD.MOV.U32 R95, RZ, RZ, R175 ;  /* 0x000000ffff5f7224 */ /* 0x000fc400078e00af */
[----:B------:R-:W-:Y:S01]  /*5820*/  HMMA.16816.F32 R76, R12, R22, R56 ;  /* 0x000000160c4c723c */ /* 0x000fe20000001838 */
[----:B------:R-:W4:Y:S01]  /*5830*/  LDSM.16.MT88.4 R20, [R230+0x1800] ;  /* 0x00180000e614783b */ /* 0x000f220000004200 */
[----:B------:R-:W-:Y:S02]  /*5840*/  IMAD.MOV.U32 R175, RZ, RZ, R195 ;  /* 0x000000ffffaf7224 */ /* 0x000fe400078e00c3 */
[----:B------:R-:W-:Y:S02]  /*5850*/  IMAD.MOV.U32 R176, RZ, RZ, R200 ;  /* 0x000000ffffb07224 */ /* 0x000fe400078e00c8 */
[----:B--2---:R-:W-:Y:S01]  /*5860*/  FFMA.FTZ R5, R111, c[0x0][0x2d0], -R2 ;  /* 0x0000b4006f057a23 */ /* 0x004fe20000010802 */
        /* <DEDUP_REMOVED lines=9> */
[----:B------:R2:W3:Y:S01]  /*5900*/  MUFU.EX2 R210, R5 ;  /* 0x0000000500d27308 */ /* 0x0004e20000000800 */
[----:B------:R-:W-:Y:S02]  /*5910*/  IMAD.MOV.U32 R94, RZ, RZ, R174 ;  /* 0x000000ffff5e7224 */ /* 0x000fe400078e00ae */
[----:B------:R-:W-:Y:S02]  /*5920*/  IMAD.MOV.U32 R174, RZ, RZ, R197 ;  /* 0x000000ffffae7224 */ /* 0x000fe400078e00c5 */
[----:B--2---:R-:W-:Y:S01]  /*5930*/  FFMA.FTZ R5, R69, c[0x0][0x2d0], -R0 ;  /* 0x0000b40045057a23 */ /* 0x004fe20000010800 */
[----:B---3--:R-:W-:Y:S01]  /*5940*/  F2FP.PACK_AB R13, R210, R209 ;  /* 0x000000d1d20d723e */ /* 0x008fe200000000ff */
[----:B------:R-:W-:Y:S02]  /*5950*/  IMAD.MOV.U32 R69, RZ, RZ, R112 ;  /* 0x000000ffff457224 */ /* 0x000fe400078e0070 */
        /* <DEDUP_REMOVED lines=13> */
[----:B--2---:R-:W-:-:S06]  /*5a30*/  F2FP.PACK_AB R8, R206, R205 ;  /* 0x000000cdce08723e */ /* 0x004fcc00000000ff */
[----:B----4-:R-:W-:Y:S01]  /*5a40*/  HMMA.16816.F32 R108, R12, R20, R88 ;  /* 0x000000140c6c723c */ /* 0x010fe20000001858 */
        /* <DEDUP_REMOVED lines=14> */
[----:B------:R-:W1:Y:S02]  /*5b30*/  MUFU.EX2 R204, R5 ;  /* 0x0000000500cc7308 */ /* 0x000e640000000800 */
[----:B-1----:R-:W-:Y:S01]  /*5b40*/  F2FP.PACK_AB R11, R204, R203 ;  /* 0x000000cbcc0b723e */ /* 0x002fe200000000ff */
[----:B------:R-:W-:Y:S02]  /*5b50*/  FFMA.FTZ R5, R93, c[0x0][0x2d0], -R4 ;  /* 0x0000b4005d057a23 */ /* 0x000fe40000010804 */
[----:B------:R-:W-:-:S03]  /*5b60*/  IMAD.MOV.U32 R93, RZ, RZ, R173 ;  /* 0x000000ffff5d7224 */ /* 0x000fc600078e00ad */
[----:B------:R1:W-:Y:S01]  /*5b70*/  MUFU.EX2 R195, R5 ;  /* 0x0000000500c37308 */ /* 0x0003e20000000800 */
[----:B------:R-:W-:Y:S01]  /*5b80*/  IMAD.MOV.U32 R173, RZ, RZ, R199 ;  /* 0x000000ffffad7224 */ /* 0x000fe200078e00c7 */
[C---:B------:R-:W-:Y:S01]  /*5b90*/  HMMA.16816.F32 R60, R8.reuse, R16, R48 ;  /* 0x00000010083c723c */ /* 0x040fe20000001830 */
[----:B------:R-:W-:Y:S02]  /*5ba0*/  IMAD.MOV.U32 R112, RZ, RZ, R93 ;  /* 0x000000ffff707224 */ /* 0x000fe400078e005d */
[----:B------:R-:W-:Y:S02]  /*5bb0*/  IMAD.MOV.U32 R93, RZ, RZ, R95 ;  /* 0x000000ffff5d7224 */ /* 0x000fe400078e005f */
[----:B------:R-:W-:Y:S02]  /*5bc0*/  IMAD.MOV.U32 R95, RZ, RZ, R173 ;  /* 0x000000ffff5f7224 */ /* 0x000fe400078e00ad */
[----:B------:R-:W-:Y:S01]  /*5bd0*/  IMAD.MOV.U32 R173, RZ, RZ, R174 ;  /* 0x000000ffffad7224 */ /* 0x000fe200078e00ae */
[----:B------:R-:W-:Y:S01]  /*5be0*/  HMMA.16816.F32 R56, R8, R18, R52 ;  /* 0x000000120838723c */ /* 0x000fe20000001834 */
[----:B------:R-:W2:Y:S01]  /*5bf0*/  LDSM.16.MT88.4 R16, [R232+0x1800] ;  /* 0x00180000e810783b */ /* 0x000ea20000004200 */
[----:B------:R-:W-:-:S02]  /*5c00*/  IMAD.MOV.U32 R174, RZ, RZ, R176 ;  /* 0x000000ffffae7224 */ /* 0x000fc400078e00b0 */
[----:B------:R-:W-:Y:S02]  /*5c10*/  IMAD.MOV.U32 R176, RZ, RZ, R177 ;  /* 0x000000ffffb07224 */ /* 0x000fe400078e00b1 */
[----:B-1----:R-:W-:Y:S02]  /*5c20*/  FFMA.FTZ R5, R252, c[0x0][0x2d0], -R4 ;  /* 0x0000b400fc057a23 */ /* 0x002fe40000010804 */
[C---:B------:R-:W-:Y:S01]  /*5c30*/  HMMA.16816.F32 R48, R8.reuse, R24, R32 ;  /* 0x000000180830723c */ /* 0x040fe20000001820 */
[----:B------:R-:W-:Y:S01]  /*5c40*/  IMAD.MOV.U32 R177, RZ, RZ, R178 ;  /* 0x000000ffffb17224 */ /* 0x000fe200078e00b2 */
[----:B------:R1:W3:Y:S01]  /*5c50*/  MUFU.EX2 R197, R5 ;  /* 0x0000000500c57308 */ /* 0x0002e20000000800 */
[----:B------:R-:W-:Y:S02]  /*5c60*/  IMAD.MOV.U32 R178, RZ, RZ, R180 ;  /* 0x000000ffffb27224 */ /* 0x000fe400078e00b4 */
[----:B------:R-:W-:Y:S02]  /*5c70*/  IMAD.MOV.U32 R180, RZ, RZ, R194 ;  /* 0x000000ffffb47224 */ /* 0x000fe400078e00c2 */
[--C-:B------:R-:W-:Y:S01]  /*5c80*/  FFMA.FTZ R7, R134, c[0x0][0x2d0], -R2.reuse ;  /* 0x0000b40086077a23 */ /* 0x100fe20000010802 */
[----:B------:R-:W-:Y:S01]  /*5c90*/  HMMA.16816.F32 R44, R8, R26, R72 ;  /* 0x0000001a082c723c */ /* 0x000fe20000001848 */
[----:B------:R-:W4:Y:S01]  /*5ca0*/  LDSM.16.MT88.4 R24, [R229+0x2000] ;  /* 0x00200000e518783b */ /* 0x000f220000004200 */
[----:B------:R-:W-:-:S02]  /*5cb0*/  FFMA.FTZ R160, R132, c[0x0][0x2d0], -R2 ;  /* 0x0000b40084a07a23 */ /* 0x000fc40000010802 */
[--C-:B------:R-:W-:Y:S02]  /*5cc0*/  FFMA.FTZ R161, R115, c[0x0][0x2d0], -R2.reuse ;  /* 0x0000b40073a17a23 */ /* 0x100fe40000010802 */
[----:B------:R-:W-:Y:S02]  /*5cd0*/  FFMA.FTZ R162, R114, c[0x0][0x2d0], -R2 ;  /* 0x0000b40072a27a23 */ /* 0x000fe40000010802 */
[C---:B------:R-:W-:Y:S01]  /*5ce0*/  HMMA.16816.F32 R36, R8.reuse, R22, R84 ;  /* 0x000000160824723c */ /* 0x040fe20000001854 */
[----:B------:R-:W-:Y:S02]  /*5cf0*/  IMAD.MOV.U32 R252, RZ, RZ, R178 ;  /* 0x000000fffffc7224 */ /* 0x000fe400078e00b2 */
[----:B-1----:R-:W-:Y:S02]  /*5d00*/  FFMA.FTZ R5, R247, c[0x0][0x2d0], -R4 ;  /* 0x0000b400f7057a23 */ /* 0x002fe40000010804 */
[----:B------:R-:W-:Y:S02]  /*5d10*/  FFMA.FTZ R164, R113, c[0x0][0x2d0], -R2 ;  /* 0x0000b40071a47a23 */ /* 0x000fe40000010802 */
[----:B------:R1:W-:Y:S01]  /*5d20*/  MUFU.EX2 R199, R5 ;  /* 0x0000000500c77308 */ /* 0x0003e20000000800 */
[----:B------:R-:W-:Y:S01]  /*5d30*/  HMMA.16816.F32 R40, R8, R20, R80 ;  /* 0x000000140828723c */ /* 0x000fe20000001850 */
[----:B------:R-:W-:-:S02]  /*5d40*/  IMAD.MOV.U32 R68, RZ, RZ, R188 ;  /* 0x000000ffff447224 */ /* 0x000fc400078e00bc */
[----:B------:R-:W-:-:S05]  /*5d50*/  IMAD.MOV.U32 R163, RZ, RZ, R95 ;  /* 0x000000ffffa37224 */ /* 0x000fca00078e005f */
[----:B--2---:R-:W-:Y:S01]  /*5d60*/  HMMA.16816.F32 R52, R8, R16, R104 ;  /* 0x000000100834723c */ /* 0x004fe20000001868 */
[----:B-1----:R-:W-:-:S07]  /*5d70*/  FFMA.FTZ R5, R227, c[0x0][0x2d0], -R4 ;  /* 0x0000b400e3057a23 */ /* 0x002fce0000010804 */
[----:B------:R-:W-:Y:S01]  /*5d80*/  HMMA.16816.F32 R32, R8, R18, R100 ;  /* 0x000000120820723c */ /* 0x000fe20000001864 */
[----:B------:R-:W-:Y:S01]  /*5d90*/  IMAD.MOV.U32 R227, RZ, RZ, R198 ;  /* 0x000000ffffe37224 */ /* 0x000fe200078e00c6 */
[----:B------:R1:W2:Y:S06]  /*5da0*/  MUFU.EX2 R200, R5 ;  /* 0x0000000500c87308 */ /* 0x0002ac0000000800 */
[C---:B------:R-:W-:Y:S01]  /*5db0*/  HMMA.16816.F32 R104, R12.reuse, R22, R76 ;  /* 0x000000160c68723c */ /* 0x040fe2000000184c */
[----:B------:R-:W2:Y:S07]  /*5dc0*/  LDSM.16.MT88.4 R20, [R233+0x2000] ;  /* 0x00200000e914783b */ /* 0x000eae0000004200 */
[----:B------:R-:W-:Y:S01]  /*5dd0*/  HMMA.16816.F32 R96, R12, R16, R64 ;  /* 0x000000100c60723c */ /* 0x000fe20000001840 */
[----:B-1----:R-:W-:-:S04]  /*5de0*/  FFMA.FTZ R5, R193, c[0x0][0x2d0], -R3 ;  /* 0x0000b400c1057a23 */ /* 0x002fc80000010803 */
[----:B------:R1:W-:Y:S03]  /*5df0*/  MUFU.EX2 R193, R5 ;  /* 0x0000000500c17308 */ /* 0x0003e60000000800 */
[----:B------:R-:W-:Y:S01]  /*5e00*/  HMMA.16816.F32 R84, R12, R18, R28 ;  /* 0x000000120c54723c */ /* 0x000fe2000000181c */
[----:B------:R-:W4:Y:S04]  /*5e10*/  LDSM.16.MT88.4 R16, [R230+0x2000] ;  /* 0x00200000e610783b */ /* 0x000f280000004200 */
[----:B------:R-:W4:Y:S01]  /*5e20*/  LDSM.16.MT88.4 R12, [R232+0x2000] ;  /* 0x00200000e80c783b */ /* 0x000f220000004200 */
[----:B-1----:R-:W-:Y:S02]  /*5e30*/  FFMA.FTZ R5, R71, c[0x0][0x2d0], -R3 ;  /* 0x0000b40047057a23 */ /* 0x002fe40000010803 */
[----:B------:R-:W-:-:S02]  /*5e40*/  IMAD.MOV.U32 R71, RZ, RZ, R92 ;  /* 0x000000ffff477224 */ /* 0x000fc400078e005c */
[----:B------:R-:W-:Y:S01]  /*5e50*/  IMAD.MOV.U32 R92, RZ, RZ, R94 ;  /* 0x000000ffff5c7224 */ /* 0x000fe200078e005e */
[----:B------:R1:W1:Y:S01]  /*5e60*/  MUFU.EX2 R194, R5 ;  /* 0x0000000500c27308 */ /* 0x0002620000000800 */
[----:B------:R-:W-:Y:S02]  /*5e70*/  IMAD.MOV.U32 R94, RZ, RZ, R172 ;  /* 0x000000ffff5e7224 */ /* 0x000fe400078e00ac */
[----:B------:R-:W-:Y:S02]  /*5e80*/  IMAD.MOV.U32 R172, RZ, RZ, R179 ;  /* 0x000000ffffac7224 */ /* 0x000fe400078e00b3 */
[----:B------:R-:W-:Y:S02]  /*5e90*/  IMAD.MOV.U32 R179, RZ, RZ, R181 ;  /* 0x000000ffffb37224 */ /* 0x000fe400078e00b5 */
[----:B------:R-:W-:Y:S01]  /*5ea0*/  IMAD.MOV.U32 R181, RZ, RZ, R196 ;  /* 0x000000ffffb57224 */ /* 0x000fe200078e00c4 */
[----:B---3--:R-:W-:Y:S01]  /*5eb0*/  F2FP.PACK_AB R8, R197, R195 ;  /* 0x000000c3c508723e */ /* 0x008fe200000000ff */
[----:B------:R-:W-:Y:S01]  /*5ec0*/  IMAD.MOV.U32 R168, RZ, RZ, R71 ;  /* 0x000000ffffa87224 */ /* 0x000fe200078e0047 */
[----:B--2---:R-:W-:Y:S01]  /*5ed0*/  F2FP.PACK_AB R10, R200, R199 ;  /* 0x000000c7c80a723e */ /* 0x004fe200000000ff */
[----:B------:R-:W-:-:S02]  /*5ee0*/  IMAD.MOV.U32 R134, RZ, RZ, R189 ;  /* 0x000000ffff867224 */ /* 0x000fc400078e00bd */
[----:B------:R-:W-:Y:S02]  /*5ef0*/  IMAD.MOV.U32 R71, RZ, RZ, R183 ;  /* 0x000000ffff477224 */ /* 0x000fe400078e00b7 */
[----:B------:R-:W-:Y:S02]  /*5f00*/  IMAD.MOV.U32 R29, RZ, RZ, R92 ;  /* 0x000000ffff1d7224 */ /* 0x000fe400078e005c */
[----:B-1----:R-:W-:Y:S01]  /*5f10*/  FFMA.FTZ R5, R250, c[0x0][0x2d0], -R3 ;  /* 0x0000b400fa057a23 */ /* 0x002fe20000010803 */
[----:B------:R-:W-:Y:S01]  /*5f20*/  F2FP.PACK_AB R9, R194, R193 ;  /* 0x000000c1c209723e */ /* 0x000fe200000000ff */
[----:B------:R-:W-:Y:S02]  /*5f30*/  IMAD.MOV.U32 R250, RZ, RZ, R245 ;  /* 0x000000fffffa7224 */ /* 0x000fe400078e00f5 */
[----:B------:R1:W-:Y:S01]  /*5f40*/  MUFU.EX2 R196, R5 ;  /* 0x0000000500c47308 */ /* 0x0003e20000000800 */
[----:B------:R-:W-:Y:S01]  /*5f50*/  IMAD.MOV.U32 R183, RZ, RZ, R6 ;  /* 0x000000ffffb77224 */ /* 0x000fe200078e0006 */
[----:B------:R2:W5:Y:S01]  /*5f60*/  LDL.LU R245, [R1+0xcc] ;  /* 0x0000cc0001f57983 */ /* 0x0005620000300800 */
[----:B------:R-:W-:-:S02]  /*5f70*/  FFMA.FTZ R64, R140, c[0x0][0x2d0], -R2 ;  /* 0x0000b4008c407a23 */ /* 0x000fc40000010802 */
[--C-:B------:R-:W-:Y:S02]  /*5f80*/  FFMA.FTZ R66, R143, c[0x0][0x2d0], -R2.reuse ;  /* 0x0000b4008f427a23 */ /* 0x100fe40000010802 */
[--C-:B------:R-:W-:Y:S02]  /*5f90*/  FFMA.FTZ R67, R142, c[0x0][0x2d0], -R2.reuse ;  /* 0x0000b4008e437a23 */ /* 0x100fe40000010802 */
[--C-:B------:R-:W-:Y:S02]  /*5fa0*/  FFMA.FTZ R28, R138, c[0x0][0x2d0], -R2.reuse ;  /* 0x0000b4008a1c7a23 */ /* 0x100fe40000010802 */
[----:B------:R-:W-:Y:S02]  /*5fb0*/  FFMA.FTZ R65, R139, c[0x0][0x2d0], -R2 ;  /* 0x0000b4008b417a23 */ /* 0x000fe40000010802 */
[----:B------:R-:W-:Y:S02]  /*5fc0*/  IMAD.MOV.U32 R178, RZ, RZ, R179 ;  /* 0x000000ffffb27224 */ /* 0x000fe400078e00b3 */
[----:B------:R-:W-:-:S02]  /*5fd0*/  IMAD.MOV.U32 R132, RZ, RZ, R192 ;  /* 0x000000ffff847224 */ /* 0x000fc400078e00c0 */
[----:B-1----:R-:W-:Y:S02]  /*5fe0*/  FFMA.FTZ R5, R69, c[0x0][0x2d0], -R3 ;  /* 0x0000b40045057a23 */ /* 0x002fe40000010803 */
[----:B------:R-:W-:Y:S02]  /*5ff0*/  FFMA.FTZ R6, R133, c[0x0][0x2d0], -R2 ;  /* 0x0000b40085067a23 */ /* 0x000fe40000010802 */
[----:B------:R-:W1:Y:S01]  /*6000*/  MUFU.EX2 R198, R5 ;  /* 0x0000000500c67308 */ /* 0x000e620000000800 */
[----:B------:R-:W-:Y:S02]  /*6010*/  IMAD.MOV.U32 R179, RZ, RZ, R180 ;  /* 0x000000ffffb37224 */ /* 0x000fe400078e00b4 */
[----:B------:R-:W-:Y:S02]  /*6020*/  IMAD.MOV.U32 R180, RZ, RZ, R181 ;  /* 0x000000ffffb47224 */ /* 0x000fe400078e00b5 */
[----:B------:R-:W-:Y:S02]  /*6030*/  IMAD.MOV.U32 R181, RZ, RZ, R191 ;  /* 0x000000ffffb57224 */ /* 0x000fe400078e00bf */
[----:B------:R-:W-:Y:S01]  /*6040*/  IMAD.MOV.U32 R30, RZ, RZ, R112 ;  /* 0x000000ffff1e7224 */ /* 0x000fe200078e0070 */
[----:B------:R-:W-:Y:S01]  /*6050*/  MUFU.EX2 R139, R28 ;  /* 0x0000001c008b7308 */ /* 0x000fe20000000800 */
[----:B------:R-:W-:-:S02]  /*6060*/  IMAD.MOV.U32 R69, RZ, RZ, R93 ;  /* 0x000000ffff457224 */ /* 0x000fc400078e005d */
[----:B------:R-:W-:Y:S02]  /*6070*/  IMAD.MOV.U32 R167, RZ, RZ, R94 ;  /* 0x000000ffffa77224 */ /* 0x000fe400078e005e */
[----:B------:R-:W-:Y:S01]  /*6080*/  IMAD.MOV.U32 R247, RZ, RZ, R172 ;  /* 0x000000fffff77224 */ /* 0x000fe200078e00ac */
[----:B-1----:R-:W-:Y:S01]  /*6090*/  F2FP.PACK_AB R11, R198, R196 ;  /* 0x000000c4c60b723e */ /* 0x002fe200000000ff */
[----:B------:R-:W-:Y:S02]  /*60a0*/  FFMA.FTZ R5, R141, c[0x0][0x2d0], -R2 ;  /* 0x0000b4008d057a23 */ /* 0x000fe40000010802 */
[----:B------:R-:W-:-:S04]  /*60b0*/  FFMA.FTZ R2, R155, c[0x0][0x2d0], -R0 ;  /* 0x0000b4009b027a23 */ /* 0x000fc80000010800 */
[----:B----4-:R-:W-:Y:S01]  /*60c0*/  HMMA.16816.F32 R140, R8, R24, R60 ;  /* 0x00000018088c723c */ /* 0x010fe2000000183c */
[----:B------:R1:W-:Y:S06]  /*60d0*/  MUFU.EX2 R191, R6 ;  /* 0x0000000600bf7308 */ /* 0x0003ec0000000800 */
[----:B------:R-:W-:Y:S02]  /*60e0*/  IMAD.MOV.U32 R63, RZ, RZ, R134 ;  /* 0x000000ffff3f7224 */ /* 0x000fe400078e0086 */
[----:B------:R-:W-:Y:S02]  /*60f0*/  IMAD.MOV.U32 R134, RZ, RZ, R250 ;  /* 0x000000ffff867224 */ /* 0x000fe400078e00fa */
[----:B------:R-:W-:Y:S01]  /*6100*/  IMAD.MOV.U32 R250, RZ, RZ, R29 ;  /* 0x000000fffffa7224 */ /* 0x000fe200078e001d */
[----:B------:R3:W-:Y:S01]  /*6110*/  MUFU.EX2 R192, R5 ;  /* 0x0000000500c07308 */ /* 0x0007e20000000800 */
[----:B------:R-:W-:-:S02]  /*6120*/  IMAD.MOV.U32 R29, RZ, RZ, R168 ;  /* 0x000000ffff1d7224 */ /* 0x000fc400078e00a8 */
[----:B------:R-:W-:Y:S02]  /*6130*/  IMAD.MOV.U32 R168, RZ, RZ, R184 ;  /* 0x000000ffffa87224 */ /* 0x000fe400078e00b8 */
[----:B-1----:R-:W-:Y:S02]  /*6140*/  FFMA.FTZ R6, R154, c[0x0][0x2d0], -R0 ;  /* 0x0000b4009a067a23 */ /* 0x002fe40000010800 */
[----:B------:R-:W-:Y:S01]  /*6150*/  IMAD.MOV.U32 R184, RZ, RZ, R185 ;  /* 0x000000ffffb87224 */ /* 0x000fe200078e00b9 */
[----:B------:R1:W-:Y:S01]  /*6160*/  MUFU.EX2 R133, R2 ;  /* 0x0000000200857308 */ /* 0x0003e20000000800 */
[----:B------:R-:W-:Y:S02]  /*6170*/  IMAD.MOV.U32 R185, RZ, RZ, R186 ;  /* 0x000000ffffb97224 */ /* 0x000fe400078e00ba */
[----:B------:R-:W-:Y:S02]  /*6180*/  IMAD.MOV.U32 R186, RZ, RZ, R187 ;  /* 0x000000ffffba7224 */ /* 0x000fe400078e00bb */
[----:B------:R-:W-:-:S02]  /*6190*/  IMAD.MOV.U32 R187, RZ, RZ, R190 ;  /* 0x000000ffffbb7224 */ /* 0x000fc400078e00be */
[--C-:B---3--:R-:W-:Y:S01]  /*61a0*/  FFMA.FTZ R5, R149, c[0x0][0x2d0], -R0.reuse ;  /* 0x0000b40095057a23 */ /* 0x108fe20000010800 */
[----:B------:R-:W-:Y:S01]  /*61b0*/  MUFU.EX2 R189, R7 ;  /* 0x0000000700bd7308 */ /* 0x000fe20000000800 */
[----:B------:R-:W-:Y:S01]  /*61c0*/  HMMA.16816.F32 R112, R8, R26, R56 ;  /* 0x0000001a0870723c */ /* 0x000fe20000001838 */
[----:B-1----:R-:W-:-:S06]  /*61d0*/  FFMA.FTZ R2, R148, c[0x0][0x2d0], -R0 ;  /* 0x0000b40094027a23 */ /* 0x002fcc0000010800 */
[----:B------:R-:W1:Y:S01]  /*61e0*/  MUFU.EX2 R138, R6 ;  /* 0x00000006008a7308 */ /* 0x000e620000000800 */
[C---:B------:R-:W-:Y:S07]  /*61f0*/  HMMA.16816.F32 R100, R8.reuse, R20, R48 ;  /* 0x000000140864723c */ /* 0x040fee0000001830 */
[----:B------:R1:W-:Y:S01]  /*6200*/  MUFU.EX2 R188, R5 ;  /* 0x0000000500bc7308 */ /* 0x0003e20000000800 */
[C---:B------:R-:W-:Y:S07]  /*6210*/  HMMA.16816.F32 R92, R8.reuse, R22, R44 ;  /* 0x00000016085c723c */ /* 0x040fee000000182c */
[----:B------:R-:W3:Y:S01]  /*6220*/  MUFU.EX2 R190, R2 ;  /* 0x0000000200be7308 */ /* 0x000ee20000000800 */
[C---:B------:R-:W-:Y:S08]  /*6230*/  HMMA.16816.F32 R88, R8.reuse, R16, R40 ;  /* 0x000000100858723c */ /* 0x040ff00000001828 */
[C---:B------:R-:W-:Y:S08]  /*6240*/  HMMA.16816.F32 R80, R8.reuse, R18, R36 ;  /* 0x000000120850723c */ /* 0x040ff00000001824 */
[C---:B------:R-:W-:Y:S08]  /*6250*/  HMMA.16816.F32 R76, R8.reuse, R12, R52 ;  /* 0x0000000c084c723c */ /* 0x040ff00000001834 */
[----:B------:R-:W-:Y:S07]  /*6260*/  HMMA.16816.F32 R72, R8, R14, R32 ;  /* 0x0000000e0848723c */ /* 0x000fee0000001820 */
[----:B------:R-:W-:-:S02]  /*6270*/  FFMA.FTZ R11, R132, c[0x0][0x2d0], -R4 ;  /* 0x0000b400840b7a23 */ /* 0x000fc40000010804 */
[----:B------:R-:W-:Y:S02]  /*6280*/  IMAD.MOV.U32 R132, RZ, RZ, R227 ;  /* 0x000000ffff847224 */ /* 0x000fe400078e00e3 */
[----:B------:R-:W-:Y:S02]  /*6290*/  IMAD.MOV.U32 R227, RZ, RZ, R30 ;  /* 0x000000ffffe37224 */ /* 0x000fe400078e001e */
[----:B------:R-:W-:Y:S02]  /*62a0*/  IMAD.MOV.U32 R62, RZ, RZ, R132 ;  /* 0x000000ffff3e7224 */ /* 0x000fe400078e0084 */
[----:B------:R-:W-:Y:S02]  /*62b0*/  IMAD.MOV.U32 R132, RZ, RZ, R250 ;  /* 0x000000ffff847224 */ /* 0x000fe400078e00fa */
[----:B------:R-:W-:Y:S02]  /*62c0*/  IMAD.MOV.U32 R250, RZ, RZ, R227 ;  /* 0x000000fffffa7224 */ /* 0x000fe400078e00e3 */
[----:B------:R-:W-:-:S02]  /*62d0*/  IMAD.MOV.U32 R227, RZ, RZ, R29 ;  /* 0x000000ffffe37224 */ /* 0x000fc400078e001d */
[----:B------:R-:W-:Y:S02]  /*62e0*/  IMAD.MOV.U32 R59, RZ, RZ, R62 ;  /* 0x000000ffff3b7224 */ /* 0x000fe400078e003e */
[----:B------:R-:W-:Y:S02]  /*62f0*/  IMAD.MOV.U32 R62, RZ, RZ, R132 ;  /* 0x000000ffff3e7224 */ /* 0x000fe400078e0084 */
[----:B------:R-:W-:Y:S02]  /*6300*/  IMAD.MOV.U32 R132, RZ, RZ, R250 ;  /* 0x000000ffff847224 */ /* 0x000fe400078e00fa */
[--C-:B------:R-:W-:Y:S02]  /*6310*/  FFMA.FTZ R60, R63, c[0x0][0x2d0], -R4.reuse ;  /* 0x0000b4003f3c7a23 */ /* 0x100fe40000010804 */
[----:B------:R-:W-:Y:S01]  /*6320*/  IMAD.MOV.U32 R250, RZ, RZ, R227 ;  /* 0x000000fffffa7224 */ /* 0x000fe200078e00e3 */
[----:B-1----:R-:W-:Y:S01]  /*6330*/  F2FP.PACK_AB R5, R138, R133 ;  /* 0x000000858a05723e */ /* 0x002fe200000000ff */
[--C-:B------:R-:W-:Y:S01]  /*6340*/  FFMA.FTZ R10, R244, c[0x0][0x2d0], -R4.reuse ;  /* 0x0000b400f40a7a23 */ /* 0x100fe20000010804 */
[----:B------:R-:W-:Y:S01]  /*6350*/  F2FP.PACK_AB R6, R192, R191 ;  /* 0x000000bfc006723e */ /* 0x000fe200000000ff */
[--C-:B------:R-:W-:Y:S01]  /*6360*/  FFMA.FTZ R9, R243, c[0x0][0x2d0], -R4.reuse ;  /* 0x0000b400f3097a23 */ /* 0x100fe20000010804 */
[----:B---3--:R-:W-:Y:S01]  /*6370*/  F2FP.PACK_AB R7, R190, R188 ;  /* 0x000000bcbe07723e */ /* 0x008fe200000000ff */
[--C-:B------:R-:W-:Y:S01]  /*6380*/  FFMA.FTZ R8, R242, c[0x0][0x2d0], -R4.reuse ;  /* 0x0000b400f2087a23 */ /* 0x100fe20000010804 */
[----:B------:R2:W5:Y:S01]  /*6390*/  LDL.LU R244, [R1+0xc8] ;  /* 0x0000c80001f47983 */ /* 0x0005620000300800 */
[----:B------:R-:W-:-:S02]  /*63a0*/  FFMA.FTZ R47, R241, c[0x0][0x2d0], -R4 ;  /* 0x0000b400f12f7a23 */ /* 0x000fc40000010804 */
[--C-:B------:R-:W-:Y:S01]  /*63b0*/  FFMA.FTZ R61, R239, c[0x0][0x2d0], -R4.reuse ;  /* 0x0000b400ef3d7a23 */ /* 0x100fe20000010804 */
[----:B------:R2:W5:Y:S01]  /*63c0*/  LDL.LU R243, [R1+0xc4] ;  /* 0x0000c40001f37983 */ /* 0x0005620000300800 */
[----:B------:R-:W-:Y:S01]  /*63d0*/  FFMA.FTZ R63, R238, c[0x0][0x2d0], -R4 ;  /* 0x0000b400ee3f7a23 */ /* 0x000fe20000010804 */
[----:B------:R-:W-:Y:S01]  /*63e0*/  F2FP.PACK_AB R4, R189, R139 ;  /* 0x0000008bbd04723e */ /* 0x000fe200000000ff */
[----:B------:R-:W-:Y:S01]  /*63f0*/  IMAD.MOV.U32 R58, RZ, RZ, R59 ;  /* 0x000000ffff3a7224 */ /* 0x000fe200078e003b */
[----:B------:R2:W5:Y:S01]  /*6400*/  LDL.LU R242, [R1+0xc0] ;  /* 0x0000c00001f27983 */ /* 0x0005620000300800 */
[----:B------:R-:W-:Y:S02]  /*6410*/  IMAD.MOV.U32 R59, RZ, RZ, R62 ;  /* 0x000000ffff3b7224 */ /* 0x000fe400078e003e */
[----:B------:R-:W-:Y:S01]  /*6420*/  IMAD.MOV.U32 R30, RZ, RZ, R240 ;  /* 0x000000ffff1e7224 */ /* 0x000fe200078e00f0 */
[----:B------:R2:W5:Y:S01]  /*6430*/  LDL.LU R241, [R1+0xbc] ;  /* 0x0000bc0001f17983 */ /* 0x0005620000300800 */
[----:B------:R-:W-:-:S02]  /*6440*/  IMAD.MOV.U32 R62, RZ, RZ, R132 ;  /* 0x000000ffff3e7224 */ /* 0x000fc400078e0084 */
[----:B------:R-:W-:Y:S02]  /*6450*/  IMAD.MOV.U32 R132, RZ, RZ, R250 ;  /* 0x000000ffff847224 */ /* 0x000fe400078e00fa */
[----:B------:R-:W-:Y:S01]  /*6460*/  FFMA.FTZ R2, R236, c[0x0][0x2d0], -R3 ;  /* 0x0000b400ec027a23 */ /* 0x000fe20000010803 */
[----:B------:R-:W-:Y:S01]  /*6470*/  HMMA.16816.F32 R36, R4, R18, R104 ;  /* 0x000000120424723c */ /* 0x000fe20000001868 */
[----:B------:R-:W-:Y:S01]  /*6480*/  IMAD.MOV.U32 R57, RZ, RZ, R58 ;  /* 0x000000ffff397224 */ /* 0x000fe200078e003a */
[----:B------:R2:W5:Y:S01]  /*6490*/  LDL.LU R240, [R1+0xb8] ;  /* 0x0000b80001f07983 */ /* 0x0005620000300800 */
[----:B------:R-:W-:Y:S02]  /*64a0*/  IMAD.MOV.U32 R58, RZ, RZ, R59 ;  /* 0x000000ffff3a7224 */ /* 0x000fe400078e003b */
[----:B------:R-:W-:Y:S01]  /*64b0*/  IMAD.MOV.U32 R227, RZ, RZ, R30 ;  /* 0x000000ffffe37224 */ /* 0x000fe200078e001e */
[----:B------:R-:W-:Y:S01]  /*64c0*/  MUFU.EX2 R107, R64 ;  /* 0x00000040006b7308 */ /* 0x000fe20000000800 */
[----:B------:R-:W-:Y:S01]  /*64d0*/  IMAD.MOV.U32 R59, RZ, RZ, R62 ;  /* 0x000000ffff3b7224 */ /* 0x000fe200078e003e */
[----:B------:R2:W5:Y:S01]  /*64e0*/  LDL.LU R239, [R1+0xb4] ;  /* 0x0000b40001ef7983 */ /* 0x0005620000300800 */
[----:B------:R-:W-:-:S02]  /*64f0*/  IMAD.MOV.U32 R62, RZ, RZ, R132 ;  /* 0x000000ffff3e7224 */ /* 0x000fc400078e0084 */
[----:B------:R-:W-:Y:S01]  /*6500*/  IMAD.MOV.U32 R250, RZ, RZ, R227 ;  /* 0x000000fffffa7224 */ /* 0x000fe200078e00e3 */
[----:B------:R2:W5:Y:S01]  /*6510*/  LDL.LU R238, [R1+0xb0] ;  /* 0x0000b00001ee7983 */ /* 0x0005620000300800 */
[----:B------:R-:W-:Y:S01]  /*6520*/  IMAD.MOV.U32 R227, RZ, RZ, R68 ;  /* 0x000000ffffe37224 */ /* 0x000fe200078e0044 */
[----:B------:R1:W-:Y:S01]  /*6530*/  MUFU.EX2 R64, R2 ;  /* 0x0000000200407308 */ /* 0x0003e20000000800 */
[----:B------:R-:W-:Y:S02]  /*6540*/  IMAD.MOV.U32 R155, RZ, RZ, R58 ;  /* 0x000000ffff9b7224 */ /* 0x000fe400078e003a */
[----:B------:R-:W-:Y:S02]  /*6550*/  IMAD.MOV.U32 R154, RZ, RZ, R59 ;  /* 0x000000ffff9a7224 */ /* 0x000fe400078e003b */
[--C-:B------:R-:W-:Y:S02]  /*6560*/  FFMA.FTZ R46, R147, c[0x0][0x2d0], -R0.reuse ;  /* 0x0000b400932e7a23 */ /* 0x100fe40000010800 */
[----:B------:R-:W-:-:S02]  /*6570*/  FFMA.FTZ R44, R153, c[0x0][0x2d0], -R0 ;  /* 0x0000b400992c7a23 */ /* 0x000fc40000010800 */
[--C-:B------:R-:W-:Y:S02]  /*6580*/  FFMA.FTZ R31, R152, c[0x0][0x2d0], -R0.reuse ;  /* 0x0000b400981f7a23 */ /* 0x100fe40000010800 */
[--C-:B------:R-:W-:Y:S02]  /*6590*/  FFMA.FTZ R45, R151, c[0x0][0x2d0], -R0.reuse ;  /* 0x0000b400972d7a23 */ /* 0x100fe40000010800 */
[----:B------:R-:W-:Y:S02]  /*65a0*/  FFMA.FTZ R147, R150, c[0x0][0x2d0], -R0 ;  /* 0x0000b40096937a23 */ /* 0x000fe40000010800 */
[----:B-1----:R-:W-:Y:S02]  /*65b0*/  FADD.FTZ R2, R69, R62 ;  /* 0x0000003e45027221 */ /* 0x002fe40000010000 */
[--C-:B------:R-:W-:Y:S02]  /*65c0*/  FFMA.FTZ R146, R146, c[0x0][0x2d0], -R0.reuse ;  /* 0x0000b40092927a23 */ /* 0x100fe40000010800 */
[----:B------:R-:W-:-:S02]  /*65d0*/  FFMA.FTZ R145, R145, c[0x0][0x2d0], -R0 ;  /* 0x0000b40091917a23 */ /* 0x000fc40000010800 */
[----:B------:R-:W-:Y:S02]  /*65e0*/  FFMA.FTZ R172, R144, c[0x0][0x2d0], -R0 ;  /* 0x0000b40090ac7a23 */ /* 0x000fe40000010800 */
[--C-:B------:R-:W-:Y:S02]  /*65f0*/  FFMA.FTZ R0, R237, c[0x0][0x2d0], -R3.reuse ;  /* 0x0000b400ed007a23 */ /* 0x100fe40000010803 */
[--C-:B------:R-:W-:Y:S01]  /*6600*/  FFMA.FTZ R29, R235, c[0x0][0x2d0], -R3.reuse ;  /* 0x0000b400eb1d7a23 */ /* 0x100fe20000010803 */
[----:B------:R2:W5:Y:S01]  /*6610*/  LDL.LU R237, [R1+0xac] ;  /* 0x0000ac0001ed7983 */ /* 0x0005620000300800 */
[--C-:B------:R-:W-:Y:S02]  /*6620*/  FFMA.FTZ R30, R234, c[0x0][0x2d0], -R3.reuse ;  /* 0x0000b400ea1e7a23 */ /* 0x100fe40000010803 */
[--C-:B------:R-:W-:Y:S01]  /*6630*/  FFMA.FTZ R68, R231, c[0x0][0x2d0], -R3.reuse ;  /* 0x0000b400e7447a23 */ /* 0x100fe20000010803 */
[----:B------:R2:W5:Y:S01]  /*6640*/  LDL.LU R236, [R1+0xa8] ;  /* 0x0000a80001ec7983 */ /* 0x0005620000300800 */
[----:B------:R-:W-:-:S02]  /*6650*/  FFMA.FTZ R132, R228, c[0x0][0x2d0], -R3 ;  /* 0x0000b400e4847a23 */ /* 0x000fc40000010803 */
[--C-:B------:R-:W-:Y:S01]  /*6660*/  FFMA.FTZ R134, R134, c[0x0][0x2d0], -R3.reuse ;  /* 0x0000b40086867a23 */ /* 0x100fe20000010803 */
[----:B------:R2:W5:Y:S01]  /*6670*/  LDL.LU R235, [R1+0xa4] ;  /* 0x0000a40001eb7983 */ /* 0x0005620000300800 */
[----:B------:R-:W-:Y:S02]  /*6680*/  FFMA.FTZ R144, R57, c[0x0][0x2d0], -R3 ;  /* 0x0000b40039907a23 */ /* 0x000fe40000010803 */
[----:B------:R-:W-:Y:S01]  /*6690*/  FADD.FTZ R3, R155, R154 ;  /* 0x0000009a9b037221 */ /* 0x000fe20000010000 */
[----:B------:R2:W5:Y:S01]  /*66a0*/  LDL.LU R234, [R1+0xa0] ;  /* 0x0000a00001ea7983 */ /* 0x0005620000300800 */
[----:B------:R-:W-:Y:S02]  /*66b0*/  FADD.FTZ R2, R227, R2 ;  /* 0x00000002e3027221 */ /* 0x000fe40000010000 */
[----:B------:R-:W-:Y:S01]  /*66c0*/  IMAD.MOV.U32 R227, RZ, RZ, R247 ;  /* 0x000000ffffe37224 */ /* 0x000fe200078e00f7 */
[----:B------:R2:W5:Y:S01]  /*66d0*/  LDL.LU R231, [R1+0x9c] ;  /* 0x00009c0001e77983 */ /* 0x0005620000300800 */
[----:B------:R-:W-:-:S02]  /*66e0*/  IMAD.MOV.U32 R247, RZ, RZ, R252 ;  /* 0x000000fffff77224 */ /* 0x000fc400078e00fc */
[----:B------:R-:W-:Y:S01]  /*66f0*/  FADD.FTZ R3, R250, R3 ;  /* 0x00000003fa037221 */ /* 0x000fe20000010000 */
[----:B------:R2:W5:Y:S01]  /*6700*/  LDL.LU R228, [R1+0x98] ;  /* 0x0000980001e47983 */ /* 0x0005620000300800 */
[----:B------:R-:W-:Y:S02]  /*6710*/  IMAD.MOV.U32 R252, RZ, RZ, R165 ;  /* 0x000000fffffc7224 */ /* 0x000fe400078e00a5 */
[----:B------:R-:W-:Y:S01]  /*6720*/  IMAD.MOV.U32 R165, RZ, RZ, R71 ;  /* 0x000000ffffa57224 */ /* 0x000fe200078e0047 */
[----:B------:R-:W-:Y:S01]  /*6730*/  HMMA.16816.F32 R32, R4, R16, R108 ;  /* 0x000000100420723c */ /* 0x000fe2000000186c */
[----:B------:R-:W-:Y:S01]  /*6740*/  FADD.FTZ R2, R247, R2 ;  /* 0x00000002f7027221 */ /* 0x000fe20000010000 */
[----:B------:R-:W-:Y:S01]  /*6750*/  MUFU.EX2 R105, R11 ;  /* 0x0000000b00697308 */ /* 0x000fe20000000800 */
[----:B------:R-:W-:Y:S01]  /*6760*/  FADD.FTZ R3, R227, R3 ;  /* 0x00000003e3037221 */ /* 0x000fe20000010000 */
[----:B------:R-:W1:Y:S01]  /*6770*/  LDSM.16.MT88.4 R16, [R229+0x2800] ;  /* 0x00280000e510783b */ /* 0x000e620000004200 */
[----:B------:R-:W-:-:S02]  /*6780*/  IMAD.MOV.U32 R227, RZ, RZ, R184 ;  /* 0x000000ffffe37224 */ /* 0x000fc400078e00b8 */
[----:B------:R-:W-:Y:S01]  /*6790*/  FADD.FTZ R2, R165, R2 ;  /* 0x00000002a5027221 */ /* 0x000fe20000010000 */
[C---:B------:R-:W-:Y:S01]  /*67a0*/  HMMA.16816.F32 R48, R4.reuse, R20, R120 ;  /* 0x000000140430723c */ /* 0x040fe20000001878 */
[----:B------:R-:W-:Y:S01]  /*67b0*/  FADD.FTZ R28, R157, R156 ;  /* 0x0000009c9d1c7221 */ /* 0x000fe20000010000 */
[----:B------:R-:W3:Y:S01]  /*67c0*/  MUFU.EX2 R106, R10 ;  /* 0x0000000a006a7308 */ /* 0x000ee20000000800 */
[----:B------:R-:W-:Y:S01]  /*67d0*/  FADD.FTZ R2, R227, R2 ;  /* 0x00000002e3027221 */ /* 0x000fe20000010000 */
[----:B------:R-:W-:Y:S04]  /*67e0*/  LDSM.16.MT88.4 R152, [R229+0x3000] ;  /* 0x00300000e598783b */ /* 0x000fe80000004200 */
[----:B------:R-:W4:Y:S01]  /*67f0*/  LDL R227, [R1+0x5c] ;  /* 0x00005c0001e37983 */ /* 0x000f220000100800 */
[C---:B------:R-:W-:Y:S01]  /*6800*/  HMMA.16816.F32 R40, R4.reuse, R22, R116 ;  /* 0x000000160428723c */ /* 0x040fe20000001874 */
[----:B------:R-:W-:Y:S02]  /*6810*/  MUFU.EX2 R108, R9 ;  /* 0x00000009006c7308 */ /* 0x000fe40000000800 */
[----:B------:R-:W-:Y:S05]  /*6820*/  LDSM.16.MT88.4 R20, [R232+0x2800] ;  /* 0x00280000e814783b */ /* 0x000fea0000004200 */
[C---:B------:R-:W-:Y:S01]  /*6830*/  HMMA.16816.F32 R96, R4.reuse, R12, R96 ;  /* 0x0000000c0460723c */ /* 0x040fe20000001860 */
[----:B------:R2:W-:Y:S07]  /*6840*/  MUFU.EX2 R109, R8 ;  /* 0x00000008006d7308 */ /* 0x0005ee0000000800 */
[C---:B------:R-:W-:Y:S01]  /*6850*/  HMMA.16816.F32 R84, R4.reuse, R14, R84 ;  /* 0x0000000e0454723c */ /* 0x040fe20000001854 */
[----:B------:R-:W1:Y:S04]  /*6860*/  LDSM.16.MT88.4 R12, [R233+0x2800] ;  /* 0x00280000e90c783b */ /* 0x000e680000004200 */
[----:B--2---:R-:W2:Y:S01]  /*6870*/  LDSM.16.MT88.4 R8, [R230+0x2800] ;  /* 0x00280000e608783b */ /* 0x004ea20000004200 */
[----:B------:R3:W1:Y:S08]  /*6880*/  MUFU.EX2 R104, R0 ;  /* 0x0000000000687308 */ /* 0x0006700000000800 */
[----:B------:R-:W-:Y:S08]  /*6890*/  MUFU.EX2 R69, R29 ;  /* 0x0000001d00457308 */ /* 0x000ff00000000800 */
[----:B------:R-:W1:Y:S01]  /*68a0*/  MUFU.EX2 R71, R30 ;  /* 0x0000001e00477308 */ /* 0x000e620000000800 */
[----:B------:R-:W-:Y:S01]  /*68b0*/  HMMA.16816.F32 R56, R4, R24, R128 ;  /* 0x000000180438723c */ /* 0x000fe20000001880 */
[----:B---3--:R-:W-:-:S06]  /*68c0*/  FADD.FTZ R0, R159, R158 ;  /* 0x0000009e9f007221 */ /* 0x008fcc0000010000 */
[----:B------:R-:W-:Y:S01]  /*68d0*/  MUFU.EX2 R62, R46 ;  /* 0x0000002e003e7308 */ /* 0x000fe20000000800 */
[----:B------:R-:W-:Y:S07]  /*68e0*/  HMMA.16816.F32 R52, R4, R26, R124 ;  /* 0x0000001a0434723c */ /* 0x000fee000000187c */
[----:B------:R-:W-:Y:S01]  /*68f0*/  MUFU.EX2 R46, R44 ;  /* 0x0000002c002e7308 */ /* 0x000fe20000000800 */
[----:B------:R-:W-:-:S07]  /*6900*/  FADD.FTZ R4, R169, R28 ;  /* 0x0000001ca9047221 */ /* 0x000fce0000010000 */
[----:B------:R-:W3:Y:S01]  /*6910*/  MUFU.EX2 R65, R65 ;  /* 0x0000004100417308 */ /* 0x000ee20000000800 */
[----:B------:R-:W-:-:S07]  /*6920*/  FADD.FTZ R24, R166, R0 ;  /* 0x00000000a6187221 */ /* 0x000fce0000010000 */
[----:B------:R-:W-:Y:S01]  /*6930*/  MUFU.EX2 R66, R66 ;  /* 0x0000004200427308 */ /* 0x000fe20000000800 */
[----:B------:R-:W-:-:S07]  /*6940*/  FADD.FTZ R0, R170, R4 ;  /* 0x00000004aa007221 */ /* 0x000fce0000010000 */
[----:B------:R-:W1:Y:S08]  /*6950*/  MUFU.EX2 R67, R67 ;  /* 0x0000004300437308 */ /* 0x000e700000000800 */
[----:B------:R-:W-:Y:S08]  /*6960*/  MUFU.EX2 R44, R31 ;  /* 0x0000001f002c7308 */ /* 0x000ff00000000800 */
[----:B------:R-:W2:Y:S01]  /*6970*/  MUFU.EX2 R45, R45 ;  /* 0x0000002d002d7308 */ /* 0x000ea20000000800 */
[----:B------:R-:W-:-:S02]  /*6980*/  F2FP.PACK_AB R4, R106, R105 ;  /* 0x000000696a04723e */ /* 0x000fc400000000ff */
[----:B-1----:R-:W-:Y:S02]  /*6990*/  F2FP.PACK_AB R5, R64, R104 ;  /* 0x000000684005723e */ /* 0x002fe400000000ff */
[----:B------:R-:W-:Y:S02]  /*69a0*/  F2FP.PACK_AB R6, R109, R108 ;  /* 0x0000006c6d06723e */ /* 0x000fe400000000ff */
[----:B------:R-:W-:Y:S01]  /*69b0*/  F2FP.PACK_AB R7, R71, R69 ;  /* 0x000000454707723e */ /* 0x000fe200000000ff */
[----:B------:R-:W-:-:S06]  /*69c0*/  FADD.FTZ R24, R171, R24 ;  /* 0x00000018ab187221 */ /* 0x000fcc0000010000 */
[----:B------:R-:W-:Y:S01]  /*69d0*/  HMMA.16816.F32 R140, R4, R16, R140 ;  /* 0x00000010048c723c */ /* 0x000fe2000000188c */
[----:B------:R-:W-:-:S07]  /*69e0*/  FADD.FTZ R24, R217, R24 ;  /* 0x00000018d9187221 */ /* 0x000fce0000010000 */
[----:B------:R-:W-:Y:S01]  /*69f0*/  HMMA.16816.F32 R112, R4, R18, R112 ;  /* 0x000000120470723c */ /* 0x000fe20000001870 */
[----:B------:R-:W-:-:S07]  /*6a00*/  FADD.FTZ R0, R219, R0 ;  /* 0x00000000db007221 */ /* 0x000fce0000010000 */
[C---:B------:R-:W-:Y:S08]  /*6a10*/  HMMA.16816.F32 R100, R4.reuse, R12, R100 ;  /* 0x0000000c0464723c */ /* 0x040ff00000001864 */
[C---:B------:R-:W-:Y:S08]  /*6a20*/  HMMA.16816.F32 R92, R4.reuse, R14, R92 ;  /* 0x0000000e045c723c */ /* 0x040ff0000000185c */
[C---:B--2---:R-:W-:Y:S08]  /*6a30*/  HMMA.16816.F32 R88, R4.reuse, R8, R88 ;  /* 0x000000080458723c */ /* 0x044ff00000001858 */
[C---:B------:R-:W-:Y:S08]  /*6a40*/  HMMA.16816.F32 R80, R4.reuse, R10, R80 ;  /* 0x0000000a0450723c */ /* 0x040ff00000001850 */
[C---:B------:R-:W-:Y:S08]  /*6a50*/  HMMA.16816.F32 R76, R4.reuse, R20, R76 ;  /* 0x00000014044c723c */ /* 0x040ff0000000184c */
[----:B------:R-:W-:Y:S07]  /*6a60*/  HMMA.16816.F32 R72, R4, R22, R72 ;  /* 0x000000160448723c */ /* 0x000fee0000001848 */
[----:B---3--:R-:W-:-:S02]  /*6a70*/  F2FP.PACK_AB R4, R65, R107 ;  /* 0x0000006b4104723e */ /* 0x008fc400000000ff */
[----:B------:R-:W-:Y:S02]  /*6a80*/  F2FP.PACK_AB R5, R46, R62 ;  /* 0x0000003e2e05723e */ /* 0x000fe400000000ff */
[----:B------:R-:W-:Y:S02]  /*6a90*/  F2FP.PACK_AB R6, R67, R66 ;  /* 0x000000424306723e */ /* 0x000fe400000000ff */
[----:B------:R-:W-:Y:S01]  /*6aa0*/  F2FP.PACK_AB R7, R45, R44 ;  /* 0x0000002c2d07723e */ /* 0x000fe200000000ff */
[----:B------:R-:W-:Y:S02]  /*6ab0*/  IMAD.MOV.U32 R247, RZ, RZ, R185 ;  /* 0x000000fffff77224 */ /* 0x000fe400078e00b9 */
[----:B------:R-:W-:Y:S02]  /*6ac0*/  IMAD.MOV.U32 R165, RZ, RZ, R186 ;  /* 0x000000ffffa57224 */ /* 0x000fe400078e00ba */
[----:B------:R-:W-:Y:S02]  /*6ad0*/  FADD.FTZ R0, R218, R0 ;  /* 0x00000000da007221 */ /* 0x000fe40000010000 */
[----:B------:R-:W-:Y:S01]  /*6ae0*/  HMMA.16816.F32 R32, R4, R8, R32 ;  /* 0x000000080420723c */ /* 0x000fe20000001820 */
[----:B------:R-:W-:-:S06]  /*6af0*/  IMAD.MOV.U32 R128, RZ, RZ, R163 ;  /* 0x000000ffff807224 */ /* 0x000fcc00078e00a3 */
[----:B------:R-:W-:Y:S01]  /*6b00*/  FADD.FTZ R8, R225, R24 ;  /* 0x00000018e1087221 */ /* 0x000fe20000010000 */
[C---:B------:R-:W-:Y:S01]  /*6b10*/  HMMA.16816.F32 R116, R4.reuse, R20, R96 ;  /* 0x000000140474723c */ /* 0x040fe20000001860 */
[----:B------:R-:W-:Y:S02]  /*6b20*/  FADD.FTZ R0, R247, R0 ;  /* 0x00000000f7007221 */ /* 0x000fe40000010000 */
[----:B------:R-:W-:Y:S02]  /*6b30*/  FADD.FTZ R8, R226, R8 ;  /* 0x00000008e2087221 */ /* 0x000fe40000010000 */
[----:B------:R-:W-:Y:S02]  /*6b40*/  FADD.FTZ R2, R165, R2 ;  /* 0x00000002a5027221 */ /* 0x000fe40000010000 */
[----:B------:R-:W-:Y:S01]  /*6b50*/  IMAD.MOV.U32 R130, RZ, RZ, R174 ;  /* 0x000000ffff827224 */ /* 0x000fe200078e00ae */
[----:B------:R-:W-:Y:S01]  /*6b60*/  HMMA.16816.F32 R56, R4, R16, R56 ;  /* 0x000000100438723c */ /* 0x000fe20000001838 */
[----:B------:R-:W-:-:S02]  /*6b70*/  FADD.FTZ R3, R252, R3 ;  /* 0x00000003fc037221 */ /* 0x000fc40000010000 */
[----:B------:R-:W-:Y:S02]  /*6b80*/  IMAD.MOV.U32 R250, RZ, RZ, R168 ;  /* 0x000000fffffa7224 */ /* 0x000fe400078e00a8 */
[----:B------:R-:W-:-:S03]  /*6b90*/  FADD.FTZ R0, R167, R0 ;  /* 0x00000000a7007221 */ /* 0x000fc60000010000 */
[----:B------:R-:W-:Y:S01]  /*6ba0*/  HMMA.16816.F32 R52, R4, R18, R52 ;  /* 0x000000120434723c */ /* 0x000fe20000001834 */
[----:B------:R-:W-:-:S07]  /*6bb0*/  FADD.FTZ R2, R130, R2 ;  /* 0x0000000282027221 */ /* 0x000fce0000010000 */
[----:B------:R-:W-:Y:S01]  /*6bc0*/  HMMA.16816.F32 R48, R4, R12, R48 ;  /* 0x0000000c0430723c */ /* 0x000fe20000001830 */
[----:B------:R-:W-:-:S07]  /*6bd0*/  IMAD.MOV.U32 R252, RZ, RZ, R187 ;  /* 0x000000fffffc7224 */ /* 0x000fce00078e00bb */
[----:B------:R-:W-:Y:S01]  /*6be0*/  HMMA.16816.F32 R40, R4, R14, R40 ;  /* 0x0000000e0428723c */ /* 0x000fe20000001828 */
[----:B------:R-:W-:-:S07]  /*6bf0*/  FADD.FTZ R3, R250, R3 ;  /* 0x00000003fa037221 */ /* 0x000fce0000010000 */
[----:B------:R-:W-:Y:S01]  /*6c00*/  HMMA.16816.F32 R36, R4, R10, R36 ;  /* 0x0000000a0424723c */ /* 0x000fe20000001824 */
[----:B------:R-:W-:-:S07]  /*6c10*/  FADD.FTZ R0, R223, R0 ;  /* 0x00000000df007221 */ /* 0x000fce0000010000 */
[----:B------:R-:W-:Y:S01]  /*6c20*/  HMMA.16816.F32 R20, R4, R22, R84 ;  /* 0x000000160414723c */ /* 0x000fe20000001854 */
[----:B------:R-:W-:Y:S02]  /*6c30*/  IMAD.MOV.U32 R129, RZ, RZ, R173 ;  /* 0x000000ffff817224 */ /* 0x000fe400078e00ad */
[----:B------:R-:W-:Y:S01]  /*6c40*/  IMAD.MOV.U32 R156, RZ, RZ, R181 ;  /* 0x000000ffff9c7224 */ /* 0x000fe200078e00b5 */
[----:B------:R1:W-:Y:S01]  /*6c50*/  MUFU.EX2 R31, R60 ;  /* 0x0000003c001f7308 */ /* 0x0003e20000000800 */
[----:B------:R-:W-:Y:S01]  /*6c60*/  IMAD.MOV.U32 R174, RZ, RZ, R183 ;  /* 0x000000ffffae7224 */ /* 0x000fe200078e00b7 */
[----:B------:R-:W2:Y:S01]  /*6c70*/  LDSM.16.MT88.4 R168, [R233+0x3000] ;  /* 0x00300000e9a8783b */ /* 0x000ea20000004200 */
[----:B------:R-:W-:Y:S02]  /*6c80*/  FADD.FTZ R4, R128, R8 ;  /* 0x0000000880047221 */ /* 0x000fe40000010000 */
[----:B------:R-:W-:Y:S01]  /*6c90*/  IMAD.MOV.U32 R157, RZ, RZ, R180 ;  /* 0x000000ffff9d7224 */ /* 0x000fe200078e00b4 */
[----:B------:R-:W3:Y:S01]  /*6ca0*/  LDSM.16.MT88.4 R184, [R230+0x3000] ;  /* 0x00300000e6b8783b */ /* 0x000ee20000004200 */
[----:B------:R-:W-:-:S02]  /*6cb0*/  FADD.FTZ R7, R222, R4 ;  /* 0x00000004de077221 */ /* 0x000fc40000010000 */
[----:B------:R-:W-:Y:S02]  /*6cc0*/  FADD.FTZ R4, R220, R2 ;  /* 0x00000002dc047221 */ /* 0x000fe40000010000 */
[----:B------:R-:W-:Y:S02]  /*6cd0*/  IMAD.MOV.U32 R131, RZ, RZ, R179 ;  /* 0x000000ffff837224 */ /* 0x000fe400078e00b3 */
[----:B------:R-:W-:Y:S02]  /*6ce0*/  IMAD.MOV.U32 R217, RZ, RZ, R175 ;  /* 0x000000ffffd97224 */ /* 0x000fe400078e00af */
[----:B------:R-:W-:Y:S01]  /*6cf0*/  IMAD.MOV.U32 R247, RZ, RZ, R177 ;  /* 0x000000fffff77224 */ /* 0x000fe200078e00b1 */
[----:B------:R-:W-:Y:S01]  /*6d00*/  MUFU.EX2 R9, R147 ;  /* 0x0000009300097308 */ /* 0x000fe20000000800 */
[----:B------:R-:W-:Y:S01]  /*6d10*/  FADD.FTZ R3, R252, R3 ;  /* 0x00000003fc037221 */ /* 0x000fe20000010000 */
[----:B------:R-:W2:Y:S01]  /*6d20*/  LDSM.16.MT88.4 R12, [R232+0x3000] ;  /* 0x00300000e80c783b */ /* 0x000ea20000004200 */
[----:B------:R-:W-:-:S02]  /*6d30*/  FADD.FTZ R5, R224, R0 ;  /* 0x00000000e0057221 */ /* 0x000fc40000010000 */
[----:B------:R-:W-:-:S04]  /*6d40*/  FADD.FTZ R3, R129, R3 ;  /* 0x0000000381037221 */ /* 0x000fc80000010000 */
[----:B------:R-:W-:Y:S02]  /*6d50*/  FADD.FTZ R6, R221, R3 ;  /* 0x00000003dd067221 */ /* 0x000fe40000010000 */
[----:B------:R-:W-:Y:S02]  /*6d60*/  IMAD.MOV.U32 R173, RZ, RZ, R182 ;  /* 0x000000ffffad7224 */ /* 0x000fe400078e00b6 */
[----:B-1----:R-:W-:Y:S02]  /*6d70*/  IMAD.MOV.U32 R60, RZ, RZ, R156 ;  /* 0x000000ffff3c7224 */ /* 0x002fe400078e009c */
[----:B----4-:R-:W-:-:S04]  /*6d80*/  @P4 IMAD.HI.U32 R2, R227, c[0x0][0x2c8], RZ ;  /* 0x0000b200e3024a27 */ /* 0x010fc800078e00ff */
[----:B------:R-:W-:Y:S01]  /*6d90*/  IMAD.MOV.U32 R0, RZ, RZ, R227 ;  /* 0x000000ffff007224 */ /* 0x000fe200078e00e3 */
[----:B------:R-:W-:Y:S01]  /*6da0*/  @P4 SHF.R.U32.HI R0, RZ, c[0x0][0x2cc], R2 ;  /* 0x0000b300ff004a19 */ /* 0x000fe20000011602 */
[----:B------:R-:W-:-:S05]  /*6db0*/  IMAD.MOV.U32 R2, RZ, RZ, c[0x0][0x168] ;  /* 0x00005a00ff027624 */ /* 0x000fca00078e00ff */
[----:B------:R-:W-:Y:S01]  /*6dc0*/  IADD3 R3, R0, c[0x0][0x1d0], -R2 ;  /* 0x0000740000037a10 */ /* 0x000fe20007ffe802 */
[----:B------:R-:W-:-:S04]  /*6dd0*/  IMAD.MOV.U32 R2, RZ, RZ, RZ ;  /* 0x000000ffff027224 */ /* 0x000fc800078e00ff */
[----:B------:R-:W-:-:S05]  /*6de0*/  IMAD.HI R2, R3, -0x6db6db6d, R2 ;  /* 0x9249249303027827 */ /* 0x000fca00078e0202 */
[----:B------:R-:W-:Y:S01]  /*6df0*/  SHF.R.U32.HI R0, RZ, 0x1f, R2 ;  /* 0x0000001fff007819 */ /* 0x000fe20000011602 */
[----:B------:R-:W-:Y:S02]  /*6e00*/  IMAD.MOV.U32 R218, RZ, RZ, R173 ;  /* 0x000000ffffda7224 */ /* 0x000fe400078e00ad */
[----:B------:R-:W-:Y:S01]  /*6e10*/  IMAD.MOV.U32 R219, RZ, RZ, R174 ;  /* 0x000000ffffdb7224 */ /* 0x000fe200078e00ae */
[----:B------:R-:W-:Y:S01]  /*6e20*/  LEA.HI.SX32 R8, R2, R0, 0x1a ;  /* 0x0000000002087211 */ /* 0x000fe200078fd2ff */
[----:B------:R-:W-:Y:S02]  /*6e30*/  FADD.FTZ R0, R60, R7 ;  /* 0x000000073c007221 */ /* 0x000fe40000010000 */
[----:B------:R-:W-:Y:S02]  /*6e40*/  IMAD.MOV.U32 R110, RZ, RZ, R157 ;  /* 0x000000ffff6e7224 */ /* 0x000fe400078e009d */
[----:B------:R-:W-:Y:S02]  /*6e50*/  FADD.FTZ R3, R218, R6 ;  /* 0x00000006da037221 */ /* 0x000fe40000010000 */
[----:B------:R-:W-:-:S02]  /*6e60*/  FADD.FTZ R4, R248, R4 ;  /* 0x00000004f8047221 */ /* 0x000fc40000010000 */
[----:B------:R-:W-:Y:S02]  /*6e70*/  IMAD.MOV.U32 R111, RZ, RZ, R131 ;  /* 0x000000ffff6f7224 */ /* 0x000fe400078e0083 */
        /* <DEDUP_REMOVED lines=56> */
[----:B------:R-:W-:-:S05]  /*7200*/  FADD.FTZ R0, R69, R4 ;  /* 0x0000000445007221 */ /* 0x000fca0000010000 */
[----:B------:R-:W1:Y:S01]  /*7210*/  MUFU.EX2 R17, R162 ;  /* 0x000000a200117308 */ /* 0x000e620000000800 */
[----:B------:R-:W-:Y:S02]  /*7220*/  FADD.FTZ R5, R67, R5 ;  /* 0x0000000543057221 */ /* 0x000fe40000010000 */
[----:B------:R-:W-:-:S05]  /*7230*/  FADD.FTZ R4, R45, R3 ;  /* 0x000000032d047221 */ /* 0x000fca0000010000 */
[----:B------:R-:W2:Y:S01]  /*7240*/  MUFU.EX2 R16, R146 ;  /* 0x0000009200107308 */ /* 0x000ea20000000800 */
[----:B------:R-:W-:Y:S02]  /*7250*/  FADD.FTZ R3, R109, R2 ;  /* 0x000000026d037221 */ /* 0x000fe40000010000 */
[----:B------:R-:W-:-:S05]  /*7260*/  FADD.FTZ R2, R71, R0 ;  /* 0x0000000047027221 */ /* 0x000fca0000010000 */
[----:B------:R-:W2:Y:S01]  /*7270*/  MUFU.EX2 R27, R132 ;  /* 0x00000084001b7308 */ /* 0x000ea20000000800 */
[----:B-1----:R-:W-:-:S07]  /*7280*/  FADD.FTZ R0, R11, R5 ;  /* 0x000000050b007221 */ /* 0x002fce0000010000 */
[----:B------:R-:W1:Y:S01]  /*7290*/  MUFU.EX2 R19, R164 ;  /* 0x000000a400137308 */ /* 0x000e620000000800 */
[----:B----4-:R-:W-:-:S07]  /*72a0*/  FADD.FTZ R0, R10, R0 ;  /* 0x000000000a007221 */ /* 0x010fce0000010000 */
[----:B------:R-:W4:Y:S01]  /*72b0*/  MUFU.EX2 R18, R145 ;  /* 0x0000009100127308 */ /* 0x000f220000000800 */
[----:B------:R-:W-:-:S07]  /*72c0*/  FADD.FTZ R4, R9, R4 ;  /* 0x0000000409047221 */ /* 0x000fce0000010000 */
[----:B------:R-:W1:Y:S01]  /*72d0*/  MUFU.EX2 R25, R134 ;  /* 0x0000008600197308 */ /* 0x000e620000000800 */
[----:B------:R-:W-:-:S07]  /*72e0*/  FADD.FTZ R5, R28, R2 ;  /* 0x000000021c057221 */ /* 0x000fce0000010000 */
[----:B------:R-:W1:Y:S01]  /*72f0*/  MUFU.EX2 R30, R61 ;  /* 0x0000003d001e7308 */ /* 0x000e620000000800 */
[----:B------:R-:W-:-:S07]  /*7300*/  FADD.FTZ R3, R47, R3 ;  /* 0x000000032f037221 */ /* 0x000fce0000010000 */
[----:B------:R-:W1:Y:S01]  /*7310*/  MUFU.EX2 R24, R172 ;  /* 0x000000ac00187308 */ /* 0x000e620000000800 */
[----:B------:R-:W-:-:S07]  /*7320*/  FADD.FTZ R0, R17, R0 ;  /* 0x0000000011007221 */ /* 0x000fce0000010000 */
[----:B------:R-:W-:Y:S01]  /*7330*/  MUFU.EX2 R26, R144 ;  /* 0x00000090001a7308 */ /* 0x000fe20000000800 */
[----:B--2---:R-:W-:-:S07]  /*7340*/  FADD.FTZ R4, R16, R4 ;  /* 0x0000000410047221 */ /* 0x004fce0000010000 */
[----:B------:R-:W2:Y:S01]  /*7350*/  MUFU.EX2 R29, R63 ;  /* 0x0000003f001d7308 */ /* 0x000ea20000000800 */
[----:B------:R-:W-:Y:S01]  /*7360*/  FADD.FTZ R5, R27, R5 ;  /* 0x000000051b057221 */ /* 0x000fe20000010000 */
[----:B------:R-:W-:Y:S01]  /*7370*/  IMNMX R6, RZ, R8, !PT ;  /* 0x00000008ff067217 */ /* 0x000fe20007800200 */
[----:B------:R-:W-:Y:S02]  /*7380*/  FADD.FTZ R2, R31, R3 ;  /* 0x000000031f027221 */ /* 0x000fe40000010000 */
[----:B-1----:R-:W-:Y:S02]  /*7390*/  FADD.FTZ R0, R19, R0 ;  /* 0x0000000013007221 */ /* 0x002fe40000010000 */
[----:B----4-:R-:W-:Y:S02]  /*73a0*/  FADD.FTZ R3, R18, R4 ;  /* 0x0000000412037221 */ /* 0x010fe40000010000 */
[----:B------:R-:W-:Y:S01]  /*73b0*/  FADD.FTZ R4, R25, R5 ;  /* 0x0000000519047221 */ /* 0x000fe20000010000 */
[----:B------:R-:W-:Y:S01]  /*73c0*/  STL [R1+0x30], R6 ;  /* 0x0000300601007387 */ /* 0x000fe20000100800 */
[----:B------:R-:W-:-:S02]  /*73d0*/  FADD.FTZ R2, R30, R2 ;  /* 0x000000021e027221 */ /* 0x000fc40000010000 */
[----:B------:R-:W-:Y:S01]  /*73e0*/  FADD.FTZ R3, R24, R3 ;  /* 0x0000000318037221 */ /* 0x000fe20000010000 */
[----:B------:R1:W-:Y:S01]  /*73f0*/  STL [R1+0x10], R0 ;  /* 0x0000100001007387 */ /* 0x0003e20000100800 */
[----:B------:R-:W-:Y:S02]  /*7400*/  IMAD.MOV.U32 R252, RZ, RZ, R176 ;  /* 0x000000fffffc7224 */ /* 0x000fe400078e00b0 */
[----:B--2---:R-:W-:Y:S01]  /*7410*/  FADD.FTZ R2, R29, R2 ;  /* 0x000000021d027221 */ /* 0x004fe20000010000 */
[----:B------:R2:W-:Y:S02]  /*7420*/  STL [R1+0x18], R3 ;  /* 0x0000180301007387 */ /* 0x0005e40000100800 */
[----:B------:R-:W-:-:S04]  /*7430*/  IADD3 R247, R252, -0x2, RZ ;  /* 0xfffffffefcf77810 */ /* 0x000fc80007ffe0ff */
[----:B------:R-:W-:Y:S01]  /*7440*/  ISETP.GE.AND P0, PT, R247, R6, PT ;  /* 0x00000006f700720c */ /* 0x000fe20003f06270 */
[----:B-1----:R-:W-:-:S05]  /*7450*/  FADD.FTZ R0, R26, R4 ;  /* 0x000000041a007221 */ /* 0x002fca0000010000 */
[----:B------:R2:W-:Y:S04]  /*7460*/  STL [R1+0x1c], R0 ;  /* 0x00001c0001007387 */ /* 0x0005e80000100800 */
[----:B------:R2:W-:Y:S01]  /*7470*/  STL [R1+0x14], R2 ;  /* 0x0000140201007387 */ /* 0x0005e20000100800 */
[----:B------:R-:W-:Y:S02]  /*7480*/  F2FP.PACK_AB R124, R31, R47 ;  /* 0x0000002f1f7c723e */ /* 0x000fe400000000ff */
[----:B------:R-:W-:Y:S02]  /*7490*/  F2FP.PACK_AB R125, R27, R28 ;  /* 0x0000001c1b7d723e */ /* 0x000fe400000000ff */
[----:B------:R-:W-:Y:S02]  /*74a0*/  F2FP.PACK_AB R126, R29, R30 ;  /* 0x0000001e1d7e723e */ /* 0x000fe400000000ff */
[----:B------:R-:W-:-:S02]  /*74b0*/  F2FP.PACK_AB R127, R26, R25 ;  /* 0x000000191a7f723e */ /* 0x000fc400000000ff */
[----:B------:R-:W-:Y:S02]  /*74c0*/  F2FP.PACK_AB R128, R10, R11 ;  /* 0x0000000b0a80723e */ /* 0x000fe400000000ff */
[----:B------:R-:W-:Y:S02]  /*74d0*/  F2FP.PACK_AB R129, R16, R9 ;  /* 0x000000091081723e */ /* 0x000fe400000000ff */
[----:B------:R-:W-:Y:S02]  /*74e0*/  F2FP.PACK_AB R130, R19, R17 ;  /* 0x000000111382723e */ /* 0x000fe400000000ff */
[----:B------:R-:W-:Y:S01]  /*74f0*/  F2FP.PACK_AB R131, R24, R18 ;  /* 0x000000121883723e */ /* 0x000fe200000000ff */
[C---:B------:R-:W-:Y:S08]  /*7500*/  HMMA.16816.F32 R140, R124.reuse, R152, R140 ;  /* 0x000000987c8c723c */ /* 0x040ff0000000188c */
[C---:B------:R-:W-:Y:S08]  /*7510*/  HMMA.16816.F32 R148, R124.reuse, R154, R112 ;  /* 0x0000009a7c94723c */ /* 0x040ff00000001870 */
[C---:B------:R-:W-:Y:S08]  /*7520*/  HMMA.16816.F32 R160, R124.reuse, R168, R100 ;  /* 0x000000a87ca0723c */ /* 0x040ff00000001864 */
[C---:B------:R-:W-:Y:S08]  /*7530*/  HMMA.16816.F32 R164, R124.reuse, R170, R92 ;  /* 0x000000aa7ca4723c */ /* 0x040ff0000000185c */
[C---:B---3--:R-:W-:Y:S08]  /*7540*/  HMMA.16816.F32 R176, R124.reuse, R184, R88 ;  /* 0x000000b87cb0723c */ /* 0x048ff00000001858 */
        /* <DEDUP_REMOVED lines=12> */
[----:B--2---:R-:W2:Y:S01]  /*7610*/  LDL R252, [R1+0x80] ;  /* 0x0000800001fc7983 */ /* 0x004ea20000100800 */
        /* <DEDUP_REMOVED lines=10> */
.L_x_1253:
[----:B------:R-:W-:Y:S04]  /*76c0*/  DEPBAR.LE SB0, 0x0 ;  /* 0x000080000000791a */ /* 0x000fe80000000000 */
[----:B------:R-:W-:Y:S01]  /*76d0*/  WARPSYNC 0xffffffff ;  /* 0xffffffff00007948 */ /* 0x000fe20003800000 */
[----:B------:R-:W-:Y:S01]  /*76e0*/  BAR.SYNC.DEFER_BLOCKING 0x0 ;  /* 0x0000000000007b1d */ /* 0x000fe20000010000 */
[C---:B------:R-:W-:Y:S02]  /*76f0*/  ISETP.GE.AND P2, PT, R202.reuse, RZ, PT ;  /* 0x000000ffca00720c */ /* 0x040fe40003f46270 */
[----:B------:R-:W-:Y:S11]  /*7700*/  IADD3 R247, R202, -0x1, RZ ;  /* 0xffffffffcaf77810 */ /* 0x000ff60007ffe0ff */
[----:B-12---:R-:W-:Y:S02]  /*7710*/  @P2 SHF.R.S32.HI R0, RZ, 0x1f, R202 ;  /* 0x0000001fff002819 */ /* 0x006fe400000114ca */
[----:B------:R-:W-:Y:S03]  /*7720*/  @P2 MOV R135, 0x5 ;  /* 0x0000000500872802 */ /* 0x000fe60000000f00 */
[----:B------:R-:W-:Y:S04]  /*7730*/  @P2 IMAD R0, R0, c[0x0][0x208], RZ ;  /* 0x0000820000002a24 */ /* 0x000fe800078e02ff */
[C---:B------:R-:W-:Y:S01]  /*7740*/  @P2 IMAD R0, R202.reuse, c[0x0][0x20c], R0 ;  /* 0x00008300ca002a24 */ /* 0x040fe200078e0200 */
[----:B-----5:R-:W-:Y:S08]  /*7750*/  LDSM.16.M88.4 R112, [R235] ;  /* 0x00000000eb70783b */ /* 0x020ff00000000200 */
[----:B------:R-:W1:Y:S08]  /*7760*/  LDSM.16.M88.4 R16, [R228] ;  /* 0x00000000e410783b */ /* 0x000e700000000200 */
[----:B------:R-:W2:Y:S08]  /*7770*/  LDSM.16.M88.4 R108, [R235+0x2000] ;  /* 0x00200000eb6c783b */ /* 0x000eb00000000200 */
[----:B------:R-:W3:Y:S08]  /*7780*/  LDSM.16.M88.4 R32, [R228+0x800] ;  /* 0x00080000e420783b */ /* 0x000ef00000000200 */
[----:B------:R-:W4:Y:S04]  /*7790*/  LDL R2, [R1+0x4c] ;  /* 0x00004c0001027983 */ /* 0x000f280000100800 */
[----:B------:R-:W3:Y:S08]  /*77a0*/  LDSM.16.M88.4 R48, [R228+0x1000] ;  /* 0x00100000e430783b */ /* 0x000ef00000000200 */
[----:B------:R-:W4:Y:S01]  /*77b0*/  LDL.64 R196, [R1+0x40] ;  /* 0x0000400001c47983 */ /* 0x000f220000100a00 */
[-C--:B-1----:R-:W-:Y:S05]  /*77c0*/  HMMA.16816.F32 R4, R112, R16.reuse, RZ ;  /* 0x000000107004723c */ /* 0x082fea00000018ff */
[----:B------:R-:W1:Y:S03]  /*77d0*/  LDSM.16.M88.4 R64, [R228+0x1800] ;  /* 0x00180000e440783b */ /* 0x000e660000000200 */
[C---:B--2---:R-:W-:Y:S05]  /*77e0*/  HMMA.16816.F32 R8, R108.reuse, R16, RZ ;  /* 0x000000106c08723c */ /* 0x044fea00000018ff */
[----:B------:R-:W2:Y:S03]  /*77f0*/  LDSM.16.M88.4 R80, [R228+0x2000] ;  /* 0x00200000e450783b */ /* 0x000ea60000000200 */
[-C--:B------:R-:W-:Y:S05]  /*7800*/  HMMA.16816.F32 R12, R108, R18.reuse, RZ ;  /* 0x000000126c0c723c */ /* 0x080fea00000018ff */
[----:B------:R-:W1:Y:S03]  /*7810*/  LDSM.16.M88.4 R96, [R228+0x2800] ;  /* 0x00280000e460783b */ /* 0x000e660000000200 */
[C---:B------:R-:W-:Y:S05]  /*7820*/  HMMA.16816.F32 R16, R112.reuse, R18, RZ ;  /* 0x000000127010723c */ /* 0x040fea00000018ff */
[----:B------:R-:W1:Y:S03]  /*7830*/  LDSM.16.M88.4 R136, [R228+0x3000] ;  /* 0x00300000e488783b */ /* 0x000e660000000200 */
[-C--:B---3--:R-:W-:Y:S05]  /*7840*/  HMMA.16816.F32 R20, R112, R32.reuse, RZ ;  /* 0x000000207014723c */ /* 0x088fea00000018ff */
[----:B------:R-:W-:Y:S03]  /*7850*/  LDSM.16.M88.4 R188, [R238] ;  /* 0x00000000eebc783b */ /* 0x000fe60000000200 */
[C---:B------:R-:W-:Y:S05]  /*7860*/  HMMA.16816.F32 R24, R108.reuse, R32, RZ ;  /* 0x000000206c18723c */ /* 0x040fea00000018ff */
[----:B------:R-:W3:Y:S03]  /*7870*/  LDSM.16.M88.4 R192, [R239] ;  /* 0x00000000efc0783b */ /* 0x000ee60000000200 */
[-C--:B------:R-:W-:Y:S05]  /*7880*/  HMMA.16816.F32 R28, R108, R34.reuse, RZ ;  /* 0x000000226c1c723c */ /* 0x080fea00000018ff */
[----:B------:R-:W-:Y:S04]  /*7890*/  STL [R1+0x98], R235 ;  /* 0x000098eb01007387 */ /* 0x000fe80000100800 */
[----:B------:R-:W-:Y:S01]  /*78a0*/  STL [R1+0x9c], R228 ;  /* 0x00009ce401007387 */ /* 0x000fe20000100800 */
[C---:B------:R-:W-:Y:S03]  /*78b0*/  HMMA.16816.F32 R32, R112.reuse, R34, RZ ;  /* 0x000000227020723c */ /* 0x040fe600000018ff */
[----:B------:R-:W-:Y:S04]  /*78c0*/  STL [R1+0xa0], R239 ;  /* 0x0000a0ef01007387 */ /* 0x000fe80000100800 */
[----:B------:R-:W-:Y:S01]  /*78d0*/  STL [R1+0xa4], R238 ;  /* 0x0000a4ee01007387 */ /* 0x000fe20000100800 */
[-C--:B------:R-:W-:Y:S03]  /*78e0*/  HMMA.16816.F32 R36, R112, R48.reuse, RZ ;  /* 0x000000307024723c */ /* 0x080fe600000018ff */
        /* <DEDUP_REMOVED lines=8> */
[C---:B------:R-:W-:Y:S08]  /*7970*/  HMMA.16816.F32 R48, R112.reuse, R50, RZ ;  /* 0x000000327030723c */ /* 0x040ff000000018ff */
[-C--:B-1----:R-:W-:Y:S08]  /*7980*/  HMMA.16816.F32 R52, R112, R64.reuse, RZ ;  /* 0x000000407034723c */ /* 0x082ff000000018ff */
        /* <DEDUP_REMOVED lines=16> */
[-C--:B---3--:R-:W-:Y:S08]  /*7a90*/  HMMA.16816.F32 R4, R188, R192.reuse, R4 ;  /* 0x000000c0bc04723c */ /* 0x088ff00000001804 */
[C---:B-1----:R-:W-:Y:S08]  /*7aa0*/  HMMA.16816.F32 R8, R136.reuse, R192, R8 ;  /* 0x000000c08808723c */ /* 0x042ff00000001808 */
[-C--:B------:R-:W-:Y:S08]  /*7ab0*/  HMMA.16816.F32 R12, R136, R194.reuse, R12 ;  /* 0x000000c2880c723c */ /* 0x080ff0000000180c */
[C---:B------:R-:W-:Y:S01]  /*7ac0*/  HMMA.16816.F32 R16, R188.reuse, R194, R16 ;  /* 0x000000c2bc10723c */ /* 0x040fe20000001810 */
[----:B------:R-:W1:Y:S08]  /*7ad0*/  LDSM.16.M88.4 R192, [R245] ;  /* 0x00000000f5c0783b */ /* 0x000e700000000200 */
[----:B----4-:R-:W2:Y:S01]  /*7ae0*/  LDL R197, [R1+0x34] ;  /* 0x0000340001c57983 */ /* 0x010ea20000100800 */
        /* <DEDUP_REMOVED lines=27> */
[-C--:B------:R-:W-:Y:S07]  /*7ca0*/  HMMA.16816.F32 R108, R136, R194.reuse, R108 ;  /* 0x000000c2886c723c */ /* 0x080fee000000186c */
[----:B------:R-:W-:Y:S01]  /*7cb0*/  @P2 IMAD.WIDE.U32 R136, R202, c[0x0][0x208], RZ ;  /* 0x00008200ca882a25 */ /* 0x000fe200078e00ff */
[----:B------:R-:W-:Y:S04]  /*7cc0*/  HMMA.16816.F32 R112, R188, R194, R112 ;  /* 0x000000c2bc70723c */ /* 0x000fe80000001870 */
[----:B------:R-:W-:Y:S02]  /*7cd0*/  @P2 IMAD.MOV.U32 R138, RZ, RZ, R196 ;  /* 0x000000ffff8a2224 */ /* 0x000fe400078e00c4 */
[----:B------:R-:W-:Y:S01]  /*7ce0*/  @P2 IMAD.IADD R0, R137, 0x1, R0 ;  /* 0x0000000189002824 */ /* 0x000fe200078e0200 */
[----:B------:R-:W3:Y:S01]  /*7cf0*/  LDL R196, [R1+0x58] ;  /* 0x0000580001c47983 */ /* 0x000ee20000100800 */
[----:B------:R-:W-:Y:S03]  /*7d00*/  @P2 IMAD.MOV.U32 R139, RZ, RZ, R2 ;  /* 0x000000ffff8b2224 */ /* 0x000fe600078e0002 */
[----:B------:R-:W-:Y:S01]  /*7d10*/  STL [R1+0xc0], R236 ;  /* 0x0000c0ec01007387 */ /* 0x000fe20000100800 */
[----:B------:R-:W-:Y:S02]  /*7d20*/  @P2 IMAD.MOV.U32 R137, RZ, RZ, c[0x0][0x208] ;  /* 0x00008200ff892624 */ /* 0x000fe400078e00ff */
[----:B------:R-:W-:Y:S01]  /*7d30*/  @P2 IMAD.WIDE.U32 R138, R136, 0x70, R138 ;  /* 0x00000070888a2825 */ /* 0x000fe200078e008a */
[----:B------:R-:W-:Y:S03]  /*7d40*/  STL [R1+0xc4], R234 ;  /* 0x0000c4ea01007387 */ /* 0x000fe60000100800 */
[----:B------:R-:W-:Y:S01]  /*7d50*/  @P2 IMAD R2, R0, 0x70, RZ ;  /* 0x0000007000022824 */ /* 0x000fe200078e02ff */
[----:B------:R-:W-:Y:S01]  /*7d60*/  @P2 SHF.L.U64.HI R0, R137, R135, c[0x0][0x20c] ;  /* 0x0000830089002619 */ /* 0x000fe20000010287 */
[----:B------:R-:W-:Y:S01]  /*7d70*/  STL [R1+0xc8], R237 ;  /* 0x0000c8ed01007387 */ /* 0x000fe20000100800 */
[C---:B------:R-:W-:Y:S01]  /*7d80*/  @P2 LEA R136, P0, R138.reuse, c[0x0][0x1f8], 0x1 ;  /* 0x00007e008a882a11 */ /* 0x040fe200078008ff */
[----:B------:R-:W-:Y:S02]  /*7d90*/  @P2 IMAD.IADD R135, R139, 0x1, R2 ;  /* 0x000000018b872824 */ /* 0x000fe400078e0202 */
[----:B------:R-:W-:Y:S01]  /*7da0*/  @P2 IMAD.SHL.U32 R2, R137, 0x20, RZ ;  /* 0x0000002089022824 */ /* 0x000fe200078e00ff */
[----:B------:R-:W-:Y:S02]  /*7db0*/  STL [R1+0xcc], R231 ;  /* 0x0000cce701007387 */ /* 0x000fe40000100800 */
        /* <DEDUP_REMOVED lines=8> */
[-C--:B-1----:R-:W-:Y:S04]  /*7e40*/  @P2 IADD3 R136, P1, R138, R2.reuse, RZ ;  /* 0x000000028a882210 */ /* 0x082fe80007f3e0ff */
[----:B------:R-:W-:Y:S01]  /*7e50*/  @P2 IADD3 R192, P0, R136, R2, RZ ;  /* 0x0000000288c02210 */ /* 0x000fe20007f1e0ff */
[--C-:B------:R-:W-:Y:S05]  /*7e60*/  @P2 IMAD.X R137, R139, 0x1, R0.reuse, P1 ;  /* 0x000000018b892824 */ /* 0x100fea00008e0600 */
[----:B------:R1:W-:Y:S01]  /*7e70*/  @P2 LDGSTS.E.BYPASS.LTC128B.128 [R246+0x1100], [R136.64], !P6 ;  /* 0x0110000088f62fae */ /* 0x0003e2000f101d48 */
[----:B------:R-:W-:Y:S02]  /*7e80*/  @P2 IADD3.X R193, R137, R0, RZ, P0, !PT ;  /* 0x0000000089c12210 */ /* 0x000fe400007fe4ff */
[-C--:B----4-:R-:W-:Y:S05]  /*7e90*/  @P2 IADD3 R138, P0, R192, R2.reuse, RZ ;  /* 0x00000002c08a2210 */ /* 0x090fea0007f1e0ff */
[----:B------:R4:W-:Y:S01]  /*7ea0*/  @P2 LDGSTS.E.BYPASS.LTC128B.128 [R246+0x1900], [R192.64], !P6 ;  /* 0x01900000c0f62fae */ /* 0x0009e2000f101d48 */
[--C-:B------:R-:W-:Y:S07]  /*7eb0*/  @P2 IMAD.X R139, R193, 0x1, R0.reuse, P0 ;  /* 0x00000001c18b2824 */ /* 0x100fee00000e0600 */
[----:B------:R2:W-:Y:S01]  /*7ec0*/  @P2 LDGSTS.E.BYPASS.LTC128B.128 [R246+0x2100], [R138.64], !P6 ;  /* 0x021000008af62fae */ /* 0x0005e2000f101d48 */
[-C--:B-1----:R-:W-:Y:S05]  /*7ed0*/  @P2 IADD3 R136, P1, R138, R2.reuse, RZ ;  /* 0x000000028a882210 */ /* 0x082fea0007f3e0ff */
[--C-:B------:R-:W-:Y:S01]  /*7ee0*/  @P2 IMAD.X R137, R139, 0x1, R0.reuse, P1 ;  /* 0x000000018b892824 */ /* 0x100fe200008e0600 */
[----:B----4-:R-:W-:Y:S04]  /*7ef0*/  @P2 IADD3 R192, P0, R136, R2, RZ ;  /* 0x0000000288c02210 */ /* 0x010fe80007f1e0ff */
[----:B------:R2:W-:Y:S01]  /*7f00*/  @P2 LDGSTS.E.BYPASS.LTC128B.128 [R246+0x2900], [R136.64], !P6 ;  /* 0x0290000088f62fae */ /* 0x0005e2000f101d48 */
[----:B------:R-:W-:Y:S07]  /*7f10*/  @P2 IMAD.X R193, R137, 0x1, R0, P0 ;  /* 0x0000000189c12824 */ /* 0x000fee00000e0600 */
[----:B------:R1:W-:Y:S08]  /*7f20*/  @P2 LDGSTS.E.BYPASS.LTC128B.128 [R246+0x3100], [R192.64], !P6 ;  /* 0x03100000c0f62fae */ /* 0x0003f0000f101d48 */
[----:B------:R-:W-:Y:S08]  /*7f30*/  LDSM.16.M88.4 R188, [R234] ;  /* 0x00000000eabc783b */ /* 0x000ff00000000200 */
[----:B------:R4:W3:Y:S04]  /*7f40*/  LDL R0, [R1+0x20] ;  /* 0x0000200001007983 */ /* 0x0008e80000100800 */
[----:B--2---:R-:W2:Y:S08]  /*7f50*/  LDSM.16.M88.4 R136, [R236] ;  /* 0x00000000ec88783b */ /* 0x004eb00000000200 */
[----:B-1----:R-:W1:Y:S08]  /*7f60*/  LDSM.16.M88.4 R192, [R236+0x2000] ;  /* 0x00200000ecc0783b */ /* 0x002e700000000200 */
[----:B------:R-:W0:Y:S01]  /*7f70*/  LDGDEPBAR ;  /* 0x00000000000079af */ /* 0x000e220000000000 */
[-C--:B--2---:R-:W-:Y:S08]  /*7f80*/  HMMA.16816.F32 R4, R136, R188.reuse, R4 ;  /* 0x000000bc8804723c */ /* 0x084ff00000001804 */
        /* <DEDUP_REMOVED lines=19> */
[----:B---3--:R-:W-:Y:S04]  /*80c0*/  @P4 IMAD.MOV.U32 R0, RZ, RZ, R197 ;  /* 0x000000ffff004224 */ /* 0x008fe800078e00c5 */
[-C--:B-1----:R-:W-:Y:S01]  /*80d0*/  HMMA.16816.F32 R68, R136, R188.reuse, R68 ;  /* 0x000000bc8844723c */ /* 0x082fe20000001844 */
[----:B------:R-:W-:Y:S07]  /*80e0*/  SHFL.IDX PT, R2, R0, 0x2, 0x1c1f ;  /* 0x005c1f0000027f89 */ /* 0x000fee00000e0000 */
[C---:B------:R-:W-:Y:S01]  /*80f0*/  HMMA.16816.F32 R72, R192.reuse, R188, R72 ;  /* 0x000000bcc048723c */ /* 0x040fe20000001848 */
[----:B------:R-:W-:Y:S07]  /*8100*/  SHFL.IDX PT, R135, R0, 0x1, 0x1c1f ;  /* 0x003c1f0000877f89 */ /* 0x000fee00000e0000 */
        /* <DEDUP_REMOVED lines=14> */
[----:B------:R-:W2:Y:S01]  /*81f0*/  LDSM.16.M88.4 R188, [R237+0x2000] ;  /* 0x00200000edbc783b */ /* 0x000ea20000000200 */
[-C--:B-1----:R-:W-:Y:S08]  /*8200*/  HMMA.16816.F32 R4, R192, R136.reuse, R4 ;  /* 0x00000088c004723c */ /* 0x082ff00000001804 */
[C---:B--2---:R-:W-:Y:S08]  /*8210*/  HMMA.16816.F32 R8, R188.reuse, R136, R8 ;  /* 0x00000088bc08723c */ /* 0x044ff00000001808 */
        /* <DEDUP_REMOVED lines=27> */
[----:B------:R-:W1:Y:S01]  /*83d0*/  LDSM.16.M88.4 R136, [R231+0x3000] ;  /* 0x00300000e788783b */ /* 0x000e620000000200 */
[----:B------:R-:W-:Y:S07]  /*83e0*/  DEPBAR.LE SB0, 0x0 ;  /* 0x000080000000791a */ /* 0x000fee0000000000 */
[----:B------:R-:W-:Y:S01]  /*83f0*/  BAR.SYNC.DEFER_BLOCKING 0x0 ;  /* 0x0000000000007b1d */ /* 0x000fe20000010000 */
[-C--:B-1----:R-:W-:Y:S08]  /*8400*/  HMMA.16816.F32 R100, R192, R136.reuse, R100 ;  /* 0x00000088c064723c */ /* 0x082ff00000001864 */
[C---:B------:R-:W-:Y:S01]  /*8410*/  HMMA.16816.F32 R104, R188.reuse, R136, R104 ;  /* 0x00000088bc68723c */ /* 0x040fe20000001868 */
[----:B------:R-:W-:Y:S07]  /*8420*/  SHFL.IDX PT, R137, R0, 0x3, 0x1c1f ;  /* 0x007c1f0000897f89 */ /* 0x000fee00000e0000 */
[-C--:B------:R-:W-:Y:S01]  /*8430*/  HMMA.16816.F32 R108, R188, R138.reuse, R108 ;  /* 0x0000008abc6c723c */ /* 0x080fe2000000186c */
[----:B------:R1:W2:Y:S07]  /*8440*/  SHFL.IDX PT, R136, R0, RZ, 0x1c1f ;  /* 0x001c1fff00887589 */ /* 0x0002ae00000e0000 */
[----:B------:R-:W-:Y:S04]  /*8450*/  HMMA.16816.F32 R112, R192, R138, R112 ;  /* 0x0000008ac070723c */ /* 0x000fe80000001870 */
[----:B-1----:R-:W-:Y:S05]  /*8460*/  IMAD R0, R202, -0x70, RZ ;  /* 0xffffff90ca007824 */ /* 0x002fea00078e02ff */
[----:B------:R-:W-:Y:S04]  /*8470*/  IADD3 R0, -R196, 0x1, R0 ;  /* 0x00000001c4007810 */ /* 0x000fe80007ffe100 */
[----:B------:R-:W-:Y:S04]  /*8480*/  IADD3 R0, R0, c[0x0][0x1d0], RZ ;  /* 0x0000740000007a10 */ /* 0x000fe80007ffe0ff */
[----:B------:R-:W-:Y:S04]  /*8490*/  IADD3 R0, R0, -c[0x0][0x168], RZ ;  /* 0x80005a0000007a10 */ /* 0x000fe80007ffe0ff */
[C---:B--2---:R-:W-:Y:S01]  /*84a0*/  IADD3 R136, R0.reuse, R136, RZ ;  /* 0x0000008800887210 */ /* 0x044fe20007ffe0ff */
[C---:B------:R-:W-:Y:S02]  /*84b0*/  IMAD.IADD R2, R0.reuse, 0x1, R2 ;  /* 0x0000000100027824 */ /* 0x040fe400078e0202 */
[----:B------:R-:W-:Y:S01]  /*84c0*/  IMAD.IADD R135, R0, 0x1, R135 ;  /* 0x0000000100877824 */ /* 0x000fe200078e0287 */
[----:B------:R-:W-:Y:S01]  /*84d0*/  ISETP.GT.AND P3, PT, R136, RZ, PT ;  /* 0x000000ff8800720c */ /* 0x000fe20003f64270 */
[----:B------:R-:W-:Y:S01]  /*84e0*/  IMAD.IADD R0, R0, 0x1, R137 ;  /* 0x0000000100007824 */ /* 0x000fe200078e0289 */
[----:B------:R-:W-:Y:S02]  /*84f0*/  ISETP.GT.AND P2, PT, R136, 0x1, PT ;  /* 0x000000018800780c */ /* 0x000fe40003f44270 */
[----:B------:R-:W-:Y:S02]  /*8500*/  FSEL R188, R4, -INF , P3 ;  /* 0xff80000004bc7808 */ /* 0x000fe40001800000 */
[----:B------:R-:W-:Y:S02]  /*8510*/  ISETP.GT.AND P3, PT, R2, RZ, PT ;  /* 0x000000ff0200720c */ /* 0x000fe40003f64270 */
[----:B------:R-:W-:Y:S02]  /*8520*/  ISETP.GT.AND P0, PT, R135, 0x1, PT ;  /* 0x000000018700780c */ /* 0x000fe40003f04270 */
[----:B------:R-:W-:Y:S02]  /*8530*/  FSEL R197, R8, -INF , P3 ;  /* 0xff80000008c57808 */ /* 0x000fe40001800000 */
[C---:B------:R-:W-:Y:S02]  /*8540*/  ISETP.GT.AND P3, PT, R2.reuse, 0x8, PT ;  /* 0x000000080200780c */ /* 0x040fe40003f64270 */
[----:B------:R-:W-:Y:S02]  /*8550*/  FSEL R189, R5, -INF , P2 ;  /* 0xff80000005bd7808 */ /* 0x000fe40001000000 */
[----:B------:R-:W-:Y:S02]  /*8560*/  ISETP.GT.AND P2, PT, R2, 0x1, PT ;  /* 0x000000010200780c */ /* 0x000fe40003f44270 */
[----:B------:R-:W-:Y:S02]  /*8570*/  FSEL R191, R7, -INF , P0 ;  /* 0xff80000007bf7808 */ /* 0x000fe40000000000 */
[----:B------:R-:W-:Y:S02]  /*8580*/  FSEL R198, R9, -INF , P2 ;  /* 0xff80000009c67808 */ /* 0x000fe40001000000 */
[----:B------:R-:W-:Y:S02]  /*8590*/  ISETP.GT.AND P0, PT, R0, 0x1, PT ;  /* 0x000000010000780c */ /* 0x000fe40003f04270 */
[----:B------:R-:W-:Y:S02]  /*85a0*/  ISETP.GT.AND P2, PT, R2, 0x9, PT ;  /* 0x000000090200780c */ /* 0x000fe40003f44270 */
[----:B------:R-:W-:Y:S02]  /*85b0*/  FSEL R196, R12, -INF , P3 ;  /* 0xff8000000cc47808 */ /* 0x000fe40001800000 */
[----:B------:R-:W-:Y:S02]  /*85c0*/  ISETP.GT.AND P3, PT, R136, 0x8, PT ;  /* 0x000000088800780c */ /* 0x000fe40003f64270 */
[----:B------:R-:W-:Y:S02]  /*85d0*/  FMNMX.FTZ R137, R188, R3, !PT ;  /* 0x00000003bc897209 */ /* 0x000fe40007810000 */
[----:B------:R-:W-:Y:S02]  /*85e0*/  FSEL R201, R11, -INF , P0 ;  /* 0xff8000000bc97808 */ /* 0x000fe40000000000 */
[----:B------:R-:W-:Y:S02]  /*85f0*/  ISETP.GT.AND P0, PT, R0, 0x9, PT ;  /* 0x000000090000780c */ /* 0x000fe40003f04270 */
[----:B------:R-:W-:Y:S02]  /*8600*/  FSEL R199, R13, -INF , P2 ;  /* 0xff8000000dc77808 */ /* 0x000fe40001000000 */
[----:B------:R-:W-:Y:S02]  /*8610*/  ISETP.GT.AND P2, PT, R136, 0x9, PT ;  /* 0x000000098800780c */ /* 0x000fe40003f44270 */
[----:B------:R-:W-:Y:S02]  /*8620*/  FSEL R16, R16, -INF , P3 ;  /* 0xff80000010107808 */ /* 0x000fe40001800000 */
[----:B------:R-:W-:Y:S02]  /*8630*/  ISETP.GT.AND P3, PT, R136, 0x10, PT ;  /* 0x000000108800780c */ /* 0x000fe40003f64270 */
[----:B------:R-:W-:Y:S02]  /*8640*/  FMNMX.FTZ R137, R189, R137, !PT ;  /* 0x00000089bd897209 */ /* 0x000fe40007810000 */
        /* <DEDUP_REMOVED lines=11> */
[----:B------:R-:W-:Y:S02]  /*8700*/  FMNMX.FTZ R137, R17, R137, !PT ;  /* 0x0000008911897209 */ /* 0x000fe40007810000 */
        /* <DEDUP_REMOVED lines=31> */
[----:B------:R-:W-:Y:S02]  /*8900*/  FMNMX.FTZ R137, R36, R137, !PT ;  /* 0x0000008924897209 */ /* 0x000fe40007810000 */
        /* <DEDUP_REMOVED lines=21> */
[----:B------:R-:W-:Y:S02]  /*8a60*/  FSEL R51, R51, -INF , P0 ;  /* 0xff80000033337808 */ /* 0x000fe40000000000 */
[----:B------:R-:W-:Y:S02]  /*8a70*/  ISETP.GT.AND P0, PT, R135, 0x31, PT ;  /* 0x000000318700780c */ /* 0x000fe40003f04270 */
[C---:B------:R-:W-:Y:S02]  /*8a80*/  ISETP.GT.AND P2, PT, R2.reuse, 0x31, PT ;  /* 0x000000310200780c */ /* 0x040fe40003f44270 */
[----:B------:R-:W-:Y:S02]  /*8a90*/  ISETP.GT.AND P3, PT, R2, 0x38, PT ;  /* 0x000000380200780c */ /* 0x000fe40003f64270 */
[----:B------:R-:W-:Y:S02]  /*8aa0*/  FMNMX.FTZ R137, R49, R137, !PT ;  /* 0x0000008931897209 */ /* 0x000fe40007810000 */
[----:B------:R-:W-:Y:S02]  /*8ab0*/  ISETP.GT.AND P1, PT, R135, RZ, PT ;  /* 0x000000ff8700720c */ /* 0x000fe40003f24270 */
[----:B------:R-:W-:Y:S02]  /*8ac0*/  FSEL R242, R55, -INF , P0 ;  /* 0xff80000037f27808 */ /* 0x000fe40000000000 */
[----:B------:R-:W-:Y:S02]  /*8ad0*/  FSEL R238, R57, -INF , P2 ;  /* 0xff80000039ee7808 */ /* 0x000fe40001000000 */
[----:B------:R-:W-:Y:S02]  /*8ae0*/  FSEL R239, R60, -INF , P3 ;  /* 0xff8000003cef7808 */ /* 0x000fe40001800000 */
[----:B------:R-:W-:Y:S02]  /*8af0*/  FMNMX.FTZ R137, R52, R137, !PT ;  /* 0x0000008934897209 */ /* 0x000fe40007810000 */
[----:B------:R-:W-:Y:S02]  /*8b00*/  ISETP.GT.AND P0, PT, R0, 0x31, PT ;  /* 0x000000310000780c */ /* 0x000fe40003f04270 */
[----:B------:R-:W-:Y:S02]  /*8b10*/  ISETP.GT.AND P2, PT, R2, 0x39, PT ;  /* 0x000000390200780c */ /* 0x000fe40003f44270 */
[----:B------:R-:W-:Y:S02]  /*8b20*/  ISETP.GT.AND P3, PT, R136, 0x38, PT ;  /* 0x000000388800780c */ /* 0x000fe40003f64270 */
[----:B------:R-:W-:Y:S02]  /*8b30*/  FSEL R190, R6, -INF , P1 ;  /* 0xff80000006be7808 */ /* 0x000fe40000800000 */
[C---:B------:R-:W-:Y:S02]  /*8b40*/  ISETP.GT.AND P1, PT, R0.reuse, RZ, PT ;  /* 0x000000ff0000720c */ /* 0x040fe40003f24270 */
[----:B------:R-:W-:Y:S02]  /*8b50*/  FSEL R228, R61, -INF , P2 ;  /* 0xff8000003de47808 */ /* 0x000fe40001000000 */
[----:B------:R-:W-:Y:S02]  /*8b60*/  FMNMX.FTZ R137, R53, R137, !PT ;  /* 0x0000008935897209 */ /* 0x000fe40007810000 */
[----:B------:R-:W-:Y:S02]  /*8b70*/  FSEL R59, R59, -INF , P0 ;  /* 0xff8000003b3b7808 */ /* 0x000fe40000000000 */
[----:B------:R-:W-:Y:S02]  /*8b80*/  ISETP.GT.AND P0, PT, R0, 0x39, PT ;  /* 0x000000390000780c */ /* 0x000fe40003f04270 */
[----:B------:R-:W-:Y:S02]  /*8b90*/  ISETP.GT.AND P2, PT, R136, 0x39, PT ;  /* 0x000000398800780c */ /* 0x000fe40003f44270 */
[----:B------:R-:W-:Y:S02]  /*8ba0*/  FSEL R64, R64, -INF , P3 ;  /* 0xff80000040407808 */ /* 0x000fe40001800000 */
        /* <DEDUP_REMOVED lines=13> */
[C---:B------:R-:W-:Y:S02]  /*8c80*/  ISETP.GT.AND P3, PT, R2.reuse, 0x48, PT ;  /* 0x000000480200780c */ /* 0x040fe40003f64270 */
        /* <DEDUP_REMOVED lines=8> */
[----:B------:R-:W-:Y:S02]  /*8d10*/  FSEL R76, R76, -INF , P3 ;  /* 0xff8000004c4c7808 */ /* 0x000fe40001800000 */
[----:B------:R-:W-:Y:S01]  /*8d20*/  FSEL R29, R71, -INF , P0 ;  /* 0xff800000471d7808 */ /* 0x000fe20000000000 */
[----:B------:R-:W-:Y:S01]  /*8d30*/  STL [R1+0x8], R73 ;  /* 0x0000084901007387 */ /* 0x000fe20000100800 */
[----:B------:R-:W-:Y:S02]  /*8d40*/  ISETP.GT.AND P0, PT, R0, 0x41, PT ;  /* 0x000000410000780c */ /* 0x000fe40003f04270 */
[----:B------:R-:W-:Y:S02]  /*8d50*/  ISETP.GT.AND P2, PT, R2, 0x49, PT ;  /* 0x000000490200780c */ /* 0x000fe40003f44270 */
[----:B------:R-:W-:Y:S02]  /*8d60*/  ISETP.GT.AND P3, PT, R136, 0x48, PT ;  /* 0x000000488800780c */ /* 0x000fe40003f64270 */
[----:B------:R-:W-:Y:S02]  /*8d70*/  FMNMX.FTZ R137, R68, R137, !PT ;  /* 0x0000008944897209 */ /* 0x000fe40007810000 */
[----:B------:R-:W-:Y:S02]  /*8d80*/  FSEL R208, R22, -INF , P1 ;  /* 0xff80000016d07808 */ /* 0x000fe40000800000 */
[C---:B------:R-:W-:Y:S02]  /*8d90*/  ISETP.GT.AND P1, PT, R0.reuse, 0x10, PT ;  /* 0x000000100000780c */ /* 0x040fe40003f24270 */
[----:B------:R-:W-:Y:S02]  /*8da0*/  FSEL R244, R75, -INF , P0 ;  /* 0xff8000004bf47808 */ /* 0x000fe40000000000 */
[----:B------:R-:W-:Y:S02]  /*8db0*/  FSEL R77, R77, -INF , P2 ;  /* 0xff8000004d4d7808 */ /* 0x000fe40001000000 */
[----:B------:R-:W-:Y:S02]  /*8dc0*/  ISETP.GT.AND P0, PT, R0, 0x49, PT ;  /* 0x000000490000780c */ /* 0x000fe40003f04270 */
[----:B------:R-:W-:Y:S02]  /*8dd0*/  FSEL R80, R80, -INF , P3 ;  /* 0xff80000050507808 */ /* 0x000fe40001800000 */
[C---:B------:R-:W-:Y:S02]  /*8de0*/  ISETP.GT.AND P2, PT, R136.reuse, 0x49, PT ;  /* 0x000000498800780c */ /* 0x040fe40003f44270 */
[----:B------:R-:W-:Y:S02]  /*8df0*/  ISETP.GT.AND P3, PT, R136, 0x50, PT ;  /* 0x000000508800780c */ /* 0x000fe40003f64270 */
[----:B------:R-:W-:Y:S02]  /*8e00*/  FMNMX.FTZ R137, R15, R137, !PT ;  /* 0x000000890f897209 */ /* 0x000fe40007810000 */
[----:B------:R-:W-:Y:S02]  /*8e10*/  FSEL R215, R26, -INF , P1 ;  /* 0xff8000001ad77808 */ /* 0x000fe40000800000 */
[----:B------:R-:W-:Y:S02]  /*8e20*/  ISETP.GT.AND P1, PT, R0, 0x18, PT ;  /* 0x000000180000780c */ /* 0x000fe40003f24270 */
[----:B------:R-:W-:Y:S02]  /*8e30*/  FSEL R79, R79, -INF , P0 ;  /* 0xff8000004f4f7808 */ /* 0x000fe40000000000 */
[----:B------:R-:W-:Y:S02]  /*8e40*/  FSEL R81, R81, -INF , P2 ;  /* 0xff80000051517808 */ /* 0x000fe40001000000 */
[----:B------:R-:W-:Y:S02]  /*8e50*/  FMNMX.FTZ R137, R80, R137, !PT ;  /* 0x0000008950897209 */ /* 0x000fe40007810000 */
[C---:B------:R-:W-:Y:S02]  /*8e60*/  ISETP.GT.AND P0, PT, R135.reuse, 0x49, PT ;  /* 0x000000498700780c */ /* 0x040fe40003f04270 */
        /* <DEDUP_REMOVED lines=8> */
[C---:B------:R-:W-:Y:S02]  /*8ef0*/  ISETP.GT.AND P0, PT, R135.reuse, 0x51, PT ;  /* 0x000000518700780c */ /* 0x040fe40003f04270 */
[----:B------:R-:W-:Y:S02]  /*8f00*/  ISETP.GT.AND P2, PT, R136, 0x51, PT ;  /* 0x000000518800780c */ /* 0x000fe40003f44270 */
[----:B------:R-:W-:Y:S02]  /*8f10*/  FSEL R206, R34, -INF , P1 ;  /* 0xff80000022ce7808 */ /* 0x000fe40000800000 */
[----:B------:R-:W-:Y:S02]  /*8f20*/  ISETP.GT.AND P1, PT, R135, 0x20, PT ;  /* 0x000000208700780c */ /* 0x000fe40003f24270 */
[----:B------:R-:W-:Y:S02]  /*8f30*/  FSEL R218, R92, -INF , P3 ;  /* 0xff8000005cda7808 */ /* 0x000fe40001800000 */
[----:B------:R-:W-:Y:S02]  /*8f40*/  FSEL R13, R85, -INF , P2 ;  /* 0xff800000550d7808 */ /* 0x000fe40001000000 */
[----:B------:R-:W-:Y:S02]  /*8f50*/  FSEL R251, R87, -INF , P0 ;  /* 0xff80000057fb7808 */ /* 0x000fe40000000000 */
[----:B------:R-:W-:Y:S02]  /*8f60*/  ISETP.GT.AND P0, PT, R0, 0x51, PT ;  /* 0x000000510000780c */ /* 0x000fe40003f04270 */
[----:B------:R-:W-:Y:S02]  /*8f70*/  ISETP.GT.AND P3, PT, R136, 0x58, PT ;  /* 0x000000588800780c */ /* 0x000fe40003f64270 */
[----:B------:R-:W-:Y:S02]  /*8f80*/  FMNMX.FTZ R137, R14, R137, !PT ;  /* 0x000000890e897209 */ /* 0x000fe40007810000 */
[----:B------:R-:W-:Y:S02]  /*8f90*/  FSEL R38, R38, -INF , P1 ;  /* 0xff80000026267808 */ /* 0x000fe40000800000 */
[C---:B------:R-:W-:Y:S02]  /*8fa0*/  ISETP.GT.AND P1, PT, R0.reuse, 0x20, PT ;  /* 0x000000200000780c */ /* 0x040fe40003f24270 */
[----:B------:R-:W-:Y:S02]  /*8fb0*/  FSEL R234, R91, -INF , P0 ;  /* 0xff8000005bea7808 */ /* 0x000fe40000000000 */
[----:B------:R-:W-:Y:S02]  /*8fc0*/  ISETP.GT.AND P0, PT, R0, 0x59, PT ;  /* 0x000000590000780c */ /* 0x000fe40003f04270 */
[----:B------:R-:W-:Y:S02]  /*8fd0*/  FSEL R96, R96, -INF , P3 ;  /* 0xff80000060607808 */ /* 0x000fe40001800000 */
[----:B------:R-:W-:Y:S02]  /*8fe0*/  FMNMX.FTZ R137, R13, R137, !PT ;  /* 0x000000890d897209 */ /* 0x000fe40007810000 */
[----:B------:R-:W-:Y:S02]  /*8ff0*/  ISETP.GT.AND P5, PT, R136, 0x59, PT ;  /* 0x000000598800780c */ /* 0x000fe40003fa4270 */
[----:B------:R-:W-:Y:S02]  /*9000*/  FSEL R42, R42, -INF , P1 ;  /* 0xff8000002a2a7808 */ /* 0x000fe40000800000 */
[----:B------:R-:W-:Y:S02]  /*9010*/  ISETP.GT.AND P1, PT, R0, 0x28, PT ;  /* 0x000000280000780c */ /* 0x000fe40003f24270 */
[----:B------:R-:W-:Y:S02]  /*9020*/  ISETP.GT.AND P2, PT, R2, 0x51, PT ;  /* 0x000000510200780c */ /* 0x000fe40003f44270 */
[----:B------:R-:W-:Y:S02]  /*9030*/  FSEL R25, R95, -INF , P0 ;  /* 0xff8000005f197808 */ /* 0x000fe40000000000 */
[----:B------:R-:W-:Y:S02]  /*9040*/  FMNMX.FTZ R137, R96, R137, !PT ;  /* 0x0000008960897209 */ /* 0x000fe40007810000 */
[----:B------:R-:W-:Y:S02]  /*9050*/  ISETP.GT.AND P0, PT, R136, 0x60, PT ;  /* 0x000000608800780c */ /* 0x000fe40003f04270 */
[----:B------:R-:W-:Y:S02]  /*9060*/  FSEL R97, R97, -INF , P5 ;  /* 0xff80000061617808 */ /* 0x000fe40002800000 */
        /* <DEDUP_REMOVED lines=11> */
[----:B------:R-:W-:Y:S02]  /*9120*/  ISETP.GT.AND P2, PT, R135, 0x58, PT ;  /* 0x000000588700780c */ /* 0x000fe40003f44270 */
[----:B------:R-:W-:Y:S02]  /*9130*/  FMNMX.FTZ R137, R100, R137, !PT ;  /* 0x0000008964897209 */ /* 0x000fe40007810000 */
[----:B------:R-:W-:Y:S02]  /*9140*/  ISETP.GT.AND P5, PT, R136, 0x68, PT ;  /* 0x000000688800780c */ /* 0x000fe40003fa4270 */
[----:B------:R-:W-:Y:S02]  /*9150*/  FSEL R241, R54, -INF , P1 ;  /* 0xff80000036f17808 */ /* 0x000fe40000800000 */
[----:B------:R-:W-:Y:S02]  /*9160*/  ISETP.GT.AND P1, PT, R0, 0x30, PT ;  /* 0x000000300000780c */ /* 0x000fe40003f24270 */
[----:B------:R-:W-:Y:S02]  /*9170*/  FSEL R225, R98, -INF , P2 ;  /* 0xff80000062e17808 */ /* 0x000fe40001000000 */
[----:B------:R-:W-:Y:S02]  /*9180*/  FSEL R112, R112, -INF , P5 ;  /* 0xff80000070707808 */ /* 0x000fe40002800000 */
[----:B------:R-:W-:Y:S02]  /*9190*/  ISETP.GT.AND P2, PT, R136, 0x69, PT ;  /* 0x000000698800780c */ /* 0x000fe40003f44270 */
[----:B------:R-:W-:Y:S02]  /*91a0*/  FMNMX.FTZ R137, R101, R137, !PT ;  /* 0x0000008965897209 */ /* 0x000fe40007810000 */
[----:B------:R-:W-:Y:S02]  /*91b0*/  FSEL R58, R58, -INF , P1 ;  /* 0xff8000003a3a7808 */ /* 0x000fe40000800000 */
[----:B------:R-:W-:Y:S02]  /*91c0*/  ISETP.GT.AND P1, PT, R0, 0x38, PT ;  /* 0x000000380000780c */ /* 0x000fe40003f24270 */
[----:B------:R-:W-:Y:S02]  /*91d0*/  FSEL R113, R113, -INF , P2 ;  /* 0xff80000071717808 */ /* 0x000fe40001000000 */
[----:B------:R-:W-:Y:S02]  /*91e0*/  FMNMX.FTZ R137, R112, R137, !PT ;  /* 0x0000008970897209 */ /* 0x000fe40007810000 */
[----:B------:R-:W-:Y:S02]  /*91f0*/  FSEL R62, R62, -INF , P1 ;  /* 0xff8000003e3e7808 */ /* 0x000fe40000800000 */
[----:B------:R-:W-:Y:S02]  /*9200*/  ISETP.GT.AND P1, PT, R135, 0x38, PT ;  /* 0x000000388700780c */ /* 0x000fe40003f24270 */
[----:B------:R-:W-:Y:S02]  /*9210*/  FMNMX.FTZ R137, R113, R137, !PT ;  /* 0x0000008971897209 */ /* 0x000fe40007810000 */
[----:B------:R-:W-:Y:S02]  /*9220*/  FSEL R243, R66, -INF , P1 ;  /* 0xff80000042f37808 */ /* 0x000fe40000800000 */
[----:B------:R-:W-:Y:S01]  /*9230*/  ISETP.GT.AND P1, PT, R135, 0x40, PT ;  /* 0x000000408700780c */ /* 0x000fe20003f24270 */
[----:B------:R-:W1:Y:S01]  /*9240*/  SHFL.BFLY PT, R7, R137, 0x2, 0x1f ;  /* 0x0c401f0089077f89 */ /* 0x000e6200000e0000 */
[----:B------:R-:W-:Y:S02]  /*9250*/  FMNMX.FTZ R4, R190, R132, !PT ;  /* 0x00000084be047209 */ /* 0x000fe40007810000 */
[----:B------:R-:W-:Y:S02]  /*9260*/  FSEL R30, R70, -INF , P1 ;  /* 0xff800000461e7808 */ /* 0x000fe40000800000 */
[----:B------:R-:W-:Y:S02]  /*9270*/  ISETP.GT.AND P1, PT, R0, 0x40, PT ;  /* 0x000000400000780c */ /* 0x000fe40003f24270 */
[----:B------:R-:W-:Y:S02]  /*9280*/  FMNMX.FTZ R4, R191, R4, !PT ;  /* 0x00000004bf047209 */ /* 0x000fe40007810000 */
[----:B------:R-:W-:Y:S02]  /*9290*/  FSEL R74, R74, -INF , P1 ;  /* 0xff8000004a4a7808 */ /* 0x000fe40000800000 */
[----:B------:R-:W-:Y:S02]  /*92a0*/  FMNMX.FTZ R4, R18, R4, !PT ;  /* 0x0000000412047209 */ /* 0x000fe40007810000 */
[----:B------:R-:W-:Y:S01]  /*92b0*/  ISETP.GT.AND P1, PT, R0, 0x48, PT ;  /* 0x000000480000780c */ /* 0x000fe20003f24270 */
[----:B------:R-:W-:Y:S01]  /*92c0*/  STL [R1+0xc], R74 ;  /* 0x00000c4a01007387 */ /* 0x000fe20000100800 */
[----:B------:R-:W-:Y:S02]  /*92d0*/  FMNMX.FTZ R5, R19, R4, !PT ;  /* 0x0000000413057209 */ /* 0x000fe40007810000 */
[----:B------:R-:W-:Y:S01]  /*92e0*/  FMNMX.FTZ R4, R197, R133, !PT ;  /* 0x00000085c5047209 */ /* 0x000fe20007810000 */
[----:B------:R-:W-:Y:S01]  /*92f0*/  STL [R1], R88 ;  /* 0x0000005801007387 */ /* 0x000fe20000100800 */
[----:B------:R-:W-:Y:S02]  /*9300*/  FMNMX.FTZ R5, R208, R5, !PT ;  /* 0x00000005d0057209 */ /* 0x000fe40007810000 */
[----:B------:R-:W-:Y:S01]  /*9310*/  FMNMX.FTZ R4, R198, R4, !PT ;  /* 0x00000004c6047209 */ /* 0x000fe20007810000 */
[----:B------:R-:W-:Y:S01]  /*9320*/  STL [R1+0xd0], R241 ;  /* 0x0000d0f101007387 */ /* 0x000fe20000100800 */
[----:B------:R-:W-:Y:S02]  /*9330*/  FMNMX.FTZ R136, R209, R5, !PT ;  /* 0x00000005d1887209 */ /* 0x000fe40007810000 */
[----:B-1----:R-:W-:Y:S01]  /*9340*/  FMNMX.FTZ R137, R137, R7, !PT ;  /* 0x0000000789897209 */ /* 0x002fe20007810000 */
[----:B------:R-:W-:Y:S01]  /*9350*/  STL [R1+0xd4], R242 ;  /* 0x0000d4f201007387 */ /* 0x000fe20000100800 */
[----:B------:R-:W-:Y:S02]  /*9360*/  FMNMX.FTZ R136, R206, R136, !PT ;  /* 0x00000088ce887209 */ /* 0x000fe40007810000 */
[----:B------:R-:W-:Y:S01]  /*9370*/  FMNMX.FTZ R4, R196, R4, !PT ;  /* 0x00000004c4047209 */ /* 0x000fe20007810000 */
[----:B------:R-:W2:Y:S01]  /*9380*/  LDL.64 R8, [R1+0x38] ;  /* 0x0000380001087983 */ /* 0x000ea20000100a00 */
[----:B------:R-:W-:Y:S02]  /*9390*/  FMNMX.FTZ R136, R207, R136, !PT ;  /* 0x00000088cf887209 */ /* 0x000fe40007810000 */
[----:B------:R-:W-:Y:S02]  /*93a0*/  FMNMX.FTZ R4, R199, R4, !PT ;  /* 0x00000004c7047209 */ /* 0x000fe40007810000 */
[----:B------:R-:W-:Y:S01]  /*93b0*/  FMNMX.FTZ R136, R38, R136, !PT ;  /* 0x0000008826887209 */ /* 0x000fe20007810000 */
[----:B------:R-:W2:Y:S01]  /*93c0*/  LDL R7, [R1+0x48] ;  /* 0x0000480001077983 */ /* 0x000ea20000100800 */
        /* <DEDUP_REMOVED lines=11> */
[----:B------:R-:W-:Y:S02]  /*9480*/  FSEL R78, R78, -INF , P1 ;  /* 0xff8000004e4e7808 */ /* 0x000fe40000800000 */
[----:B------:R-:W-:Y:S02]  /*9490*/  ISETP.GT.AND P1, PT, R135, 0x48, PT ;  /* 0x000000488700780c */ /* 0x000fe40003f24270 */
        /* <DEDUP_REMOVED lines=23> */
[----:B------:R-:W-:Y:S01]  /*9610*/  FSEL R222, R99, -INF , P1 ;  /* 0xff80000063de7808 */ /* 0x000fe20000800000 */
[----:B------:R-:W-:Y:S01]  /*9620*/  IMAD.MOV.U32 R99, RZ, RZ, R82 ;  /* 0x000000ffff637224 */ /* 0x000fe200078e0052 */
[----:B------:R-:W-:Y:S02]  /*9630*/  FMNMX.FTZ R136, R29, R136, !PT ;  /* 0x000000881d887209 */ /* 0x000fe40007810000 */
[----:B------:R-:W-:Y:S02]  /*9640*/  FMNMX.FTZ R4, R238, R4, !PT ;  /* 0x00000004ee047209 */ /* 0x000fe40007810000 */
[----:B------:R-:W-:Y:S02]  /*9650*/  FMNMX.FTZ R5, R43, R5, !PT ;  /* 0x000000052b057209 */ /* 0x000fe40007810000 */
[----:B------:R-:W-:Y:S02]  /*9660*/  FMNMX.FTZ R136, R99, R136, !PT ;  /* 0x0000008863887209 */ /* 0x000fe40007810000 */
[----:B------:R-:W-:Y:S02]  /*9670*/  FMNMX.FTZ R4, R239, R4, !PT ;  /* 0x00000004ef047209 */ /* 0x000fe40007810000 */
[----:B------:R-:W-:Y:S02]  /*9680*/  FMNMX.FTZ R5, R240, R5, !PT ;  /* 0x00000005f0057209 */ /* 0x000fe40007810000 */
[----:B------:R-:W-:Y:S02]  /*9690*/  ISETP.GT.AND P0, PT, R135, 0x61, PT ;  /* 0x000000618700780c */ /* 0x000fe40003f04270 */
[----:B------:R-:W-:Y:S02]  /*96a0*/  FMNMX.FTZ R136, R31, R136, !PT ;  /* 0x000000881f887209 */ /* 0x000fe40007810000 */
[----:B------:R-:W-:Y:S02]  /*96b0*/  FMNMX.FTZ R4, R228, R4, !PT ;  /* 0x00000004e4047209 */ /* 0x000fe40007810000 */
[----:B------:R-:W-:Y:S02]  /*96c0*/  FSEL R94, R103, -INF , P0 ;  /* 0xff800000675e7808 */ /* 0x000fe40000000000 */
[----:B------:R-:W-:Y:S02]  /*96d0*/  MOV R103, R58 ;  /* 0x0000003a00677202 */ /* 0x000fe40000000f00 */
[----:B------:R-:W-:Y:S02]  /*96e0*/  FMNMX.FTZ R5, R47, R5, !PT ;  /* 0x000000052f057209 */ /* 0x000fe40007810000 */
        /* <DEDUP_REMOVED lines=9> */
[----:B------:R-:W-:Y:S02]  /*9780*/  FMNMX.FTZ R4, R62, R6, !PT ;  /* 0x000000063e047209 */ /* 0x000fe40007810000 */
[----:B------:R-:W-:Y:S01]  /*9790*/  FSEL R95, R102, -INF , P1 ;  /* 0xff800000665f7808 */ /* 0x000fe20000800000 */
[----:B------:R-:W1:Y:S01]  /*97a0*/  SHFL.BFLY PT, R6, R137, 0x1, 0x1f ;  /* 0x0c201f0089067f89 */ /* 0x000e6200000e0000 */
[----:B------:R-:W-:Y:S02]  /*97b0*/  FMNMX.FTZ R136, R222, R136, !PT ;  /* 0x00000088de887209 */ /* 0x000fe40007810000 */
[----:B------:R-:W-:Y:S02]  /*97c0*/  ISETP.GT.AND P3, PT, R135, 0x68, PT ;  /* 0x000000688700780c */ /* 0x000fe40003f64270 */
[----:B------:R-:W-:Y:S02]  /*97d0*/  FMNMX.FTZ R136, R95, R136, !PT ;  /* 0x000000885f887209 */ /* 0x000fe40007810000 */
[C---:B------:R-:W-:Y:S02]  /*97e0*/  ISETP.GT.AND P1, PT, R2.reuse, 0x60, PT ;  /* 0x000000600200780c */ /* 0x040fe40003f24270 */
[C---:B------:R-:W-:Y:S02]  /*97f0*/  ISETP.GT.AND P2, PT, R2.reuse, 0x61, PT ;  /* 0x000000610200780c */ /* 0x040fe40003f44270 */
[----:B------:R-:W-:Y:S02]  /*9800*/  ISETP.GT.AND P0, PT, R2, 0x68, PT ;  /* 0x000000680200780c */ /* 0x000fe40003f04270 */
[----:B------:R-:W-:Y:S02]  /*9810*/  FSEL R93, R114, -INF , P3 ;  /* 0xff800000725d7808 */ /* 0x000fe40001800000 */
[----:B------:R-:W-:Y:S02]  /*9820*/  ISETP.GT.AND P3, PT, R2, 0x69, PT ;  /* 0x000000690200780c */ /* 0x000fe40003f64270 */
[----:B------:R-:W-:Y:S02]  /*9830*/  FMNMX.FTZ R2, R77, R5, !PT ;  /* 0x000000054d027209 */ /* 0x000fe40007810000 */
[----:B------:R-:W-:Y:S02]  /*9840*/  FMNMX.FTZ R4, R63, R4, !PT ;  /* 0x000000043f047209 */ /* 0x000fe40007810000 */
[----:B------:R-:W-:Y:S02]  /*9850*/  ISETP.GT.AND P5, PT, R135, 0x69, PT ;  /* 0x000000698700780c */ /* 0x000fe40003fa4270 */
[----:B------:R-:W-:Y:S02]  /*9860*/  FMNMX.FTZ R136, R94, R136, !PT ;  /* 0x000000885e887209 */ /* 0x000fe40007810000 */
[----:B------:R-:W-:Y:S02]  /*9870*/  FMNMX.FTZ R5, R74, R4, !PT ;  /* 0x000000044a057209 */ /* 0x000fe40007810000 */
[----:B------:R-:W-:Y:S02]  /*9880*/  FMNMX.FTZ R2, R88, R2, !PT ;  /* 0x0000000258027209 */ /* 0x000fe40007810000 */
[----:B------:R-:W-:Y:S02]  /*9890*/  FSEL R92, R115, -INF , P5 ;  /* 0xff800000735c7808 */ /* 0x000fe40002800000 */
[----:B------:R-:W-:Y:S02]  /*98a0*/  FMNMX.FTZ R136, R93, R136, !PT ;  /* 0x000000885d887209 */ /* 0x000fe40007810000 */
[----:B------:R-:W-:Y:S02]  /*98b0*/  FMNMX.FTZ R5, R244, R5, !PT ;  /* 0x00000005f4057209 */ /* 0x000fe40007810000 */
[----:B------:R-:W-:Y:S02]  /*98c0*/  FMNMX.FTZ R2, R89, R2, !PT ;  /* 0x0000000259027209 */ /* 0x000fe40007810000 */
[----:B------:R-:W-:Y:S02]  /*98d0*/  FMNMX.FTZ R136, R92, R136, !PT ;  /* 0x000000885c887209 */ /* 0x000fe40007810000 */
[----:B------:R-:W-:Y:S02]  /*98e0*/  FMNMX.FTZ R4, R218, R2, !PT ;  /* 0x00000002da047209 */ /* 0x000fe40007810000 */
[----:B------:R-:W-:Y:S02]  /*98f0*/  FMNMX.FTZ R2, R78, R5, !PT ;  /* 0x000000054e027209 */ /* 0x000fe40007810000 */
[----:B------:R-:W3:Y:S01]  /*9900*/  SHFL.BFLY PT, R5, R136, 0x2, 0x1f ;  /* 0x0c401f0088057f89 */ /* 0x000ee200000e0000 */
[----:B------:R-:W-:Y:S02]  /*9910*/  FSEL R205, R104, -INF , P1 ;  /* 0xff80000068cd7808 */ /* 0x000fe40000800000 */
[----:B-1----:R-:W-:Y:S02]  /*9920*/  FMNMX.FTZ R137, R137, R6, !PT ;  /* 0x0000000689897209 */ /* 0x002fe40007810000 */
[----:B------:R-:W-:Y:S02]  /*9930*/  FMNMX.FTZ R4, R34, R4, !PT ;  /* 0x0000000422047209 */ /* 0x000fe40007810000 */
[----:B------:R-:W-:Y:S01]  /*9940*/  ISETP.GE.AND P5, PT, R202, 0x1, PT ;  /* 0x00000001ca00780c */ /* 0x000fe20003fa6270 */
[----:B------:R-:W-:Y:S01]  /*9950*/  FMUL.FTZ R6, R137, c[0x0][0x2d0] ;  /* 0x0000b40089067a20 */ /* 0x000fe20000410000 */
[----:B------:R-:W-:Y:S02]  /*9960*/  FSEL R195, R105, -INF , P2 ;  /* 0xff80000069c37808 */ /* 0x000fe40001000000 */
[----:B------:R-:W-:Y:S02]  /*9970*/  FMNMX.FTZ R4, R205, R4, !PT ;  /* 0x00000004cd047209 */ /* 0x000fe40007810000 */
[----:B------:R-:W-:Y:S01]  /*9980*/  FSEL R193, R109, -INF , P3 ;  /* 0xff8000006dc17808 */ /* 0x000fe20001800000 */
[----:B------:R-:W-:Y:S01]  /*9990*/  IMAD.MOV.U32 R109, RZ, RZ, R89 ;  /* 0x000000ffff6d7224 */ /* 0x000fe200078e0059 */
[----:B------:R-:W-:Y:S02]  /*99a0*/  FSETP.NEU.FTZ.AND P3, PT, R137, -INF , PT ;  /* 0xff8000008900780b */ /* 0x000fe40003f7d000 */
[----:B------:R-:W-:Y:S02]  /*99b0*/  FMNMX.FTZ R2, R79, R2, !PT ;  /* 0x000000024f027209 */ /* 0x000fe40007810000 */
[----:B------:R-:W-:Y:S01]  /*99c0*/  FSEL R194, R108, -INF , P0 ;  /* 0xff8000006cc27808 */ /* 0x000fe20000000000 */
[----:B------:R-:W-:Y:S01]  /*99d0*/  @P5 IMAD.WIDE.U32 R10, R247, c[0x0][0x1e0], RZ ;  /* 0x00007800f70a5a25 */ /* 0x000fe200078e00ff */
[----:B------:R-:W-:Y:S02]  /*99e0*/  FMNMX.FTZ R4, R195, R4, !PT ;  /* 0x00000004c3047209 */ /* 0x000fe40007810000 */
[----:B------:R-:W-:Y:S02]  /*99f0*/  FSEL R6, R6, RZ, P3 ;  /* 0x000000ff06067208 */ /* 0x000fe40001800000 */
[----:B------:R-:W-:Y:S02]  /*9a00*/  ISETP.GT.AND P1, PT, R0, 0x60, PT ;  /* 0x000000600000780c */ /* 0x000fe40003f24270 */
[----:B------:R-:W-:Y:S01]  /*9a10*/  FMNMX.FTZ R2, R28, R2, !PT ;  /* 0x000000021c027209 */ /* 0x000fe20007810000 */
[--C-:B------:R-:W-:Y:S01]  /*9a20*/  FFMA.FTZ R104, R68, c[0x0][0x2d0], -R6.reuse ;  /* 0x0000b40044687a23 */ /* 0x100fe20000010806 */
[----:B------:R-:W-:Y:S01]  /*9a30*/  FMNMX.FTZ R4, R194, R4, !PT ;  /* 0x00000004c2047209 */ /* 0x000fe20007810000 */
[--C-:B------:R-:W-:Y:S01]  /*9a40*/  FFMA.FTZ R87, R20, c[0x0][0x2d0], -R6.reuse ;  /* 0x0000b40014577a23 */ /* 0x100fe20000010806 */
[C---:B------:R-:W-:Y:S01]  /*9a50*/  ISETP.GT.AND P2, PT, R0.reuse, 0x61, PT ;  /* 0x000000610000780c */ /* 0x040fe20003f44270 */
[--C-:B------:R-:W-:Y:S01]  /*9a60*/  FFMA.FTZ R86, R21, c[0x0][0x2d0], -R6.reuse ;  /* 0x0000b40015567a23 */ /* 0x100fe20000010806 */
[----:B------:R-:W-:Y:S01]  /*9a70*/  ISETP.GT.AND P0, PT, R0, 0x69, PT ;  /* 0x000000690000780c */ /* 0x000fe20003f04270 */
[--C-:B------:R-:W-:Y:S01]  /*9a80*/  FFMA.FTZ R27, R14, c[0x0][0x2d0], -R6.reuse ;  /* 0x0000b4000e1b7a23 */ /* 0x100fe20000010806 */
[----:B------:R-:W-:Y:S01]  /*9a90*/  FSEL R250, R106, -INF , P1 ;  /* 0xff8000006afa7808 */ /* 0x000fe20000800000 */
[----:B------:R-:W-:Y:S01]  /*9aa0*/  MUFU.EX2 R115, R86 ;  /* 0x0000005600737308 */ /* 0x000fe20000000800 */
[----:B------:R-:W-:Y:S01]  /*9ab0*/  FMNMX.FTZ R4, R193, R4, !PT ;  /* 0x00000004c1047209 */ /* 0x000fe20007810000 */
[--C-:B------:R-:W-:Y:S01]  /*9ac0*/  FFMA.FTZ R26, R112, c[0x0][0x2d0], -R6.reuse ;  /* 0x0000b400701a7a23 */ /* 0x100fe20000010806 */
[----:B------:R-:W-:Y:S01]  /*9ad0*/  ISETP.GT.AND P1, PT, R0, 0x68, PT ;  /* 0x000000680000780c */ /* 0x000fe20003f24270 */
[--C-:B------:R-:W-:Y:S01]  /*9ae0*/  FFMA.FTZ R98, R36, c[0x0][0x2d0], -R6.reuse ;  /* 0x0000b40024627a23 */ /* 0x100fe20000010806 */
[----:B------:R-:W-:Y:S01]  /*9af0*/  FMNMX.FTZ R0, R234, R2, !PT ;  /* 0x00000002ea007209 */ /* 0x000fe20007810000 */
[----:B------:R-:W1:Y:S01]  /*9b00*/  SHFL.BFLY PT, R135, R4, 0x2, 0x1f ;  /* 0x0c401f0004877f89 */ /* 0x000e6200000e0000 */
[----:B------:R-:W-:Y:S01]  /*9b10*/  @P5 SHF.R.S32.HI R2, RZ, 0x1f, R247 ;  /* 0x0000001fff025819 */ /* 0x000fe200000114f7 */
[--C-:B------:R-:W-:Y:S01]  /*9b20*/  FFMA.FTZ R91, R37, c[0x0][0x2d0], -R6.reuse ;  /* 0x0000b400255b7a23 */ /* 0x100fe20000010806 */
[----:B---3--:R-:W-:Y:S01]  /*9b30*/  FMNMX.FTZ R136, R136, R5, !PT ;  /* 0x0000000588887209 */ /* 0x008fe20007810000 */
[--C-:B------:R-:W-:Y:S01]  /*9b40*/  FFMA.FTZ R242, R13, c[0x0][0x2d0], -R6.reuse ;  /* 0x0000b4000df27a23 */ /* 0x100fe20000010806 */
[----:B------:R-:W-:Y:S01]  /*9b50*/  FMNMX.FTZ R0, R231, R0, !PT ;  /* 0x00000000e7007209 */ /* 0x000fe20007810000 */
[----:B------:R-:W-:Y:S01]  /*9b60*/  @P5 IMAD R5, R2, c[0x0][0x1e0], RZ ;  /* 0x0000780002055a24 */ /* 0x000fe200078e02ff */
[----:B------:R-:W-:Y:S01]  /*9b70*/  FSEL R249, R107, -INF , P2 ;  /* 0xff8000006bf97808 */ /* 0x000fe20001000000 */
[----:B------:R-:W-:Y:S01]  /*9b80*/  FFMA.FTZ R2, R188, c[0x0][0x2d0], -R6 ;  /* 0x0000b400bc027a23 */ /* 0x000fe20000010806 */
[----:B------:R-:W-:Y:S01]  /*9b90*/  FSEL R71, R111, -INF , P0 ;  /* 0xff8000006f477808 */ /* 0x000fe20000000000 */
[----:B------:R-:W-:Y:S01]  /*9ba0*/  IMAD.MOV.U32 R107, RZ, RZ, R218 ;  /* 0x000000ffff6b7224 */ /* 0x000fe200078e00da */
[----:B------:R-:W-:Y:S01]  /*9bb0*/  FMNMX.FTZ R0, R25, R0, !PT ;  /* 0x0000000019007209 */ /* 0x000fe20007810000 */
[----:B------:R3:W-:Y:S01]  /*9bc0*/  MUFU.EX2 R192, R2 ;  /* 0x0000000200c07308 */ /* 0x0007e20000000800 */
[----:B------:R-:W-:Y:S01]  /*9bd0*/  @P5 IMAD R5, R247, c[0x0][0x1e4], R5 ;  /* 0x00007900f7055a24 */ /* 0x000fe200078e0205 */
[----:B------:R-:W-:Y:S01]  /*9be0*/  FSEL R226, R110, -INF , P1 ;  /* 0xff8000006ee27808 */ /* 0x000fe20000800000 */
[----:B------:R-:W4:Y:S01]  /*9bf0*/  SHFL.BFLY PT, R12, R136, 0x1, 0x1f ;  /* 0x0c201f00880c7f89 */ /* 0x000f2200000e0000 */
[----:B------:R-:W-:Y:S01]  /*9c00*/  FMNMX.FTZ R0, R250, R0, !PT ;  /* 0x00000000fa007209 */ /* 0x000fe20007810000 */
[----:B------:R-:W-:Y:S02]  /*9c10*/  @P5 IMAD.IADD R5, R11, 0x1, R5 ;  /* 0x000000010b055824 */ /* 0x000fe400078e0205 */
[--C-:B------:R-:W-:Y:S01]  /*9c20*/  FFMA.FTZ R237, R96, c[0x0][0x2d0], -R6.reuse ;  /* 0x0000b40060ed7a23 */ /* 0x100fe20000010806 */
[----:B------:R-:W-:Y:S01]  /*9c30*/  FMNMX.FTZ R0, R249, R0, !PT ;  /* 0x00000000f9007209 */ /* 0x000fe20007810000 */
[----:B------:R-:W-:Y:S01]  /*9c40*/  @P5 IMAD R5, R5, 0x70, RZ ;  /* 0x0000007005055824 */ /* 0x000fe200078e02ff */
[----:B------:R-:W-:Y:S01]  /*9c50*/  MOV R96, R47 ;  /* 0x0000002f00607202 */ /* 0x000fe20000000f00 */
[--C-:B------:R-:W-:Y:S01]  /*9c60*/  FFMA.FTZ R236, R101, c[0x0][0x2d0], -R6.reuse ;  /* 0x0000b40065ec7a23 */ /* 0x100fe20000010806 */
[----:B------:R-:W-:Y:S01]  /*9c70*/  FMNMX.FTZ R0, R226, R0, !PT ;  /* 0x00000000e2007209 */ /* 0x000fe20007810000 */
[--C-:B------:R-:W-:Y:S01]  /*9c80*/  FFMA.FTZ R241, R113, c[0x0][0x2d0], -R6.reuse ;  /* 0x0000b40071f17a23 */ /* 0x100fe20000010806 */
[----:B-1----:R-:W-:Y:S01]  /*9c90*/  FMNMX.FTZ R135, R4, R135, !PT ;  /* 0x0000008704877209 */ /* 0x002fe20007810000 */
[----:B------:R-:W-:Y:S01]  /*9ca0*/  MUFU.EX2 R113, R87 ;  /* 0x0000005700717308 */ /* 0x000fe20000000800 */
[----:B------:R-:W-:Y:S01]  /*9cb0*/  FMNMX.FTZ R0, R71, R0, !PT ;  /* 0x0000000047007209 */ /* 0x000fe20007810000 */
[--C-:B------:R-:W-:Y:S01]  /*9cc0*/  FFMA.FTZ R90, R48, c[0x0][0x2d0], -R6.reuse ;  /* 0x0000b400305a7a23 */ /* 0x100fe20000010806 */
[----:B------:R-:W-:Y:S01]  /*9cd0*/  MOV R101, R30 ;  /* 0x0000001e00657202 */ /* 0x000fe20000000f00 */
[--C-:B------:R-:W-:Y:S02]  /*9ce0*/  FFMA.FTZ R89, R49, c[0x0][0x2d0], -R6.reuse ;  /* 0x0000b40031597a23 */ /* 0x100fe40000010806 */
[--C-:B------:R-:W-:Y:S02]  /*9cf0*/  FFMA.FTZ R106, R80, c[0x0][0x2d0], -R6.reuse ;  /* 0x0000b400506a7a23 */ /* 0x100fe40000010806 */
[--C-:B------:R-:W-:Y:S01]  /*9d00*/  FFMA.FTZ R24, R97, c[0x0][0x2d0], -R6.reuse ;  /* 0x0000b40061187a23 */ /* 0x100fe20000010806 */
[----:B---3--:R-:W1:Y:S01]  /*9d10*/  SHFL.BFLY PT, R2, R0, 0x2, 0x1f ;  /* 0x0c401f0000027f89 */ /* 0x008e6200000e0000 */
[--C-:B------:R-:W-:Y:S01]  /*9d20*/  FFMA.FTZ R83, R32, c[0x0][0x2d0], -R6.reuse ;  /* 0x0000b40020537a23 */ /* 0x100fe20000010806 */
[----:B----4-:R-:W-:Y:S01]  /*9d30*/  FMNMX.FTZ R136, R136, R12, !PT ;  /* 0x0000000c88887209 */ /* 0x010fe20007810000 */
[--C-:B------:R-:W-:Y:S02]  /*9d40*/  FFMA.FTZ R82, R33, c[0x0][0x2d0], -R6.reuse ;  /* 0x0000b40021527a23 */ /* 0x100fe40000010806 */
[--C-:B------:R-:W-:Y:S01]  /*9d50*/  FFMA.FTZ R105, R15, c[0x0][0x2d0], -R6.reuse ;  /* 0x0000b4000f697a23 */ /* 0x100fe20000010806 */
[C---:B------:R-:W-:Y:S01]  /*9d60*/  FSETP.NEU.FTZ.AND P2, PT, R136.reuse, -INF , PT ;  /* 0xff8000008800780b */ /* 0x040fe20003f5d000 */
[----:B------:R-:W-:Y:S01]  /*9d70*/  MUFU.EX2 R139, R82 ;  /* 0x00000052008b7308 */ /* 0x000fe20000000800 */
[----:B------:R-:W-:Y:S02]  /*9d80*/  FMUL.FTZ R85, R136, c[0x0][0x2d0] ;  /* 0x0000b40088557a20 */ /* 0x000fe40000410000 */
[----:B------:R-:W-:Y:S03]  /*9d90*/  IMAD.MOV.U32 R97, RZ, RZ, R63 ;  /* 0x000000ffff617224 */ /* 0x000fe600078e003f */
[----:B------:R-:W-:Y:S05]  /*9da0*/  FSEL R85, R85, RZ, P2 ;  /* 0x000000ff55557208 */ /* 0x000fea0001000000 */
[--C-:B------:R-:W-:Y:S02]  /*9db0*/  FFMA.FTZ R101, R101, c[0x0][0x2d0], -R85.reuse ;  /* 0x0000b40065657a23 */ /* 0x100fe40000010855 */
[----:B------:R-:W-:Y:S01]  /*9dc0*/  FFMA.FTZ R99, R99, c[0x0][0x2d0], -R85 ;  /* 0x0000b40063637a23 */ /* 0x000fe20000010855 */
[----:B-1----:R-:W-:Y:S01]  /*9dd0*/  FMNMX.FTZ R0, R0, R2, !PT ;  /* 0x0000000200007209 */ /* 0x002fe20007810000 */
[--C-:B------:R-:W-:Y:S02]  /*9de0*/  FFMA.FTZ R2, R17, c[0x0][0x2d0], -R6.reuse ;  /* 0x0000b40011027a23 */ /* 0x100fe40000010806 */
[--C-:B------:R-:W-:Y:S02]  /*9df0*/  FFMA.FTZ R17, R100, c[0x0][0x2d0], -R6.reuse ;  /* 0x0000b40064117a23 */ /* 0x100fe40000010806 */
[----:B------:R1:W-:Y:S01]  /*9e00*/  MUFU.EX2 R227, R2 ;  /* 0x0000000200e37308 */ /* 0x0003e20000000800 */
[----:B------:R-:W-:Y:S04]  /*9e10*/  IMAD.MOV.U32 R100, RZ, RZ, R29 ;  /* 0x000000ffff647224 */ /* 0x000fe800078e001d */
[----:B------:R-:W-:Y:S01]  /*9e20*/  FFMA.FTZ R100, R100, c[0x0][0x2d0], -R85 ;  /* 0x0000b40064647a23 */ /* 0x000fe20000010855 */
[----:B-1----:R-:W1:Y:S01]  /*9e30*/  SHFL.BFLY PT, R2, R0, 0x1, 0x1f ;  /* 0x0c201f0000027f89 */ /* 0x002e6200000e0000 */
[----:B--2---:R-:W-:Y:S02]  /*9e40*/  @P5 IMAD.MOV.U32 R9, RZ, RZ, R7 ;  /* 0x000000ffff095224 */ /* 0x004fe400078e0007 */
[----:B------:R-:W-:Y:S02]  /*9e50*/  FFMA.FTZ R7, R189, c[0x0][0x2d0], -R6 ;  /* 0x0000b400bd077a23 */ /* 0x000fe40000010806 */
[----:B------:R-:W-:Y:S02]  /*9e60*/  @P5 IMAD.WIDE.U32 R8, R10, 0x70, R8 ;  /* 0x000000700a085825 */ /* 0x000fe400078e0008 */
[----:B------:R2:W3:Y:S03]  /*9e70*/  MUFU.EX2 R220, R7 ;  /* 0x0000000700dc7308 */ /* 0x0004e60000000800 */
[C---:B------:R-:W-:Y:S02]  /*9e80*/  @P5 LEA R4, P0, R8.reuse, c[0x0][0x1c8], 0x1 ;  /* 0x0000720008045a11 */ /* 0x040fe400078008ff */
[----:B------:R-:W-:Y:S02]  /*9e90*/  @P5 IADD3 R5, R9, R5, RZ ;  /* 0x0000000509055210 */ /* 0x000fe40007ffe0ff */
[----:B------:R-:W4:Y:S02]  /*9ea0*/  SHFL.BFLY PT, R9, R135, 0x1, 0x1f ;  /* 0x0c201f0087097f89 */ /* 0x000f2400000e0000 */
[----:B------:R-:W-:Y:S01]  /*9eb0*/  @P5 LEA.HI.X R5, R8, c[0x0][0x1cc], R5, 0x1, P0 ;  /* 0x0000730008055a11 */ /* 0x000fe200000f0c05 */
[----:B------:R-:W-:Y:S01]  /*9ec0*/  @P5 IMAD.MOV.U32 R8, RZ, RZ, c[0x0][0x1e0] ;  /* 0x00007800ff085624 */ /* 0x000fe200078e00ff */
[----:B-1----:R-:W-:Y:S01]  /*9ed0*/  FMNMX.FTZ R70, R0, R2, !PT ;  /* 0x0000000200467209 */ /* 0x002fe20007810000 */
[--C-:B------:R-:W-:Y:S03]  /*9ee0*/  FFMA.FTZ R0, R19, c[0x0][0x2d0], -R85.reuse ;  /* 0x0000b40013007a23 */ /* 0x100fe60000010855 */
[----:B------:R1:W-:Y:S01]  /*9ef0*/  @P5 LDGSTS.E.BYPASS.LTC128B.128 [R246+0x3900], [R4.64], !P6 ;  /* 0x0390000004f65fae */ /* 0x0003e2000f101d48 */
[----:B------:R1:W-:Y:S01]  /*9f00*/  MUFU.EX2 R224, R0 ;  /* 0x0000000000e07308 */ /* 0x0003e20000000800 */
[----:B------:R-:W-:Y:S02]  /*9f10*/  FMUL.FTZ R88, R70, c[0x0][0x2d0] ;  /* 0x0000b40046587a20 */ /* 0x000fe40000410000 */
[----:B--2---:R-:W-:Y:S01]  /*9f20*/  FFMA.FTZ R7, R16, c[0x0][0x2d0], -R6 ;  /* 0x0000b40010077a23 */ /* 0x004fe20000010806 */
[----:B---3--:R-:W-:Y:S06]  /*9f30*/  F2FP.PACK_AB R72, R220, R192 ;  /* 0x000000c0dc48723e */ /* 0x008fec00000000ff */
[----:B------:R-:W2:Y:S01]  /*9f40*/  MUFU.EX2 R248, R7 ;  /* 0x0000000700f87308 */ /* 0x000ea20000000800 */
[----:B----4-:R-:W-:Y:S01]  /*9f50*/  FMNMX.FTZ R135, R135, R9, !PT ;  /* 0x0000000987877209 */ /* 0x010fe20007810000 */
[--C-:B------:R-:W-:Y:S03]  /*9f60*/  FFMA.FTZ R9, R190, c[0x0][0x2d0], -R85.reuse ;  /* 0x0000b400be097a23 */ /* 0x100fe60000010855 */
[C---:B------:R-:W-:Y:S01]  /*9f70*/  FSETP.NEU.FTZ.AND P1, PT, R135.reuse, -INF , PT ;  /* 0xff8000008700780b */ /* 0x040fe20003f3d000 */
[----:B------:R-:W-:Y:S04]  /*9f80*/  FMUL.FTZ R84, R135, c[0x0][0x2d0] ;  /* 0x0000b40087547a20 */ /* 0x000fe80000410000 */
[----:B------:R3:W-:Y:S01]  /*9f90*/  MUFU.EX2 R102, R9 ;  /* 0x0000000900667308 */ /* 0x0007e20000000800 */
[----:B------:R-:W-:Y:S05]  /*9fa0*/  FSEL R84, R84, RZ, P1 ;  /* 0x000000ff54547208 */ /* 0x000fea0000800000 */
[--C-:B-1----:R-:W-:Y:S02]  /*9fb0*/  FFMA.FTZ R0, R197, c[0x0][0x2d0], -R84.reuse ;  /* 0x0000b400c5007a23 */ /* 0x102fe40000010854 */
[----:B------:R-:W-:Y:S02]  /*9fc0*/  FFMA.FTZ R86, R245, c[0x0][0x2d0], -R84 ;  /* 0x0000b400f5567a23 */ /* 0x000fe40000010854 */
[----:B------:R1:W-:Y:S01]  /*9fd0*/  MUFU.EX2 R138, R0 ;  /* 0x00000000008a7308 */ /* 0x0003e20000000800 */
[----:B------:R-:W-:Y:S01]  /*9fe0*/  FFMA.FTZ R197, R64, c[0x0][0x2d0], -R6 ;  /* 0x0000b40040c57a23 */ /* 0x000fe20000010806 */
[----:B--2---:R-:W-:Y:S01]  /*9ff0*/  F2FP.PACK_AB R74, R227, R248 ;  /* 0x000000f8e34a723e */ /* 0x004fe200000000ff */
[----:B------:R-:W-:Y:S02]  /*a000*/  @P5 IMAD.MOV.U32 R7, RZ, RZ, 0x5 ;  /* 0x00000005ff075424 */ /* 0x000fe400078e00ff */
[--C-:B------:R-:W-:Y:S03]  /*a010*/  FFMA.FTZ R109, R109, c[0x0][0x2d0], -R84.reuse ;  /* 0x0000b4006d6d7a23 */ /* 0x100fe60000010854 */
[C---:B------:R-:W-:Y:S01]  /*a020*/  @P5 SHF.L.U64.HI R7, R8.reuse, R7, c[0x0][0x1e4] ;  /* 0x0000790008075619 */ /* 0x040fe20000010207 */
[----:B------:R-:W-:Y:S02]  /*a030*/  @P5 IMAD.SHL.U32 R8, R8, 0x20, RZ ;  /* 0x0000002008085824 */ /* 0x000fe400078e00ff */
[----:B---3--:R-:W-:Y:S03]  /*a040*/  FFMA.FTZ R9, R191, c[0x0][0x2d0], -R85 ;  /* 0x0000b400bf097a23 */ /* 0x008fe60000010855 */
[----:B------:R-:W-:Y:S01]  /*a050*/  @P5 IADD3 R4, P0, R4, R8, RZ ;  /* 0x0000000804045210 */ /* 0x000fe20007f1e0ff */
[----:B------:R2:W3:Y:S04]  /*a060*/  MUFU.EX2 R219, R9 ;  /* 0x0000000900db7308 */ /* 0x0004e80000000800 */
[----:B------:R-:W-:Y:S05]  /*a070*/  @P5 IMAD.X R5, R7, 0x1, R5, P0 ;  /* 0x0000000107055824 */ /* 0x000fea00000e0605 */
[----:B------:R4:W-:Y:S01]  /*a080*/  @P5 LDGSTS.E.BYPASS.LTC128B.128 [R246+0x4100], [R4.64], !P6 ;  /* 0x0410000004f65fae */ /* 0x0009e2000f101d48 */
[----:B-1----:R-:W-:Y:S02]  /*a090*/  FFMA.FTZ R0, R198, c[0x0][0x2d0], -R84 ;  /* 0x0000b400c6007a23 */ /* 0x002fe40000010854 */
[----:B------:R-:W-:Y:S02]  /*a0a0*/  FFMA.FTZ R198, R53, c[0x0][0x2d0], -R6 ;  /* 0x0000b40035c67a23 */ /* 0x000fe40000010806 */
[----:B------:R1:W1:Y:S01]  /*a0b0*/  MUFU.EX2 R191, R0 ;  /* 0x0000000000bf7308 */ /* 0x0002620000000800 */
[----:B--2---:R-:W-:Y:S01]  /*a0c0*/  FFMA.FTZ R9, R18, c[0x0][0x2d0], -R85 ;  /* 0x0000b40012097a23 */ /* 0x004fe20000010855 */
[----:B---3--:R-:W-:Y:S08]  /*a0d0*/  F2FP.PACK_AB R73, R219, R102 ;  /* 0x00000066db49723e */ /* 0x008ff000000000ff */
[----:B------:R-:W2:Y:S01]  /*a0e0*/  MUFU.EX2 R223, R9 ;  /* 0x0000000900df7308 */ /* 0x000ea20000000800 */
[----:B----4-:R-:W-:Y:S01]  /*a0f0*/  @P5 IADD3 R4, P0, R4, R8, RZ ;  /* 0x0000000804045210 */ /* 0x010fe20007f1e0ff */
[----:B-1----:R-:W-:Y:S01]  /*a100*/  FFMA.FTZ R0, R196, c[0x0][0x2d0], -R84 ;  /* 0x0000b400c4007a23 */ /* 0x002fe20000010854 */
[----:B------:R-:W-:Y:S01]  /*a110*/  F2FP.PACK_AB R64, R191, R138 ;  /* 0x0000008abf40723e */ /* 0x000fe200000000ff */
[----:B------:R-:W-:Y:S01]  /*a120*/  FFMA.FTZ R196, R65, c[0x0][0x2d0], -R6 ;  /* 0x0000b40041c47a23 */ /* 0x000fe20000010806 */
[----:B------:R-:W-:Y:S05]  /*a130*/  @P5 IADD3.X R5, R5, R7, RZ, P0, !PT ;  /* 0x0000000705055210 */ /* 0x000fea00007fe4ff */
[----:B------:R1:W-:Y:S01]  /*a140*/  MUFU.EX2 R218, R0 ;  /* 0x0000000000da7308 */ /* 0x0003e20000000800 */
[----:B------:R3:W-:Y:S01]  /*a150*/  @P5 LDGSTS.E.BYPASS.LTC128B.128 [R246+0x4900], [R4.64], !P6 ;  /* 0x0490000004f65fae */ /* 0x0007e2000f101d48 */
[----:B--2---:R-:W-:Y:S01]  /*a160*/  F2FP.PACK_AB R75, R224, R223 ;  /* 0x000000dfe04b723e */ /* 0x004fe200000000ff */
[----:B-1----:R-:W-:Y:S02]  /*a170*/  FFMA.FTZ R0, R199, c[0x0][0x2d0], -R84 ;  /* 0x0000b400c7007a23 */ /* 0x002fe40000010854 */
[----:B------:R-:W-:Y:S05]  /*a180*/  FFMA.FTZ R199, R52, c[0x0][0x2d0], -R6 ;  /* 0x0000b40034c77a23 */ /* 0x000fea0000010806 */
[----:B------:R1:W2:Y:S01]  /*a190*/  MUFU.EX2 R221, R0 ;  /* 0x0000000000dd7308 */ /* 0x0002a20000000800 */
[----:B---3--:R-:W-:Y:S05]  /*a1a0*/  @P5 IADD3 R4, P0, R4, R8, RZ ;  /* 0x0000000804045210 */ /* 0x008fea0007f1e0ff */
[--C-:B------:R-:W-:Y:S05]  /*a1b0*/  @P5 IMAD.X R5, R5, 0x1, R7.reuse, P0 ;  /* 0x0000000105055824 */ /* 0x100fea00000e0607 */
[----:B------:R3:W-:Y:S01]  /*a1c0*/  @P5 LDGSTS.E.BYPASS.LTC128B.128 [R246+0x5100], [R4.64], !P6 ;  /* 0x0510000004f65fae */ /* 0x0007e2000f101d48 */
[----:B-1----:R-:W-:Y:S02]  /*a1d0*/  FSEL R0, R137, RZ, P3 ;  /* 0x000000ff89007208 */ /* 0x002fe40001800000 */
[----:B--2---:R-:W-:Y:S02]  /*a1e0*/  F2FP.PACK_AB R66, R221, R218 ;  /* 0x000000dadd42723e */ /* 0x004fe400000000ff */
[-C--:B---3--:R-:W-:Y:S05]  /*a1f0*/  @P5 IADD3 R4, P0, R4, R8.reuse, RZ ;  /* 0x0000000804045210 */ /* 0x088fea0007f1e0ff */
[--C-:B------:R-:W-:Y:S05]  /*a200*/  @P5 IMAD.X R5, R5, 0x1, R7.reuse, P0 ;  /* 0x0000000105055824 */ /* 0x100fea00000e0607 */
[----:B------:R1:W-:Y:S02]  /*a210*/  @P5 LDGSTS.E.BYPASS.LTC128B.128 [R246+0x5900], [R4.64], !P6 ;  /* 0x0590000004f65fae */ /* 0x0003e4000f101d48 */
[-C--:B-1----:R-:W-:Y:S04]  /*a220*/  @P5 IADD3 R4, P0, R4, R8.reuse, RZ ;  /* 0x0000000804045210 */ /* 0x082fe80007f1e0ff */
[----:B------:R-:W-:Y:S01]  /*a230*/  @P5 IADD3 R8, P3, R4, R8, RZ ;  /* 0x0000000804085210 */ /* 0x000fe20007f7e0ff */
[--C-:B------:R-:W-:Y:S01]  /*a240*/  @P5 IMAD.X R5, R5, 0x1, R7.reuse, P0 ;  /* 0x0000000105055824 */ /* 0x100fe200000e0607 */
[----:B------:R-:W-:Y:S03]  /*a250*/  FSETP.NEU.FTZ.AND P0, PT, R70, -INF , PT ;  /* 0xff8000004600780b */ /* 0x000fe60003f1d000 */
[----:B------:R-:W-:Y:S01]  /*a260*/  @P5 IMAD.X R9, R5, 0x1, R7, P3 ;  /* 0x0000000105095824 */ /* 0x000fe200018e0607 */
[----:B------:R-:W-:Y:S01]  /*a270*/  FSEL R88, R88, RZ, P0 ;  /* 0x000000ff58587208 */ /* 0x000fe20000000000 */
[----:B------:R1:W-:Y:S04]  /*a280*/  @P5 LDGSTS.E.BYPASS.LTC128B.128 [R246+0x6100], [R4.64], !P6 ;  /* 0x0610000004f65fae */ /* 0x0003e8000f101d48 */
[--C-:B------:R-:W-:Y:S02]  /*a290*/  FFMA.FTZ R2, R200, c[0x0][0x2d0], -R88.reuse ;  /* 0x0000b400c8027a23 */ /* 0x100fe40000010858 */
[--C-:B------:R-:W-:Y:S02]  /*a2a0*/  FFMA.FTZ R7, R201, c[0x0][0x2d0], -R88.reuse ;  /* 0x0000b400c9077a23 */ /* 0x100fe40000010858 */
[----:B------:R2:W-:Y:S01]  /*a2b0*/  MUFU.EX2 R188, R2 ;  /* 0x0000000200bc7308 */ /* 0x0005e20000000800 */
[----:B------:R3:W-:Y:S01]  /*a2c0*/  @P5 LDGSTS.E.BYPASS.LTC128B.128 [R246+0x6900], [R8.64], !P6 ;  /* 0x0690000008f65fae */ /* 0x0007e2000f101d48 */
[--C-:B------:R-:W-:Y:S02]  /*a2d0*/  FFMA.FTZ R250, R250, c[0x0][0x2d0], -R88.reuse ;  /* 0x0000b400fafa7a23 */ /* 0x100fe40000010858 */
[--C-:B------:R-:W-:Y:S02]  /*a2e0*/  FFMA.FTZ R249, R249, c[0x0][0x2d0], -R88.reuse ;  /* 0x0000b400f9f97a23 */ /* 0x100fe40000010858 */
[----:B------:R-:W-:Y:S02]  /*a2f0*/  FFMA.FTZ R226, R226, c[0x0][0x2d0], -R88 ;  /* 0x0000b400e2e27a23 */ /* 0x000fe40000010858 */
[----:B------:R-:W-:Y:S01]  /*a300*/  FFMA.FTZ R200, R81, c[0x0][0x2d0], -R6 ;  /* 0x0000b40051c87a23 */ /* 0x000fe20000010806 */
[----:B------:R-:W4:Y:S01]  /*a310*/  LDSM.16.MT88.4 R20, [R229] ;  /* 0x00000000e514783b */ /* 0x000f220000004200 */
[----:B------:R-:W3:Y:S01]  /*a320*/  MUFU.EX2 R190, R7 ;  /* 0x0000000700be7308 */ /* 0x000ee20000000800 */
[----:B------:R-:W-:Y:S06]  /*a330*/  IMAD.MOV.U32 R201, RZ, RZ, R62 ;  /* 0x000000ffffc97224 */ /* 0x000fec00078e003e */
[----:B------:R-:W-:Y:S01]  /*a340*/  LDSM.16.MT88.4 R52, [R230] ;  /* 0x00000000e634783b */ /* 0x000fe20000004200 */
[----:B-1----:R-:W-:Y:S01]  /*a350*/  FADD.FTZ R5, -R0, R3 ;  /* 0x0000000300057221 */ /* 0x002fe20000010100 */
[----:B------:R-:W-:Y:S02]  /*a360*/  FSEL R3, R136, RZ, P2 ;  /* 0x000000ff88037208 */ /* 0x000fe40001000000 */
[----:B------:R-:W-:Y:S02]  /*a370*/  FSEL R0, R70, RZ, P0 ;  /* 0x000000ff46007208 */ /* 0x000fe40000000000 */
[----:B--2---:R-:W-:Y:S01]  /*a380*/  FSEL R2, R135, RZ, P1 ;  /* 0x000000ff87027208 */ /* 0x004fe20000800000 */
[----:B------:R-:W-:Y:S01]  /*a390*/  FADD.FTZ R4, -R3, R132 ;  /* 0x0000008403047221 */ /* 0x000fe20000010100 */
[----:B------:R-:W-:Y:S01]  /*a3a0*/  MOV R132, R59 ;  /* 0x0000003b00847202 */ /* 0x000fe20000000f00 */
[----:B------:R-:W0:Y:S02]  /*a3b0*/  LDGDEPBAR ;  /* 0x00000000000079af */ /* 0x000e240000000000 */
[----:B------:R-:W-:Y:S02]  /*a3c0*/  FADD.FTZ R3, -R2, R133 ;  /* 0x0000008502037221 */ /* 0x000fe40000010100 */
[----:B------:R-:W-:Y:S02]  /*a3d0*/  FADD.FTZ R2, -R0, R134 ;  /* 0x0000008600027221 */ /* 0x000fe40000010100 */
[----:B------:R-:W-:Y:S01]  /*a3e0*/  FMUL.FTZ R0, R5, c[0x0][0x2d0] ;  /* 0x0000b40005007a20 */ /* 0x000fe20000410000 */
[----:B---3--:R-:W-:Y:S03]  /*a3f0*/  F2FP.PACK_AB R65, R190, R188 ;  /* 0x000000bcbe41723e */ /* 0x008fe600000000ff */
[----:B------:R1:W2:Y:S02]  /*a400*/  MUFU.EX2 R69, R0 ;  /* 0x0000000000457308 */ /* 0x0002a40000000800 */
[----:B-1----:R-:W-:Y:S02]  /*a410*/  FMUL.FTZ R0, R4, c[0x0][0x2d0] ;  /* 0x0000b40004007a20 */ /* 0x002fe40000410000 */
[C---:B--2---:R-:W-:Y:S06]  /*a420*/  FMUL.FTZ R5, R69.reuse, R145 ;  /* 0x0000009145057220 */ /* 0x044fec0000410000 */
[----:B------:R1:W2:Y:S01]  /*a430*/  MUFU.EX2 R68, R0 ;  /* 0x0000000000447308 */ /* 0x0002a20000000800 */
[C---:B------:R-:W-:Y:S02]  /*a440*/  FMUL.FTZ R4, R69.reuse, R144 ;  /* 0x0000009045047220 */ /* 0x040fe40000410000 */
[C---:B------:R-:W-:Y:S01]  /*a450*/  FMUL.FTZ R16, R69.reuse, R152 ;  /* 0x0000009845107220 */ /* 0x040fe20000410000 */
[----:B------:R-:W-:Y:S01]  /*a460*/  MOV R152, R17 ;  /* 0x0000001100987202 */ /* 0x000fe20000000f00 */
[C---:B------:R-:W-:Y:S02]  /*a470*/  FMUL.FTZ R17, R69.reuse, R153 ;  /* 0x0000009945117220 */ /* 0x040fe40000410000 */
[----:B------:R-:W-:Y:S02]  /*a480*/  IMAD.MOV.U32 R144, RZ, RZ, R34 ;  /* 0x000000ffff907224 */ /* 0x000fe400078e0022 */
[C---:B------:R-:W-:Y:S02]  /*a490*/  FMUL.FTZ R32, R69.reuse, R168 ;  /* 0x000000a845207220 */ /* 0x040fe40000410000 */
[C---:B------:R-:W-:Y:S02]  /*a4a0*/  FMUL.FTZ R33, R69.reuse, R169 ;  /* 0x000000a945217220 */ /* 0x040fe40000410000 */
[----:B------:R-:W-:Y:S02]  /*a4b0*/  IMAD.MOV.U32 R153, RZ, RZ, R42 ;  /* 0x000000ffff997224 */ /* 0x000fe400078e002a */
[C---:B------:R-:W-:Y:S02]  /*a4c0*/  FMUL.FTZ R48, R69.reuse, R184 ;  /* 0x000000b845307220 */ /* 0x040fe40000410000 */
[----:B------:R-:W-:Y:S02]  /*a4d0*/  FMUL.FTZ R49, R69, R185 ;  /* 0x000000b945317220 */ /* 0x000fe40000410000 */
[----:B------:R-:W-:Y:S02]  /*a4e0*/  IMAD.MOV.U32 R145, RZ, RZ, R78 ;  /* 0x000000ffff917224 */ /* 0x000fe400078e004e */
[----:B-1----:R-:W-:Y:S02]  /*a4f0*/  FMUL.FTZ R0, R3, c[0x0][0x2d0] ;  /* 0x0000b40003007a20 */ /* 0x002fe40000410000 */
[C---:B--2---:R-:W-:Y:S02]  /*a500*/  FMUL.FTZ R6, R68.reuse, R146 ;  /* 0x0000009244067220 */ /* 0x044fe40000410000 */
[----:B------:R1:W2:Y:S01]  /*a510*/  MUFU.EX2 R3, R0 ;  /* 0x0000000000037308 */ /* 0x0002a20000000800 */
[C---:B------:R-:W-:Y:S02]  /*a520*/  FMUL.FTZ R7, R68.reuse, R147 ;  /* 0x0000009344077220 */ /* 0x040fe40000410000 */
[----:B------:R-:W-:Y:S02]  /*a530*/  IMAD.MOV.U32 R147, RZ, RZ, R26 ;  /* 0x000000ffff937224 */ /* 0x000fe400078e001a */
[C---:B------:R-:W-:Y:S02]  /*a540*/  FMUL.FTZ R18, R68.reuse, R154 ;  /* 0x0000009a44127220 */ /* 0x040fe40000410000 */
[C---:B------:R-:W-:Y:S01]  /*a550*/  FMUL.FTZ R19, R68.reuse, R155 ;  /* 0x0000009b44137220 */ /* 0x040fe20000410000 */
[-C--:B----4-:R-:W-:Y:S05]  /*a560*/  HMMA.16816.F32 R4, R72, R20.reuse, R4 ;  /* 0x000000144804723c */ /* 0x090fea0000001804 */
[----:B------:R-:W-:Y:S02]  /*a570*/  IMAD.MOV.U32 R155, RZ, RZ, R25 ;  /* 0x000000ffff9b7224 */ /* 0x000fe400078e0019 */
[----:B------:R-:W-:Y:S02]  /*a580*/  IMAD.MOV.U32 R154, RZ, RZ, R28 ;  /* 0x000000ffff9a7224 */ /* 0x000fe400078e001c */
[C---:B------:R-:W-:Y:S03]  /*a590*/  FMUL.FTZ R34, R68.reuse, R170 ;  /* 0x000000aa44227220 */ /* 0x040fe60000410000 */
[----:B------:R-:W-:Y:S02]  /*a5a0*/  FMUL.FTZ R35, R68, R171 ;  /* 0x000000ab44237220 */ /* 0x000fe40000410000 */
[----:B------:R-:W-:Y:S02]  /*a5b0*/  IMAD.MOV.U32 R146, RZ, RZ, R77 ;  /* 0x000000ffff927224 */ /* 0x000fe400078e004d */
[----:B-1----:R-:W-:Y:S02]  /*a5c0*/  FMUL.FTZ R0, R2, c[0x0][0x2d0] ;  /* 0x0000b40002007a20 */ /* 0x002fe40000410000 */
[----:B------:R-:W-:Y:S02]  /*a5d0*/  FFMA.FTZ R2, R204, c[0x0][0x2d0], -R88 ;  /* 0x0000b400cc027a23 */ /* 0x000fe40000010858 */
[C---:B--2---:R-:W-:Y:S01]  /*a5e0*/  FMUL.FTZ R13, R3.reuse, R149 ;  /* 0x00000095030d7220 */ /* 0x044fe20000410000 */
[----:B------:R-:W-:Y:S01]  /*a5f0*/  MOV R149, R27 ;  /* 0x0000001b00957202 */ /* 0x000fe20000000f00 */
[----:B------:R1:W-:Y:S01]  /*a600*/  MUFU.EX2 R133, R2 ;  /* 0x0000000200857308 */ /* 0x0003e20000000800 */
[C---:B------:R-:W-:Y:S02]  /*a610*/  FMUL.FTZ R8, R3.reuse, R140 ;  /* 0x0000008c03087220 */ /* 0x040fe40000410000 */
[C---:B------:R-:W-:Y:S02]  /*a620*/  FMUL.FTZ R9, R3.reuse, R141 ;  /* 0x0000008d03097220 */ /* 0x040fe40000410000 */
[C---:B------:R-:W-:Y:S02]  /*a630*/  FMUL.FTZ R12, R3.reuse, R148 ;  /* 0x00000094030c7220 */ /* 0x040fe40000410000 */
[C---:B------:R-:W-:Y:S02]  /*a640*/  FMUL.FTZ R25, R3.reuse, R161 ;  /* 0x000000a103197220 */ /* 0x040fe40000410000 */
[C---:B------:R-:W-:Y:S01]  /*a650*/  FMUL.FTZ R28, R3.reuse, R164 ;  /* 0x000000a4031c7220 */ /* 0x040fe20000410000 */
[----:B------:R-:W2:Y:S01]  /*a660*/  MUFU.EX2 R0, R0 ;  /* 0x0000000000007308 */ /* 0x000ea20000000800 */
[----:B------:R-:W-:Y:S02]  /*a670*/  IMAD.MOV.U32 R141, RZ, RZ, R67 ;  /* 0x000000ffff8d7224 */ /* 0x000fe400078e0043 */
[C---:B------:R-:W-:Y:S02]  /*a680*/  FMUL.FTZ R29, R3.reuse, R165 ;  /* 0x000000a5031d7220 */ /* 0x040fe40000410000 */
[----:B------:R-:W-:Y:S02]  /*a690*/  IMAD.MOV.U32 R140, RZ, RZ, R31 ;  /* 0x000000ffff8c7224 */ /* 0x000fe400078e001f */
[----:B------:R-:W-:Y:S02]  /*a6a0*/  IMAD.MOV.U32 R161, RZ, RZ, R50 ;  /* 0x000000ffffa17224 */ /* 0x000fe400078e0032 */
[----:B------:R-:W-:Y:S01]  /*a6b0*/  FMUL.FTZ R50, R68, R186 ;  /* 0x000000ba44327220 */ /* 0x000fe20000410000 */
[----:B------:R-:W-:Y:S01]  /*a6c0*/  MUFU.EX2 R148, R90 ;  /* 0x0000005a00947308 */ /* 0x000fe20000000800 */
[----:B------:R-:W-:Y:S02]  /*a6d0*/  IMAD.MOV.U32 R204, RZ, RZ, R76 ;  /* 0x000000ffffcc7224 */ /* 0x000fe400078e004c */
[----:B------:R-:W-:Y:S02]  /*a6e0*/  FMUL.FTZ R56, R3, R120 ;  /* 0x0000007803387220 */ /* 0x000fe40000410000 */
[----:B-1----:R-:W-:Y:S02]  /*a6f0*/  FFMA.FTZ R2, R203, c[0x0][0x2d0], -R88 ;  /* 0x0000b400cb027a23 */ /* 0x002fe40000010858 */
[C---:B------:R-:W-:Y:S02]  /*a700*/  FMUL.FTZ R57, R3.reuse, R121 ;  /* 0x0000007903397220 */ /* 0x040fe40000410000 */
[C---:B------:R-:W-:Y:S01]  /*a710*/  FMUL.FTZ R60, R3.reuse, R124 ;  /* 0x0000007c033c7220 */ /* 0x040fe20000410000 */
[----:B------:R-:W1:Y:S01]  /*a720*/  MUFU.EX2 R189, R2 ;  /* 0x0000000200bd7308 */ /* 0x000e620000000800 */
[----:B------:R-:W-:Y:S02]  /*a730*/  IMAD.MOV.U32 R203, RZ, RZ, R24 ;  /* 0x000000ffffcb7224 */ /* 0x000fe400078e0018 */
[----:B------:R-:W-:Y:S02]  /*a740*/  FMUL.FTZ R24, R3, R160 ;  /* 0x000000a003187220 */ /* 0x000fe40000410000 */
[C---:B--2---:R-:W-:Y:S02]  /*a750*/  FMUL.FTZ R26, R0.reuse, R162 ;  /* 0x000000a2001a7220 */ /* 0x044fe40000410000 */
[----:B------:R-:W-:Y:S02]  /*a760*/  IMAD.MOV.U32 R162, RZ, RZ, R39 ;  /* 0x000000ffffa27224 */ /* 0x000fe400078e0027 */
[C---:B------:R-:W-:Y:S02]  /*a770*/  FMUL.FTZ R27, R0.reuse, R163 ;  /* 0x000000a3001b7220 */ /* 0x040fe40000410000 */
[----:B------:R-:W-:Y:S02]  /*a780*/  IMAD.MOV.U32 R163, RZ, RZ, R38 ;  /* 0x000000ffffa37224 */ /* 0x000fe400078e0026 */
[----:B------:R-:W2:Y:S01]  /*a790*/  LDSM.16.MT88.4 R36, [R233] ;  /* 0x00000000e924783b */ /* 0x000ea20000004200 */
[C---:B------:R-:W-:Y:S02]  /*a7a0*/  FMUL.FTZ R10, R0.reuse, R142 ;  /* 0x0000008e000a7220 */ /* 0x040fe40000410000 */
[C---:B------:R-:W-:Y:S02]  /*a7b0*/  FMUL.FTZ R11, R0.reuse, R143 ;  /* 0x0000008f000b7220 */ /* 0x040fe40000410000 */
[C---:B------:R-:W-:Y:S02]  /*a7c0*/  FMUL.FTZ R14, R0.reuse, R150 ;  /* 0x00000096000e7220 */ /* 0x040fe40000410000 */
[C---:B------:R-:W-:Y:S02]  /*a7d0*/  FMUL.FTZ R15, R0.reuse, R151 ;  /* 0x00000097000f7220 */ /* 0x040fe40000410000 */
[----:B------:R-:W-:Y:S01]  /*a7e0*/  MUFU.EX2 R151, R89 ;  /* 0x0000005900977308 */ /* 0x000fe20000000800 */
[C---:B------:R-:W-:Y:S01]  /*a7f0*/  FMUL.FTZ R30, R0.reuse, R166 ;  /* 0x000000a6001e7220 */ /* 0x040fe20000410000 */
[----:B-1----:R-:W-:Y:S01]  /*a800*/  F2FP.PACK_AB R67, R189, R133 ;  /* 0x00000085bd43723e */ /* 0x002fe200000000ff */
[----:B------:R-:W-:Y:S02]  /*a810*/  FMUL.FTZ R31, R0, R167 ;  /* 0x000000a7001f7220 */ /* 0x000fe40000410000 */
[----:B------:R-:W-:Y:S02]  /*a820*/  FFMA.FTZ R2, R208, c[0x0][0x2d0], -R85 ;  /* 0x0000b400d0027a23 */ /* 0x000fe40000010855 */
[----:B------:R-:W-:Y:S02]  /*a830*/  IMAD.MOV.U32 R150, RZ, RZ, R79 ;  /* 0x000000ffff967224 */ /* 0x000fe400078e004f */
[C---:B------:R-:W-:Y:S01]  /*a840*/  HMMA.16816.F32 R8, R64.reuse, R20, R8 ;  /* 0x000000144008723c */ /* 0x040fe20000001808 */
[----:B------:R1:W-:Y:S01]  /*a850*/  MUFU.EX2 R111, R2 ;  /* 0x00000002006f7308 */ /* 0x0003e20000000800 */
[----:B------:R-:W3:Y:S02]  /*a860*/  LDSM.16.MT88.4 R76, [R232] ;  /* 0x00000000e84c783b */ /* 0x000ee40000004200 */
[C---:B------:R-:W-:Y:S02]  /*a870*/  FMUL.FTZ R42, R0.reuse, R178 ;  /* 0x000000b2002a7220 */ /* 0x040fe40000410000 */
[----:B------:R-:W-:Y:S02]  /*a880*/  IMAD.MOV.U32 R142, RZ, RZ, R43 ;  /* 0x000000ffff8e7224 */ /* 0x000fe400078e002b */
[-C--:B------:R-:W-:Y:S04]  /*a890*/  HMMA.16816.F32 R12, R64, R22.reuse, R12 ;  /* 0x00000016400c723c */ /* 0x080fe8000000180c */
[C---:B------:R-:W-:Y:S02]  /*a8a0*/  FMUL.FTZ R20, R69.reuse, R156 ;  /* 0x0000009c45147220 */ /* 0x040fe40000410000 */
[----:B------:R-:W-:Y:S02]  /*a8b0*/  FMUL.FTZ R21, R69, R157 ;  /* 0x0000009d45157220 */ /* 0x000fe40000410000 */
[C---:B------:R-:W-:Y:S04]  /*a8c0*/  HMMA.16816.F32 R16, R72.reuse, R22, R16 ;  /* 0x000000164810723c */ /* 0x040fe80000001810 */
[C---:B------:R-:W-:Y:S02]  /*a8d0*/  FMUL.FTZ R43, R0.reuse, R179 ;  /* 0x000000b3002b7220 */ /* 0x040fe40000410000 */
[----:B------:R-:W-:Y:S02]  /*a8e0*/  FMUL.FTZ R58, R0, R122 ;  /* 0x0000007a003a7220 */ /* 0x000fe40000410000 */
[C---:B------:R-:W-:Y:S04]  /*a8f0*/  FMUL.FTZ R22, R68.reuse, R158 ;  /* 0x0000009e44167220 */ /* 0x040fe80000410000 */
[----:B------:R-:W-:Y:S01]  /*a900*/  FMUL.FTZ R23, R68, R159 ;  /* 0x0000009f44177220 */ /* 0x000fe20000410000 */
[----:B------:R-:W-:Y:S01]  /*a910*/  MOV R159, R40 ;  /* 0x00000028009f7202 */ /* 0x000fe20000000f00 */
[C---:B------:R-:W-:Y:S02]  /*a920*/  FMUL.FTZ R40, R3.reuse, R176 ;  /* 0x000000b003287220 */ /* 0x040fe40000410000 */
[----:B------:R-:W-:Y:S02]  /*a930*/  IMAD.MOV.U32 R158, RZ, RZ, R41 ;  /* 0x000000ffff9e7224 */ /* 0x000fe400078e0029 */
[----:B------:R-:W-:Y:S01]  /*a940*/  FMUL.FTZ R41, R3, R177 ;  /* 0x000000b103297220 */ /* 0x000fe20000410000 */
[-C--:B--2---:R-:W-:Y:S03]  /*a950*/  HMMA.16816.F32 R20, R72, R36.reuse, R20 ;  /* 0x000000244814723c */ /* 0x084fe60000001814 */
[----:B-1----:R-:W-:Y:S02]  /*a960*/  FFMA.FTZ R2, R209, c[0x0][0x2d0], -R85 ;  /* 0x0000b400d1027a23 */ /* 0x002fe40000010855 */
[----:B------:R-:W-:Y:S02]  /*a970*/  IMAD.MOV.U32 R156, RZ, RZ, R45 ;  /* 0x000000ffff9c7224 */ /* 0x000fe400078e002d */
[C---:B------:R-:W-:Y:S01]  /*a980*/  FMUL.FTZ R45, R3.reuse, R181 ;  /* 0x000000b5032d7220 */ /* 0x040fe20000410000 */
[C---:B------:R-:W-:Y:S04]  /*a990*/  HMMA.16816.F32 R24, R64.reuse, R36, R24 ;  /* 0x000000244018723c */ /* 0x040fe80000001818 */
[----:B------:R-:W-:Y:S02]  /*a9a0*/  IMAD.MOV.U32 R157, RZ, RZ, R44 ;  /* 0x000000ffff9d7224 */ /* 0x000fe400078e002c */
[----:B------:R-:W-:Y:S02]  /*a9b0*/  FMUL.FTZ R44, R3, R180 ;  /* 0x000000b4032c7220 */ /* 0x000fe40000410000 */
[-C--:B------:R-:W-:Y:S04]  /*a9c0*/  HMMA.16816.F32 R28, R64, R38.reuse, R28 ;  /* 0x00000026401c723c */ /* 0x080fe8000000181c */
[C---:B------:R-:W-:Y:S02]  /*a9d0*/  FMUL.FTZ R36, R69.reuse, R172 ;  /* 0x000000ac45247220 */ /* 0x040fe40000410000 */
[----:B------:R-:W-:Y:S02]  /*a9e0*/  FMUL.FTZ R37, R69, R173 ;  /* 0x000000ad45257220 */ /* 0x000fe40000410000 */
[C---:B------:R-:W-:Y:S04]  /*a9f0*/  HMMA.16816.F32 R32, R72.reuse, R38, R32 ;  /* 0x000000264820723c */ /* 0x040fe80000001820 */
[C---:B------:R-:W-:Y:S02]  /*aa00*/  FMUL.FTZ R46, R0.reuse, R182 ;  /* 0x000000b6002e7220 */ /* 0x040fe40000410000 */
[----:B------:R-:W-:Y:S02]  /*aa10*/  FMUL.FTZ R47, R0, R183 ;  /* 0x000000b7002f7220 */ /* 0x000fe40000410000 */
[C---:B------:R-:W-:Y:S04]  /*aa20*/  FMUL.FTZ R38, R68.reuse, R174 ;  /* 0x000000ae44267220 */ /* 0x040fe80000410000 */
[C---:B------:R-:W-:Y:S02]  /*aa30*/  FMUL.FTZ R39, R68.reuse, R175 ;  /* 0x000000af44277220 */ /* 0x040fe40000410000 */
[----:B------:R-:W-:Y:S02]  /*aa40*/  IMAD.MOV.U32 R160, RZ, RZ, R51 ;  /* 0x000000ffffa07224 */ /* 0x000fe400078e0033 */
[----:B------:R-:W-:Y:S02]  /*aa50*/  FMUL.FTZ R51, R68, R187 ;  /* 0x000000bb44337220 */ /* 0x000fe40000410000 */
[C---:B------:R-:W-:Y:S01]  /*aa60*/  FMUL.FTZ R59, R0.reuse, R123 ;  /* 0x0000007b003b7220 */ /* 0x040fe20000410000 */
[-C--:B------:R-:W-:Y:S03]  /*aa70*/  HMMA.16816.F32 R36, R72, R52.reuse, R36 ;  /* 0x000000344824723c */ /* 0x080fe60000001824 */
[----:B------:R-:W-:Y:S02]  /*aa80*/  FMUL.FTZ R61, R3, R125 ;  /* 0x0000007d033d7220 */ /* 0x000fe40000410000 */
[----:B------:R-:W-:Y:S01]  /*aa90*/  MUFU.EX2 R125, R98 ;  /* 0x00000062007d7308 */ /* 0x000fe20000000800 */
[C---:B------:R-:W-:Y:S02]  /*aaa0*/  FMUL.FTZ R62, R0.reuse, R126 ;  /* 0x0000007e003e7220 */ /* 0x040fe40000410000 */
[C---:B------:R-:W-:Y:S04]  /*aab0*/  HMMA.16816.F32 R40, R64.reuse, R52, R40 ;  /* 0x000000344028723c */ /* 0x040fe80000001828 */
[----:B------:R-:W-:Y:S02]  /*aac0*/  FMUL.FTZ R63, R0, R127 ;  /* 0x0000007f003f7220 */ /* 0x000fe40000410000 */
[----:B------:R-:W-:Y:S01]  /*aad0*/  FFMA.FTZ R89, R243, c[0x0][0x2d0], -R85 ;  /* 0x0000b400f3597a23 */ /* 0x000fe20000010855 */
[----:B------:R-:W1:Y:S01]  /*aae0*/  MUFU.EX2 R126, R83 ;  /* 0x00000053007e7308 */ /* 0x000e620000000800 */
[C---:B------:R-:W-:Y:S01]  /*aaf0*/  FMUL.FTZ R52, R69.reuse, R116 ;  /* 0x0000007445347220 */ /* 0x040fe20000410000 */
[-C--:B------:R-:W-:Y:S03]  /*ab00*/  HMMA.16816.F32 R44, R64, R54.reuse, R44 ;  /* 0x00000036402c723c */ /* 0x080fe6000000182c */
[C---:B------:R-:W-:Y:S02]  /*ab10*/  FMUL.FTZ R53, R69.reuse, R117 ;  /* 0x0000007545357220 */ /* 0x040fe40000410000 */
[----:B------:R-:W-:Y:S03]  /*ab20*/  IMAD.MOV.U32 R177, RZ, RZ, R201 ;  /* 0x000000ffffb17224 */ /* 0x000fe600078e00c9 */
[----:B------:R2:W4:Y:S01]  /*ab30*/  MUFU.EX2 R116, R2 ;  /* 0x0000000200747308 */ /* 0x0005220000000800 */
[C---:B------:R-:W-:Y:S07]  /*ab40*/  HMMA.16816.F32 R48, R72.reuse, R54, R48 ;  /* 0x000000364830723c */ /* 0x040fee0000001830 */
[C---:B------:R-:W-:Y:S02]  /*ab50*/  FMUL.FTZ R55, R68.reuse, R119 ;  /* 0x0000007744377220 */ /* 0x040fe40000410000 */
[----:B------:R-:W-:Y:S07]  /*ab60*/  FMUL.FTZ R54, R68, R118 ;  /* 0x0000007644367220 */ /* 0x000fee0000410000 */
[-C--:B---3--:R-:W-:Y:S03]  /*ab70*/  HMMA.16816.F32 R52, R72, R76.reuse, R52 ;  /* 0x0000004c4834723c */ /* 0x088fe60000001834 */
[--C-:B--2---:R-:W-:Y:S05]  /*ab80*/  FFMA.FTZ R2, R206, c[0x0][0x2d0], -R85.reuse ;  /* 0x0000b400ce027a23 */ /* 0x104fea0000010855 */
[C---:B------:R-:W-:Y:S01]  /*ab90*/  HMMA.16816.F32 R56, R64.reuse, R76, R56 ;  /* 0x0000004c4038723c */ /* 0x040fe20000001838 */
[----:B------:R-:W-:Y:S07]  /*aba0*/  MUFU.EX2 R206, R99 ;  /* 0x0000006300ce7308 */ /* 0x000fee0000000800 */
[-C--:B------:R-:W-:Y:S03]  /*abb0*/  HMMA.16816.F32 R60, R64, R78.reuse, R60 ;  /* 0x0000004e403c723c */ /* 0x080fe6000000183c */
[----:B------:R2:W-:Y:S04]  /*abc0*/  MUFU.EX2 R122, R2 ;  /* 0x00000002007a7308 */ /* 0x0005e80000000800 */
[C---:B------:R-:W-:Y:S02]  /*abd0*/  FMUL.FTZ R67, R68.reuse, R131 ;  /* 0x0000008344437220 */ /* 0x040fe40000410000 */
[C---:B------:R-:W-:Y:S03]  /*abe0*/  FMUL.FTZ R64, R69.reuse, R128 ;  /* 0x0000008045407220 */ /* 0x040fe60000410000 */
[----:B------:R-:W-:Y:S01]  /*abf0*/  FMUL.FTZ R65, R69, R129 ;  /* 0x0000008145417220 */ /* 0x000fe20000410000 */
[----:B------:R-:W-:Y:S01]  /*ac00*/  MUFU.EX2 R128, R91 ;  /* 0x0000005b00807308 */ /* 0x000fe20000000800 */
[----:B------:R-:W-:Y:S07]  /*ac10*/  FMUL.FTZ R66, R68, R130 ;  /* 0x0000008244427220 */ /* 0x000fee0000410000 */
[----:B------:R-:W-:Y:S01]  /*ac20*/  HMMA.16816.F32 R64, R72, R78, R64 ;  /* 0x0000004e4840723c */ /* 0x000fe20000001840 */
[----:B------:R-:W3:Y:S03]  /*ac30*/  LDSM.16.MT88.4 R76, [R229+0x800] ;  /* 0x00080000e54c783b */ /* 0x000ee60000004200 */
[--C-:B--2---:R-:W-:Y:S03]  /*ac40*/  FFMA.FTZ R2, R207, c[0x0][0x2d0], -R85.reuse ;  /* 0x0000b400cf027a23 */ /* 0x104fe60000010855 */
[----:B------:R-:W-:Y:S02]  /*ac50*/  F2FP.PACK_AB R72, R115, R113 ;  /* 0x000000717348723e */ /* 0x000fe400000000ff */
[----:B-1----:R-:W-:Y:S01]  /*ac60*/  F2FP.PACK_AB R74, R139, R126 ;  /* 0x0000007e8b4a723e */ /* 0x002fe200000000ff */
[----:B------:R1:W2:Y:S02]  /*ac70*/  MUFU.EX2 R134, R2 ;  /* 0x0000000200867308 */ /* 0x0002a40000000800 */
[----:B----4-:R-:W-:Y:S01]  /*ac80*/  F2FP.PACK_AB R73, R116, R111 ;  /* 0x0000006f7449723e */ /* 0x010fe200000000ff */
[--C-:B-1----:R-:W-:Y:S01]  /*ac90*/  FFMA.FTZ R2, R211, c[0x0][0x2d0], -R84.reuse ;  /* 0x0000b400d3027a23 */ /* 0x102fe20000010854 */
[----:B--2---:R-:W-:Y:S06]  /*aca0*/  F2FP.PACK_AB R75, R134, R122 ;  /* 0x0000007a864b723e */ /* 0x004fec00000000ff */
[----:B------:R1:W-:Y:S01]  /*acb0*/  MUFU.EX2 R114, R2 ;  /* 0x0000000200727308 */ /* 0x0003e20000000800 */
[-C--:B---3--:R-:W-:Y:S03]  /*acc0*/  HMMA.16816.F32 R4, R72, R76.reuse, R4 ;  /* 0x0000004c4804723c */ /* 0x088fe60000001804 */
[--C-:B-1----:R-:W-:Y:S06]  /*acd0*/  FFMA.FTZ R2, R212, c[0x0][0x2d0], -R84.reuse ;  /* 0x0000b400d4027a23 */ /* 0x102fec0000010854 */
[----:B------:R-:W-:Y:S10]  /*ace0*/  MUFU.EX2 R212, R89 ;  /* 0x0000005900d47308 */ /* 0x000ff40000000800 */
[----:B------:R1:W2:Y:S02]  /*acf0*/  MUFU.EX2 R117, R2 ;  /* 0x0000000200757308 */ /* 0x0002a40000000800 */
[--C-:B-1----:R-:W-:Y:S01]  /*ad00*/  FFMA.FTZ R2, R210, c[0x0][0x2d0], -R84.reuse ;  /* 0x0000b400d2027a23 */ /* 0x102fe20000010854 */
[----:B--2---:R-:W-:Y:S07]  /*ad10*/  F2FP.PACK_AB R80, R117, R114 ;  /* 0x000000727550723e */ /* 0x004fee00000000ff */
[----:B------:R1:W-:Y:S02]  /*ad20*/  MUFU.EX2 R119, R2 ;  /* 0x0000000200777308 */ /* 0x0003e40000000800 */
[----:B-1----:R-:W-:Y:S08]  /*ad30*/  FFMA.FTZ R2, R213, c[0x0][0x2d0], -R84 ;  /* 0x0000b400d5027a23 */ /* 0x002ff00000010854 */
[----:B------:R-:W-:Y:S10]  /*ad40*/  MUFU.EX2 R213, R200 ;  /* 0x000000c800d57308 */ /* 0x000ff40000000800 */
[----:B------:R1:W2:Y:S02]  /*ad50*/  MUFU.EX2 R143, R2 ;  /* 0x00000002008f7308 */ /* 0x0002a40000000800 */
[--C-:B-1----:R-:W-:Y:S01]  /*ad60*/  FFMA.FTZ R2, R215, c[0x0][0x2d0], -R88.reuse ;  /* 0x0000b400d7027a23 */ /* 0x102fe20000010858 */
[----:B--2---:R-:W-:Y:S07]  /*ad70*/  F2FP.PACK_AB R82, R143, R119 ;  /* 0x000000778f52723e */ /* 0x004fee00000000ff */
[----:B------:R1:W-:Y:S02]  /*ad80*/  MUFU.EX2 R108, R2 ;  /* 0x00000002006c7308 */ /* 0x0003e40000000800 */
[--C-:B-1----:R-:W-:Y:S08]  /*ad90*/  FFMA.FTZ R2, R217, c[0x0][0x2d0], -R88.reuse ;  /* 0x0000b400d9027a23 */ /* 0x102ff00000010858 */
[----:B------:R1:W2:Y:S02]  /*ada0*/  MUFU.EX2 R110, R2 ;  /* 0x00000002006e7308 */ /* 0x0002a40000000800 */
[--C-:B-1----:R-:W-:Y:S01]  /*adb0*/  FFMA.FTZ R2, R214, c[0x0][0x2d0], -R88.reuse ;  /* 0x0000b400d6027a23 */ /* 0x102fe20000010858 */
[----:B--2---:R-:W-:Y:S07]  /*adc0*/  F2FP.PACK_AB R81, R110, R108 ;  /* 0x0000006c6e51723e */ /* 0x004fee00000000ff */
[----:B------:R-:W-:Y:S10]  /*add0*/  MUFU.EX2 R214, R197 ;  /* 0x000000c500d67308 */ /* 0x000ff40000000800 */
[----:B------:R1:W-:Y:S02]  /*ade0*/  MUFU.EX2 R112, R2 ;  /* 0x0000000200707308 */ /* 0x0003e40000000800 */
[----:B-1----:R-:W-:Y:S08]  /*adf0*/  FFMA.FTZ R2, R216, c[0x0][0x2d0], -R88 ;  /* 0x0000b400d8027a23 */ /* 0x002ff00000010858 */
[----:B------:R-:W-:Y:S10]  /*ae00*/  MUFU.EX2 R216, R196 ;  /* 0x000000c400d87308 */ /* 0x000ff40000000800 */
[----:B------:R1:W2:Y:S02]  /*ae10*/  MUFU.EX2 R131, R2 ;  /* 0x0000000200837308 */ /* 0x0002a40000000800 */
[----:B-1----:R-:W-:Y:S01]  /*ae20*/  FFMA.FTZ R2, R163, c[0x0][0x2d0], -R85 ;  /* 0x0000b400a3027a23 */ /* 0x002fe20000010855 */
[----:B--2---:R-:W-:Y:S01]  /*ae30*/  F2FP.PACK_AB R83, R131, R112 ;  /* 0x000000708353723e */ /* 0x004fe200000000ff */
[----:B------:R-:W-:Y:S01]  /*ae40*/  IMAD.MOV.U32 R163, RZ, RZ, R162 ;  /* 0x000000ffffa37224 */ /* 0x000fe200078e00a2 */
[----:B------:R-:W-:Y:S05]  /*ae50*/  MOV R162, R161 ;  /* 0x000000a100a27202 */ /* 0x000fea0000000f00 */
[----:B------:R1:W-:Y:S01]  /*ae60*/  MUFU.EX2 R124, R2 ;  /* 0x00000002007c7308 */ /* 0x0003e20000000800 */
[----:B------:R-:W-:Y:S02]  /*ae70*/  IMAD.MOV.U32 R161, RZ, RZ, R160 ;  /* 0x000000ffffa17224 */ /* 0x000fe400078e00a0 */
[----:B------:R-:W-:Y:S01]  /*ae80*/  IMAD.MOV.U32 R160, RZ, RZ, R159 ;  /* 0x000000ffffa07224 */ /* 0x000fe200078e009f */
[C---:B------:R-:W-:Y:S04]  /*ae90*/  HMMA.16816.F32 R8, R80.reuse, R76, R8 ;  /* 0x0000004c5008723c */ /* 0x040fe80000001808 */
[----:B------:R-:W-:Y:S02]  /*aea0*/  IMAD.MOV.U32 R159, RZ, RZ, R158 ;  /* 0x000000ffff9f7224 */ /* 0x000fe400078e009e */
[----:B------:R-:W-:Y:S01]  /*aeb0*/  IMAD.MOV.U32 R158, RZ, RZ, R157 ;  /* 0x000000ffff9e7224 */ /* 0x000fe200078e009d */
[----:B------:R-:W-:Y:S01]  /*aec0*/  MOV R157, R156 ;  /* 0x0000009c009d7202 */ /* 0x000fe20000000f00 */
[-C--:B------:R-:W-:Y:S04]  /*aed0*/  HMMA.16816.F32 R12, R80, R78.reuse, R12 ;  /* 0x0000004e500c723c */ /* 0x080fe8000000180c */
[----:B------:R-:W-:Y:S02]  /*aee0*/  IMAD.MOV.U32 R156, RZ, RZ, R153 ;  /* 0x000000ffff9c7224 */ /* 0x000fe400078e0099 */
[----:B------:R-:W-:Y:S02]  /*aef0*/  IMAD.MOV.U32 R153, RZ, RZ, R150 ;  /* 0x000000ffff997224 */ /* 0x000fe400078e0096 */
[C---:B------:R-:W-:Y:S01]  /*af00*/  HMMA.16816.F32 R16, R72.reuse, R78, R16 ;  /* 0x0000004e4810723c */ /* 0x040fe20000001810 */
[----:B------:R-:W2:Y:S03]  /*af10*/  LDSM.16.MT88.4 R76, [R233+0x800] ;  /* 0x00080000e94c783b */ /* 0x000ea60000004200 */
[----:B------:R-:W-:Y:S02]  /*af20*/  IMAD.MOV.U32 R150, RZ, RZ, R142 ;  /* 0x000000ffff967224 */ /* 0x000fe400078e008e */
[----:B------:R-:W-:Y:S01]  /*af30*/  IMAD.MOV.U32 R142, RZ, RZ, R141 ;  /* 0x000000ffff8e7224 */ /* 0x000fe200078e008d */
[----:B------:R-:W-:Y:S01]  /*af40*/  MOV R141, R140 ;  /* 0x0000008c008d7202 */ /* 0x000fe20000000f00 */
[----:B------:R-:W-:Y:S04]  /*af50*/  IMAD.MOV.U32 R140, RZ, RZ, R132 ;  /* 0x000000ffff8c7224 */ /* 0x000fe800078e0084 */
[----:B------:R-:W-:Y:S02]  /*af60*/  IMAD.MOV.U32 R132, RZ, RZ, R107 ;  /* 0x000000ffff847224 */ /* 0x000fe400078e006b */
[----:B------:R-:W3:Y:S01]  /*af70*/  LDL.LU R107, [R1] ;  /* 0x00000000016b7983 */ /* 0x000ee20000300800 */
[----:B-1----:R-:W-:Y:S02]  /*af80*/  FFMA.FTZ R2, R163, c[0x0][0x2d0], -R85 ;  /* 0x0000b400a3027a23 */ /* 0x002fe40000010855 */
[----:B------:R-:W-:Y:S02]  /*af90*/  IMAD.MOV.U32 R163, RZ, RZ, R162 ;  /* 0x000000ffffa37224 */ /* 0x000fe400078e00a2 */
[----:B------:R-:W-:Y:S01]  /*afa0*/  IMAD.MOV.U32 R162, RZ, RZ, R161 ;  /* 0x000000ffffa27224 */ /* 0x000fe200078e00a1 */
[----:B------:R-:W-:Y:S01]  /*afb0*/  MOV R161, R160 ;  /* 0x000000a000a17202 */ /* 0x000fe20000000f00 */
[----:B------:R-:W-:Y:S01]  /*afc0*/  IMAD.MOV.U32 R160, RZ, RZ, R159 ;  /* 0x000000ffffa07224 */ /* 0x000fe200078e009f */
[----:B------:R1:W4:Y:S01]  /*afd0*/  MUFU.EX2 R127, R2 ;  /* 0x00000002007f7308 */ /* 0x0003220000000800 */
[----:B------:R-:W-:Y:S02]  /*afe0*/  IMAD.MOV.U32 R159, RZ, RZ, R158 ;  /* 0x000000ffff9f7224 */ /* 0x000fe400078e009e */
[----:B------:R-:W-:Y:S02]  /*aff0*/  IMAD.MOV.U32 R158, RZ, RZ, R157 ;  /* 0x000000ffff9e7224 */ /* 0x000fe400078e009d */
[----:B------:R-:W-:Y:S01]  /*b000*/  IMAD.MOV.U32 R157, RZ, RZ, R156 ;  /* 0x000000ffff9d7224 */ /* 0x000fe200078e009c */
[----:B------:R-:W-:Y:S01]  /*b010*/  MOV R156, R150 ;  /* 0x00000096009c7202 */ /* 0x000fe20000000f00 */
[----:B------:R-:W-:Y:S02]  /*b020*/  IMAD.MOV.U32 R150, RZ, RZ, R142 ;  /* 0x000000ffff967224 */ /* 0x000fe400078e008e */
[----:B------:R-:W-:Y:S02]  /*b030*/  IMAD.MOV.U32 R142, RZ, RZ, R141 ;  /* 0x000000ffff8e7224 */ /* 0x000fe400078e008d */
[----:B------:R-:W-:Y:S02]  /*b040*/  IMAD.MOV.U32 R141, RZ, RZ, R146 ;  /* 0x000000ffff8d7224 */ /* 0x000fe400078e0092 */
[----:B------:R-:W3:Y:S01]  /*b050*/  LDL.LU R146, [R1+0xc] ;  /* 0x00000c0001927983 */ /* 0x000ee20000300800 */
[----:B------:R-:W-:Y:S02]  /*b060*/  IMAD.MOV.U32 R164, RZ, RZ, R162 ;  /* 0x000000ffffa47224 */ /* 0x000fe400078e00a2 */
[----:B------:R-:W-:Y:S02]  /*b070*/  IMAD.MOV.U32 R162, RZ, RZ, R160 ;  /* 0x000000ffffa27224 */ /* 0x000fe400078e00a0 */
[----:B------:R-:W-:Y:S01]  /*b080*/  IMAD.MOV.U32 R160, RZ, RZ, R158 ;  /* 0x000000ffffa07224 */ /* 0x000fe200078e009e */
[-C--:B--2---:R-:W-:Y:S03]  /*b090*/  HMMA.16816.F32 R20, R72, R76.reuse, R20 ;  /* 0x0000004c4814723c */ /* 0x084fe60000001814 */
[----:B------:R-:W-:Y:S02]  /*b0a0*/  IMAD.MOV.U32 R158, RZ, RZ, R156 ;  /* 0x000000ffff9e7224 */ /* 0x000fe400078e009c */
[----:B-1----:R-:W-:Y:S01]  /*b0b0*/  FFMA.FTZ R2, R163, c[0x0][0x2d0], -R85 ;  /* 0x0000b400a3027a23 */ /* 0x002fe20000010855 */
[----:B------:R-:W-:Y:S01]  /*b0c0*/  MOV R163, R161 ;  /* 0x000000a100a37202 */ /* 0x000fe20000000f00 */
[----:B------:R-:W-:Y:S01]  /*b0d0*/  IMAD.MOV.U32 R156, RZ, RZ, R142 ;  /* 0x000000ffff9c7224 */ /* 0x000fe200078e008e */
[C---:B------:R-:W-:Y:S04]  /*b0e0*/  HMMA.16816.F32 R24, R80.reuse, R76, R24 ;  /* 0x0000004c5018723c */ /* 0x040fe80000001818 */
[----:B------:R-:W-:Y:S01]  /*b0f0*/  IMAD.MOV.U32 R161, RZ, RZ, R159 ;  /* 0x000000ffffa17224 */ /* 0x000fe200078e009f */
[----:B------:R-:W-:Y:S01]  /*b100*/  MOV R159, R157 ;  /* 0x0000009d009f7202 */ /* 0x000fe20000000f00 */
[----:B------:R-:W-:Y:S02]  /*b110*/  IMAD.MOV.U32 R157, RZ, RZ, R150 ;  /* 0x000000ffff9d7224 */ /* 0x000fe400078e0096 */
[-C--:B------:R-:W-:Y:S04]  /*b120*/  HMMA.16816.F32 R28, R80, R78.reuse, R28 ;  /* 0x0000004e501c723c */ /* 0x080fe8000000181c */
[----:B------:R-:W-:Y:S02]  /*b130*/  IMAD.MOV.U32 R150, RZ, RZ, R96 ;  /* 0x000000ffff967224 */ /* 0x000fe400078e0060 */
[----:B------:R-:W-:Y:S01]  /*b140*/  IMAD.MOV.U32 R165, RZ, RZ, R163 ;  /* 0x000000ffffa57224 */ /* 0x000fe200078e00a3 */
[----:B------:R-:W-:Y:S01]  /*b150*/  MOV R163, R161 ;  /* 0x000000a100a37202 */ /* 0x000fe20000000f00 */
[C---:B------:R-:W-:Y:S01]  /*b160*/  HMMA.16816.F32 R32, R72.reuse, R78, R32 ;  /* 0x0000004e4820723c */ /* 0x040fe20000001820 */
[----:B------:R-:W2:Y:S03]  /*b170*/  LDL.LU R96, [R1+0x8] ;  /* 0x0000080001607983 */ /* 0x000ea60000300800 */
[----:B------:R-:W-:Y:S01]  /*b180*/  IMAD.MOV.U32 R161, RZ, RZ, R159 ;  /* 0x000000ffffa17224 */ /* 0x000fe200078e009f */
[----:B------:R-:W-:Y:S01]  /*b190*/  MOV R159, R157 ;  /* 0x0000009d009f7202 */ /* 0x000fe20000000f00 */
[----:B------:R-:W-:Y:S01]  /*b1a0*/  IMAD.MOV.U32 R157, RZ, RZ, R150 ;  /* 0x000000ffff9d7224 */ /* 0x000fe200078e0096 */
[----:B------:R-:W1:Y:S01]  /*b1b0*/  LDSM.16.MT88.4 R76, [R230+0x800] ;  /* 0x00080000e64c783b */ /* 0x000e620000004200 */
[--C-:B------:R-:W-:Y:S06]  /*b1c0*/  FFMA.FTZ R132, R132, c[0x0][0x2d0], -R84.reuse ;  /* 0x0000b40084847a23 */ /* 0x100fec0000010854 */
[----:B------:R-:W-:Y:S01]  /*b1d0*/  MUFU.EX2 R132, R132 ;  /* 0x0000008400847308 */ /* 0x000fe20000000800 */
        /* <DEDUP_REMOVED lines=8> */
[----:B------:R-:W-:Y:S01]  /*b260*/  HMMA.16816.F32 R64, R72, R78, R64 ;  /* 0x0000004e4840723c */ /* 0x000fe20000001840 */
[----:B------:R-:W1:Y:S06]  /*b270*/  LDSM.16.MT88.4 R76, [R229+0x1000] ;  /* 0x00100000e54c783b */ /* 0x000e6c0000004200 */
[----:B------:R-:W-:Y:S02]  /*b280*/  F2FP.PACK_AB R74, R151, R148 ;  /* 0x00000094974a723e */ /* 0x000fe400000000ff */
[----:B----4-:R-:W-:Y:S03]  /*b290*/  F2FP.PACK_AB R73, R127, R124 ;  /* 0x0000007c7f49723e */ /* 0x010fe600000000ff */
[----:B---3--:R-:W-:Y:S01]  /*b2a0*/  FFMA.FTZ R107, R107, c[0x0][0x2d0], -R84 ;  /* 0x0000b4006b6b7a23 */ /* 0x008fe20000010854 */
[----:B------:R-:W-:Y:S02]  /*b2b0*/  MOV R142, R146 ;  /* 0x00000092008e7202 */ /* 0x000fe40000000f00 */
[----:B------:R3:W-:Y:S02]  /*b2c0*/  MUFU.EX2 R146, R2 ;  /* 0x0000000200927308 */ /* 0x0007e40000000800 */
[----:B------:R-:W-:Y:S04]  /*b2d0*/  MOV R181, R142 ;  /* 0x0000008e00b57202 */ /* 0x000fe80000000f00 */
[----:B------:R-:W-:Y:S04]  /*b2e0*/  MOV R185, R181 ;  /* 0x000000b500b97202 */ /* 0x000fe80000000f00 */
[----:B------:R-:W-:Y:S01]  /*b2f0*/  MUFU.EX2 R142, R199 ;  /* 0x000000c7008e7308 */ /* 0x000fe20000000800 */
[----:B---3--:R-:W-:Y:S02]  /*b300*/  FFMA.FTZ R2, R164, c[0x0][0x2d0], -R85 ;  /* 0x0000b400a4027a23 */ /* 0x008fe40000010855 */
[----:B------:R-:W-:Y:S07]  /*b310*/  IMAD.MOV.U32 R164, RZ, RZ, R162 ;  /* 0x000000ffffa47224 */ /* 0x000fee00078e00a2 */
[----:B------:R3:W4:Y:S01]  /*b320*/  MUFU.EX2 R150, R2 ;  /* 0x0000000200967308 */ /* 0x0007220000000800 */
[----:B------:R-:W-:Y:S02]  /*b330*/  IMAD.MOV.U32 R162, RZ, RZ, R160 ;  /* 0x000000ffffa27224 */ /* 0x000fe400078e00a0 */
[----:B------:R-:W-:Y:S02]  /*b340*/  IMAD.MOV.U32 R160, RZ, RZ, R158 ;  /* 0x000000ffffa07224 */ /* 0x000fe400078e009e */
[----:B------:R-:W-:Y:S02]  /*b350*/  IMAD.MOV.U32 R158, RZ, RZ, R156 ;  /* 0x000000ffff9e7224 */ /* 0x000fe400078e009c */
[----:B------:R-:W-:Y:S01]  /*b360*/  IMAD.MOV.U32 R156, RZ, RZ, R204 ;  /* 0x000000ffff9c7224 */ /* 0x000fe200078e00cc */
[----:B------:R-:W-:Y:S01]  /*b370*/  MOV R204, R242 ;  /* 0x000000f200cc7202 */ /* 0x000fe20000000f00 */
[--C-:B--2---:R-:W-:Y:S01]  /*b380*/  FFMA.FTZ R96, R96, c[0x0][0x2d0], -R84.reuse ;  /* 0x0000b40060607a23 */ /* 0x104fe20000010854 */
[----:B------:R-:W2:Y:S01]  /*b390*/  LDL.LU R242, [R1+0xd4] ;  /* 0x0000d40001f27983 */ /* 0x000ea20000300800 */
[----:B---3--:R-:W-:Y:S01]  /*b3a0*/  FFMA.FTZ R2, R165, c[0x0][0x2d0], -R84 ;  /* 0x0000b400a5027a23 */ /* 0x008fe20000010854 */
[----:B----4-:R-:W-:Y:S01]  /*b3b0*/  F2FP.PACK_AB R75, R150, R146 ;  /* 0x00000092964b723e */ /* 0x010fe200000000ff */
[----:B------:R-:W-:Y:S02]  /*b3c0*/  IMAD.MOV.U32 R165, RZ, RZ, R164 ;  /* 0x000000ffffa57224 */ /* 0x000fe400078e00a4 */
[----:B------:R3:W-:Y:S01]  /*b3d0*/  MUFU.EX2 R121, R2 ;  /* 0x0000000200797308 */ /* 0x0007e20000000800 */
[----:B------:R-:W-:Y:S02]  /*b3e0*/  IMAD.MOV.U32 R164, RZ, RZ, R163 ;  /* 0x000000ffffa47224 */ /* 0x000fe400078e00a3 */
[----:B------:R-:W-:Y:S01]  /*b3f0*/  IMAD.MOV.U32 R163, RZ, RZ, R162 ;  /* 0x000000ffffa37224 */ /* 0x000fe200078e00a2 */
[----:B------:R-:W-:Y:S01]  /*b400*/  MOV R162, R161 ;  /* 0x000000a100a27202 */ /* 0x000fe20000000f00 */
[----:B------:R-:W-:Y:S02]  /*b410*/  IMAD.MOV.U32 R161, RZ, RZ, R160 ;  /* 0x000000ffffa17224 */ /* 0x000fe400078e00a0 */
[----:B------:R-:W-:Y:S02]  /*b420*/  IMAD.MOV.U32 R160, RZ, RZ, R159 ;  /* 0x000000ffffa07224 */ /* 0x000fe400078e009f */
[----:B------:R-:W-:Y:S01]  /*b430*/  IMAD.MOV.U32 R159, RZ, RZ, R158 ;  /* 0x000000ffff9f7224 */ /* 0x000fe200078e009e */
[----:B------:R-:W-:Y:S01]  /*b440*/  MOV R158, R157 ;  /* 0x0000009d009e7202 */ /* 0x000fe20000000f00 */
[----:B------:R-:W-:Y:S02]  /*b450*/  IMAD.MOV.U32 R157, RZ, RZ, R156 ;  /* 0x000000ffff9d7224 */ /* 0x000fe400078e009c */
[----:B------:R-:W-:Y:S02]  /*b460*/  IMAD.MOV.U32 R156, RZ, RZ, R241 ;  /* 0x000000ffff9c7224 */ /* 0x000fe400078e00f1 */
[----:B------:R-:W4:Y:S01]  /*b470*/  LDL.LU R241, [R1+0xd0] ;  /* 0x0000d00001f17983 */ /* 0x000f220000300800 */
[----:B---3--:R-:W-:Y:S02]  /*b480*/  FFMA.FTZ R2, R165, c[0x0][0x2d0], -R84 ;  /* 0x0000b400a5027a23 */ /* 0x008fe40000010854 */
[----:B------:R-:W-:Y:S01]  /*b490*/  IMAD.MOV.U32 R165, RZ, RZ, R164 ;  /* 0x000000ffffa57224 */ /* 0x000fe200078e00a4 */
[----:B------:R-:W-:Y:S01]  /*b4a0*/  MOV R164, R163 ;  /* 0x000000a300a47202 */ /* 0x000fe20000000f00 */
[----:B------:R3:W-:Y:S01]  /*b4b0*/  MUFU.EX2 R129, R2 ;  /* 0x0000000200817308 */ /* 0x0007e20000000800 */
[----:B------:R-:W-:Y:S02]  /*b4c0*/  IMAD.MOV.U32 R163, RZ, RZ, R162 ;  /* 0x000000ffffa37224 */ /* 0x000fe400078e00a2 */
[----:B------:R-:W-:Y:S02]  /*b4d0*/  IMAD.MOV.U32 R162, RZ, RZ, R161 ;  /* 0x000000ffffa27224 */ /* 0x000fe400078e00a1 */
        /* <DEDUP_REMOVED lines=8> */
[----:B------:R-:W-:Y:S02]  /*b560*/  IMAD.MOV.U32 R155, RZ, RZ, R231 ;  /* 0x000000ffff9b7224 */ /* 0x000fe400078e00e7 */
[----:B------:R-:W-:Y:S01]  /*b570*/  IMAD.MOV.U32 R162, RZ, RZ, R160 ;  /* 0x000000ffffa27224 */ /* 0x000fe200078e00a0 */
[----:B------:R-:W-:Y:S01]  /*b580*/  MOV R160, R158 ;  /* 0x0000009e00a07202 */ /* 0x000fe20000000f00 */
[----:B------:R-:W-:Y:S01]  /*b590*/  IMAD.MOV.U32 R158, RZ, RZ, R155 ;  /* 0x000000ffff9e7224 */ /* 0x000fe200078e009b */
[----:B------:R-:W-:Y:S01]  /*b5a0*/  MOV R155, R237 ;  /* 0x000000ed009b7202 */ /* 0x000fe20000000f00 */
[----:B------:R1:W5:Y:S01]  /*b5b0*/  LDL.LU R231, [R1+0xcc] ;  /* 0x0000cc0001e77983 */ /* 0x0003620000300800 */
[--C-:B---3--:R-:W-:Y:S03]  /*b5c0*/  FFMA.FTZ R2, R165, c[0x0][0x2d0], -R84.reuse ;  /* 0x0000b400a5027a23 */ /* 0x108fe60000010854 */
[----:B------:R3:W5:Y:S01]  /*b5d0*/  LDL.LU R237, [R1+0xc8] ;  /* 0x0000c80001ed7983 */ /* 0x0007620000300800 */
[----:B------:R-:W-:Y:S02]  /*b5e0*/  IMAD.MOV.U32 R165, RZ, RZ, R163 ;  /* 0x000000ffffa57224 */ /* 0x000fe400078e00a3 */
[----:B------:R-:W-:Y:S02]  /*b5f0*/  IMAD.MOV.U32 R163, RZ, RZ, R161 ;  /* 0x000000ffffa37224 */ /* 0x000fe400078e00a1 */
[----:B------:R-:W-:Y:S02]  /*b600*/  IMAD.MOV.U32 R161, RZ, RZ, R159 ;  /* 0x000000ffffa17224 */ /* 0x000fe400078e009f */
[----:B------:R-:W-:Y:S02]  /*b610*/  IMAD.MOV.U32 R159, RZ, RZ, R157 ;  /* 0x000000ffff9f7224 */ /* 0x000fe400078e009d */
[----:B------:R-:W-:Y:S02]  /*b620*/  IMAD.MOV.U32 R157, RZ, RZ, R147 ;  /* 0x000000ffff9d7224 */ /* 0x000fe400078e0093 */
[----:B------:R1:W-:Y:S01]  /*b630*/  MUFU.EX2 R147, R2 ;  /* 0x0000000200937308 */ /* 0x0003e20000000800 */
[----:B------:R-:W-:Y:S02]  /*b640*/  IMAD.MOV.U32 R167, RZ, RZ, R165 ;  /* 0x000000ffffa77224 */ /* 0x000fe400078e00a5 */
[----:B------:R-:W-:Y:S02]  /*b650*/  IMAD.MOV.U32 R165, RZ, RZ, R163 ;  /* 0x000000ffffa57224 */ /* 0x000fe400078e00a3 */
[----:B------:R-:W-:Y:S02]  /*b660*/  IMAD.MOV.U32 R163, RZ, RZ, R161 ;  /* 0x000000ffffa37224 */ /* 0x000fe400078e00a1 */
[----:B------:R-:W-:Y:S02]  /*b670*/  IMAD.MOV.U32 R161, RZ, RZ, R159 ;  /* 0x000000ffffa17224 */ /* 0x000fe400078e009f */
[----:B------:R-:W-:Y:S02]  /*b680*/  IMAD.MOV.U32 R159, RZ, RZ, R157 ;  /* 0x000000ffff9f7224 */ /* 0x000fe400078e009d */
[----:B------:R-:W-:Y:S02]  /*b690*/  IMAD.MOV.U32 R157, RZ, RZ, R149 ;  /* 0x000000ffff9d7224 */ /* 0x000fe400078e0095 */
[----:B-1----:R-:W-:Y:S02]  /*b6a0*/  FFMA.FTZ R2, R166, c[0x0][0x2d0], -R84 ;  /* 0x0000b400a6027a23 */ /* 0x002fe40000010854 */
[----:B------:R-:W-:Y:S01]  /*b6b0*/  IMAD.MOV.U32 R166, RZ, RZ, R164 ;  /* 0x000000ffffa67224 */ /* 0x000fe200078e00a4 */
[----:B------:R-:W-:Y:S01]  /*b6c0*/  MOV R164, R162 ;  /* 0x000000a200a47202 */ /* 0x000fe20000000f00 */
[----:B------:R1:W1:Y:S01]  /*b6d0*/  MUFU.EX2 R149, R2 ;  /* 0x0000000200957308 */ /* 0x0002620000000800 */
[----:B------:R-:W-:Y:S01]  /*b6e0*/  IMAD.MOV.U32 R162, RZ, RZ, R160 ;  /* 0x000000ffffa27224 */ /* 0x000fe200078e00a0 */
[----:B------:R-:W-:Y:S01]  /*b6f0*/  MOV R160, R158 ;  /* 0x0000009e00a07202 */ /* 0x000fe20000000f00 */
[----:B------:R-:W-:Y:S01]  /*b700*/  IMAD.MOV.U32 R158, RZ, RZ, R155 ;  /* 0x000000ffff9e7224 */ /* 0x000fe200078e009b */
[----:B------:R-:W-:Y:S02]  /*b710*/  MOV R155, R234 ;  /* 0x000000ea009b7202 */ /* 0x000fe40000000f00 */
[----:B------:R3:W5:Y:S01]  /*b720*/  LDL.LU R234, [R1+0xc4] ;  /* 0x0000c40001ea7983 */ /* 0x0007620000300800 */
[----:B-1----:R-:W-:Y:S01]  /*b730*/  FFMA.FTZ R2, R167, c[0x0][0x2d0], -R88 ;  /* 0x0000b400a7027a23 */ /* 0x002fe20000010858 */
[----:B------:R-:W-:Y:S01]  /*b740*/  F2FP.PACK_AB R82, R149, R147 ;  /* 0x000000939552723e */ /* 0x000fe200000000ff */
        /* <DEDUP_REMOVED lines=13> */
[----:B------:R-:W-:Y:S01]  /*b820*/  FFMA.FTZ R87, R166, c[0x0][0x2d0], -R85 ;  /* 0x0000b400a6577a23 */ /* 0x000fe20000010855 */
[----:B------:R3:W5:Y:S01]  /*b830*/  LDL.LU R236, [R1+0xc0] ;  /* 0x0000c00001ec7983 */ /* 0x0007620000300800 */
[----:B------:R-:W-:Y:S02]  /*b840*/  IMAD.MOV.U32 R166, RZ, RZ, R165 ;  /* 0x000000ffffa67224 */ /* 0x000fe400078e00a5 */
[----:B------:R-:W-:Y:S01]  /*b850*/  IMAD.MOV.U32 R165, RZ, RZ, R164 ;  /* 0x000000ffffa57224 */ /* 0x000fe200078e00a4 */
[----:B------:R-:W-:Y:S01]  /*b860*/  MUFU.EX2 R215, R87 ;  /* 0x0000005700d77308 */ /* 0x000fe20000000800 */
[----:B------:R-:W-:Y:S01]  /*b870*/  IMAD.MOV.U32 R164, RZ, RZ, R163 ;  /* 0x000000ffffa47224 */ /* 0x000fe200078e00a3 */
[----:B------:R-:W-:Y:S01]  /*b880*/  MOV R163, R162 ;  /* 0x000000a200a37202 */ /* 0x000fe20000000f00 */
[----:B------:R-:W-:Y:S01]  /*b890*/  IMAD.MOV.U32 R162, RZ, RZ, R160 ;  /* 0x000000ffffa27224 */ /* 0x000fe200078e00a0 */
[----:B------:R-:W-:Y:S01]  /*b8a0*/  MOV R174, R165 ;  /* 0x000000a500ae7202 */ /* 0x000fe20000000f00 */
        /* <DEDUP_REMOVED lines=8> */
[----:B------:R-:W-:Y:S01]  /*b930*/  IMAD.MOV.U32 R145, RZ, RZ, R106 ;  /* 0x000000ffff917224 */ /* 0x000fe200078e006a */
[----:B------:R-:W-:Y:S01]  /*b940*/  MOV R170, R154 ;  /* 0x0000009a00aa7202 */ /* 0x000fe20000000f00 */
[--C-:B-1----:R-:W-:Y:S02]  /*b950*/  FFMA.FTZ R2, R240, c[0x0][0x2d0], -R88.reuse ;  /* 0x0000b400f0027a23 */ /* 0x102fe40000010858 */
[----:B------:R-:W-:Y:S01]  /*b960*/  IMAD.MOV.U32 R172, RZ, RZ, R145 ;  /* 0x000000ffffac7224 */ /* 0x000fe200078e0091 */
[----:B------:R3:W5:Y:S01]  /*b970*/  LDL.LU R240, [R1+0xbc] ;  /* 0x0000bc0001f07983 */ /* 0x0007620000300800 */
[----:B------:R1:W-:Y:S01]  /*b980*/  MUFU.EX2 R145, R2 ;  /* 0x0000000200917308 */ /* 0x0003e20000000800 */
[----:B------:R-:W-:Y:S01]  /*b990*/  FFMA.FTZ R72, R167, c[0x0][0x2d0], -R88 ;  /* 0x0000b400a7487a23 */ /* 0x000fe20000010858 */
[----:B------:R-:W-:Y:S01]  /*b9a0*/  MOV R167, R159 ;  /* 0x0000009f00a77202 */ /* 0x000fe20000000f00 */
[----:B------:R-:W-:Y:S02]  /*b9b0*/  IMAD.MOV.U32 R173, RZ, RZ, R164 ;  /* 0x000000ffffad7224 */ /* 0x000fe400078e00a4 */
[----:B------:R-:W-:Y:S02]  /*b9c0*/  IMAD.MOV.U32 R106, RZ, RZ, R244 ;  /* 0x000000ffff6a7224 */ /* 0x000fe400078e00f4 */
[--C-:B------:R-:W-:Y:S02]  /*b9d0*/  FFMA.FTZ R154, R93, c[0x0][0x2d0], -R85.reuse ;  /* 0x0000b4005d9a7a23 */ /* 0x100fe40000010855 */
[----:B------:R-:W-:Y:S01]  /*b9e0*/  FFMA.FTZ R98, R166, c[0x0][0x2d0], -R85 ;  /* 0x0000b400a6627a23 */ /* 0x000fe20000010855 */
[----:B------:R-:W3:Y:S01]  /*b9f0*/  MUFU.EX2 R123, R72 ;  /* 0x00000048007b7308 */ /* 0x000ee20000000800 */
[----:B------:R-:W-:Y:S02]  /*ba00*/  IMAD.MOV.U32 R165, RZ, RZ, R163 ;  /* 0x000000ffffa57224 */ /* 0x000fe400078e00a3 */
[----:B------:R-:W-:Y:S02]  /*ba10*/  IMAD.MOV.U32 R168, RZ, RZ, R158 ;  /* 0x000000ffffa87224 */ /* 0x000fe400078e009e */
[----:B------:R-:W-:Y:S02]  /*ba20*/  IMAD.MOV.U32 R169, RZ, RZ, R157 ;  /* 0x000000ffffa97224 */ /* 0x000fe400078e009d */
[----:B------:R-:W-:Y:S02]  /*ba30*/  IMAD.MOV.U32 R163, RZ, RZ, R155 ;  /* 0x000000ffffa37224 */ /* 0x000fe400078e009b */
[----:B------:R-:W-:Y:S01]  /*ba40*/  FFMA.FTZ R155, R92, c[0x0][0x2d0], -R85 ;  /* 0x0000b4005c9b7a23 */ /* 0x000fe20000010855 */
[----:B------:R-:W-:Y:S01]  /*ba50*/  MUFU.EX2 R211, R98 ;  /* 0x0000006200d37308 */ /* 0x000fe20000000800 */
[----:B------:R-:W-:Y:S02]  /*ba60*/  IMAD.MOV.U32 R164, RZ, RZ, R153 ;  /* 0x000000ffffa47224 */ /* 0x000fe400078e0099 */
[----:B------:R-:W-:Y:S02]  /*ba70*/  FFMA.FTZ R153, R94, c[0x0][0x2d0], -R85 ;  /* 0x0000b4005e997a23 */ /* 0x000fe40000010855 */
[----:B-1----:R-:W-:Y:S01]  /*ba80*/  FFMA.FTZ R2, R174, c[0x0][0x2d0], -R88 ;  /* 0x0000b400ae027a23 */ /* 0x002fe20000010858 */
[----:B------:R-:W-:Y:S01]  /*ba90*/  MOV R174, R173 ;  /* 0x000000ad00ae7202 */ /* 0x000fe20000000f00 */
[----:B------:R-:W-:Y:S02]  /*baa0*/  IMAD.MOV.U32 R173, RZ, RZ, R141 ;  /* 0x000000ffffad7224 */ /* 0x000fe400078e008d */
[----:B------:R-:W-:Y:S02]  /*bab0*/  IMAD.MOV.U32 R141, RZ, RZ, R140 ;  /* 0x000000ffff8d7224 */ /* 0x000fe400078e008c */
[----:B------:R-:W-:Y:S01]  /*bac0*/  IMAD.MOV.U32 R140, RZ, RZ, R144 ;  /* 0x000000ffff8c7224 */ /* 0x000fe200078e0090 */
[----:B------:R-:W-:Y:S01]  /*bad0*/  MOV R144, R97 ;  /* 0x0000006100907202 */ /* 0x000fe20000000f00 */
[----:B------:R-:W-:Y:S01]  /*bae0*/  IMAD.MOV.U32 R171, RZ, RZ, R152 ;  /* 0x000000ffffab7224 */ /* 0x000fe200078e0098 */
[----:B---3--:R-:W-:Y:S01]  /*baf0*/  F2FP.PACK_AB R81, R123, R118 ;  /* 0x000000767b51723e */ /* 0x008fe200000000ff */
[----:B------:R-:W-:Y:S02]  /*bb00*/  FFMA.FTZ R152, R95, c[0x0][0x2d0], -R85 ;  /* 0x0000b4005f987a23 */ /* 0x000fe40000010855 */
[----:B------:R-:W-:Y:S02]  /*bb10*/  IMAD.MOV.U32 R159, RZ, RZ, R105 ;  /* 0x000000ffff9f7224 */ /* 0x000fe400078e0069 */
[----:B------:R-:W-:Y:S02]  /*bb20*/  IMAD.MOV.U32 R158, RZ, RZ, R104 ;  /* 0x000000ffff9e7224 */ /* 0x000fe400078e0068 */
[----:B------:R-:W-:Y:S02]  /*bb30*/  IMAD.MOV.U32 R157, RZ, RZ, R103 ;  /* 0x000000ffff9d7224 */ /* 0x000fe400078e0067 */
[--C-:B------:R-:W-:Y:S02]  /*bb40*/  FFMA.FTZ R103, R252, c[0x0][0x2d0], -R85.reuse ;  /* 0x0000b400fc677a23 */ /* 0x100fe40000010855 */
[--C-:B------:R-:W-:Y:S02]  /*bb50*/  FFMA.FTZ R104, R251, c[0x0][0x2d0], -R85.reuse ;  /* 0x0000b400fb687a23 */ /* 0x100fe40000010855 */
[----:B------:R-:W-:Y:S02]  /*bb60*/  FFMA.FTZ R105, R225, c[0x0][0x2d0], -R85 ;  /* 0x0000b400e1697a23 */ /* 0x000fe40000010855 */
[----:B------:R-:W-:Y:S02]  /*bb70*/  IMAD.MOV.U32 R175, RZ, RZ, R174 ;  /* 0x000000ffffaf7224 */ /* 0x000fe400078e00ae */
[----:B------:R-:W-:Y:S02]  /*bb80*/  IMAD.MOV.U32 R174, RZ, RZ, R173 ;  /* 0x000000ffffae7224 */ /* 0x000fe400078e00ad */
[----:B------:R-:W-:Y:S01]  /*bb90*/  IMAD.MOV.U32 R173, RZ, RZ, R140 ;  /* 0x000000ffffad7224 */ /* 0x000fe200078e008c */
[----:B------:R-:W-:Y:S01]  /*bba0*/  MOV R140, R144 ;  /* 0x00000090008c7202 */ /* 0x000fe20000000f00 */
[----:B------:R-:W-:Y:S01]  /*bbb0*/  IMAD.MOV.U32 R166, RZ, RZ, R160 ;  /* 0x000000ffffa67224 */ /* 0x000fe200078e00a0 */
[----:B------:R-:W-:Y:S01]  /*bbc0*/  MOV R160, R106 ;  /* 0x0000006a00a07202 */ /* 0x000fe20000000f00 */
[----:B------:R-:W-:Y:S01]  /*bbd0*/  FFMA.FTZ R106, R222, c[0x0][0x2d0], -R85 ;  /* 0x0000b400de6a7a23 */ /* 0x000fe20000010855 */
[----:B------:R-:W1:Y:S01]  /*bbe0*/  MUFU.EX2 R144, R2 ;  /* 0x0000000200907308 */ /* 0x000e620000000800 */
[--C-:B------:R-:W-:Y:S02]  /*bbf0*/  FFMA.FTZ R92, R239, c[0x0][0x2d0], -R84.reuse ;  /* 0x0000b400ef5c7a23 */ /* 0x100fe40000010854 */
[--C-:B------:R-:W-:Y:S02]  /*bc00*/  FFMA.FTZ R93, R228, c[0x0][0x2d0], -R84.reuse ;  /* 0x0000b400e45d7a23 */ /* 0x100fe40000010854 */
[--C-:B------:R-:W-:Y:S02]  /*bc10*/  FFMA.FTZ R97, R235, c[0x0][0x2d0], -R84.reuse ;  /* 0x0000b400eb617a23 */ /* 0x100fe40000010854 */
[----:B------:R-:W-:Y:S02]  /*bc20*/  FFMA.FTZ R94, R174, c[0x0][0x2d0], -R84 ;  /* 0x0000b400ae5e7a23 */ /* 0x000fe40000010854 */
[----:B------:R-:W-:Y:S01]  /*bc30*/  IMAD.MOV.U32 R174, RZ, RZ, R172 ;  /* 0x000000ffffae7224 */ /* 0x000fe200078e00ac */
[----:B------:R-:W-:Y:S01]  /*bc40*/  MUFU.EX2 R178, R92 ;  /* 0x0000005c00b27308 */ /* 0x000fe20000000800 */
[----:B------:R-:W-:Y:S02]  /*bc50*/  IMAD.MOV.U32 R172, RZ, RZ, R157 ;  /* 0x000000ffffac7224 */ /* 0x000fe400078e009d */
[----:B------:R-:W-:Y:S02]  /*bc60*/  IMAD.MOV.U32 R183, RZ, RZ, R140 ;  /* 0x000000ffffb77224 */ /* 0x000fe400078e008c */
[----:B------:R-:W-:Y:S02]  /*bc70*/  IMAD.MOV.U32 R176, RZ, RZ, R159 ;  /* 0x000000ffffb07224 */ /* 0x000fe400078e009f */
[----:B------:R-:W-:Y:S02]  /*bc80*/  FFMA.FTZ R95, R175, c[0x0][0x2d0], -R84 ;  /* 0x0000b400af5f7a23 */ /* 0x000fe40000010854 */
[----:B------:R-:W-:Y:S01]  /*bc90*/  IMAD.MOV.U32 R180, RZ, RZ, R176 ;  /* 0x000000ffffb47224 */ /* 0x000fe200078e00b0 */
[----:B------:R-:W-:Y:S01]  /*bca0*/  MUFU.EX2 R140, R86 ;  /* 0x00000056008c7308 */ /* 0x000fe20000000800 */
[----:B------:R-:W-:Y:S02]  /*bcb0*/  IMAD.MOV.U32 R176, RZ, RZ, R141 ;  /* 0x000000ffffb07224 */ /* 0x000fe400078e008d */
[--C-:B------:R-:W-:Y:S01]  /*bcc0*/  FFMA.FTZ R130, R173, c[0x0][0x2d0], -R84.reuse ;  /* 0x0000b400ad827a23 */ /* 0x100fe20000010854 */
[----:B-1----:R-:W-:Y:S01]  /*bcd0*/  F2FP.PACK_AB R83, R144, R145 ;  /* 0x000000919053723e */ /* 0x002fe200000000ff */
[--C-:B------:R-:W-:Y:S01]  /*bce0*/  FFMA.FTZ R157, R205, c[0x0][0x2d0], -R84.reuse ;  /* 0x0000b400cd9d7a23 */ /* 0x100fe20000010854 */
[----:B------:R-:W-:Y:S01]  /*bcf0*/  MOV R173, R158 ;  /* 0x0000009e00ad7202 */ /* 0x000fe20000000f00 */
[--C-:B------:R-:W-:Y:S02]  /*bd00*/  FFMA.FTZ R158, R195, c[0x0][0x2d0], -R84.reuse ;  /* 0x0000b400c39e7a23 */ /* 0x100fe40000010854 */
[----:B------:R-:W-:Y:S01]  /*bd10*/  FFMA.FTZ R159, R194, c[0x0][0x2d0], -R84 ;  /* 0x0000b400c29f7a23 */ /* 0x000fe20000010854 */
[----:B------:R-:W-:Y:S01]  /*bd20*/  MUFU.EX2 R201, R93 ;  /* 0x0000005d00c97308 */ /* 0x000fe20000000800 */
[----:B------:R-:W-:Y:S02]  /*bd30*/  IMAD.MOV.U32 R175, RZ, RZ, R160 ;  /* 0x000000ffffaf7224 */ /* 0x000fe400078e00a0 */
[----:B------:R-:W-:Y:S02]  /*bd40*/  FFMA.FTZ R160, R193, c[0x0][0x2d0], -R84 ;  /* 0x0000b400c1a07a23 */ /* 0x000fe40000010854 */
[----:B------:R-:W-:Y:S02]  /*bd50*/  IMAD.MOV.U32 R184, RZ, RZ, R175 ;  /* 0x000000ffffb87224 */ /* 0x000fe400078e00af */
[----:B------:R-:W-:Y:S01]  /*bd60*/  IMAD.MOV.U32 R175, RZ, RZ, R171 ;  /* 0x000000ffffaf7224 */ /* 0x000fe200078e00ab */
[----:B------:R-:W-:Y:S01]  /*bd70*/  MOV R171, R169 ;  /* 0x000000a900ab7202 */ /* 0x000fe20000000f00 */
[----:B------:R-:W-:Y:S01]  /*bd80*/  IMAD.MOV.U32 R169, RZ, RZ, R167 ;  /* 0x000000ffffa97224 */ /* 0x000fe200078e00a7 */
[----:B------:R-:W-:Y:S01]  /*bd90*/  MUFU.EX2 R207, R95 ;  /* 0x0000005f00cf7308 */ /* 0x000fe20000000800 */
[----:B------:R-:W-:Y:S02]  /*bda0*/  IMAD.MOV.U32 R182, RZ, RZ, R173 ;  /* 0x000000ffffb67224 */ /* 0x000fe400078e00ad */
[----:B------:R-:W-:Y:S07]  /*bdb0*/  IMAD.MOV.U32 R167, RZ, RZ, R204 ;  /* 0x000000ffffa77224 */ /* 0x000fee00078e00cc */
[----:B------:R1:W-:Y:S01]  /*bdc0*/  MUFU.EX2 R209, R94 ;  /* 0x0000005e00d17308 */ /* 0x0003e20000000800 */
[--C-:B--2---:R-:W-:Y:S09]  /*bdd0*/  FFMA.FTZ R90, R242, c[0x0][0x2d0], -R85.reuse ;  /* 0x0000b400f25a7a23 */ /* 0x104ff20000010855 */
[----:B------:R-:W-:Y:S10]  /*bde0*/  MUFU.EX2 R200, R169 ;  /* 0x000000a900c87308 */ /* 0x000ff40000000800 */
[----:B------:R-:W-:Y:S01]  /*bdf0*/  MUFU.EX2 R210, R90 ;  /* 0x0000005a00d27308 */ /* 0x000fe20000000800 */
[----:B-1----:R-:W-:Y:S09]  /*be00*/  LDSM.16.MT88.4 R92, [R230+0x1800] ;  /* 0x00180000e65c783b */ /* 0x002ff20000004200 */
[----:B------:R1:W-:Y:S10]  /*be10*/  MUFU.EX2 R204, R100 ;  /* 0x0000006400cc7308 */ /* 0x0003f40000000800 */
[----:B------:R-:W-:Y:S01]  /*be20*/  MUFU.EX2 R194, R103 ;  /* 0x0000006700c27308 */ /* 0x000fe20000000800 */
[----:B----4-:R-:W-:Y:S02]  /*be30*/  FFMA.FTZ R91, R241, c[0x0][0x2d0], -R85 ;  /* 0x0000b400f15b7a23 */ /* 0x010fe40000010855 */
[----:B------:R2:W5:Y:S01]  /*be40*/  LDL.LU R241, [R1+0xb8] ;  /* 0x0000b80001f17983 */ /* 0x0005620000300800 */
[----:B------:R-:W-:Y:S03]  /*be50*/  FFMA.FTZ R85, R238, c[0x0][0x2d0], -R84 ;  /* 0x0000b400ee557a23 */ /* 0x000fe60000010854 */
[----:B------:R2:W5:Y:S03]  /*be60*/  LDL.LU R242, [R1+0xb4] ;  /* 0x0000b40001f27983 */ /* 0x0005660000300800 */
[----:B------:R3:W4:Y:S01]  /*be70*/  MUFU.EX2 R179, R85 ;  /* 0x0000005500b37308 */ /* 0x0007220000000800 */
[----:B------:R2:W5:Y:S01]  /*be80*/  LDL.LU R243, [R1+0xb0] ;  /* 0x0000b00001f37983 */ /* 0x0005620000300800 */
[--C-:B-1----:R-:W-:Y:S03]  /*be90*/  FFMA.FTZ R100, R156, c[0x0][0x2d0], -R88.reuse ;  /* 0x0000b4009c647a23 */ /* 0x102fe60000010858 */
[----:B------:R2:W5:Y:S01]  /*bea0*/  LDL.LU R244, [R1+0xac] ;  /* 0x0000ac0001f47983 */ /* 0x0005620000300800 */
[----:B------:R-:W-:Y:S03]  /*beb0*/  FFMA.FTZ R156, R71, c[0x0][0x2d0], -R88 ;  /* 0x0000b400479c7a23 */ /* 0x000fe60000010858 */
[----:B------:R2:W5:Y:S01]  /*bec0*/  LDL.LU R245, [R1+0xa8] ;  /* 0x0000a80001f57983 */ /* 0x0005620000300800 */
[----:B------:R-:W-:Y:S03]  /*bed0*/  MUFU.EX2 R141, R91 ;  /* 0x0000005b008d7308 */ /* 0x000fe60000000800 */
[----:B------:R2:W5:Y:S04]  /*bee0*/  LDL.LU R238, [R1+0xa4] ;  /* 0x0000a40001ee7983 */ /* 0x0005680000300800 */
[----:B------:R2:W5:Y:S03]  /*bef0*/  LDL.LU R239, [R1+0xa0] ;  /* 0x0000a00001ef7983 */ /* 0x0005660000300800 */
[----:B------:R-:W-:Y:S01]  /*bf00*/  MUFU.EX2 R103, R153 ;  /* 0x0000009900677308 */ /* 0x000fe20000000800 */
[----:B------:R2:W5:Y:S04]  /*bf10*/  LDL.LU R228, [R1+0x9c] ;  /* 0x00009c0001e47983 */ /* 0x0005680000300800 */
[----:B------:R2:W5:Y:S04]  /*bf20*/  LDL.LU R235, [R1+0x98] ;  /* 0x0000980001eb7983 */ /* 0x0005680000300800 */
[----:B------:R-:W2:Y:S01]  /*bf30*/  LDL.LU R72, [R1+0x10] ;  /* 0x0000100001487983 */ /* 0x000ea20000300800 */
[----:B------:R1:W-:Y:S03]  /*bf40*/  MUFU.EX2 R208, R174 ;  /* 0x000000ae00d07308 */ /* 0x0003e60000000800 */
[----:B------:R-:W4:Y:S04]  /*bf50*/  LDL.LU R80, [R1+0x18] ;  /* 0x0000180001507983 */ /* 0x000f280000300800 */
[----:B------:R-:W4:Y:S03]  /*bf60*/  LDL.LU R2, [R1+0x14] ;  /* 0x0000140001027983 */ /* 0x000f260000300800 */
[----:B------:R-:W-:Y:S01]  /*bf70*/  MUFU.EX2 R173, R198 ;  /* 0x000000c600ad7308 */ /* 0x000fe20000000800 */
[----:B---3--:R-:W-:Y:S09]  /*bf80*/  LDSM.16.MT88.4 R84, [R232+0x1000] ;  /* 0x00100000e854783b */ /* 0x008ff20000004200 */
[----:B------:R-:W-:Y:S01]  /*bf90*/  MUFU.EX2 R205, R180 ;  /* 0x000000b400cd7308 */ /* 0x000fe20000000800 */
[----:B-1----:R-:W-:Y:S02]  /*bfa0*/  IMAD.MOV.U32 R174, RZ, RZ, R170 ;  /* 0x000000ffffae7224 */ /* 0x002fe400078e00aa */
[----:B------:R-:W-:Y:S02]  /*bfb0*/  IMAD.MOV.U32 R170, RZ, RZ, R168 ;  /* 0x000000ffffaa7224 */ /* 0x000fe400078e00a8 */
[----:B------:R-:W-:Y:S01]  /*bfc0*/  IMAD.MOV.U32 R168, RZ, RZ, R165 ;  /* 0x000000ffffa87224 */ /* 0x000fe200078e00a5 */
[----:B------:R-:W-:Y:S01]  /*bfd0*/  MOV R165, R203 ;  /* 0x000000cb00a57202 */ /* 0x000fe20000000f00 */
[--C-:B------:R-:W-:Y:S03]  /*bfe0*/  FFMA.FTZ R98, R170, c[0x0][0x2d0], -R88.reuse ;  /* 0x0000b400aa627a23 */ /* 0x100fe60000010858 */
[----:B------:R1:W-:Y:S01]  /*bff0*/  MUFU.EX2 R180, R97 ;  /* 0x0000006100b47308 */ /* 0x0003e20000000800 */
[--C-:B------:R-:W-:Y:S09]  /*c000*/  FFMA.FTZ R99, R168, c[0x0][0x2d0], -R88.reuse ;  /* 0x0000b400a8637a23 */ /* 0x100ff20000010858 */
[----:B------:R-:W-:Y:S10]  /*c010*/  MUFU.EX2 R203, R96 ;  /* 0x0000006000cb7308 */ /* 0x000ff40000000800 */
[----:B------:R-:W-:Y:S01]  /*c020*/  MUFU.EX2 R197, R167 ;  /* 0x000000a700c57308 */ /* 0x000fe20000000800 */
[----:B-1----:R-:W-:Y:S02]  /*c030*/  FFMA.FTZ R97, R171, c[0x0][0x2d0], -R88 ;  /* 0x0000b400ab617a23 */ /* 0x002fe40000010858 */
[----:B------:R-:W-:Y:S07]  /*c040*/  LDSM.16.MT88.4 R168, [R233+0x3000] ;  /* 0x00300000e9a8783b */ /* 0x000fee0000004200 */
[----:B------:R-:W-:Y:S10]  /*c050*/  MUFU.EX2 R193, R104 ;  /* 0x0000006800c17308 */ /* 0x000ff40000000800 */
[----:B------:R-:W-:Y:S10]  /*c060*/  MUFU.EX2 R104, R162 ;  /* 0x000000a200687308 */ /* 0x000ff40000000800 */
[----:B------:R-:W-:Y:S10]  /*c070*/  MUFU.EX2 R120, R98 ;  /* 0x0000006200787308 */ /* 0x000ff40000000800 */
[----:B------:R-:W-:Y:S01]  /*c080*/  MUFU.EX2 R98, R158 ;  /* 0x0000009e00627308 */ /* 0x000fe20000000800 */
[----:B--2---:R-:W-:Y:S01]  /*c090*/  FFMA.FTZ R69, R69, R72, R192 ;  /* 0x0000004845457223 */ /* 0x004fe200000100c0 */
[----:B------:R-:W-:Y:S08]  /*c0a0*/  F2FP.PACK_AB R72, R128, R125 ;  /* 0x0000007d8048723e */ /* 0x000ff000000000ff */
[----:B------:R-:W-:Y:S01]  /*c0b0*/  MUFU.EX2 R192, R166 ;  /* 0x000000a600c07308 */ /* 0x000fe20000000800 */
[----:B----4-:R-:W-:Y:S01]  /*c0c0*/  FFMA.FTZ R102, R68, R80, R102 ;  /* 0x0000005044667223 */ /* 0x010fe20000010066 */
[----:B------:R-:W-:Y:S01]  /*c0d0*/  F2FP.PACK_AB R80, R129, R121 ;  /* 0x000000798150723e */ /* 0x000fe200000000ff */
[-C--:B------:R-:W-:Y:S03]  /*c0e0*/  HMMA.16816.F32 R4, R72, R76.reuse, R4 ;  /* 0x0000004c4804723c */ /* 0x080fe60000001804 */
[----:B------:R-:W-:Y:S02]  /*c0f0*/  FFMA.FTZ R68, R3, R2, R138 ;  /* 0x0000000203447223 */ /* 0x000fe4000001008a */
[----:B------:R-:W2:Y:S01]  /*c100*/  LDL.LU R3, [R1+0x1c] ;  /* 0x00001c0001037983 */ /* 0x000ea20000300800 */
[----:B------:R-:W-:Y:S01]  /*c110*/  FFMA.FTZ R2, R172, c[0x0][0x2d0], -R88 ;  /* 0x0000b400ac027a23 */ /* 0x000fe20000010858 */
[----:B------:R-:W-:Y:S01]  /*c120*/  MUFU.EX2 R138, R109 ;  /* 0x0000006d008a7308 */ /* 0x000fe20000000800 */
[C---:B------:R-:W-:Y:S04]  /*c130*/  HMMA.16816.F32 R8, R80.reuse, R76, R8 ;  /* 0x0000004c5008723c */ /* 0x040fe80000001808 */
[----:B------:R-:W-:Y:S04]  /*c140*/  FADD.FTZ R68, R191, R68 ;  /* 0x00000044bf447221 */ /* 0x000fe80000010000 */
[-C--:B------:R-:W-:Y:S01]  /*c150*/  HMMA.16816.F32 R12, R80, R78.reuse, R12 ;  /* 0x0000004e500c723c */ /* 0x080fe2000000180c */
[----:B------:R1:W-:Y:S03]  /*c160*/  MUFU.EX2 R172, R2 ;  /* 0x0000000200ac7308 */ /* 0x0003e60000000800 */
[----:B------:R-:W-:Y:S04]  /*c170*/  FADD.FTZ R68, R218, R68 ;  /* 0x00000044da447221 */ /* 0x000fe80000010000 */
[C---:B------:R-:W-:Y:S01]  /*c180*/  HMMA.16816.F32 R16, R72.reuse, R78, R16 ;  /* 0x0000004e4810723c */ /* 0x040fe20000001810 */
[----:B------:R-:W3:Y:S02]  /*c190*/  LDSM.16.MT88.4 R76, [R233+0x1000] ;  /* 0x00100000e94c783b */ /* 0x000ee40000004200 */
[----:B------:R-:W-:Y:S10]  /*c1a0*/  MUFU.EX2 R191, R165 ;  /* 0x000000a500bf7308 */ /* 0x000ff40000000800 */
[----:B------:R-:W-:Y:S01]  /*c1b0*/  MUFU.EX2 R109, R99 ;  /* 0x00000063006d7308 */ /* 0x000fe20000000800 */
[--C-:B-1----:R-:W-:Y:S09]  /*c1c0*/  FFMA.FTZ R2, R176, c[0x0][0x2d0], -R88.reuse ;  /* 0x0000b400b0027a23 */ /* 0x102ff20000010858 */
[----:B------:R1:W4:Y:S10]  /*c1d0*/  MUFU.EX2 R176, R2 ;  /* 0x0000000200b07308 */ /* 0x0003340000000800 */
[----:B------:R-:W-:Y:S01]  /*c1e0*/  MUFU.EX2 R99, R157 ;  /* 0x0000009d00637308 */ /* 0x000fe20000000800 */
[-C--:B---3--:R-:W-:Y:S03]  /*c1f0*/  HMMA.16816.F32 R20, R72, R76.reuse, R20 ;  /* 0x0000004c4814723c */ /* 0x088fe60000001814 */
[--C-:B-1----:R-:W-:Y:S05]  /*c200*/  FFMA.FTZ R2, R177, c[0x0][0x2d0], -R88.reuse ;  /* 0x0000b400b1027a23 */ /* 0x102fea0000010858 */
[C---:B------:R-:W-:Y:S01]  /*c210*/  HMMA.16816.F32 R24, R80.reuse, R76, R24 ;  /* 0x0000004c5018723c */ /* 0x040fe20000001818 */
[----:B------:R1:W-:Y:S07]  /*c220*/  MUFU.EX2 R177, R2 ;  /* 0x0000000200b17308 */ /* 0x0003ee0000000800 */
[-C--:B------:R-:W-:Y:S08]  /*c230*/  HMMA.16816.F32 R28, R80, R78.reuse, R28 ;  /* 0x0000004e501c723c */ /* 0x080ff0000000181c */
[C---:B------:R-:W-:Y:S01]  /*c240*/  HMMA.16816.F32 R32, R72.reuse, R78, R32 ;  /* 0x0000004e4820723c */ /* 0x040fe20000001820 */
[----:B------:R-:W3:Y:S03]  /*c250*/  LDSM.16.MT88.4 R76, [R230+0x1000] ;  /* 0x00100000e64c783b */ /* 0x000ee60000004200 */
[--C-:B-1----:R-:W-:Y:S02]  /*c260*/  FFMA.FTZ R2, R183, c[0x0][0x2d0], -R88.reuse ;  /* 0x0000b400b7027a23 */ /* 0x102fe40000010858 */
[----:B------:R-:W-:Y:S10]  /*c270*/  MUFU.EX2 R183, R182 ;  /* 0x000000b600b77308 */ /* 0x000ff40000000800 */
[----:B------:R1:W1:Y:S10]  /*c280*/  MUFU.EX2 R181, R2 ;  /* 0x0000000200b57308 */ /* 0x0002740000000800 */
[----:B------:R-:W-:Y:S01]  /*c290*/  MUFU.EX2 R182, R101 ;  /* 0x0000006500b67308 */ /* 0x000fe20000000800 */
[-C--:B---3--:R-:W-:Y:S09]  /*c2a0*/  HMMA.16816.F32 R36, R72, R76.reuse, R36 ;  /* 0x0000004c4824723c */ /* 0x088ff20000001824 */
[----:B------:R-:W-:Y:S03]  /*c2b0*/  MUFU.EX2 R101, R154 ;  /* 0x0000009a00657308 */ /* 0x000fe60000000800 */
[----:B-1----:R-:W-:Y:S01]  /*c2c0*/  FFMA.FTZ R2, R185, c[0x0][0x2d0], -R88 ;  /* 0x0000b400b9027a23 */ /* 0x002fe20000010858 */
[C---:B------:R-:W-:Y:S06]  /*c2d0*/  HMMA.16816.F32 R40, R80.reuse, R76, R40 ;  /* 0x0000004c5028723c */ /* 0x040fec0000001828 */
[----:B------:R1:W-:Y:S02]  /*c2e0*/  MUFU.EX2 R196, R2 ;  /* 0x0000000200c47308 */ /* 0x0003e40000000800 */
[-C--:B------:R-:W-:Y:S08]  /*c2f0*/  HMMA.16816.F32 R44, R80, R78.reuse, R44 ;  /* 0x0000004e502c723c */ /* 0x080ff0000000182c */
[C---:B------:R-:W-:Y:S01]  /*c300*/  HMMA.16816.F32 R48, R72.reuse, R78, R48 ;  /* 0x0000004e4830723c */ /* 0x040fe20000001830 */
[----:B------:R-:W3:Y:S07]  /*c310*/  LDSM.16.MT88.4 R76, [R229+0x1800] ;  /* 0x00180000e54c783b */ /* 0x000eee0000004200 */
[-C--:B------:R-:W-:Y:S04]  /*c320*/  HMMA.16816.F32 R52, R72, R84.reuse, R52 ;  /* 0x000000544834723c */ /* 0x080fe80000001834 */
[----:B-1----:R-:W-:Y:S04]  /*c330*/  FADD.FTZ R2, R220, R69 ;  /* 0x00000045dc027221 */ /* 0x002fe80000010000 */
[C---:B------:R-:W-:Y:S04]  /*c340*/  HMMA.16816.F32 R56, R80.reuse, R84, R56 ;  /* 0x000000545038723c */ /* 0x040fe80000001838 */
[----:B------:R-:W-:Y:S04]  /*c350*/  FADD.FTZ R2, R248, R2 ;  /* 0x00000002f8027221 */ /* 0x000fe80000010000 */
[-C--:B------:R-:W-:Y:S04]  /*c360*/  HMMA.16816.F32 R60, R80, R86.reuse, R60 ;  /* 0x00000056503c723c */ /* 0x080fe8000000183c */
[----:B------:R-:W-:Y:S02]  /*c370*/  FADD.FTZ R96, R227, R2 ;  /* 0x00000002e3607221 */ /* 0x000fe40000010000 */
[----:B------:R-:W-:Y:S01]  /*c380*/  FADD.FTZ R2, R221, R68 ;  /* 0x00000044dd027221 */ /* 0x000fe20000010000 */
[----:B------:R-:W-:Y:S01]  /*c390*/  F2FP.PACK_AB R80, R179, R140 ;  /* 0x0000008cb350723e */ /* 0x000fe200000000ff */
[----:B------:R-:W-:Y:S01]  /*c3a0*/  HMMA.16816.F32 R64, R72, R86, R64 ;  /* 0x000000564840723c */ /* 0x000fe20000001840 */
[----:B------:R-:W-:Y:S03]  /*c3b0*/  LDSM.16.MT88.4 R84, [R232+0x1800] ;  /* 0x00180000e854783b */ /* 0x000fe60000004200 */
[----:B------:R-:W-:Y:S01]  /*c3c0*/  F2FP.PACK_AB R82, R201, R178 ;  /* 0x000000b2c952723e */ /* 0x000fe200000000ff */
[----:B------:R-:W-:Y:S01]  /*c3d0*/  FADD.FTZ R2, R114, R2 ;  /* 0x0000000272027221 */ /* 0x000fe20000010000 */
[----:B----4-:R-:W-:Y:S02]  /*c3e0*/  F2FP.PACK_AB R81, R176, R172 ;  /* 0x000000acb051723e */ /* 0x010fe400000000ff */
[----:B------:R-:W-:Y:S01]  /*c3f0*/  F2FP.PACK_AB R72, R173, R142 ;  /* 0x0000008ead48723e */ /* 0x000fe200000000ff */
[----:B------:R-:W-:Y:S03]  /*c400*/  FADD.FTZ R2, R117, R2 ;  /* 0x0000000275027221 */ /* 0x000fe60000010000 */
        /* <DEDUP_REMOVED lines=8> */
[----:B------:R-:W-:Y:S03]  /*c490*/  LDSM.16.MT88.4 R76, [R229+0x2000] ;  /* 0x00200000e54c783b */ /* 0x000fe60000004200 */
[----:B--2---:R-:W-:Y:S02]  /*c4a0*/  FFMA.FTZ R3, R0, R3, R188 ;  /* 0x0000000300037223 */ /* 0x004fe400000100bc */
[--C-:B------:R-:W-:Y:S01]  /*c4b0*/  FFMA.FTZ R0, R184, c[0x0][0x2d0], -R88.reuse ;  /* 0x0000b400b8007a23 */ /* 0x100fe20000010858 */
[----:B------:R-:W-:Y:S02]  /*c4c0*/  MUFU.EX2 R188, R107 ;  /* 0x0000006b00bc7308 */ /* 0x000fe40000000800 */
[----:B------:R-:W-:Y:S03]  /*c4d0*/  LDSM.16.MT88.4 R184, [R230+0x3000] ;  /* 0x00300000e6b8783b */ /* 0x000fe60000004200 */
[----:B------:R-:W-:Y:S04]  /*c4e0*/  FADD.FTZ R3, R190, R3 ;  /* 0x00000003be037221 */ /* 0x000fe80000010000 */
[----:B------:R-:W-:Y:S01]  /*c4f0*/  FADD.FTZ R3, R133, R3 ;  /* 0x0000000385037221 */ /* 0x000fe20000010000 */
[----:B------:R1:W-:Y:S03]  /*c500*/  MUFU.EX2 R195, R0 ;  /* 0x0000000000c37308 */ /* 0x0003e60000000800 */
[----:B------:R-:W-:Y:S04]  /*c510*/  FADD.FTZ R69, R189, R3 ;  /* 0x00000003bd457221 */ /* 0x000fe80000010000 */
[----:B------:R-:W-:Y:S03]  /*c520*/  FADD.FTZ R69, R108, R69 ;  /* 0x000000456c457221 */ /* 0x000fe60000010000 */
[----:B------:R-:W-:Y:S10]  /*c530*/  MUFU.EX2 R190, R105 ;  /* 0x0000006900be7308 */ /* 0x000ff40000000800 */
[----:B------:R-:W-:Y:S01]  /*c540*/  MUFU.EX2 R105, R152 ;  /* 0x0000009800697308 */ /* 0x000fe20000000800 */
[--C-:B-1----:R-:W-:Y:S09]  /*c550*/  FFMA.FTZ R0, R175, c[0x0][0x2d0], -R88.reuse ;  /* 0x0000b400af007a23 */ /* 0x102ff20000010858 */
[----:B------:R1:W-:Y:S10]  /*c560*/  MUFU.EX2 R198, R0 ;  /* 0x0000000000c67308 */ /* 0x0003f40000000800 */
[----:B------:R-:W-:Y:S10]  /*c570*/  MUFU.EX2 R108, R100 ;  /* 0x00000064006c7308 */ /* 0x000ff40000000800 */
[----:B------:R2:W3:Y:S01]  /*c580*/  MUFU.EX2 R100, R155 ;  /* 0x0000009b00647308 */ /* 0x0004e20000000800 */
[----:B-1----:R-:W-:Y:S02]  /*c590*/  FFMA.FTZ R0, R174, c[0x0][0x2d0], -R88 ;  /* 0x0000b400ae007a23 */ /* 0x002fe40000010858 */
[----:B------:R-:W1:Y:S07]  /*c5a0*/  LDSM.16.MT88.4 R88, [R233+0x1800] ;  /* 0x00180000e958783b */ /* 0x000e6e0000004200 */
[----:B------:R4:W-:Y:S10]  /*c5b0*/  MUFU.EX2 R199, R0 ;  /* 0x0000000000c77308 */ /* 0x0009f40000000800 */
[----:B------:R-:W-:Y:S01]  /*c5c0*/  MUFU.EX2 R189, R106 ;  /* 0x0000006a00bd7308 */ /* 0x000fe20000000800 */
[----:B--2---:R-:W-:Y:S09]  /*c5d0*/  LDSM.16.MT88.4 R152, [R229+0x3000] ;  /* 0x00300000e598783b */ /* 0x004ff20000004200 */
[----:B------:R-:W-:Y:S01]  /*c5e0*/  MUFU.EX2 R107, R164 ;  /* 0x000000a4006b7308 */ /* 0x000fe20000000800 */
[----:B----4-:R-:W-:Y:S04]  /*c5f0*/  FADD.FTZ R0, R219, R102 ;  /* 0x00000066db007221 */ /* 0x010fe80000010000 */
[----:B------:R-:W-:Y:S05]  /*c600*/  FADD.FTZ R0, R223, R0 ;  /* 0x00000000df007221 */ /* 0x000fea0000010000 */
[----:B------:R-:W2:Y:S01]  /*c610*/  MUFU.EX2 R102, R161 ;  /* 0x000000a100667308 */ /* 0x000ea20000000800 */
[----:B------:R-:W-:Y:S02]  /*c620*/  FADD.FTZ R71, R224, R0 ;  /* 0x00000000e0477221 */ /* 0x000fe40000010000 */
[----:B------:R-:W-:Y:S01]  /*c630*/  FADD.FTZ R0, R113, R96 ;  /* 0x0000006071007221 */ /* 0x000fe20000010000 */
[-C--:B-1----:R-:W-:Y:S03]  /*c640*/  HMMA.16816.F32 R20, R72, R88.reuse, R20 ;  /* 0x000000584814723c */ /* 0x082fe60000001814 */
[----:B------:R-:W-:Y:S03]  /*c650*/  FADD.FTZ R68, R115, R0 ;  /* 0x0000000073447221 */ /* 0x000fe60000010000 */
[----:B------:R-:W1:Y:S01]  /*c660*/  MUFU.EX2 R106, R163 ;  /* 0x000000a3006a7308 */ /* 0x000e620000000800 */
[----:B------:R-:W-:Y:S02]  /*c670*/  FADD.FTZ R0, R110, R69 ;  /* 0x000000456e007221 */ /* 0x000fe40000010000 */
[----:B------:R-:W4:Y:S01]  /*c680*/  LDL R110, [R1+0x30] ;  /* 0x00003000016e7983 */ /* 0x000f220000100800 */
[C---:B------:R-:W-:Y:S04]  /*c690*/  HMMA.16816.F32 R24, R80.reuse, R88, R24 ;  /* 0x000000585018723c */ /* 0x040fe80000001818 */
[----:B------:R-:W-:Y:S02]  /*c6a0*/  FADD.FTZ R69, R112, R0 ;  /* 0x0000000070457221 */ /* 0x000fe40000010000 */
[----:B------:R-:W-:Y:S01]  /*c6b0*/  FADD.FTZ R3, R111, R71 ;  /* 0x000000476f037221 */ /* 0x000fe20000010000 */
[----:B------:R-:W-:Y:S01]  /*c6c0*/  MUFU.EX2 R133, R97 ;  /* 0x0000006100857308 */ /* 0x000fe20000000800 */
[-C--:B------:R-:W-:Y:S04]  /*c6d0*/  HMMA.16816.F32 R28, R80, R90.reuse, R28 ;  /* 0x0000005a501c723c */ /* 0x080fe8000000181c */
[----:B------:R-:W-:Y:S02]  /*c6e0*/  FADD.FTZ R71, R119, R2 ;  /* 0x0000000277477221 */ /* 0x000fe40000010000 */
[----:B------:R-:W-:Y:S02]  /*c6f0*/  FADD.FTZ R3, R116, R3 ;  /* 0x0000000374037221 */ /* 0x000fe40000010000 */
[C---:B------:R-:W-:Y:S01]  /*c700*/  HMMA.16816.F32 R32, R72.reuse, R90, R32 ;  /* 0x0000005a4820723c */ /* 0x040fe20000001820 */
[----:B------:R-:W1:Y:S01]  /*c710*/  LDSM.16.MT88.4 R88, [R233+0x2000] ;  /* 0x00200000e958783b */ /* 0x000e620000004200 */
[----:B------:R2:W-:Y:S02]  /*c720*/  MUFU.EX2 R111, R130 ;  /* 0x00000082006f7308 */ /* 0x0005e40000000800 */
[----:B------:R-:W-:Y:S02]  /*c730*/  FADD.FTZ R3, R122, R3 ;  /* 0x000000037a037221 */ /* 0x000fe40000010000 */
[----:B------:R-:W-:Y:S02]  /*c740*/  FADD.FTZ R68, R126, R68 ;  /* 0x000000447e447221 */ /* 0x000fe40000010000 */
[-C--:B------:R-:W-:Y:S04]  /*c750*/  HMMA.16816.F32 R36, R72, R92.reuse, R36 ;  /* 0x0000005c4824723c */ /* 0x080fe80000001824 */
[----:B------:R-:W-:Y:S02]  /*c760*/  FADD.FTZ R0, R134, R3 ;  /* 0x0000000386007221 */ /* 0x000fe40000010000 */
[----:B------:R-:W-:Y:S01]  /*c770*/  FADD.FTZ R3, R131, R69 ;  /* 0x0000004583037221 */ /* 0x000fe20000010000 */
[----:B---3--:R-:W-:Y:S01]  /*c780*/  F2FP.PACK_AB R131, R100, R101 ;  /* 0x000000656483723e */ /* 0x008fe200000000ff */
[C---:B------:R-:W-:Y:S01]  /*c790*/  HMMA.16816.F32 R40, R80.reuse, R92, R40 ;  /* 0x0000005c5028723c */ /* 0x040fe20000001828 */
[----:B------:R-:W-:Y:S03]  /*c7a0*/  MUFU.EX2 R69, R156 ;  /* 0x0000009c00457308 */ /* 0x000fe60000000800 */
[----:B------:R-:W-:Y:S02]  /*c7b0*/  FADD.FTZ R3, R118, R3 ;  /* 0x0000000376037221 */ /* 0x000fe40000010000 */
[----:B------:R-:W-:Y:S01]  /*c7c0*/  FADD.FTZ R0, R124, R0 ;  /* 0x000000007c007221 */ /* 0x000fe20000010000 */
[----:B------:R-:W-:Y:S01]  /*c7d0*/  F2FP.PACK_AB R124, R98, R99 ;  /* 0x00000063627c723e */ /* 0x000fe200000000ff */
[-C--:B------:R-:W-:Y:S04]  /*c7e0*/  HMMA.16816.F32 R44, R80, R94.reuse, R44 ;  /* 0x0000005e502c723c */ /* 0x080fe8000000182c */
[----:B--2---:R-:W-:Y:S01]  /*c7f0*/  F2FP.PACK_AB R130, R102, R104 ;  /* 0x000000686682723e */ /* 0x004fe200000000ff */
[----:B------:R-:W-:Y:S02]  /*c800*/  FADD.FTZ R96, R127, R0 ;  /* 0x000000007f607221 */ /* 0x000fe40000010000 */
[----:B------:R-:W-:Y:S01]  /*c810*/  FADD.FTZ R0, R123, R3 ;  /* 0x000000037b007221 */ /* 0x000fe20000010000 */
[C---:B------:R-:W-:Y:S01]  /*c820*/  HMMA.16816.F32 R48, R72.reuse, R94, R48 ;  /* 0x0000005e4830723c */ /* 0x040fe20000001830 */
[----:B------:R-:W2:Y:S03]  /*c830*/  LDSM.16.MT88.4 R92, [R230+0x2000] ;  /* 0x00200000e65c783b */ /* 0x000ea60000004200 */
[----:B------:R-:W-:Y:S02]  /*c840*/  FADD.FTZ R0, R145, R0 ;  /* 0x0000000091007221 */ /* 0x000fe40000010000 */
[----:B------:R-:W-:Y:S02]  /*c850*/  FADD.FTZ R3, R146, R96 ;  /* 0x0000006092037221 */ /* 0x000fe40000010000 */
[-C--:B------:R-:W-:Y:S04]  /*c860*/  HMMA.16816.F32 R52, R72, R84.reuse, R52 ;  /* 0x000000544834723c */ /* 0x080fe80000001834 */
[----:B------:R-:W-:Y:S02]  /*c870*/  FADD.FTZ R0, R144, R0 ;  /* 0x0000000090007221 */ /* 0x000fe40000010000 */
[----:B------:R-:W-:Y:S02]  /*c880*/  FADD.FTZ R2, R139, R68 ;  /* 0x000000448b027221 */ /* 0x000fe40000010000 */
[C---:B------:R-:W-:Y:S04]  /*c890*/  HMMA.16816.F32 R56, R80.reuse, R84, R56 ;  /* 0x000000545038723c */ /* 0x040fe80000001838 */
[----:B------:R-:W-:Y:S02]  /*c8a0*/  FADD.FTZ R68, R143, R71 ;  /* 0x000000478f447221 */ /* 0x000fe40000010000 */
[----:B------:R-:W3:Y:S01]  /*c8b0*/  MUFU.EX2 R71, R226 ;  /* 0x000000e200477308 */ /* 0x000ee20000000800 */
[----:B------:R-:W-:Y:S01]  /*c8c0*/  FADD.FTZ R2, R125, R2 ;  /* 0x000000027d027221 */ /* 0x000fe20000010000 */
[-C--:B------:R-:W-:Y:S04]  /*c8d0*/  HMMA.16816.F32 R60, R80, R86.reuse, R60 ;  /* 0x00000056503c723c */ /* 0x080fe8000000183c */
[----:B------:R-:W-:Y:S01]  /*c8e0*/  FADD.FTZ R97, R128, R2 ;  /* 0x0000000280617221 */ /* 0x000fe20000010000 */
[----:B-1----:R-:W-:Y:S01]  /*c8f0*/  F2FP.PACK_AB R128, R106, R107 ;  /* 0x0000006b6a80723e */ /* 0x002fe200000000ff */
        /* <DEDUP_REMOVED lines=20> */
[----:B---3--:R-:W-:Y:S01]  /*ca40*/  F2FP.PACK_AB R127, R69, R71 ;  /* 0x00000047457f723e */ /* 0x008fe200000000ff */
        /* <DEDUP_REMOVED lines=10> */
[----:B------:R-:W3:Y:S07]  /*caf0*/  LDSM.16.MT88.4 R76, [R229+0x2800] ;  /* 0x00280000e54c783b */ /* 0x000eee0000004200 */
[-C--:B------:R-:W-:Y:S08]  /*cb00*/  HMMA.16816.F32 R20, R72, R88.reuse, R20 ;  /* 0x000000584814723c */ /* 0x080ff00000001814 */
[C---:B------:R-:W-:Y:S08]  /*cb10*/  HMMA.16816.F32 R24, R80.reuse, R88, R24 ;  /* 0x000000585018723c */ /* 0x040ff00000001818 */
[-C--:B------:R-:W-:Y:S08]  /*cb20*/  HMMA.16816.F32 R28, R80, R90.reuse, R28 ;  /* 0x0000005a501c723c */ /* 0x080ff0000000181c */
[C---:B------:R-:W-:Y:S01]  /*cb30*/  HMMA.16816.F32 R32, R72.reuse, R90, R32 ;  /* 0x0000005a4820723c */ /* 0x040fe20000001820 */
[----:B------:R-:W3:Y:S07]  /*cb40*/  LDSM.16.MT88.4 R88, [R233+0x2800] ;  /* 0x00280000e958783b */ /* 0x000eee0000004200 */
[-C--:B--2---:R-:W-:Y:S08]  /*cb50*/  HMMA.16816.F32 R36, R72, R92.reuse, R36 ;  /* 0x0000005c4824723c */ /* 0x084ff00000001824 */
[C---:B------:R-:W-:Y:S08]  /*cb60*/  HMMA.16816.F32 R40, R80.reuse, R92, R40 ;  /* 0x0000005c5028723c */ /* 0x040ff00000001828 */
[-C--:B------:R-:W-:Y:S08]  /*cb70*/  HMMA.16816.F32 R44, R80, R94.reuse, R44 ;  /* 0x0000005e502c723c */ /* 0x080ff0000000182c */
[C---:B------:R-:W-:Y:S01]  /*cb80*/  HMMA.16816.F32 R48, R72.reuse, R94, R48 ;  /* 0x0000005e4830723c */ /* 0x040fe20000001830 */
[----:B------:R-:W2:Y:S07]  /*cb90*/  LDSM.16.MT88.4 R92, [R230+0x2800] ;  /* 0x00280000e65c783b */ /* 0x000eae0000004200 */
[-C--:B-1----:R-:W-:Y:S08]  /*cba0*/  HMMA.16816.F32 R52, R72, R84.reuse, R52 ;  /* 0x000000544834723c */ /* 0x082ff00000001834 */
        /* <DEDUP_REMOVED lines=13> */
[C---:B------:R-:W-:Y:S01]  /*cc80*/  HMMA.16816.F32 R8, R80.reuse, R76, R8 ;  /* 0x0000004c5008723c */ /* 0x040fe20000001808 */
[----:B------:R-:W-:Y:S07]  /*cc90*/  MUFU.EX2 R76, R160 ;  /* 0x000000a0004c7308 */ /* 0x000fee0000000800 */
[-C--:B------:R-:W-:Y:S03]  /*cca0*/  HMMA.16816.F32 R12, R80, R78.reuse, R12 ;  /* 0x0000004e500c723c */ /* 0x080fe6000000180c */
[----:B------:R-:W3:Y:S05]  /*ccb0*/  MUFU.EX2 R77, R159 ;  /* 0x0000009f004d7308 */ /* 0x000eea0000000800 */
[C---:B------:R-:W-:Y:S05]  /*ccc0*/  HMMA.16816.F32 R16, R72.reuse, R78, R16 ;  /* 0x0000004e4810723c */ /* 0x040fea0000001810 */
[----:B------:R-:W-:Y:S03]  /*ccd0*/  MUFU.EX2 R78, R249 ;  /* 0x000000f9004e7308 */ /* 0x000fe60000000800 */
[-C--:B------:R-:W-:Y:S07]  /*cce0*/  HMMA.16816.F32 R20, R72, R88.reuse, R20 ;  /* 0x000000584814723c */ /* 0x080fee0000001814 */
[----:B------:R-:W1:Y:S01]  /*ccf0*/  MUFU.EX2 R79, R250 ;  /* 0x000000fa004f7308 */ /* 0x000e620000000800 */
[C---:B------:R-:W-:Y:S04]  /*cd00*/  HMMA.16816.F32 R24, R80.reuse, R88, R24 ;  /* 0x000000585018723c */ /* 0x040fe80000001818 */
[----:B---3--:R-:W-:Y:S04]  /*cd10*/  F2FP.PACK_AB R126, R76, R77 ;  /* 0x0000004d4c7e723e */ /* 0x008fe800000000ff */
[-C--:B------:R-:W-:Y:S03]  /*cd20*/  HMMA.16816.F32 R28, R80, R90.reuse, R28 ;  /* 0x0000005a501c723c */ /* 0x080fe6000000181c */
[----:B----4-:R-:W-:Y:S01]  /*cd30*/  ISETP.GT.AND P0, PT, R202, R110, PT ;  /* 0x0000006eca00720c */ /* 0x010fe20003f04270 */
[----:B------:R-:W-:Y:S04]  /*cd40*/  IMAD.MOV.U32 R202, RZ, RZ, R247 ;  /* 0x000000ffffca7224 */ /* 0x000fe800078e00f7 */
[C---:B------:R-:W-:Y:S04]  /*cd50*/  HMMA.16816.F32 R32, R72.reuse, R90, R32 ;  /* 0x0000005a4820723c */ /* 0x040fe80000001820 */
[----:B-1----:R-:W-:Y:S04]  /*cd60*/  F2FP.PACK_AB R125, R78, R79 ;  /* 0x0000004f4e7d723e */ /* 0x002fe800000000ff */
        /* <DEDUP_REMOVED lines=90> */
.L_x_1252:
[----:B--2---:R-:W-:-:S13]  /*d310*/  ISETP.GE.AND P0, PT, R247, RZ, PT ;  /* 0x000000fff700720c */ /* 0x004fda0003f06270 */
[----:B------:R-:W-:Y:S05]  /*d320*/  @!P0 BRA `(.L_x_1254) ;  /* 0x0000403000008947 */ /* 0x000fea0003800000 */
[----:B------:R-:W-:Y:S01]  /*d330*/  IMAD.MOV.U32 R3, RZ, RZ, R136 ;  /* 0x000000ffff037224 */ /* 0x000fe200078e0088 */
[----:B------:R-:W-:Y:S01]  /*d340*/  MOV R138, R70 ;  /* 0x00000046008a7202 */ /* 0x000fe20000000f00 */
[----:B------:R-:W-:Y:S01]  /*d350*/  IMAD.MOV.U32 R0, RZ, RZ, R137 ;  /* 0x000000ffff007224 */ /* 0x000fe200078e0089 */
[----:B------:R-:W-:Y:S02]  /*d360*/  MOV R132, R135 ;  /* 0x0000008700847202 */ /* 0x000fe40000000f00 */
.L_x_1255:
[----:B------:R-:W2:Y:S01]  /*d370*/  LDL R76, [R1+0x4c] ;  /* 0x00004c00014c7983 */ /* 0x000ea20000100800 */
[----:B------:R-:W-:Y:S04]  /*d380*/  DEPBAR.LE SB0, 0x0 ;  /* 0x000080000000791a */ /* 0x000fe80000000000 */
[----:B------:R-:W3:Y:S01]  /*d390*/  LDL.64 R74, [R1+0x40] ;  /* 0x00004000014a7983 */ /* 0x000ee20000100a00 */
[----:B------:R-:W-:Y:S01]  /*d3a0*/  WARPSYNC 0xffffffff ;  /* 0xffffffff00007948 */ /* 0x000fe20003800000 */
[----:B------:R-:W-:Y:S01]  /*d3b0*/  SHF.R.S32.HI R2, RZ, 0x1f, R247 ;  /* 0x0000001fff027819 */ /* 0x000fe200000114f7 */
[C---:B------:R-:W-:Y:S01]  /*d3c0*/  IMAD.WIDE.U32 R72, R247.reuse, c[0x0][0x208], RZ ;  /* 0x00008200f7487a25 */ /* 0x040fe200078e00ff */
[----:B------:R-:W-:Y:S02]  /*d3d0*/  MOV R78, c[0x0][0x208] ;  /* 0x00008200004e7a02 */ /* 0x000fe40000000f00 */
[----:B------:R-:W-:Y:S01]  /*d3e0*/  BAR.SYNC.DEFER_BLOCKING 0x0 ;  /* 0x0000000000007b1d */ /* 0x000fe20000010000 */
[----:B------:R-:W-:Y:S01]  /*d3f0*/  IMAD R2, R2, c[0x0][0x208], RZ ;  /* 0x0000820002027a24 */ /* 0x000fe200078e02ff */
[----:B------:R-:W-:Y:S02]  /*d400*/  SHF.L.U32 R104, R78, 0x5, RZ ;  /* 0x000000054e687819 */ /* 0x000fe400000006ff */
[----:B------:R-:W-:Y:S01]  /*d410*/  MOV R252, 0x5 ;  /* 0x0000000500fc7802 */ /* 0x000fe20000000f00 */
[----:B------:R-:W-:Y:S05]  /*d420*/  IMAD R2, R247, c[0x0][0x20c], R2 ;  /* 0x00008300f7027a24 */ /* 0x000fea00078e0202 */
[----:B------:R-:W-:Y:S05]  /*d430*/  IADD3 R2, R73, R2, RZ ;  /* 0x0000000249027210 */ /* 0x000fea0007ffe0ff */
[----:B------:R-:W-:Y:S01]  /*d440*/  IMAD R2, R2, 0x70, RZ ;  /* 0x0000007002027824 */ /* 0x000fe200078e02ff */
[----:B-----5:R-:W-:Y:S08]  /*d450*/  LDSM.16.M88.4 R112, [R235] ;  /* 0x00000000eb70783b */ /* 0x020ff00000000200 */
[----:B------:R-:W1:Y:S08]  /*d460*/  LDSM.16.M88.4 R16, [R228] ;  /* 0x00000000e410783b */ /* 0x000e700000000200 */
[----:B------:R-:W4:Y:S08]  /*d470*/  LDSM.16.M88.4 R108, [R235+0x2000] ;  /* 0x00200000eb6c783b */ /* 0x000f300000000200 */
[----:B------:R-:W4:Y:S08]  /*d480*/  LDSM.16.M88.4 R32, [R228+0x800] ;  /* 0x00080000e420783b */ /* 0x000f300000000200 */
[----:B------:R-:W4:Y:S08]  /*d490*/  LDSM.16.M88.4 R48, [R228+0x1000] ;  /* 0x00100000e430783b */ /* 0x000f300000000200 */
[----:B------:R-:W4:Y:S01]  /*d4a0*/  LDSM.16.M88.4 R64, [R228+0x1800] ;  /* 0x00180000e440783b */ /* 0x000f220000000200 */
[-C--:B-1----:R-:W-:Y:S07]  /*d4b0*/  HMMA.16816.F32 R4, R112, R16.reuse, RZ ;  /* 0x000000107004723c */ /* 0x082fee00000018ff */
[----:B------:R-:W1:Y:S01]  /*d4c0*/  LDSM.16.M88.4 R80, [R228+0x2000] ;  /* 0x00200000e450783b */ /* 0x000e620000000200 */
[C---:B----4-:R-:W-:Y:S07]  /*d4d0*/  HMMA.16816.F32 R8, R108.reuse, R16, RZ ;  /* 0x000000106c08723c */ /* 0x050fee00000018ff */
[----:B------:R-:W4:Y:S01]  /*d4e0*/  LDSM.16.M88.4 R96, [R228+0x2800] ;  /* 0x00280000e460783b */ /* 0x000f220000000200 */
[-C--:B------:R-:W-:Y:S07]  /*d4f0*/  HMMA.16816.F32 R12, R108, R18.reuse, RZ ;  /* 0x000000126c0c723c */ /* 0x080fee00000018ff */
[----:B------:R-:W1:Y:S01]  /*d500*/  LDSM.16.M88.4 R188, [R228+0x3000] ;  /* 0x00300000e4bc783b */ /* 0x000e620000000200 */
[C---:B------:R-:W-:Y:S07]  /*d510*/  HMMA.16816.F32 R16, R112.reuse, R18, RZ ;  /* 0x000000127010723c */ /* 0x040fee00000018ff */
[----:B------:R-:W-:Y:S01]  /*d520*/  LDSM.16.M88.4 R192, [R238] ;  /* 0x00000000eec0783b */ /* 0x000fe20000000200 */
[-C--:B------:R-:W-:Y:S07]  /*d530*/  HMMA.16816.F32 R20, R112, R32.reuse, RZ ;  /* 0x000000207014723c */ /* 0x080fee00000018ff */
[----:B------:R-:W1:Y:S01]  /*d540*/  LDSM.16.M88.4 R196, [R239] ;  /* 0x00000000efc4783b */ /* 0x000e620000000200 */
[C---:B------:R-:W-:Y:S07]  /*d550*/  HMMA.16816.F32 R24, R108.reuse, R32, RZ ;  /* 0x000000206c18723c */ /* 0x040fee00000018ff */
[----:B------:R-:W1:Y:S01]  /*d560*/  LDSM.16.M88.4 R200, [R238+0x2000] ;  /* 0x00200000eec8783b */ /* 0x000e620000000200 */
[-C--:B------:R-:W-:Y:S07]  /*d570*/  HMMA.16816.F32 R28, R108, R34.reuse, RZ ;  /* 0x000000226c1c723c */ /* 0x080fee00000018ff */
[----:B------:R-:W1:Y:S01]  /*d580*/  LDSM.16.M88.4 R204, [R245] ;  /* 0x00000000f5cc783b */ /* 0x000e620000000200 */
[C---:B------:R-:W-:Y:S07]  /*d590*/  HMMA.16816.F32 R32, R112.reuse, R34, RZ ;  /* 0x000000227020723c */ /* 0x040fee00000018ff */
[----:B------:R-:W1:Y:S01]  /*d5a0*/  LDSM.16.M88.4 R208, [R244] ;  /* 0x00000000f4d0783b */ /* 0x000e620000000200 */
[-C--:B------:R-:W-:Y:S07]  /*d5b0*/  HMMA.16816.F32 R36, R112, R48.reuse, RZ ;  /* 0x000000307024723c */ /* 0x080fee00000018ff */
[----:B------:R-:W1:Y:S01]  /*d5c0*/  LDSM.16.M88.4 R212, [R243] ;  /* 0x00000000f3d4783b */ /* 0x000e620000000200 */
[C---:B------:R-:W-:Y:S07]  /*d5d0*/  HMMA.16816.F32 R40, R108.reuse, R48, RZ ;  /* 0x000000306c28723c */ /* 0x040fee00000018ff */
[----:B------:R-:W1:Y:S01]  /*d5e0*/  LDSM.16.M88.4 R216, [R242] ;  /* 0x00000000f2d8783b */ /* 0x000e620000000200 */
[-C--:B------:R-:W-:Y:S07]  /*d5f0*/  HMMA.16816.F32 R44, R108, R50.reuse, RZ ;  /* 0x000000326c2c723c */ /* 0x080fee00000018ff */
[----:B------:R-:W1:Y:S01]  /*d600*/  LDSM.16.M88.4 R220, [R241] ;  /* 0x00000000f1dc783b */ /* 0x000e620000000200 */
[C---:B------:R-:W-:Y:S07]  /*d610*/  HMMA.16816.F32 R48, R112.reuse, R50, RZ ;  /* 0x000000327030723c */ /* 0x040fee00000018ff */
[----:B------:R-:W2:Y:S01]  /*d620*/  LDSM.16.M88.4 R224, [R240] ;  /* 0x00000000f0e0783b */ /* 0x000ea20000000200 */
[-C--:B------:R-:W-:Y:S08]  /*d630*/  HMMA.16816.F32 R52, R112, R64.reuse, RZ ;  /* 0x000000407034723c */ /* 0x080ff000000018ff */
[C---:B------:R-:W-:Y:S08]  /*d640*/  HMMA.16816.F32 R56, R108.reuse, R64, RZ ;  /* 0x000000406c38723c */ /* 0x040ff000000018ff */
[-C--:B------:R-:W-:Y:S08]  /*d650*/  HMMA.16816.F32 R60, R108, R66.reuse, RZ ;  /* 0x000000426c3c723c */ /* 0x080ff000000018ff */
[C---:B------:R-:W-:Y:S08]  /*d660*/  HMMA.16816.F32 R64, R112.reuse, R66, RZ ;  /* 0x000000427040723c */ /* 0x040ff000000018ff */
[-C--:B-1----:R-:W-:Y:S01]  /*d670*/  HMMA.16816.F32 R68, R112, R80.reuse, RZ ;  /* 0x000000507044723c */ /* 0x082fe200000018ff */
[----:B--2---:R-:W-:Y:S03]  /*d680*/  MOV R77, R76 ;  /* 0x0000004c004d7202 */ /* 0x004fe60000000f00 */
[----:B---3--:R-:W-:Y:S05]  /*d690*/  MOV R76, R74 ;  /* 0x0000004a004c7202 */ /* 0x008fea0000000f00 */
[----:B------:R-:W-:Y:S02]  /*d6a0*/  IMAD.WIDE.U32 R76, R72, 0x70, R76 ;  /* 0x00000070484c7825 */ /* 0x000fe400078e004c */
[C---:B------:R-:W-:Y:S03]  /*d6b0*/  HMMA.16816.F32 R72, R108.reuse, R80, RZ ;  /* 0x000000506c48723c */ /* 0x040fe600000018ff */
[----:B------:R-:W-:Y:S02]  /*d6c0*/  LEA R90, P0, R76, c[0x0][0x1f8], 0x1 ;  /* 0x00007e004c5a7a11 */ /* 0x000fe400078008ff */
[----:B------:R-:W-:Y:S02]  /*d6d0*/  IADD3 R2, R77, R2, RZ ;  /* 0x000000024d027210 */ /* 0x000fe40007ffe0ff */
[----:B------:R-:W-:Y:S02]  /*d6e0*/  IADD3 R88, P1, R90, R104, RZ ;  /* 0x000000685a587210 */ /* 0x000fe40007f3e0ff */
[----:B------:R-:W-:Y:S03]  /*d6f0*/  LEA.HI.X R91, R76, c[0x0][0x1fc], R2, 0x1, P0 ;  /* 0x00007f004c5b7a11 */ /* 0x000fe600000f0c02 */
[----:B------:R-:W-:Y:S02]  /*d700*/  SHF.L.U64.HI R2, R78, R252, c[0x0][0x20c] ;  /* 0x000083004e027619 */ /* 0x000fe400000102fc */
[-C--:B------:R-:W-:Y:S01]  /*d710*/  HMMA.16816.F32 R76, R108, R82.reuse, RZ ;  /* 0x000000526c4c723c */ /* 0x080fe200000018ff */
[----:B------:R-:W-:Y:S01]  /*d720*/  @!PT LDS RZ, [RZ] ;  /* 0x00000000fffff984 */ /* 0x000fe20000000800 */
[----:B------:R-:W-:Y:S01]  /*d730*/  @!PT LDS RZ, [RZ] ;  /* 0x00000000fffff984 */ /* 0x000fe20000000800 */
[----:B------:R-:W-:Y:S01]  /*d740*/  @!PT LDS RZ, [RZ] ;  /* 0x00000000fffff984 */ /* 0x000fe20000000800 */
[----:B------:R1:W-:Y:S01]  /*d750*/  LDGSTS.E.BYPASS.LTC128B.128 [R246+0x100], [R90.64], !P6 ;  /* 0x001000005af67fae */ /* 0x0003e2000f101d48 */
[----:B------:R-:W-:Y:S02]  /*d760*/  IADD3.X R89, R91, R2, RZ, P1, !PT ;  /* 0x000000025b597210 */ /* 0x000fe40000ffe4ff */
[----:B------:R-:W-:Y:S04]  /*d770*/  IADD3 R94, P0, R88, R104, RZ ;  /* 0x00000068585e7210 */ /* 0x000fe80007f1e0ff */
[C---:B------:R-:W-:Y:S01]  /*d780*/  HMMA.16816.F32 R80, R112.reuse, R82, RZ ;  /* 0x000000527050723c */ /* 0x040fe200000018ff */
[----:B------:R1:W-:Y:S03]  /*d790*/  LDGSTS.E.BYPASS.LTC128B.128 [R246+0x900], [R88.64], !P6 ;  /* 0x0090000058f67fae */ /* 0x0003e6000f101d48 */
[----:B------:R-:W-:Y:S02]  /*d7a0*/  IADD3.X R95, R89, R2, RZ, P0, !PT ;  /* 0x00000002595f7210 */ /* 0x000fe400007fe4ff */
[----:B------:R-:W-:Y:S02]  /*d7b0*/  IADD3 R92, P1, R94, R104, RZ ;  /* 0x000000685e5c7210 */ /* 0x000fe40007f3e0ff */
[-C--:B----4-:R-:W-:Y:S01]  /*d7c0*/  HMMA.16816.F32 R84, R112, R96.reuse, RZ ;  /* 0x000000607054723c */ /* 0x090fe200000018ff */
[----:B------:R2:W-:Y:S03]  /*d7d0*/  LDGSTS.E.BYPASS.LTC128B.128 [R246+0x1100], [R94.64], !P6 ;  /* 0x011000005ef67fae */ /* 0x0005e6000f101d48 */
[----:B------:R-:W-:Y:S02]  /*d7e0*/  IADD3.X R93, R95, R2, RZ, P1, !PT ;  /* 0x000000025f5d7210 */ /* 0x000fe40000ffe4ff */
[----:B------:R-:W-:Y:S03]  /*d7f0*/  IADD3 R102, P0, R92, R104, RZ ;  /* 0x000000685c667210 */ /* 0x000fe60007f1e0ff */
[----:B------:R2:W-:Y:S03]  /*d800*/  LDGSTS.E.BYPASS.LTC128B.128 [R246+0x1900], [R92.64], !P6 ;  /* 0x019000005cf67fae */ /* 0x0005e6000f101d48 */
[----:B------:R-:W-:Y:S02]  /*d810*/  IADD3.X R103, R93, R2, RZ, P0, !PT ;  /* 0x000000025d677210 */ /* 0x000fe400007fe4ff */
[----:B------:R-:W-:Y:S03]  /*d820*/  IADD3 R100, P0, R102, R104, RZ ;  /* 0x0000006866647210 */ /* 0x000fe60007f1e0ff */
[----:B------:R3:W-:Y:S01]  /*d830*/  LDGSTS.E.BYPASS.LTC128B.128 [R246+0x2100], [R102.64], !P6 ;  /* 0x0210000066f67fae */ /* 0x0007e2000f101d48 */
[----:B------:R-:W-:Y:S01]  /*d840*/  IADD3.X R101, R103, R2, RZ, P0, !PT ;  /* 0x0000000267657210 */ /* 0x000fe200007fe4ff */
[C---:B-1----:R-:W-:Y:S06]  /*d850*/  HMMA.16816.F32 R88, R108.reuse, R96, RZ ;  /* 0x000000606c58723c */ /* 0x042fec00000018ff */
[----:B------:R1:W-:Y:S02]  /*d860*/  LDGSTS.E.BYPASS.LTC128B.128 [R246+0x2900], [R100.64], !P6 ;  /* 0x0290000064f67fae */ /* 0x0003e4000f101d48 */
[-C--:B--2---:R-:W-:Y:S08]  /*d870*/  HMMA.16816.F32 R92, R108, R98.reuse, RZ ;  /* 0x000000626c5c723c */ /* 0x084ff000000018ff */
[C---:B------:R-:W-:Y:S04]  /*d880*/  HMMA.16816.F32 R96, R112.reuse, R98, RZ ;  /* 0x000000627060723c */ /* 0x040fe800000018ff */
[----:B---3--:R-:W-:Y:S04]  /*d890*/  IADD3 R102, P0, R100, R104, RZ ;  /* 0x0000006864667210 */ /* 0x008fe80007f1e0ff */
        /* <DEDUP_REMOVED lines=129> */
[C---:B------:R-:W-:Y:S01]  /*e0b0*/  HMMA.16816.F32 R72, R200.reuse, R204, R72 ;  /* 0x000000ccc848723c */ /* 0x040fe20000001848 */
[----:B------:R-:W2:Y:S03]  /*e0c0*/  LDL.64 R204, [R1+0x38] ;  /* 0x0000380001cc7983 */ /* 0x000ea60000100a00 */
[----:B------:R-:W-:Y:S02]  /*e0d0*/  FMNMX.FTZ R133, R39, R133, !PT ;  /* 0x0000008527857209 */ /* 0x000fe40007810000 */
[----:B------:R-:W-:Y:S02]  /*e0e0*/  FMNMX.FTZ R134, R28, R134, !PT ;  /* 0x000000861c867209 */ /* 0x000fe40007810000 */
[-C--:B------:R-:W-:Y:S04]  /*e0f0*/  HMMA.16816.F32 R76, R200, R206.reuse, R76 ;  /* 0x000000cec84c723c */ /* 0x080fe8000000184c */
[----:B------:R-:W-:Y:S02]  /*e100*/  FMNMX.FTZ R2, R52, R2, !PT ;  /* 0x0000000234027209 */ /* 0x000fe40007810000 */
[----:B------:R-:W-:Y:S02]  /*e110*/  FMNMX.FTZ R134, R29, R134, !PT ;  /* 0x000000861d867209 */ /* 0x000fe40007810000 */
[C---:B------:R-:W-:Y:S01]  /*e120*/  HMMA.16816.F32 R80, R192.reuse, R206, R80 ;  /* 0x000000cec050723c */ /* 0x040fe20000001850 */
[----:B------:R-:W4:Y:S03]  /*e130*/  LDL R207, [R1+0x48] ;  /* 0x0000480001cf7983 */ /* 0x000f260000100800 */
        /* <DEDUP_REMOVED lines=81> */
[----:B---3--:R-:W-:Y:S02]  /*e650*/  FMNMX.FTZ R2, R2, R136, !PT ;  /* 0x0000008802027209 */ /* 0x008fe40007810000 */
[----:B------:R-:W-:Y:S02]  /*e660*/  FMNMX.FTZ R133, R108, R133, !PT ;  /* 0x000000856c857209 */ /* 0x000fe40007810000 */
[----:B------:R-:W-:Y:S01]  /*e670*/  FMNMX.FTZ R134, R78, R134, !PT ;  /* 0x000000864e867209 */ /* 0x000fe20007810000 */
[----:B------:R-:W3:Y:S01]  /*e680*/  SHFL.BFLY PT, R136, R2, 0x1, 0x1f ;  /* 0x0c201f0002887f89 */ /* 0x000ee200000e0000 */
[----:B------:R-:W-:Y:S02]  /*e690*/  FMNMX.FTZ R133, R109, R133, !PT ;  /* 0x000000856d857209 */ /* 0x000fe40007810000 */
        /* <DEDUP_REMOVED lines=11> */
[----:B---3--:R-:W-:Y:S01]  /*e750*/  FMNMX.FTZ R136, R2, R136, !PT ;  /* 0x0000008802887209 */ /* 0x008fe20007810000 */
[----:B------:R-:W-:Y:S01]  /*e760*/  FMUL.FTZ R2, R0, c[0x0][0x2d0] ;  /* 0x0000b40000027a20 */ /* 0x000fe20000410000 */
[----:B------:R-:W-:Y:S01]  /*e770*/  FMNMX.FTZ R0, R107, R134, !PT ;  /* 0x000000866b007209 */ /* 0x000fe20007810000 */
[----:B------:R1:W-:Y:S01]  /*e780*/  MUFU.EX2 R217, R4 ;  /* 0x0000000400d97308 */ /* 0x0003e20000000800 */
[--C-:B------:R-:W-:Y:S02]  /*e790*/  FFMA.FTZ R20, R20, c[0x0][0x2d0], -R139.reuse ;  /* 0x0000b40014147a23 */ /* 0x100fe4000001088b */
[--C-:B------:R-:W-:Y:S01]  /*e7a0*/  FFMA.FTZ R21, R21, c[0x0][0x2d0], -R139.reuse ;  /* 0x0000b40015157a23 */ /* 0x100fe2000001088b */
[----:B------:R-:W-:Y:S01]  /*e7b0*/  FMNMX.FTZ R133, R133, R135, !PT ;  /* 0x0000008785857209 */ /* 0x000fe20007810000 */
[--C-:B------:R-:W-:Y:S01]  /*e7c0*/  FFMA.FTZ R36, R36, c[0x0][0x2d0], -R139.reuse ;  /* 0x0000b40024247a23 */ /* 0x100fe2000001088b */
[----:B------:R-:W-:Y:S01]  /*e7d0*/  FMNMX.FTZ R0, R110, R0, !PT ;  /* 0x000000006e007209 */ /* 0x000fe20007810000 */
[--C-:B------:R-:W-:Y:S02]  /*e7e0*/  FFMA.FTZ R37, R37, c[0x0][0x2d0], -R139.reuse ;  /* 0x0000b40025257a23 */ /* 0x100fe4000001088b */
[--C-:B------:R-:W-:Y:S01]  /*e7f0*/  FFMA.FTZ R64, R64, c[0x0][0x2d0], -R139.reuse ;  /* 0x0000b40040407a23 */ /* 0x100fe2000001088b */
[----:B------:R3:W3:Y:S01]  /*e800*/  MUFU.EX2 R134, R2 ;  /* 0x0000000200867308 */ /* 0x0006e20000000800 */
[----:B------:R-:W3:Y:S01]  /*e810*/  SHFL.BFLY PT, R135, R133, 0x1, 0x1f ;  /* 0x0c201f0085877f89 */ /* 0x000ee200000e0000 */
[----:B------:R-:W-:Y:S01]  /*e820*/  FMNMX.FTZ R0, R111, R0, !PT ;  /* 0x000000006f007209 */ /* 0x000fe20007810000 */
[----:B------:R-:W-:Y:S02]  /*e830*/  FMUL.FTZ R188, R136, c[0x0][0x2d0] ;  /* 0x0000b40088bc7a20 */ /* 0x000fe40000410000 */
[----:B------:R-:W-:Y:S02]  /*e840*/  FFMA.FTZ R5, R5, c[0x0][0x2d0], -R139 ;  /* 0x0000b40005057a23 */ /* 0x000fe4000001088b */
[--C-:B------:R-:W-:Y:S02]  /*e850*/  FFMA.FTZ R6, R6, c[0x0][0x2d0], -R188.reuse ;  /* 0x0000b40006067a23 */ /* 0x100fe400000108bc */
[--C-:B------:R-:W-:Y:S01]  /*e860*/  FFMA.FTZ R22, R22, c[0x0][0x2d0], -R188.reuse ;  /* 0x0000b40016167a23 */ /* 0x100fe200000108bc */
[----:B------:R-:W-:Y:S01]  /*e870*/  MUFU.EX2 R218, R5 ;  /* 0x0000000500da7308 */ /* 0x000fe20000000800 */
[--C-:B------:R-:W-:Y:S02]  /*e880*/  FFMA.FTZ R23, R23, c[0x0][0x2d0], -R188.reuse ;  /* 0x0000b40017177a23 */ /* 0x100fe400000108bc */
[--C-:B------:R-:W-:Y:S01]  /*e890*/  FFMA.FTZ R38, R38, c[0x0][0x2d0], -R188.reuse ;  /* 0x0000b40026267a23 */ /* 0x100fe200000108bc */
[----:B-1----:R-:W-:Y:S01]  /*e8a0*/  @P0 SHF.R.S32.HI R4, RZ, 0x1f, R247 ;  /* 0x0000001fff040819 */ /* 0x002fe200000114f7 */
[--C-:B------:R-:W-:Y:S02]  /*e8b0*/  FFMA.FTZ R39, R39, c[0x0][0x2d0], -R188.reuse ;  /* 0x0000b40027277a23 */ /* 0x100fe400000108bc */
[----:B------:R-:W-:Y:S02]  /*e8c0*/  FFMA.FTZ R65, R65, c[0x0][0x2d0], -R139 ;  /* 0x0000b40041417a23 */ /* 0x000fe4000001088b */
[--C-:B------:R-:W-:Y:S01]  /*e8d0*/  FFMA.FTZ R66, R66, c[0x0][0x2d0], -R188.reuse ;  /* 0x0000b40042427a23 */ /* 0x100fe200000108bc */
[----:B------:R1:W-:Y:S01]  /*e8e0*/  MUFU.EX2 R215, R6 ;  /* 0x0000000600d77308 */ /* 0x0003e20000000800 */
[--C-:B------:R-:W-:Y:S02]  /*e8f0*/  FFMA.FTZ R7, R7, c[0x0][0x2d0], -R188.reuse ;  /* 0x0000b40007077a23 */ /* 0x100fe400000108bc */
[--C-:B------:R-:W-:Y:S02]  /*e900*/  FFMA.FTZ R67, R67, c[0x0][0x2d0], -R188.reuse ;  /* 0x0000b40043437a23 */ /* 0x100fe400000108bc */
[----:B---3--:R-:W-:Y:S01]  /*e910*/  FADD.FTZ R2, -R136, R3 ;  /* 0x0000000388027221 */ /* 0x008fe20000010100 */
[----:B------:R-:W-:Y:S01]  /*e920*/  FMNMX.FTZ R135, R133, R135, !PT ;  /* 0x0000008785877209 */ /* 0x000fe20007810000 */
[----:B------:R-:W3:Y:S01]  /*e930*/  SHFL.BFLY PT, R3, R0, 0x2, 0x1f ;  /* 0x0c401f0000037f89 */ /* 0x000ee200000e0000 */
[--C-:B------:R-:W-:Y:S02]  /*e940*/  FFMA.FTZ R68, R68, c[0x0][0x2d0], -R139.reuse ;  /* 0x0000b40044447a23 */ /* 0x100fe4000001088b */
[----:B------:R-:W-:Y:S01]  /*e950*/  MUFU.EX2 R216, R7 ;  /* 0x0000000700d87308 */ /* 0x000fe20000000800 */
[----:B------:R-:W-:Y:S02]  /*e960*/  FMUL.FTZ R2, R2, c[0x0][0x2d0] ;  /* 0x0000b40002027a20 */ /* 0x000fe40000410000 */
[--C-:B------:R-:W-:Y:S02]  /*e970*/  FFMA.FTZ R69, R69, c[0x0][0x2d0], -R139.reuse ;  /* 0x0000b40045457a23 */ /* 0x100fe4000001088b */
[--C-:B------:R-:W-:Y:S02]  /*e980*/  FFMA.FTZ R70, R70, c[0x0][0x2d0], -R188.reuse ;  /* 0x0000b40046467a23 */ /* 0x100fe400000108bc */
[--C-:B------:R-:W-:Y:S02]  /*e990*/  FFMA.FTZ R71, R71, c[0x0][0x2d0], -R188.reuse ;  /* 0x0000b40047477a23 */ /* 0x100fe400000108bc */
[--C-:B------:R-:W-:Y:S01]  /*e9a0*/  FFMA.FTZ R16, R16, c[0x0][0x2d0], -R139.reuse ;  /* 0x0000b40010107a23 */ /* 0x100fe2000001088b */
[----:B------:R2:W2:Y:S01]  /*e9b0*/  MUFU.EX2 R133, R2 ;  /* 0x0000000200857308 */ /* 0x0004a20000000800 */
[--C-:B------:R-:W-:Y:S02]  /*e9c0*/  FFMA.FTZ R17, R17, c[0x0][0x2d0], -R139.reuse ;  /* 0x0000b40011117a23 */ /* 0x100fe4000001088b */
[----:B------:R-:W-:Y:S02]  /*e9d0*/  FFMA.FTZ R18, R18, c[0x0][0x2d0], -R188 ;  /* 0x0000b40012127a23 */ /* 0x000fe400000108bc */
[----:B-1----:R-:W-:Y:S02]  /*e9e0*/  @P0 IMAD R6, R4, c[0x0][0x1e0], RZ ;  /* 0x0000780004060a24 */ /* 0x002fe400078e02ff */
[C---:B------:R-:W-:Y:S03]  /*e9f0*/  @P0 IMAD.WIDE.U32 R4, R247.reuse, c[0x0][0x1e0], RZ ;  /* 0x00007800f7040a25 */ /* 0x040fe600078e00ff */
[----:B------:R-:W-:Y:S01]  /*ea00*/  MUFU.EX2 R249, R20 ;  /* 0x0000001400f97308 */ /* 0x000fe20000000800 */
[----:B---3--:R-:W-:Y:S01]  /*ea10*/  FMNMX.FTZ R0, R0, R3, !PT ;  /* 0x0000000300007209 */ /* 0x008fe20007810000 */
[----:B------:R-:W-:Y:S02]  /*ea20*/  @P0 IMAD R6, R247, c[0x0][0x1e4], R6 ;  /* 0x00007900f7060a24 */ /* 0x000fe400078e0206 */
[----:B------:R-:W-:Y:S02]  /*ea30*/  FFMA.FTZ R19, R19, c[0x0][0x2d0], -R188 ;  /* 0x0000b40013137a23 */ /* 0x000fe400000108bc */
[C---:B------:R-:W-:Y:S01]  /*ea40*/  FMUL.FTZ R116, R134.reuse, R116 ;  /* 0x0000007486747220 */ /* 0x040fe20000410000 */
[----:B------:R-:W-:Y:S01]  /*ea50*/  @P0 IADD3 R6, R5, R6, RZ ;  /* 0x0000000605060210 */ /* 0x000fe20007ffe0ff */
[----:B------:R-:W-:Y:S02]  /*ea60*/  FMUL.FTZ R117, R134, R117 ;  /* 0x0000007586757220 */ /* 0x000fe40000410000 */
[----:B------:R-:W-:Y:S01]  /*ea70*/  MUFU.EX2 R223, R21 ;  /* 0x0000001500df7308 */ /* 0x000fe20000000800 */
[--C-:B------:R-:W-:Y:S02]  /*ea80*/  FFMA.FTZ R52, R52, c[0x0][0x2d0], -R139.reuse ;  /* 0x0000b40034347a23 */ /* 0x100fe4000001088b */
[----:B------:R-:W-:Y:S02]  /*ea90*/  @P0 IMAD R6, R6, 0x70, RZ ;  /* 0x0000007006060824 */ /* 0x000fe400078e02ff */
[----:B--2---:R-:W-:Y:S02]  /*eaa0*/  FADD.FTZ R2, -R135, R132 ;  /* 0x0000008487027221 */ /* 0x004fe40000010100 */
[C---:B------:R-:W-:Y:S02]  /*eab0*/  FMUL.FTZ R118, R133.reuse, R118 ;  /* 0x0000007685767220 */ /* 0x040fe40000410000 */
[----:B------:R-:W-:Y:S01]  /*eac0*/  FMUL.FTZ R2, R2, c[0x0][0x2d0] ;  /* 0x0000b40002027a20 */ /* 0x000fe20000410000 */
[----:B------:R-:W-:Y:S01]  /*ead0*/  MUFU.EX2 R208, R22 ;  /* 0x0000001600d07308 */ /* 0x000fe20000000800 */
[----:B------:R-:W-:Y:S02]  /*eae0*/  FMUL.FTZ R119, R133, R119 ;  /* 0x0000007785777220 */ /* 0x000fe40000410000 */
[--C-:B------:R-:W-:Y:S02]  /*eaf0*/  FFMA.FTZ R53, R53, c[0x0][0x2d0], -R139.reuse ;  /* 0x0000b40035357a23 */ /* 0x100fe4000001088b */
[--C-:B------:R-:W-:Y:S02]  /*eb00*/  FFMA.FTZ R54, R54, c[0x0][0x2d0], -R188.reuse ;  /* 0x0000b40036367a23 */ /* 0x100fe400000108bc */
[--C-:B------:R-:W-:Y:S02]  /*eb10*/  FFMA.FTZ R55, R55, c[0x0][0x2d0], -R188.reuse ;  /* 0x0000b40037377a23 */ /* 0x100fe400000108bc */
[C---:B------:R-:W-:Y:S01]  /*eb20*/  FMUL.FTZ R128, R134.reuse, R128 ;  /* 0x0000008086807220 */ /* 0x040fe20000410000 */
[----:B------:R1:W2:Y:S01]  /*eb30*/  MUFU.EX2 R132, R2 ;  /* 0x0000000200847308 */ /* 0x0002a20000000800 */
[----:B------:R-:W-:Y:S02]  /*eb40*/  FMUL.FTZ R129, R134, R129 ;  /* 0x0000008186817220 */ /* 0x000fe40000410000 */
[C---:B------:R-:W-:Y:S02]  /*eb50*/  FMUL.FTZ R130, R133.reuse, R130 ;  /* 0x0000008285827220 */ /* 0x040fe40000410000 */
[----:B------:R-:W-:Y:S02]  /*eb60*/  FMUL.FTZ R131, R133, R131 ;  /* 0x0000008385837220 */ /* 0x000fe40000410000 */
[--C-:B------:R-:W-:Y:S02]  /*eb70*/  FFMA.FTZ R82, R82, c[0x0][0x2d0], -R188.reuse ;  /* 0x0000b40052527a23 */ /* 0x100fe400000108bc */
[--C-:B------:R-:W-:Y:S01]  /*eb80*/  FFMA.FTZ R83, R83, c[0x0][0x2d0], -R188.reuse ;  /* 0x0000b40053537a23 */ /* 0x100fe200000108bc */
[----:B------:R-:W-:Y:S01]  /*eb90*/  MUFU.EX2 R224, R23 ;  /* 0x0000001700e07308 */ /* 0x000fe20000000800 */
        /* <DEDUP_REMOVED lines=8> */
[----:B-1----:R-:W1:Y:S01]  /*ec20*/  SHFL.BFLY PT, R2, R0, 0x1, 0x1f ;  /* 0x0c201f0000027f89 */ /* 0x002e6200000e0000 */
[C---:B--2---:R-:W-:Y:S02]  /*ec30*/  FMUL.FTZ R120, R132.reuse, R120 ;  /* 0x0000007884787220 */ /* 0x044fe40000410000 */
[C---:B------:R-:W-:Y:S02]  /*ec40*/  FMUL.FTZ R121, R132.reuse, R121 ;  /* 0x0000007984797220 */ /* 0x040fe40000410000 */
[C---:B------:R-:W-:Y:S01]  /*ec50*/  FMUL.FTZ R124, R132.reuse, R124 ;  /* 0x0000007c847c7220 */ /* 0x040fe20000410000 */
[----:B------:R2:W-:Y:S01]  /*ec60*/  MUFU.EX2 R251, R17 ;  /* 0x0000001100fb7308 */ /* 0x0005e20000000800 */
[----:B------:R-:W-:Y:S02]  /*ec70*/  FMUL.FTZ R125, R132, R125 ;  /* 0x0000007d847d7220 */ /* 0x000fe40000410000 */
[--C-:B------:R-:W-:Y:S02]  /*ec80*/  FFMA.FTZ R80, R80, c[0x0][0x2d0], -R139.reuse ;  /* 0x0000b40050507a23 */ /* 0x100fe4000001088b */
[--C-:B------:R-:W-:Y:S02]  /*ec90*/  FFMA.FTZ R33, R33, c[0x0][0x2d0], -R139.reuse ;  /* 0x0000b40021217a23 */ /* 0x100fe4000001088b */
[--C-:B------:R-:W-:Y:S02]  /*eca0*/  FFMA.FTZ R81, R81, c[0x0][0x2d0], -R139.reuse ;  /* 0x0000b40051517a23 */ /* 0x100fe4000001088b */
[--C-:B------:R-:W-:Y:S01]  /*ecb0*/  FFMA.FTZ R96, R96, c[0x0][0x2d0], -R139.reuse ;  /* 0x0000b40060607a23 */ /* 0x100fe2000001088b */
[----:B------:R4:W-:Y:S01]  /*ecc0*/  MUFU.EX2 R248, R18 ;  /* 0x0000001200f87308 */ /* 0x0009e20000000800 */
[--C-:B------:R-:W-:Y:S02]  /*ecd0*/  FFMA.FTZ R97, R97, c[0x0][0x2d0], -R139.reuse ;  /* 0x0000b40061617a23 */ /* 0x100fe4000001088b */
[--C-:B------:R-:W-:Y:S02]  /*ece0*/  FFMA.FTZ R98, R98, c[0x0][0x2d0], -R188.reuse ;  /* 0x0000b40062627a23 */ /* 0x100fe400000108bc */
[----:B---3--:R-:W-:Y:S02]  /*ecf0*/  FMUL.FTZ R16, R134, R152 ;  /* 0x0000009886107220 */ /* 0x008fe40000410000 */
[----:B------:R-:W-:Y:S01]  /*ed00*/  FFMA.FTZ R99, R99, c[0x0][0x2d0], -R188 ;  /* 0x0000b40063637a23 */ /* 0x000fe200000108bc */
[----:B-1----:R-:W-:Y:S01]  /*ed10*/  FMNMX.FTZ R2, R0, R2, !PT ;  /* 0x0000000200027209 */ /* 0x002fe20007810000 */
[--C-:B------:R-:W-:Y:S01]  /*ed20*/  FFMA.FTZ R84, R84, c[0x0][0x2d0], -R139.reuse ;  /* 0x0000b40054547a23 */ /* 0x100fe2000001088b */
[----:B------:R1:W-:Y:S01]  /*ed30*/  MUFU.EX2 R250, R19 ;  /* 0x0000001300fa7308 */ /* 0x0003e20000000800 */
[----:B------:R-:W-:Y:S02]  /*ed40*/  FFMA.FTZ R85, R85, c[0x0][0x2d0], -R139 ;  /* 0x0000b40055557a23 */ /* 0x000fe4000001088b */
[C---:B------:R-:W-:Y:S02]  /*ed50*/  FMUL.FTZ R3, R2.reuse, c[0x0][0x2d0] ;  /* 0x0000b40002037a20 */ /* 0x040fe40000410000 */
[----:B------:R-:W-:Y:S02]  /*ed60*/  FADD.FTZ R0, -R2, R138 ;  /* 0x0000008a02007221 */ /* 0x000fe40000010100 */
[--C-:B------:R-:W-:Y:S02]  /*ed70*/  FFMA.FTZ R10, R10, c[0x0][0x2d0], -R3.reuse ;  /* 0x0000b4000a0a7a23 */ /* 0x100fe40000010803 */
[--C-:B------:R-:W-:Y:S01]  /*ed80*/  FFMA.FTZ R11, R11, c[0x0][0x2d0], -R3.reuse ;  /* 0x0000b4000b0b7a23 */ /* 0x100fe20000010803 */
[----:B------:R-:W-:Y:S01]  /*ed90*/  MUFU.EX2 R198, R36 ;  /* 0x0000002400c67308 */ /* 0x000fe20000000800 */
[----:B--2---:R-:W-:Y:S02]  /*eda0*/  FMUL.FTZ R17, R134, R153 ;  /* 0x0000009986117220 */ /* 0x004fe40000410000 */
[--C-:B------:R-:W-:Y:S02]  /*edb0*/  FFMA.FTZ R58, R58, c[0x0][0x2d0], -R3.reuse ;  /* 0x0000b4003a3a7a23 */ /* 0x100fe40000010803 */
[----:B----4-:R-:W-:Y:S02]  /*edc0*/  FMUL.FTZ R18, R133, R154 ;  /* 0x0000009a85127220 */ /* 0x010fe40000410000 */
[--C-:B------:R-:W-:Y:S02]  /*edd0*/  FFMA.FTZ R59, R59, c[0x0][0x2d0], -R3.reuse ;  /* 0x0000b4003b3b7a23 */ /* 0x100fe40000010803 */
[--C-:B------:R-:W-:Y:S01]  /*ede0*/  FFMA.FTZ R74, R74, c[0x0][0x2d0], -R3.reuse ;  /* 0x0000b4004a4a7a23 */ /* 0x100fe20000010803 */
[----:B------:R2:W-:Y:S01]  /*edf0*/  MUFU.EX2 R189, R10 ;  /* 0x0000000a00bd7308 */ /* 0x0005e20000000800 */
[--C-:B------:R-:W-:Y:S02]  /*ee00*/  FFMA.FTZ R75, R75, c[0x0][0x2d0], -R3.reuse ;  /* 0x0000b4004b4b7a23 */ /* 0x100fe40000010803 */
[----:B------:R-:W-:Y:S02]  /*ee10*/  FMUL.FTZ R138, R135, c[0x0][0x2d0] ;  /* 0x0000b400878a7a20 */ /* 0x000fe40000410000 */
        /* <DEDUP_REMOVED lines=13> */
[--C-:B------:R-:W-:Y:S02]  /*eef0*/  FFMA.FTZ R13, R13, c[0x0][0x2d0], -R138.reuse ;  /* 0x0000b4000d0d7a23 */ /* 0x100fe4000001088a */
[--C-:B------:R-:W-:Y:S02]  /*ef00*/  FFMA.FTZ R60, R60, c[0x0][0x2d0], -R138.reuse ;  /* 0x0000b4003c3c7a23 */ /* 0x100fe4000001088a */
[----:B------:R-:W-:Y:S01]  /*ef10*/  FFMA.FTZ R61, R61, c[0x0][0x2d0], -R138 ;  /* 0x0000b4003d3d7a23 */ /* 0x000fe2000001088a */
[----:B------:R-:W-:Y:S01]  /*ef20*/  MUFU.EX2 R202, R37 ;  /* 0x0000002500ca7308 */ /* 0x000fe20000000800 */
[--C-:B------:R-:W-:Y:S02]  /*ef30*/  FFMA.FTZ R62, R62, c[0x0][0x2d0], -R3.reuse ;  /* 0x0000b4003e3e7a23 */ /* 0x100fe40000010803 */
[--C-:B------:R-:W-:Y:S01]  /*ef40*/  FFMA.FTZ R63, R63, c[0x0][0x2d0], -R3.reuse ;  /* 0x0000b4003f3f7a23 */ /* 0x100fe20000010803 */
[----:B-1----:R-:W-:Y:S01]  /*ef50*/  @P0 MOV R11, R207 ;  /* 0x000000cf000b0202 */ /* 0x002fe20000000f00 */
[----:B------:R-:W-:Y:S02]  /*ef60*/  FFMA.FTZ R78, R78, c[0x0][0x2d0], -R3 ;  /* 0x0000b4004e4e7a23 */ /* 0x000fe40000010803 */
[----:B------:R-:W-:Y:S02]  /*ef70*/  FMUL.FTZ R0, R0, c[0x0][0x2d0] ;  /* 0x0000b40000007a20 */ /* 0x000fe40000410000 */
[----:B------:R-:W-:Y:S01]  /*ef80*/  @P0 IMAD.WIDE.U32 R10, R4, 0x70, R10 ;  /* 0x00000070040a0825 */ /* 0x000fe200078e000a */
[----:B------:R1:W-:Y:S01]  /*ef90*/  MUFU.EX2 R213, R9 ;  /* 0x0000000900d57308 */ /* 0x0003e20000000800 */
[----:B------:R-:W-:Y:S02]  /*efa0*/  @P0 MOV R4, c[0x0][0x1e0] ;  /* 0x0000780000040a02 */ /* 0x000fe40000000f00 */
[--C-:B------:R-:W-:Y:S01]  /*efb0*/  FFMA.FTZ R24, R24, c[0x0][0x2d0], -R138.reuse ;  /* 0x0000b40018187a23 */ /* 0x100fe2000001088a */
[----:B---3--:R-:W-:Y:S01]  /*efc0*/  @P0 LEA R8, P2, R10, c[0x0][0x1c8], 0x1 ;  /* 0x000072000a080a11 */ /* 0x008fe200078408ff */
[--C-:B------:R-:W-:Y:S01]  /*efd0*/  FFMA.FTZ R25, R25, c[0x0][0x2d0], -R138.reuse ;  /* 0x0000b40019197a23 */ /* 0x100fe2000001088a */
[----:B------:R-:W-:Y:S01]  /*efe0*/  @P0 IADD3 R7, R11, R6, RZ ;  /* 0x000000060b070210 */ /* 0x000fe20007ffe0ff */
[--C-:B------:R-:W-:Y:S01]  /*eff0*/  FFMA.FTZ R26, R26, c[0x0][0x2d0], -R3.reuse ;  /* 0x0000b4001a1a7a23 */ /* 0x100fe20000010803 */
[C---:B------:R-:W-:Y:S01]  /*f000*/  @P0 SHF.L.U32 R5, R4.reuse, 0x5, RZ ;  /* 0x0000000504050819 */ /* 0x040fe200000006ff */
[--C-:B------:R-:W-:Y:S01]  /*f010*/  FFMA.FTZ R27, R27, c[0x0][0x2d0], -R3.reuse ;  /* 0x0000b4001b1b7a23 */ /* 0x100fe20000010803 */
[----:B------:R-:W-:Y:S01]  /*f020*/  MUFU.EX2 R192, R38 ;  /* 0x0000002600c07308 */ /* 0x000fe20000000800 */
[----:B------:R-:W-:Y:S01]  /*f030*/  @P0 SHF.L.U64.HI R4, R4, R252, c[0x0][0x1e4] ;  /* 0x0000790004040619 */ /* 0x000fe200000102fc */
[--C-:B------:R-:W-:Y:S01]  /*f040*/  FFMA.FTZ R28, R28, c[0x0][0x2d0], -R138.reuse ;  /* 0x0000b4001c1c7a23 */ /* 0x100fe2000001088a */
[-C--:B------:R-:W-:Y:S01]  /*f050*/  @P0 IADD3 R6, P1, R8, R5.reuse, RZ ;  /* 0x0000000508060210 */ /* 0x080fe20007f3e0ff */
[--C-:B------:R-:W-:Y:S02]  /*f060*/  FFMA.FTZ R29, R29, c[0x0][0x2d0], -R138.reuse ;  /* 0x0000b4001d1d7a23 */ /* 0x100fe4000001088a */
[--C-:B------:R-:W-:Y:S02]  /*f070*/  FFMA.FTZ R30, R30, c[0x0][0x2d0], -R3.reuse ;  /* 0x0000b4001e1e7a23 */ /* 0x100fe40000010803 */
[----:B------:R-:W-:Y:S02]  /*f080*/  FFMA.FTZ R31, R31, c[0x0][0x2d0], -R3 ;  /* 0x0000b4001f1f7a23 */ /* 0x000fe40000010803 */
[----:B------:R2:W-:Y:S01]  /*f090*/  MUFU.EX2 R226, R12 ;  /* 0x0000000c00e27308 */ /* 0x0005e20000000800 */
[--C-:B------:R-:W-:Y:S02]  /*f0a0*/  FFMA.FTZ R40, R40, c[0x0][0x2d0], -R138.reuse ;  /* 0x0000b40028287a23 */ /* 0x100fe4000001088a */
[--C-:B------:R-:W-:Y:S01]  /*f0b0*/  FFMA.FTZ R41, R41, c[0x0][0x2d0], -R138.reuse ;  /* 0x0000b40029297a23 */ /* 0x100fe2000001088a */
[----:B-1----:R-:W-:Y:S01]  /*f0c0*/  @P0 LEA.HI.X R9, R10, c[0x0][0x1cc], R7, 0x1, P2 ;  /* 0x000073000a090a11 */ /* 0x002fe200010f0c07 */
[--C-:B------:R-:W-:Y:S02]  /*f0d0*/  FFMA.FTZ R42, R42, c[0x0][0x2d0], -R3.reuse ;  /* 0x0000b4002a2a7a23 */ /* 0x100fe40000010803 */
[--C-:B------:R-:W-:Y:S01]  /*f0e0*/  FFMA.FTZ R43, R43, c[0x0][0x2d0], -R3.reuse ;  /* 0x0000b4002b2b7a23 */ /* 0x100fe20000010803 */
[-C--:B------:R-:W-:Y:S01]  /*f0f0*/  @P0 IADD3.X R7, R9, R4.reuse, RZ, P1, !PT ;  /* 0x0000000409070210 */ /* 0x080fe20000ffe4ff */
[----:B------:R1:W-:Y:S01]  /*f100*/  @P0 LDGSTS.E.BYPASS.LTC128B.128 [R246+0x3900], [R8.64], !P6 ;  /* 0x0390000008f60fae */ /* 0x0003e2000f101d48 */
[----:B------:R-:W-:Y:S01]  /*f110*/  MUFU.EX2 R199, R39 ;  /* 0x0000002700c77308 */ /* 0x000fe20000000800 */
[--C-:B------:R-:W-:Y:S02]  /*f120*/  FFMA.FTZ R44, R44, c[0x0][0x2d0], -R138.reuse ;  /* 0x0000b4002c2c7a23 */ /* 0x100fe4000001088a */
[--C-:B------:R-:W-:Y:S02]  /*f130*/  FFMA.FTZ R45, R45, c[0x0][0x2d0], -R138.reuse ;  /* 0x0000b4002d2d7a23 */ /* 0x100fe4000001088a */
[--C-:B------:R-:W-:Y:S02]  /*f140*/  FFMA.FTZ R46, R46, c[0x0][0x2d0], -R3.reuse ;  /* 0x0000b4002e2e7a23 */ /* 0x100fe40000010803 */
[----:B------:R3:W-:Y:S01]  /*f150*/  @P0 LDGSTS.E.BYPASS.LTC128B.128 [R246+0x4100], [R6.64], !P6 ;  /* 0x0410000006f60fae */ /* 0x0007e2000f101d48 */
[--C-:B------:R-:W-:Y:S02]  /*f160*/  FFMA.FTZ R47, R47, c[0x0][0x2d0], -R3.reuse ;  /* 0x0000b4002f2f7a23 */ /* 0x100fe40000010803 */
[----:B------:R4:W-:Y:S01]  /*f170*/  MUFU.EX2 R227, R13 ;  /* 0x0000000d00e37308 */ /* 0x0009e20000000800 */
[--C-:B------:R-:W-:Y:S02]  /*f180*/  FFMA.FTZ R79, R79, c[0x0][0x2d0], -R3.reuse ;  /* 0x0000b4004f4f7a23 */ /* 0x100fe40000010803 */
[--C-:B------:R-:W-:Y:S01]  /*f190*/  FFMA.FTZ R90, R90, c[0x0][0x2d0], -R3.reuse ;  /* 0x0000b4005a5a7a23 */ /* 0x100fe20000010803 */
[-C--:B--2---:R-:W-:Y:S01]  /*f1a0*/  @P0 IADD3 R12, P3, R6, R5.reuse, RZ ;  /* 0x00000005060c0210 */ /* 0x084fe20007f7e0ff */
[--C-:B------:R-:W-:Y:S02]  /*f1b0*/  FFMA.FTZ R91, R91, c[0x0][0x2d0], -R3.reuse ;  /* 0x0000b4005b5b7a23 */ /* 0x100fe40000010803 */
[--C-:B------:R-:W-:Y:S01]  /*f1c0*/  FFMA.FTZ R94, R94, c[0x0][0x2d0], -R3.reuse ;  /* 0x0000b4005e5e7a23 */ /* 0x100fe20000010803 */
[-C--:B------:R-:W-:Y:S01]  /*f1d0*/  @P0 IADD3 R10, P2, R12, R5.reuse, RZ ;  /* 0x000000050c0a0210 */ /* 0x080fe20007f5e0ff */
[--C-:B------:R-:W-:Y:S01]  /*f1e0*/  FFMA.FTZ R95, R95, c[0x0][0x2d0], -R3.reuse ;  /* 0x0000b4005f5f7a23 */ /* 0x100fe20000010803 */
[----:B------:R-:W2:Y:S01]  /*f1f0*/  MUFU.EX2 R0, R0 ;  /* 0x0000000000007308 */ /* 0x000ea20000000800 */
[--C-:B------:R-:W-:Y:S02]  /*f200*/  FFMA.FTZ R107, R107, c[0x0][0x2d0], -R3.reuse ;  /* 0x0000b4006b6b7a23 */ /* 0x100fe40000010803 */
[----:B------:R-:W-:Y:S02]  /*f210*/  FFMA.FTZ R110, R110, c[0x0][0x2d0], -R3 ;  /* 0x0000b4006e6e7a23 */ /* 0x000fe40000010803 */
[--C-:B------:R-:W-:Y:S01]  /*f220*/  FFMA.FTZ R76, R76, c[0x0][0x2d0], -R138.reuse ;  /* 0x0000b4004c4c7a23 */ /* 0x100fe2000001088a */
[-C--:B-1----:R-:W-:Y:S01]  /*f230*/  @P0 IADD3 R8, P1, R10, R5.reuse, RZ ;  /* 0x000000050a080210 */ /* 0x082fe20007f3e0ff */
[----:B------:R-:W-:Y:S02]  /*f240*/  FFMA.FTZ R77, R77, c[0x0][0x2d0], -R138 ;  /* 0x0000b4004d4d7a23 */ /* 0x000fe4000001088a */
[--C-:B------:R-:W-:Y:S01]  /*f250*/  FFMA.FTZ R86, R86, c[0x0][0x2d0], -R188.reuse ;  /* 0x0000b40056567a23 */ /* 0x100fe200000108bc */
[----:B------:R1:W-:Y:S01]  /*f260*/  MUFU.EX2 R191, R14 ;  /* 0x0000000e00bf7308 */ /* 0x0003e20000000800 */
[----:B------:R-:W-:Y:S02]  /*f270*/  FFMA.FTZ R87, R87, c[0x0][0x2d0], -R188 ;  /* 0x0000b40057577a23 */ /* 0x000fe400000108bc */
[--C-:B------:R-:W-:Y:S01]  /*f280*/  FFMA.FTZ R100, R100, c[0x0][0x2d0], -R139.reuse ;  /* 0x0000b40064647a23 */ /* 0x100fe2000001088b */
[-C--:B----4-:R-:W-:Y:S01]  /*f290*/  @P0 IADD3.X R13, R7, R4.reuse, RZ, P3, !PT ;  /* 0x00000004070d0210 */ /* 0x090fe20001ffe4ff */
[--C-:B------:R-:W-:Y:S02]  /*f2a0*/  FFMA.FTZ R101, R101, c[0x0][0x2d0], -R139.reuse ;  /* 0x0000b40065657a23 */ /* 0x100fe4000001088b */
[--C-:B------:R-:W-:Y:S01]  /*f2b0*/  FFMA.FTZ R112, R112, c[0x0][0x2d0], -R139.reuse ;  /* 0x0000b40070707a23 */ /* 0x100fe2000001088b */
[-C--:B------:R-:W-:Y:S01]  /*f2c0*/  @P0 IADD3.X R11, R13, R4.reuse, RZ, P2, !PT ;  /* 0x000000040d0b0210 */ /* 0x080fe200017fe4ff */
[----:B------:R4:W-:Y:S01]  /*f2d0*/  @P0 LDGSTS.E.BYPASS.LTC128B.128 [R246+0x4900], [R12.64], !P6 ;  /* 0x049000000cf60fae */ /* 0x0009e2000f101d48 */
[----:B---3--:R-:W-:Y:S01]  /*f2e0*/  @P0 IADD3 R6, P2, R8, R5, RZ ;  /* 0x0000000508060210 */ /* 0x008fe20007f5e0ff */
[----:B------:R3:W3:Y:S01]  /*f2f0*/  MUFU.EX2 R193, R15 ;  /* 0x0000000f00c17308 */ /* 0x0006e20000000800 */
[----:B------:R-:W-:Y:S01]  /*f300*/  @P0 IADD3.X R9, R11, R4, RZ, P1, !PT ;  /* 0x000000040b090210 */ /* 0x000fe20000ffe4ff */
[----:B------:R-:W-:Y:S02]  /*f310*/  FFMA.FTZ R139, R113, c[0x0][0x2d0], -R139 ;  /* 0x0000b400718b7a23 */ /* 0x000fe4000001088b */
[C---:B--2---:R-:W-:Y:S01]  /*f320*/  FMUL.FTZ R126, R0.reuse, R126 ;  /* 0x0000007e007e7220 */ /* 0x044fe20000410000 */
[----:B------:R-:W-:Y:S01]  /*f330*/  @P0 IADD3.X R7, R9, R4, RZ, P2, !PT ;  /* 0x0000000409070210 */ /* 0x000fe200017fe4ff */
[----:B------:R2:W-:Y:S01]  /*f340*/  @P0 LDGSTS.E.BYPASS.LTC128B.128 [R246+0x5100], [R10.64], !P6 ;  /* 0x051000000af60fae */ /* 0x0005e2000f101d48 */
[C---:B------:R-:W-:Y:S02]  /*f350*/  FMUL.FTZ R127, R0.reuse, R127 ;  /* 0x0000007f007f7220 */ /* 0x040fe40000410000 */
[C---:B------:R-:W-:Y:S01]  /*f360*/  FMUL.FTZ R122, R0.reuse, R122 ;  /* 0x0000007a007a7220 */ /* 0x040fe20000410000 */
[----:B------:R2:W-:Y:S01]  /*f370*/  MUFU.EX2 R209, R24 ;  /* 0x0000001800d17308 */ /* 0x0005e20000000800 */
[C---:B------:R-:W-:Y:S02]  /*f380*/  FMUL.FTZ R123, R0.reuse, R123 ;  /* 0x0000007b007b7220 */ /* 0x040fe40000410000 */
[----:B-1----:R-:W-:Y:S01]  /*f390*/  FMUL.FTZ R14, R0, R150 ;  /* 0x00000096000e7220 */ /* 0x002fe20000410000 */
[----:B------:R1:W-:Y:S01]  /*f3a0*/  @P0 LDGSTS.E.BYPASS.LTC128B.128 [R246+0x5900], [R8.64], !P6 ;  /* 0x0590000008f60fae */ /* 0x0003e2000f101d48 */
[--C-:B------:R-:W-:Y:S02]  /*f3b0*/  FFMA.FTZ R88, R88, c[0x0][0x2d0], -R138.reuse ;  /* 0x0000b40058587a23 */ /* 0x100fe4000001088a */
[--C-:B------:R-:W-:Y:S02]  /*f3c0*/  FFMA.FTZ R89, R89, c[0x0][0x2d0], -R138.reuse ;  /* 0x0000b40059597a23 */ /* 0x100fe4000001088a */
[--C-:B------:R-:W-:Y:S01]  /*f3d0*/  FFMA.FTZ R92, R92, c[0x0][0x2d0], -R138.reuse ;  /* 0x0000b4005c5c7a23 */ /* 0x100fe2000001088a */
[----:B------:R1:W-:Y:S01]  /*f3e0*/  MUFU.EX2 R220, R25 ;  /* 0x0000001900dc7308 */ /* 0x0003e20000000800 */
[----:B------:R-:W-:Y:S01]  /*f3f0*/  FFMA.FTZ R93, R93, c[0x0][0x2d0], -R138 ;  /* 0x0000b4005d5d7a23 */ /* 0x000fe2000001088a */
[----:B------:R1:W-:Y:S01]  /*f400*/  @P0 LDGSTS.E.BYPASS.LTC128B.128 [R246+0x6100], [R6.64], !P6 ;  /* 0x0610000006f60fae */ /* 0x0003e2000f101d48 */
[--C-:B------:R-:W-:Y:S01]  /*f410*/  FFMA.FTZ R102, R102, c[0x0][0x2d0], -R188.reuse ;  /* 0x0000b40066667a23 */ /* 0x100fe200000108bc */
[----:B----4-:R-:W-:Y:S01]  /*f420*/  @P0 IADD3 R12, P1, R6, R5, RZ ;  /* 0x00000005060c0210 */ /* 0x010fe20007f3e0ff */
[----:B------:R-:W-:Y:S01]  /*f430*/  FMUL.FTZ R5, R134, R145 ;  /* 0x0000009186057220 */ /* 0x000fe20000410000 */
[----:B------:R-:W-:Y:S01]  /*f440*/  F2FP.PACK_AB R145, R216, R215 ;  /* 0x000000d7d891723e */ /* 0x000fe200000000ff */
[----:B---3--:R-:W-:Y:S01]  /*f450*/  FMUL.FTZ R15, R0, R151 ;  /* 0x00000097000f7220 */ /* 0x008fe20000410000 */
[----:B------:R-:W-:Y:S01]  /*f460*/  @P0 IADD3.X R13, R7, R4, RZ, P1, !PT ;  /* 0x00000004070d0210 */ /* 0x000fe20000ffe4ff */
[----:B------:R-:W-:Y:S01]  /*f470*/  FMUL.FTZ R4, R134, R144 ;  /* 0x0000009086047220 */ /* 0x000fe20000410000 */
[----:B------:R-:W-:Y:S01]  /*f480*/  F2FP.PACK_AB R144, R218, R217 ;  /* 0x000000d9da90723e */ /* 0x000fe200000000ff */
[----:B------:R3:W-:Y:S01]  /*f490*/  MUFU.EX2 R194, R26 ;  /* 0x0000001a00c27308 */ /* 0x0007e20000000800 */
[C---:B--2---:R-:W-:Y:S01]  /*f4a0*/  FMUL.FTZ R10, R0.reuse, R142 ;  /* 0x0000008e000a7220 */ /* 0x044fe20000410000 */
[----:B------:R2:W-:Y:S01]  /*f4b0*/  @P0 LDGSTS.E.BYPASS.LTC128B.128 [R246+0x6900], [R12.64], !P6 ;  /* 0x069000000cf60fae */ /* 0x0005e2000f101d48 */
[----:B------:R-:W-:Y:S01]  /*f4c0*/  F2FP.PACK_AB R142, R227, R226 ;  /* 0x000000e2e38e723e */ /* 0x000fe200000000ff */
[----:B------:R-:W-:Y:S01]  /*f4d0*/  FMUL.FTZ R11, R0, R143 ;  /* 0x0000008f000b7220 */ /* 0x000fe20000410000 */
[----:B------:R-:W-:Y:S01]  /*f4e0*/  F2FP.PACK_AB R143, R193, R191 ;  /* 0x000000bfc18f723e */ /* 0x000fe200000000ff */
[C---:B------:R-:W-:Y:S02]  /*f4f0*/  FMUL.FTZ R24, R132.reuse, R160 ;  /* 0x000000a084187220 */ /* 0x040fe40000410000 */
[----:B------:R-:W-:Y:S02]  /*f500*/  FFMA.FTZ R103, R103, c[0x0][0x2d0], -R188 ;  /* 0x0000b40067677a23 */ /* 0x000fe400000108bc */
[----:B------:R-:W4:Y:S01]  /*f510*/  LDSM.16.MT88.4 R20, [R229] ;  /* 0x00000000e514783b */ /* 0x000f220000004200 */
[C---:B-1----:R-:W-:Y:S01]  /*f520*/  FMUL.FTZ R8, R132.reuse, R140 ;  /* 0x0000008c84087220 */ /* 0x042fe20000410000 */
[----:B------:R-:W-:Y:S01]  /*f530*/  F2FP.PACK_AB R140, R213, R212 ;  /* 0x000000d4d58c723e */ /* 0x000fe200000000ff */
[----:B------:R-:W-:Y:S01]  /*f540*/  FMUL.FTZ R9, R132, R141 ;  /* 0x0000008d84097220 */ /* 0x000fe20000410000 */
[----:B------:R-:W-:Y:S01]  /*f550*/  F2FP.PACK_AB R141, R190, R189 ;  /* 0x000000bdbe8d723e */ /* 0x000fe200000000ff */
[----:B------:R1:W-:Y:S01]  /*f560*/  MUFU.EX2 R195, R27 ;  /* 0x0000001b00c37308 */ /* 0x0003e20000000800 */
[----:B------:R-:W-:Y:S02]  /*f570*/  FMUL.FTZ R25, R132, R161 ;  /* 0x000000a184197220 */ /* 0x000fe40000410000 */
[----:B------:R-:W-:Y:S01]  /*f580*/  FMUL.FTZ R6, R133, R146 ;  /* 0x0000009285067220 */ /* 0x000fe20000410000 */
[----:B------:R-:W-:Y:S01]  /*f590*/  F2FP.PACK_AB R146, R251, R221 ;  /* 0x000000ddfb92723e */ /* 0x000fe200000000ff */
[C---:B------:R-:W-:Y:S01]  /*f5a0*/  FMUL.FTZ R7, R133.reuse, R147 ;  /* 0x0000009385077220 */ /* 0x040fe20000410000 */
[----:B------:R-:W-:Y:S01]  /*f5b0*/  F2FP.PACK_AB R147, R250, R248 ;  /* 0x000000f8fa93723e */ /* 0x000fe200000000ff */
[----:B------:R-:W4:Y:S01]  /*f5c0*/  LDSM.16.MT88.4 R36, [R233] ;  /* 0x00000000e924783b */ /* 0x000f220000004200 */
[--C-:B------:R-:W-:Y:S02]  /*f5d0*/  FFMA.FTZ R108, R108, c[0x0][0x2d0], -R138.reuse ;  /* 0x0000b4006c6c7a23 */ /* 0x100fe4000001088a */
[----:B------:R-:W-:Y:S01]  /*f5e0*/  MUFU.EX2 R204, R72 ;  /* 0x0000004800cc7308 */ /* 0x000fe20000000800 */
[----:B---3--:R-:W-:Y:S02]  /*f5f0*/  FMUL.FTZ R26, R0, R162 ;  /* 0x000000a2001a7220 */ /* 0x008fe40000410000 */
[C---:B--2---:R-:W-:Y:S02]  /*f600*/  FMUL.FTZ R12, R132.reuse, R148 ;  /* 0x00000094840c7220 */ /* 0x044fe40000410000 */
[----:B------:R-:W-:Y:S01]  /*f610*/  LDSM.16.MT88.4 R152, [R232] ;  /* 0x00000000e898783b */ /* 0x000fe20000004200 */
[----:B------:R-:W-:Y:S04]  /*f620*/  FMUL.FTZ R13, R132, R149 ;  /* 0x00000095840d7220 */ /* 0x000fe80000410000 */
[----:B------:R-:W-:Y:S03]  /*f630*/  MUFU.EX2 R203, R73 ;  /* 0x0000004900cb7308 */ /* 0x000fe60000000800 */
[----:B------:R-:W2:Y:S01]  /*f640*/  LDSM.16.MT88.4 R148, [R230] ;  /* 0x00000000e694783b */ /* 0x000ea20000004200 */
[----:B-1----:R-:W-:Y:S06]  /*f650*/  FMUL.FTZ R27, R0, R163 ;  /* 0x000000a3001b7220 */ /* 0x002fec0000410000 */
[----:B------:R1:W-:Y:S01]  /*f660*/  MUFU.EX2 R222, R29 ;  /* 0x0000001d00de7308 */ /* 0x0003e20000000800 */
[----:B------:R-:W0:Y:S01]  /*f670*/  LDGDEPBAR ;  /* 0x00000000000079af */ /* 0x000e220000000000 */
[-C--:B----4-:R-:W-:Y:S08]  /*f680*/  HMMA.16816.F32 R4, R144, R20.reuse, R4 ;  /* 0x000000149004723c */ /* 0x090ff00000001804 */
[----:B------:R-:W-:Y:S01]  /*f690*/  MUFU.EX2 R211, R32 ;  /* 0x0000002000d37308 */ /* 0x000fe20000000800 */
[C---:B------:R-:W-:Y:S09]  /*f6a0*/  HMMA.16816.F32 R8, R140.reuse, R20, R8 ;  /* 0x000000148c08723c */ /* 0x040ff20000001808 */
[----:B------:R-:W-:Y:S01]  /*f6b0*/  MUFU.EX2 R210, R34 ;  /* 0x0000002200d27308 */ /* 0x000fe20000000800 */
[-C--:B------:R-:W-:Y:S03]  /*f6c0*/  HMMA.16816.F32 R12, R140, R22.reuse, R12 ;  /* 0x000000168c0c723c */ /* 0x080fe6000000180c */
[C---:B------:R-:W-:Y:S02]  /*f6d0*/  FMUL.FTZ R20, R134.reuse, R156 ;  /* 0x0000009c86147220 */ /* 0x040fe40000410000 */
[----:B------:R-:W-:Y:S03]  /*f6e0*/  FMUL.FTZ R21, R134, R157 ;  /* 0x0000009d86157220 */ /* 0x000fe60000410000 */
[C---:B------:R-:W-:Y:S01]  /*f6f0*/  HMMA.16816.F32 R16, R144.reuse, R22, R16 ;  /* 0x000000169010723c */ /* 0x040fe20000001810 */
[----:B------:R3:W4:Y:S03]  /*f700*/  MUFU.EX2 R225, R28 ;  /* 0x0000001c00e17308 */ /* 0x0007260000000800 */
[C---:B-1----:R-:W-:Y:S01]  /*f710*/  FMUL.FTZ R29, R132.reuse, R165 ;  /* 0x000000a5841d7220 */ /* 0x042fe20000410000 */
[----:B------:R-:W-:Y:S02]  /*f720*/  MOV R165, R202 ;  /* 0x000000ca00a57202 */ /* 0x000fe40000000f00 */
[C---:B------:R-:W-:Y:S02]  /*f730*/  FMUL.FTZ R22, R133.reuse, R158 ;  /* 0x0000009e85167220 */ /* 0x040fe40000410000 */
[C---:B------:R-:W-:Y:S02]  /*f740*/  FMUL.FTZ R23, R133.reuse, R159 ;  /* 0x0000009f85177220 */ /* 0x040fe40000410000 */
[----:B------:R1:W-:Y:S05]  /*f750*/  MUFU.EX2 R197, R30 ;  /* 0x0000001e00c57308 */ /* 0x0003ea0000000800 */
[-C--:B------:R-:W-:Y:S05]  /*f760*/  HMMA.16816.F32 R20, R144, R36.reuse, R20 ;  /* 0x000000249014723c */ /* 0x080fea0000001814 */
[----:B------:R2:W-:Y:S03]  /*f770*/  MUFU.EX2 R196, R31 ;  /* 0x0000001f00c47308 */ /* 0x0005e60000000800 */
[C---:B------:R-:W-:Y:S04]  /*f780*/  HMMA.16816.F32 R24, R140.reuse, R36, R24 ;  /* 0x000000248c18723c */ /* 0x040fe80000001818 */
[----:B---3--:R-:W-:Y:S01]  /*f790*/  FMUL.FTZ R28, R132, R164 ;  /* 0x000000a4841c7220 */ /* 0x008fe20000410000 */
[----:B----4-:R-:W-:Y:S02]  /*f7a0*/  MOV R162, R225 ;  /* 0x000000e100a27202 */ /* 0x010fe40000000f00 */
[----:B------:R-:W3:Y:S01]  /*f7b0*/  MUFU.EX2 R219, R35 ;  /* 0x0000002300db7308 */ /* 0x000ee20000000800 */
[----:B------:R-:W-:Y:S04]  /*f7c0*/  FMUL.FTZ R36, R134, R172 ;  /* 0x000000ac86247220 */ /* 0x000fe80000410000 */
[----:B-1----:R-:W-:Y:S02]  /*f7d0*/  FMUL.FTZ R30, R0, R166 ;  /* 0x000000a6001e7220 */ /* 0x002fe40000410000 */
[----:B------:R-:W-:Y:S03]  /*f7e0*/  FMUL.FTZ R37, R134, R173 ;  /* 0x000000ad86257220 */ /* 0x000fe60000410000 */
[----:B------:R-:W1:Y:S01]  /*f7f0*/  MUFU.EX2 R214, R33 ;  /* 0x0000002100d67308 */ /* 0x000e620000000800 */
[----:B--2---:R-:W-:Y:S01]  /*f800*/  FMUL.FTZ R31, R0, R167 ;  /* 0x000000a7001f7220 */ /* 0x004fe20000410000 */
[----:B------:R-:W-:Y:S08]  /*f810*/  MOV R167, R192 ;  /* 0x000000c000a77202 */ /* 0x000ff00000000f00 */
[----:B------:R-:W2:Y:S01]  /*f820*/  MUFU.EX2 R32, R48 ;  /* 0x0000003000207308 */ /* 0x000ea20000000800 */
[-C--:B------:R-:W-:Y:S03]  /*f830*/  HMMA.16816.F32 R28, R140, R38.reuse, R28 ;  /* 0x000000268c1c723c */ /* 0x080fe6000000181c */
[----:B---3--:R-:W-:Y:S06]  /*f840*/  MOV R160, R219 ;  /* 0x000000db00a07202 */ /* 0x008fec0000000f00 */
[----:B------:R-:W3:Y:S03]  /*f850*/  MUFU.EX2 R35, R49 ;  /* 0x0000003100237308 */ /* 0x000ee60000000800 */
[----:B-1----:R-:W-:Y:S07]  /*f860*/  MOV R161, R214 ;  /* 0x000000d600a17202 */ /* 0x002fee0000000f00 */
[----:B------:R-:W1:Y:S01]  /*f870*/  MUFU.EX2 R33, R50 ;  /* 0x0000003200217308 */ /* 0x000e620000000800 */
[----:B--2---:R-:W-:Y:S01]  /*f880*/  MOV R163, R32 ;  /* 0x0000002000a37202 */ /* 0x004fe20000000f00 */
[C---:B------:R-:W-:Y:S01]  /*f890*/  FMUL.FTZ R32, R134.reuse, R168 ;  /* 0x000000a886207220 */ /* 0x040fe20000410000 */
[----:B------:R-:W-:Y:S01]  /*f8a0*/  MOV R168, R208 ;  /* 0x000000d000a87202 */ /* 0x000fe20000000f00 */
[C---:B------:R-:W-:Y:S01]  /*f8b0*/  FMUL.FTZ R48, R134.reuse, R184 ;  /* 0x000000b886307220 */ /* 0x040fe20000410000 */
[----:B------:R-:W-:Y:S05]  /*f8c0*/  MOV R184, R210 ;  /* 0x000000d200b87202 */ /* 0x000fea0000000f00 */
[----:B------:R-:W2:Y:S01]  /*f8d0*/  MUFU.EX2 R34, R51 ;  /* 0x0000003300227308 */ /* 0x000ea20000000800 */
[----:B---3--:R-:W-:Y:S01]  /*f8e0*/  MOV R156, R35 ;  /* 0x00000023009c7202 */ /* 0x008fe20000000f00 */
[C---:B------:R-:W-:Y:S01]  /*f8f0*/  FMUL.FTZ R35, R133.reuse, R171 ;  /* 0x000000ab85237220 */ /* 0x040fe20000410000 */
[----:B------:R-:W-:Y:S01]  /*f900*/  MOV R171, R224 ;  /* 0x000000e000ab7202 */ /* 0x000fe20000000f00 */
[C---:B------:R-:W-:Y:S06]  /*f910*/  FMUL.FTZ R49, R134.reuse, R185 ;  /* 0x000000b986317220 */ /* 0x040fec0000410000 */
[----:B------:R3:W4:Y:S01]  /*f920*/  MUFU.EX2 R200, R41 ;  /* 0x0000002900c87308 */ /* 0x0007220000000800 */
[----:B-1----:R-:W-:Y:S01]  /*f930*/  MOV R159, R33 ;  /* 0x00000021009f7202 */ /* 0x002fe20000000f00 */
[----:B------:R-:W-:Y:S01]  /*f940*/  FMUL.FTZ R33, R134, R169 ;  /* 0x000000a986217220 */ /* 0x000fe20000410000 */
[----:B------:R-:W-:Y:S01]  /*f950*/  MOV R169, R209 ;  /* 0x000000d100a97202 */ /* 0x000fe20000000f00 */
[C---:B------:R-:W-:Y:S01]  /*f960*/  FMUL.FTZ R50, R133.reuse, R186 ;  /* 0x000000ba85327220 */ /* 0x040fe20000410000 */
[----:B------:R-:W-:Y:S05]  /*f970*/  MOV R186, R199 ;  /* 0x000000c700ba7202 */ /* 0x000fea0000000f00 */
[----:B------:R1:W-:Y:S01]  /*f980*/  MUFU.EX2 R164, R42 ;  /* 0x0000002a00a47308 */ /* 0x0003e20000000800 */
[----:B--2---:R-:W-:Y:S01]  /*f990*/  MOV R157, R34 ;  /* 0x00000022009d7202 */ /* 0x004fe20000000f00 */
[C---:B------:R-:W-:Y:S01]  /*f9a0*/  FMUL.FTZ R34, R133.reuse, R170 ;  /* 0x000000aa85227220 */ /* 0x040fe20000410000 */
[----:B------:R-:W-:Y:S01]  /*f9b0*/  MOV R170, R223 ;  /* 0x000000df00aa7202 */ /* 0x000fe20000000f00 */
[C---:B------:R-:W-:Y:S01]  /*f9c0*/  FMUL.FTZ R51, R133.reuse, R187 ;  /* 0x000000bb85337220 */ /* 0x040fe20000410000 */
[----:B------:R-:W-:Y:S05]  /*f9d0*/  MOV R187, R211 ;  /* 0x000000d300bb7202 */ /* 0x000fea0000000f00 */
[----:B------:R2:W-:Y:S01]  /*f9e0*/  MUFU.EX2 R192, R43 ;  /* 0x0000002b00c07308 */ /* 0x0005e20000000800 */
[C---:B------:R-:W-:Y:S04]  /*f9f0*/  HMMA.16816.F32 R32, R144.reuse, R38, R32 ;  /* 0x000000269020723c */ /* 0x040fe80000001820 */
[----:B---3--:R-:W-:Y:S01]  /*fa00*/  FMUL.FTZ R41, R132, R177 ;  /* 0x000000b184297220 */ /* 0x008fe20000410000 */
[----:B----4-:R-:W-:Y:S02]  /*fa10*/  MOV R185, R200 ;  /* 0x000000c800b97202 */ /* 0x010fe40000000f00 */
[C---:B------:R-:W-:Y:S02]  /*fa20*/  FMUL.FTZ R38, R133.reuse, R174 ;  /* 0x000000ae85267220 */ /* 0x040fe40000410000 */
[----:B------:R3:W4:Y:S03]  /*fa30*/  MUFU.EX2 R201, R40 ;  /* 0x0000002800c97308 */ /* 0x0007260000000800 */
[----:B------:R-:W-:Y:S02]  /*fa40*/  FMUL.FTZ R39, R133, R175 ;  /* 0x000000af85277220 */ /* 0x000fe40000410000 */
[C---:B-1----:R-:W-:Y:S05]  /*fa50*/  FMUL.FTZ R42, R0.reuse, R178 ;  /* 0x000000b2002a7220 */ /* 0x042fea0000410000 */
[-C--:B------:R-:W-:Y:S01]  /*fa60*/  HMMA.16816.F32 R36, R144, R148.reuse, R36 ;  /* 0x000000949024723c */ /* 0x080fe20000001824 */
[----:B------:R1:W-:Y:S02]  /*fa70*/  MUFU.EX2 R252, R44 ;  /* 0x0000002c00fc7308 */ /* 0x0003e40000000800 */
[----:B--2---:R-:W-:Y:S08]  /*fa80*/  FMUL.FTZ R43, R0, R179 ;  /* 0x000000b3002b7220 */ /* 0x004ff00000410000 */
[----:B------:R2:W2:Y:S01]  /*fa90*/  MUFU.EX2 R158, R45 ;  /* 0x0000002d009e7308 */ /* 0x0004a20000000800 */
[C---:B---3--:R-:W-:Y:S01]  /*faa0*/  FMUL.FTZ R40, R132.reuse, R176 ;  /* 0x000000b084287220 */ /* 0x048fe20000410000 */
[----:B----4-:R-:W-:Y:S08]  /*fab0*/  MOV R166, R201 ;  /* 0x000000c900a67202 */ /* 0x010ff00000000f00 */
[----:B------:R3:W-:Y:S01]  /*fac0*/  MUFU.EX2 R172, R46 ;  /* 0x0000002e00ac7308 */ /* 0x0007e20000000800 */
[C---:B------:R-:W-:Y:S04]  /*fad0*/  HMMA.16816.F32 R40, R140.reuse, R148, R40 ;  /* 0x000000948c28723c */ /* 0x040fe80000001828 */
[C---:B-1----:R-:W-:Y:S05]  /*fae0*/  FMUL.FTZ R44, R132.reuse, R180 ;  /* 0x000000b4842c7220 */ /* 0x042fea0000410000 */
[----:B------:R1:W3:Y:S03]  /*faf0*/  MUFU.EX2 R173, R47 ;  /* 0x0000002f00ad7308 */ /* 0x0002e60000000800 */
[----:B--2---:R-:W-:Y:S07]  /*fb00*/  FMUL.FTZ R45, R132, R181 ;  /* 0x000000b5842d7220 */ /* 0x004fee0000410000 */
[----:B------:R2:W-:Y:S01]  /*fb10*/  MUFU.EX2 R225, R52 ;  /* 0x0000003400e17308 */ /* 0x0005e20000000800 */
[C---:B---3--:R-:W-:Y:S09]  /*fb20*/  FMUL.FTZ R46, R0.reuse, R182 ;  /* 0x000000b6002e7220 */ /* 0x048ff20000410000 */
[----:B------:R3:W-:Y:S01]  /*fb30*/  MUFU.EX2 R224, R53 ;  /* 0x0000003500e07308 */ /* 0x0007e20000000800 */
[----:B-1----:R-:W-:Y:S09]  /*fb40*/  FMUL.FTZ R47, R0, R183 ;  /* 0x000000b7002f7220 */ /* 0x002ff20000410000 */
[----:B------:R-:W-:Y:S01]  /*fb50*/  MUFU.EX2 R223, R64 ;  /* 0x0000004000df7308 */ /* 0x000fe20000000800 */
[-C--:B------:R-:W-:Y:S03]  /*fb60*/  HMMA.16816.F32 R44, R140, R150.reuse, R44 ;  /* 0x000000968c2c723c */ /* 0x080fe6000000182c */
[----:B--2---:R-:W-:Y:S05]  /*fb70*/  F2FP.PACK_AB R52, R170, R249 ;  /* 0x000000f9aa34723e */ /* 0x004fea00000000ff */
[C---:B------:R-:W-:Y:S01]  /*fb80*/  HMMA.16816.F32 R48, R144.reuse, R150, R48 ;  /* 0x000000969030723c */ /* 0x040fe20000001830 */
[----:B------:R-:W1:Y:S01]  /*fb90*/  LDSM.16.MT88.4 R148, [R229+0x800] ;  /* 0x00080000e594783b */ /* 0x000e620000004200 */
[----:B------:R-:W-:Y:S02]  /*fba0*/  MUFU.EX2 R179, R66 ;  /* 0x0000004200b37308 */ /* 0x000fe40000000800 */
[----:B---3--:R-:W-:Y:S04]  /*fbb0*/  F2FP.PACK_AB R53, R171, R168 ;  /* 0x000000a8ab35723e */ /* 0x008fe800000000ff */
[-C--:B------:R-:W-:Y:S04]  /*fbc0*/  HMMA.16816.F32 R116, R144, R152.reuse, R116 ;  /* 0x000000989074723c */ /* 0x080fe80000001874 */
[----:B------:R-:W-:Y:S04]  /*fbd0*/  MUFU.EX2 R219, R67 ;  /* 0x0000004300db7308 */ /* 0x000fe80000000800 */
[C---:B------:R-:W-:Y:S06]  /*fbe0*/  HMMA.16816.F32 R120, R140.reuse, R152, R120 ;  /* 0x000000988c78723c */ /* 0x040fec0000001878 */
[----:B------:R2:W-:Y:S01]  /*fbf0*/  MUFU.EX2 R175, R54 ;  /* 0x0000003600af7308 */ /* 0x0005e20000000800 */
[----:B------:R-:W-:Y:S01]  /*fc00*/  MOV R153, R220 ;  /* 0x000000dc00997202 */ /* 0x000fe20000000f00 */
[-C--:B------:R-:W-:Y:S04]  /*fc10*/  HMMA.16816.F32 R124, R140, R154.reuse, R124 ;  /* 0x0000009a8c7c723c */ /* 0x080fe8000000187c */
[----:B------:R-:W-:Y:S03]  /*fc20*/  MOV R152, R222 ;  /* 0x000000de00987202 */ /* 0x000fe60000000f00 */
[----:B------:R-:W-:Y:S01]  /*fc30*/  F2FP.PACK_AB R140, R153, R169 ;  /* 0x000000a9998c723e */ /* 0x000fe200000000ff */
[----:B------:R-:W-:Y:S01]  /*fc40*/  HMMA.16816.F32 R128, R144, R154, R128 ;  /* 0x0000009a9080723c */ /* 0x000fe20000001880 */
[----:B------:R3:W-:Y:S01]  /*fc50*/  MUFU.EX2 R220, R55 ;  /* 0x0000003700dc7308 */ /* 0x0007e20000000800 */
[----:B------:R-:W3:Y:S02]  /*fc60*/  LDSM.16.MT88.4 R144, [R233+0x800] ;  /* 0x00080000e990783b */ /* 0x000ee40000004200 */
[----:B------:R-:W-:Y:S02]  /*fc70*/  F2FP.PACK_AB R142, R152, R162 ;  /* 0x000000a2988e723e */ /* 0x000fe400000000ff */
[----:B------:R-:W-:Y:S02]  /*fc80*/  F2FP.PACK_AB R141, R195, R194 ;  /* 0x000000c2c38d723e */ /* 0x000fe400000000ff */
[----:B------:R-:W-:Y:S02]  /*fc90*/  F2FP.PACK_AB R143, R196, R197 ;  /* 0x000000c5c48f723e */ /* 0x000fe400000000ff */
[----:B------:R-:W4:Y:S01]  /*fca0*/  LDL.LU R155, [R1+0x18] ;  /* 0x00001800019b7983 */ /* 0x000f220000300800 */
[----:B------:R3:W-:Y:S01]  /*fcb0*/  MUFU.EX2 R222, R65 ;  /* 0x0000004100de7308 */ /* 0x0007e20000000800 */
[----:B--2---:R-:W-:Y:S02]  /*fcc0*/  F2FP.PACK_AB R54, R161, R187 ;  /* 0x000000bba136723e */ /* 0x004fe400000000ff */
[----:B------:R-:W2:Y:S07]  /*fcd0*/  LDL.LU R154, [R1+0x14] ;  /* 0x00001400019a7983 */ /* 0x000eae0000300800 */
[----:B------:R-:W-:Y:S01]  /*fce0*/  MUFU.EX2 R174, R56 ;  /* 0x0000003800ae7308 */ /* 0x000fe20000000800 */
[----:B---3--:R-:W-:Y:S09]  /*fcf0*/  F2FP.PACK_AB R55, R160, R184 ;  /* 0x000000b8a037723e */ /* 0x008ff200000000ff */
[----:B------:R-:W3:Y:S01]  /*fd00*/  MUFU.EX2 R178, R57 ;  /* 0x0000003900b27308 */ /* 0x000ee20000000800 */
[-C--:B-1----:R-:W-:Y:S01]  /*fd10*/  HMMA.16816.F32 R4, R52, R148.reuse, R4 ;  /* 0x000000943404723c */ /* 0x082fe20000001804 */
[----:B------:R-:W1:Y:S07]  /*fd20*/  LDSM.16.MT88.4 R64, [R230+0x800] ;  /* 0x00080000e640783b */ /* 0x000e6e0000004200 */
[C---:B------:R-:W-:Y:S01]  /*fd30*/  HMMA.16816.F32 R8, R140.reuse, R148, R8 ;  /* 0x000000948c08723c */ /* 0x040fe20000001808 */
[----:B------:R-:W-:Y:S07]  /*fd40*/  MUFU.EX2 R177, R58 ;  /* 0x0000003a00b17308 */ /* 0x000fee0000000800 */
[-C--:B------:R-:W-:Y:S03]  /*fd50*/  HMMA.16816.F32 R12, R140, R150.reuse, R12 ;  /* 0x000000968c0c723c */ /* 0x080fe6000000180c */
[----:B------:R1:W1:Y:S05]  /*fd60*/  MUFU.EX2 R176, R59 ;  /* 0x0000003b00b07308 */ /* 0x00026a0000000800 */
[C---:B------:R-:W-:Y:S01]  /*fd70*/  HMMA.16816.F32 R16, R52.reuse, R150, R16 ;  /* 0x000000963410723c */ /* 0x040fe20000001810 */
[----:B------:R-:W3:Y:S04]  /*fd80*/  LDSM.16.MT88.4 R148, [R232+0x800] ;  /* 0x00080000e894783b */ /* 0x000ee80000004200 */
[----:B------:R-:W-:Y:S03]  /*fd90*/  MUFU.EX2 R182, R68 ;  /* 0x0000004400b67308 */ /* 0x000fe60000000800 */
[-C--:B------:R-:W-:Y:S07]  /*fda0*/  HMMA.16816.F32 R20, R52, R144.reuse, R20 ;  /* 0x000000903414723c */ /* 0x080fee0000001814 */
[----:B------:R-:W-:Y:S01]  /*fdb0*/  MUFU.EX2 R211, R69 ;  /* 0x0000004500d37308 */ /* 0x000fe20000000800 */
[C---:B------:R-:W-:Y:S01]  /*fdc0*/  HMMA.16816.F32 R24, R140.reuse, R144, R24 ;  /* 0x000000908c18723c */ /* 0x040fe20000001818 */
[----:B------:R-:W2:Y:S04]  /*fdd0*/  LDL.LU R145, [R1+0x1c] ;  /* 0x00001c0001917983 */ /* 0x000ea80000300800 */
[----:B-1----:R-:W1:Y:S02]  /*fde0*/  LDSM.16.MT88.4 R56, [R229+0x1000] ;  /* 0x00100000e538783b */ /* 0x002e640000004200 */
[----:B------:R-:W-:Y:S01]  /*fdf0*/  MOV R144, R198 ;  /* 0x000000c600907202 */ /* 0x000fe20000000f00 */
[-C--:B------:R-:W-:Y:S01]  /*fe00*/  HMMA.16816.F32 R28, R140, R146.reuse, R28 ;  /* 0x000000928c1c723c */ /* 0x080fe2000000181c */
[----:B------:R-:W-:Y:S07]  /*fe10*/  MUFU.EX2 R210, R70 ;  /* 0x0000004600d27308 */ /* 0x000fee0000000800 */
[C---:B------:R-:W-:Y:S01]  /*fe20*/  HMMA.16816.F32 R32, R52.reuse, R146, R32 ;  /* 0x000000923420723c */ /* 0x040fe20000001820 */
[----:B------:R-:W2:Y:S02]  /*fe30*/  LDL.LU R147, [R1+0x10] ;  /* 0x0000100001937983 */ /* 0x000ea40000300800 */
[----:B------:R3:W-:Y:S04]  /*fe40*/  MUFU.EX2 R209, R71 ;  /* 0x0000004700d17308 */ /* 0x0007e80000000800 */
[----:B------:R-:W-:Y:S01]  /*fe50*/  MOV R146, R171 ;  /* 0x000000ab00927202 */ /* 0x000fe20000000f00 */
[-C--:B------:R-:W-:Y:S05]  /*fe60*/  HMMA.16816.F32 R36, R52, R64.reuse, R36 ;  /* 0x000000403424723c */ /* 0x080fea0000001824 */
[----:B------:R1:W-:Y:S03]  /*fe70*/  MUFU.EX2 R214, R60 ;  /* 0x0000003c00d67308 */ /* 0x0003e60000000800 */
[C---:B------:R-:W-:Y:S07]  /*fe80*/  HMMA.16816.F32 R40, R140.reuse, R64, R40 ;  /* 0x000000408c28723c */ /* 0x040fee0000001828 */
[----:B------:R1:W1:Y:S01]  /*fe90*/  MUFU.EX2 R183, R61 ;  /* 0x0000003d00b77308 */ /* 0x0002620000000800 */
[-C--:B------:R-:W-:Y:S01]  /*fea0*/  HMMA.16816.F32 R44, R140, R66.reuse, R44 ;  /* 0x000000428c2c723c */ /* 0x080fe2000000182c */
[----:B---3--:R-:W-:Y:S07]  /*feb0*/  LDSM.16.MT88.4 R68, [R230+0x1000] ;  /* 0x00100000e644783b */ /* 0x008fee0000004200 */
[C---:B------:R-:W-:Y:S01]  /*fec0*/  HMMA.16816.F32 R48, R52.reuse, R66, R48 ;  /* 0x000000423430723c */ /* 0x040fe20000001830 */
[----:B------:R3:W-:Y:S01]  /*fed0*/  MUFU.EX2 R181, R62 ;  /* 0x0000003e00b57308 */ /* 0x0007e20000000800 */
[----:B------:R-:W3:Y:S02]  /*fee0*/  LDSM.16.MT88.4 R64, [R233+0x1000] ;  /* 0x00100000e940783b */ /* 0x000ee40000004200 */
[----:B-1----:R-:W-:Y:S04]  /*fef0*/  F2FP.PACK_AB R60, R185, R166 ;  /* 0x000000a6b93c723e */ /* 0x002fe800000000ff */
[-C--:B------:R-:W-:Y:S03]  /*ff00*/  HMMA.16816.F32 R116, R52, R148.reuse, R116 ;  /* 0x000000943474723c */ /* 0x080fe60000001874 */
[----:B------:R1:W1:Y:S01]  /*ff10*/  MUFU.EX2 R180, R63 ;  /* 0x0000003f00b47308 */ /* 0x0002620000000800 */
[----:B------:R-:W-:Y:S04]  /*ff20*/  F2FP.PACK_AB R61, R192, R164 ;  /* 0x000000a4c03d723e */ /* 0x000fe800000000ff */
[C---:B------:R-:W-:Y:S05]  /*ff30*/  HMMA.16816.F32 R120, R140.reuse, R148, R120 ;  /* 0x000000948c78723c */ /* 0x040fea0000001878 */
[----:B------:R-:W-:Y:S02]  /*ff40*/  MUFU.EX2 R206, R82 ;  /* 0x0000005200ce7308 */ /* 0x000fe40000000800 */
[----:B------:R-:W-:Y:S01]  /*ff50*/  MOV R148, R169 ;  /* 0x000000a900947202 */ /* 0x000fe20000000f00 */
[-C--:B------:R-:W-:Y:S04]  /*ff60*/  HMMA.16816.F32 R124, R140, R150.reuse, R124 ;  /* 0x000000968c7c723c */ /* 0x080fe8000000187c */
[----:B---3--:R-:W-:Y:S02]  /*ff70*/  F2FP.PACK_AB R62, R158, R252 ;  /* 0x000000fc9e3e723e */ /* 0x008fe400000000ff */
[----:B------:R-:W-:Y:S01]  /*ff80*/  MOV R149, R170 ;  /* 0x000000aa00957202 */ /* 0x000fe20000000f00 */
[----:B------:R-:W-:Y:S01]  /*ff90*/  MUFU.EX2 R82, R75 ;  /* 0x0000004b00527308 */ /* 0x000fe20000000800 */
[----:B------:R-:W-:Y:S04]  /*ffa0*/  HMMA.16816.F32 R128, R52, R150, R128 ;  /* 0x000000963480723c */ /* 0x000fe80000001880 */
[----:B-1----:R-:W-:Y:S02]  /*ffb0*/  F2FP.PACK_AB R63, R173, R172 ;  /* 0x000000acad3f723e */ /* 0x002fe400000000ff */
[----:B------:R-:W-:Y:S02]  /*ffc0*/  MOV R143, R168 ;  /* 0x000000a8008f7202 */ /* 0x000fe40000000f00 */
[----:B------:R-:W-:Y:S01]  /*ffd0*/  F2FP.PACK_AB R53, R186, R167 ;  /* 0x000000a7ba35723e */ /* 0x000fe200000000ff */
[----:B------:R-:W-:Y:S01]  /*ffe0*/  LDSM.16.MT88.4 R168, [R233+0x3000] ;  /* 0x00300000e9a8783b */ /* 0x000fe20000004200 */
[----:B------:R-:W-:Y:S02]  /*fff0*/  MUFU.EX2 R205, R83 ;  /* 0x0000005300cd7308 */ /* 0x000fe40000000800 */
[----:B------:R-:W-:Y:S02]  /*10000*/  F2FP.PACK_AB R52, R165, R144 ;  /* 0x00000090a534723e */ /* 0x000fe400000000ff */
[----:B------:R-:W-:Y:S02]  /*10010*/  F2FP.PACK_AB R54, R156, R163 ;  /* 0x000000a39c36723e */ /* 0x000fe400000000ff */
[----:B------:R-:W-:Y:S04]  /*10020*/  F2FP.PACK_AB R55, R157, R159 ;  /* 0x0000009f9d37723e */ /* 0x000fe800000000ff */
[----:B------:R1:W3:Y:S03]  /*10030*/  MUFU.EX2 R83, R74 ;  /* 0x0000004a00537308 */ /* 0x0002e60000000800 */
[-C--:B------:R-:W-:Y:S07]  /*10040*/  HMMA.16816.F32 R4, R52, R56.reuse, R4 ;  /* 0x000000383404723c */ /* 0x080fee0000001804 */
        /* <DEDUP_REMOVED lines=14> */
[----:B------:R-:W2:Y:S01]  /*10130*/  LDSM.16.MT88.4 R64, [R229+0x1800] ;  /* 0x00180000e540783b */ /* 0x000ea20000004200 */
[----:B------:R-:W1:Y:S06]  /*10140*/  MUFU.EX2 R201, R77 ;  /* 0x0000004d00c97308 */ /* 0x000e6c0000000800 */
[-C--:B------:R-:W-:Y:S04]  /*10150*/  HMMA.16816.F32 R36, R52, R68.reuse, R36 ;  /* 0x000000443424723c */ /* 0x080fe80000001824 */
[----:B------:R1:W1:Y:S04]  /*10160*/  MUFU.EX2 R81, R79 ;  /* 0x0000004f00517308 */ /* 0x0002680000000800 */
[C---:B------:R-:W-:Y:S06]  /*10170*/  HMMA.16816.F32 R40, R60.reuse, R68, R40 ;  /* 0x000000443c28723c */ /* 0x040fec0000001828 */
[----:B------:R3:W-:Y:S02]  /*10180*/  MUFU.EX2 R200, R84 ;  /* 0x0000005400c87308 */ /* 0x0007e40000000800 */
[-C--:B------:R-:W-:Y:S08]  /*10190*/  HMMA.16816.F32 R44, R60, R70.reuse, R44 ;  /* 0x000000463c2c723c */ /* 0x080ff0000000182c */
[C---:B------:R-:W-:Y:S01]  /*101a0*/  HMMA.16816.F32 R48, R52.reuse, R70, R48 ;  /* 0x000000463430723c */ /* 0x040fe20000001830 */
[----:B------:R-:W-:Y:S01]  /*101b0*/  LDSM.16.MT88.4 R68, [R230+0x1800] ;  /* 0x00180000e644783b */ /* 0x000fe20000004200 */
[----:B------:R3:W-:Y:S02]  /*101c0*/  MUFU.EX2 R199, R85 ;  /* 0x0000005500c77308 */ /* 0x0007e40000000800 */
[--C-:B-1----:R-:W-:Y:S01]  /*101d0*/  FFMA.FTZ R79, R106, c[0x0][0x2d0], -R3.reuse ;  /* 0x0000b4006a4f7a23 */ /* 0x102fe20000010803 */
[----:B------:R-:W-:Y:S01]  /*101e0*/  MOV R106, R185 ;  /* 0x000000b9006a7202 */ /* 0x000fe20000000f00 */
[----:B------:R-:W-:Y:S01]  /*101f0*/  FFMA.FTZ R3, R111, c[0x0][0x2d0], -R3 ;  /* 0x0000b4006f037a23 */ /* 0x000fe20000010803 */
[----:B------:R-:W-:Y:S01]  /*10200*/  MOV R111, R186 ;  /* 0x000000ba006f7202 */ /* 0x000fe20000000f00 */
[-C--:B------:R-:W-:Y:S04]  /*10210*/  HMMA.16816.F32 R116, R52, R56.reuse, R116 ;  /* 0x000000383474723c */ /* 0x080fe80000001874 */
[----:B------:R1:W-:Y:S01]  /*10220*/  MUFU.EX2 R198, R86 ;  /* 0x0000005600c67308 */ /* 0x0003e20000000800 */
[--C-:B---3--:R-:W-:Y:S01]  /*10230*/  FFMA.FTZ R84, R105, c[0x0][0x2d0], -R138.reuse ;  /* 0x0000b40069547a23 */ /* 0x108fe2000001088a */
[----:B------:R-:W-:Y:S02]  /*10240*/  MOV R105, R159 ;  /* 0x0000009f00697202 */ /* 0x000fe40000000f00 */
[C---:B------:R-:W-:Y:S06]  /*10250*/  HMMA.16816.F32 R120, R60.reuse, R56, R120 ;  /* 0x000000383c78723c */ /* 0x040fec0000001878 */
[----:B------:R-:W-:Y:S01]  /*10260*/  MUFU.EX2 R84, R84 ;  /* 0x0000005400547308 */ /* 0x000fe20000000800 */
[----:B------:R-:W-:Y:S01]  /*10270*/  F2FP.PACK_AB R56, R178, R174 ;  /* 0x000000aeb238723e */ /* 0x000fe200000000ff */
[-C--:B------:R-:W-:Y:S01]  /*10280*/  HMMA.16816.F32 R124, R60, R58.reuse, R124 ;  /* 0x0000003a3c7c723c */ /* 0x080fe2000000187c */
[----:B------:R-:W3:Y:S03]  /*10290*/  LDSM.16.MT88.4 R60, [R233+0x1800] ;  /* 0x00180000e93c783b */ /* 0x000ee60000004200 */
[----:B------:R-:W-:Y:S01]  /*102a0*/  F2FP.PACK_AB R57, R176, R177 ;  /* 0x000000b1b039723e */ /* 0x000fe200000000ff */
[--C-:B------:R-:W-:Y:S01]  /*102b0*/  FFMA.FTZ R85, R104, c[0x0][0x2d0], -R138.reuse ;  /* 0x0000b40068557a23 */ /* 0x100fe2000001088a */
[----:B------:R-:W-:Y:S01]  /*102c0*/  MOV R104, R156 ;  /* 0x0000009c00687202 */ /* 0x000fe20000000f00 */
[----:B------:R-:W-:Y:S01]  /*102d0*/  FFMA.FTZ R138, R109, c[0x0][0x2d0], -R138 ;  /* 0x0000b4006d8a7a23 */ /* 0x000fe2000001088a */
[----:B------:R-:W-:Y:S01]  /*102e0*/  HMMA.16816.F32 R128, R52, R58, R128 ;  /* 0x0000003a3480723c */ /* 0x000fe20000001880 */
[----:B------:R-:W-:Y:S03]  /*102f0*/  MUFU.EX2 R113, R87 ;  /* 0x0000005700717308 */ /* 0x000fe60000000800 */
[----:B------:R-:W-:Y:S01]  /*10300*/  MOV R109, R163 ;  /* 0x000000a3006d7202 */ /* 0x000fe20000000f00 */
[--C-:B-1----:R-:W-:Y:S01]  /*10310*/  FFMA.FTZ R86, R114, c[0x0][0x2d0], -R188.reuse ;  /* 0x0000b40072567a23 */ /* 0x102fe200000108bc */
[----:B------:R-:W-:Y:S01]  /*10320*/  MOV R114, R158 ;  /* 0x0000009e00727202 */ /* 0x000fe20000000f00 */
[----:B------:R-:W-:Y:S01]  /*10330*/  FFMA.FTZ R188, R115, c[0x0][0x2d0], -R188 ;  /* 0x0000b40073bc7a23 */ /* 0x000fe200000108bc */
[----:B------:R-:W-:Y:S03]  /*10340*/  F2FP.PACK_AB R52, R224, R225 ;  /* 0x000000e1e034723e */ /* 0x000fe600000000ff */
[----:B------:R-:W-:Y:S01]  /*10350*/  MUFU.EX2 R138, R138 ;  /* 0x0000008a008a7308 */ /* 0x000fe20000000800 */
[----:B------:R-:W-:Y:S02]  /*10360*/  F2FP.PACK_AB R54, R222, R223 ;  /* 0x000000dfde36723e */ /* 0x000fe400000000ff */
[----:B------:R-:W-:Y:S01]  /*10370*/  F2FP.PACK_AB R53, R220, R175 ;  /* 0x000000afdc35723e */ /* 0x000fe200000000ff */
[----:B----4-:R-:W-:Y:S01]  /*10380*/  FFMA.FTZ R133, R133, R155, R215 ;  /* 0x0000009b85857223 */ /* 0x010fe200000100d7 */
[----:B------:R-:W-:Y:S02]  /*10390*/  F2FP.PACK_AB R55, R219, R179 ;  /* 0x000000b3db37723e */ /* 0x000fe400000000ff */
[----:B------:R-:W-:Y:S01]  /*103a0*/  F2FP.PACK_AB R58, R183, R214 ;  /* 0x000000d6b73a723e */ /* 0x000fe200000000ff */
[----:B------:R-:W-:Y:S01]  /*103b0*/  FADD.FTZ R133, R216, R133 ;  /* 0x00000085d8857221 */ /* 0x000fe20000010000 */
[----:B------:R-:W-:Y:S01]  /*103c0*/  F2FP.PACK_AB R59, R180, R181 ;  /* 0x000000b5b43b723e */ /* 0x000fe200000000ff */
[----:B--2---:R-:W-:Y:S01]  /*103d0*/  FFMA.FTZ R132, R132, R154, R212 ;  /* 0x0000009a84847223 */ /* 0x004fe200000100d4 */
[----:B------:R-:W-:Y:S01]  /*103e0*/  MUFU.EX2 R188, R188 ;  /* 0x000000bc00bc7308 */ /* 0x000fe20000000800 */
[-C--:B------:R-:W-:Y:S03]  /*103f0*/  HMMA.16816.F32 R4, R52, R64.reuse, R4 ;  /* 0x000000403404723c */ /* 0x080fe60000001804 */
[----:B------:R-:W-:Y:S01]  /*10400*/  FADD.FTZ R132, R213, R132 ;  /* 0x00000084d5847221 */ /* 0x000fe20000010000 */
[----:B------:R-:W-:Y:S04]  /*10410*/  MOV R115, R157 ;  /* 0x0000009d00737202 */ /* 0x000fe80000000f00 */
[C---:B------:R-:W-:Y:S01]  /*10420*/  HMMA.16816.F32 R8, R56.reuse, R64, R8 ;  /* 0x000000403808723c */ /* 0x040fe20000001808 */
[----:B------:R-:W-:Y:S07]  /*10430*/  MUFU.EX2 R87, R112 ;  /* 0x0000007000577308 */ /* 0x000fee0000000800 */
[-C--:B------:R-:W-:Y:S03]  /*10440*/  HMMA.16816.F32 R12, R56, R66.reuse, R12 ;  /* 0x00000042380c723c */ /* 0x080fe6000000180c */
[----:B------:R-:W-:Y:S05]  /*10450*/  MUFU.EX2 R86, R86 ;  /* 0x0000005600567308 */ /* 0x000fea0000000800 */
[C---:B------:R-:W-:Y:S01]  /*10460*/  HMMA.16816.F32 R16, R52.reuse, R66, R16 ;  /* 0x000000423410723c */ /* 0x040fe20000001810 */
[----:B------:R-:W-:Y:S04]  /*10470*/  LDSM.16.MT88.4 R64, [R233+0x2000] ;  /* 0x00200000e940783b */ /* 0x000fe80000004200 */
[----:B------:R-:W-:Y:S03]  /*10480*/  MUFU.EX2 R96, R96 ;  /* 0x0000006000607308 */ /* 0x000fe60000000800 */
[-C--:B---3--:R-:W-:Y:S07]  /*10490*/  HMMA.16816.F32 R20, R52, R60.reuse, R20 ;  /* 0x0000003c3414723c */ /* 0x088fee0000001814 */
[----:B------:R-:W-:Y:S01]  /*104a0*/  MUFU.EX2 R97, R97 ;  /* 0x0000006100617308 */ /* 0x000fe20000000800 */
[C---:B------:R-:W-:Y:S08]  /*104b0*/  HMMA.16816.F32 R24, R56.reuse, R60, R24 ;  /* 0x0000003c3818723c */ /* 0x040ff00000001818 */
[-C--:B------:R-:W-:Y:S01]  /*104c0*/  HMMA.16816.F32 R28, R56, R62.reuse, R28 ;  /* 0x0000003e381c723c */ /* 0x080fe2000000181c */
[----:B------:R-:W-:Y:S03]  /*104d0*/  MUFU.EX2 R98, R98 ;  /* 0x0000006200627308 */ /* 0x000fe60000000800 */
[----:B------:R-:W-:Y:S04]  /*104e0*/  FFMA.FTZ R0, R0, R145, R189 ;  /* 0x0000009100007223 */ /* 0x000fe800000100bd */
[C---:B------:R-:W-:Y:S01]  /*104f0*/  HMMA.16816.F32 R32, R52.reuse, R62, R32 ;  /* 0x0000003e3420723c */ /* 0x040fe20000001820 */
[----:B------:R-:W1:Y:S02]  /*10500*/  LDSM.16.MT88.4 R60, [R229+0x2000] ;  /* 0x00200000e53c783b */ /* 0x000e640000004200 */
[----:B------:R-:W-:Y:S01]  /*10510*/  MUFU.EX2 R99, R99 ;  /* 0x0000006300637308 */ /* 0x000fe20000000800 */
[----:B------:R-:W-:Y:S01]  /*10520*/  MOV R145, R152 ;  /* 0x0000009800917202 */ /* 0x000fe20000000f00 */
[----:B------:R-:W-:Y:S02]  /*10530*/  FADD.FTZ R76, R190, R0 ;  /* 0x00000000be4c7221 */ /* 0x000fe40000010000 */
[----:B------:R-:W-:Y:S01]  /*10540*/  FADD.FTZ R0, R226, R132 ;  /* 0x00000084e2007221 */ /* 0x000fe20000010000 */
[-C--:B------:R-:W-:Y:S04]  /*10550*/  HMMA.16816.F32 R36, R52, R68.reuse, R36 ;  /* 0x000000443424723c */ /* 0x080fe80000001824 */
[----:B------:R-:W-:Y:S01]  /*10560*/  FADD.FTZ R0, R227, R0 ;  /* 0x00000000e3007221 */ /* 0x000fe20000010000 */
[----:B------:R-:W-:Y:S01]  /*10570*/  MOV R215, R145 ;  /* 0x0000009100d77202 */ /* 0x000fe20000000f00 */
[----:B------:R-:W-:Y:S01]  /*10580*/  MUFU.EX2 R88, R88 ;  /* 0x0000005800587308 */ /* 0x000fe20000000800 */
[----:B------:R-:W-:Y:S01]  /*10590*/  FFMA.FTZ R134, R134, R147, R217 ;  /* 0x0000009386867223 */ /* 0x000fe200000100d9 */
[C---:B------:R-:W-:Y:S04]  /*105a0*/  HMMA.16816.F32 R40, R56.reuse, R68, R40 ;  /* 0x000000443828723c */ /* 0x040fe80000001828 */
[----:B------:R-:W-:Y:S01]  /*105b0*/  MOV R147, R153 ;  /* 0x0000009900937202 */ /* 0x000fe20000000f00 */
[----:B------:R-:W-:Y:S01]  /*105c0*/  FADD.FTZ R0, R148, R0 ;  /* 0x0000000094007221 */ /* 0x000fe20000010000 */
[----:B------:R-:W-:Y:S01]  /*105d0*/  LDSM.16.MT88.4 R152, [R229+0x3000] ;  /* 0x00300000e598783b */ /* 0x000fe20000004200 */
[----:B------:R-:W-:Y:S01]  /*105e0*/  MOV R217, R144 ;  /* 0x0000009000d97202 */ /* 0x000fe20000000f00 */
[-C--:B------:R-:W-:Y:S01]  /*105f0*/  HMMA.16816.F32 R44, R56, R70.reuse, R44 ;  /* 0x00000046382c723c */ /* 0x080fe2000000182c */
[----:B------:R-:W-:Y:S03]  /*10600*/  MUFU.EX2 R89, R89 ;  /* 0x0000005900597308 */ /* 0x000fe60000000800 */
[----:B------:R-:W-:Y:S01]  /*10610*/  FADD.FTZ R134, R218, R134 ;  /* 0x00000086da867221 */ /* 0x000fe20000010000 */
[----:B------:R-:W-:Y:S03]  /*10620*/  MOV R132, R135 ;  /* 0x0000008700847202 */ /* 0x000fe60000000f00 */
[C---:B------:R-:W-:Y:S01]  /*10630*/  HMMA.16816.F32 R48, R52.reuse, R70, R48 ;  /* 0x000000463430723c */ /* 0x040fe20000001830 */
[----:B------:R-:W2:Y:S02]  /*10640*/  LDSM.16.MT88.4 R68, [R230+0x2000] ;  /* 0x00200000e644783b */ /* 0x000ea40000004200 */
[----:B------:R-:W-:Y:S01]  /*10650*/  MUFU.EX2 R90, R90 ;  /* 0x0000005a005a7308 */ /* 0x000fe20000000800 */
[----:B------:R-:W-:Y:S04]  /*10660*/  FADD.FTZ R134, R221, R134 ;  /* 0x00000086dd867221 */ /* 0x000fe80000010000 */
[-C--:B------:R-:W-:Y:S05]  /*10670*/  HMMA.16816.F32 R116, R52, R72.reuse, R116 ;  /* 0x000000483474723c */ /* 0x080fea0000001874 */
[----:B------:R-:W-:Y:S03]  /*10680*/  MUFU.EX2 R91, R91 ;  /* 0x0000005b005b7308 */ /* 0x000fe60000000800 */
[C---:B------:R-:W-:Y:S07]  /*10690*/  HMMA.16816.F32 R120, R56.reuse, R72, R120 ;  /* 0x000000483878723c */ /* 0x040fee0000001878 */
[----:B------:R-:W-:Y:S01]  /*106a0*/  MUFU.EX2 R92, R92 ;  /* 0x0000005c005c7308 */ /* 0x000fe20000000800 */
[-C--:B------:R-:W-:Y:S07]  /*106b0*/  HMMA.16816.F32 R124, R56, R74.reuse, R124 ;  /* 0x0000004a387c723c */ /* 0x080fee000000187c */
        /* <DEDUP_REMOVED lines=11> */
[----:B------:R-:W-:Y:S05]  /*10770*/  F2FP.PACK_AB R59, R81, R80 ;  /* 0x00000050513b723e */ /* 0x000fea00000000ff */
[-C--:B-1----:R-:W-:Y:S01]  /*10780*/  HMMA.16816.F32 R4, R52, R60.reuse, R4 ;  /* 0x0000003c3404723c */ /* 0x082fe20000001804 */
[----:B------:R-:W1:Y:S07]  /*10790*/  MUFU.EX2 R95, R95 ;  /* 0x0000005f005f7308 */ /* 0x000e6e0000000800 */
[C---:B------:R-:W-:Y:S03]  /*107a0*/  HMMA.16816.F32 R8, R56.reuse, R60, R8 ;  /* 0x0000003c3808723c */ /* 0x040fe60000001808 */
[----:B------:R-:W-:Y:S05]  /*107b0*/  MUFU.EX2 R100, R100 ;  /* 0x0000006400647308 */ /* 0x000fea0000000800 */
[-C--:B------:R-:W-:Y:S05]  /*107c0*/  HMMA.16816.F32 R12, R56, R62.reuse, R12 ;  /* 0x0000003e380c723c */ /* 0x080fea000000180c */
[----:B------:R-:W-:Y:S03]  /*107d0*/  MUFU.EX2 R101, R101 ;  /* 0x0000006500657308 */ /* 0x000fe60000000800 */
[C---:B------:R-:W-:Y:S01]  /*107e0*/  HMMA.16816.F32 R16, R52.reuse, R62, R16 ;  /* 0x0000003e3410723c */ /* 0x040fe20000001810 */
[----:B------:R-:W1:Y:S06]  /*107f0*/  LDSM.16.MT88.4 R60, [R229+0x2800] ;  /* 0x00280000e53c783b */ /* 0x000e6c0000004200 */
[----:B------:R-:W-:Y:S01]  /*10800*/  MUFU.EX2 R102, R102 ;  /* 0x0000006600667308 */ /* 0x000fe20000000800 */
[-C--:B------:R-:W-:Y:S08]  /*10810*/  HMMA.16816.F32 R20, R52, R64.reuse, R20 ;  /* 0x000000403414723c */ /* 0x080ff00000001814 */
[C---:B------:R-:W-:Y:S01]  /*10820*/  HMMA.16816.F32 R24, R56.reuse, R64, R24 ;  /* 0x000000403818723c */ /* 0x040fe20000001818 */
[----:B------:R-:W-:Y:S07]  /*10830*/  MUFU.EX2 R103, R103 ;  /* 0x0000006700677308 */ /* 0x000fee0000000800 */
[-C--:B------:R-:W-:Y:S03]  /*10840*/  HMMA.16816.F32 R28, R56, R66.reuse, R28 ;  /* 0x00000042381c723c */ /* 0x080fe6000000181c */
[----:B------:R-:W-:Y:S05]  /*10850*/  MUFU.EX2 R85, R85 ;  /* 0x0000005500557308 */ /* 0x000fea0000000800 */
[C---:B------:R-:W-:Y:S01]  /*10860*/  HMMA.16816.F32 R32, R52.reuse, R66, R32 ;  /* 0x000000423420723c */ /* 0x040fe20000001820 */
[----:B------:R-:W1:Y:S04]  /*10870*/  LDSM.16.MT88.4 R64, [R233+0x2800] ;  /* 0x00280000e940783b */ /* 0x000e680000004200 */
[----:B------:R-:W-:Y:S03]  /*10880*/  MUFU.EX2 R79, R79 ;  /* 0x0000004f004f7308 */ /* 0x000fe60000000800 */
[-C--:B--2---:R-:W-:Y:S08]  /*10890*/  HMMA.16816.F32 R36, R52, R68.reuse, R36 ;  /* 0x000000443424723c */ /* 0x084ff00000001824 */
[C---:B------:R-:W-:Y:S07]  /*108a0*/  HMMA.16816.F32 R40, R56.reuse, R68, R40 ;  /* 0x000000443828723c */ /* 0x040fee0000001828 */
[----:B------:R-:W-:Y:S01]  /*108b0*/  FADD.FTZ R68, R248, R133 ;  /* 0x00000085f8447221 */ /* 0x000fe20000010000 */
[-C--:B------:R-:W-:Y:S04]  /*108c0*/  HMMA.16816.F32 R44, R56, R70.reuse, R44 ;  /* 0x00000046382c723c */ /* 0x080fe8000000182c */
[----:B------:R-:W-:Y:S04]  /*108d0*/  FADD.FTZ R78, R250, R68 ;  /* 0x00000044fa4e7221 */ /* 0x000fe80000010000 */
[C---:B------:R-:W-:Y:S01]  /*108e0*/  HMMA.16816.F32 R48, R52.reuse, R70, R48 ;  /* 0x000000463430723c */ /* 0x040fe20000001830 */
[----:B------:R-:W2:Y:S07]  /*108f0*/  LDSM.16.MT88.4 R68, [R230+0x2800] ;  /* 0x00280000e644783b */ /* 0x000eae0000004200 */
[-C--:B---3--:R-:W-:Y:S08]  /*10900*/  HMMA.16816.F32 R116, R52, R72.reuse, R116 ;  /* 0x000000483474723c */ /* 0x088ff00000001874 */
[C---:B------:R-:W-:Y:S08]  /*10910*/  HMMA.16816.F32 R120, R56.reuse, R72, R120 ;  /* 0x000000483878723c */ /* 0x040ff00000001878 */
[-C--:B------:R-:W-:Y:S07]  /*10920*/  HMMA.16816.F32 R124, R56, R74.reuse, R124 ;  /* 0x0000004a387c723c */ /* 0x080fee000000187c */
[----:B----4-:R-:W-:Y:S01]  /*10930*/  F2FP.PACK_AB R58, R93, R92 ;  /* 0x0000005c5d3a723e */ /* 0x010fe200000000ff */
[----:B------:R-:W-:Y:S01]  /*10940*/  HMMA.16816.F32 R128, R52, R74, R128 ;  /* 0x0000004a3480723c */ /* 0x000fe20000001880 */
[----:B------:R-:W3:Y:S03]  /*10950*/  LDSM.16.MT88.4 R72, [R232+0x2800] ;  /* 0x00280000e848783b */ /* 0x000ee60000004200 */
[----:B------:R-:W-:Y:S01]  /*10960*/  FADD.FTZ R57, R191, R76 ;  /* 0x0000004cbf397221 */ /* 0x000fe20000010000 */
[----:B-1----:R-:W-:Y:S01]  /*10970*/  F2FP.PACK_AB R59, R95, R94 ;  /* 0x0000005e5f3b723e */ /* 0x002fe200000000ff */
[----:B------:R-:W-:Y:S01]  /*10980*/  FADD.FTZ R56, R251, R134 ;  /* 0x00000086fb387221 */ /* 0x000fe20000010000 */
[----:B------:R-:W-:Y:S01]  /*10990*/  F2FP.PACK_AB R52, R199, R200 ;  /* 0x000000c8c734723e */ /* 0x000fe200000000ff */
[----:B------:R-:W-:Y:S01]  /*109a0*/  FADD.FTZ R77, R193, R57 ;  /* 0x00000039c14d7221 */ /* 0x000fe20000010000 */
[----:B------:R-:W-:Y:S03]  /*109b0*/  F2FP.PACK_AB R53, R113, R198 ;  /* 0x000000c67135723e */ /* 0x000fe600000000ff */
[----:B------:R-:W-:Y:S01]  /*109c0*/  F2FP.PACK_AB R54, R97, R96 ;  /* 0x000000606136723e */ /* 0x000fe200000000ff */
[----:B------:R-:W-:Y:S01]  /*109d0*/  FADD.FTZ R76, R249, R56 ;  /* 0x00000038f94c7221 */ /* 0x000fe20000010000 */
[----:B------:R-:W-:Y:S02]  /*109e0*/  F2FP.PACK_AB R55, R99, R98 ;  /* 0x000000626337723e */ /* 0x000fe400000000ff */
[----:B------:R-:W-:Y:S02]  /*109f0*/  F2FP.PACK_AB R56, R89, R88 ;  /* 0x000000585938723e */ /* 0x000fe400000000ff */
[----:B------:R-:W-:Y:S03]  /*10a00*/  F2FP.PACK_AB R57, R91, R90 ;  /* 0x0000005a5b39723e */ /* 0x000fe600000000ff */
[-C--:B------:R-:W-:Y:S08]  /*10a10*/  HMMA.16816.F32 R4, R52, R60.reuse, R4 ;  /* 0x0000003c3404723c */ /* 0x080ff00000001804 */
[C---:B------:R-:W-:Y:S08]  /*10a20*/  HMMA.16816.F32 R8, R56.reuse, R60, R8 ;  /* 0x0000003c3808723c */ /* 0x040ff00000001808 */
[-C--:B------:R-:W-:Y:S08]  /*10a30*/  HMMA.16816.F32 R12, R56, R62.reuse, R12 ;  /* 0x0000003e380c723c */ /* 0x080ff0000000180c */
[C---:B------:R-:W-:Y:S01]  /*10a40*/  HMMA.16816.F32 R16, R52.reuse, R62, R16 ;  /* 0x0000003e3410723c */ /* 0x040fe20000001810 */
[----:B------:R1:W-:Y:S06]  /*10a50*/  MUFU.EX2 R63, R3 ;  /* 0x00000003003f7308 */ /* 0x0003ec0000000800 */
[----:B------:R-:W-:Y:S01]  /*10a60*/  FADD.FTZ R62, R147, R0 ;  /* 0x00000000933e7221 */ /* 0x000fe20000010000 */
[-C--:B------:R-:W-:Y:S08]  /*10a70*/  HMMA.16816.F32 R20, R52, R64.reuse, R20 ;  /* 0x000000403414723c */ /* 0x080ff00000001814 */
[C---:B------:R-:W-:Y:S01]  /*10a80*/  HMMA.16816.F32 R24, R56.reuse, R64, R24 ;  /* 0x000000403818723c */ /* 0x040fe20000001818 */
[----:B------:R-:W-:Y:S07]  /*10a90*/  MUFU.EX2 R64, R110 ;  /* 0x0000006e00407308 */ /* 0x000fee0000000800 */
[-C--:B------:R-:W-:Y:S03]  /*10aa0*/  HMMA.16816.F32 R28, R56, R66.reuse, R28 ;  /* 0x00000042381c723c */ /* 0x080fe6000000181c */
[----:B------:R-:W-:Y:S01]  /*10ab0*/  MUFU.EX2 R65, R107 ;  /* 0x0000006b00417308 */ /* 0x000fe20000000800 */
[----:B-1----:R-:W-:Y:S04]  /*10ac0*/  FADD.FTZ R3, R143, R78 ;  /* 0x0000004e8f037221 */ /* 0x002fe80000010000 */
[C---:B------:R-:W-:Y:S04]  /*10ad0*/  HMMA.16816.F32 R32, R52.reuse, R66, R32 ;  /* 0x000000423420723c */ /* 0x040fe80000001820 */
[----:B------:R-:W-:Y:S01]  /*10ae0*/  FADD.FTZ R3, R146, R3 ;  /* 0x0000000392037221 */ /* 0x000fe20000010000 */
[----:B------:R-:W1:Y:S03]  /*10af0*/  MUFU.EX2 R66, R108 ;  /* 0x0000006c00427308 */ /* 0x000e660000000800 */
[-C--:B--2---:R-:W-:Y:S04]  /*10b00*/  HMMA.16816.F32 R36, R52, R68.reuse, R36 ;  /* 0x000000443424723c */ /* 0x084fe80000001824 */
[----:B------:R-:W-:Y:S04]  /*10b10*/  FADD.FTZ R60, R184, R3 ;  /* 0x00000003b83c7221 */ /* 0x000fe80000010000 */
[C---:B------:R-:W-:Y:S08]  /*10b20*/  HMMA.16816.F32 R40, R56.reuse, R68, R40 ;  /* 0x000000443828723c */ /* 0x040ff00000001828 */
[-C--:B------:R-:W-:Y:S08]  /*10b30*/  HMMA.16816.F32 R44, R56, R70.reuse, R44 ;  /* 0x00000046382c723c */ /* 0x080ff0000000182c */
[C---:B------:R-:W-:Y:S07]  /*10b40*/  HMMA.16816.F32 R48, R52.reuse, R70, R48 ;  /* 0x000000463430723c */ /* 0x040fee0000001830 */
[----:B------:R-:W-:Y:S01]  /*10b50*/  MOV R70, R2 ;  /* 0x0000000200467202 */ /* 0x000fe20000000f00 */
[-C--:B---3--:R-:W-:Y:S08]  /*10b60*/  HMMA.16816.F32 R116, R52, R72.reuse, R116 ;  /* 0x000000483474723c */ /* 0x088ff00000001874 */
[C---:B------:R-:W-:Y:S08]  /*10b70*/  HMMA.16816.F32 R120, R56.reuse, R72, R120 ;  /* 0x000000483878723c */ /* 0x040ff00000001878 */
[-C--:B------:R-:W-:Y:S07]  /*10b80*/  HMMA.16816.F32 R124, R56, R74.reuse, R124 ;  /* 0x0000004a387c723c */ /* 0x080fee000000187c */
[----:B------:R-:W-:Y:S01]  /*10b90*/  FADD.FTZ R57, R194, R77 ;  /* 0x0000004dc2397221 */ /* 0x000fe20000010000 */
[----:B------:R-:W-:Y:S04]  /*10ba0*/  HMMA.16816.F32 R128, R52, R74, R128 ;  /* 0x0000004a3480723c */ /* 0x000fe80000001880 */
[----:B------:R-:W-:Y:S01]  /*10bb0*/  FADD.FTZ R56, R149, R76 ;  /* 0x0000004c95387221 */ /* 0x000fe20000010000 */
[----:B-1----:R-:W-:Y:S01]  /*10bc0*/  F2FP.PACK_AB R58, R138, R66 ;  /* 0x000000428a3a723e */ /* 0x002fe200000000ff */
[----:B------:R-:W-:Y:S01]  /*10bd0*/  FADD.FTZ R61, R195, R57 ;  /* 0x00000039c33d7221 */ /* 0x000fe20000010000 */
[----:B------:R-:W-:Y:S01]  /*10be0*/  F2FP.PACK_AB R52, R101, R100 ;  /* 0x000000646534723e */ /* 0x000fe200000000ff */
[----:B------:R-:W-:Y:S01]  /*10bf0*/  FADD.FTZ R0, R187, R56 ;  /* 0x00000038bb007221 */ /* 0x000fe20000010000 */
[----:B------:R-:W-:Y:S01]  /*10c00*/  F2FP.PACK_AB R53, R103, R102 ;  /* 0x000000666735723e */ /* 0x000fe200000000ff */
[----:B------:R-:W1:Y:S02]  /*10c10*/  LDSM.16.MT88.4 R184, [R230+0x3000] ;  /* 0x00300000e6b8783b */ /* 0x000e640000004200 */
[----:B------:R-:W-:Y:S01]  /*10c20*/  FADD.FTZ R3, R197, R61 ;  /* 0x0000003dc5037221 */ /* 0x000fe20000010000 */
[----:B------:R-:W-:Y:S01]  /*10c30*/  F2FP.PACK_AB R54, R139, R87 ;  /* 0x000000578b36723e */ /* 0x000fe200000000ff */
[----:B------:R-:W-:Y:S01]  /*10c40*/  FADD.FTZ R0, R161, R0 ;  /* 0x00000000a1007221 */ /* 0x000fe20000010000 */
[----:B------:R-:W-:Y:S01]  /*10c50*/  F2FP.PACK_AB R55, R188, R86 ;  /* 0x00000056bc37723e */ /* 0x000fe200000000ff */
[----:B------:R-:W-:Y:S01]  /*10c60*/  FADD.FTZ R3, R196, R3 ;  /* 0x00000003c4037221 */ /* 0x000fe20000010000 */
[----:B------:R-:W-:Y:S01]  /*10c70*/  F2FP.PACK_AB R56, R84, R85 ;  /* 0x000000555438723e */ /* 0x000fe200000000ff */
[----:B------:R-:W-:Y:S01]  /*10c80*/  FADD.FTZ R0, R217, R0 ;  /* 0x00000000d9007221 */ /* 0x000fe20000010000 */
[----:B------:R-:W-:Y:S02]  /*10c90*/  F2FP.PACK_AB R57, R65, R79 ;  /* 0x0000004f4139723e */ /* 0x000fe400000000ff */
[----:B------:R-:W-:Y:S01]  /*10ca0*/  F2FP.PACK_AB R59, R63, R64 ;  /* 0x000000403f3b723e */ /* 0x000fe200000000ff */
[-C--:B------:R-:W-:Y:S07]  /*10cb0*/  HMMA.16816.F32 R144, R52, R152.reuse, R4 ;  /* 0x000000983490723c */ /* 0x080fee0000001804 */
        /* <DEDUP_REMOVED lines=17> */
[----:B------:R-:W2:Y:S01]  /*10dd0*/  LDSM.16.MT88.4 R4, [R232+0x3000] ;  /* 0x00300000e804783b */ /* 0x000ea20000004200 */
        /* <DEDUP_REMOVED lines=88> */
.L_x_1254:
[----:B------:R-:W-:Y:S02]  /*11360*/  MOV R10, 0x1f ;  /* 0x0000001f000a7802 */ /* 0x000fe40000000f00 */
[----:B------:R-:W-:Y:S01]  /*11370*/  MOV R7, 0xffffffff ;  /* 0xffffffff00077802 */ /* 0x000fe20000000f00 */
[----:B------:R-:W-:Y:S05]  /*11380*/  BRA.DIV ~URZ, `(.L_x_1256) ;  /* 0x00002a427f007947 */ /* 0x000fea000b800000 */
[----:B------:R-:W2:Y:S04]  /*11390*/  LDL R0, [R1+0x10] ;  /* 0x0000100001007983 */ /* 0x000ea80000100800 */
[----:B--2---:R1:W2:Y:S02]  /*113a0*/  SHFL.BFLY PT, R2, R0, 0x2, 0x1f ;  /* 0x0c401f0000027f89 */ /* 0x0042a400000e0000 */
.L_x_1294:
        /* <DEDUP_REMOVED lines=19> */
.L_x_1295:
        /* <DEDUP_REMOVED lines=102> */
.L_x_1223:
        /* <DEDUP_REMOVED lines=19> */
.L_x_1259:
[----:B-1----:R-:W-:Y:S05]  /*11c70*/  BSYNC B0 ;  /* 0x0000000000007941 */ /* 0x002fea0003800000 */
.L_x_1258:
        /* <DEDUP_REMOVED lines=88> */
[----:B------:R-:W-:Y:S05]  /*12200*/  CALL.REL.NOINC `($__internal_3_$__cuda_sm70_shflsync_idx_p) ;  /* 0x0000260000007944 */ /* 0x000fea0003c00000 */
.L_x_1262:
        /* <DEDUP_REMOVED lines=162> */
.L_x_1261:
        /* <DEDUP_REMOVED lines=40> */
.L_x_1265:
[----:B------:R-:W-:Y:S05]  /*12eb0*/  BSYNC B0 ;  /* 0x0000000000007941 */ /* 0x000fea0003800000 */
.L_x_1264:
        /* <DEDUP_REMOVED lines=37> */
.L_x_1296:
[----:B------:R-:W-:Y:S05]  /*13110*/  BRA.DIV ~URZ, `(.L_x_1267) ;  /* 0x00000ff27f007947 */ /* 0x000fea000b800000 */
[----:B------:R3:W4:Y:S02]  /*13120*/  SHFL.IDX PT, R4, R3, RZ, 0x181f ;  /* 0x00181fff03047589 */ /* 0x00072400000e0000 */
.L_x_1297:
        /* <DEDUP_REMOVED lines=10> */
.L_x_1298:
        /* <DEDUP_REMOVED lines=8> */
.L_x_1299:
[----:B------:R-:W-:Y:S05]  /*13250*/  BRA.DIV ~URZ, `(.L_x_1270) ;  /* 0x000010627f007947 */ /* 0x000fea000b800000 */
[----:B-1----:R1:W2:Y:S02]  /*13260*/  SHFL.IDX PT, R4, R3, 0x2, 0x181f ;  /* 0x00581f0003047f89 */ /* 0x0022a400000e0000 */
.L_x_1300:
        /* <DEDUP_REMOVED lines=9> */
.L_x_1301:
        /* <DEDUP_REMOVED lines=8> */
.L_x_1302:
[----:B------:R-:W-:Y:S05]  /*13380*/  BRA.DIV ~URZ, `(.L_x_1273) ;  /* 0x000010e27f007947 */ /* 0x000fea000b800000 */
[----:B--2---:R2:W1:Y:S02]  /*13390*/  SHFL.IDX PT, R4, R3, 0x4, 0x181f ;  /* 0x00981f0003047f89 */ /* 0x00446400000e0000 */
.L_x_1303:
        /* <DEDUP_REMOVED lines=9> */
.L_x_1304:
        /* <DEDUP_REMOVED lines=8> */
.L_x_1305:
[----:B------:R-:W-:Y:S05]  /*134b0*/  BRA.DIV ~URZ, `(.L_x_1276) ;  /* 0x000011627f007947 */ /* 0x000fea000b800000 */
[----:B--2---:R2:W3:Y:S02]  /*134c0*/  SHFL.IDX PT, R4, R3, 0x6, 0x181f ;  /* 0x00d81f0003047f89 */ /* 0x0044e400000e0000 */
.L_x_1306:
        /* <DEDUP_REMOVED lines=9> */
.L_x_1307:
[----:B------:R-:W4:Y:S01]  /*13560*/  LDL.64 R6, [R1+0x28] ;  /* 0x0000280001067983 */ /* 0x000f220000100a00 */
[----:B------:R-:W-:-:S04]  /*13570*/  IADD3 R0, R0, 0x70, RZ ;  /* 0x0000007000007810 */ /* 0x000fc80007ffe0ff */
[----:B------:R-:W-:-:S13]  /*13580*/  ISETP.GE.OR P1, PT, R0, R11, P0 ;  /* 0x0000000b0000720c */ /* 0x000fda0000726670 */
[----:B-12-4-:R-:W-:-:S04]  /*13590*/  @!P1 LEA R2, P0, R6, R3, 0x1 ;  /* 0x0000000306029211 */ /* 0x016fc800078008ff */
[----:B---3--:R-:W-:-:S05]  /*135a0*/  @!P1 LEA.HI.X R3, R6, R4, R7, 0x1, P0 ;  /* 0x0000000406039211 */ /* 0x008fca00000f0c07 */
[----:B------:R1:W-:Y:S04]  /*135b0*/  @!P1 ST.E.128 [R2.64], RZ ;  /* 0x000000ff02009985 */ /* 0x0003e8000c101d08 */
.L_x_1263:
[----:B------:R-:W-:Y:S05]  /*135c0*/  BSYNC B1 ;  /* 0x0000000000017941 */ /* 0x000fea0003800000 */
.L_x_1260:
        /* <DEDUP_REMOVED lines=10> */
.L_x_1308:
[----:B------:R-:W-:Y:S01]  /*13670*/  WARPSYNC 0xffffffff ;  /* 0xffffffff00007948 */ /* 0x000fe20003800000 */
[----:B------:R-:W-:Y:S06]  /*13680*/  BAR.SYNC.DEFER_BLOCKING 0x4, 0x80 ;  /* 0x0102000000007b1d */ /* 0x000fec0000010000 */
[----:B----4-:R4:W-:Y:S04]  /*13690*/  STL [R1+0x60], R0 ;  /* 0x0000600001007387 */ /* 0x0109e80000100800 */
[----:B------:R4:W-:Y:S04]  /*136a0*/  @!P6 STS [0xb100], R47 ;  /* 0x00b1002fff00e388 */ /* 0x0009e80000000800 */
[----:B------:R-:W-:Y:S06]  /*136b0*/  BAR.ARV 0x5, 0x80 ;  /* 0x0142000000007b1d */ /* 0x000fec0000002000 */
.L_x_1278:
[----:B---34-:R-:W3:Y:S02]  /*136c0*/  LDL R0, [R1+0x60] ;  /* 0x0000600001007983 */ /* 0x018ee40000100800 */
[----:B---3--:R-:W-:-:S13]  /*136d0*/  ISETP.GE.AND P0, PT, R0, c[0x0][0x538], PT ;  /* 0x00014e0000007a0c */ /* 0x008fda0003f06270 */
[----:B-12---:R-:W-:Y:S01]  /*136e0*/  @P0 CALL.REL.NOINC `(.L_x_1280) ;  /* 0x0000001000000944 */ /* 0x006fe20003c00000 */
[----:B------:R-:W-:Y:S05]  /*136f0*/  BRA `(.L_x_1281) ;  /* 0xfffed27000007947 */ /* 0x000fea000383ffff */
.L_x_1280:
[----:B------:R-:W-:Y:S05]  /*13700*/  EXIT ;  /* 0x000000000000794d */ /* 0x000fea0003800000 */
.L_x_1224:
[----:B------:R-:W-:Y:S01]  /*13710*/  IMAD.MOV.U32 R10, RZ, RZ, R2 ;  /* 0x000000ffff0a7224 */ /* 0x000fe200078e0002 */
[----:B-1----:R-:W-:Y:S01]  /*13720*/  MOV R8, RZ ;  /* 0x000000ff00087202 */ /* 0x002fe20000000f00 */
[----:B------:R-:W-:Y:S01]  /*13730*/  IMAD.MOV.U32 R7, RZ, RZ, 0x181f ;  /* 0x0000181fff077424 */ /* 0x000fe200078e00ff */
[----:B------:R-:W-:Y:S02]  /*13740*/  MOV R9, 0x13760 ;  /* 0x0001376000097802 */ /* 0x000fe40000000f00 */
[----:B------:R-:W-:Y:S05]  /*13750*/  CALL.REL.NOINC `($__internal_3_$__cuda_sm70_shflsync_idx_p) ;  /* 0x000010b000007944 */ /* 0x000fea0003c00000 */
[----:B------:R-:W-:Y:S01]  /*13760*/  MOV R5, R7 ;  /* 0x0000000700057202 */ /* 0x000fe20000000f00 */
[----:B------:R-:W-:Y:S05]  /*13770*/  BRA `(.L_x_1282) ;  /* 0xfffeddf000007947 */ /* 0x000fea000383ffff */
.L_x_1225:
[----:B------:R-:W-:Y:S01]  /*13780*/  IMAD.MOV.U32 R10, RZ, RZ, R3 ;  /* 0x000000ffff0a7224 */ /* 0x000fe200078e0003 */
[----:B-1----:R-:W-:Y:S01]  /*13790*/  MOV R8, RZ ;  /* 0x000000ff00087202 */ /* 0x002fe20000000f00 */
[----:B------:R-:W-:Y:S01]  /*137a0*/  IMAD.MOV.U32 R7, RZ, RZ, 0x181f ;  /* 0x0000181fff077424 */ /* 0x000fe200078e00ff */
[----:B------:R-:W-:Y:S02]  /*137b0*/  MOV R9, 0x137d0 ;  /* 0x000137d000097802 */ /* 0x000fe40000000f00 */
[----:B--23--:R-:W-:Y:S05]  /*137c0*/  CALL.REL.NOINC `($__internal_3_$__cuda_sm70_shflsync_idx_p) ;  /* 0x0000104000007944 */ /* 0x00cfea0003c00000 */
[----:B------:R-:W-:Y:S01]  /*137d0*/  MOV R4, R7 ;  /* 0x0000000700047202 */ /* 0x000fe20000000f00 */
[----:B------:R-:W-:Y:S05]  /*137e0*/  BRA `(.L_x_1283) ;  /* 0xfffedda000007947 */ /* 0x000fea000383ffff */
.L_x_1228:
[----:B------:R-:W-:Y:S01]  /*137f0*/  IMAD.MOV.U32 R10, RZ, RZ, R2 ;  /* 0x000000ffff0a7224 */ /* 0x000fe200078e0002 */
[----:B------:R-:W-:Y:S01]  /*13800*/  MOV R8, 0x1 ;  /* 0x0000000100087802 */ /* 0x000fe20000000f00 */
[----:B------:R-:W-:Y:S01]  /*13810*/  IMAD.MOV.U32 R7, RZ, RZ, 0x181f ;  /* 0x0000181fff077424 */ /* 0x000fe200078e00ff */
[----:B------:R-:W-:-:S02]  /*13820*/  MOV R9, 0x13840 ;  /* 0x0001384000097802 */ /* 0x000fc40000000f00 */
[----:B-1234-:R-:W-:Y:S05]  /*13830*/  CALL.REL.NOINC `($__internal_3_$__cuda_sm70_shflsync_idx_p) ;  /* 0x00000fd000007944 */ /* 0x01efea0003c00000 */
[----:B------:R-:W-:Y:S01]  /*13840*/  IMAD.MOV.U32 R6, RZ, RZ, R7 ;  /* 0x000000ffff067224 */ /* 0x000fe200078e0007 */
[----:B------:R-:W-:Y:S01]  /*13850*/  MOV R8, 0x1 ;  /* 0x0000000100087802 */ /* 0x000fe20000000f00 */
[----:B------:R-:W-:Y:S01]  /*13860*/  IMAD.MOV.U32 R10, RZ, RZ, R3 ;  /* 0x000000ffff0a7224 */ /* 0x000fe200078e0003 */
[----:B------:R-:W-:-:S02]  /*13870*/  MOV R7, 0x181f ;  /* 0x0000181f00077802 */ /* 0x000fc40000000f00 */
[----:B------:R-:W-:Y:S02]  /*13880*/  MOV R9, 0x138a0 ;  /* 0x000138a000097802 */ /* 0x000fe40000000f00 */
[----:B------:R-:W-:Y:S05]  /*13890*/  CALL.REL.NOINC `($__internal_3_$__cuda_sm70_shflsync_idx_p) ;  /* 0x00000f7000007944 */ /* 0x000fea0003c00000 */
[----:B------:R-:W-:Y:S01]  /*138a0*/  MOV R4, R7 ;  /* 0x0000000700047202 */ /* 0x000fe20000000f00 */
[----:B------:R-:W-:Y:S05]  /*138b0*/  BRA `(.L_x_1284) ;  /* 0xfffeddd000007947 */ /* 0x000fea000383ffff */
.L_x_1231:
[----:B------:R-:W-:Y:S01]  /*138c0*/  IMAD.MOV.U32 R10, RZ, RZ, R2 ;  /* 0x000000ffff0a7224 */ /* 0x000fe200078e0002 */
[----:B------:R-:W-:Y:S01]  /*138d0*/  MOV R8, 0x2 ;  /* 0x0000000200087802 */ /* 0x000fe20000000f00 */
[----:B------:R-:W-:Y:S01]  /*138e0*/  IMAD.MOV.U32 R7, RZ, RZ, 0x181f ;  /* 0x0000181fff077424 */ /* 0x000fe200078e00ff */
[----:B------:R-:W-:Y:S02]  /*138f0*/  MOV R9, 0x13910 ;  /* 0x0001391000097802 */ /* 0x000fe40000000f00 */
[----:B-123--:R-:W-:Y:S05]  /*13900*/  CALL.REL.NOINC `($__internal_3_$__cuda_sm70_shflsync_idx_p) ;  /* 0x00000f0000007944 */ /* 0x00efea0003c00000 */
[----:B------:R-:W-:Y:S01]  /*13910*/  MOV R6, R7 ;  /* 0x0000000700067202 */ /* 0x000fe20000000f00 */
[----:B------:R-:W-:Y:S05]  /*13920*/  BRA `(.L_x_1285) ;  /* 0xfffede4000007947 */ /* 0x000fea000383ffff */
.L_x_1232:
[----:B------:R-:W-:Y:S01]  /*13930*/  IMAD.MOV.U32 R10, RZ, RZ, R3 ;  /* 0x000000ffff0a7224 */ /* 0x000fe200078e0003 */
[----:B------:R-:W-:Y:S01]  /*13940*/  MOV R8, 0x2 ;  /* 0x0000000200087802 */ /* 0x000fe20000000f00 */
[----:B------:R-:W-:Y:S01]  /*13950*/  IMAD.MOV.U32 R7, RZ, RZ, 0x181f ;  /* 0x0000181fff077424 */ /* 0x000fe200078e00ff */
[----:B------:R-:W-:Y:S02]  /*13960*/  MOV R9, 0x13980 ;  /* 0x0001398000097802 */ /* 0x000fe40000000f00 */
[----:B-1234-:R-:W-:Y:S05]  /*13970*/  CALL.REL.NOINC `($__internal_3_$__cuda_sm70_shflsync_idx_p) ;  /* 0x00000e9000007944 */ /* 0x01efea0003c00000 */
[----:B------:R-:W-:Y:S01]  /*13980*/  MOV R4, R7 ;  /* 0x0000000700047202 */ /* 0x000fe20000000f00 */
[----:B------:R-:W-:Y:S05]  /*13990*/  BRA `(.L_x_1286) ;  /* 0xfffeddf000007947 */ /* 0x000fea000383ffff */
.L_x_1235:
        /* <DEDUP_REMOVED lines=13> */
.L_x_1238:
[----:B------:R-:W-:Y:S01]  /*13a70*/  IMAD.MOV.U32 R10, RZ, RZ, R2 ;  /* 0x000000ffff0a7224 */ /* 0x000fe200078e0002 */
[----:B------:R-:W-:Y:S01]  /*13a80*/  MOV R8, 0x4 ;  /* 0x0000000400087802 */ /* 0x000fe20000000f00 */
[----:B------:R-:W-:Y:S01]  /*13a90*/  IMAD.MOV.U32 R7, RZ, RZ, 0x181f ;  /* 0x0000181fff077424 */ /* 0x000fe200078e00ff */
[----:B------:R-:W-:Y:S02]  /*13aa0*/  MOV R9, 0x13ac0 ;  /* 0x00013ac000097802 */ /* 0x000fe40000000f00 */
[----:B-1234-:R-:W-:Y:S05]  /*13ab0*/  CALL.REL.NOINC `($__internal_3_$__cuda_sm70_shflsync_idx_p) ;  /* 0x00000d5000007944 */ /* 0x01efea0003c00000 */
[----:B------:R-:W-:Y:S01]  /*13ac0*/  MOV R6, R7 ;  /* 0x0000000700067202 */ /* 0x000fe20000000f00 */
[----:B------:R-:W-:Y:S05]  /*13ad0*/  BRA `(.L_x_1288) ;  /* 0xfffede8000007947 */ /* 0x000fea000383ffff */
.L_x_1239:
[----:B------:R-:W-:Y:S01]  /*13ae0*/  IMAD.MOV.U32 R10, RZ, RZ, R3 ;  /* 0x000000ffff0a7224 */ /* 0x000fe200078e0003 */
[----:B------:R-:W-:Y:S01]  /*13af0*/  MOV R8, 0x4 ;  /* 0x0000000400087802 */ /* 0x000fe20000000f00 */
[----:B------:R-:W-:Y:S01]  /*13b00*/  IMAD.MOV.U32 R7, RZ, RZ, 0x181f ;  /* 0x0000181fff077424 */ /* 0x000fe200078e00ff */
[----:B------:R-:W-:Y:S02]  /*13b10*/  MOV R9, 0x13b30 ;  /* 0x00013b3000097802 */ /* 0x000fe40000000f00 */
[----:B-1234-:R-:W-:Y:S05]  /*13b20*/  CALL.REL.NOINC `($__internal_3_$__cuda_sm70_shflsync_idx_p) ;  /* 0x00000ce000007944 */ /* 0x01efea0003c00000 */
[----:B------:R-:W-:Y:S01]  /*13b30*/  MOV R4, R7 ;  /* 0x0000000700047202 */ /* 0x000fe20000000f00 */
[----:B------:R-:W-:Y:S05]  /*13b40*/  BRA `(.L_x_1289) ;  /* 0xfffede3000007947 */ /* 0x000fea000383ffff */
.L_x_1242:
        /* <DEDUP_REMOVED lines=13> */
.L_x_1245:
[----:B------:R-:W-:Y:S01]  /*13c20*/  IMAD.MOV.U32 R10, RZ, RZ, R2 ;  /* 0x000000ffff0a7224 */ /* 0x000fe200078e0002 */
[----:B------:R-:W-:Y:S01]  /*13c30*/  MOV R8, 0x6 ;  /* 0x0000000600087802 */ /* 0x000fe20000000f00 */
[----:B------:R-:W-:Y:S01]  /*13c40*/  IMAD.MOV.U32 R7, RZ, RZ, 0x181f ;  /* 0x0000181fff077424 */ /* 0x000fe200078e00ff */
[----:B------:R-:W-:Y:S02]  /*13c50*/  MOV R9, 0x13c70 ;  /* 0x00013c7000097802 */ /* 0x000fe40000000f00 */
[----:B-1234-:R-:W-:Y:S05]  /*13c60*/  CALL.REL.NOINC `($__internal_3_$__cuda_sm70_shflsync_idx_p) ;  /* 0x00000ba000007944 */ /* 0x01efea0003c00000 */
[----:B------:R-:W-:Y:S01]  /*13c70*/  MOV R6, R7 ;  /* 0x0000000700067202 */ /* 0x000fe20000000f00 */
[----:B------:R-:W-:Y:S05]  /*13c80*/  BRA `(.L_x_1291) ;  /* 0xfffedec000007947 */ /* 0x000fea000383ffff */
.L_x_1246:
[----:B------:R-:W-:Y:S01]  /*13c90*/  IMAD.MOV.U32 R10, RZ, RZ, R3 ;  /* 0x000000ffff0a7224 */ /* 0x000fe200078e0003 */
[----:B------:R-:W-:Y:S01]  /*13ca0*/  MOV R8, 0x6 ;  /* 0x0000000600087802 */ /* 0x000fe20000000f00 */
[----:B------:R-:W-:Y:S01]  /*13cb0*/  IMAD.MOV.U32 R7, RZ, RZ, 0x181f ;  /* 0x0000181fff077424 */ /* 0x000fe200078e00ff */
[----:B------:R-:W-:Y:S02]  /*13cc0*/  MOV R9, 0x13ce0 ;  /* 0x00013ce000097802 */ /* 0x000fe40000000f00 */
[----:B-1234-:R-:W-:Y:S05]  /*13cd0*/  CALL.REL.NOINC `($__internal_3_$__cuda_sm70_shflsync_idx_p) ;  /* 0x00000b3000007944 */ /* 0x01efea0003c00000 */
[----:B------:R-:W-:Y:S01]  /*13ce0*/  MOV R4, R7 ;  /* 0x0000000700047202 */ /* 0x000fe20000000f00 */
[----:B------:R-:W-:Y:S05]  /*13cf0*/  BRA `(.L_x_1292) ;  /* 0xfffede7000007947 */ /* 0x000fea000383ffff */
.L_x_1249:
        /* <DEDUP_REMOVED lines=13> */
.L_x_1256:
[----:B------:R1:W5:Y:S01]  /*13dd0*/  LDL R0, [R1+0x10] ;  /* 0x0000100001007983 */ /* 0x0003620000100800 */
[----:B------:R-:W-:Y:S02]  /*13de0*/  MOV R3, 0x2 ;  /* 0x0000000200037802 */ /* 0x000fe40000000f00 */
[----:B------:R-:W-:Y:S02]  /*13df0*/  MOV R8, 0x13e10 ;  /* 0x00013e1000087802 */ /* 0x000fe40000000f00 */
[----:B-1---5:R-:W-:Y:S05]  /*13e00*/  CALL.REL.NOINC `($__internal_2_$__cuda_sm70_shflsync_bfly_p) ;  /* 0x000009c000007944 */ /* 0x022fea0003c00000 */
[----:B--2---:R-:W-:Y:S01]  /*13e10*/  MOV R2, R3 ;  /* 0x0000000300027202 */ /* 0x004fe20000000f00 */
[----:B-1----:R-:W-:Y:S05]  /*13e20*/  BRA `(.L_x_1294) ;  /* 0xffffd58000007947 */ /* 0x002fea000383ffff */
.L_x_1257:
[----:B------:R-:W-:Y:S01]  /*13e30*/  IMAD.MOV.U32 R0, RZ, RZ, R2 ;  /* 0x000000ffff007224 */ /* 0x000fe200078e0002 */
[----:B------:R-:W-:Y:S02]  /*13e40*/  MOV R3, 0x1 ;  /* 0x0000000100037802 */ /* 0x000fe40000000f00 */
[----:B------:R-:W-:Y:S02]  /*13e50*/  MOV R8, 0x13e70 ;  /* 0x00013e7000087802 */ /* 0x000fe40000000f00 */
[----:B-----5:R-:W-:Y:S05]  /*13e60*/  CALL.REL.NOINC `($__internal_2_$__cuda_sm70_shflsync_bfly_p) ;  /* 0x0000096000007944 */ /* 0x020fea0003c00000 */
[----:B-1----:R1:W5:Y:S01]  /*13e70*/  LDL R0, [R1+0x18] ;  /* 0x0000180001007983 */ /* 0x0023620000100800 */
[----:B--2---:R-:W-:Y:S01]  /*13e80*/  FADD.FTZ R2, R2, R3 ;  /* 0x0000000302027221 */ /* 0x004fe20000010000 */
[----:B------:R-:W-:-:S02]  /*13e90*/  MOV R3, 0x2 ;  /* 0x0000000200037802 */ /* 0x000fc40000000f00 */
[----:B------:R-:W-:Y:S02]  /*13ea0*/  MOV R8, 0x13ec0 ;  /* 0x00013ec000087802 */ /* 0x000fe40000000f00 */
[----:B-1---5:R-:W-:Y:S05]  /*13eb0*/  CALL.REL.NOINC `($__internal_2_$__cuda_sm70_shflsync_bfly_p) ;  /* 0x0000091000007944 */ /* 0x022fea0003c00000 */
[----:B-1----:R-:W3:Y:S01]  /*13ec0*/  LDL.LU R0, [R1+0x18] ;  /* 0x0000180001007983 */ /* 0x002ee20000300800 */
[----:B------:R-:W-:Y:S01]  /*13ed0*/  MOV R8, 0x13f20 ;  /* 0x00013f2000087802 */ /* 0x000fe20000000f00 */
[----:B--23--:R-:W-:Y:S01]  /*13ee0*/  FADD.FTZ R4, R0, R3 ;  /* 0x0000000300047221 */ /* 0x00cfe20000010000 */
[----:B------:R-:W-:-:S04]  /*13ef0*/  MOV R3, 0x1 ;  /* 0x0000000100037802 */ /* 0x000fc80000000f00 */
[----:B------:R-:W-:Y:S02]  /*13f00*/  MOV R0, R4 ;  /* 0x0000000400007202 */ /* 0x000fe40000000f00 */
[----:B------:R-:W-:Y:S05]  /*13f10*/  CALL.REL.NOINC `($__internal_2_$__cuda_sm70_shflsync_bfly_p) ;  /* 0x000008b000007944 */ /* 0x000fea0003c00000 */
[----:B-1----:R1:W5:Y:S01]  /*13f20*/  LDL R0, [R1+0x14] ;  /* 0x0000140001007983 */ /* 0x0023620000100800 */
[----:B--2---:R-:W-:Y:S01]  /*13f30*/  FADD.FTZ R4, R4, R3 ;  /* 0x0000000304047221 */ /* 0x004fe20000010000 */
[----:B------:R-:W-:Y:S02]  /*13f40*/  MOV R3, 0x2 ;  /* 0x0000000200037802 */ /* 0x000fe40000000f00 */
        /* <DEDUP_REMOVED lines=19> */
[----:B--2---:R-:W-:Y:S01]  /*14080*/  MOV R8, R3 ;  /* 0x0000000300087202 */ /* 0x004fe20000000f00 */
[----:B-1----:R-:W-:Y:S05]  /*14090*/  BRA `(.L_x_1295) ;  /* 0xffffd44000007947 */ /* 0x002fea000383ffff */
.L_x_1266:
[----:B------:R-:W-:Y:S01]  /*140a0*/  IMAD.MOV.U32 R10, RZ, RZ, R2 ;  /* 0x000000ffff0a7224 */ /* 0x000fe200078e0002 */
[----:B------:R-:W-:Y:S01]  /*140b0*/  MOV R8, RZ ;  /* 0x000000ff00087202 */ /* 0x000fe20000000f00 */
[----:B------:R-:W-:Y:S01]  /*140c0*/  IMAD.MOV.U32 R7, RZ, RZ, 0x181f ;  /* 0x0000181fff077424 */ /* 0x000fe200078e00ff */
[----:B------:R-:W-:Y:S02]  /*140d0*/  MOV R9, 0x140f0 ;  /* 0x000140f000097802 */ /* 0x000fe40000000f00 */
[----:B------:R-:W-:Y:S05]  /*140e0*/  CALL.REL.NOINC `($__internal_3_$__cuda_sm70_shflsync_idx_p) ;  /* 0x0000072000007944 */ /* 0x000fea0003c00000 */
[----:B------:R-:W-:Y:S01]  /*140f0*/  MOV R5, R7 ;  /* 0x0000000700057202 */ /* 0x000fe20000000f00 */
[----:B------:R-:W-:Y:S05]  /*14100*/  BRA `(.L_x_1296) ;  /* 0xfffff00000007947 */ /* 0x000fea000383ffff */
.L_x_1267:
[----:B------:R-:W-:Y:S01]  /*14110*/  IMAD.MOV.U32 R10, RZ, RZ, R3 ;  /* 0x000000ffff0a7224 */ /* 0x000fe200078e0003 */
[----:B------:R-:W-:Y:S01]  /*14120*/  MOV R8, RZ ;  /* 0x000000ff00087202 */ /* 0x000fe20000000f00 */
[----:B------:R-:W-:Y:S01]  /*14130*/  IMAD.MOV.U32 R7, RZ, RZ, 0x181f ;  /* 0x0000181fff077424 */ /* 0x000fe200078e00ff */
[----:B------:R-:W-:Y:S02]  /*14140*/  MOV R9, 0x14160 ;  /* 0x0001416000097802 */ /* 0x000fe40000000f00 */
[----:B-12---:R-:W-:Y:S05]  /*14150*/  CALL.REL.NOINC `($__internal_3_$__cuda_sm70_shflsync_idx_p) ;  /* 0x000006b000007944 */ /* 0x006fea0003c00000 */
[----:B------:R-:W-:Y:S01]  /*14160*/  MOV R4, R7 ;  /* 0x0000000700047202 */ /* 0x000fe20000000f00 */
[----:B------:R-:W-:Y:S05]  /*14170*/  BRA `(.L_x_1297) ;  /* 0xffffefb000007947 */ /* 0x000fea000383ffff */
.L_x_1268:
[----:B------:R-:W-:Y:S01]  /*14180*/  IMAD.MOV.U32 R10, RZ, RZ, R2 ;  /* 0x000000ffff0a7224 */ /* 0x000fe200078e0002 */
[----:B------:R-:W-:Y:S01]  /*14190*/  MOV R8, 0x1 ;  /* 0x0000000100087802 */ /* 0x000fe20000000f00 */
[----:B------:R-:W-:Y:S01]  /*141a0*/  IMAD.MOV.U32 R7, RZ, RZ, 0x181f ;  /* 0x0000181fff077424 */ /* 0x000fe200078e00ff */
[----:B------:R-:W-:-:S02]  /*141b0*/  MOV R9, 0x141d0 ;  /* 0x000141d000097802 */ /* 0x000fc40000000f00 */
[----:B-123--:R-:W-:Y:S05]  /*141c0*/  CALL.REL.NOINC `($__internal_3_$__cuda_sm70_shflsync_idx_p) ;  /* 0x0000064000007944 */ /* 0x00efea0003c00000 */
        /* <DEDUP_REMOVED lines=8> */
.L_x_1269:
[----:B------:R-:W-:Y:S01]  /*14250*/  IMAD.MOV.U32 R10, RZ, RZ, R2 ;  /* 0x000000ffff0a7224 */ /* 0x000fe200078e0002 */
[----:B------:R-:W-:Y:S01]  /*14260*/  MOV R8, 0x2 ;  /* 0x0000000200087802 */ /* 0x000fe20000000f00 */
[----:B------:R-:W-:Y:S01]  /*14270*/  IMAD.MOV.U32 R7, RZ, RZ, 0x181f ;  /* 0x0000181fff077424 */ /* 0x000fe200078e00ff */
[----:B------:R-:W-:Y:S02]  /*14280*/  MOV R9, 0x142a0 ;  /* 0x000142a000097802 */ /* 0x000fe40000000f00 */
[----:B-1-34-:R-:W-:Y:S05]  /*14290*/  CALL.REL.NOINC `($__internal_3_$__cuda_sm70_shflsync_idx_p) ;  /* 0x0000057000007944 */ /* 0x01afea0003c00000 */
[----:B------:R-:W-:Y:S01]  /*142a0*/  MOV R6, R7 ;  /* 0x0000000700067202 */ /* 0x000fe20000000f00 */
[----:B------:R-:W-:Y:S05]  /*142b0*/  BRA `(.L_x_1299) ;  /* 0xffffef9000007947 */ /* 0x000fea000383ffff */
.L_x_1270:
[----:B------:R-:W-:Y:S01]  /*142c0*/  IMAD.MOV.U32 R10, RZ, RZ, R3 ;  /* 0x000000ffff0a7224 */ /* 0x000fe200078e0003 */
[----:B------:R-:W-:Y:S01]  /*142d0*/  MOV R8, 0x2 ;  /* 0x0000000200087802 */ /* 0x000fe20000000f00 */
[----:B------:R-:W-:Y:S01]  /*142e0*/  IMAD.MOV.U32 R7, RZ, RZ, 0x181f ;  /* 0x0000181fff077424 */ /* 0x000fe200078e00ff */
[----:B------:R-:W-:Y:S02]  /*142f0*/  MOV R9, 0x14310 ;  /* 0x0001431000097802 */ /* 0x000fe40000000f00 */
[----:B-1234-:R-:W-:Y:S05]  /*14300*/  CALL.REL.NOINC `($__internal_3_$__cuda_sm70_shflsync_idx_p) ;  /* 0x0000050000007944 */ /* 0x01efea0003c00000 */
[----:B------:R-:W-:Y:S01]  /*14310*/  MOV R4, R7 ;  /* 0x0000000700047202 */ /* 0x000fe20000000f00 */
[----:B------:R-:W-:Y:S05]  /*14320*/  BRA `(.L_x_1300) ;  /* 0xffffef4000007947 */ /* 0x000fea000383ffff */
.L_x_1271:
        /* <DEDUP_REMOVED lines=13> */
.L_x_1272:
[----:B------:R-:W-:Y:S01]  /*14400*/  IMAD.MOV.U32 R10, RZ, RZ, R2 ;  /* 0x000000ffff0a7224 */ /* 0x000fe200078e0002 */
[----:B------:R-:W-:Y:S01]  /*14410*/  MOV R8, 0x4 ;  /* 0x0000000400087802 */ /* 0x000fe20000000f00 */
[----:B------:R-:W-:Y:S01]  /*14420*/  IMAD.MOV.U32 R7, RZ, RZ, 0x181f ;  /* 0x0000181fff077424 */ /* 0x000fe200078e00ff */
[----:B------:R-:W-:Y:S02]  /*14430*/  MOV R9, 0x14450 ;  /* 0x0001445000097802 */ /* 0x000fe40000000f00 */
[----:B-1234-:R-:W-:Y:S05]  /*14440*/  CALL.REL.NOINC `($__internal_3_$__cuda_sm70_shflsync_idx_p) ;  /* 0x000003c000007944 */ /* 0x01efea0003c00000 */
[----:B------:R-:W-:Y:S01]  /*14450*/  MOV R6, R7 ;  /* 0x0000000700067202 */ /* 0x000fe20000000f00 */
[----:B------:R-:W-:Y:S05]  /*14460*/  BRA `(.L_x_1302) ;  /* 0xffffef1000007947 */ /* 0x000fea000383ffff */
.L_x_1273:
[----:B------:R-:W-:Y:S01]  /*14470*/  IMAD.MOV.U32 R10, RZ, RZ, R3 ;  /* 0x000000ffff0a7224 */ /* 0x000fe200078e0003 */
[----:B------:R-:W-:Y:S01]  /*14480*/  MOV R8, 0x4 ;  /* 0x0000000400087802 */ /* 0x000fe20000000f00 */
[----:B------:R-:W-:Y:S01]  /*14490*/  IMAD.MOV.U32 R7, RZ, RZ, 0x181f ;  /* 0x0000181fff077424 */ /* 0x000fe200078e00ff */
[----:B------:R-:W-:Y:S02]  /*144a0*/  MOV R9, 0x144c0 ;  /* 0x000144c000097802 */ /* 0x000fe40000000f00 */
[----:B-1234-:R-:W-:Y:S05]  /*144b0*/  CALL.REL.NOINC `($__internal_3_$__cuda_sm70_shflsync_idx_p) ;  /* 0x0000035000007944 */ /* 0x01efea0003c00000 */
[----:B------:R-:W-:Y:S01]  /*144c0*/  MOV R4, R7 ;  /* 0x0000000700047202 */ /* 0x000fe20000000f00 */
[----:B------:R-:W-:Y:S05]  /*144d0*/  BRA `(.L_x_1303) ;  /* 0xffffeec000007947 */ /* 0x000fea000383ffff */
.L_x_1274:
        /* <DEDUP_REMOVED lines=13> */
.L_x_1275:
[----:B------:R-:W-:Y:S01]  /*145b0*/  IMAD.MOV.U32 R10, RZ, RZ, R2 ;  /* 0x000000ffff0a7224 */ /* 0x000fe200078e0002 */
[----:B------:R-:W-:Y:S01]  /*145c0*/  MOV R8, 0x6 ;  /* 0x0000000600087802 */ /* 0x000fe20000000f00 */
[----:B------:R-:W-:Y:S01]  /*145d0*/  IMAD.MOV.U32 R7, RZ, RZ, 0x181f ;  /* 0x0000181fff077424 */ /* 0x000fe200078e00ff */
[----:B------:R-:W-:Y:S02]  /*145e0*/  MOV R9, 0x14600 ;  /* 0x0001460000097802 */ /* 0x000fe40000000f00 */
[----:B-12-4-:R-:W-:Y:S05]  /*145f0*/  CALL.REL.NOINC `($__internal_3_$__cuda_sm70_shflsync_idx_p) ;  /* 0x0000021000007944 */ /* 0x016fea0003c00000 */
[----:B------:R-:W-:Y:S01]  /*14600*/  MOV R6, R7 ;  /* 0x0000000700067202 */ /* 0x000fe20000000f00 */
[----:B------:R-:W-:Y:S05]  /*14610*/  BRA `(.L_x_1305) ;  /* 0xffffee9000007947 */ /* 0x000fea000383ffff */
.L_x_1276:
[----:B------:R-:W-:Y:S01]  /*14620*/  IMAD.MOV.U32 R10, RZ, RZ, R3 ;  /* 0x000000ffff0a7224 */ /* 0x000fe200078e0003 */
[----:B------:R-:W-:Y:S01]  /*14630*/  MOV R8, 0x6 ;  /* 0x0000000600087802 */ /* 0x000fe20000000f00 */
[----:B------:R-:W-:Y:S01]  /*14640*/  IMAD.MOV.U32 R7, RZ, RZ, 0x181f ;  /* 0x0000181fff077424 */ /* 0x000fe200078e00ff */
[----:B------:R-:W-:Y:S02]  /*14650*/  MOV R9, 0x14670 ;  /* 0x0001467000097802 */ /* 0x000fe40000000f00 */
[----:B-1234-:R-:W-:Y:S05]  /*14660*/  CALL.REL.NOINC `($__internal_3_$__cuda_sm70_shflsync_idx_p) ;  /* 0x000001a000007944 */ /* 0x01efea0003c00000 */
[----:B------:R-:W-:Y:S01]  /*14670*/  MOV R4, R7 ;  /* 0x0000000700047202 */ /* 0x000fe20000000f00 */
[----:B------:R-:W-:Y:S05]  /*14680*/  BRA `(.L_x_1306) ;  /* 0xffffee4000007947 */ /* 0x000fea000383ffff */
.L_x_1277:
[----:B------:R-:W-:Y:S01]  /*14690*/  IMAD.MOV.U32 R10, RZ, RZ, R2 ;  /* 0x000000ffff0a7224 */ /* 0x000fe200078e0002 */
[----:B------:R-:W-:Y:S01]  /*146a0*/  MOV R8, 0x7 ;  /* 0x0000000700087802 */ /* 0x000fe20000000f00 */
[----:B------:R-:W-:Y:S01]  /*146b0*/  IMAD.MOV.U32 R7, RZ, RZ, 0x181f ;  /* 0x0000181fff077424 */ /* 0x000fe200078e00ff */
[----:B------:R-:W-:-:S02]  /*146c0*/  MOV R9, 0x146e0 ;  /* 0x000146e000097802 */ /* 0x000fc40000000f00 */
[----:B-12-4-:R-:W-:Y:S05]  /*146d0*/  CALL.REL.NOINC `($__internal_3_$__cuda_sm70_shflsync_idx_p) ;  /* 0x0000013000007944 */ /* 0x016fea0003c00000 */
        /* <DEDUP_REMOVED lines=8> */
.L_x_1279:
[----:B------:R-:W-:Y:S01]  /*14760*/  IMAD.MOV.U32 R10, RZ, RZ, R47 ;  /* 0x000000ffff0a7224 */ /* 0x000fe200078e002f */
[----:B--2---:R-:W-:Y:S01]  /*14770*/  MOV R8, RZ ;  /* 0x000000ff00087202 */ /* 0x004fe20000000f00 */
[----:B------:R-:W-:Y:S01]  /*14780*/  IMAD.MOV.U32 R7, RZ, RZ, 0x1f ;  /* 0x0000001fff077424 */ /* 0x000fe200078e00ff */
[----:B------:R-:W-:Y:S02]  /*14790*/  MOV R9, 0x147b0 ;  /* 0x000147b000097802 */ /* 0x000fe40000000f00 */
[----:B-1-3--:R-:W-:Y:S05]  /*147a0*/  CALL.REL.NOINC `($__internal_3_$__cuda_sm70_shflsync_idx_p) ;  /* 0x0000006000007944 */ /* 0x00afea0003c00000 */
[----:B------:R-:W-:Y:S01]  /*147b0*/  MOV R0, R7 ;  /* 0x0000000700007202 */ /* 0x000fe20000000f00 */
[----:B------:R-:W-:Y:S05]  /*147c0*/  BRA `(.L_x_1308) ;  /* 0xffffeea000007947 */ /* 0x000fea000383ffff */
        .weak           $__internal_2_$__cuda_sm70_shflsync_bfly_p
        .type           $__internal_2_$__cuda_sm70_shflsync_bfly_p,@function
        .size           $__internal_2_$__cuda_sm70_shflsync_bfly_p,($__internal_3_$__cuda_sm70_shflsync_idx_p - $__internal_2_$__cuda_sm70_shflsync_bfly_p)
$__internal_2_$__cuda_sm70_shflsync_bfly_p:
[----:B------:R-:W-:Y:S01]  /*147d0*/  MOV R9, 0x0 ;  /* 0x0000000000097802 */ /* 0x000fe20000000f00 */
[----:B------:R-:W-:Y:S04]  /*147e0*/  WARPSYNC R7 ;  /* 0x0000000700007348 */ /* 0x000fe80003800000 */
[----:B------:R1:W2:Y:S01]  /*147f0*/  SHFL.BFLY PT, R3, R0, R3, R10 ;  /* 0x0c00000300037389 */ /* 0x0002a200000e000a */
[----:B------:R-:W-:Y:S05]  /*14800*/  RET.REL.NODEC R8 `(_ZN7cutlass13device_kernelIN5flash19enable_sm80_to_sm89INS1_16FlashAttnFwdSm80INS1_25CollectiveMainloopFwdSm80ILi4ELi1ELb0EN4cute5tupleIJNS5_1CILi128EEENS7_ILi112EEENS7_ILi64EEEEEELi64ENS_6half_tEfNS_4arch4Sm80ELb1ELb0ELb0ELb0ELb0ELb0ELb1ELb0EEENS1_21CollectiveEpilogueFwdINS6_IJS8_SA_S9_EEENS6_IJNS7_ILi1EEESI_SI_EEESC_SE_Li128ELb0ELb1ELb0ELb0EEENS1_30DynamicPersistentTileSchedulerILi128ELi128ELb0ELb1ELb0EEEEEEEEEvNT_6ParamsE) ;  /* 0xfffeb7f008007950 */ /* 0x000fea0003c3ffff */
        .weak           $__internal_3_$__cuda_sm70_shflsync_idx_p
        .type           $__internal_3_$__cuda_sm70_shflsync_idx_p,@function
        .size           $__internal_3_$__cuda_sm70_shflsync_idx_p,(.L_x_1487 - $__internal_3_$__cuda_sm70_shflsync_idx_p)
$__internal_3_$__cuda_sm70_shflsync_idx_p:
[----:B------:R-:W-:-:S04]  /*14810*/  MOV R12, 0xffffffff ;  /* 0xffffffff000c7802 */ /* 0x000fc80000000f00 */
[----:B------:R-:W-:Y:S04]  /*14820*/  WARPSYNC R12 ;  /* 0x0000000c00007348 */ /* 0x000fe80003800000 */
[----:B------:R1:W2:Y:S02]  /*14830*/  SHFL.IDX PT, R7, R10, R8, R7 ;  /* 0x000000080a077389 */ /* 0x0002a400000e0007 */
[----:B-1----:R-:W-:Y:S02]  /*14840*/  MOV R8, R9 ;  /* 0x0000000900087202 */ /* 0x002fe40000000f00 */
[----:B------:R-:W-:-:S04]  /*14850*/  MOV R9, 0x0 ;  /* 0x0000000000097802 */ /* 0x000fc80000000f00 */
[----:B--2---:R-:W-:Y:S05]  /*14860*/  RET.REL.NODEC R8 `(_ZN7cutlass13device_kernelIN5flash19enable_sm80_to_sm89INS1_16FlashAttnFwdSm80INS1_25CollectiveMainloopFwdSm80ILi4ELi1ELb0EN4cute5tupleIJNS5_1CILi128EEENS7_ILi112EEENS7_ILi64EEEEEELi64ENS_6half_tEfNS_4arch4Sm80ELb1ELb0ELb0ELb0ELb0ELb0ELb1ELb0EEENS1_21CollectiveEpilogueFwdINS6_IJS8_SA_S9_EEENS6_IJNS7_ILi1EEESI_SI_EEESC_SE_Li128ELb0ELb1ELb0ELb0EEENS1_30DynamicPersistentTileSchedulerILi128ELi128ELb0ELb1ELb0EEEEEEEEEvNT_6ParamsE) ;  /* 0xfffeb79008007950 */ /* 0x004fea0003c3ffff */
.L_x_1309:
        /* <DEDUP_REMOVED lines=9> */
.L_x_1487:


//--------------------- .text._ZN7cutlass13device_kernelIN5flash19enable_sm80_to_sm89INS1_16FlashAttnFwdSm80INS1_25CollectiveMainloopFwdSm80ILi4ELi1ELb0EN4cute5tupleIJNS5_1CILi128EEENS7_ILi112EEENS7_ILi64EEEEEELi64ENS_6half_tEfNS_4arch4Sm80ELb1ELb0ELb0ELb1ELb0ELb0ELb1ELb0EEENS1_21CollectiveEpilogueFwdINS6_IJS8_SA_S9_EEENS6_IJNS7_ILi1EEESI_SI_EEESC_SE_Li128ELb1ELb1ELb0ELb0EEENS1_19SingleTileSchedulerILb1ELb0ELb1ELi128EEEEEEEEEvNT_6ParamsE --------------------------
	.section	.text._ZN7cutlass13device_kernelIN5flash19enable_sm80_to_sm89INS1_16FlashAttnFwdSm80INS1_25CollectiveMainloopFwdSm80ILi4ELi1ELb0EN4cute5tupleIJNS5_1CILi128EEENS7_ILi112EEENS7_ILi64EEEEEELi64ENS_6half_tEfNS_4arch4Sm80ELb1ELb0ELb0ELb1ELb0ELb0ELb1ELb0EEENS1_21CollectiveEpilogueFwdINS6_IJS8_SA_S9_EEENS6_IJNS7_ILi1EEESI_SI_EEESC_SE_Li128ELb1ELb1ELb0ELb0EEENS1_19SingleTileSchedulerILb1ELb0ELb1ELi128EEEEEEEEEvNT_6ParamsE,"ax",@progbits
	.sectioninfo	@"SHI_REGISTERS=255"
	.align	128
.text._ZN7cutlass13device_kernelIN5flash19enable_sm80_to_sm89INS1_16FlashAttnFwdSm80INS1_25CollectiveMainloopFwdSm80ILi4ELi1ELb0EN4cute5tupleIJNS5_1CILi128EEENS7_ILi112EEENS7_ILi64EEEEEELi64ENS_6half_tEfNS_4arch4Sm80ELb1ELb0ELb0ELb1ELb0ELb0ELb1ELb0EEENS1_21CollectiveEpilogueFwdINS6_IJS8_SA_S9_EEENS6_IJNS7_ILi1EEESI_SI_EEESC_SE_Li128ELb1ELb1ELb0ELb0EEENS1_19SingleTileSchedulerILb1ELb0ELb1ELi128EEEEEEEEEvNT_6ParamsE:
        .type           _ZN7cutlass13device_kernelIN5flash19enable_sm80_to_sm89INS1_16FlashAttnFwdSm80INS1_25CollectiveMainloopFwdSm80ILi4ELi1ELb0EN4cute5tupleIJNS5_1CILi128EEENS7_ILi112EEENS7_ILi64EEEEEELi64ENS_6half_tEfNS_4arch4Sm80ELb1ELb0ELb0ELb1ELb0ELb0ELb1ELb0EEENS1_21CollectiveEpilogueFwdINS6_IJS8_SA_S9_EEENS6_IJNS7_ILi1EEESI_SI_EEESC_SE_Li128ELb1ELb1ELb0ELb0EEENS1_19SingleTileSchedulerILb1ELb0ELb1ELi128EEEEEEEEEvNT_6ParamsE,@function
        .size           _ZN7cutlass13device_kernelIN5flash19enable_sm80_to_sm89INS1_16FlashAttnFwdSm80INS1_25CollectiveMainloopFwdSm80ILi4ELi1ELb0EN4cute5tupleIJNS5_1CILi128EEENS7_ILi112EEENS7_ILi64EEEEEELi64ENS_6half_tEfNS_4arch4Sm80ELb1ELb0ELb0ELb1ELb0ELb0ELb1ELb0EEENS1_21CollectiveEpilogueFwdINS6_IJS8_SA_S9_EEENS6_IJNS7_ILi1EEESI_SI_EEESC_SE_Li128ELb1ELb1ELb0ELb0EEENS1_19SingleTileSchedulerILb1ELb0ELb1ELi128EEEEEEEEEvNT_6ParamsE,(.L_x_1490 - _ZN7cutlass13device_kernelIN5flash19enable_sm80_to_sm89INS1_16FlashAttnFwdSm80INS1_25CollectiveMainloopFwdSm80ILi4ELi1ELb0EN4cute5tupleIJNS5_1CILi128EEENS7_ILi112EEENS7_ILi64EEEEEELi64ENS_6half_tEfNS_4arch4Sm80ELb1ELb0ELb0ELb1ELb0ELb0ELb1ELb0EEENS1_21CollectiveEpilogueFwdINS6_IJS8_SA_S9_EEENS6_IJNS7_ILi1EEESI_SI_EEESC_SE_Li128ELb1ELb1ELb0ELb0EEENS1_19SingleTileSchedulerILb1ELb0ELb1ELi128EEEEEEEEEvNT_6ParamsE)
        .other          _ZN7cutlass13device_kernelIN5flash19enable_sm80_to_sm89INS1_16FlashAttnFwdSm80INS1_25CollectiveMainloopFwdSm80ILi4ELi1ELb0EN4cute5tupleIJNS5_1CILi128EEENS7_ILi112EEENS7_ILi64EEEEEELi64ENS_6half_tEfNS_4arch4Sm80ELb1ELb0ELb0ELb1ELb0ELb0ELb1ELb0EEENS1_21CollectiveEpilogueFwdINS6_IJS8_SA_S9_EEENS6_IJNS7_ILi1EEESI_SI_EEESC_SE_Li128ELb1ELb1ELb0ELb0EEENS1_19SingleTileSchedulerILb1ELb0ELb1ELi128EEEEEEEEEvNT_6ParamsE,@"STO_CUDA_ENTRY STV_DEFAULT"
_ZN7cutlass13device_kernelIN5flash19enable_sm80_to_sm89INS1_16FlashAttnFwdSm80INS1_25CollectiveMainloopFwdSm80ILi4ELi1ELb0EN4cute5tupleIJNS5_1CILi128EEENS7_ILi112EEENS7_ILi64EEEEEELi64ENS_6half_tEfNS_4arch4Sm80ELb1ELb0ELb0ELb1ELb0ELb0ELb1ELb0EEENS1_21CollectiveEpilogueFwdINS6_IJS8_SA_S9_EEENS6_IJNS7_ILi1EEESI_SI_EEESC_SE_Li128ELb1ELb1ELb0ELb0EEENS1_19SingleTileSchedulerILb1ELb0ELb1ELi128EEEEEEEEEvNT_6ParamsE:
        /* <DEDUP_REMOVED lines=17> */
.L_x_1311:
        /* <DEDUP_REMOVED lines=8> */
.L_x_1313:
[----:B------:R-:W-:-:S04]  /*0190*/  MOV R0, c[0x0][0x54c] ;  /* 0x0001530000007a02 */ /* 0x000fc80000000f00 */
.L_x_1312:
[----:B------:R-:W-:Y:S01]  /*01a0*/  USHF.L.U32 UR4, UR4, 0x7, URZ ;  /* 0x0000000704047899 */ /* 0x000fe2000800063f */
[----:B-----5:R-:W-:-:S05]  /*01b0*/  IMAD R0, R0, c[0x0][0x548], RZ ;  /* 0x0001520000007a24 */ /* 0x020fca00078e02ff */
[----:B------:R-:W-:-:S04]  /*01c0*/  MOV R10, UR4 ;  /* 0x00000004000a7c02 */ /* 0x000fc80008000f00 */
[----:B------:R-:W-:-:S04]  /*01d0*/  ISETP.GE.AND P0, PT, R10, R0, PT ;  /* 0x000000000a00720c */ /* 0x000fc80003f06270 */
[----:B------:R-:W-:-:S05]  /*01e0*/  SEL R0, R5, 0xffffffff, !P0 ;  /* 0xffffffff05007807 */ /* 0x000fca0004000000 */
[----:B------:R2:W-:Y:S01]  /*01f0*/  STL [R1+0x70], R0 ;  /* 0x0000700001007387 */ /* 0x0005e20000100800 */
[----:B------:R-:W-:Y:S05]  /*0200*/  BRA `(.L_x_1314) ;  /* 0x0000014000007947 */ /* 0x000fea0003800000 */
.L_x_1310:
[----:B------:R-:W-:-:S04]  /*0210*/  ISETP.NE.U32.AND P0, PT, RZ, c[0x0][0x568], PT ;  /* 0x00015a00ff007a0c */ /* 0x000fc80003f05070 */
[----:B------:R-:W-:-:S13]  /*0220*/  ISETP.NE.AND.EX P0, PT, RZ, c[0x0][0x56c], PT, P0 ;  /* 0x00015b00ff007a0c */ /* 0x000fda0003f05300 */
[----:B------:R-:W-:Y:S05]  /*0230*/  @!P0 BRA `(.L_x_1315) ;  /* 0x0000002000008947 */ /* 0x000fea0003800000 */
[----:B------:R1:W5:Y:S01]  /*0240*/  LDG.E R0, [R2.64] ;  /* 0x0000000a02007981 */ /* 0x000362000c1e1900 */
[----:B------:R-:W-:Y:S05]  /*0250*/  BRA `(.L_x_1316) ;  /* 0x0000009000007947 */ /* 0x000fea0003800000 */
.L_x_1315:
        /* <DEDUP_REMOVED lines=8> */
.L_x_1317:
[----:B------:R-:W-:-:S04]  /*02e0*/  MOV R0, c[0x0][0x54c] ;  /* 0x0001530000007a02 */ /* 0x000fc80000000f00 */
.L_x_1316:
[----:B------:R-:W-:Y:S01]  /*02f0*/  USHF.L.U32 UR4, UR4, 0x7, URZ ;  /* 0x0000000704047899 */ /* 0x000fe2000800063f */
[----:B-----5:R-:W-:-:S05]  /*0300*/  IMAD R0, R0, c[0x0][0x548], RZ ;  /* 0x0001520000007a24 */ /* 0x020fca00078e02ff */
[----:B------:R-:W-:-:S04]  /*0310*/  MOV R10, UR4 ;  /* 0x00000004000a7c02 */ /* 0x000fc80008000f00 */
[----:B------:R-:W-:-:S04]  /*0320*/  ISETP.GE.AND P0, PT, R10, R0, PT ;  /* 0x000000000a00720c */ /* 0x000fc80003f06270 */
[----:B------:R-:W-:-:S05]  /*0330*/  SEL R0, R5, 0xffffffff, !P0 ;  /* 0xffffffff05007807 */ /* 0x000fca0004000000 */
[----:B------:R2:W-:Y:S04]  /*0340*/  STL [R1+0x70], R0 ;  /* 0x0000700001007387 */ /* 0x0005e80000100800 */
.L_x_1314:
        /* <DEDUP_REMOVED lines=31> */
.L_x_1318:
[----:B------:R-:W-:-:S04]  /*0540*/  ISETP.NE.U32.AND P0, PT, RZ, c[0x0][0x368], PT ;  /* 0x0000da00ff007a0c */ /* 0x000fc80003f05070 */
[----:B------:R-:W-:-:S13]  /*0550*/  ISETP.NE.AND.EX P0, PT, RZ, c[0x0][0x36c], PT, P0 ;  /* 0x0000db00ff007a0c */ /* 0x000fda0003f05300 */
[----:B------:R-:W-:Y:S05]  /*0560*/  @!P0 BRA `(.L_x_1319) ;  /* 0x0000003000008947 */ /* 0x000fea0003800000 */
[----:B---3--:R-:W-:-:S05]  /*0570*/  IMAD.WIDE R2, R41, R17, c[0x0][0x368] ;  /* 0x0000da0029027625 */ /* 0x008fca00078e0211 */
[----:B------:R2:W5:Y:S01]  /*0580*/  LDG.E R6, [R2.64] ;  /* 0x0000000a02067981 */ /* 0x000562000c1e1900 */
[----:B------:R-:W-:Y:S05]  /*0590*/  BRA `(.L_x_1320) ;  /* 0x0000004000007947 */ /* 0x000fea0003800000 */
.L_x_1319:
[----:B------:R-:W-:Y:S05]  /*05a0*/  @!P1 BRA `(.L_x_1320) ;  /* 0x0000003000009947 */ /* 0x000fea0003800000 */
[----:B------:R2:W4:Y:S04]  /*05b0*/  LDG.E R6, [R2.64] ;  /* 0x0000000a02067981 */ /* 0x000528000c1e1900 */
[----:B--23--:R-:W4:Y:S02]  /*05c0*/  LDG.E R2, [R2.64+0x4] ;  /* 0x0000040a02027981 */ /* 0x00cf24000c1e1900 */
[----:B----4-:R-:W-:-:S03]  /*05d0*/  IADD3 R6, -R6, R2, RZ ;  /* 0x0000000206067210 */ /* 0x010fc60007ffe1ff */
.L_x_1320:
        /* <DEDUP_REMOVED lines=17> */
[----:B------:R-:W-:Y:S01]  /*06f0*/  CS2R R12, SRZ ;  /* 0x00000000000c7805 */ /* 0x000fe2000001ff00 */
[----:B------:R-:W-:Y:S01]  /*0700*/  @P4 IADD3 R0, R246, 0x7f, RZ ;  /* 0x0000007ff6004810 */ /* 0x000fe20007ffe0ff */
[----:B------:R-:W-:Y:S01]  /*0710*/  IMAD.MOV.U32 R130, RZ, RZ, RZ ;  /* 0x000000ffff827224 */ /* 0x000fe200078e00ff */
[----:B------:R-:W-:Y:S01]  /*0720*/  MOV R128, RZ ;  /* 0x000000ff00807202 */ /* 0x000fe20000000f00 */
[----:B------:R-:W-:Y:S01]  /*0730*/  IMAD.MOV.U32 R186, RZ, RZ, RZ ;  /* 0x000000ffffba7224 */ /* 0x000fe200078e00ff */
[----:B------:R-:W-:Y:S01]  /*0740*/  CS2R R18, SRZ ;  /* 0x0000000000127805 */ /* 0x000fe2000001ff00 */
[----:B------:R-:W-:Y:S01]  /*0750*/  @P4 IMAD.HI.U32 R0, R0, c[0x0][0x2c8], RZ ;  /* 0x0000b20000004a27 */ /* 0x000fe200078e00ff */
[----:B------:R-:W-:Y:S01]  /*0760*/  CS2R R26, SRZ ;  /* 0x00000000001a7805 */ /* 0x000fe2000001ff00 */
[----:B------:R-:W-:Y:S01]  /*0770*/  MOV R182, RZ ;  /* 0x000000ff00b67202 */ /* 0x000fe20000000f00 */
[----:B------:R-:W-:Y:S01]  /*0780*/  CS2R R20, SRZ ;  /* 0x0000000000147805 */ /* 0x000fe2000001ff00 */
[----:B------:R-:W-:Y:S01]  /*0790*/  IMAD.MOV.U32 R184, RZ, RZ, RZ ;  /* 0x000000ffffb87224 */ /* 0x000fe200078e00ff */
[----:B------:R-:W-:Y:S01]  /*07a0*/  @P4 SHF.R.U32.HI R2, RZ, c[0x0][0x2cc], R0 ;  /* 0x0000b300ff024a19 */ /* 0x000fe20000011600 */
[----:B------:R-:W-:Y:S01]  /*07b0*/  IMAD.MOV.U32 R180, RZ, RZ, RZ ;  /* 0x000000ffffb47224 */ /* 0x000fe200078e00ff */
[----:B------:R-:W-:Y:S01]  /*07c0*/  SHF.R.U32.HI R0, RZ, 0x1f, R4 ;  /* 0x0000001fff007819 */ /* 0x000fe20000011604 */
[----:B------:R-:W-:Y:S01]  /*07d0*/  IMAD.MOV.U32 R16, RZ, RZ, RZ ;  /* 0x000000ffff107224 */ /* 0x000fe200078e00ff */
[----:B------:R-:W-:Y:S01]  /*07e0*/  MOV R126, RZ ;  /* 0x000000ff007e7202 */ /* 0x000fe20000000f00 */
[----:B------:R-:W-:Y:S01]  /*07f0*/  IMAD.IADD R3, R3, 0x1, R2 ;  /* 0x0000000103037824 */ /* 0x000fe200078e0202 */
[----:B------:R-:W-:Y:S01]  /*0800*/  MOV R2, RZ ;  /* 0x000000ff00027202 */ /* 0x000fe20000000f00 */
[----:B------:R-:W-:Y:S01]  /*0810*/  IMAD.MOV.U32 R124, RZ, RZ, RZ ;  /* 0x000000ffff7c7224 */ /* 0x000fe200078e00ff */
[----:B------:R-:W-:Y:S01]  /*0820*/  LEA.HI.SX32 R0, R4, R0, 0x1a ;  /* 0x0000000004007211 */ /* 0x000fe200078fd2ff */
[----:B------:R-:W-:Y:S01]  /*0830*/  IMAD.MOV.U32 R122, RZ, RZ, RZ ;  /* 0x000000ffff7a7224 */ /* 0x000fe200078e00ff */
[----:B------:R-:W-:Y:S01]  /*0840*/  CS2R R22, SRZ ;  /* 0x0000000000167805 */ /* 0x000fe2000001ff00 */
[----:B------:R-:W-:Y:S01]  /*0850*/  IMAD.HI R2, R3, -0x6db6db6d, R2 ;  /* 0x9249249303027827 */ /* 0x000fe200078e0202 */
[----:B------:R-:W-:Y:S01]  /*0860*/  MOV R120, RZ ;  /* 0x000000ff00787202 */ /* 0x000fe20000000f00 */
[----:B------:R-:W-:Y:S01]  /*0870*/  CS2R R24, SRZ ;  /* 0x0000000000187805 */ /* 0x000fe2000001ff00 */
[----:B------:R-:W-:Y:S01]  /*0880*/  CS2R R174, SRZ ;  /* 0x0000000000ae7805 */ /* 0x000fe2000001ff00 */
[----:B------:R-:W-:Y:S01]  /*0890*/  IMAD.MOV.U32 R118, RZ, RZ, RZ ;  /* 0x000000ffff767224 */ /* 0x000fe200078e00ff */
[----:B------:R-:W-:Y:S01]  /*08a0*/  SHF.R.U32.HI R3, RZ, 0x1f, R2 ;  /* 0x0000001fff037819 */ /* 0x000fe20000011602 */
[----:B------:R-:W-:Y:S01]  /*08b0*/  IMAD.MOV.U32 R116, RZ, RZ, RZ ;  /* 0x000000ffff747224 */ /* 0x000fe200078e00ff */
[----:B------:R-:W-:Y:S01]  /*08c0*/  CS2R R30, SRZ ;  /* 0x00000000001e7805 */ /* 0x000fe2000001ff00 */
[----:B------:R-:W-:Y:S01]  /*08d0*/  MOV R172, RZ ;  /* 0x000000ff00ac7202 */ /* 0x000fe20000000f00 */
[----:B------:R-:W-:Y:S01]  /*08e0*/  IMAD.MOV.U32 R178, RZ, RZ, RZ ;  /* 0x000000ffffb27224 */ /* 0x000fe200078e00ff */
[----:B------:R-:W-:Y:S01]  /*08f0*/  LEA.HI.SX32 R2, R2, R3, 0x1a ;  /* 0x0000000302027211 */ /* 0x000fe200078fd2ff */
[----:B------:R-:W-:Y:S01]  /*0900*/  CS2R R170, SRZ ;  /* 0x0000000000aa7805 */ /* 0x000fe2000001ff00 */
[----:B------:R-:W-:Y:S01]  /*0910*/  MOV R176, RZ ;  /* 0x000000ff00b07202 */ /* 0x000fe20000000f00 */
[----:B------:R-:W-:Y:S01]  /*0920*/  CS2R R32, SRZ ;  /* 0x0000000000207805 */ /* 0x000fe2000001ff00 */
[----:B------:R-:W-:Y:S01]  /*0930*/  IMNMX R46, R0, R2, PT ;  /* 0x00000002002e7217 */ /* 0x000fe20003800200 */
[----:B------:R-:W-:Y:S01]  /*0940*/  IMAD.MOV.U32 R168, RZ, RZ, RZ ;  /* 0x000000ffffa87224 */ /* 0x000fe200078e00ff */
[----:B------:R-:W-:Y:S01]  /*0950*/  CS2R R28, SRZ ;  /* 0x00000000001c7805 */ /* 0x000fe2000001ff00 */
[----:B------:R-:W-:Y:S01]  /*0960*/  MOV R166, RZ ;  /* 0x000000ff00a67202 */ /* 0x000fe20000000f00 */
[----:B------:R-:W-:Y:S01]  /*0970*/  IMAD.MOV.U32 R164, RZ, RZ, RZ ;  /* 0x000000ffffa47224 */ /* 0x000fe200078e00ff */
[----:B------:R2:W-:Y:S01]  /*0980*/  STL [R1+0x8], R46 ;  /* 0x0000082e01007387 */ /* 0x0005e20000100800 */
[----:B------:R-:W-:Y:S01]  /*0990*/  ISETP.GE.AND P3, PT, R46, 0x1, PT ;  /* 0x000000012e00780c */ /* 0x000fe20003f66270 */
[----:B------:R-:W-:Y:S01]  /*09a0*/  CS2R R158, SRZ ;  /* 0x00000000009e7805 */ /* 0x000fe2000001ff00 */
[----:B------:R-:W-:Y:S01]  /*09b0*/  MOV R156, RZ ;  /* 0x000000ff009c7202 */ /* 0x000fe20000000f00 */
        /* <DEDUP_REMOVED lines=129> */
.L_x_1323:
[----:B-1--4-:R-:W-:Y:S05]  /*11d0*/  BSYNC B0 ;  /* 0x0000000000007941 */ /* 0x012fea0003800000 */
.L_x_1322:
        /* <DEDUP_REMOVED lines=11> */
.L_x_1325:
[----:B------:R-:W-:Y:S05]  /*1290*/  BSYNC B0 ;  /* 0x0000000000007941 */ /* 0x000fea0003800000 */
.L_x_1324:
        /* <DEDUP_REMOVED lines=11> */
.L_x_1327:
[----:B------:R-:W-:Y:S05]  /*1350*/  BSYNC B0 ;  /* 0x0000000000007941 */ /* 0x000fea0003800000 */
.L_x_1326:
        /* <DEDUP_REMOVED lines=11> */
.L_x_1329:
[----:B------:R-:W-:Y:S05]  /*1410*/  BSYNC B0 ;  /* 0x0000000000007941 */ /* 0x000fea0003800000 */
.L_x_1328:
        /* <DEDUP_REMOVED lines=11> */
.L_x_1331:
[----:B------:R-:W-:Y:S05]  /*14d0*/  BSYNC B0 ;  /* 0x0000000000007941 */ /* 0x000fea0003800000 */
.L_x_1330:
        /* <DEDUP_REMOVED lines=11> */
.L_x_1333:
[----:B------:R-:W-:Y:S05]  /*1590*/  BSYNC B0 ;  /* 0x0000000000007941 */ /* 0x000fea0003800000 */
.L_x_1332:
        /* <DEDUP_REMOVED lines=11> */
.L_x_1335:
[----:B------:R-:W-:Y:S05]  /*1650*/  BSYNC B0 ;  /* 0x0000000000007941 */ /* 0x000fea0003800000 */
.L_x_1334:
        /* <DEDUP_REMOVED lines=23> */
[----:B-----5:R-:W-:Y:S01]  /*17d0*/  @!P6 LEA R8, P0, R20, R8, 0x1 ;  /* 0x000000081408e211 */ /* 0x020fe200078008ff */
        /* <DEDUP_REMOVED lines=21> */
[C---:B------:R-:W-:Y:S02]  /*1930*/  @P2 LEA R0, P1, R251.reuse, R6, 0x4 ;  /* 0x00000006fb002211 */ /* 0x040fe400078220ff */
        /* <DEDUP_REMOVED lines=83> */
[----:B------:R-:W-:Y:S01]  /*1e70*/  IMAD R236, R2, 0x2, R235 ;  /* 0x0000000202ec7824 */ /* 0x000fe200078e02eb */
[C---:B------:R-:W-:Y:S01]  /*1e80*/  IADD3 R242, R238.reuse, 0x1800, RZ ;  /* 0x00001800eef27810 */ /* 0x040fe20007ffe0ff */
[----:B------:R-:W-:Y:S01]  /*1e90*/  IMAD.IADD R0, R7, 0x1, R0 ;  /* 0x0000000107007824 */ /* 0x000fe200078e0200 */
[----:B------:R-:W-:Y:S01]  /*1ea0*/  IADD3 R241, R238, 0x2000, RZ ;  /* 0x00002000eef17810 */ /* 0x000fe20007ffe0ff */
[----:B------:R-:W-:Y:S01]  /*1eb0*/  IMAD.WIDE.U32 R6, R6, 0x70, R100 ;  /* 0x0000007006067825 */ /* 0x000fe200078e0064 */
[----:B------:R-:W-:-:S02]  /*1ec0*/  IADD3 R240, R238, 0x2800, RZ ;  /* 0x00002800eef07810 */ /* 0x000fc40007ffe0ff */
[----:B------:R-:W-:Y:S01]  /*1ed0*/  IADD3 R239, R238, 0x3000, RZ ;  /* 0x00003000eeef7810 */ /* 0x000fe20007ffe0ff */
        /* <DEDUP_REMOVED lines=40> */
[----:B------:R-:W1:Y:S01]  /*2160*/  LDSM.16.M88.4 R16, [R237+0x9100] ;  /* 0x00910000ed10783b */ /* 0x000e620000000200 */
[----:B------:R-:W-:Y:S02]  /*2170*/  IADD3.X R13, R15, UR8, RZ, P0, !PT ;  /* 0x000000080f0d7c10 */ /* 0x000fe400087fe4ff */
[----:B------:R-:W-:Y:S02]  /*2180*/  ISETP.LT.OR P1, PT, R44, 0x11, P2 ;  /* 0x000000112c00780c */ /* 0x000fe40001721670 */
[----:B------:R-:W-:Y:S02]  /*2190*/  IADD3.X R7, R13, UR8, RZ, P3, !PT ;  /* 0x000000080d077c10 */ /* 0x000fe40009ffe4ff */
[----:B------:R-:W-:Y:S01]  /*21a0*/  HMMA.16816.F32 R80, R8, R36, RZ ;  /* 0x000000240850723c */ /* 0x000fe200000018ff */
[----:B------:R-:W-:-:S02]  /*21b0*/  IADD3 R20, P0, R6, UR9, RZ ;  /* 0x0000000906147c10 */ /* 0x000fc4000ff1e0ff */
[C---:B------:R-:W-:Y:S02]  /*21c0*/  ISETP.LT.OR P3, PT, R44.reuse, 0x21, P2 ;  /* 0x000000212c00780c */ /* 0x040fe40001761670 */
[----:B------:R-:W-:Y:S02]  /*21d0*/  IADD3.X R21, R7, UR8, RZ, P0, !PT ;  /* 0x0000000807157c10 */ /* 0x000fe400087fe4ff */
[C---:B------:R-:W-:Y:S01]  /*21e0*/  ISETP.LT.OR P0, PT, R44.reuse, 0x31, P2 ;  /* 0x000000312c00780c */ /* 0x040fe20001701670 */
        /* <DEDUP_REMOVED lines=43> */
[----:B------:R-:W2:Y:S02]  /*24a0*/  LDSM.16.M88.4 R64, [R233+0x5900] ;  /* 0x00590000e940783b */ /* 0x000ea40000000200 */
[C---:B------:R-:W-:Y:S02]  /*24b0*/  HMMA.16816.F32 R204, R16.reuse, R50, R120 ;  /* 0x0000003210cc723c */ /* 0x040fe40000001878 */
[----:B------:R-:W3:Y:S04]  /*24c0*/  LDSM.16.M88.4 R80, [R233+0x3900] ;  /* 0x00390000e950783b */ /* 0x000ee80000000200 */
[----:B------:R-:W2:Y:S02]  /*24d0*/  LDSM.16.M88.4 R72, [R233+0x4900] ;  /* 0x00490000e948783b */ /* 0x000ea40000000200 */
        /* <DEDUP_REMOVED lines=36> */
[----:B---3--:R-:W-:Y:S01]  /*2720*/  HMMA.16816.F32 R136, R20, R82, R24 ;  /* 0x000000521488723c */ /* 0x008fe20000001818 */
[----:B------:R-:W3:Y:S01]  /*2730*/  LDSM.16.M88.4 R24, [R232+0x3000] ;  /* 0x00300000e818783b */ /* 0x000ee20000000200 */
[----:B------:R-:W-:-:S06]  /*2740*/  DEPBAR.LE SB0, 0x0 ;  /* 0x000080000000791a */ /* 0x000fcc0000000000 */
[C---:B------:R-:W-:Y:S08]  /*2750*/  HMMA.16816.F32 R160, R20.reuse, R72, R104 ;  /* 0x0000004814a0723c */ /* 0x040ff00000001868 */
        /* <DEDUP_REMOVED lines=55> */
[----:B------:R-:W2:Y:S01]  /*2ad0*/  LDL.64 R224, [R1+0x40] ;  /* 0x0000400001e07983 */ /* 0x000ea20000100a00 */
[----:B------:R-:W-:Y:S01]  /*2ae0*/  IMAD.MOV.U32 R226, RZ, RZ, 0x70 ;  /* 0x00000070ffe27424 */ /* 0x000fe200078e00ff */
[----:B------:R-:W-:Y:S01]  /*2af0*/  IADD3 R3, R3, -0x2, RZ ;  /* 0xfffffffe03037810 */ /* 0x000fe20007ffe0ff */
[----:B------:R-:W-:-:S02]  /*2b00*/  IMAD.SHL.U32 R16, R251, 0x20, RZ ;  /* 0x00000020fb107824 */ /* 0x000fc400078e00ff */
[----:B------:R-:W-:Y:S01]  /*2b10*/  IMAD.WIDE.U32 R226, R226, c[0x0][0x1e0], RZ ;  /* 0x00007800e2e27a25 */ /* 0x000fe200078e00ff */
[----:B------:R-:W-:-:S03]  /*2b20*/  SHF.R.S32.HI R6, RZ, 0x1f, R3 ;  /* 0x0000001fff067819 */ /* 0x000fc60000011403 */
        /* <DEDUP_REMOVED lines=29> */
.L_x_1336:
[----:B---3--:R-:W2:Y:S04]  /*2d00*/  LDL R12, [R1+0x64] ;  /* 0x00006400010c7983 */ /* 0x008ea80000100800 */
[----:B------:R-:W3:Y:S01]  /*2d10*/  LDL R189, [R1+0x60] ;  /* 0x0000600001bd7983 */ /* 0x000ee20000100800 */
[----:B------:R-:W-:-:S02]  /*2d20*/  LOP3.LUT R3, R247, 0xffffffe0, RZ, 0xc0, !PT ;  /* 0xffffffe0f7037812 */ /* 0x000fc400078ec0ff */
[----:B------:R-:W-:Y:S02]  /*2d30*/  LEA.HI R6, R249, R250, RZ, 0x2 ;  /* 0x000000faf9067211 */ /* 0x000fe400078f10ff */
[----:B------:R-:W-:Y:S01]  /*2d40*/  SHF.R.S32.HI R7, RZ, 0x1f, R146 ;  /* 0x0000001fff077819 */ /* 0x000fe20000011492 */
[----:B------:R-:W-:Y:S01]  /*2d50*/  IMAD.IADD R5, R250, 0x1, -R3 ;  /* 0x00000001fa057824 */ /* 0x000fe200078e0a03 */
[----:B------:R-:W-:Y:S01]  /*2d60*/  LOP3.LUT R3, R6, 0xfffffffc, RZ, 0xc0, !PT ;  /* 0xfffffffc06037812 */ /* 0x000fe200078ec0ff */
[----:B------:R-:W-:Y:S01]  /*2d70*/  IMAD.SHL.U32 R228, R0, 0x2, RZ ;  /* 0x0000000200e47824 */ /* 0x000fe200078e00ff */
[----:B------:R-:W-:Y:S01]  /*2d80*/  LEA.HI R7, R7, R146, RZ, 0x2 ;  /* 0x0000009207077211 */ /* 0x000fe200078f10ff */
[----:B------:R-:W0:Y:S01]  /*2d90*/  LDGDEPBAR ;  /* 0x00000000000079af */ /* 0x000e220000000000 */
[----:B------:R-:W-:Y:S01]  /*2da0*/  SHF.R.S32.HI R9, RZ, 0x1f, R5 ;  /* 0x0000001fff097819 */ /* 0x000fe20000011405 */
[----:B------:R-:W-:Y:S01]  /*2db0*/  IMAD.IADD R6, R250, 0x1, -R3 ;  /* 0x00000001fa067824 */ /* 0x000fe200078e0a03 */
[----:B------:R-:W-:Y:S01]  /*2dc0*/  LOP3.LUT R8, R7, 0xffffffc, RZ, 0xc0, !PT ;  /* 0x0ffffffc07087812 */ /* 0x000fe200078ec0ff */
[----:B------:R-:W-:Y:S01]  /*2dd0*/  STL [R1+0xac], R245 ;  /* 0x0000acf501007387 */ /* 0x000fe20000100800 */
[----:B------:R-:W-:-:S02]  /*2de0*/  LEA.HI R7, R9, R5, RZ, 0x2 ;  /* 0x0000000509077211 */ /* 0x000fc400078f10ff */
[----:B------:R-:W-:Y:S01]  /*2df0*/  LEA.HI R3, R6, R6, RZ, 0x1 ;  /* 0x0000000606037211 */ /* 0x000fe200078f08ff */
[----:B------:R-:W-:Y:S01]  /*2e00*/  IMAD.IADD R9, R146, 0x1, -R8 ;  /* 0x0000000192097824 */ /* 0x000fe200078e0a08 */
[----:B------:R-:W-:Y:S01]  /*2e10*/  LEA.HI.SX32 R8, R7, R246, 0x1e ;  /* 0x000000f607087211 */ /* 0x000fe200078ff2ff */
[----:B------:R-:W-:Y:S01]  /*2e20*/  IMAD R229, R4, 0x2, R228 ;  /* 0x0000000204e57824 */ /* 0x000fe200078e02e4 */
[----:B------:R-:W-:Y:S01]  /*2e30*/  LDSM.16.MT88.4 R20, [R228+0x100] ;  /* 0x00010000e414783b */ /* 0x000fe20000004200 */
[C---:B------:R-:W-:Y:S01]  /*2e40*/  IMAD.SHL.U32 R10, R3.reuse, 0x20, RZ ;  /* 0x00000020030a7824 */ /* 0x040fe200078e00ff */
[----:B------:R-:W-:Y:S01]  /*2e50*/  LOP3.LUT R11, R3, 0x1ffffffe, RZ, 0xc0, !PT ;  /* 0x1ffffffe030b7812 */ /* 0x000fe200078ec0ff */
[----:B------:R-:W-:-:S03]  /*2e60*/  IMAD R3, R9, 0x10, R8 ;  /* 0x0000001009037824 */ /* 0x000fc600078e0208 */
[----:B------:R-:W-:Y:S01]  /*2e70*/  LOP3.LUT R8, R10, 0xffffffc0, RZ, 0xc0, !PT ;  /* 0xffffffc00a087812 */ /* 0x000fe200078ec0ff */
[----:B------:R-:W-:-:S04]  /*2e80*/  IMAD.IADD R6, R6, 0x1, -R11 ;  /* 0x0000000106067824 */ /* 0x000fc800078e0a0b */
[----:B------:R-:W-:-:S04]  /*2e90*/  IMAD.IADD R3, R8, 0x1, R3 ;  /* 0x0000000108037824 */ /* 0x000fc800078e0203 */
[----:B------:R-:W-:-:S04]  /*2ea0*/  IMAD R13, R6, 0x8, R3 ;  /* 0x00000008060d7824 */ /* 0x000fc800078e0203 */
[----:B------:R-:W-:-:S04]  /*2eb0*/  @P4 IMAD.HI.U32 R6, R13, c[0x0][0x2c8], RZ ;  /* 0x0000b2000d064a27 */ /* 0x000fc800078e00ff */
[----:B------:R-:W-:Y:S01]  /*2ec0*/  IMAD.MOV.U32 R3, RZ, RZ, R13 ;  /* 0x000000ffff037224 */ /* 0x000fe200078e000d */
[----:B------:R-:W-:-:S05]  /*2ed0*/  @P4 SHF.R.U32.HI R3, RZ, c[0x0][0x2cc], R6 ;  /* 0x0000b300ff034a19 */ /* 0x000fca0000011606 */
[----:B------:R-:W1:Y:S04]  /*2ee0*/  SHFL.IDX PT, R6, R3, 0x2, 0x1c1f ;  /* 0x005c1f0003067f89 */ /* 0x000e6800000e0000 */
[----:B------:R-:W4:Y:S04]  /*2ef0*/  SHFL.IDX PT, R8, R3, RZ, 0x1c1f ;  /* 0x001c1fff03087589 */ /* 0x000f2800000e0000 */
[----:B------:R-:W1:Y:S04]  /*2f00*/  SHFL.IDX PT, R9, R3, 0x3, 0x1c1f ;  /* 0x007c1f0003097f89 */ /* 0x000e6800000e0000 */
[----:B------:R1:W2:Y:S04]  /*2f10*/  SHFL.IDX PT, R10, R3, 0x1, 0x1c1f ;  /* 0x003c1f00030a7f89 */ /* 0x0002a800000e0000 */
[----:B------:R-:W-:Y:S04]  /*2f20*/  STL [R1+0xa8], R244 ;  /* 0x0000a8f401007387 */ /* 0x000fe80000100800 */
[----:B------:R-:W-:Y:S04]  /*2f30*/  STL [R1+0xa4], R243 ;  /* 0x0000a4f301007387 */ /* 0x000fe80000100800 */
[----:B------:R-:W-:Y:S01]  /*2f40*/  STL [R1+0xa0], R242 ;  /* 0x0000a0f201007387 */ /* 0x000fe20000100800 */
[----:B-1----:R-:W-:-:S03]  /*2f50*/  LOP3.LUT R3, R7, 0x7ffffffc, RZ, 0xc0, !PT ;  /* 0x7ffffffc07037812 */ /* 0x002fc600078ec0ff */
[----:B------:R-:W-:Y:S02]  /*2f60*/  STL [R1+0x9c], R241 ;  /* 0x00009cf101007387 */ /* 0x000fe40000100800 */
[----:B------:R-:W-:Y:S02]  /*2f70*/  IMAD.IADD R3, R5, 0x1, -R3 ;  /* 0x0000000105037824 */ /* 0x000fe400078e0a03 */
[----:B------:R-:W-:Y:S02]  /*2f80*/  STL [R1+0x98], R240 ;  /* 0x000098f001007387 */ /* 0x000fe40000100800 */
[----:B------:R-:W-:Y:S02]  /*2f90*/  IMAD.SHL.U32 R5, R3, 0x2, RZ ;  /* 0x0000000203057824 */ /* 0x000fe400078e00ff */
        /* <DEDUP_REMOVED lines=11> */
[----:B------:R1:W-:Y:S01]  /*3050*/  STL [R1+0x54], R5 ;  /* 0x0000540501007387 */ /* 0x0003e20000100800 */
[----:B--2---:R-:W-:-:S05]  /*3060*/  IMAD.IADD R7, R12, 0x1, R145 ;  /* 0x000000010c077824 */ /* 0x004fca00078e0291 */
[----:B------:R-:W-:Y:S01]  /*3070*/  IADD3 R3, -R5, 0x1, R7 ;  /* 0x0000000105037810 */ /* 0x000fe20007ffe107 */
[----:B------:R-:W-:-:S04]  /*3080*/  IMAD.IADD R7, R7, 0x1, -R5 ;  /* 0x0000000107077824 */ /* 0x000fc800078e0a05 */
[----:B---3--:R-:W-:-:S04]  /*3090*/  IMAD.IADD R3, R3, 0x1, -R189 ;  /* 0x0000000103037824 */ /* 0x008fc800078e0abd */
[C---:B-1----:R-:W-:Y:S02]  /*30a0*/  IMAD.IADD R5, R3.reuse, 0x1, R6 ;  /* 0x0000000103057824 */ /* 0x042fe400078e0206 */
[C---:B----4-:R-:W-:Y:S02]  /*30b0*/  IMAD.IADD R6, R3.reuse, 0x1, R8 ;  /* 0x0000000103067824 */ /* 0x050fe400078e0208 */
[----:B------:R-:W-:Y:S01]  /*30c0*/  IMAD.IADD R8, R3, 0x1, R9 ;  /* 0x0000000103087824 */ /* 0x000fe200078e0209 */
[----:B------:R-:W-:Y:S01]  /*30d0*/  IMNMX R5, R7, R5, PT ;  /* 0x0000000507057217 */ /* 0x000fe20003800200 */
[----:B------:R-:W-:-:S03]  /*30e0*/  IMAD.IADD R9, R3, 0x1, R10 ;  /* 0x0000000103097824 */ /* 0x000fc600078e020a */
[----:B------:R-:W-:Y:S02]  /*30f0*/  IMNMX R3, R7, R8, PT ;  /* 0x0000000807037217 */ /* 0x000fe40003800200 */
[----:B------:R-:W-:Y:S02]  /*3100*/  ISETP.GT.AND P3, PT, R5, RZ, PT ;  /* 0x000000ff0500720c */ /* 0x000fe40003f64270 */
[----:B------:R-:W-:Y:S02]  /*3110*/  ISETP.GT.AND P0, PT, R3, 0x1, PT ;  /* 0x000000010300780c */ /* 0x000fe40003f04270 */
[----:B------:R-:W-:Y:S02]  /*3120*/  FSEL R14, R168, -INF , P3 ;  /* 0xff800000a80e7808 */ /* 0x000fe40001800000 */
[----:B------:R-:W-:Y:S02]  /*3130*/  FSEL R19, R171, -INF , P0 ;  /* 0xff800000ab137808 */ /* 0x000fe40000000000 */
[----:B------:R-:W-:-:S02]  /*3140*/  ISETP.GT.AND P1, PT, R3, RZ, PT ;  /* 0x000000ff0300720c */ /* 0x000fc40003f24270 */
[----:B------:R-:W-:Y:S02]  /*3150*/  ISETP.GT.AND P3, PT, R5, 0x8, PT ;  /* 0x000000080500780c */ /* 0x000fe40003f64270 */
[----:B------:R-:W-:Y:S02]  /*3160*/  ISETP.GT.AND P0, PT, R3, 0x9, PT ;  /* 0x000000090300780c */ /* 0x000fe40003f04270 */
[----:B------:R-:W-:Y:S02]  /*3170*/  FSEL R18, R170, -INF , P1 ;  /* 0xff800000aa127808 */ /* 0x000fe40000800000 */
[----:B------:R-:W-:Y:S02]  /*3180*/  FSEL R16, R136, -INF , P3 ;  /* 0xff80000088107808 */ /* 0x000fe40001800000 */
[----:B------:R-:W-:Y:S02]  /*3190*/  FSEL R28, R139, -INF , P0 ;  /* 0xff8000008b1c7808 */ /* 0x000fe40000000000 */
[----:B------:R-:W-:-:S02]  /*31a0*/  ISETP.GT.AND P2, PT, R5, 0x1, PT ;  /* 0x000000010500780c */ /* 0x000fc40003f44270 */
[----:B------:R-:W-:Y:S02]  /*31b0*/  ISETP.GT.AND P1, PT, R3, 0x8, PT ;  /* 0x000000080300780c */ /* 0x000fe40003f24270 */
[----:B------:R-:W-:Y:S02]  /*31c0*/  ISETP.GT.AND P3, PT, R5, 0x10, PT ;  /* 0x000000100500780c */ /* 0x000fe40003f64270 */
[----:B------:R-:W-:Y:S02]  /*31d0*/  ISETP.GT.AND P0, PT, R3, 0x11, PT ;  /* 0x000000110300780c */ /* 0x000fe40003f04270 */
[----:B------:R-:W-:Y:S02]  /*31e0*/  FSEL R15, R169, -INF , P2 ;  /* 0xff800000a90f7808 */ /* 0x000fe40001000000 */
[----:B------:R-:W-:Y:S02]  /*31f0*/  FSEL R24, R138, -INF , P1 ;  /* 0xff8000008a187808 */ /* 0x000fe40000800000 */
[----:B------:R-:W-:-:S02]  /*3200*/  FSEL R29, R164, -INF , P3 ;  /* 0xff800000a41d7808 */ /* 0x000fc40001800000 */
[----:B------:R-:W-:Y:S02]  /*3210*/  FSEL R34, R167, -INF , P0 ;  /* 0xff800000a7227808 */ /* 0x000fe40000000000 */
[----:B------:R-:W-:Y:S02]  /*3220*/  ISETP.GT.AND P2, PT, R5, 0x9, PT ;  /* 0x000000090500780c */ /* 0x000fe40003f44270 */
[----:B------:R-:W-:Y:S02]  /*3230*/  ISETP.GT.AND P1, PT, R3, 0x10, PT ;  /* 0x000000100300780c */ /* 0x000fe40003f24270 */
[----:B------:R-:W-:Y:S02]  /*3240*/  ISETP.GT.AND P3, PT, R5, 0x18, PT ;  /* 0x000000180500780c */ /* 0x000fe40003f64270 */
[----:B------:R-:W-:Y:S02]  /*3250*/  ISETP.GT.AND P0, PT, R3, 0x19, PT ;  /* 0x000000190300780c */ /* 0x000fe40003f04270 */
[----:B------:R-:W-:-:S02]  /*3260*/  FSEL R17, R137, -INF , P2 ;  /* 0xff80000089117808 */ /* 0x000fc40001000000 */
[----:B------:R-:W-:Y:S02]  /*3270*/  FSEL R33, R166, -INF , P1 ;  /* 0xff800000a6217808 */ /* 0x000fe40000800000 */
[----:B------:R-:W-:Y:S02]  /*3280*/  FSEL R31, R132, -INF , P3 ;  /* 0xff800000841f7808 */ /* 0x000fe40001800000 */
[----:B------:R-:W-:Y:S02]  /*3290*/  FSEL R76, R135, -INF , P0 ;  /* 0xff800000874c7808 */ /* 0x000fe40000000000 */
[----:B------:R-:W-:Y:S02]  /*32a0*/  ISETP.GT.AND P2, PT, R5, 0x11, PT ;  /* 0x000000110500780c */ /* 0x000fe40003f44270 */
[----:B------:R-:W-:Y:S02]  /*32b0*/  ISETP.GT.AND P1, PT, R3, 0x18, PT ;  /* 0x000000180300780c */ /* 0x000fe40003f24270 */
[----:B------:R-:W-:-:S02]  /*32c0*/  ISETP.GT.AND P3, PT, R5, 0x20, PT ;  /* 0x000000200500780c */ /* 0x000fc40003f64270 */
[----:B------:R-:W-:Y:S02]  /*32d0*/  ISETP.GT.AND P0, PT, R3, 0x21, PT ;  /* 0x000000210300780c */ /* 0x000fe40003f04270 */
[----:B------:R-:W-:Y:S02]  /*32e0*/  FSEL R30, R165, -INF , P2 ;  /* 0xff800000a51e7808 */ /* 0x000fe40001000000 */
[----:B------:R-:W-:Y:S02]  /*32f0*/  FSEL R35, R134, -INF , P1 ;  /* 0xff80000086237808 */ /* 0x000fe40000800000 */
[----:B------:R-:W-:Y:S02]  /*3300*/  FSEL R132, R160, -INF , P3 ;  /* 0xff800000a0847808 */ /* 0x000fe40001800000 */
[----:B------:R-:W-:Y:S02]  /*3310*/  FSEL R141, R163, -INF , P0 ;  /* 0xff800000a38d7808 */ /* 0x000fe40000000000 */
[----:B------:R-:W-:-:S02]  /*3320*/  ISETP.GT.AND P2, PT, R5, 0x19, PT ;  /* 0x000000190500780c */ /* 0x000fc40003f44270 */
[----:B------:R-:W-:Y:S02]  /*3330*/  ISETP.GT.AND P1, PT, R3, 0x20, PT ;  /* 0x000000200300780c */ /* 0x000fe40003f24270 */
[----:B------:R-:W-:Y:S02]  /*3340*/  ISETP.GT.AND P3, PT, R5, 0x28, PT ;  /* 0x000000280500780c */ /* 0x000fe40003f64270 */
[----:B------:R-:W-:Y:S02]  /*3350*/  ISETP.GT.AND P0, PT, R3, 0x29, PT ;  /* 0x000000290300780c */ /* 0x000fe40003f04270 */
[----:B------:R-:W-:Y:S02]  /*3360*/  IMNMX R6, R7, R6, PT ;  /* 0x0000000607067217 */ /* 0x000fe40003800200 */
[----:B------:R-:W-:Y:S02]  /*3370*/  FSEL R32, R133, -INF , P2 ;  /* 0xff80000085207808 */ /* 0x000fe40001000000 */
[----:B------:R-:W-:-:S02]  /*3380*/  FSEL R136, R162, -INF , P1 ;  /* 0xff800000a2887808 */ /* 0x000fc40000800000 */
[----:B------:R-:W-:Y:S02]  /*3390*/  FSEL R134, R128, -INF , P3 ;  /* 0xff80000080867808 */ /* 0x000fe40001800000 */
[----:B------:R-:W-:Y:S02]  /*33a0*/  FSEL R145, R131, -INF , P0 ;  /* 0xff80000083917808 */ /* 0x000fe40000000000 */
[----:B------:R-:W-:Y:S02]  /*33b0*/  ISETP.GT.AND P2, PT, R5, 0x21, PT ;  /* 0x000000210500780c */ /* 0x000fe40003f44270 */
[----:B------:R-:W-:Y:S02]  /*33c0*/  ISETP.GT.AND P1, PT, R3, 0x28, PT ;  /* 0x000000280300780c */ /* 0x000fe40003f24270 */
[C---:B------:R-:W-:Y:S02]  /*33d0*/  ISETP.GT.AND P3, PT, R6.reuse, RZ, PT ;  /* 0x000000ff0600720c */ /* 0x040fe40003f64270 */
[----:B------:R-:W-:-:S02]  /*33e0*/  ISETP.GT.AND P0, PT, R6, 0x8, PT ;  /* 0x000000080600780c */ /* 0x000fc40003f04270 */
[----:B------:R-:W-:Y:S02]  /*33f0*/  FSEL R133, R161, -INF , P2 ;  /* 0xff800000a1857808 */ /* 0x000fe40001000000 */
[----:B------:R-:W-:Y:S02]  /*3400*/  FSEL R144, R130, -INF , P1 ;  /* 0xff80000082907808 */ /* 0x000fe40000800000 */
[----:B------:R-:W-:Y:S02]  /*3410*/  FSEL R10, R104, -INF , P3 ;  /* 0xff800000680a7808 */ /* 0x000fe40001800000 */
[----:B------:R-:W-:Y:S02]  /*3420*/  FSEL R12, R100, -INF , P0 ;  /* 0xff800000640c7808 */ /* 0x000fe40000000000 */
[----:B------:R-:W-:Y:S02]  /*3430*/  ISETP.GT.AND P2, PT, R5, 0x29, PT ;  /* 0x000000290500780c */ /* 0x000fe40003f44270 */
[----:B------:R-:W-:-:S02]  /*3440*/  ISETP.GT.AND P1, PT, R6, 0x9, PT ;  /* 0x000000090600780c */ /* 0x000fc40003f24270 */
[C---:B------:R-:W-:Y:S02]  /*3450*/  ISETP.GT.AND P3, PT, R6.reuse, 0x10, PT ;  /* 0x000000100600780c */ /* 0x040fe40003f64270 */
[----:B------:R-:W-:Y:S02]  /*3460*/  ISETP.GT.AND P0, PT, R6, 0x18, PT ;  /* 0x000000180600780c */ /* 0x000fe40003f04270 */
[----:B------:R-:W-:Y:S02]  /*3470*/  FSEL R135, R129, -INF , P2 ;  /* 0xff80000081877808 */ /* 0x000fe40001000000 */
[----:B------:R-:W-:Y:S02]  /*3480*/  FSEL R13, R101, -INF , P1 ;  /* 0xff800000650d7808 */ /* 0x000fe40000800000 */
[----:B------:R-:W-:Y:S02]  /*3490*/  FSEL R84, R96, -INF , P3 ;  /* 0xff80000060547808 */ /* 0x000fe40001800000 */
[----:B------:R-:W-:-:S02]  /*34a0*/  FSEL R87, R88, -INF , P0 ;  /* 0xff80000058577808 */ /* 0x000fc40000000000 */
[C---:B------:R-:W-:Y:S02]  /*34b0*/  ISETP.GT.AND P2, PT, R6.reuse, 0x1, PT ;  /* 0x000000010600780c */ /* 0x040fe40003f44270 */
[C---:B------:R-:W-:Y:S02]  /*34c0*/  ISETP.GT.AND P1, PT, R6.reuse, 0x19, PT ;  /* 0x000000190600780c */ /* 0x040fe40003f24270 */
[C---:B------:R-:W-:Y:S02]  /*34d0*/  ISETP.GT.AND P3, PT, R6.reuse, 0x20, PT ;  /* 0x000000200600780c */ /* 0x040fe40003f64270 */
[----:B------:R-:W-:Y:S02]  /*34e0*/  ISETP.GT.AND P0, PT, R6, 0x28, PT ;  /* 0x000000280600780c */ /* 0x000fe40003f04270 */
        /* <DEDUP_REMOVED lines=8> */
[----:B------:R-:W-:Y:S02]  /*3570*/  FSEL R85, R97, -INF , P2 ;  /* 0xff80000061557808 */ /* 0x000fe40001000000 */
[----:B------:R-:W-:Y:S02]  /*3580*/  FSEL R105, R49, -INF , P1 ;  /* 0xff80000031697808 */ /* 0x000fe40000800000 */
[----:B------:R-:W-:Y:S02]  /*3590*/  FSEL R165, R72, -INF , P3 ;  /* 0xff80000048a57808 */ /* 0x000fe40001800000 */
[----:B------:R-:W-:Y:S02]  /*35a0*/  FSEL R163, R44, -INF , P0 ;  /* 0xff8000002ca37808 */ /* 0x000fe40000000000 */
[C---:B------:R-:W-:Y:S02]  /*35b0*/  ISETP.GT.AND P2, PT, R6.reuse, 0x21, PT ;  /* 0x000000210600780c */ /* 0x040fe40003f44270 */
        /* <DEDUP_REMOVED lines=16> */
[----:B------:R-:W-:Y:S02]  /*36c0*/  ISETP.GT.AND P1, PT, R6, 0x59, PT ;  /* 0x000000590600780c */ /* 0x000fe40003f24270 */
[----:B------:R-:W-:Y:S02]  /*36d0*/  ISETP.GT.AND P0, PT, R5, 0x31, PT ;  /* 0x000000310500780c */ /* 0x000fe40003f04270 */
        /* <DEDUP_REMOVED lines=10> */
[----:B------:R-:W-:-:S04]  /*3780*/  FMNMX.FTZ R6, R10, R11, !PT ;  /* 0x0000000b0a067209 */ /* 0x000fc80007810000 */
[----:B------:R-:W-:-:S04]  /*3790*/  FMNMX.FTZ R6, R12, R6, !PT ;  /* 0x000000060c067209 */ /* 0x000fc80007810000 */
[----:B------:R-:W-:-:S04]  /*37a0*/  FMNMX.FTZ R6, R13, R6, !PT ;  /* 0x000000060d067209 */ /* 0x000fc80007810000 */
[----:B------:R-:W-:-:S04]  /*37b0*/  FMNMX.FTZ R6, R84, R6, !PT ;  /* 0x0000000654067209 */ /* 0x000fc80007810000 */
[----:B------:R-:W-:Y:S02]  /*37c0*/  FMNMX.FTZ R6, R85, R6, !PT ;  /* 0x0000000655067209 */ /* 0x000fe40007810000 */
[----:B------:R-:W-:Y:S02]  /*37d0*/  FSEL R214, R57, -INF , P2 ;  /* 0xff80000039d67808 */ /* 0x000fe40001000000 */
[----:B------:R-:W-:Y:S02]  /*37e0*/  FMNMX.FTZ R6, R87, R6, !PT ;  /* 0x0000000657067209 */ /* 0x000fe40007810000 */
[----:B------:R-:W-:Y:S02]  /*37f0*/  ISETP.GT.AND P2, PT, R5, 0x30, PT ;  /* 0x000000300500780c */ /* 0x000fe40003f44270 */
[----:B------:R-:W-:Y:S02]  /*3800*/  FMNMX.FTZ R6, R88, R6, !PT ;  /* 0x0000000658067209 */ /* 0x000fe40007810000 */
[----:B------:R-:W-:-:S02]  /*3810*/  FSEL R160, R152, -INF , P2 ;  /* 0xff80000098a07808 */ /* 0x000fc40001000000 */
[----:B------:R-:W-:Y:S02]  /*3820*/  ISETP.GT.AND P2, PT, R3, 0x31, PT ;  /* 0x000000310300780c */ /* 0x000fe40003f44270 */
[----:B------:R-:W-:Y:S02]  /*3830*/  IMNMX R7, R7, R9, PT ;  /* 0x0000000907077217 */ /* 0x000fe40003800200 */
[----:B------:R-:W-:Y:S02]  /*3840*/  FMNMX.FTZ R6, R130, R6, !PT ;  /* 0x0000000682067209 */ /* 0x000fe40007810000 */
[----:B------:R-:W-:Y:S02]  /*3850*/  FMNMX.FTZ R8, R14, R15, !PT ;  /* 0x0000000f0e087209 */ /* 0x000fe40007810000 */
[----:B------:R-:W-:Y:S02]  /*3860*/  FSEL R166, R155, -INF , P2 ;  /* 0xff8000009ba67808 */ /* 0x000fe40001000000 */
[----:B------:R-:W-:-:S02]  /*3870*/  FSEL R197, R41, -INF , P1 ;  /* 0xff80000029c57808 */ /* 0x000fc40000800000 */
[----:B------:R-:W-:Y:S02]  /*3880*/  ISETP.GT.AND P2, PT, R7, RZ, PT ;  /* 0x000000ff0700720c */ /* 0x000fe40003f44270 */
[----:B------:R-:W-:Y:S02]  /*3890*/  ISETP.GT.AND P1, PT, R5, 0x38, PT ;  /* 0x000000380500780c */ /* 0x000fe40003f24270 */
[----:B------:R-:W-:Y:S02]  /*38a0*/  FMNMX.FTZ R6, R129, R6, !PT ;  /* 0x0000000681067209 */ /* 0x000fe40007810000 */
[----:B------:R-:W-:Y:S02]  /*38b0*/  FMNMX.FTZ R8, R16, R8, !PT ;  /* 0x0000000810087209 */ /* 0x000fe40007810000 */
[----:B------:R-:W-:Y:S02]  /*38c0*/  FSEL R241, R36, -INF , P0 ;  /* 0xff80000024f17808 */ /* 0x000fe40000000000 */
[----:B------:R-:W-:-:S02]  /*38d0*/  FSEL R240, R37, -INF , P3 ;  /* 0xff80000025f07808 */ /* 0x000fc40001800000 */
[----:B------:R-:W-:Y:S02]  /*38e0*/  FSEL R86, R106, -INF , P2 ;  /* 0xff8000006a567808 */ /* 0x000fe40001000000 */
[----:B------:R-:W-:Y:S02]  /*38f0*/  FSEL R152, R124, -INF , P1 ;  /* 0xff8000007c987808 */ /* 0x000fe40000800000 */
[----:B------:R-:W-:Y:S02]  /*3900*/  FMNMX.FTZ R6, R128, R6, !PT ;  /* 0x0000000680067209 */ /* 0x000fe40007810000 */
[C---:B------:R-:W-:Y:S02]  /*3910*/  ISETP.GT.AND P0, PT, R5.reuse, 0x39, PT ;  /* 0x000000390500780c */ /* 0x040fe40003f04270 */
        /* <DEDUP_REMOVED lines=9> */
[C---:B------:R-:W-:Y:S02]  /*39b0*/  ISETP.GT.AND P0, PT, R5.reuse, 0x49, PT ;  /* 0x000000490500780c */ /* 0x040fe40003f04270 */
[C---:B------:R-:W-:Y:S02]  /*39c0*/  ISETP.GT.AND P3, PT, R5.reuse, 0x50, PT ;  /* 0x000000500500780c */ /* 0x040fe40003f64270 */
[C---:B------:R-:W-:Y:S02]  /*39d0*/  ISETP.GT.AND P2, PT, R5.reuse, 0x51, PT ;  /* 0x000000510500780c */ /* 0x040fe40003f44270 */
[----:B------:R-:W-:Y:S02]  /*39e0*/  ISETP.GT.AND P1, PT, R5, 0x58, PT ;  /* 0x000000580500780c */ /* 0x000fe40003f24270 */
[----:B------:R-:W-:-:S02]  /*39f0*/  FMNMX.FTZ R8, R29, R8, !PT ;  /* 0x000000081d087209 */ /* 0x000fc40007810000 */
[----:B------:R-:W-:Y:S02]  /*3a00*/  FMNMX.FTZ R6, R165, R6, !PT ;  /* 0x00000006a5067209 */ /* 0x000fe40007810000 */
        /* <DEDUP_REMOVED lines=35> */
[----:B------:R-:W-:Y:S02]  /*3c40*/  ISETP.GT.AND P0, PT, R3, 0x38, PT ;  /* 0x000000380300780c */ /* 0x000fe40003f04270 */
[----:B------:R-:W-:Y:S02]  /*3c50*/  FMNMX.FTZ R8, R33, R8, !PT ;  /* 0x0000000821087209 */ /* 0x000fe40007810000 */
[----:B------:R-:W-:Y:S02]  /*3c60*/  FMNMX.FTZ R5, R211, R5, !PT ;  /* 0x00000005d3057209 */ /* 0x000fe40007810000 */
[----:B------:R-:W-:Y:S02]  /*3c70*/  FMNMX.FTZ R6, R169, R6, !PT ;  /* 0x00000006a9067209 */ /* 0x000fe40007810000 */
[----:B------:R-:W-:Y:S02]  /*3c80*/  FSEL R148, R126, -INF , P0 ;  /* 0xff8000007e947808 */ /* 0x000fe40000000000 */
[----:B------:R-:W-:-:S02]  /*3c90*/  FMNMX.FTZ R8, R34, R8, !PT ;  /* 0x0000000822087209 */ /* 0x000fc40007810000 */
[----:B------:R-:W-:Y:S02]  /*3ca0*/  FMNMX.FTZ R5, R200, R5, !PT ;  /* 0x00000005c8057209 */ /* 0x000fe40007810000 */
[----:B------:R-:W-:Y:S02]  /*3cb0*/  ISETP.GT.AND P0, PT, R3, 0x39, PT ;  /* 0x000000390300780c */ /* 0x000fe40003f04270 */
        /* <DEDUP_REMOVED lines=10> */
[----:B------:R-:W-:Y:S02]  /*3d60*/  ISETP.GT.AND P0, PT, R3, 0x41, PT ;  /* 0x000000410300780c */ /* 0x000fe40003f04270 */
[----:B------:R-:W-:Y:S02]  /*3d70*/  FMNMX.FTZ R8, R136, R8, !PT ;  /* 0x0000000888087209 */ /* 0x000fe40007810000 */
[----:B------:R-:W-:Y:S02]  /*3d80*/  FMNMX.FTZ R5, R240, R5, !PT ;  /* 0x00000005f0057209 */ /* 0x000fe40007810000 */
[----:B------:R-:W-:Y:S02]  /*3d90*/  FMNMX.FTZ R6, R188, R6, !PT ;  /* 0x00000006bc067209 */ /* 0x000fe40007810000 */
[----:B------:R-:W-:Y:S01]  /*3da0*/  FSEL R168, R151, -INF , P0 ;  /* 0xff80000097a87808 */ /* 0x000fe20000000000 */
[----:B------:R-:W1:Y:S01]  /*3db0*/  SHFL.BFLY PT, R9, R5, 0x2, 0x1f ;  /* 0x0c401f0005097f89 */ /* 0x000e6200000e0000 */
[----:B------:R-:W-:-:S02]  /*3dc0*/  ISETP.GT.AND P0, PT, R3, 0x48, PT ;  /* 0x000000480300780c */ /* 0x000fc40003f04270 */
[----:B------:R-:W-:Y:S02]  /*3dd0*/  FMNMX.FTZ R8, R141, R8, !PT ;  /* 0x000000088d087209 */ /* 0x000fe40007810000 */
[----:B------:R-:W-:Y:S02]  /*3de0*/  FMNMX.FTZ R6, R190, R6, !PT ;  /* 0x00000006be067209 */ /* 0x000fe40007810000 */
[----:B------:R-:W-:Y:S02]  /*3df0*/  FSEL R167, R122, -INF , P0 ;  /* 0xff8000007aa77808 */ /* 0x000fe40000000000 */
[----:B------:R-:W-:Y:S02]  /*3e00*/  FMNMX.FTZ R8, R144, R8, !PT ;  /* 0x0000000890087209 */ /* 0x000fe40007810000 */
[----:B------:R-:W-:Y:S02]  /*3e10*/  ISETP.GT.AND P0, PT, R3, 0x49, PT ;  /* 0x000000490300780c */ /* 0x000fe40003f04270 */
[----:B------:R-:W-:-:S02]  /*3e20*/  FMNMX.FTZ R6, R192, R6, !PT ;  /* 0x00000006c0067209 */ /* 0x000fc40007810000 */
[----:B------:R-:W-:Y:S02]  /*3e30*/  FMNMX.FTZ R8, R145, R8, !PT ;  /* 0x0000000891087209 */ /* 0x000fe40007810000 */
[----:B------:R-:W-:Y:S02]  /*3e40*/  FSEL R156, R123, -INF , P0 ;  /* 0xff8000007b9c7808 */ /* 0x000fe40000000000 */
[----:B------:R-:W-:Y:S02]  /*3e50*/  ISETP.GT.AND P0, PT, R3, 0x50, PT ;  /* 0x000000500300780c */ /* 0x000fe40003f04270 */
[----:B------:R-:W-:Y:S02]  /*3e60*/  FSEL R245, R112, -INF , P5 ;  /* 0xff80000070f57808 */ /* 0x000fe40002800000 */
[----:B------:R-:W-:Y:S02]  /*3e70*/  FMNMX.FTZ R6, R195, R6, !PT ;  /* 0x00000006c3067209 */ /* 0x000fe40007810000 */
[----:B------:R-:W-:-:S02]  /*3e80*/  FMNMX.FTZ R8, R154, R8, !PT ;  /* 0x000000089a087209 */ /* 0x000fc40007810000 */
[----:B------:R-:W-:Y:S02]  /*3e90*/  FSEL R184, R158, -INF , P0 ;  /* 0xff8000009eb87808 */ /* 0x000fe40000000000 */
[----:B------:R-:W-:Y:S02]  /*3ea0*/  FSEL R244, R113, -INF , P3 ;  /* 0xff80000071f47808 */ /* 0x000fe40001800000 */
[----:B------:R-:W-:Y:S02]  /*3eb0*/  FMNMX.FTZ R6, R245, R6, !PT ;  /* 0x00000006f5067209 */ /* 0x000fe40007810000 */
[----:B------:R-:W-:Y:S02]  /*3ec0*/  ISETP.GT.AND P0, PT, R3, 0x51, PT ;  /* 0x000000510300780c */ /* 0x000fe40003f04270 */
[----:B------:R-:W-:Y:S02]  /*3ed0*/  FMNMX.FTZ R8, R166, R8, !PT ;  /* 0x00000008a6087209 */ /* 0x000fe40007810000 */
[----:B------:R-:W-:-:S02]  /*3ee0*/  FSEL R237, R108, -INF , P2 ;  /* 0xff8000006ced7808 */ /* 0x000fc40001000000 */
[----:B------:R-:W-:Y:S02]  /*3ef0*/  FMNMX.FTZ R6, R244, R6, !PT ;  /* 0x00000006f4067209 */ /* 0x000fe40007810000 */
[----:B------:R-:W-:Y:S02]  /*3f00*/  FSEL R185, R159, -INF , P0 ;  /* 0xff8000009fb97808 */ /* 0x000fe40000000000 */
[----:B------:R-:W-:Y:S02]  /*3f10*/  FMNMX.FTZ R8, R148, R8, !PT ;  /* 0x0000000894087209 */ /* 0x000fe40007810000 */
[----:B------:R-:W-:Y:S02]  /*3f20*/  ISETP.GT.AND P0, PT, R3, 0x58, PT ;  /* 0x000000580300780c */ /* 0x000fe40003f04270 */
[----:B------:R-:W-:Y:S02]  /*3f30*/  FSEL R236, R109, -INF , P1 ;  /* 0xff8000006dec7808 */ /* 0x000fe40000800000 */
[----:B------:R-:W-:-:S02]  /*3f40*/  FMNMX.FTZ R6, R237, R6, !PT ;  /* 0x00000006ed067209 */ /* 0x000fc40007810000 */
[----:B------:R-:W-:Y:S02]  /*3f50*/  FMNMX.FTZ R8, R146, R8, !PT ;  /* 0x0000000892087209 */ /* 0x000fe40007810000 */
[----:B------:R-:W-:Y:S02]  /*3f60*/  FSEL R179, R118, -INF , P0 ;  /* 0xff80000076b37808 */ /* 0x000fe40000000000 */
[C---:B------:R-:W-:Y:S02]  /*3f70*/  ISETP.GT.AND P5, PT, R3.reuse, 0x59, PT ;  /* 0x000000590300780c */ /* 0x040fe40003fa4270 */
[C---:B------:R-:W-:Y:S02]  /*3f80*/  ISETP.GT.AND P3, PT, R3.reuse, 0x60, PT ;  /* 0x000000600300780c */ /* 0x040fe40003f64270 */
[C---:B------:R-:W-:Y:S02]  /*3f90*/  ISETP.GT.AND P2, PT, R3.reuse, 0x61, PT ;  /* 0x000000610300780c */ /* 0x040fe40003f44270 */
[----:B------:R-:W-:-:S02]  /*3fa0*/  ISETP.GT.AND P1, PT, R3, 0x68, PT ;  /* 0x000000680300780c */ /* 0x000fc40003f24270 */
[----:B------:R-:W-:Y:S02]  /*3fb0*/  ISETP.GT.AND P0, PT, R3, 0x69, PT ;  /* 0x000000690300780c */ /* 0x000fe40003f04270 */
[----:B-1----:R-:W-:Y:S02]  /*3fc0*/  FMNMX.FTZ R143, R5, R9, !PT ;  /* 0x00000009058f7209 */ /* 0x002fe40007810000 */
[----:B------:R-:W-:Y:S02]  /*3fd0*/  FMNMX.FTZ R3, R236, R6, !PT ;  /* 0x00000006ec037209 */ /* 0x000fe40007810000 */
[----:B------:R-:W-:Y:S01]  /*3fe0*/  FMNMX.FTZ R8, R157, R8, !PT ;  /* 0x000000089d087209 */ /* 0x000fe20007810000 */
[----:B------:R-:W1:Y:S03]  /*3ff0*/  SHFL.BFLY PT, R6, R143, 0x1, 0x1f ;  /* 0x0c201f008f067f89 */ /* 0x000e6600000e0000 */
[----:B------:R-:W-:Y:S01]  /*4000*/  FMNMX.FTZ R8, R168, R8, !PT ;  /* 0x00000008a8087209 */ /* 0x000fe20007810000 */
[----:B------:R-:W2:Y:S03]  /*4010*/  SHFL.BFLY PT, R5, R3, 0x2, 0x1f ;  /* 0x0c401f0003057f89 */ /* 0x000ea600000e0000 */
[----:B------:R-:W-:-:S04]  /*4020*/  FMNMX.FTZ R70, R167, R8, !PT ;  /* 0x00000008a7467209 */ /* 0x000fc80007810000 */
[----:B------:R-:W-:-:S04]  /*4030*/  FMNMX.FTZ R70, R156, R70, !PT ;  /* 0x000000469c467209 */ /* 0x000fc80007810000 */
[----:B------:R-:W-:-:S04]  /*4040*/  FMNMX.FTZ R70, R184, R70, !PT ;  /* 0x00000046b8467209 */ /* 0x000fc80007810000 */
[----:B------:R-:W-:Y:S01]  /*4050*/  FMNMX.FTZ R70, R185, R70, !PT ;  /* 0x00000046b9467209 */ /* 0x000fe20007810000 */
[----:B------:R3:W-:Y:S01]  /*4060*/  STL [R1+0xb4], R241 ;  /* 0x0000b4f101007387 */ /* 0x0007e20000100800 */
[----:B------:R-:W-:Y:S02]  /*4070*/  FSEL R183, R119, -INF , P5 ;  /* 0xff80000077b77808 */ /* 0x000fe40002800000 */
[----:B------:R-:W-:Y:S02]  /*4080*/  FMNMX.FTZ R70, R179, R70, !PT ;  /* 0x00000046b3467209 */ /* 0x000fe40007810000 */
[----:B-1----:R-:W-:Y:S02]  /*4090*/  FMNMX.FTZ R143, R143, R6, !PT ;  /* 0x000000068f8f7209 */ /* 0x002fe40007810000 */
[----:B------:R-:W-:Y:S02]  /*40a0*/  FSEL R235, R114, -INF , P3 ;  /* 0xff80000072eb7808 */ /* 0x000fe40001800000 */
[----:B--2---:R-:W-:-:S02]  /*40b0*/  FMNMX.FTZ R3, R3, R5, !PT ;  /* 0x0000000503037209 */ /* 0x004fc40007810000 */
[----:B------:R-:W-:Y:S01]  /*40c0*/  FMNMX.FTZ R70, R183, R70, !PT ;  /* 0x00000046b7467209 */ /* 0x000fe20007810000 */
[----:B------:R-:W-:Y:S01]  /*40d0*/  FMUL.FTZ R6, R143, c[0x0][0x2d0] ;  /* 0x0000b4008f067a20 */ /* 0x000fe20000410000 */
[----:B------:R-:W-:Y:S01]  /*40e0*/  ISETP.GT.AND P5, PT, R7, 0x1, PT ;  /* 0x000000010700780c */ /* 0x000fe20003fa4270 */
[----:B------:R-:W1:Y:S01]  /*40f0*/  SHFL.BFLY PT, R140, R3, 0x1, 0x1f ;  /* 0x0c201f00038c7f89 */ /* 0x000e6200000e0000 */
[----:B------:R-:W-:Y:S02]  /*4100*/  FSEL R234, R115, -INF , P2 ;  /* 0xff80000073ea7808 */ /* 0x000fe40001000000 */
[----:B------:R-:W-:Y:S02]  /*4110*/  FMNMX.FTZ R70, R235, R70, !PT ;  /* 0x00000046eb467209 */ /* 0x000fe40007810000 */
[----:B---3--:R-:W-:Y:S02]  /*4120*/  FSEL R241, R111, -INF , P0 ;  /* 0xff8000006ff17808 */ /* 0x008fe40000000000 */
[----:B------:R-:W-:-:S04]  /*4130*/  ISETP.GT.AND P0, PT, R7, 0x19, PT ;  /* 0x000000190700780c */ /* 0x000fc80003f04270 */
[----:B------:R-:W-:Y:S02]  /*4140*/  FSEL R83, R91, -INF , P0 ;  /* 0xff8000005b537808 */ /* 0x000fe40000000000 */
[----:B------:R-:W-:Y:S02]  /*4150*/  FSETP.NEU.FTZ.AND P0, PT, R143, -INF , PT ;  /* 0xff8000008f00780b */ /* 0x000fe40003f1d000 */
[----:B------:R-:W-:Y:S02]  /*4160*/  FSEL R81, R107, -INF , P5 ;  /* 0xff8000006b517808 */ /* 0x000fe40002800000 */
[----:B------:R-:W-:Y:S02]  /*4170*/  ISETP.GT.AND P3, PT, R7, 0x8, PT ;  /* 0x000000080700780c */ /* 0x000fe40003f64270 */
[----:B------:R-:W-:Y:S02]  /*4180*/  FSEL R233, R110, -INF , P1 ;  /* 0xff8000006ee97808 */ /* 0x000fe40000800000 */
[----:B------:R-:W-:-:S02]  /*4190*/  FMNMX.FTZ R70, R234, R70, !PT ;  /* 0x00000046ea467209 */ /* 0x000fc40007810000 */
[----:B------:R-:W-:Y:S02]  /*41a0*/  FSEL R6, R6, RZ, P0 ;  /* 0x000000ff06067208 */ /* 0x000fe40000000000 */
[----:B------:R-:W-:Y:S02]  /*41b0*/  ISETP.GT.AND P2, PT, R7, 0x9, PT ;  /* 0x000000090700780c */ /* 0x000fe40003f44270 */
[----:B------:R-:W-:Y:S02]  /*41c0*/  FSEL R80, R102, -INF , P3 ;  /* 0xff80000066507808 */ /* 0x000fe40001800000 */
[----:B------:R-:W-:Y:S01]  /*41d0*/  FMNMX.FTZ R5, R86, R81, !PT ;  /* 0x0000005156057209 */ /* 0x000fe20007810000 */
[----:B------:R-:W-:Y:S01]  /*41e0*/  FFMA.FTZ R8, R10, c[0x0][0x2d0], -R6 ;  /* 0x0000b4000a087a23 */ /* 0x000fe20000010806 */
[----:B------:R-:W-:Y:S02]  /*41f0*/  FMNMX.FTZ R70, R233, R70, !PT ;  /* 0x00000046e9467209 */ /* 0x000fe40007810000 */
[----:B------:R-:W-:-:S02]  /*4200*/  FSEL R71, R103, -INF , P2 ;  /* 0xff80000067477808 */ /* 0x000fc40001000000 */
[----:B------:R-:W-:Y:S02]  /*4210*/  ISETP.GT.AND P3, PT, R7, 0x10, PT ;  /* 0x000000100700780c */ /* 0x000fe40003f64270 */
[----:B------:R-:W-:Y:S01]  /*4220*/  FMNMX.FTZ R5, R80, R5, !PT ;  /* 0x0000000550057209 */ /* 0x000fe20007810000 */
[----:B------:R2:W-:Y:S01]  /*4230*/  MUFU.EX2 R213, R8 ;  /* 0x0000000800d57308 */ /* 0x0005e20000000800 */
[----:B------:R-:W-:Y:S02]  /*4240*/  FMNMX.FTZ R70, R241, R70, !PT ;  /* 0x00000046f1467209 */ /* 0x000fe40007810000 */
[C---:B------:R-:W-:Y:S02]  /*4250*/  ISETP.GT.AND P2, PT, R7.reuse, 0x11, PT ;  /* 0x000000110700780c */ /* 0x040fe40003f44270 */
[----:B------:R-:W-:Y:S01]  /*4260*/  FSEL R68, R98, -INF , P3 ;  /* 0xff80000062447808 */ /* 0x000fe20001800000 */
[----:B------:R-:W3:Y:S01]  /*4270*/  SHFL.BFLY PT, R9, R70, 0x2, 0x1f ;  /* 0x0c401f0046097f89 */ /* 0x000ee200000e0000 */
[----:B------:R-:W-:-:S02]  /*4280*/  ISETP.GT.AND P1, PT, R7, 0x18, PT ;  /* 0x000000180700780c */ /* 0x000fc40003f24270 */
[----:B------:R-:W-:Y:S02]  /*4290*/  FSEL R69, R99, -INF , P2 ;  /* 0xff80000063457808 */ /* 0x000fe40001000000 */
[----:B--2---:R-:W-:Y:S01]  /*42a0*/  FMNMX.FTZ R8, R71, R5, !PT ;  /* 0x0000000547087209 */ /* 0x004fe20007810000 */
[----:B------:R-:W-:-:S03]  /*42b0*/  FFMA.FTZ R5, R11, c[0x0][0x2d0], -R6 ;  /* 0x0000b4000b057a23 */ /* 0x000fc60000010806 */
[----:B------:R-:W-:Y:S01]  /*42c0*/  FMNMX.FTZ R8, R68, R8, !PT ;  /* 0x0000000844087209 */ /* 0x000fe20007810000 */
[----:B------:R2:W-:Y:S01]  /*42d0*/  MUFU.EX2 R180, R5 ;  /* 0x0000000500b47308 */ /* 0x0005e20000000800 */
[----:B------:R-:W-:Y:S02]  /*42e0*/  FSEL R82, R90, -INF , P1 ;  /* 0xff8000005a527808 */ /* 0x000fe40000800000 */
[----:B-1----:R-:W-:Y:S01]  /*42f0*/  FMNMX.FTZ R140, R3, R140, !PT ;  /* 0x0000008c038c7209 */ /* 0x002fe20007810000 */
[----:B------:R-:W-:Y:S01]  /*4300*/  FFMA.FTZ R3, R12, c[0x0][0x2d0], -R6 ;  /* 0x0000b4000c037a23 */ /* 0x000fe20000010806 */
[C---:B------:R-:W-:Y:S02]  /*4310*/  ISETP.GT.AND P5, PT, R7.reuse, 0x20, PT ;  /* 0x000000200700780c */ /* 0x040fe40003fa4270 */
[----:B------:R-:W-:Y:S01]  /*4320*/  ISETP.GT.AND P0, PT, R7, 0x31, PT ;  /* 0x000000310700780c */ /* 0x000fe20003f04270 */
[----:B------:R1:W-:Y:S01]  /*4330*/  MUFU.EX2 R238, R3 ;  /* 0x0000000300ee7308 */ /* 0x0003e20000000800 */
[----:B--2---:R-:W-:-:S04]  /*4340*/  FMNMX.FTZ R5, R69, R8, !PT ;  /* 0x0000000845057209 */ /* 0x004fc80007810000 */
[----:B------:R-:W-:Y:S02]  /*4350*/  FMNMX.FTZ R5, R82, R5, !PT ;  /* 0x0000000552057209 */ /* 0x000fe40007810000 */
[----:B------:R-:W-:Y:S02]  /*4360*/  ISETP.GT.AND P3, PT, R7, 0x21, PT ;  /* 0x000000210700780c */ /* 0x000fe40003f64270 */
[----:B------:R-:W-:Y:S02]  /*4370*/  FSEL R89, R94, -INF , P5 ;  /* 0xff8000005e597808 */ /* 0x000fe40002800000 */
[----:B-1----:R-:W-:Y:S02]  /*4380*/  FMNMX.FTZ R3, R83, R5, !PT ;  /* 0x0000000553037209 */ /* 0x002fe40007810000 */
[----:B------:R-:W-:Y:S02]  /*4390*/  FSEL R138, R75, -INF , P0 ;  /* 0xff8000004b8a7808 */ /* 0x000fe40000000000 */
[----:B------:R-:W-:-:S02]  /*43a0*/  ISETP.GT.AND P0, PT, R7, 0x39, PT ;  /* 0x000000390700780c */ /* 0x000fc40003f04270 */
[----:B------:R-:W-:Y:S02]  /*43b0*/  ISETP.GT.AND P2, PT, R7, 0x28, PT ;  /* 0x000000280700780c */ /* 0x000fe40003f44270 */
[----:B------:R-:W-:Y:S02]  /*43c0*/  FSEL R90, R95, -INF , P3 ;  /* 0xff8000005f5a7808 */ /* 0x000fe40001800000 */
[----:B------:R-:W-:Y:S01]  /*43d0*/  FMNMX.FTZ R3, R89, R3, !PT ;  /* 0x0000000359037209 */ /* 0x000fe20007810000 */
[----:B------:R-:W-:Y:S01]  /*43e0*/  FMUL.FTZ R5, R140, c[0x0][0x2d0] ;  /* 0x0000b4008c057a20 */ /* 0x000fe20000410000 */
[----:B------:R-:W-:Y:S02]  /*43f0*/  ISETP.GT.AND P1, PT, R7, 0x29, PT ;  /* 0x000000290700780c */ /* 0x000fe40003f24270 */
[----:B------:R-:W-:Y:S02]  /*4400*/  FSEL R137, R47, -INF , P0 ;  /* 0xff8000002f897808 */ /* 0x000fe40000000000 */
[----:B------:R-:W-:-:S02]  /*4410*/  FSEL R91, R50, -INF , P2 ;  /* 0xff800000325b7808 */ /* 0x000fc40001000000 */
[----:B------:R-:W-:Y:S02]  /*4420*/  FSETP.NEU.FTZ.AND P0, PT, R140, -INF , PT ;  /* 0xff8000008c00780b */ /* 0x000fe40003f1d000 */
[----:B------:R-:W-:Y:S01]  /*4430*/  FMNMX.FTZ R3, R90, R3, !PT ;  /* 0x000000035a037209 */ /* 0x000fe20007810000 */
[----:B------:R-:W-:Y:S01]  /*4440*/  FFMA.FTZ R8, R13, c[0x0][0x2d0], -R6 ;  /* 0x0000b4000d087a23 */ /* 0x000fe20000010806 */
[----:B------:R-:W-:Y:S02]  /*4450*/  FSEL R104, R51, -INF , P1 ;  /* 0xff80000033687808 */ /* 0x000fe40000800000 */
[----:B---3--:R-:W-:Y:S02]  /*4460*/  FMNMX.FTZ R70, R70, R9, !PT ;  /* 0x0000000946467209 */ /* 0x008fe40007810000 */
[----:B------:R-:W-:Y:S02]  /*4470*/  FSEL R5, R5, RZ, P0 ;  /* 0x000000ff05057208 */ /* 0x000fe40000000000 */
[----:B------:R-:W-:-:S02]  /*4480*/  FMNMX.FTZ R3, R91, R3, !PT ;  /* 0x000000035b037209 */ /* 0x000fc40007810000 */
[C---:B------:R-:W-:Y:S01]  /*4490*/  ISETP.GT.AND P1, PT, R7.reuse, 0x30, PT ;  /* 0x000000300700780c */ /* 0x040fe20003f24270 */
[----:B------:R-:W1:Y:S01]  /*44a0*/  SHFL.BFLY PT, R9, R70, 0x1, 0x1f ;  /* 0x0c201f0046097f89 */ /* 0x000e6200000e0000 */
[----:B------:R2:W-:Y:S01]  /*44b0*/  MUFU.EX2 R243, R8 ;  /* 0x0000000800f37308 */ /* 0x0005e20000000800 */
[----:B------:R-:W-:Y:S02]  /*44c0*/  FMNMX.FTZ R3, R104, R3, !PT ;  /* 0x0000000368037209 */ /* 0x000fe40007810000 */
[----:B------:R-:W-:Y:S01]  /*44d0*/  FSEL R139, R74, -INF , P1 ;  /* 0xff8000004a8b7808 */ /* 0x000fe20000800000 */
[C---:B------:R-:W-:Y:S01]  /*44e0*/  IMAD R231, R2.reuse, 0x2, R228 ;  /* 0x0000000202e77824 */ /* 0x040fe200078e02e4 */
[----:B------:R-:W-:Y:S01]  /*44f0*/  ISETP.GT.AND P1, PT, R7, 0x38, PT ;  /* 0x000000380700780c */ /* 0x000fe20003f24270 */
[----:B------:R-:W-:Y:S01]  /*4500*/  IMAD R230, R2, 0x2, R229 ;  /* 0x0000000202e67824 */ /* 0x000fe200078e02e5 */
[----:B------:R-:W-:Y:S01]  /*4510*/  FMNMX.FTZ R3, R139, R3, !PT ;  /* 0x000000038b037209 */ /* 0x000fe20007810000 */
[----:B------:R-:W-:Y:S01]  /*4520*/  LDSM.16.MT88.4 R48, [R228+0x900] ;  /* 0x00090000e430783b */ /* 0x000fe20000004200 */
[----:B------:R-:W-:Y:S01]  /*4530*/  FSEL R131, R46, -INF , P1 ;  /* 0xff8000002e837808 */ /* 0x000fe20000800000 */
[----:B--2---:R-:W-:Y:S01]  /*4540*/  FFMA.FTZ R8, R14, c[0x0][0x2d0], -R5 ;  /* 0x0000b4000e087a23 */ /* 0x004fe20000010805 */
[----:B------:R-:W-:Y:S01]  /*4550*/  FMNMX.FTZ R3, R138, R3, !PT ;  /* 0x000000038a037209 */ /* 0x000fe20007810000 */
[----:B------:R-:W-:Y:S02]  /*4560*/  LDSM.16.MT88.4 R44, [R230+0x100] ;  /* 0x00010000e62c783b */ /* 0x000fe40000004200 */
[----:B------:R2:W-:Y:S01]  /*4570*/  MUFU.EX2 R198, R8 ;  /* 0x0000000800c67308 */ /* 0x0005e20000000800 */
[----:B------:R-:W-:Y:S01]  /*4580*/  ISETP.GT.AND P2, PT, R7, 0x40, PT ;  /* 0x000000400700780c */ /* 0x000fe20003f44270 */
[----:B------:R-:W-:Y:S01]  /*4590*/  LDSM.16.MT88.4 R72, [R229+0x900] ;  /* 0x00090000e548783b */ /* 0x000fe20000004200 */
[----:B------:R-:W-:-:S02]  /*45a0*/  FMNMX.FTZ R3, R131, R3, !PT ;  /* 0x0000000383037209 */ /* 0x000fc40007810000 */
[----:B------:R-:W-:Y:S01]  /*45b0*/  ISETP.GT.AND P1, PT, R7, 0x41, PT ;  /* 0x000000410700780c */ /* 0x000fe20003f24270 */
[----:B--2---:R-:W-:-:S04]  /*45c0*/  FFMA.FTZ R8, R15, c[0x0][0x2d0], -R5 ;  /* 0x0000b4000f087a23 */ /* 0x004fc80000010805 */
[----:B------:R2:W-:Y:S01]  /*45d0*/  MUFU.EX2 R232, R8 ;  /* 0x0000000800e87308 */ /* 0x0005e20000000800 */
[----:B------:R-:W-:Y:S02]  /*45e0*/  FSEL R149, R62, -INF , P2 ;  /* 0xff8000003e957808 */ /* 0x000fe40001000000 */
[----:B------:R-:W-:Y:S02]  /*45f0*/  FSEL R150, R63, -INF , P1 ;  /* 0xff8000003f967808 */ /* 0x000fe40000800000 */
[C---:B------:R-:W-:Y:S02]  /*4600*/  ISETP.GT.AND P1, PT, R7.reuse, 0x48, PT ;  /* 0x000000480700780c */ /* 0x040fe40003f24270 */
[----:B------:R-:W-:Y:S01]  /*4610*/  ISETP.GT.AND P0, PT, R7, 0x49, PT ;  /* 0x000000490700780c */ /* 0x000fe20003f04270 */
[----:B--2---:R-:W-:-:S04]  /*4620*/  FFMA.FTZ R8, R16, c[0x0][0x2d0], -R5 ;  /* 0x0000b40010087a23 */ /* 0x004fc80000010805 */
[----:B------:R2:W3:Y:S01]  /*4630*/  MUFU.EX2 R25, R8 ;  /* 0x0000000800197308 */ /* 0x0004e20000000800 */
[----:B------:R-:W-:Y:S02]  /*4640*/  FSEL R151, R66, -INF , P1 ;  /* 0xff80000042977808 */ /* 0x000fe40000800000 */
[----:B------:R-:W-:Y:S02]  /*4650*/  FSEL R155, R67, -INF , P0 ;  /* 0xff800000439b7808 */ /* 0x000fe40000000000 */
[----:B-1----:R-:W-:Y:S02]  /*4660*/  FMNMX.FTZ R70, R70, R9, !PT ;  /* 0x0000000946467209 */ /* 0x002fe40007810000 */
[----:B------:R-:W-:Y:S01]  /*4670*/  ISETP.GT.AND P1, PT, R7, 0x50, PT ;  /* 0x000000500700780c */ /* 0x000fe20003f24270 */
[----:B------:R-:W-:Y:S01]  /*4680*/  LDSM.16.MT88.4 R64, [R231+0x900] ;  /* 0x00090000e740783b */ /* 0x000fe20000004200 */
[----:B--2---:R-:W-:-:S04]  /*4690*/  FMNMX.FTZ R8, R137, R3, !PT ;  /* 0x0000000389087209 */ /* 0x004fc80007810000 */
[----:B------:R-:W-:Y:S02]  /*46a0*/  FMNMX.FTZ R8, R149, R8, !PT ;  /* 0x0000000895087209 */ /* 0x000fe40007810000 */
[----:B------:R-:W-:Y:S02]  /*46b0*/  ISETP.GT.AND P0, PT, R7, 0x51, PT ;  /* 0x000000510700780c */ /* 0x000fe40003f04270 */
[----:B------:R-:W-:Y:S01]  /*46c0*/  FMNMX.FTZ R8, R150, R8, !PT ;  /* 0x0000000896087209 */ /* 0x000fe20007810000 */
[----:B------:R-:W-:Y:S01]  /*46d0*/  FMUL.FTZ R3, R70, c[0x0][0x2d0] ;  /* 0x0000b40046037a20 */ /* 0x000fe20000410000 */
[----:B------:R-:W-:Y:S02]  /*46e0*/  FSEL R177, R58, -INF , P1 ;  /* 0xff8000003ab17808 */ /* 0x000fe40000800000 */
[----:B------:R-:W-:Y:S02]  /*46f0*/  FMNMX.FTZ R8, R151, R8, !PT ;  /* 0x0000000897087209 */ /* 0x000fe40007810000 */
[----:B------:R-:W-:-:S02]  /*4700*/  FSEL R178, R59, -INF , P0 ;  /* 0xff8000003bb27808 */ /* 0x000fc40000000000 */
[----:B------:R-:W-:Y:S02]  /*4710*/  ISETP.GT.AND P0, PT, R7, 0x58, PT ;  /* 0x000000580700780c */ /* 0x000fe40003f04270 */
[----:B------:R-:W-:Y:S02]  /*4720*/  FSETP.NEU.FTZ.AND P1, PT, R70, -INF , PT ;  /* 0xff8000004600780b */ /* 0x000fe40003f3d000 */
[----:B------:R-:W-:Y:S02]  /*4730*/  FMNMX.FTZ R8, R155, R8, !PT ;  /* 0x000000089b087209 */ /* 0x000fe40007810000 */
[----:B------:R-:W-:Y:S02]  /*4740*/  FSEL R3, R3, RZ, P1 ;  /* 0x000000ff03037208 */ /* 0x000fe40000800000 */
[----:B------:R-:W-:Y:S02]  /*4750*/  FSEL R159, R54, -INF , P0 ;  /* 0xff800000369f7808 */ /* 0x000fe40000000000 */
[----:B------:R-:W-:-:S02]  /*4760*/  ISETP.GT.AND P5, PT, R7, 0x59, PT ;  /* 0x000000590700780c */ /* 0x000fc40003fa4270 */
[C---:B------:R-:W-:Y:S02]  /*4770*/  ISETP.GT.AND P3, PT, R7.reuse, 0x60, PT ;  /* 0x000000600700780c */ /* 0x040fe40003f64270 */
[C---:B------:R-:W-:Y:S02]  /*4780*/  ISETP.GT.AND P2, PT, R7.reuse, 0x61, PT ;  /* 0x000000610700780c */ /* 0x040fe40003f44270 */
[C---:B------:R-:W-:Y:S02]  /*4790*/  ISETP.GT.AND P1, PT, R7.reuse, 0x68, PT ;  /* 0x000000680700780c */ /* 0x040fe40003f24270 */
[----:B------:R-:W-:Y:S02]  /*47a0*/  ISETP.GT.AND P0, PT, R7, 0x69, PT ;  /* 0x000000690700780c */ /* 0x000fe40003f04270 */
[----:B------:R-:W-:Y:S01]  /*47b0*/  FMNMX.FTZ R7, R177, R8, !PT ;  /* 0x00000008b1077209 */ /* 0x000fe20007810000 */
[----:B------:R-:W-:-:S03]  /*47c0*/  FFMA.FTZ R0, R19, c[0x0][0x2d0], -R3 ;  /* 0x0000b40013007a23 */ /* 0x000fc60000010803 */
[----:B------:R-:W-:Y:S01]  /*47d0*/  FMNMX.FTZ R7, R178, R7, !PT ;  /* 0x00000007b2077209 */ /* 0x000fe20007810000 */
[----:B------:R1:W-:Y:S01]  /*47e0*/  MUFU.EX2 R147, R0 ;  /* 0x0000000000937308 */ /* 0x0003e20000000800 */
[----:B------:R-:W-:Y:S02]  /*47f0*/  FSEL R158, R55, -INF , P5 ;  /* 0xff800000379e7808 */ /* 0x000fe40002800000 */
[----:B------:R-:W-:Y:S02]  /*4800*/  FMNMX.FTZ R4, R159, R7, !PT ;  /* 0x000000079f047209 */ /* 0x000fe40007810000 */
[----:B------:R-:W-:Y:S02]  /*4810*/  FSEL R242, R42, -INF , P3 ;  /* 0xff8000002af27808 */ /* 0x000fe40001800000 */
[----:B------:R-:W-:Y:S02]  /*4820*/  FMNMX.FTZ R4, R158, R4, !PT ;  /* 0x000000049e047209 */ /* 0x000fe40007810000 */
[----:B------:R-:W-:Y:S01]  /*4830*/  FSEL R252, R43, -INF , P2 ;  /* 0xff8000002bfc7808 */ /* 0x000fe20001000000 */
[----:B-1----:R-:W-:Y:S01]  /*4840*/  FFMA.FTZ R0, R24, c[0x0][0x2d0], -R3 ;  /* 0x0000b40018007a23 */ /* 0x002fe20000010803 */
[----:B------:R-:W-:-:S02]  /*4850*/  FMNMX.FTZ R2, R242, R4, !PT ;  /* 0x00000004f2027209 */ /* 0x000fc40007810000 */
[----:B------:R-:W-:Y:S01]  /*4860*/  FSEL R196, R38, -INF , P1 ;  /* 0xff80000026c47808 */ /* 0x000fe20000800000 */
[----:B------:R1:W-:Y:S01]  /*4870*/  MUFU.EX2 R193, R0 ;  /* 0x0000000000c17308 */ /* 0x0003e20000000800 */
[----:B------:R-:W-:Y:S01]  /*4880*/  FSEL R251, R39, -INF , P0 ;  /* 0xff80000027fb7808 */ /* 0x000fe20000000000 */
[----:B---3--:R-:W-:Y:S01]  /*4890*/  IMAD.MOV.U32 R7, RZ, RZ, R25 ;  /* 0x000000ffff077224 */ /* 0x008fe200078e0019 */
[----:B------:R-:W-:Y:S04]  /*48a0*/  LDSM.16.MT88.4 R40, [R229+0x100] ;  /* 0x00010000e528783b */ /* 0x000fe80000004200 */
[----:B------:R-:W-:Y:S01]  /*48b0*/  LDSM.16.MT88.4 R24, [R231+0x100] ;  /* 0x00010000e718783b */ /* 0x000fe20000004200 */
[----:B-1----:R-:W-:-:S04]  /*48c0*/  FFMA.FTZ R0, R28, c[0x0][0x2d0], -R3 ;  /* 0x0000b4001c007a23 */ /* 0x002fc80000010803 */
[----:B------:R1:W-:Y:S02]  /*48d0*/  MUFU.EX2 R106, R0 ;  /* 0x00000000006a7308 */ /* 0x0003e40000000800 */
[----:B-1----:R-:W-:-:S04]  /*48e0*/  FMNMX.FTZ R0, R252, R2, !PT ;  /* 0x00000002fc007209 */ /* 0x002fc80007810000 */
[----:B------:R-:W-:-:S04]  /*48f0*/  FMNMX.FTZ R0, R196, R0, !PT ;  /* 0x00000000c4007209 */ /* 0x000fc80007810000 */
[----:B------:R-:W-:-:S05]  /*4900*/  FMNMX.FTZ R0, R251, R0, !PT ;  /* 0x00000000fb007209 */ /* 0x000fca0007810000 */
[----:B------:R-:W1:Y:S01]  /*4910*/  SHFL.BFLY PT, R4, R0, 0x2, 0x1f ;  /* 0x0c401f0000047f89 */ /* 0x000e6200000e0000 */
[----:B------:R-:W-:-:S04]  /*4920*/  FFMA.FTZ R2, R29, c[0x0][0x2d0], -R5 ;  /* 0x0000b4001d027a23 */ /* 0x000fc80000010805 */
[----:B------:R2:W-:Y:S02]  /*4930*/  MUFU.EX2 R239, R2 ;  /* 0x0000000200ef7308 */ /* 0x0005e40000000800 */
[----:B--2---:R-:W-:-:S06]  /*4940*/  FFMA.FTZ R2, R30, c[0x0][0x2d0], -R5 ;  /* 0x0000b4001e027a23 */ /* 0x004fcc0000010805 */
[----:B------:R2:W-:Y:S01]  /*4950*/  MUFU.EX2 R204, R2 ;  /* 0x0000000200cc7308 */ /* 0x0005e20000000800 */
[----:B-1----:R-:W-:Y:S01]  /*4960*/  FMNMX.FTZ R0, R0, R4, !PT ;  /* 0x0000000400007209 */ /* 0x002fe20007810000 */
[----:B--2---:R-:W-:-:S06]  /*4970*/  FFMA.FTZ R2, R31, c[0x0][0x2d0], -R5 ;  /* 0x0000b4001f027a23 */ /* 0x004fcc0000010805 */
[----:B------:R1:W-:Y:S01]  /*4980*/  MUFU.EX2 R209, R2 ;  /* 0x0000000200d17308 */ /* 0x0003e20000000800 */
[----:B------:R-:W2:Y:S01]  /*4990*/  SHFL.BFLY PT, R4, R0, 0x1, 0x1f ;  /* 0x0c201f0000047f89 */ /* 0x000ea200000e0000 */
[----:B-1----:R-:W-:-:S06]  /*49a0*/  FFMA.FTZ R2, R32, c[0x0][0x2d0], -R5 ;  /* 0x0000b40020027a23 */ /* 0x002fcc0000010805 */
[----:B------:R1:W-:Y:S02]  /*49b0*/  MUFU.EX2 R246, R2 ;  /* 0x0000000200f67308 */ /* 0x0003e40000000800 */
[----:B-1----:R-:W-:-:S06]  /*49c0*/  FFMA.FTZ R2, R33, c[0x0][0x2d0], -R3 ;  /* 0x0000b40021027a23 */ /* 0x002fcc0000010803 */
[----:B------:R1:W-:Y:S02]  /*49d0*/  MUFU.EX2 R201, R2 ;  /* 0x0000000200c97308 */ /* 0x0003e40000000800 */
[----:B-1----:R-:W-:-:S06]  /*49e0*/  FFMA.FTZ R2, R34, c[0x0][0x2d0], -R3 ;  /* 0x0000b40022027a23 */ /* 0x002fcc0000010803 */
[----:B------:R1:W-:Y:S01]  /*49f0*/  MUFU.EX2 R205, R2 ;  /* 0x0000000200cd7308 */ /* 0x0003e20000000800 */
[----:B--2---:R-:W-:Y:S01]  /*4a00*/  FMNMX.FTZ R142, R0, R4, !PT ;  /* 0x00000004008e7209 */ /* 0x004fe20007810000 */
[----:B-1----:R-:W-:-:S06]  /*4a10*/  FFMA.FTZ R2, R35, c[0x0][0x2d0], -R3 ;  /* 0x0000b40023027a23 */ /* 0x002fcc0000010803 */
[----:B------:R1:W-:Y:S01]  /*4a20*/  MUFU.EX2 R210, R2 ;  /* 0x0000000200d27308 */ /* 0x0003e20000000800 */
[----:B------:R-:W-:Y:S02]  /*4a30*/  FMUL.FTZ R0, R142, c[0x0][0x2d0] ;  /* 0x0000b4008e007a20 */ /* 0x000fe40000410000 */
[----:B-1----:R-:W-:Y:S01]  /*4a40*/  FFMA.FTZ R2, R76, c[0x0][0x2d0], -R3 ;  /* 0x0000b4004c027a23 */ /* 0x002fe20000010803 */
[----:B------:R-:W-:Y:S01]  /*4a50*/  FSETP.NEU.FTZ.AND P0, PT, R142, -INF , PT ;  /* 0xff8000008e00780b */ /* 0x000fe20003f1d000 */
[----:B------:R-:W-:Y:S01]  /*4a60*/  IMAD.MOV.U32 R4, RZ, RZ, R180 ;  /* 0x000000ffff047224 */ /* 0x000fe200078e00b4 */
[----:B------:R-:W1:Y:S02]  /*4a70*/  LDSM.16.MT88.4 R76, [R230+0x900] ;  /* 0x00090000e64c783b */ /* 0x000e640000004200 */
[----:B------:R2:W-:Y:S01]  /*4a80*/  MUFU.EX2 R194, R2 ;  /* 0x0000000200c27308 */ /* 0x0005e20000000800 */
[----:B------:R-:W-:Y:S01]  /*4a90*/  FSEL R0, R0, RZ, P0 ;  /* 0x000000ff00007208 */ /* 0x000fe20000000000 */
[----:B--2---:R-:W-:-:S06]  /*4aa0*/  FFMA.FTZ R2, R84, c[0x0][0x2d0], -R6 ;  /* 0x0000b40054027a23 */ /* 0x004fcc0000010806 */
[----:B------:R2:W-:Y:S02]  /*4ab0*/  MUFU.EX2 R107, R2 ;  /* 0x00000002006b7308 */ /* 0x0005e40000000800 */
        /* <DEDUP_REMOVED lines=37> */
[----:B------:R2:W-:Y:S01]  /*4d10*/  MUFU.EX2 R247, R2 ;  /* 0x0000000200f77308 */ /* 0x0005e20000000800 */
[----:B------:R-:W-:Y:S02]  /*4d20*/  FFMA.FTZ R9, R17, c[0x0][0x2d0], -R5 ;  /* 0x0000b40011097a23 */ /* 0x000fe40000010805 */
[----:B--2---:R-:W-:-:S05]  /*4d30*/  FFMA.FTZ R2, R136, c[0x0][0x2d0], -R3 ;  /* 0x0000b40088027a23 */ /* 0x004fca0000010803 */
[----:B------:R2:W-:Y:S02]  /*4d40*/  MUFU.EX2 R227, R2 ;  /* 0x0000000200e37308 */ /* 0x0005e40000000800 */
[----:B--2---:R-:W-:-:S06]  /*4d50*/  FFMA.FTZ R2, R141, c[0x0][0x2d0], -R3 ;  /* 0x0000b4008d027a23 */ /* 0x004fcc0000010803 */
[----:B------:R2:W-:Y:S02]  /*4d60*/  MUFU.EX2 R226, R2 ;  /* 0x0000000200e27308 */ /* 0x0005e40000000800 */
[----:B--2---:R-:W-:-:S06]  /*4d70*/  FFMA.FTZ R2, R144, c[0x0][0x2d0], -R3 ;  /* 0x0000b40090027a23 */ /* 0x004fcc0000010803 */
[----:B------:R2:W-:Y:S08]  /*4d80*/  MUFU.EX2 R225, R2 ;  /* 0x0000000200e17308 */ /* 0x0005f00000000800 */
[----:B------:R3:W4:Y:S01]  /*4d90*/  MUFU.EX2 R215, R9 ;  /* 0x0000000900d77308 */ /* 0x0007220000000800 */
[----:B--2---:R-:W-:-:S07]  /*4da0*/  FFMA.FTZ R2, R145, c[0x0][0x2d0], -R3 ;  /* 0x0000b40091027a23 */ /* 0x004fce0000010803 */
[----:B------:R2:W-:Y:S01]  /*4db0*/  MUFU.EX2 R224, R2 ;  /* 0x0000000200e07308 */ /* 0x0005e20000000800 */
[----:B---3--:R-:W-:-:S07]  /*4dc0*/  FFMA.FTZ R9, R18, c[0x0][0x2d0], -R3 ;  /* 0x0000b40012097a23 */ /* 0x008fce0000010803 */
[----:B------:R-:W3:Y:S01]  /*4dd0*/  MUFU.EX2 R199, R9 ;  /* 0x0000000900c77308 */ /* 0x000ee20000000800 */
[----:B--2---:R-:W-:-:S07]  /*4de0*/  FFMA.FTZ R2, R89, c[0x0][0x2d0], -R0 ;  /* 0x0000b40059027a23 */ /* 0x004fce0000010800 */
[----:B------:R2:W-:Y:S01]  /*4df0*/  MUFU.EX2 R222, R2 ;  /* 0x0000000200de7308 */ /* 0x0005e20000000800 */
[----:B------:R-:W-:Y:S01]  /*4e00*/  F2FP.PACK_AB R8, R232, R198 ;  /* 0x000000c6e808723e */ /* 0x000fe200000000ff */
[----:B--2---:R-:W-:-:S06]  /*4e10*/  FFMA.FTZ R2, R90, c[0x0][0x2d0], -R0 ;  /* 0x0000b4005a027a23 */ /* 0x004fcc0000010800 */
[----:B------:R2:W1:Y:S01]  /*4e20*/  MUFU.EX2 R223, R2 ;  /* 0x0000000200df7308 */ /* 0x0004620000000800 */
[----:B----4-:R-:W-:Y:S02]  /*4e30*/  F2FP.PACK_AB R10, R215, R7 ;  /* 0x00000007d70a723e */ /* 0x010fe400000000ff */
[----:B---3--:R-:W-:Y:S02]  /*4e40*/  F2FP.PACK_AB R9, R147, R199 ;  /* 0x000000c79309723e */ /* 0x008fe400000000ff */
[----:B------:R-:W-:Y:S01]  /*4e50*/  F2FP.PACK_AB R11, R106, R193 ;  /* 0x000000c16a0b723e */ /* 0x000fe200000000ff */
[----:B--2---:R-:W-:-:S04]  /*4e60*/  FFMA.FTZ R2, R91, c[0x0][0x2d0], -R0 ;  /* 0x0000b4005b027a23 */ /* 0x004fc80000010800 */
[----:B------:R2:W-:Y:S01]  /*4e70*/  MUFU.EX2 R221, R2 ;  /* 0x0000000200dd7308 */ /* 0x0005e20000000800 */
[----:B------:R-:W-:Y:S01]  /*4e80*/  IMAD.MOV.U32 R132, RZ, RZ, R216 ;  /* 0x000000ffff847224 */ /* 0x000fe200078e00d8 */
[----:B------:R-:W-:Y:S01]  /*4e90*/  HMMA.16816.F32 R52, R8, R20, RZ ;  /* 0x000000140834723c */ /* 0x000fe200000018ff */
[----:B--2---:R-:W-:-:S05]  /*4ea0*/  FFMA.FTZ R2, R104, c[0x0][0x2d0], -R0 ;  /* 0x0000b40068027a23 */ /* 0x004fca0000010800 */
[----:B------:R2:W3:Y:S02]  /*4eb0*/  MUFU.EX2 R220, R2 ;  /* 0x0000000200dc7308 */ /* 0x0004e40000000800 */
[C---:B------:R-:W-:Y:S08]  /*4ec0*/  HMMA.16816.F32 R60, R8.reuse, R24, RZ ;  /* 0x00000018083c723c */ /* 0x040ff000000018ff */
[----:B------:R-:W-:Y:S01]  /*4ed0*/  HMMA.16816.F32 R56, R8, R40, RZ ;  /* 0x000000280838723c */ /* 0x000fe200000018ff */
[----:B--2---:R-:W-:-:S07]  /*4ee0*/  FFMA.FTZ R2, R165, c[0x0][0x2d0], -R6 ;  /* 0x0000b400a5027a23 */ /* 0x004fce0000010806 */
[C---:B------:R-:W-:Y:S01]  /*4ef0*/  HMMA.16816.F32 R16, R8.reuse, R44, RZ ;  /* 0x0000002c0810723c */ /* 0x040fe200000018ff */
[----:B------:R2:W-:Y:S07]  /*4f00*/  MUFU.EX2 R216, R2 ;  /* 0x0000000200d87308 */ /* 0x0005ee0000000800 */
[C---:B------:R-:W-:Y:S08]  /*4f10*/  HMMA.16816.F32 R36, R8.reuse, R22, RZ ;  /* 0x000000160824723c */ /* 0x040ff000000018ff */
[----:B------:R-:W-:Y:S01]  /*4f20*/  HMMA.16816.F32 R32, R8, R26, RZ ;  /* 0x0000001a0820723c */ /* 0x000fe200000018ff */
[----:B--2---:R-:W-:-:S07]  /*4f30*/  FFMA.FTZ R2, R164, c[0x0][0x2d0], -R6 ;  /* 0x0000b400a4027a23 */ /* 0x004fce0000010806 */
[C---:B------:R-:W-:Y:S01]  /*4f40*/  HMMA.16816.F32 R28, R8.reuse, R42, RZ ;  /* 0x0000002a081c723c */ /* 0x040fe200000018ff */
[----:B------:R2:W-:Y:S07]  /*4f50*/  MUFU.EX2 R217, R2 ;  /* 0x0000000200d97308 */ /* 0x0005ee0000000800 */
[----:B------:R-:W-:Y:S01]  /*4f60*/  HMMA.16816.F32 R8, R8, R46, RZ ;  /* 0x0000002e0808723c */ /* 0x000fe200000018ff */
[----:B--2---:R-:W-:-:S04]  /*4f70*/  FFMA.FTZ R2, R163, c[0x0][0x2d0], -R6 ;  /* 0x0000b400a3027a23 */ /* 0x004fc80000010806 */
[----:B------:R2:W-:Y:S01]  /*4f80*/  MUFU.EX2 R218, R2 ;  /* 0x0000000200da7308 */ /* 0x0005e20000000800 */
[----:B------:R-:W-:Y:S01]  /*4f90*/  IMAD.MOV.U32 R68, RZ, RZ, R214 ;  /* 0x000000ffff447224 */ /* 0x000fe200078e00d6 */
[----:B------:R-:W-:Y:S02]  /*4fa0*/  F2FP.PACK_AB R12, R204, R239 ;  /* 0x000000efcc0c723e */ /* 0x000fe400000000ff */
[----:B------:R-:W-:Y:S02]  /*4fb0*/  F2FP.PACK_AB R13, R205, R201 ;  /* 0x000000c9cd0d723e */ /* 0x000fe400000000ff */
[----:B------:R-:W-:Y:S01]  /*4fc0*/  F2FP.PACK_AB R14, R246, R209 ;  /* 0x000000d1f60e723e */ /* 0x000fe200000000ff */
[----:B--2---:R-:W-:-:S04]  /*4fd0*/  FFMA.FTZ R2, R162, c[0x0][0x2d0], -R6 ;  /* 0x0000b400a2027a23 */ /* 0x004fc80000010806 */
[----:B------:R2:W-:Y:S01]  /*4fe0*/  MUFU.EX2 R219, R2 ;  /* 0x0000000200db7308 */ /* 0x0005e20000000800 */
[----:B------:R-:W-:Y:S01]  /*4ff0*/  F2FP.PACK_AB R15, R194, R210 ;  /* 0x000000d2c20f723e */ /* 0x000fe200000000ff */
[----:B------:R-:W-:Y:S02]  /*5000*/  IMAD.MOV.U32 R141, RZ, RZ, R215 ;  /* 0x000000ffff8d7224 */ /* 0x000fe400078e00d7 */
[----:B--2---:R-:W-:-:S04]  /*5010*/  FFMA.FTZ R2, R160, c[0x0][0x2d0], -R5 ;  /* 0x0000b400a0027a23 */ /* 0x004fc80000010805 */
[----:B------:R2:W-:Y:S01]  /*5020*/  MUFU.EX2 R214, R2 ;  /* 0x0000000200d67308 */ /* 0x0005e20000000800 */
[----:B-1----:R-:W-:Y:S01]  /*5030*/  HMMA.16816.F32 R100, R12, R78, R8 ;  /* 0x0000004e0c64723c */ /* 0x002fe20000001808 */
[----:B------:R-:W-:-:S06]  /*5040*/  IMAD.MOV.U32 R163, RZ, RZ, R213 ;  /* 0x000000ffffa37224 */ /* 0x000fcc00078e00d5 */
[----:B------:R-:W-:Y:S01]  /*5050*/  F2FP.PACK_AB R8, R4, R213 ;  /* 0x000000d50408723e */ /* 0x000fe200000000ff */
[----:B--2---:R-:W-:-:S04]  /*5060*/  FFMA.FTZ R2, R161, c[0x0][0x2d0], -R5 ;  /* 0x0000b400a1027a23 */ /* 0x004fc80000010805 */
[----:B------:R1:W2:Y:S02]  /*5070*/  MUFU.EX2 R215, R2 ;  /* 0x0000000200d77308 */ /* 0x0002a40000000800 */
[----:B-1----:R-:W-:-:S06]  /*5080*/  FFMA.FTZ R2, R152, c[0x0][0x2d0], -R5 ;  /* 0x0000b40098027a23 */ /* 0x002fcc0000010805 */
[----:B------:R1:W-:Y:S01]  /*5090*/  MUFU.EX2 R213, R2 ;  /* 0x0000000200d57308 */ /* 0x0003e20000000800 */
[----:B------:R-:W-:Y:S02]  /*50a0*/  F2FP.PACK_AB R10, R243, R238 ;  /* 0x000000eef30a723e */ /* 0x000fe400000000ff */
[----:B------:R-:W-:Y:S01]  /*50b0*/  F2FP.PACK_AB R9, R181, R182 ;  /* 0x000000b6b509723e */ /* 0x000fe200000000ff */
[----:B-1----:R-:W-:Y:S02]  /*50c0*/  FFMA.FTZ R2, R153, c[0x0][0x2d0], -R5 ;  /* 0x0000b40099027a23 */ /* 0x002fe40000010805 */
[----:B------:R-:W-:Y:S02]  /*50d0*/  IMAD.MOV.U32 R153, RZ, RZ, R212 ;  /* 0x000000ffff997224 */ /* 0x000fe400078e00d4 */
[----:B------:R1:W-:Y:S01]  /*50e0*/  MUFU.EX2 R212, R2 ;  /* 0x0000000200d47308 */ /* 0x0003e20000000800 */
[----:B------:R-:W-:Y:S02]  /*50f0*/  F2FP.PACK_AB R11, R187, R180 ;  /* 0x000000b4bb0b723e */ /* 0x000fe400000000ff */
[----:B------:R-:W-:Y:S01]  /*5100*/  MOV R136, R210 ;  /* 0x000000d200887202 */ /* 0x000fe20000000f00 */
[----:B-1----:R-:W-:-:S02]  /*5110*/  FFMA.FTZ R2, R154, c[0x0][0x2d0], -R3 ;  /* 0x0000b4009a027a23 */ /* 0x002fc40000010803 */
[----:B------:R-:W-:Y:S02]  /*5120*/  IMAD.MOV.U32 R154, RZ, RZ, R211 ;  /* 0x000000ffff9a7224 */ /* 0x000fe400078e00d3 */
[----:B------:R1:W-:Y:S01]  /*5130*/  MUFU.EX2 R211, R2 ;  /* 0x0000000200d37308 */ /* 0x0003e20000000800 */
[----:B------:R-:W-:Y:S01]  /*5140*/  IMAD.MOV.U32 R165, RZ, RZ, R209 ;  /* 0x000000ffffa57224 */ /* 0x000fe200078e00d1 */
[----:B------:R-:W-:Y:S01]  /*5150*/  HMMA.16816.F32 R120, R12, R48, R52 ;  /* 0x000000300c78723c */ /* 0x000fe20000001834 */
[----:B------:R-:W-:Y:S02]  /*5160*/  IMAD.MOV.U32 R164, RZ, RZ, R208 ;  /* 0x000000ffffa47224 */ /* 0x000fe400078e00d0 */
[----:B-1----:R-:W-:-:S04]  /*5170*/  FFMA.FTZ R2, R166, c[0x0][0x2d0], -R3 ;  /* 0x0000b400a6027a23 */ /* 0x002fc80000010803 */
[----:B------:R1:W4:Y:S01]  /*5180*/  MUFU.EX2 R210, R2 ;  /* 0x0000000200d27308 */ /* 0x0003220000000800 */
        /* <DEDUP_REMOVED lines=8> */
[----:B------:R-:W-:Y:S08]  /*5210*/  HMMA.16816.F32 R116, R12, R74, R28 ;  /* 0x0000004a0c74723c */ /* 0x000ff0000000181c */
[C---:B------:R-:W-:Y:S08]  /*5220*/  HMMA.16816.F32 R12, R8.reuse, R20, RZ ;  /* 0x00000014080c723c */ /* 0x040ff000000018ff */
[C---:B------:R-:W-:Y:S08]  /*5230*/  HMMA.16816.F32 R32, R8.reuse, R22, RZ ;  /* 0x000000160820723c */ /* 0x040ff000000018ff */
[C---:B------:R-:W-:Y:S08]  /*5240*/  HMMA.16816.F32 R16, R8.reuse, R24, RZ ;  /* 0x000000180810723c */ /* 0x040ff000000018ff */
[----:B------:R-:W-:Y:S01]  /*5250*/  HMMA.16816.F32 R28, R8, R26, RZ ;  /* 0x0000001a081c723c */ /* 0x000fe200000018ff */
[----:B------:R-:W-:-:S07]  /*5260*/  IMAD.MOV.U32 R166, RZ, RZ, R206 ;  /* 0x000000ffffa67224 */ /* 0x000fce00078e00ce */
[C---:B------:R-:W-:Y:S08]  /*5270*/  HMMA.16816.F32 R20, R8.reuse, R40, RZ ;  /* 0x000000280814723c */ /* 0x040ff000000018ff */
[C---:B------:R-:W-:Y:S08]  /*5280*/  HMMA.16816.F32 R24, R8.reuse, R44, RZ ;  /* 0x0000002c0818723c */ /* 0x040ff000000018ff */
[C---:B------:R-:W-:Y:S08]  /*5290*/  HMMA.16816.F32 R40, R8.reuse, R42, RZ ;  /* 0x0000002a0828723c */ /* 0x040ff000000018ff */
[----:B------:R-:W-:Y:S07]  /*52a0*/  HMMA.16816.F32 R44, R8, R46, RZ ;  /* 0x0000002e082c723c */ /* 0x000fee00000018ff */
[----:B------:R-:W-:-:S02]  /*52b0*/  F2FP.PACK_AB R11, R71, R208 ;  /* 0x000000d0470b723e */ /* 0x000fc400000000ff */
[----:B------:R1:W1:Y:S01]  /*52c0*/  MUFU.EX2 R208, R2 ;  /* 0x0000000200d07308 */ /* 0x0002620000000800 */
[----:B------:R-:W-:Y:S01]  /*52d0*/  F2FP.PACK_AB R10, R207, R206 ;  /* 0x000000cecf0a723e */ /* 0x000fe200000000ff */
[----:B------:R-:W-:Y:S02]  /*52e0*/  IMAD.MOV.U32 R161, RZ, RZ, R207 ;  /* 0x000000ffffa17224 */ /* 0x000fe400078e00cf */
[----:B-1----:R-:W-:-:S04]  /*52f0*/  FFMA.FTZ R2, R139, c[0x0][0x2d0], -R0 ;  /* 0x0000b4008b027a23 */ /* 0x002fc80000010800 */
[----:B------:R1:W-:Y:S01]  /*5300*/  MUFU.EX2 R206, R2 ;  /* 0x0000000200ce7308 */ /* 0x0003e20000000800 */
[----:B------:R-:W-:Y:S02]  /*5310*/  IMAD.MOV.U32 R148, RZ, RZ, R205 ;  /* 0x000000ffff947224 */ /* 0x000fe400078e00cd */
[----:B------:R-:W-:Y:S02]  /*5320*/  IMAD.MOV.U32 R146, RZ, RZ, R204 ;  /* 0x000000ffff927224 */ /* 0x000fe400078e00cc */
[----:B-1----:R-:W-:-:S04]  /*5330*/  FFMA.FTZ R2, R138, c[0x0][0x2d0], -R0 ;  /* 0x0000b4008a027a23 */ /* 0x002fc80000010800 */
[----:B------:R1:W1:Y:S02]  /*5340*/  MUFU.EX2 R207, R2 ;  /* 0x0000000200cf7308 */ /* 0x0002640000000800 */
[----:B-1----:R-:W-:-:S06]  /*5350*/  FFMA.FTZ R2, R131, c[0x0][0x2d0], -R0 ;  /* 0x0000b40083027a23 */ /* 0x002fcc0000010800 */
[----:B------:R1:W-:Y:S01]  /*5360*/  MUFU.EX2 R205, R2 ;  /* 0x0000000200cd7308 */ /* 0x0003e20000000800 */
[----:B------:R-:W-:Y:S02]  /*5370*/  IMAD.MOV.U32 R131, RZ, RZ, R201 ;  /* 0x000000ffff837224 */ /* 0x000fe400078e00c9 */
[----:B-1----:R-:W-:-:S05]  /*5380*/  FFMA.FTZ R2, R137, c[0x0][0x2d0], -R0 ;  /* 0x0000b40089027a23 */ /* 0x002fca0000010800 */
[----:B------:R1:W1:Y:S01]  /*5390*/  MUFU.EX2 R204, R2 ;  /* 0x0000000200cc7308 */ /* 0x0002620000000800 */
[----:B------:R-:W-:Y:S01]  /*53a0*/  IMAD.MOV.U32 R137, RZ, RZ, R200 ;  /* 0x000000ffff897224 */ /* 0x000fe200078e00c8 */
[----:B------:R-:W-:Y:S01]  /*53b0*/  F2FP.PACK_AB R8, R202, R107 ;  /* 0x0000006bca08723e */ /* 0x000fe200000000ff */
[----:B------:R-:W-:Y:S02]  /*53c0*/  IMAD.MOV.U32 R138, RZ, RZ, R202 ;  /* 0x000000ffff8a7224 */ /* 0x000fe400078e00ca */
[----:B-1----:R-:W-:-:S04]  /*53d0*/  FFMA.FTZ R2, R173, c[0x0][0x2d0], -R6 ;  /* 0x0000b400ad027a23 */ /* 0x002fc80000010806 */
[----:B------:R1:W-:Y:S01]  /*53e0*/  MUFU.EX2 R200, R2 ;  /* 0x0000000200c87308 */ /* 0x0003e20000000800 */
[----:B------:R-:W-:Y:S01]  /*53f0*/  F2FP.PACK_AB R9, R203, R186 ;  /* 0x000000bacb09723e */ /* 0x000fe200000000ff */
[----:B------:R-:W-:Y:S02]  /*5400*/  IMAD.MOV.U32 R139, RZ, RZ, R203 ;  /* 0x000000ffff8b7224 */ /* 0x000fe400078e00cb */
[----:B-1----:R-:W-:-:S04]  /*5410*/  FFMA.FTZ R2, R174, c[0x0][0x2d0], -R6 ;  /* 0x0000b400ae027a23 */ /* 0x002fc80000010806 */
[----:B------:R1:W-:Y:S01]  /*5420*/  MUFU.EX2 R201, R2 ;  /* 0x0000000200c97308 */ /* 0x0003e20000000800 */
[----:B------:R-:W-:Y:S02]  /*5430*/  IMAD.MOV.U32 R160, RZ, RZ, R198 ;  /* 0x000000ffffa07224 */ /* 0x000fe400078e00c6 */
[----:B-1----:R-:W-:-:S05]  /*5440*/  FFMA.FTZ R2, R175, c[0x0][0x2d0], -R6 ;  /* 0x0000b400af027a23 */ /* 0x002fca0000010806 */
        /* <DEDUP_REMOVED lines=9> */
[----:B------:R1:W1:Y:S01]  /*54e0*/  MUFU.EX2 R199, R2 ;  /* 0x0000000200c77308 */ /* 0x0002620000000800 */
        /* <DEDUP_REMOVED lines=16> */
[----:B------:R-:W-:Y:S02]  /*55f0*/  IMAD.MOV.U32 R68, RZ, RZ, R191 ;  /* 0x000000ffff447224 */ /* 0x000fe400078e00bf */
[----:B-1----:R-:W-:-:S04]  /*5600*/  FFMA.FTZ R2, R156, c[0x0][0x2d0], -R3 ;  /* 0x0000b4009c027a23 */ /* 0x002fc80000010803 */
[----:B------:R1:W1:Y:S01]  /*5610*/  MUFU.EX2 R192, R2 ;  /* 0x0000000200c07308 */ /* 0x0002620000000800 */
[----:B------:R-:W-:Y:S02]  /*5620*/  IMAD.MOV.U32 R176, RZ, RZ, R190 ;  /* 0x000000ffffb07224 */ /* 0x000fe400078e00be */
[----:B-1----:R-:W-:-:S05]  /*5630*/  FFMA.FTZ R2, R149, c[0x0][0x2d0], -R0 ;  /* 0x0000b40095027a23 */ /* 0x002fca0000010800 */
[----:B------:R1:W-:Y:S01]  /*5640*/  MUFU.EX2 R188, R2 ;  /* 0x0000000200bc7308 */ /* 0x0003e20000000800 */
[----:B------:R-:W-:Y:S02]  /*5650*/  IMAD.MOV.U32 R133, RZ, RZ, R189 ;  /* 0x000000ffff857224 */ /* 0x000fe400078e00bd */
[----:B-1----:R-:W-:-:S05]  /*5660*/  FFMA.FTZ R2, R150, c[0x0][0x2d0], -R0 ;  /* 0x0000b40096027a23 */ /* 0x002fca0000010800 */
[----:B------:R1:W1:Y:S01]  /*5670*/  MUFU.EX2 R191, R2 ;  /* 0x0000000200bf7308 */ /* 0x0002620000000800 */
[----:B------:R-:W-:Y:S02]  /*5680*/  IMAD.MOV.U32 R170, RZ, RZ, R176 ;  /* 0x000000ffffaa7224 */ /* 0x000fe400078e00b0 */
[----:B------:R-:W-:Y:S02]  /*5690*/  IMAD.MOV.U32 R176, RZ, RZ, R174 ;  /* 0x000000ffffb07224 */ /* 0x000fe400078e00ae */
[----:B-1----:R-:W-:-:S04]  /*56a0*/  FFMA.FTZ R2, R151, c[0x0][0x2d0], -R0 ;  /* 0x0000b40097027a23 */ /* 0x002fc80000010800 */
[----:B------:R1:W-:Y:S01]  /*56b0*/  MUFU.EX2 R190, R2 ;  /* 0x0000000200be7308 */ /* 0x0003e20000000800 */
[----:B------:R-:W-:Y:S02]  /*56c0*/  IMAD.MOV.U32 R144, RZ, RZ, R85 ;  /* 0x000000ffff907224 */ /* 0x000fe400078e0055 */
[----:B------:R-:W-:Y:S02]  /*56d0*/  IMAD.MOV.U32 R174, RZ, RZ, R173 ;  /* 0x000000ffffae7224 */ /* 0x000fe400078e00ad */
[----:B------:R-:W-:Y:S02]  /*56e0*/  IMAD.MOV.U32 R173, RZ, RZ, R131 ;  /* 0x000000ffffad7224 */ /* 0x000fe400078e0083 */
[----:B-1----:R-:W-:-:S04]  /*56f0*/  FFMA.FTZ R2, R155, c[0x0][0x2d0], -R0 ;  /* 0x0000b4009b027a23 */ /* 0x002fc80000010800 */
[----:B------:R1:W1:Y:S01]  /*5700*/  MUFU.EX2 R189, R2 ;  /* 0x0000000200bd7308 */ /* 0x0002620000000800 */
[----:B------:R-:W-:Y:S02]  /*5710*/  IMAD.MOV.U32 R135, RZ, RZ, R106 ;  /* 0x000000ffff877224 */ /* 0x000fe400078e006a */
[----:B------:R-:W-:Y:S02]  /*5720*/  IMAD.MOV.U32 R131, RZ, RZ, R154 ;  /* 0x000000ffff837224 */ /* 0x000fe400078e009a */
[----:B------:R-:W-:Y:S02]  /*5730*/  IMAD.MOV.U32 R154, RZ, RZ, R152 ;  /* 0x000000ffff9a7224 */ /* 0x000fe400078e0098 */
[----:B------:R-:W-:Y:S02]  /*5740*/  IMAD.MOV.U32 R134, RZ, RZ, R107 ;  /* 0x000000ffff867224 */ /* 0x000fe400078e006b */
[----:B-1----:R-:W-:Y:S02]  /*5750*/  FFMA.FTZ R2, R169, c[0x0][0x2d0], -R5 ;  /* 0x0000b400a9027a23 */ /* 0x002fe40000010805 */
[----:B------:R-:W-:-:S02]  /*5760*/  IMAD.MOV.U32 R169, RZ, RZ, R175 ;  /* 0x000000ffffa97224 */ /* 0x000fc400078e00af */
[----:B------:R-:W-:Y:S02]  /*5770*/  IMAD.MOV.U32 R175, RZ, RZ, R137 ;  /* 0x000000ffffaf7224 */ /* 0x000fe400078e0089 */
[----:B------:R-:W-:Y:S01]  /*5780*/  IMAD.MOV.U32 R137, RZ, RZ, R138 ;  /* 0x000000ffff897224 */ /* 0x000fe200078e008a */
[----:B------:R-:W-:Y:S01]  /*5790*/  MOV R138, R139 ;  /* 0x0000008b008a7202 */ /* 0x000fe20000000f00 */
[----:B------:R-:W-:Y:S02]  /*57a0*/  IMAD.MOV.U32 R139, RZ, RZ, R146 ;  /* 0x000000ffff8b7224 */ /* 0x000fe400078e0092 */
[----:B------:R-:W-:Y:S02]  /*57b0*/  IMAD.MOV.U32 R146, RZ, RZ, R153 ;  /* 0x000000ffff927224 */ /* 0x000fe400078e0099 */
[----:B------:R-:W-:Y:S02]  /*57c0*/  IMAD.MOV.U32 R153, RZ, RZ, R144 ;  /* 0x000000ffff997224 */ /* 0x000fe400078e0090 */
[----:B------:R-:W-:-:S02]  /*57d0*/  IMAD.MOV.U32 R152, RZ, RZ, R141 ;  /* 0x000000ffff987224 */ /* 0x000fc400078e008d */
[----:B------:R-:W-:Y:S02]  /*57e0*/  IMAD.MOV.U32 R171, RZ, RZ, R169 ;  /* 0x000000ffffab7224 */ /* 0x000fe400078e00a9 */
[----:B------:R-:W-:Y:S02]  /*57f0*/  IMAD.MOV.U32 R141, RZ, RZ, R135 ;  /* 0x000000ffff8d7224 */ /* 0x000fe400078e0087 */
[----:B------:R-:W-:Y:S02]  /*5800*/  IMAD.MOV.U32 R169, RZ, RZ, R131 ;  /* 0x000000ffffa97224 */ /* 0x000fe400078e0083 */
[----:B------:R-:W-:Y:S02]  /*5810*/  IMAD.MOV.U32 R131, RZ, RZ, R154 ;  /* 0x000000ffff837224 */ /* 0x000fe400078e009a */
[----:B------:R-:W-:Y:S02]  /*5820*/  IMAD.MOV.U32 R154, RZ, RZ, R153 ;  /* 0x000000ffff9a7224 */ /* 0x000fe400078e0099 */
[----:B------:R-:W-:-:S02]  /*5830*/  IMAD.MOV.U32 R153, RZ, RZ, R152 ;  /* 0x000000ffff997224 */ /* 0x000fc400078e0098 */
[----:B------:R-:W-:Y:S02]  /*5840*/  IMAD.MOV.U32 R135, RZ, RZ, R134 ;  /* 0x000000ffff877224 */ /* 0x000fe400078e0086 */
[----:B------:R-:W-:Y:S01]  /*5850*/  IMAD.MOV.U32 R152, RZ, RZ, R141 ;  /* 0x000000ffff987224 */ /* 0x000fe200078e008d */
[----:B------:R-:W4:Y:S01]  /*5860*/  LDL R134, [R1+0x64] ;  /* 0x0000640001867983 */ /* 0x000f220000100800 */
[----:B------:R-:W-:-:S03]  /*5870*/  IMAD.MOV.U32 R141, RZ, RZ, R241 ;  /* 0x000000ffff8d7224 */ /* 0x000fc600078e00f1 */
[----:B------:R-:W4:Y:S01]  /*5880*/  LDL.LU R241, [R1+0xb4] ;  /* 0x0000b40001f17983 */ /* 0x000f220000300800 */
[C---:B------:R-:W-:Y:S03]  /*5890*/  HMMA.16816.F32 R60, R8.reuse, R48, R12 ;  /* 0x00000030083c723c */ /* 0x040fe6000000180c */
[----:B------:R-:W-:Y:S05]  /*58a0*/  LDSM.16.MT88.4 R12, [R229+0x1100] ;  /* 0x00110000e50c783b */ /* 0x000fea0000004200 */
[C---:B------:R-:W-:Y:S01]  /*58b0*/  HMMA.16816.F32 R56, R8.reuse, R64, R16 ;  /* 0x000000400838723c */ /* 0x040fe20000001810 */
[----:B------:R-:W-:Y:S07]  /*58c0*/  LDSM.16.MT88.4 R16, [R231+0x1100] ;  /* 0x00110000e710783b */ /* 0x000fee0000004200 */
[C---:B------:R-:W-:Y:S01]  /*58d0*/  HMMA.16816.F32 R52, R8.reuse, R72, R20 ;  /* 0x000000480834723c */ /* 0x040fe20000001814 */
[----:B------:R-:W1:Y:S07]  /*58e0*/  LDSM.16.MT88.4 R20, [R228+0x1100] ;  /* 0x00110000e414783b */ /* 0x000e6e0000004200 */
[C---:B------:R-:W-:Y:S01]  /*58f0*/  HMMA.16816.F32 R80, R8.reuse, R76, R24 ;  /* 0x0000004c0850723c */ /* 0x040fe20000001818 */
[----:B------:R-:W1:Y:S07]  /*5900*/  LDSM.16.MT88.4 R24, [R230+0x1100] ;  /* 0x00110000e618783b */ /* 0x000e6e0000004200 */
[C---:B------:R-:W-:Y:S08]  /*5910*/  HMMA.16816.F32 R36, R8.reuse, R50, R32 ;  /* 0x000000320824723c */ /* 0x040ff00000001820 */
[C---:B------:R-:W-:Y:S08]  /*5920*/  HMMA.16816.F32 R28, R8.reuse, R66, R28 ;  /* 0x00000042081c723c */ /* 0x040ff0000000181c */
[C---:B------:R-:W-:Y:S08]  /*5930*/  HMMA.16816.F32 R32, R8.reuse, R74, R40 ;  /* 0x0000004a0820723c */ /* 0x040ff00000001828 */
[----:B------:R-:W-:Y:S01]  /*5940*/  HMMA.16816.F32 R44, R8, R78, R44 ;  /* 0x0000004e082c723c */ /* 0x000fe2000000182c */
[----:B------:R-:W-:-:S06]  /*5950*/  IMAD.MOV.U32 R145, RZ, RZ, R84 ;  /* 0x000000ffff917224 */ /* 0x000fcc00078e0054 */
[----:B------:R-:W-:Y:S02]  /*5960*/  F2FP.PACK_AB R8, R250, R249 ;  /* 0x000000f9fa08723e */ /* 0x000fe400000000ff */
[----:B------:R-:W-:Y:S02]  /*5970*/  F2FP.PACK_AB R9, R226, R227 ;  /* 0x000000e3e209723e */ /* 0x000fe400000000ff */
[----:B------:R-:W-:Y:S02]  /*5980*/  F2FP.PACK_AB R10, R247, R248 ;  /* 0x000000f8f70a723e */ /* 0x000fe400000000ff */
[----:B------:R-:W-:-:S07]  /*5990*/  F2FP.PACK_AB R11, R224, R225 ;  /* 0x000000e1e00b723e */ /* 0x000fce00000000ff */
[C---:B-1----:R-:W-:Y:S08]  /*59a0*/  HMMA.16816.F32 R48, R8.reuse, R20, R120 ;  /* 0x000000140830723c */ /* 0x042ff00000001878 */
[C---:B------:R-:W-:Y:S08]  /*59b0*/  HMMA.16816.F32 R84, R8.reuse, R16, R112 ;  /* 0x000000100854723c */ /* 0x040ff00000001870 */
[C---:B------:R-:W-:Y:S08]  /*59c0*/  HMMA.16816.F32 R104, R8.reuse, R12, R108 ;  /* 0x0000000c0868723c */ /* 0x040ff0000000186c */
[C---:B------:R-:W-:Y:S08]  /*59d0*/  HMMA.16816.F32 R124, R8.reuse, R24, R124 ;  /* 0x00000018087c723c */ /* 0x040ff0000000187c */
[C---:B------:R-:W-:Y:S08]  /*59e0*/  HMMA.16816.F32 R76, R8.reuse, R22, R96 ;  /* 0x00000016084c723c */ /* 0x040ff00000001860 */
[C---:B------:R-:W-:Y:S08]  /*59f0*/  HMMA.16816.F32 R92, R8.reuse, R18, R92 ;  /* 0x00000012085c723c */ /* 0x040ff0000000185c */
[C---:B------:R-:W-:Y:S08]  /*5a00*/  HMMA.16816.F32 R116, R8.reuse, R14, R116 ;  /* 0x0000000e0874723c */ /* 0x040ff00000001874 */
[----:B------:R-:W-:Y:S07]  /*5a10*/  HMMA.16816.F32 R100, R8, R26, R100 ;  /* 0x0000001a0864723c */ /* 0x000fee0000001864 */
[----:B------:R-:W-:-:S02]  /*5a20*/  F2FP.PACK_AB R8, R144, R145 ;  /* 0x000000919008723e */ /* 0x000fc400000000ff */
[----:B------:R-:W-:Y:S02]  /*5a30*/  F2FP.PACK_AB R9, R223, R222 ;  /* 0x000000dedf09723e */ /* 0x000fe400000000ff */
[----:B------:R-:W-:Y:S02]  /*5a40*/  F2FP.PACK_AB R10, R132, R128 ;  /* 0x00000080840a723e */ /* 0x000fe400000000ff */
[----:B---3--:R-:W-:-:S07]  /*5a50*/  F2FP.PACK_AB R11, R220, R221 ;  /* 0x000000dddc0b723e */ /* 0x008fce00000000ff */
[C---:B------:R-:W-:Y:S08]  /*5a60*/  HMMA.16816.F32 R96, R8.reuse, R20, R60 ;  /* 0x000000140860723c */ /* 0x040ff0000000183c */
[C---:B------:R-:W-:Y:S01]  /*5a70*/  HMMA.16816.F32 R88, R8.reuse, R22, R36 ;  /* 0x000000160858723c */ /* 0x040fe20000001824 */
[----:B------:R-:W1:Y:S07]  /*5a80*/  LDSM.16.MT88.4 R20, [R228+0x1900] ;  /* 0x00190000e414783b */ /* 0x000e6e0000004200 */
[C---:B------:R-:W-:Y:S08]  /*5a90*/  HMMA.16816.F32 R64, R8.reuse, R18, R28 ;  /* 0x000000120840723c */ /* 0x040ff0000000181c */
[C---:B------:R-:W-:Y:S01]  /*5aa0*/  HMMA.16816.F32 R72, R8.reuse, R16, R56 ;  /* 0x000000100848723c */ /* 0x040fe20000001838 */
[----:B------:R-:W3:Y:S07]  /*5ab0*/  LDSM.16.MT88.4 R16, [R231+0x1900] ;  /* 0x00190000e710783b */ /* 0x000eee0000004200 */
[C---:B------:R-:W-:Y:S08]  /*5ac0*/  HMMA.16816.F32 R40, R8.reuse, R12, R52 ;  /* 0x0000000c0828723c */ /* 0x040ff00000001834 */
[C---:B------:R-:W-:Y:S01]  /*5ad0*/  HMMA.16816.F32 R32, R8.reuse, R14, R32 ;  /* 0x0000000e0820723c */ /* 0x040fe20000001820 */
[----:B------:R-:W3:Y:S07]  /*5ae0*/  LDSM.16.MT88.4 R12, [R229+0x1900] ;  /* 0x00190000e50c783b */ /* 0x000eee0000004200 */
[C---:B------:R-:W-:Y:S08]  /*5af0*/  HMMA.16816.F32 R36, R8.reuse, R24, R80 ;  /* 0x000000180824723c */ /* 0x040ff00000001850 */
[----:B------:R-:W-:Y:S01]  /*5b00*/  HMMA.16816.F32 R28, R8, R26, R44 ;  /* 0x0000001a081c723c */ /* 0x000fe2000000182c */
[----:B------:R-:W4:Y:S06]  /*5b10*/  LDSM.16.MT88.4 R24, [R230+0x1900] ;  /* 0x00190000e618783b */ /* 0x000f2c0000004200 */
[----:B--2---:R-:W-:-:S02]  /*5b20*/  F2FP.PACK_AB R8, R215, R214 ;  /* 0x000000d6d708723e */ /* 0x004fc400000000ff */
[----:B----4-:R-:W-:Y:S02]  /*5b30*/  F2FP.PACK_AB R9, R210, R211 ;  /* 0x000000d3d209723e */ /* 0x010fe400000000ff */
[----:B------:R-:W-:Y:S02]  /*5b40*/  F2FP.PACK_AB R10, R212, R213 ;  /* 0x000000d5d40a723e */ /* 0x000fe400000000ff */
[----:B------:R-:W-:-:S07]  /*5b50*/  F2FP.PACK_AB R11, R208, R209 ;  /* 0x000000d1d00b723e */ /* 0x000fce00000000ff */
[C---:B-1----:R-:W-:Y:S08]  /*5b60*/  HMMA.16816.F32 R52, R8.reuse, R20, R48 ;  /* 0x000000140834723c */ /* 0x042ff00000001830 */
[C---:B------:R-:W-:Y:S08]  /*5b70*/  HMMA.16816.F32 R48, R8.reuse, R22, R76 ;  /* 0x000000160830723c */ /* 0x040ff0000000184c */
[C---:B---3--:R-:W-:Y:S08]  /*5b80*/  HMMA.16816.F32 R44, R8.reuse, R16, R84 ;  /* 0x00000010082c723c */ /* 0x048ff00000001854 */
        /* <DEDUP_REMOVED lines=8> */
[----:B------:R-:W-:-:S07]  /*5c10*/  F2FP.PACK_AB R11, R204, R205 ;  /* 0x000000cdcc0b723e */ /* 0x000fce00000000ff */
[C---:B------:R-:W-:Y:S08]  /*5c20*/  HMMA.16816.F32 R120, R8.reuse, R20, R96 ;  /* 0x000000140878723c */ /* 0x040ff00000001860 */
[C---:B------:R-:W-:Y:S01]  /*5c30*/  HMMA.16816.F32 R76, R8.reuse, R22, R88 ;  /* 0x00000016084c723c */ /* 0x040fe20000001858 */
[----:B------:R-:W1:Y:S07]  /*5c40*/  LDSM.16.MT88.4 R20, [R228+0x2100] ;  /* 0x00210000e414783b */ /* 0x000e6e0000004200 */
[C---:B------:R-:W-:Y:S08]  /*5c50*/  HMMA.16816.F32 R104, R8.reuse, R16, R72 ;  /* 0x000000100868723c */ /* 0x040ff00000001848 */
[C---:B------:R-:W-:Y:S01]  /*5c60*/  HMMA.16816.F32 R80, R8.reuse, R18, R64 ;  /* 0x000000120850723c */ /* 0x040fe20000001840 */
[----:B------:R-:W2:Y:S07]  /*5c70*/  LDSM.16.MT88.4 R16, [R231+0x2100] ;  /* 0x00210000e710783b */ /* 0x000eae0000004200 */
[C---:B------:R-:W-:Y:S08]  /*5c80*/  HMMA.16816.F32 R100, R8.reuse, R12, R40 ;  /* 0x0000000c0864723c */ /* 0x040ff00000001828 */
[C---:B------:R-:W-:Y:S01]  /*5c90*/  HMMA.16816.F32 R40, R8.reuse, R14, R32 ;  /* 0x0000000e0828723c */ /* 0x040fe20000001820 */
[----:B------:R-:W3:Y:S07]  /*5ca0*/  LDSM.16.MT88.4 R12, [R229+0x2100] ;  /* 0x00210000e50c783b */ /* 0x000eee0000004200 */
[C---:B------:R-:W-:Y:S08]  /*5cb0*/  HMMA.16816.F32 R96, R8.reuse, R24, R36 ;  /* 0x000000180860723c */ /* 0x040ff00000001824 */
[----:B------:R-:W-:Y:S01]  /*5cc0*/  HMMA.16816.F32 R84, R8, R26, R28 ;  /* 0x0000001a0854723c */ /* 0x000fe2000000181c */
[----:B------:R-:W2:Y:S01]  /*5cd0*/  LDSM.16.MT88.4 R24, [R230+0x2100] ;  /* 0x00210000e618783b */ /* 0x000ea20000004200 */
[----:B------:R1:W-:Y:S03]  /*5ce0*/  MUFU.EX2 R144, R2 ;  /* 0x0000000200907308 */ /* 0x0003e60000000800 */
[----:B------:R-:W-:Y:S02]  /*5cf0*/  LDSM.16.MT88.4 R28, [R228+0x2900] ;  /* 0x00290000e41c783b */ /* 0x000fe40000004200 */
[----:B------:R-:W-:-:S02]  /*5d00*/  F2FP.PACK_AB R8, R199, R198 ;  /* 0x000000c6c708723e */ /* 0x000fc400000000ff */
[----:B------:R-:W-:Y:S02]  /*5d10*/  F2FP.PACK_AB R9, R194, R195 ;  /* 0x000000c3c209723e */ /* 0x000fe400000000ff */
[----:B------:R-:W-:Y:S02]  /*5d20*/  F2FP.PACK_AB R10, R196, R197 ;  /* 0x000000c5c40a723e */ /* 0x000fe400000000ff */
[----:B------:R-:W-:Y:S01]  /*5d30*/  F2FP.PACK_AB R11, R192, R193 ;  /* 0x000000c1c00b723e */ /* 0x000fe200000000ff */
[----:B-1----:R-:W-:Y:S02]  /*5d40*/  FFMA.FTZ R2, R170, c[0x0][0x2d0], -R5 ;  /* 0x0000b400aa027a23 */ /* 0x002fe40000010805 */
[----:B------:R-:W-:Y:S02]  /*5d50*/  IMAD.MOV.U32 R170, RZ, RZ, R176 ;  /* 0x000000ffffaa7224 */ /* 0x000fe400078e00b0 */
[----:B------:R-:W-:Y:S02]  /*5d60*/  IMAD.MOV.U32 R176, RZ, RZ, R173 ;  /* 0x000000ffffb07224 */ /* 0x000fe400078e00ad */
[----:B------:R-:W-:-:S02]  /*5d70*/  IMAD.MOV.U32 R173, RZ, RZ, R146 ;  /* 0x000000ffffad7224 */ /* 0x000fc400078e0092 */
[----:B------:R1:W1:Y:S01]  /*5d80*/  MUFU.EX2 R146, R2 ;  /* 0x0000000200927308 */ /* 0x0002620000000800 */
[----:B------:R-:W-:Y:S01]  /*5d90*/  HMMA.16816.F32 R92, R8, R22, R48 ;  /* 0x00000016085c723c */ /* 0x000fe20000001830 */
[----:B------:R-:W-:Y:S02]  /*5da0*/  IMAD.MOV.U32 R67, RZ, RZ, R170 ;  /* 0x000000ffff437224 */ /* 0x000fe400078e00aa */
[----:B------:R-:W-:Y:S02]  /*5db0*/  IMAD.MOV.U32 R170, RZ, RZ, R131 ;  /* 0x000000ffffaa7224 */ /* 0x000fe400078e0083 */
[----:B------:R-:W-:-:S03]  /*5dc0*/  IMAD.MOV.U32 R131, RZ, RZ, R141 ;  /* 0x000000ffff837224 */ /* 0x000fc600078e008d */
[C---:B------:R-:W-:Y:S01]  /*5dd0*/  HMMA.16816.F32 R108, R8.reuse, R20, R52 ;  /* 0x00000014086c723c */ /* 0x040fe20000001834 */
[----:B-1----:R-:W-:Y:S02]  /*5de0*/  FFMA.FTZ R2, R171, c[0x0][0x2d0], -R5 ;  /* 0x0000b400ab027a23 */ /* 0x002fe40000010805 */
[----:B------:R-:W-:Y:S02]  /*5df0*/  IMAD.MOV.U32 R171, RZ, RZ, R173 ;  /* 0x000000ffffab7224 */ /* 0x000fe400078e00ad */
[----:B------:R-:W-:Y:S02]  /*5e00*/  IMAD.MOV.U32 R173, RZ, RZ, R68 ;  /* 0x000000ffffad7224 */ /* 0x000fe400078e0044 */
[----:B------:R-:W-:Y:S02]  /*5e10*/  IMAD.MOV.U32 R68, RZ, RZ, R246 ;  /* 0x000000ffff447224 */ /* 0x000fe400078e00f6 */
[----:B------:R-:W4:Y:S01]  /*5e20*/  LDL.LU R246, [R1+0xb0] ;  /* 0x0000b00001f67983 */ /* 0x000f220000300800 */
[----:B--2---:R-:W-:Y:S01]  /*5e30*/  HMMA.16816.F32 R48, R8, R18, R56 ;  /* 0x000000120830723c */ /* 0x004fe20000001838 */
[----:B------:R1:W-:Y:S01]  /*5e40*/  MUFU.EX2 R141, R2 ;  /* 0x00000002008d7308 */ /* 0x0003e20000000800 */
[----:B------:R-:W-:-:S02]  /*5e50*/  IMAD.MOV.U32 R172, RZ, RZ, R171 ;  /* 0x000000ffffac7224 */ /* 0x000fc400078e00ab */
[----:B------:R-:W-:-:S04]  /*5e60*/  IMAD.MOV.U32 R171, RZ, RZ, R170 ;  /* 0x000000ffffab7224 */ /* 0x000fc800078e00aa */
[----:B------:R-:W-:Y:S01]  /*5e70*/  HMMA.16816.F32 R32, R8, R16, R44 ;  /* 0x000000100820723c */ /* 0x000fe2000000182c */
[----:B------:R-:W-:Y:S02]  /*5e80*/  IMAD.MOV.U32 R170, RZ, RZ, R173 ;  /* 0x000000ffffaa7224 */ /* 0x000fe400078e00ad */
[----:B------:R-:W-:-:S05]  /*5e90*/  IMAD.MOV.U32 R173, RZ, RZ, R145 ;  /* 0x000000ffffad7224 */ /* 0x000fca00078e0091 */
[----:B---3--:R-:W-:Y:S01]  /*5ea0*/  HMMA.16816.F32 R52, R8, R12, R60 ;  /* 0x0000000c0834723c */ /* 0x008fe2000000183c */
[----:B-1----:R-:W-:-:S07]  /*5eb0*/  FFMA.FTZ R2, R67, c[0x0][0x2d0], -R5 ;  /* 0x0000b40043027a23 */ /* 0x002fce0000010805 */
[C---:B------:R-:W-:Y:S01]  /*5ec0*/  HMMA.16816.F32 R56, R8.reuse, R14, R116 ;  /* 0x0000000e0838723c */ /* 0x040fe20000001874 */
[----:B------:R1:W-:Y:S07]  /*5ed0*/  MUFU.EX2 R145, R2 ;  /* 0x0000000200917308 */ /* 0x0003ee0000000800 */
[C---:B------:R-:W-:Y:S08]  /*5ee0*/  HMMA.16816.F32 R72, R8.reuse, R24, R124 ;  /* 0x000000180848723c */ /* 0x040ff0000000187c */
[----:B------:R-:W-:Y:S01]  /*5ef0*/  HMMA.16816.F32 R88, R8, R26, R112 ;  /* 0x0000001a0858723c */ /* 0x000fe20000001870 */
[----:B-1----:R-:W-:Y:S01]  /*5f00*/  FFMA.FTZ R2, R184, c[0x0][0x2d0], -R3 ;  /* 0x0000b400b8027a23 */ /* 0x002fe20000010803 */
[----:B------:R-:W-:Y:S05]  /*5f10*/  LDSM.16.MT88.4 R124, [R229+0x3100] ;  /* 0x00310000e57c783b */ /* 0x000fea0000004200 */
[----:B------:R-:W-:-:S02]  /*5f20*/  F2FP.PACK_AB R8, R201, R200 ;  /* 0x000000c8c908723e */ /* 0x000fc400000000ff */
[----:B------:R-:W-:Y:S02]  /*5f30*/  F2FP.PACK_AB R9, R191, R188 ;  /* 0x000000bcbf09723e */ /* 0x000fe400000000ff */
[----:B------:R-:W-:Y:S02]  /*5f40*/  F2FP.PACK_AB R10, R203, R202 ;  /* 0x000000cacb0a723e */ /* 0x000fe400000000ff */
[----:B------:R-:W-:-:S07]  /*5f50*/  F2FP.PACK_AB R11, R189, R190 ;  /* 0x000000bebd0b723e */ /* 0x000fce00000000ff */
[C---:B------:R-:W-:Y:S08]  /*5f60*/  HMMA.16816.F32 R112, R8.reuse, R20, R120 ;  /* 0x000000140870723c */ /* 0x040ff00000001878 */
[C---:B------:R-:W-:Y:S01]  /*5f70*/  HMMA.16816.F32 R76, R8.reuse, R22, R76 ;  /* 0x00000016084c723c */ /* 0x040fe2000000184c */
[----:B------:R-:W1:Y:S07]  /*5f80*/  LDSM.16.MT88.4 R20, [R231+0x2900] ;  /* 0x00290000e714783b */ /* 0x000e6e0000004200 */
[C---:B------:R-:W-:Y:S01]  /*5f90*/  HMMA.16816.F32 R64, R8.reuse, R16, R104 ;  /* 0x000000100840723c */ /* 0x040fe20000001868 */
[----:B------:R2:W-:Y:S07]  /*5fa0*/  MUFU.EX2 R105, R2 ;  /* 0x0000000200697308 */ /* 0x0005ee0000000800 */
[----:B------:R-:W-:Y:S01]  /*5fb0*/  HMMA.16816.F32 R36, R8, R12, R100 ;  /* 0x0000000c0824723c */ /* 0x000fe20000001864 */
[----:B--2---:R-:W-:-:S04]  /*5fc0*/  FFMA.FTZ R2, R185, c[0x0][0x2d0], -R3 ;  /* 0x0000b400b9027a23 */ /* 0x004fc80000010803 */
[----:B------:R2:W3:Y:S03]  /*5fd0*/  MUFU.EX2 R104, R2 ;  /* 0x0000000200687308 */ /* 0x0004e60000000800 */
[----:B------:R-:W-:Y:S01]  /*5fe0*/  HMMA.16816.F32 R60, R8, R24, R96 ;  /* 0x00000018083c723c */ /* 0x000fe20000001860 */
[----:B--2---:R-:W-:-:S04]  /*5ff0*/  FFMA.FTZ R2, R179, c[0x0][0x2d0], -R3 ;  /* 0x0000b400b3027a23 */ /* 0x004fc80000010803 */
[----:B------:R2:W-:Y:S03]  /*6000*/  MUFU.EX2 R101, R2 ;  /* 0x0000000200657308 */ /* 0x0005e60000000800 */
[----:B------:R-:W-:Y:S01]  /*6010*/  HMMA.16816.F32 R44, R8, R18, R80 ;  /* 0x00000012082c723c */ /* 0x000fe20000001850 */
[----:B------:R-:W1:Y:S01]  /*6020*/  LDSM.16.MT88.4 R16, [R229+0x2900] ;  /* 0x00290000e510783b */ /* 0x000e620000004200 */
[----:B--2---:R-:W-:-:S04]  /*6030*/  FFMA.FTZ R2, R183, c[0x0][0x2d0], -R3 ;  /* 0x0000b400b7027a23 */ /* 0x004fc80000010803 */
[----:B------:R2:W1:Y:S02]  /*6040*/  MUFU.EX2 R100, R2 ;  /* 0x0000000200647308 */ /* 0x0004640000000800 */
[----:B------:R-:W-:Y:S01]  /*6050*/  HMMA.16816.F32 R80, R8, R26, R84 ;  /* 0x0000001a0850723c */ /* 0x000fe20000001854 */
[----:B--2---:R-:W-:Y:S02]  /*6060*/  FFMA.FTZ R2, R172, c[0x0][0x2d0], -R6 ;  /* 0x0000b400ac027a23 */ /* 0x004fe40000010806 */
[----:B------:R-:W-:Y:S01]  /*6070*/  IMAD.MOV.U32 R172, RZ, RZ, R171 ;  /* 0x000000ffffac7224 */ /* 0x000fe200078e00ab */
[----:B------:R-:W-:Y:S01]  /*6080*/  MOV R171, R170 ;  /* 0x000000aa00ab7202 */ /* 0x000fe20000000f00 */
[----:B------:R-:W-:Y:S01]  /*6090*/  IMAD.MOV.U32 R170, RZ, RZ, R169 ;  /* 0x000000ffffaa7224 */ /* 0x000fe200078e00a9 */
[----:B------:R2:W-:Y:S01]  /*60a0*/  MUFU.EX2 R96, R2 ;  /* 0x0000000200607308 */ /* 0x0005e20000000800 */
[----:B------:R-:W-:Y:S02]  /*60b0*/  IMAD.MOV.U32 R169, RZ, RZ, R175 ;  /* 0x000000ffffa97224 */ /* 0x000fe400078e00af */
[----:B------:R-:W-:-:S02]  /*60c0*/  IMAD.MOV.U32 R175, RZ, RZ, R174 ;  /* 0x000000ffffaf7224 */ /* 0x000fc400078e00ae */
[----:B------:R-:W-:Y:S01]  /*60d0*/  IMAD.MOV.U32 R174, RZ, RZ, R245 ;  /* 0x000000ffffae7224 */ /* 0x000fe200078e00f5 */
[----:B------:R-:W-:Y:S01]  /*60e0*/  HMMA.16816.F32 R40, R8, R14, R40 ;  /* 0x0000000e0828723c */ /* 0x000fe20000001828 */
[----:B------:R-:W4:Y:S01]  /*60f0*/  LDSM.16.MT88.4 R12, [R230+0x2900] ;  /* 0x00290000e60c783b */ /* 0x000f220000004200 */
[----:B------:R-:W-:Y:S02]  /*6100*/  IMAD.MOV.U32 R149, RZ, RZ, R68 ;  /* 0x000000ffff957224 */ /* 0x000fe400078e0044 */
[----:B------:R-:W-:Y:S01]  /*6110*/  IMAD.MOV.U32 R167, RZ, RZ, R71 ;  /* 0x000000ffffa77224 */ /* 0x000fe200078e0047 */
[----:B------:R1:W5:Y:S01]  /*6120*/  LDL.LU R245, [R1+0xac] ;  /* 0x0000ac0001f57983 */ /* 0x0003620000300800 */
[----:B--2---:R-:W-:Y:S02]  /*6130*/  FFMA.FTZ R2, R172, c[0x0][0x2d0], -R6 ;  /* 0x0000b400ac027a23 */ /* 0x004fe40000010806 */
[----:B------:R-:W-:Y:S02]  /*6140*/  IMAD.MOV.U32 R172, RZ, RZ, R171 ;  /* 0x000000ffffac7224 */ /* 0x000fe400078e00ab */
[----:B------:R-:W-:Y:S01]  /*6150*/  IMAD.MOV.U32 R171, RZ, RZ, R170 ;  /* 0x000000ffffab7224 */ /* 0x000fe200078e00aa */
[----:B------:R2:W2:Y:S01]  /*6160*/  MUFU.EX2 R85, R2 ;  /* 0x0000000200557308 */ /* 0x0004a20000000800 */
[----:B------:R-:W-:-:S02]  /*6170*/  IMAD.MOV.U32 R170, RZ, RZ, R169 ;  /* 0x000000ffffaa7224 */ /* 0x000fc400078e00a9 */
[----:B------:R-:W-:Y:S02]  /*6180*/  IMAD.MOV.U32 R169, RZ, RZ, R175 ;  /* 0x000000ffffa97224 */ /* 0x000fe400078e00af */
[----:B------:R-:W-:Y:S02]  /*6190*/  IMAD.MOV.U32 R175, RZ, RZ, R174 ;  /* 0x000000ffffaf7224 */ /* 0x000fe400078e00ae */
[----:B------:R-:W-:Y:S01]  /*61a0*/  IMAD.MOV.U32 R174, RZ, RZ, R244 ;  /* 0x000000ffffae7224 */ /* 0x000fe200078e00f4 */
[----:B------:R-:W-:Y:S01]  /*61b0*/  F2FP.PACK_AB R8, R146, R144 ;  /* 0x000000909208723e */ /* 0x000fe200000000ff */
[----:B------:R-:W-:Y:S01]  /*61c0*/  IMAD.MOV.U32 R156, RZ, RZ, R69 ;  /* 0x000000ffff9c7224 */ /* 0x000fe200078e0045 */
[----:B---3--:R-:W-:Y:S01]  /*61d0*/  F2FP.PACK_AB R9, R104, R105 ;  /* 0x000000696809723e */ /* 0x008fe200000000ff */
[----:B------:R-:W-:Y:S01]  /*61e0*/  IMAD.MOV.U32 R157, RZ, RZ, R173 ;  /* 0x000000ffff9d7224 */ /* 0x000fe200078e00ad */
[----:B------:R-:W-:Y:S01]  /*61f0*/  F2FP.PACK_AB R10, R145, R141 ;  /* 0x0000008d910a723e */ /* 0x000fe200000000ff */
[--C-:B------:R-:W-:Y:S01]  /*6200*/  FFMA.FTZ R25, R235, c[0x0][0x2d0], -R3.reuse ;  /* 0x0000b400eb197a23 */ /* 0x100fe20000010803 */
[----:B-1----:R-:W-:Y:S01]  /*6210*/  F2FP.PACK_AB R11, R100, R101 ;  /* 0x00000065640b723e */ /* 0x002fe200000000ff */
[----:B------:R-:W-:Y:S01]  /*6220*/  FFMA.FTZ R24, R234, c[0x0][0x2d0], -R3 ;  /* 0x0000b400ea187a23 */ /* 0x000fe20000010803 */
        /* <DEDUP_REMOVED lines=8> */
[----:B------:R-:W-:-:S02]  /*62b0*/  IMAD.MOV.U32 R174, RZ, RZ, R131 ;  /* 0x000000ffffae7224 */ /* 0x000fc400078e0083 */
[----:B------:R-:W-:Y:S02]  /*62c0*/  IMAD.MOV.U32 R118, RZ, RZ, R171 ;  /* 0x000000ffff767224 */ /* 0x000fe400078e00ab */
[----:B------:R-:W-:Y:S02]  /*62d0*/  IMAD.MOV.U32 R119, RZ, RZ, R170 ;  /* 0x000000ffff777224 */ /* 0x000fe400078e00aa */
[----:B--2---:R-:W-:Y:S02]  /*62e0*/  FFMA.FTZ R2, R172, c[0x0][0x2d0], -R6 ;  /* 0x0000b400ac027a23 */ /* 0x004fe40000010806 */
[----:B------:R-:W-:Y:S02]  /*62f0*/  IMAD.MOV.U32 R155, RZ, RZ, R169 ;  /* 0x000000ffff9b7224 */ /* 0x000fe400078e00a9 */
[----:B------:R2:W3:Y:S01]  /*6300*/  MUFU.EX2 R84, R2 ;  /* 0x0000000200547308 */ /* 0x0004e20000000800 */
[----:B------:R-:W-:Y:S01]  /*6310*/  IMAD.MOV.U32 R151, RZ, RZ, R175 ;  /* 0x000000ffff977224 */ /* 0x000fe200078e00af */
[----:B------:R-:W-:Y:S01]  /*6320*/  HMMA.16816.F32 R168, R8, R20, R32 ;  /* 0x0000001408a8723c */ /* 0x000fe20000001820 */
[----:B------:R-:W-:-:S06]  /*6330*/  IMAD.MOV.U32 R150, RZ, RZ, R174 ;  /* 0x000000ffff967224 */ /* 0x000fcc00078e00ae */
[----:B------:R-:W-:Y:S02]  /*6340*/  FFMA.FTZ R34, R118, c[0x0][0x2d0], -R6 ;  /* 0x0000b40076227a23 */ /* 0x000fe40000010806 */
[----:B------:R-:W-:Y:S02]  /*6350*/  IMAD.MOV.U32 R118, RZ, RZ, R119 ;  /* 0x000000ffff767224 */ /* 0x000fe400078e0077 */
[----:B------:R-:W-:Y:S02]  /*6360*/  IMAD.MOV.U32 R119, RZ, RZ, R155 ;  /* 0x000000ffff777224 */ /* 0x000fe400078e009b */
[----:B--2---:R-:W-:Y:S02]  /*6370*/  FFMA.FTZ R2, R177, c[0x0][0x2d0], -R0 ;  /* 0x0000b400b1027a23 */ /* 0x004fe40000010800 */
[----:B------:R-:W-:Y:S01]  /*6380*/  IMAD.MOV.U32 R155, RZ, RZ, R151 ;  /* 0x000000ffff9b7224 */ /* 0x000fe200078e0097 */
[----:B------:R-:W-:Y:S01]  /*6390*/  MOV R151, R150 ;  /* 0x0000009600977202 */ /* 0x000fe20000000f00 */
[----:B------:R2:W-:Y:S01]  /*63a0*/  MUFU.EX2 R71, R2 ;  /* 0x0000000200477308 */ /* 0x0005e20000000800 */
[----:B------:R-:W-:-:S02]  /*63b0*/  IMAD.MOV.U32 R150, RZ, RZ, R149 ;  /* 0x000000ffff967224 */ /* 0x000fc400078e0095 */
[----:B------:R-:W-:Y:S02]  /*63c0*/  IMAD.MOV.U32 R149, RZ, RZ, R167 ;  /* 0x000000ffff957224 */ /* 0x000fe400078e00a7 */
[----:B------:R-:W-:Y:S02]  /*63d0*/  IMAD.MOV.U32 R167, RZ, RZ, R176 ;  /* 0x000000ffffa77224 */ /* 0x000fe400078e00b0 */
[----:B------:R-:W-:Y:S02]  /*63e0*/  IMAD.MOV.U32 R176, RZ, RZ, R137 ;  /* 0x000000ffffb07224 */ /* 0x000fe400078e0089 */
[----:B------:R-:W-:Y:S02]  /*63f0*/  IMAD.MOV.U32 R137, RZ, RZ, R138 ;  /* 0x000000ffff897224 */ /* 0x000fe400078e008a */
[----:B--2---:R-:W-:Y:S02]  /*6400*/  FFMA.FTZ R2, R178, c[0x0][0x2d0], -R0 ;  /* 0x0000b400b2027a23 */ /* 0x004fe40000010800 */
[----:B------:R-:W-:-:S02]  /*6410*/  IMAD.MOV.U32 R138, RZ, RZ, R139 ;  /* 0x000000ffff8a7224 */ /* 0x000fc400078e008b */
[----:B------:R2:W1:Y:S01]  /*6420*/  MUFU.EX2 R69, R2 ;  /* 0x0000000200457308 */ /* 0x0004620000000800 */
[----:B------:R-:W-:Y:S02]  /*6430*/  FFMA.FTZ R35, R118, c[0x0][0x2d0], -R6 ;  /* 0x0000b40076237a23 */ /* 0x000fe40000010806 */
[----:B------:R-:W-:Y:S02]  /*6440*/  IMAD.MOV.U32 R139, RZ, RZ, R148 ;  /* 0x000000ffff8b7224 */ /* 0x000fe400078e0094 */
[----:B------:R-:W-:Y:S02]  /*6450*/  IMAD.MOV.U32 R118, RZ, RZ, R119 ;  /* 0x000000ffff767224 */ /* 0x000fe400078e0077 */
[----:B------:R-:W-:Y:S02]  /*6460*/  IMAD.MOV.U32 R148, RZ, RZ, R166 ;  /* 0x000000ffff947224 */ /* 0x000fe400078e00a6 */
[----:B------:R-:W-:Y:S02]  /*6470*/  IMAD.MOV.U32 R119, RZ, RZ, R155 ;  /* 0x000000ffff777224 */ /* 0x000fe400078e009b */
[----:B------:R-:W-:-:S02]  /*6480*/  IMAD.MOV.U32 R166, RZ, RZ, R161 ;  /* 0x000000ffffa67224 */ /* 0x000fc400078e00a1 */
[----:B--2---:R-:W-:Y:S02]  /*6490*/  FFMA.FTZ R2, R159, c[0x0][0x2d0], -R0 ;  /* 0x0000b4009f027a23 */ /* 0x004fe40000010800 */
[----:B------:R-:W-:Y:S02]  /*64a0*/  IMAD.MOV.U32 R155, RZ, RZ, R151 ;  /* 0x000000ffff9b7224 */ /* 0x000fe400078e0097 */
[----:B------:R2:W-:Y:S01]  /*64b0*/  MUFU.EX2 R68, R2 ;  /* 0x0000000200447308 */ /* 0x0005e20000000800 */
[----:B------:R-:W-:Y:S02]  /*64c0*/  IMAD.MOV.U32 R161, RZ, RZ, R242 ;  /* 0x000000ffffa17224 */ /* 0x000fe400078e00f2 */
[----:B------:R-:W-:Y:S02]  /*64d0*/  IMAD.MOV.U32 R151, RZ, RZ, R150 ;  /* 0x000000ffff977224 */ /* 0x000fe400078e0096 */
[----:B------:R-:W-:Y:S01]  /*64e0*/  IMAD.MOV.U32 R150, RZ, RZ, R149 ;  /* 0x000000ffff967224 */ /* 0x000fe200078e0095 */
[----:B------:R-:W-:Y:S01]  /*64f0*/  HMMA.16816.F32 R172, R8, R22, R48 ;  /* 0x0000001608ac723c */ /* 0x000fe20000001830 */
[----:B------:R-:W-:-:S02]  /*6500*/  IMAD.MOV.U32 R149, RZ, RZ, R167 ;  /* 0x000000ffff957224 */ /* 0x000fc400078e00a7 */
[----:B------:R-:W-:Y:S02]  /*6510*/  IMAD.MOV.U32 R167, RZ, RZ, R176 ;  /* 0x000000ffffa77224 */ /* 0x000fe400078e00b0 */
[----:B------:R-:W-:Y:S02]  /*6520*/  IMAD.MOV.U32 R176, RZ, RZ, R161 ;  /* 0x000000ffffb07224 */ /* 0x000fe400078e00a1 */
[----:B--2---:R-:W-:Y:S02]  /*6530*/  FFMA.FTZ R2, R158, c[0x0][0x2d0], -R0 ;  /* 0x0000b4009e027a23 */ /* 0x004fe40000010800 */
[----:B------:R-:W-:Y:S02]  /*6540*/  IMAD.MOV.U32 R161, RZ, RZ, R160 ;  /* 0x000000ffffa17224 */ /* 0x000fe400078e00a0 */
[----:B------:R2:W1:Y:S01]  /*6550*/  MUFU.EX2 R51, R2 ;  /* 0x0000000200337308 */ /* 0x0004620000000800 */
[----:B------:R-:W-:Y:S02]  /*6560*/  IMAD.MOV.U32 R160, RZ, RZ, R129 ;  /* 0x000000ffffa07224 */ /* 0x000fe400078e0081 */
[----:B------:R-:W-:Y:S01]  /*6570*/  FFMA.FTZ R33, R233, c[0x0][0x2d0], -R3 ;  /* 0x0000b400e9217a23 */ /* 0x000fe20000010803 */
[----:B------:R-:W-:Y:S01]  /*6580*/  HMMA.16816.F32 R108, R8, R28, R108 ;  /* 0x0000001c086c723c */ /* 0x000fe2000000186c */
[----:B------:R-:W-:-:S02]  /*6590*/  IMAD.MOV.U32 R123, RZ, RZ, R163 ;  /* 0x000000ffff7b7224 */ /* 0x000fc400078e00a3 */
[----:B--2---:R-:W-:Y:S02]  /*65a0*/  FFMA.FTZ R2, R118, c[0x0][0x2d0], -R5 ;  /* 0x0000b40076027a23 */ /* 0x004fe40000010805 */
[----:B------:R-:W-:Y:S02]  /*65b0*/  IMAD.MOV.U32 R118, RZ, RZ, R119 ;  /* 0x000000ffff767224 */ /* 0x000fe400078e0077 */
[----:B------:R-:W-:Y:S02]  /*65c0*/  IMAD.MOV.U32 R119, RZ, RZ, R155 ;  /* 0x000000ffff777224 */ /* 0x000fe400078e009b */
[----:B------:R-:W-:Y:S02]  /*65d0*/  IMAD.MOV.U32 R155, RZ, RZ, R176 ;  /* 0x000000ffff9b7224 */ /* 0x000fe400078e00b0 */
[----:B------:R-:W-:Y:S02]  /*65e0*/  IMAD.MOV.U32 R176, RZ, RZ, R161 ;  /* 0x000000ffffb07224 */ /* 0x000fe400078e00a1 */
[----:B------:R-:W-:-:S02]  /*65f0*/  IMAD.MOV.U32 R161, RZ, RZ, R160 ;  /* 0x000000ffffa17224 */ /* 0x000fc400078e00a0 */
[----:B------:R-:W-:Y:S02]  /*6600*/  IMAD.MOV.U32 R160, RZ, RZ, R162 ;  /* 0x000000ffffa07224 */ /* 0x000fe400078e00a2 */
[----:B------:R-:W-:Y:S02]  /*6610*/  IMAD.MOV.U32 R121, RZ, RZ, R155 ;  /* 0x000000ffff797224 */ /* 0x000fe400078e009b */
[----:B------:R-:W-:Y:S01]  /*6620*/  IMAD.MOV.U32 R122, RZ, RZ, R160 ;  /* 0x000000ffff7a7224 */ /* 0x000fe200078e00a0 */
[----:B------:R-:W-:Y:S01]  /*6630*/  HMMA.16816.F32 R92, R8, R30, R92 ;  /* 0x0000001e085c723c */ /* 0x000fe2000000185c */
[----:B------:R-:W-:Y:S02]  /*6640*/  FFMA.FTZ R3, R119, c[0x0][0x2d0], -R3 ;  /* 0x0000b40077037a23 */ /* 0x000fe40000010803 */
[----:B------:R-:W-:Y:S02]  /*6650*/  IMAD.MOV.U32 R119, RZ, RZ, R4 ;  /* 0x000000ffff777224 */ /* 0x000fe400078e0004 */
[----:B------:R-:W-:-:S03]  /*6660*/  IMAD.MOV.U32 R155, RZ, RZ, R7 ;  /* 0x000000ffff9b7224 */ /* 0x000fc600078e0007 */
[C---:B------:R-:W-:Y:S01]  /*6670*/  HMMA.16816.F32 R52, R8.reuse, R16, R52 ;  /* 0x000000100834723c */ /* 0x040fe20000001834 */
[----:B------:R-:W-:Y:S02]  /*6680*/  IMAD.MOV.U32 R131, RZ, RZ, R243 ;  /* 0x000000ffff837224 */ /* 0x000fe400078e00f3 */
[----:B------:R2:W5:Y:S05]  /*6690*/  LDL.LU R243, [R1+0xa4] ;  /* 0x0000a40001f37983 */ /* 0x00056a0000300800 */
[----:B------:R-:W-:Y:S01]  /*66a0*/  HMMA.16816.F32 R56, R8, R18, R56 ;  /* 0x000000120838723c */ /* 0x000fe20000001838 */
[----:B------:R2:W5:Y:S01]  /*66b0*/  LDL.LU R242, [R1+0xa0] ;  /* 0x0000a00001f27983 */ /* 0x0005620000300800 */
[----:B------:R-:W-:-:S06]  /*66c0*/  FFMA.FTZ R48, R241, c[0x0][0x2d0], -R6 ;  /* 0x0000b400f1307a23 */ /* 0x000fcc0000010806 */
[----:B----4-:R-:W-:Y:S01]  /*66d0*/  HMMA.16816.F32 R72, R8, R12, R72 ;  /* 0x0000000c0848723c */ /* 0x010fe20000001848 */
[----:B------:R2:W5:Y:S01]  /*66e0*/  LDL.LU R241, [R1+0x9c] ;  /* 0x00009c0001f17983 */ /* 0x0005620000300800 */
[----:B------:R-:W-:-:S06]  /*66f0*/  FFMA.FTZ R49, R240, c[0x0][0x2d0], -R6 ;  /* 0x0000b400f0317a23 */ /* 0x000fcc0000010806 */
[----:B------:R-:W-:Y:S01]  /*6700*/  HMMA.16816.F32 R88, R8, R14, R88 ;  /* 0x0000000e0858723c */ /* 0x000fe20000001858 */
[----:B------:R2:W5:Y:S06]  /*6710*/  LDL.LU R240, [R1+0x98] ;  /* 0x0000980001f07983 */ /* 0x00056c0000300800 */
[----:B------:R-:W-:Y:S02]  /*6720*/  FFMA.FTZ R8, R121, c[0x0][0x2d0], -R0 ;  /* 0x0000b40079087a23 */ /* 0x000fe40000010800 */
[----:B------:R-:W-:Y:S02]  /*6730*/  IMAD.MOV.U32 R121, RZ, RZ, R122 ;  /* 0x000000ffff797224 */ /* 0x000fe400078e007a */
[----:B------:R-:W-:-:S02]  /*6740*/  IMAD.MOV.U32 R122, RZ, RZ, R123 ;  /* 0x000000ffff7a7224 */ /* 0x000fc400078e007b */
[----:B------:R-:W-:Y:S02]  /*6750*/  IMAD.MOV.U32 R123, RZ, RZ, R119 ;  /* 0x000000ffff7b7224 */ /* 0x000fe400078e0077 */
[----:B------:R-:W-:Y:S02]  /*6760*/  IMAD.MOV.U32 R119, RZ, RZ, R155 ;  /* 0x000000ffff777224 */ /* 0x000fe400078e009b */
[----:B------:R-:W-:Y:S02]  /*6770*/  IMAD.MOV.U32 R155, RZ, RZ, R156 ;  /* 0x000000ffff9b7224 */ /* 0x000fe400078e009c */
[----:B------:R-:W-:Y:S02]  /*6780*/  IMAD.MOV.U32 R129, RZ, RZ, R239 ;  /* 0x000000ffff817224 */ /* 0x000fe400078e00ef */
[----:B------:R-:W-:Y:S01]  /*6790*/  IMAD.MOV.U32 R156, RZ, RZ, R157 ;  /* 0x000000ffff9c7224 */ /* 0x000fe200078e009d */
[----:B------:R2:W5:Y:S01]  /*67a0*/  LDL.LU R239, [R1+0x94] ;  /* 0x0000940001ef7983 */ /* 0x0005620000300800 */
[----:B------:R-:W-:-:S02]  /*67b0*/  IMAD.MOV.U32 R162, RZ, RZ, R238 ;  /* 0x000000ffffa27224 */ /* 0x000fc400078e00ee */
[----:B------:R-:W-:Y:S01]  /*67c0*/  IMAD.MOV.U32 R157, RZ, RZ, R131 ;  /* 0x000000ffff9d7224 */ /* 0x000fe200078e0083 */
[----:B------:R2:W5:Y:S01]  /*67d0*/  LDL.LU R238, [R1+0x90] ;  /* 0x0000900001ee7983 */ /* 0x0005620000300800 */
[--C-:B------:R-:W-:Y:S02]  /*67e0*/  FFMA.FTZ R27, R237, c[0x0][0x2d0], -R5.reuse ;  /* 0x0000b400ed1b7a23 */ /* 0x100fe40000010805 */
[----:B------:R-:W-:Y:S01]  /*67f0*/  IMAD.MOV.U32 R131, RZ, RZ, R154 ;  /* 0x000000ffff837224 */ /* 0x000fe200078e009a */
[----:B------:R2:W5:Y:S01]  /*6800*/  LDL.LU R237, [R1+0x8c] ;  /* 0x00008c0001ed7983 */ /* 0x0005620000300800 */
[----:B------:R-:W-:Y:S02]  /*6810*/  FFMA.FTZ R26, R236, c[0x0][0x2d0], -R5 ;  /* 0x0000b400ec1a7a23 */ /* 0x000fe40000010805 */
[----:B------:R-:W-:Y:S01]  /*6820*/  IMAD.MOV.U32 R154, RZ, RZ, R153 ;  /* 0x000000ffff9a7224 */ /* 0x000fe200078e0099 */
[----:B------:R2:W5:Y:S01]  /*6830*/  LDL.LU R236, [R1+0x88] ;  /* 0x0000880001ec7983 */ /* 0x0005620000300800 */
[----:B------:R-:W-:-:S02]  /*6840*/  IMAD.MOV.U32 R153, RZ, RZ, R152 ;  /* 0x000000ffff997224 */ /* 0x000fc400078e0098 */
[----:B------:R-:W-:Y:S01]  /*6850*/  IMAD.MOV.U32 R152, RZ, RZ, R135 ;  /* 0x000000ffff987224 */ /* 0x000fe200078e0087 */
[----:B------:R2:W5:Y:S01]  /*6860*/  LDL.LU R235, [R1+0x84] ;  /* 0x0000840001eb7983 */ /* 0x0005620000300800 */
[----:B------:R-:W-:Y:S02]  /*6870*/  IMAD.MOV.U32 R135, RZ, RZ, R134 ;  /* 0x000000ffff877224 */ /* 0x000fe400078e0086 */
[----:B------:R-:W-:Y:S01]  /*6880*/  IMAD.MOV.U32 R134, RZ, RZ, R133 ;  /* 0x000000ffff867224 */ /* 0x000fe200078e0085 */
[----:B------:R2:W5:Y:S04]  /*6890*/  LDL.LU R234, [R1+0x80] ;  /* 0x0000800001ea7983 */ /* 0x0005680000300800 */
[----:B------:R2:W5:Y:S04]  /*68a0*/  LDL.LU R233, [R1+0x7c] ;  /* 0x00007c0001e97983 */ /* 0x0005680000300800 */
[----:B------:R-:W4:Y:S01]  /*68b0*/  LDL.LU R133, [R1+0x8] ;  /* 0x0000080001857983 */ /* 0x000f220000300800 */
[----:B------:R-:W-:Y:S01]  /*68c0*/  FFMA.FTZ R32, R118, c[0x0][0x2d0], -R5 ;  /* 0x0000b40076207a23 */ /* 0x000fe20000010805 */
[----:B------:R-:W-:-:S02]  /*68d0*/  MOV R116, R176 ;  /* 0x000000b000747202 */ /* 0x000fc40000000f00 */
[----:B------:R-:W-:Y:S02]  /*68e0*/  F2FP.PACK_AB R4, R85, R96 ;  /* 0x000000605504723e */ /* 0x000fe400000000ff */
[----:B---3--:R-:W-:Y:S02]  /*68f0*/  F2FP.PACK_AB R6, R84, R86 ;  /* 0x000000565406723e */ /* 0x008fe400000000ff */
[----:B-1----:R-:W-:Y:S02]  /*6900*/  F2FP.PACK_AB R5, R69, R71 ;  /* 0x000000474505723e */ /* 0x002fe400000000ff */
[----:B------:R-:W-:Y:S01]  /*6910*/  F2FP.PACK_AB R7, R51, R68 ;  /* 0x000000443307723e */ /* 0x000fe200000000ff */
[--C-:B------:R-:W-:Y:S02]  /*6920*/  FFMA.FTZ R10, R121, c[0x0][0x2d0], -R0.reuse ;  /* 0x0000b400790a7a23 */ /* 0x100fe40000010800 */
[----:B------:R-:W-:Y:S02]  /*6930*/  IMAD.MOV.U32 R120, RZ, RZ, R123 ;  /* 0x000000ffff787224 */ /* 0x000fe400078e007b */
[----:B------:R-:W-:Y:S01]  /*6940*/  FFMA.FTZ R9, R252, c[0x0][0x2d0], -R0 ;  /* 0x0000b400fc097a23 */ /* 0x000fe20000010800 */
[----:B------:R-:W-:Y:S01]  /*6950*/  MOV R98, R154 ;  /* 0x0000009a00627202 */ /* 0x000fe20000000f00 */
[----:B------:R-:W-:Y:S01]  /*6960*/  IMAD.MOV.U32 R121, RZ, RZ, R122 ;  /* 0x000000ffff797224 */ /* 0x000fe200078e007a */
[----:B------:R1:W-:Y:S01]  /*6970*/  MUFU.EX2 R50, R2 ;  /* 0x0000000200327308 */ /* 0x0003e20000000800 */
[----:B------:R-:W-:Y:S01]  /*6980*/  IMAD.MOV.U32 R123, RZ, RZ, R116 ;  /* 0x000000ffff7b7224 */ /* 0x000fe200078e0074 */
[----:B------:R-:W-:Y:S01]  /*6990*/  LDSM.16.MT88.4 R176, [R231+0x3100] ;  /* 0x00310000e7b0783b */ /* 0x000fe20000004200 */
[----:B------:R-:W-:Y:S01]  /*69a0*/  IMAD.MOV.U32 R122, RZ, RZ, R232 ;  /* 0x000000ffff7a7224 */ /* 0x000fe200078e00e8 */
[----:B------:R-:W-:Y:S01]  /*69b0*/  HMMA.16816.F32 R60, R4, R12, R60 ;  /* 0x0000000c043c723c */ /* 0x000fe2000000183c */
[----:B------:R-:W-:Y:S01]  /*69c0*/  IMAD.MOV.U32 R103, RZ, RZ, R129 ;  /* 0x000000ffff677224 */ /* 0x000fe200078e0081 */
[----:B------:R2:W5:Y:S05]  /*69d0*/  LDL.LU R232, [R1+0x78] ;  /* 0x0000780001e87983 */ /* 0x00056a0000300800 */
[----:B------:R-:W-:-:S02]  /*69e0*/  FFMA.FTZ R12, R251, c[0x0][0x2d0], -R0 ;  /* 0x0000b400fb0c7a23 */ /* 0x000fc40000010800 */
[----:B------:R-:W-:Y:S01]  /*69f0*/  FADD.FTZ R0, R123, R122 ;  /* 0x0000007a7b007221 */ /* 0x000fe20000010000 */
[----:B------:R-:W-:Y:S03]  /*6a00*/  HMMA.16816.F32 R64, R4, R20, R64 ;  /* 0x000000140440723c */ /* 0x000fe60000001840 */
[----:B------:R-:W-:Y:S01]  /*6a10*/  FADD.FTZ R0, R119, R0 ;  /* 0x0000000077007221 */ /* 0x000fe20000010000 */
[----:B------:R3:W-:Y:S01]  /*6a20*/  MUFU.EX2 R21, R3 ;  /* 0x0000000300157308 */ /* 0x0007e20000000800 */
[----:B------:R-:W-:Y:S02]  /*6a30*/  IMAD.MOV.U32 R117, RZ, RZ, R161 ;  /* 0x000000ffff757224 */ /* 0x000fe400078e00a1 */
[----:B------:R-:W-:Y:S02]  /*6a40*/  FADD.FTZ R0, R98, R0 ;  /* 0x0000000062007221 */ /* 0x000fe40000010000 */
[----:B------:R-:W-:-:S02]  /*6a50*/  IMAD.MOV.U32 R118, RZ, RZ, R162 ;  /* 0x000000ffff767224 */ /* 0x000fc400078e00a2 */
[----:B------:R-:W-:Y:S01]  /*6a60*/  IMAD.MOV.U32 R116, RZ, RZ, R147 ;  /* 0x000000ffff747224 */ /* 0x000fe200078e0093 */
[----:B------:R-:W-:Y:S01]  /*6a70*/  HMMA.16816.F32 R112, R4, R28, R112 ;  /* 0x0000001c0470723c */ /* 0x000fe20000001870 */
[----:B-1----:R-:W-:Y:S02]  /*6a80*/  FADD.FTZ R2, R182, R181 ;  /* 0x000000b5b6027221 */ /* 0x002fe40000010000 */
[----:B------:R-:W-:-:S05]  /*6a90*/  IMAD.MOV.U32 R97, RZ, RZ, R157 ;  /* 0x000000ffff617224 */ /* 0x000fca00078e009d */
[----:B------:R-:W-:Y:S01]  /*6aa0*/  HMMA.16816.F32 R76, R4, R30, R76 ;  /* 0x0000001e044c723c */ /* 0x000fe2000000184c */
[----:B---3--:R-:W-:-:S07]  /*6ab0*/  FADD.FTZ R3, R121, R120 ;  /* 0x0000007879037221 */ /* 0x008fce0000010000 */
[----:B------:R-:W-:Y:S01]  /*6ac0*/  HMMA.16816.F32 R44, R4, R22, R44 ;  /* 0x00000016042c723c */ /* 0x000fe2000000182c */
[----:B------:R-:W-:-:S07]  /*6ad0*/  FADD.FTZ R11, R117, R116 ;  /* 0x00000074750b7221 */ /* 0x000fce0000010000 */
[----:B------:R-:W-:Y:S01]  /*6ae0*/  HMMA.16816.F32 R36, R4, R16, R36 ;  /* 0x000000100424723c */ /* 0x000fe20000001824 */
[----:B------:R-:W-:-:S07]  /*6af0*/  FADD.FTZ R3, R118, R3 ;  /* 0x0000000376037221 */ /* 0x000fce0000010000 */
[----:B------:R-:W-:Y:S01]  /*6b00*/  HMMA.16816.F32 R40, R4, R18, R40 ;  /* 0x000000120428723c */ /* 0x000fe20000001828 */
[----:B------:R-:W-:-:S07]  /*6b10*/  FADD.FTZ R2, R180, R2 ;  /* 0x00000002b4027221 */ /* 0x000fce0000010000 */
[----:B------:R-:W-:Y:S01]  /*6b20*/  HMMA.16816.F32 R80, R4, R14, R80 ;  /* 0x0000000e0450723c */ /* 0x000fe20000001850 */
[----:B------:R-:W-:Y:S02]  /*6b30*/  IMAD.MOV.U32 R99, RZ, RZ, R153 ;  /* 0x000000ffff637224 */ /* 0x000fe400078e0099 */
[----:B------:R-:W-:Y:S02]  /*6b40*/  IMAD.MOV.U32 R102, RZ, RZ, R152 ;  /* 0x000000ffff667224 */ /* 0x000fe400078e0098 */
[----:B------:R-:W-:Y:S02]  /*6b50*/  IMAD.MOV.U32 R107, RZ, RZ, R134 ;  /* 0x000000ffff6b7224 */ /* 0x000fe400078e0086 */
[----:B------:R-:W-:Y:S01]  /*6b60*/  IMAD.MOV.U32 R185, RZ, RZ, R131 ;  /* 0x000000ffffb97224 */ /* 0x000fe200078e0083 */
[----:B------:R1:W-:Y:S01]  /*6b70*/  MUFU.EX2 R22, R33 ;  /* 0x0000002100167308 */ /* 0x0003e20000000800 */
[----:B------:R-:W-:Y:S01]  /*6b80*/  FADD.FTZ R6, R103, R0 ;  /* 0x0000000067067221 */ /* 0x000fe20000010000 */
[----:B------:R-:W3:Y:S01]  /*6b90*/  LDSM.16.MT88.4 R160, [R228+0x3100] ;  /* 0x00310000e4a0783b */ /* 0x000ee20000004200 */
[----:B------:R-:W-:-:S03]  /*6ba0*/  @P4 IMAD.HI.U32 R0, R246, c[0x0][0x2c8], RZ ;  /* 0x0000b200f6004a27 */ /* 0x000fc600078e00ff */
[----:B------:R-:W2:Y:S01]  /*6bb0*/  LDSM.16.MT88.4 R16, [R230+0x3100] ;  /* 0x00310000e610783b */ /* 0x000ea20000004200 */
[----:B------:R-:W-:Y:S01]  /*6bc0*/  IMAD.MOV.U32 R116, RZ, RZ, R135 ;  /* 0x000000ffff747224 */ /* 0x000fe200078e0087 */
[----:B------:R-:W-:Y:S01]  /*6bd0*/  @P4 SHF.R.U32.HI R246, RZ, c[0x0][0x2cc], R0 ;  /* 0x0000b300fff64a19 */ /* 0x000fe20000011600 */
[----:B------:R-:W-:Y:S02]  /*6be0*/  FADD.FTZ R4, R130, R11 ;  /* 0x0000000b82047221 */ /* 0x000fe40000010000 */
[----:B------:R-:W-:Y:S02]  /*6bf0*/  IMAD.MOV.U32 R184, RZ, RZ, R156 ;  /* 0x000000ffffb87224 */ /* 0x000fe400078e009c */
[----:B------:R-:W-:Y:S02]  /*6c00*/  IMAD.MOV.U32 R251, RZ, RZ, R149 ;  /* 0x000000fffffb7224 */ /* 0x000fe400078e0095 */
[----:B------:R-:W-:Y:S02]  /*6c10*/  IMAD.MOV.U32 R252, RZ, RZ, R167 ;  /* 0x000000fffffc7224 */ /* 0x000fe400078e00a7 */
[----:B------:R-:W-:-:S02]  /*6c20*/  IMAD.MOV.U32 R106, RZ, RZ, R155 ;  /* 0x000000ffff6a7224 */ /* 0x000fc400078e009b */
[----:B------:R-:W-:Y:S01]  /*6c30*/  IMAD.MOV.U32 R87, RZ, RZ, R150 ;  /* 0x000000ffff577224 */ /* 0x000fe200078e0096 */
[----:B------:R-:W1:Y:S01]  /*6c40*/  MUFU.EX2 R20, R34 ;  /* 0x0000002200147308 */ /* 0x000e620000000800 */
[----:B------:R-:W-:Y:S01]  /*6c50*/  FADD.FTZ R3, R97, R3 ;  /* 0x0000000361037221 */ /* 0x000fe20000010000 */
[----:B------:R2:W5:Y:S01]  /*6c60*/  LDL.LU R147, [R1+0x74] ;  /* 0x0000740001937983 */ /* 0x0005620000300800 */
[----:B------:R-:W-:Y:S02]  /*6c70*/  FADD.FTZ R2, R187, R2 ;  /* 0x00000002bb027221 */ /* 0x000fe40000010000 */
[----:B------:R-:W-:Y:S02]  /*6c80*/  FADD.FTZ R7, R99, R4 ;  /* 0x0000000463077221 */ /* 0x000fe40000010000 */
[----:B------:R-:W-:Y:S01]  /*6c90*/  FADD.FTZ R5, R102, R3 ;  /* 0x0000000366057221 */ /* 0x000fe20000010000 */
[----:B------:R-:W-:Y:S01]  /*6ca0*/  IADD3 R3, R246, R116, -R107 ;  /* 0x00000074f6037210 */ /* 0x000fe20007ffe86b */
[----:B------:R-:W-:-:S02]  /*6cb0*/  FADD.FTZ R4, R186, R2 ;  /* 0x00000002ba047221 */ /* 0x000fc40000010000 */
[----:B------:R-:W-:-:S04]  /*6cc0*/  IMAD.MOV.U32 R2, RZ, RZ, RZ ;  /* 0x000000ffff027224 */ /* 0x000fc800078e00ff */
[----:B------:R-:W-:Y:S01]  /*6cd0*/  IMAD.HI R2, R3, -0x6db6db6d, R2 ;  /* 0x9249249303027827 */ /* 0x000fe200078e0202 */
[----:B------:R2:W-:Y:S04]  /*6ce0*/  MUFU.EX2 R23, R24 ;  /* 0x0000001800177308 */ /* 0x0005e80000000800 */
[----:B------:R-:W-:Y:S01]  /*6cf0*/  SHF.R.U32.HI R0, RZ, 0x1f, R2 ;  /* 0x0000001fff007819 */ /* 0x000fe20000011602 */
[----:B-1----:R-:W-:Y:S02]  /*6d00*/  IMAD.MOV.U32 R33, RZ, RZ, R137 ;  /* 0x000000ffff217224 */ /* 0x002fe400078e0089 */
[----:B------:R-:W-:Y:S01]  /*6d10*/  IMAD.MOV.U32 R102, RZ, RZ, R185 ;  /* 0x000000ffff667224 */ /* 0x000fe200078e00b9 */
[----:B------:R-:W-:Y:S01]  /*6d20*/  LEA.HI.SX32 R11, R2, R0, 0x1a ;  /* 0x00000000020b7211 */ /* 0x000fe200078fd2ff */
[----:B------:R-:W-:-:S02]  /*6d30*/  IMAD.MOV.U32 R99, RZ, RZ, R184 ;  /* 0x000000ffff637224 */ /* 0x000fc400078e00b8 */
[----:B------:R-:W-:Y:S02]  /*6d40*/  IMAD.MOV.U32 R185, RZ, RZ, R139 ;  /* 0x000000ffffb97224 */ /* 0x000fe400078e008b */
[----:B------:R-:W-:Y:S02]  /*6d50*/  FADD.FTZ R2, R251, R7 ;  /* 0x00000007fb027221 */ /* 0x000fe40000010000 */
[----:B--2---:R-:W-:Y:S02]  /*6d60*/  IMAD.MOV.U32 R24, RZ, RZ, R138 ;  /* 0x000000ffff187224 */ /* 0x004fe400078e008a */
[----:B------:R-:W-:Y:S02]  /*6d70*/  IMAD.MOV.U32 R184, RZ, RZ, R148 ;  /* 0x000000ffffb87224 */ /* 0x000fe400078e0094 */
[----:B------:R-:W-:Y:S02]  /*6d80*/  FADD.FTZ R0, R252, R5 ;  /* 0x00000005fc007221 */ /* 0x000fe40000010000 */
[----:B------:R-:W-:-:S02]  /*6d90*/  IMAD.MOV.U32 R30, RZ, RZ, R164 ;  /* 0x000000ffff1e7224 */ /* 0x000fc400078e00a4 */
[----:B------:R-:W-:Y:S02]  /*6da0*/  FADD.FTZ R3, R33, R4 ;  /* 0x0000000421037221 */ /* 0x000fe40000010000 */
[----:B------:R-:W-:Y:S02]  /*6db0*/  IMAD.MOV.U32 R31, RZ, RZ, R165 ;  /* 0x000000ffff1f7224 */ /* 0x000fe400078e00a5 */
[----:B------:R-:W-:Y:S02]  /*6dc0*/  FADD.FTZ R6, R24, R6 ;  /* 0x0000000618067221 */ /* 0x000fe40000010000 */
[----:B------:R-:W-:Y:S02]  /*6dd0*/  IMAD.MOV.U32 R28, RZ, RZ, R136 ;  /* 0x000000ffff1c7224 */ /* 0x000fe400078e0088 */
[----:B------:R-:W-:Y:S02]  /*6de0*/  FADD.FTZ R5, R185, R2 ;  /* 0x00000002b9057221 */ /* 0x000fe40000010000 */
[----:B------:R-:W-:-:S02]  /*6df0*/  IMAD.MOV.U32 R29, RZ, RZ, R166 ;  /* 0x000000ffff1d7224 */ /* 0x000fc400078e00a6 */
[----:B------:R-:W-:Y:S02]  /*6e00*/  FADD.FTZ R4, R184, R0 ;  /* 0x00000000b8047221 */ /* 0x000fe40000010000 */
[----:B------:R-:W-:Y:S02]  /*6e10*/  FADD.FTZ R3, R30, R3 ;  /* 0x000000031e037221 */ /* 0x000fe40000010000 */
[----:B------:R-:W-:Y:S02]  /*6e20*/  IMAD.MOV.U32 R97, RZ, RZ, R151 ;  /* 0x000000ffff617224 */ /* 0x000fe400078e0097 */
        /* <DEDUP_REMOVED lines=12> */
[----:B------:R-:W-:Y:S02]  /*6ef0*/  IMAD.MOV.U32 R118, RZ, RZ, R132 ;  /* 0x000000ffff767224 */ /* 0x000fe400078e0084 */
[----:B------:R-:W-:Y:S02]  /*6f00*/  IMAD.MOV.U32 R103, RZ, RZ, R119 ;  /* 0x000000ffff677224 */ /* 0x000fe400078e0077 */
        /* <DEDUP_REMOVED lines=44> */
[----:B------:R-:W-:Y:S01]  /*71d0*/  FADD.FTZ R5, R192, R5 ;  /* 0x00000005c0057221 */ /* 0x000fe20000010000 */
[----:B------:R-:W1:Y:S01]  /*71e0*/  MUFU.EX2 R8, R8 ;  /* 0x0000000800087308 */ /* 0x000e620000000800 */
[----:B------:R-:W-:Y:S02]  /*71f0*/  FADD.FTZ R0, R96, R0 ;  /* 0x0000000060007221 */ /* 0x000fe40000010000 */
[----:B------:R-:W-:Y:S02]  /*7200*/  FADD.FTZ R3, R71, R3 ;  /* 0x0000000347037221 */ /* 0x000fe40000010000 */
[----:B------:R-:W-:Y:S02]  /*7210*/  FADD.FTZ R4, R144, R4 ;  /* 0x0000000490047221 */ /* 0x000fe40000010000 */
[----:B------:R-:W-:Y:S01]  /*7220*/  FADD.FTZ R5, R105, R5 ;  /* 0x0000000569057221 */ /* 0x000fe20000010000 */
[----:B------:R-:W2:Y:S01]  /*7230*/  MUFU.EX2 R25, R25 ;  /* 0x0000001900197308 */ /* 0x000ea20000000800 */
[----:B------:R-:W-:-:S02]  /*7240*/  FADD.FTZ R0, R85, R0 ;  /* 0x0000000055007221 */ /* 0x000fc40000010000 */
        /* <DEDUP_REMOVED lines=13> */
[----:B----4-:R-:W-:-:S05]  /*7320*/  IMAD.MOV.U32 R117, RZ, RZ, R133 ;  /* 0x000000ffff757224 */ /* 0x010fca00078e0085 */
[----:B------:R-:W4:Y:S01]  /*7330*/  MUFU.EX2 R10, R10 ;  /* 0x0000000a000a7308 */ /* 0x000f220000000800 */
[----:B------:R-:W-:Y:S02]  /*7340*/  FADD.FTZ R4, R145, R4 ;  /* 0x0000000491047221 */ /* 0x000fe40000010000 */
[----:B------:R-:W-:-:S05]  /*7350*/  FADD.FTZ R5, R100, R5 ;  /* 0x0000000564057221 */ /* 0x000fca0000010000 */
[----:B------:R-:W2:Y:S01]  /*7360*/  MUFU.EX2 R27, R27 ;  /* 0x0000001b001b7308 */ /* 0x000ea20000000800 */
[----:B------:R-:W-:Y:S02]  /*7370*/  FADD.FTZ R3, R20, R2 ;  /* 0x0000000214037221 */ /* 0x000fe40000010000 */
[----:B-1----:R-:W-:-:S05]  /*7380*/  FADD.FTZ R2, R8, R0 ;  /* 0x0000000008027221 */ /* 0x002fca0000010000 */
[----:B------:R-:W-:Y:S01]  /*7390*/  MUFU.EX2 R15, R49 ;  /* 0x00000031000f7308 */ /* 0x000fe20000000800 */
[----:B------:R-:W-:Y:S02]  /*73a0*/  IMAD.MOV.U32 R107, RZ, RZ, R117 ;  /* 0x000000ffff6b7224 */ /* 0x000fe400078e0075 */
[----:B------:R-:W-:-:S05]  /*73b0*/  FADD.FTZ R0, R50, R4 ;  /* 0x0000000432007221 */ /* 0x000fca0000010000 */
[----:B------:R-:W-:Y:S01]  /*73c0*/  MUFU.EX2 R12, R12 ;  /* 0x0000000c000c7308 */ /* 0x000fe20000000800 */
[----:B--2---:R-:W-:-:S07]  /*73d0*/  FADD.FTZ R4, R25, R5 ;  /* 0x0000000519047221 */ /* 0x004fce0000010000 */
[----:B------:R-:W1:Y:S01]  /*73e0*/  MUFU.EX2 R26, R26 ;  /* 0x0000001a001a7308 */ /* 0x000e620000000800 */
[----:B------:R-:W-:Y:S01]  /*73f0*/  FADD.FTZ R3, R13, R3 ;  /* 0x000000030d037221 */ /* 0x000fe20000010000 */
[----:B------:R-:W-:Y:S01]  /*7400*/  IMNMX R5, RZ, R11, !PT ;  /* 0x0000000bff057217 */ /* 0x000fe20007800200 */
[----:B------:R-:W-:Y:S01]  /*7410*/  FADD.FTZ R2, R9, R2 ;  /* 0x0000000209027221 */ /* 0x000fe20000010000 */
[----:B------:R-:W-:Y:S01]  /*7420*/  IADD3 R246, R107, -0x2, RZ ;  /* 0xfffffffe6bf67810 */ /* 0x000fe20007ffe0ff */
[----:B------:R-:W-:Y:S02]  /*7430*/  FADD.FTZ R0, R32, R0 ;  /* 0x0000000020007221 */ /* 0x000fe40000010000 */
[----:B------:R-:W-:Y:S02]  /*7440*/  FADD.FTZ R4, R23, R4 ;  /* 0x0000000417047221 */ /* 0x000fe40000010000 */
[----:B------:R-:W-:Y:S02]  /*7450*/  FADD.FTZ R3, R14, R3 ;  /* 0x000000030e037221 */ /* 0x000fe40000010000 */
[----:B----4-:R-:W-:Y:S01]  /*7460*/  FADD.FTZ R2, R10, R2 ;  /* 0x000000020a027221 */ /* 0x010fe20000010000 */
[----:B------:R2:W-:Y:S01]  /*7470*/  STL [R1+0x38], R5 ;  /* 0x0000380501007387 */ /* 0x0005e20000100800 */
[----:B------:R-:W-:Y:S01]  /*7480*/  FADD.FTZ R0, R27, R0 ;  /* 0x000000001b007221 */ /* 0x000fe20000010000 */
[----:B------:R-:W-:Y:S01]  /*7490*/  ISETP.GE.AND P0, PT, R246, R5, PT ;  /* 0x00000005f600720c */ /* 0x000fe20003f06270 */
[----:B------:R-:W-:Y:S01]  /*74a0*/  FADD.FTZ R4, R22, R4 ;  /* 0x0000000416047221 */ /* 0x000fe20000010000 */
[----:B------:R-:W-:-:S02]  /*74b0*/  F2FP.PACK_AB R132, R32, R50 ;  /* 0x000000322084723e */ /* 0x000fc400000000ff */
[----:B------:R-:W-:Y:S02]  /*74c0*/  F2FP.PACK_AB R133, R23, R25 ;  /* 0x000000191785723e */ /* 0x000fe400000000ff */
[----:B-1----:R-:W-:Y:S01]  /*74d0*/  F2FP.PACK_AB R134, R26, R27 ;  /* 0x0000001b1a86723e */ /* 0x002fe200000000ff */
[----:B--2---:R-:W-:Y:S02]  /*74e0*/  FADD.FTZ R5, R15, R3 ;  /* 0x000000030f057221 */ /* 0x004fe40000010000 */
[----:B------:R-:W-:Y:S02]  /*74f0*/  FADD.FTZ R3, R12, R2 ;  /* 0x000000020c037221 */ /* 0x000fe40000010000 */
[----:B------:R-:W-:Y:S02]  /*7500*/  FADD.FTZ R2, R26, R0 ;  /* 0x000000001a027221 */ /* 0x000fe40000010000 */
[C---:B------:R-:W-:Y:S01]  /*7510*/  FADD.FTZ R0, R21.reuse, R4 ;  /* 0x0000000415007221 */ /* 0x040fe20000010000 */
        /* <DEDUP_REMOVED lines=8> */
[----:B------:R-:W-:Y:S01]  /*75a0*/  F2FP.PACK_AB R139, R12, R10 ;  /* 0x0000000a0c8b723e */ /* 0x000fe200000000ff */
        /* <DEDUP_REMOVED lines=26> */
.L_x_1338:
[----:B------:R-:W-:Y:S04]  /*7750*/  DEPBAR.LE SB0, 0x0 ;  /* 0x000080000000791a */ /* 0x000fe80000000000 */
[----:B------:R-:W-:Y:S01]  /*7760*/  BAR.SYNC.DEFER_BLOCKING 0x0 ;  /* 0x0000000000007b1d */ /* 0x000fe20000010000 */
[C---:B------:R-:W-:Y:S02]  /*7770*/  ISETP.GE.AND P2, PT, R220.reuse, RZ, PT ;  /* 0x000000ffdc00720c */ /* 0x040fe40003f46270 */
[C---:B------:R-:W-:Y:S11]  /*7780*/  IADD3 R246, R220.reuse, -0x1, RZ ;  /* 0xffffffffdcf67810 */ /* 0x040ff60007ffe0ff */
[----:B-1----:R-:W-:Y:S01]  /*7790*/  @P2 SHF.R.S32.HI R0, RZ, 0x1f, R220 ;  /* 0x0000001fff002819 */ /* 0x002fe200000114dc */
[----:B------:R-:W-:Y:S04]  /*77a0*/  @P2 IMAD.WIDE.U32 R142, R220, c[0x0][0x208], RZ ;  /* 0x00008200dc8e2a25 */ /* 0x000fe800078e00ff */
[----:B------:R-:W-:Y:S04]  /*77b0*/  @P2 IMAD R0, R0, c[0x0][0x208], RZ ;  /* 0x0000820000002a24 */ /* 0x000fe800078e02ff */
[----:B------:R-:W-:Y:S01]  /*77c0*/  @P2 IMAD R0, R220, c[0x0][0x20c], R0 ;  /* 0x00008300dc002a24 */ /* 0x000fe200078e0200 */
[----:B-----5:R-:W-:Y:S03]  /*77d0*/  LDSM.16.M88.4 R112, [R234+0x7100] ;  /* 0x00710000ea70783b */ /* 0x020fe60000000200 */
[----:B------:R-:W-:Y:S04]  /*77e0*/  @P2 IMAD.IADD R0, R143, 0x1, R0 ;  /* 0x000000018f002824 */ /* 0x000fe800078e0200 */
[----:B------:R-:W-:Y:S01]  /*77f0*/  @P2 IMAD R0, R0, 0x70, RZ ;  /* 0x0000007000002824 */ /* 0x000fe200078e02ff */
[----:B------:R-:W1:Y:S08]  /*7800*/  LDSM.16.M88.4 R16, [R147+0x3900] ;  /* 0x003900009310783b */ /* 0x000e700000000200 */
[----:B------:R-:W2:Y:S08]  /*7810*/  LDSM.16.M88.4 R108, [R234+0x9100] ;  /* 0x00910000ea6c783b */ /* 0x000eb00000000200 */
[----:B------:R-:W3:Y:S08]  /*7820*/  LDSM.16.M88.4 R32, [R147+0x4100] ;  /* 0x004100009320783b */ /* 0x000ef00000000200 */
[----:B------:R-:W3:Y:S06]  /*7830*/  LDL.64 R224, [R1+0x58] ;  /* 0x0000580001e07983 */ /* 0x000eec0000100a00 */
[----:B------:R-:W3:Y:S08]  /*7840*/  LDSM.16.M88.4 R48, [R147+0x4900] ;  /* 0x004900009330783b */ /* 0x000ef00000000200 */
[----:B------:R-:W3:Y:S01]  /*7850*/  LDSM.16.M88.4 R64, [R147+0x5100] ;  /* 0x005100009340783b */ /* 0x000ee20000000200 */
[-C--:B-1----:R-:W-:Y:S07]  /*7860*/  HMMA.16816.F32 R4, R112, R16.reuse, RZ ;  /* 0x000000107004723c */ /* 0x082fee00000018ff */
[----:B------:R-:W3:Y:S01]  /*7870*/  LDL.64 R222, [R1+0x68] ;  /* 0x0000680001de7983 */ /* 0x000ee20000100a00 */
[C---:B--2---:R-:W-:Y:S05]  /*7880*/  HMMA.16816.F32 R8, R108.reuse, R16, RZ ;  /* 0x000000106c08723c */ /* 0x044fea00000018ff */
[----:B------:R-:W1:Y:S03]  /*7890*/  LDSM.16.M88.4 R80, [R147+0x5900] ;  /* 0x005900009350783b */ /* 0x000e660000000200 */
[-C--:B------:R-:W-:Y:S05]  /*78a0*/  HMMA.16816.F32 R12, R108, R18.reuse, RZ ;  /* 0x000000126c0c723c */ /* 0x080fea00000018ff */
[----:B------:R-:W2:Y:S03]  /*78b0*/  LDSM.16.M88.4 R96, [R147+0x6100] ;  /* 0x006100009360783b */ /* 0x000ea60000000200 */
[C---:B------:R-:W-:Y:S05]  /*78c0*/  HMMA.16816.F32 R16, R112.reuse, R18, RZ ;  /* 0x000000127010723c */ /* 0x040fea00000018ff */
[----:B------:R-:W1:Y:S03]  /*78d0*/  LDSM.16.M88.4 R188, [R147+0x6900] ;  /* 0x0069000093bc783b */ /* 0x000e660000000200 */
[-C--:B---3--:R-:W-:Y:S05]  /*78e0*/  HMMA.16816.F32 R20, R112, R32.reuse, RZ ;  /* 0x000000207014723c */ /* 0x088fea00000018ff */
[----:B------:R-:W-:Y:S03]  /*78f0*/  LDSM.16.M88.4 R192, [R237+0x7100] ;  /* 0x00710000edc0783b */ /* 0x000fe60000000200 */
[C---:B------:R-:W-:Y:S05]  /*7900*/  HMMA.16816.F32 R24, R108.reuse, R32, RZ ;  /* 0x000000206c18723c */ /* 0x040fea00000018ff */
[----:B------:R-:W3:Y:S03]  /*7910*/  LDSM.16.M88.4 R196, [R238] ;  /* 0x00000000eec4783b */ /* 0x000ee60000000200 */
[-C--:B------:R-:W-:Y:S05]  /*7920*/  HMMA.16816.F32 R28, R108, R34.reuse, RZ ;  /* 0x000000226c1c723c */ /* 0x080fea00000018ff */
[----:B------:R-:W1:Y:S03]  /*7930*/  LDSM.16.M88.4 R200, [R237+0x9100] ;  /* 0x00910000edc8783b */ /* 0x000e660000000200 */
[C---:B------:R-:W-:Y:S05]  /*7940*/  HMMA.16816.F32 R32, R112.reuse, R34, RZ ;  /* 0x000000227020723c */ /* 0x040fea00000018ff */
[----:B------:R-:W1:Y:S03]  /*7950*/  LDSM.16.M88.4 R204, [R244] ;  /* 0x00000000f4cc783b */ /* 0x000e660000000200 */
[-C--:B------:R-:W-:Y:S05]  /*7960*/  HMMA.16816.F32 R36, R112, R48.reuse, RZ ;  /* 0x000000307024723c */ /* 0x080fea00000018ff */
[----:B------:R-:W1:Y:S03]  /*7970*/  LDSM.16.M88.4 R208, [R243] ;  /* 0x00000000f3d0783b */ /* 0x000e660000000200 */
[C---:B------:R-:W-:Y:S05]  /*7980*/  HMMA.16816.F32 R40, R108.reuse, R48, RZ ;  /* 0x000000306c28723c */ /* 0x040fea00000018ff */
[----:B------:R-:W1:Y:S03]  /*7990*/  LDSM.16.M88.4 R212, [R242] ;  /* 0x00000000f2d4783b */ /* 0x000e660000000200 */
[-C--:B------:R-:W-:Y:S05]  /*79a0*/  HMMA.16816.F32 R44, R108, R50.reuse, RZ ;  /* 0x000000326c2c723c */ /* 0x080fea00000018ff */
[----:B------:R-:W1:Y:S03]  /*79b0*/  LDSM.16.M88.4 R216, [R241] ;  /* 0x00000000f1d8783b */ /* 0x000e660000000200 */
[C---:B------:R-:W-:Y:S05]  /*79c0*/  HMMA.16816.F32 R48, R112.reuse, R50, RZ ;  /* 0x000000327030723c */ /* 0x040fea00000018ff */
[----:B------:R-:W-:Y:S03]  /*79d0*/  STL [R1+0x74], R234 ;  /* 0x000074ea01007387 */ /* 0x000fe60000100800 */
[-C--:B------:R-:W-:Y:S01]  /*79e0*/  HMMA.16816.F32 R52, R112, R64.reuse, RZ ;  /* 0x000000407034723c */ /* 0x080fe200000018ff */
[----:B------:R1:W-:Y:S04]  /*79f0*/  STL [R1+0x78], R147 ;  /* 0x0000789301007387 */ /* 0x0003e80000100800 */
[----:B------:R-:W-:Y:S03]  /*7a00*/  STL [R1+0x7c], R238 ;  /* 0x00007cee01007387 */ /* 0x000fe60000100800 */
[C---:B------:R-:W-:Y:S01]  /*7a10*/  HMMA.16816.F32 R56, R108.reuse, R64, RZ ;  /* 0x000000406c38723c */ /* 0x040fe200000018ff */
[----:B------:R-:W-:Y:S04]  /*7a20*/  STL [R1+0x80], R237 ;  /* 0x000080ed01007387 */ /* 0x000fe80000100800 */
[----:B------:R-:W-:Y:S03]  /*7a30*/  STL [R1+0x84], R244 ;  /* 0x000084f401007387 */ /* 0x000fe60000100800 */
[-C--:B------:R-:W-:Y:S01]  /*7a40*/  HMMA.16816.F32 R60, R108, R66.reuse, RZ ;  /* 0x000000426c3c723c */ /* 0x080fe200000018ff */
[----:B------:R-:W-:Y:S04]  /*7a50*/  STL [R1+0x88], R243 ;  /* 0x000088f301007387 */ /* 0x000fe80000100800 */
[----:B------:R-:W-:Y:S03]  /*7a60*/  STL [R1+0x8c], R242 ;  /* 0x00008cf201007387 */ /* 0x000fe60000100800 */
[C---:B------:R-:W-:Y:S01]  /*7a70*/  HMMA.16816.F32 R64, R112.reuse, R66, RZ ;  /* 0x000000427040723c */ /* 0x040fe200000018ff */
[----:B------:R-:W-:Y:S04]  /*7a80*/  STL [R1+0x90], R241 ;  /* 0x000090f101007387 */ /* 0x000fe80000100800 */
[----:B------:R-:W-:Y:S03]  /*7a90*/  STL [R1+0x94], R240 ;  /* 0x000094f001007387 */ /* 0x000fe60000100800 */
[-C--:B-1----:R-:W-:Y:S01]  /*7aa0*/  HMMA.16816.F32 R68, R112, R80.reuse, RZ ;  /* 0x000000507044723c */ /* 0x082fe200000018ff */
[----:B------:R-:W4:Y:S04]  /*7ab0*/  LDL R2, [R1+0x3c] ;  /* 0x00003c0001027983 */ /* 0x000f280000100800 */
[----:B------:R-:W4:Y:S03]  /*7ac0*/  LDL R221, [R1+0x64] ;  /* 0x0000640001dd7983 */ /* 0x000f260000100800 */
[C---:B------:R-:W-:Y:S01]  /*7ad0*/  HMMA.16816.F32 R72, R108.reuse, R80, RZ ;  /* 0x000000506c48723c */ /* 0x040fe200000018ff */
[----:B------:R-:W4:Y:S07]  /*7ae0*/  LDL R147, [R1+0x60] ;  /* 0x0000600001937983 */ /* 0x000f2e0000100800 */
        /* <DEDUP_REMOVED lines=11> */
[-C--:B---3--:R-:W-:Y:S08]  /*7ba0*/  HMMA.16816.F32 R4, R192, R196.reuse, R4 ;  /* 0x000000c4c004723c */ /* 0x088ff00000001804 */
[C---:B------:R-:W-:Y:S08]  /*7bb0*/  HMMA.16816.F32 R8, R200.reuse, R196, R8 ;  /* 0x000000c4c808723c */ /* 0x040ff00000001808 */
[-C--:B------:R-:W-:Y:S08]  /*7bc0*/  HMMA.16816.F32 R12, R200, R198.reuse, R12 ;  /* 0x000000c6c80c723c */ /* 0x080ff0000000180c */
[C---:B------:R-:W-:Y:S01]  /*7bd0*/  HMMA.16816.F32 R16, R192.reuse, R198, R16 ;  /* 0x000000c6c010723c */ /* 0x040fe20000001810 */
[----:B------:R-:W2:Y:S07]  /*7be0*/  LDSM.16.M88.4 R196, [R239] ;  /* 0x00000000efc4783b */ /* 0x000eae0000000200 */
[-C--:B------:R-:W-:Y:S08]  /*7bf0*/  HMMA.16816.F32 R20, R192, R204.reuse, R20 ;  /* 0x000000ccc014723c */ /* 0x080ff00000001814 */
[C---:B------:R-:W-:Y:S08]  /*7c00*/  HMMA.16816.F32 R24, R200.reuse, R204, R24 ;  /* 0x000000ccc818723c */ /* 0x040ff00000001818 */
[-C--:B------:R-:W-:Y:S08]  /*7c10*/  HMMA.16816.F32 R28, R200, R206.reuse, R28 ;  /* 0x000000cec81c723c */ /* 0x080ff0000000181c */
[C---:B------:R-:W-:Y:S04]  /*7c20*/  HMMA.16816.F32 R32, R192.reuse, R206, R32 ;  /* 0x000000cec020723c */ /* 0x040fe80000001820 */
[----:B------:R-:W-:Y:S04]  /*7c30*/  @P2 IMAD.MOV.U32 R205, RZ, RZ, R225 ;  /* 0x000000ffffcd2224 */ /* 0x000fe800078e00e1 */
[-C--:B------:R-:W-:Y:S08]  /*7c40*/  HMMA.16816.F32 R36, R192, R208.reuse, R36 ;  /* 0x000000d0c024723c */ /* 0x080ff00000001824 */
[C---:B------:R-:W-:Y:S08]  /*7c50*/  HMMA.16816.F32 R40, R200.reuse, R208, R40 ;  /* 0x000000d0c828723c */ /* 0x040ff00000001828 */
[-C--:B------:R-:W-:Y:S04]  /*7c60*/  HMMA.16816.F32 R44, R200, R210.reuse, R44 ;  /* 0x000000d2c82c723c */ /* 0x080fe8000000182c */
[----:B------:R-:W-:Y:S02]  /*7c70*/  @P2 IMAD.MOV.U32 R204, RZ, RZ, R222 ;  /* 0x000000ffffcc2224 */ /* 0x000fe400078e00de */
[----:B------:R-:W3:Y:S02]  /*7c80*/  LDL R222, [R1+0x54] ;  /* 0x0000540001de7983 */ /* 0x000ee40000100800 */
[C---:B------:R-:W-:Y:S02]  /*7c90*/  HMMA.16816.F32 R48, R192.reuse, R210, R48 ;  /* 0x000000d2c030723c */ /* 0x040fe40000001830 */
[----:B------:R-:W-:Y:S02]  /*7ca0*/  STL [R1+0x98], R239 ;  /* 0x000098ef01007387 */ /* 0x000fe40000100800 */
[----:B------:R-:W-:Y:S02]  /*7cb0*/  @P2 IMAD.WIDE.U32 R204, R142, 0x70, R204 ;  /* 0x000000708ecc2825 */ /* 0x000fe400078e00cc */
[----:B------:R-:W-:Y:S02]  /*7cc0*/  STL [R1+0x9c], R235 ;  /* 0x00009ceb01007387 */ /* 0x000fe40000100800 */
[-C--:B------:R-:W-:Y:S02]  /*7cd0*/  HMMA.16816.F32 R52, R192, R212.reuse, R52 ;  /* 0x000000d4c034723c */ /* 0x080fe40000001834 */
[----:B------:R-:W-:Y:S02]  /*7ce0*/  STL [R1+0xa0], R233 ;  /* 0x0000a0e901007387 */ /* 0x000fe40000100800 */
[C---:B------:R-:W-:Y:S01]  /*7cf0*/  @P2 LEA R142, P0, R204.reuse, c[0x0][0x1f8], 0x1 ;  /* 0x00007e00cc8e2a11 */ /* 0x040fe200078008ff */
[----:B------:R-:W-:Y:S01]  /*7d00*/  @P2 IMAD.IADD R0, R205, 0x1, R0 ;  /* 0x00000001cd002824 */ /* 0x000fe200078e0200 */
[----:B------:R-:W-:Y:S02]  /*7d10*/  STL [R1+0xa4], R236 ;  /* 0x0000a4ec01007387 */ /* 0x000fe40000100800 */
[C---:B------:R-:W-:Y:S04]  /*7d20*/  HMMA.16816.F32 R56, R200.reuse, R212, R56 ;  /* 0x000000d4c838723c */ /* 0x040fe80000001838 */
[----:B------:R-:W-:Y:S02]  /*7d30*/  @P2 LEA.HI.X R143, R204, c[0x0][0x1fc], R0, 0x1, P0 ;  /* 0x00007f00cc8f2a11 */ /* 0x000fe400000f0c00 */
[----:B------:R1:W4:Y:S01]  /*7d40*/  LDL R0, [R1+0x50] ;  /* 0x0000500001007983 */ /* 0x0003220000100800 */
[----:B------:R-:W-:Y:S01]  /*7d50*/  @P2 IADD3 R208, P1, R142, UR9, RZ ;  /* 0x000000098ed02c10 */ /* 0x000fe2000ff3e0ff */
[-C--:B------:R-:W-:Y:S02]  /*7d60*/  HMMA.16816.F32 R60, R200, R214.reuse, R60 ;  /* 0x000000d6c83c723c */ /* 0x080fe4000000183c */
[----:B------:R-:W-:Y:S01]  /*7d70*/  @!PT LDS RZ, [RZ] ;  /* 0x00000000fffff984 */ /* 0x000fe20000000800 */
[----:B------:R-:W-:Y:S01]  /*7d80*/  @!PT LDS RZ, [RZ] ;  /* 0x00000000fffff984 */ /* 0x000fe20000000800 */
[----:B------:R-:W-:Y:S01]  /*7d90*/  @!PT LDS RZ, [RZ] ;  /* 0x00000000fffff984 */ /* 0x000fe20000000800 */
[----:B------:R1:W-:Y:S02]  /*7da0*/  @P2 LDGSTS.E.BYPASS.LTC128B.128 [R245+0x100], [R142.64], !P6 ;  /* 0x001000008ef52fae */ /* 0x0003e4000f101d4a */
[----:B------:R-:W-:Y:S02]  /*7db0*/  @P2 IADD3.X R209, R143, UR8, RZ, P1, !PT ;  /* 0x000000088fd12c10 */ /* 0x000fe40008ffe4ff */
[----:B------:R-:W-:Y:S02]  /*7dc0*/  @P2 IADD3 R206, P0, R208, UR9, RZ ;  /* 0x00000009d0ce2c10 */ /* 0x000fe4000ff1e0ff */
[C---:B------:R-:W-:Y:S02]  /*7dd0*/  HMMA.16816.F32 R64, R192.reuse, R214, R64 ;  /* 0x000000d6c040723c */ /* 0x040fe40000001840 */
[----:B------:R1:W-:Y:S02]  /*7de0*/  @P2 LDGSTS.E.BYPASS.LTC128B.128 [R245+0x900], [R208.64], !P6 ;  /* 0x00900000d0f52fae */ /* 0x0003e4000f101d4a */
[----:B------:R-:W-:Y:S02]  /*7df0*/  @P2 IADD3.X R207, R209, UR8, RZ, P0, !PT ;  /* 0x00000008d1cf2c10 */ /* 0x000fe400087fe4ff */
[----:B------:R-:W-:Y:S02]  /*7e00*/  @P2 IADD3 R204, P1, R206, UR9, RZ ;  /* 0x00000009cecc2c10 */ /* 0x000fe4000ff3e0ff */
[-C--:B------:R-:W-:Y:S02]  /*7e10*/  HMMA.16816.F32 R68, R192, R216.reuse, R68 ;  /* 0x000000d8c044723c */ /* 0x080fe40000001844 */
[----:B------:R1:W-:Y:S02]  /*7e20*/  @P2 LDGSTS.E.BYPASS.LTC128B.128 [R245+0x1100], [R206.64], !P6 ;  /* 0x01100000cef52fae */ /* 0x0003e4000f101d4a */
[----:B------:R-:W-:Y:S04]  /*7e30*/  @P2 IADD3.X R205, R207, UR8, RZ, P1, !PT ;  /* 0x00000008cfcd2c10 */ /* 0x000fe80008ffe4ff */
[C---:B------:R-:W-:Y:S02]  /*7e40*/  HMMA.16816.F32 R72, R200.reuse, R216, R72 ;  /* 0x000000d8c848723c */ /* 0x040fe40000001848 */
[----:B------:R2:W-:Y:S06]  /*7e50*/  @P2 LDGSTS.E.BYPASS.LTC128B.128 [R245+0x1900], [R204.64], !P6 ;  /* 0x01900000ccf52fae */ /* 0x0005ec000f101d4a */
[-C--:B------:R-:W-:Y:S02]  /*7e60*/  HMMA.16816.F32 R76, R200, R218.reuse, R76 ;  /* 0x000000dac84c723c */ /* 0x080fe4000000184c */
[----:B------:R-:W-:Y:S06]  /*7e70*/  STL [R1+0xa8], R232 ;  /* 0x0000a8e801007387 */ /* 0x000fec0000100800 */
[C---:B------:R-:W-:Y:S08]  /*7e80*/  HMMA.16816.F32 R80, R192.reuse, R218, R80 ;  /* 0x000000dac050723c */ /* 0x040ff00000001850 */
[-C--:B-1----:R-:W-:Y:S08]  /*7e90*/  HMMA.16816.F32 R84, R192, R188.reuse, R84 ;  /* 0x000000bcc054723c */ /* 0x082ff00000001854 */
[C---:B------:R-:W-:Y:S07]  /*7ea0*/  HMMA.16816.F32 R88, R200.reuse, R188, R88 ;  /* 0x000000bcc858723c */ /* 0x040fee0000001858 */
[----:B------:R-:W-:Y:S01]  /*7eb0*/  @P2 IADD3 R188, P0, R204, UR9, RZ ;  /* 0x00000009ccbc2c10 */ /* 0x000fe2000ff1e0ff */
[-C--:B------:R-:W-:Y:S04]  /*7ec0*/  HMMA.16816.F32 R92, R200, R190.reuse, R92 ;  /* 0x000000bec85c723c */ /* 0x080fe8000000185c */
[----:B------:R-:W-:Y:S02]  /*7ed0*/  @P2 IADD3.X R189, R205, UR8, RZ, P0, !PT ;  /* 0x00000008cdbd2c10 */ /* 0x000fe400087fe4ff */
[----:B------:R-:W-:Y:S02]  /*7ee0*/  @P2 IADD3 R142, P1, R188, UR9, RZ ;  /* 0x00000009bc8e2c10 */ /* 0x000fe4000ff3e0ff */
[C---:B------:R-:W-:Y:S01]  /*7ef0*/  HMMA.16816.F32 R96, R192.reuse, R190, R96 ;  /* 0x000000bec060723c */ /* 0x040fe20000001860 */
[----:B------:R1:W-:Y:S03]  /*7f00*/  @P2 LDGSTS.E.BYPASS.LTC128B.128 [R245+0x2100], [R188.64], !P6 ;  /* 0x02100000bcf52fae */ /* 0x0003e6000f101d4a */
[----:B------:R-:W-:Y:S02]  /*7f10*/  @P2 IADD3.X R143, R189, UR8, RZ, P1, !PT ;  /* 0x00000008bd8f2c10 */ /* 0x000fe40008ffe4ff */
[----:B------:R-:W-:Y:S02]  /*7f20*/  @P2 IADD3 R208, P0, R142, UR9, RZ ;  /* 0x000000098ed02c10 */ /* 0x000fe4000ff1e0ff */
[-C--:B--2---:R-:W-:Y:S01]  /*7f30*/  HMMA.16816.F32 R100, R192, R196.reuse, R100 ;  /* 0x000000c4c064723c */ /* 0x084fe20000001864 */
[----:B------:R2:W-:Y:S03]  /*7f40*/  @P2 LDGSTS.E.BYPASS.LTC128B.128 [R245+0x2900], [R142.64], !P6 ;  /* 0x029000008ef52fae */ /* 0x0005e6000f101d4a */
[----:B------:R-:W-:Y:S04]  /*7f50*/  @P2 IADD3.X R209, R143, UR8, RZ, P0, !PT ;  /* 0x000000088fd12c10 */ /* 0x000fe800087fe4ff */
[C---:B------:R-:W-:Y:S01]  /*7f60*/  HMMA.16816.F32 R104, R200.reuse, R196, R104 ;  /* 0x000000c4c868723c */ /* 0x040fe20000001868 */
[----:B------:R2:W-:Y:S07]  /*7f70*/  @P2 LDGSTS.E.BYPASS.LTC128B.128 [R245+0x3100], [R208.64], !P6 ;  /* 0x03100000d0f52fae */ /* 0x0005ee000f101d4a */
[-C--:B------:R-:W-:Y:S01]  /*7f80*/  HMMA.16816.F32 R108, R200, R198.reuse, R108 ;  /* 0x000000c6c86c723c */ /* 0x080fe2000000186c */
[----:B------:R-:W-:Y:S07]  /*7f90*/  LDSM.16.M88.4 R204, [R233+0x3900] ;  /* 0x00390000e9cc783b */ /* 0x000fee0000000200 */
[----:B------:R-:W-:Y:S01]  /*7fa0*/  HMMA.16816.F32 R112, R192, R198, R112 ;  /* 0x000000c6c070723c */ /* 0x000fe20000001870 */
[----:B-1----:R-:W1:Y:S03]  /*7fb0*/  LDSM.16.M88.4 R188, [R235+0x7100] ;  /* 0x00710000ebbc783b */ /* 0x002e660000000200 */
[----:B--2---:R-:W-:Y:S05]  /*7fc0*/  IMAD R142, R220, -0x70, RZ ;  /* 0xffffff90dc8e7824 */ /* 0x004fea00078e02ff */
[----:B------:R-:W-:Y:S08]  /*7fd0*/  LDSM.16.M88.4 R212, [R233+0x4100] ;  /* 0x00410000e9d4783b */ /* 0x000ff00000000200 */
[----:B------:R-:W2:Y:S08]  /*7fe0*/  LDSM.16.M88.4 R208, [R235+0x9100] ;  /* 0x00910000ebd0783b */ /* 0x000eb00000000200 */
[----:B------:R-:W0:Y:S08]  /*7ff0*/  LDGDEPBAR ;  /* 0x00000000000079af */ /* 0x000e300000000000 */
[----:B------:R-:W2:Y:S01]  /*8000*/  LDSM.16.M88.4 R216, [R233+0x4900] ;  /* 0x00490000e9d8783b */ /* 0x000ea20000000200 */
[-C--:B-1----:R-:W-:Y:S07]  /*8010*/  HMMA.16816.F32 R4, R188, R204.reuse, R4 ;  /* 0x000000ccbc04723c */ /* 0x082fee0000001804 */
[----:B------:R-:W1:Y:S08]  /*8020*/  LDSM.16.M88.4 R200, [R233+0x5100] ;  /* 0x00510000e9c8783b */ /* 0x000e700000000200 */
[----:B------:R-:W1:Y:S01]  /*8030*/  LDSM.16.M88.4 R192, [R233+0x5900] ;  /* 0x00590000e9c0783b */ /* 0x000e620000000200 */
[C---:B--2---:R-:W-:Y:S07]  /*8040*/  HMMA.16816.F32 R8, R208.reuse, R204, R8 ;  /* 0x000000ccd008723c */ /* 0x044fee0000001808 */
[----:B------:R-:W2:Y:S01]  /*8050*/  LDSM.16.M88.4 R196, [R233+0x6100] ;  /* 0x00610000e9c4783b */ /* 0x000ea20000000200 */
[-C--:B------:R-:W-:Y:S08]  /*8060*/  HMMA.16816.F32 R12, R208, R206.reuse, R12 ;  /* 0x000000ced00c723c */ /* 0x080ff0000000180c */
[C---:B------:R-:W-:Y:S01]  /*8070*/  HMMA.16816.F32 R16, R188.reuse, R206, R16 ;  /* 0x000000cebc10723c */ /* 0x040fe20000001810 */
[----:B------:R-:W1:Y:S07]  /*8080*/  LDSM.16.M88.4 R204, [R233+0x6900] ;  /* 0x00690000e9cc783b */ /* 0x000e6e0000000200 */
        /* <DEDUP_REMOVED lines=14> */
[----:B------:R-:W-:Y:S03]  /*8170*/  LDSM.16.M88.4 R200, [R236+0x7100] ;  /* 0x00710000ecc8783b */ /* 0x000fe60000000200 */
[----:B---3--:R-:W-:Y:S04]  /*8180*/  IADD3 R142, -R222, 0x1, R142 ;  /* 0x00000001de8e7810 */ /* 0x008fe80007ffe18e */
[-C--:B------:R-:W-:Y:S04]  /*8190*/  HMMA.16816.F32 R68, R188, R192.reuse, R68 ;  /* 0x000000c0bc44723c */ /* 0x080fe80000001844 */
[----:B----4-:R-:W-:Y:S04]  /*81a0*/  IADD3 R142, -R147, R142, R221 ;  /* 0x0000008e938e7210 */ /* 0x010fe80007ffe1dd */
[C---:B------:R-:W-:Y:S08]  /*81b0*/  HMMA.16816.F32 R72, R208.reuse, R192, R72 ;  /* 0x000000c0d048723c */ /* 0x040ff00000001848 */
[-C--:B------:R-:W-:Y:S04]  /*81c0*/  HMMA.16816.F32 R76, R208, R194.reuse, R76 ;  /* 0x000000c2d04c723c */ /* 0x080fe8000000184c */
[----:B------:R-:W-:Y:S04]  /*81d0*/  @P4 IMAD.MOV.U32 R0, RZ, RZ, R2 ;  /* 0x000000ffff004224 */ /* 0x000fe800078e0002 */
[C---:B------:R-:W-:Y:S01]  /*81e0*/  HMMA.16816.F32 R80, R188.reuse, R194, R80 ;  /* 0x000000c2bc50723c */ /* 0x040fe20000001850 */
[----:B------:R-:W-:Y:S07]  /*81f0*/  LDSM.16.M88.4 R192, [R232+0x800] ;  /* 0x00080000e8c0783b */ /* 0x000fee0000000200 */
[-C--:B--2---:R-:W-:Y:S01]  /*8200*/  HMMA.16816.F32 R84, R188, R196.reuse, R84 ;  /* 0x000000c4bc54723c */ /* 0x084fe20000001854 */
[----:B------:R-:W-:Y:S07]  /*8210*/  SHFL.IDX PT, R146, R0, 0x2, 0x1c1f ;  /* 0x005c1f0000927f89 */ /* 0x000fee00000e0000 */
[C---:B------:R-:W-:Y:S01]  /*8220*/  HMMA.16816.F32 R88, R208.reuse, R196, R88 ;  /* 0x000000c4d058723c */ /* 0x040fe20000001858 */
[----:B------:R-:W-:Y:S07]  /*8230*/  SHFL.IDX PT, R143, R0, 0x3, 0x1c1f ;  /* 0x007c1f00008f7f89 */ /* 0x000fee00000e0000 */
[-C--:B------:R-:W-:Y:S01]  /*8240*/  HMMA.16816.F32 R92, R208, R198.reuse, R92 ;  /* 0x000000c6d05c723c */ /* 0x080fe2000000185c */
[----:B------:R-:W1:Y:S07]  /*8250*/  SHFL.IDX PT, R2, R0, RZ, 0x1c1f ;  /* 0x001c1fff00027589 */ /* 0x000e6e00000e0000 */
[C---:B------:R-:W-:Y:S01]  /*8260*/  HMMA.16816.F32 R96, R188.reuse, R198, R96 ;  /* 0x000000c6bc60723c */ /* 0x040fe20000001860 */
[----:B------:R1:W2:Y:S07]  /*8270*/  SHFL.IDX PT, R140, R0, 0x1, 0x1c1f ;  /* 0x003c1f00008c7f89 */ /* 0x0002ae00000e0000 */
[-C--:B------:R-:W-:Y:S08]  /*8280*/  HMMA.16816.F32 R100, R188, R204.reuse, R100 ;  /* 0x000000ccbc64723c */ /* 0x080ff00000001864 */
[C---:B------:R-:W-:Y:S08]  /*8290*/  HMMA.16816.F32 R104, R208.reuse, R204, R104 ;  /* 0x000000ccd068723c */ /* 0x040ff00000001868 */
[-C--:B------:R-:W-:Y:S04]  /*82a0*/  HMMA.16816.F32 R108, R208, R206.reuse, R108 ;  /* 0x000000ced06c723c */ /* 0x080fe8000000186c */
[C---:B-1----:R-:W-:Y:S02]  /*82b0*/  IMAD.IADD R0, R142.reuse, 0x1, R2 ;  /* 0x000000018e007824 */ /* 0x042fe400078e0202 */
[----:B--2---:R-:W-:Y:S02]  /*82c0*/  IMAD.IADD R140, R142, 0x1, R140 ;  /* 0x000000018e8c7824 */ /* 0x004fe400078e028c */
[----:B------:R-:W-:Y:S01]  /*82d0*/  HMMA.16816.F32 R112, R188, R206, R112 ;  /* 0x000000cebc70723c */ /* 0x000fe20000001870 */
[----:B------:R-:W1:Y:S03]  /*82e0*/  LDSM.16.M88.4 R188, [R232+0x1000] ;  /* 0x00100000e8bc783b */ /* 0x000e660000000200 */
[----:B------:R-:W-:Y:S01]  /*82f0*/  ISETP.GT.AND P3, PT, R0, RZ, PT ;  /* 0x000000ff0000720c */ /* 0x000fe20003f64270 */
[----:B------:R-:W-:Y:S01]  /*8300*/  IMAD.IADD R2, R142, 0x1, R146 ;  /* 0x000000018e027824 */ /* 0x000fe200078e0292 */
[----:B------:R-:W-:Y:S01]  /*8310*/  ISETP.GT.AND P2, PT, R0, 0x1, PT ;  /* 0x000000010000780c */ /* 0x000fe20003f44270 */
[----:B------:R-:W-:Y:S01]  /*8320*/  IMAD.IADD R142, R142, 0x1, R143 ;  /* 0x000000018e8e7824 */ /* 0x000fe200078e028f */
[-C--:B------:R-:W-:Y:S05]  /*8330*/  HMMA.16816.F32 R4, R200, R212.reuse, R4 ;  /* 0x000000d4c804723c */ /* 0x080fea0000001804 */
[C---:B------:R-:W-:Y:S02]  /*8340*/  ISETP.GT.AND P1, PT, R140.reuse, RZ, PT ;  /* 0x000000ff8c00720c */ /* 0x040fe40003f24270 */
[----:B------:R-:W-:Y:S01]  /*8350*/  ISETP.GT.AND P0, PT, R140, 0x1, PT ;  /* 0x000000018c00780c */ /* 0x000fe20003f04270 */
[C---:B------:R-:W-:Y:S04]  /*8360*/  HMMA.16816.F32 R8, R216.reuse, R212, R8 ;  /* 0x000000d4d808723c */ /* 0x040fe80000001808 */
[----:B------:R-:W-:Y:S04]  /*8370*/  ISETP.GT.AND P5, PT, R0, 0x60, PT ;  /* 0x000000600000780c */ /* 0x000fe80003fa4270 */
[-C--:B------:R-:W-:Y:S08]  /*8380*/  HMMA.16816.F32 R12, R216, R214.reuse, R12 ;  /* 0x000000d6d80c723c */ /* 0x080ff0000000180c */
[C---:B------:R-:W-:Y:S04]  /*8390*/  HMMA.16816.F32 R16, R200.reuse, R214, R16 ;  /* 0x000000d6c810723c */ /* 0x040fe80000001810 */
[----:B------:R-:W-:Y:S02]  /*83a0*/  FSEL R146, R4, -INF , P3 ;  /* 0xff80000004927808 */ /* 0x000fe40001800000 */
[----:B------:R-:W-:Y:S02]  /*83b0*/  FSEL R196, R5, -INF , P2 ;  /* 0xff80000005c47808 */ /* 0x000fe40001000000 */
[-C--:B------:R-:W-:Y:S03]  /*83c0*/  HMMA.16816.F32 R20, R200, R192.reuse, R20 ;  /* 0x000000c0c814723c */ /* 0x080fe60000001814 */
[----:B------:R-:W-:Y:S02]  /*83d0*/  ISETP.GT.AND P3, PT, R2, RZ, PT ;  /* 0x000000ff0200720c */ /* 0x000fe40003f64270 */
[----:B------:R-:W-:Y:S02]  /*83e0*/  FSEL R198, R6, -INF , P1 ;  /* 0xff80000006c67808 */ /* 0x000fe40000800000 */
[----:B------:R-:W-:Y:S01]  /*83f0*/  FSEL R197, R7, -INF , P0 ;  /* 0xff80000007c57808 */ /* 0x000fe20000000000 */
[C---:B------:R-:W-:Y:S01]  /*8400*/  HMMA.16816.F32 R24, R216.reuse, R192, R24 ;  /* 0x000000c0d818723c */ /* 0x040fe20000001818 */
[----:B------:R-:W2:Y:S03]  /*8410*/  LDSM.16.M88.4 R4, [R232+0x1800] ;  /* 0x00180000e804783b */ /* 0x000ea60000000200 */
[----:B------:R-:W-:Y:S02]  /*8420*/  ISETP.GT.AND P2, PT, R2, 0x1, PT ;  /* 0x000000010200780c */ /* 0x000fe40003f44270 */
[C---:B------:R-:W-:Y:S02]  /*8430*/  ISETP.GT.AND P1, PT, R142.reuse, RZ, PT ;  /* 0x000000ff8e00720c */ /* 0x040fe40003f24270 */
[-C--:B------:R-:W-:Y:S03]  /*8440*/  HMMA.16816.F32 R28, R216, R194.reuse, R28 ;  /* 0x000000c2d81c723c */ /* 0x080fe6000000181c */
[----:B------:R-:W-:Y:S02]  /*8450*/  ISETP.GT.AND P0, PT, R142, 0x1, PT ;  /* 0x000000018e00780c */ /* 0x000fe40003f04270 */
[----:B------:R-:W-:Y:S02]  /*8460*/  FSEL R192, R8, -INF , P3 ;  /* 0xff80000008c07808 */ /* 0x000fe40001800000 */
[----:B------:R-:W-:Y:S01]  /*8470*/  FSEL R199, R9, -INF , P2 ;  /* 0xff80000009c77808 */ /* 0x000fe20001000000 */
[C---:B------:R-:W-:Y:S04]  /*8480*/  HMMA.16816.F32 R32, R200.reuse, R194, R32 ;  /* 0x000000c2c820723c */ /* 0x040fe80000001820 */
[----:B------:R-:W-:Y:S02]  /*8490*/  FSEL R205, R10, -INF , P1 ;  /* 0xff8000000acd7808 */ /* 0x000fe40000800000 */
[----:B------:R-:W-:Y:S02]  /*84a0*/  FSEL R204, R11, -INF , P0 ;  /* 0xff8000000bcc7808 */ /* 0x000fe40000000000 */
[-C--:B-1----:R-:W-:Y:S01]  /*84b0*/  HMMA.16816.F32 R36, R200, R188.reuse, R36 ;  /* 0x000000bcc824723c */ /* 0x082fe20000001824 */
[----:B------:R-:W1:Y:S02]  /*84c0*/  LDSM.16.M88.4 R8, [R232+0x2000] ;  /* 0x00200000e808783b */ /* 0x000e640000000200 */
[C---:B------:R-:W-:Y:S02]  /*84d0*/  ISETP.GT.AND P3, PT, R2.reuse, 0x8, PT ;  /* 0x000000080200780c */ /* 0x040fe40003f64270 */
[----:B------:R-:W-:Y:S02]  /*84e0*/  ISETP.GT.AND P2, PT, R2, 0x9, PT ;  /* 0x000000090200780c */ /* 0x000fe40003f44270 */
[----:B------:R-:W-:Y:S01]  /*84f0*/  FSEL R193, R12, -INF , P3 ;  /* 0xff8000000cc17808 */ /* 0x000fe20001800000 */
[C---:B------:R-:W-:Y:S04]  /*8500*/  HMMA.16816.F32 R40, R216.reuse, R188, R40 ;  /* 0x000000bcd828723c */ /* 0x040fe80000001828 */
[----:B------:R-:W-:Y:S02]  /*8510*/  ISETP.GT.AND P3, PT, R0, 0x8, PT ;  /* 0x000000080000780c */ /* 0x000fe40003f64270 */
[----:B------:R-:W-:Y:S02]  /*8520*/  FMNMX.FTZ R12, R146, R3, !PT ;  /* 0x00000003920c7209 */ /* 0x000fe40007810000 */
[-C--:B------:R-:W-:Y:S03]  /*8530*/  HMMA.16816.F32 R44, R216, R190.reuse, R44 ;  /* 0x000000bed82c723c */ /* 0x080fe6000000182c */
[C---:B------:R-:W-:Y:S02]  /*8540*/  ISETP.GT.AND P0, PT, R142.reuse, 0x9, PT ;  /* 0x000000098e00780c */ /* 0x040fe40003f04270 */
[----:B------:R-:W-:Y:S02]  /*8550*/  ISETP.GT.AND P1, PT, R142, 0x8, PT ;  /* 0x000000088e00780c */ /* 0x000fe40003f24270 */
[----:B------:R-:W-:Y:S01]  /*8560*/  FSEL R13, R13, -INF , P2 ;  /* 0xff8000000d0d7808 */ /* 0x000fe20001000000 */
[C---:B------:R-:W-:Y:S04]  /*8570*/  HMMA.16816.F32 R48, R200.reuse, R190, R48 ;  /* 0x000000bec830723c */ /* 0x040fe80000001830 */
[----:B------:R-:W-:Y:S02]  /*8580*/  FSEL R16, R16, -INF , P3 ;  /* 0xff80000010107808 */ /* 0x000fe40001800000 */
[C---:B------:R-:W-:Y:S02]  /*8590*/  ISETP.GT.AND P3, PT, R0.reuse, 0x10, PT ;  /* 0x000000100000780c */ /* 0x040fe40003f64270 */
[-C--:B--2---:R-:W-:Y:S03]  /*85a0*/  HMMA.16816.F32 R52, R200, R4.reuse, R52 ;  /* 0x00000004c834723c */ /* 0x084fe60000001834 */
[----:B------:R-:W-:Y:S02]  /*85b0*/  ISETP.GT.AND P2, PT, R0, 0x9, PT ;  /* 0x000000090000780c */ /* 0x000fe40003f44270 */
[----:B------:R-:W-:Y:S02]  /*85c0*/  FMNMX.FTZ R12, R196, R12, !PT ;  /* 0x0000000cc40c7209 */ /* 0x000fe40007810000 */
[----:B------:R-:W-:Y:S01]  /*85d0*/  FSEL R15, R15, -INF , P0 ;  /* 0xff8000000f0f7808 */ /* 0x000fe20000000000 */
[C---:B------:R-:W-:Y:S04]  /*85e0*/  HMMA.16816.F32 R56, R216.reuse, R4, R56 ;  /* 0x00000004d838723c */ /* 0x040fe80000001838 */
[----:B------:R-:W-:Y:S02]  /*85f0*/  ISETP.GT.AND P0, PT, R140, 0x9, PT ;  /* 0x000000098c00780c */ /* 0x000fe40003f04270 */
[----:B------:R-:W-:Y:S02]  /*8600*/  FSEL R20, R20, -INF , P3 ;  /* 0xff80000014147808 */ /* 0x000fe40001800000 */
[-C--:B------:R-:W-:Y:S03]  /*8610*/  HMMA.16816.F32 R60, R216, R6.reuse, R60 ;  /* 0x00000006d83c723c */ /* 0x080fe6000000183c */
[----:B------:R-:W-:Y:S02]  /*8620*/  ISETP.GT.AND P3, PT, R2, 0x10, PT ;  /* 0x000000100200780c */ /* 0x000fe40003f64270 */
[----:B------:R-:W-:Y:S02]  /*8630*/  FSEL R14, R14, -INF , P1 ;  /* 0xff8000000e0e7808 */ /* 0x000fe40000800000 */
[----:B------:R-:W-:Y:S01]  /*8640*/  FSEL R17, R17, -INF , P2 ;  /* 0xff80000011117808 */ /* 0x000fe20001000000 */
[C---:B------:R-:W-:Y:S01]  /*8650*/  HMMA.16816.F32 R64, R200.reuse, R6, R64 ;  /* 0x00000006c840723c */ /* 0x040fe20000001840 */
[----:B------:R-:W2:Y:S03]  /*8660*/  LDSM.16.M88.4 R4, [R232+0x2800] ;  /* 0x00280000e804783b */ /* 0x000ea60000000200 */
[----:B------:R-:W-:Y:S02]  /*8670*/  ISETP.GT.AND P2, PT, R0, 0x11, PT ;  /* 0x000000110000780c */ /* 0x000fe40003f44270 */
[----:B------:R-:W-:Y:S02]  /*8680*/  FMNMX.FTZ R12, R16, R12, !PT ;  /* 0x0000000c100c7209 */ /* 0x000fe40007810000 */
[-C--:B-1----:R-:W-:Y:S03]  /*8690*/  HMMA.16816.F32 R68, R200, R8.reuse, R68 ;  /* 0x00000008c844723c */ /* 0x082fe60000001844 */
[C---:B------:R-:W-:Y:S02]  /*86a0*/  ISETP.GT.AND P1, PT, R140.reuse, 0x8, PT ;  /* 0x000000088c00780c */ /* 0x040fe40003f24270 */
[----:B------:R-:W-:Y:S02]  /*86b0*/  FSEL R19, R19, -INF , P0 ;  /* 0xff80000013137808 */ /* 0x000fe40000000000 */
[----:B------:R-:W-:Y:S01]  /*86c0*/  ISETP.GT.AND P0, PT, R140, 0x11, PT ;  /* 0x000000118c00780c */ /* 0x000fe20003f04270 */
[C---:B------:R-:W-:Y:S04]  /*86d0*/  HMMA.16816.F32 R72, R216.reuse, R8, R72 ;  /* 0x00000008d848723c */ /* 0x040fe80000001848 */
[----:B------:R-:W-:Y:S02]  /*86e0*/  FSEL R21, R21, -INF , P2 ;  /* 0xff80000015157808 */ /* 0x000fe40001000000 */
[----:B------:R-:W-:Y:S02]  /*86f0*/  FSEL R18, R18, -INF , P1 ;  /* 0xff80000012127808 */ /* 0x000fe40000800000 */
[-C--:B------:R-:W-:Y:S03]  /*8700*/  HMMA.16816.F32 R76, R216, R10.reuse, R76 ;  /* 0x0000000ad84c723c */ /* 0x080fe6000000184c */
[----:B------:R-:W-:Y:S02]  /*8710*/  ISETP.GT.AND P1, PT, R140, 0x10, PT ;  /* 0x000000108c00780c */ /* 0x000fe40003f24270 */
[----:B------:R-:W-:Y:S02]  /*8720*/  ISETP.GT.AND P2, PT, R2, 0x11, PT ;  /* 0x000000110200780c */ /* 0x000fe40003f44270 */
[----:B------:R-:W-:Y:S01]  /*8730*/  FMNMX.FTZ R12, R17, R12, !PT ;  /* 0x0000000c110c7209 */ /* 0x000fe20007810000 */
[C---:B------:R-:W-:Y:S01]  /*8740*/  HMMA.16816.F32 R80, R200.reuse, R10, R80 ;  /* 0x0000000ac850723c */ /* 0x040fe20000001850 */
[----:B------:R-:W1:Y:S01]  /*8750*/  LDSM.16.M88.4 R8, [R232+0x3000] ;  /* 0x00300000e808783b */ /* 0x000e620000000200 */
[----:B------:R-:W-:Y:S04]  /*8760*/  DEPBAR.LE SB0, 0x0 ;  /* 0x000080000000791a */ /* 0x000fe80000000000 */
[----:B------:R-:W-:Y:S03]  /*8770*/  FSEL R24, R24, -INF , P3 ;  /* 0xff80000018187808 */ /* 0x000fe60001800000 */
[----:B------:R-:W-:Y:S01]  /*8780*/  BAR.SYNC.DEFER_BLOCKING 0x0 ;  /* 0x0000000000007b1d */ /* 0x000fe20000010000 */
[-C--:B--2---:R-:W-:Y:S05]  /*8790*/  HMMA.16816.F32 R84, R200, R4.reuse, R84 ;  /* 0x00000004c854723c */ /* 0x084fea0000001854 */
[----:B------:R-:W-:Y:S02]  /*87a0*/  ISETP.GT.AND P3, PT, R2, 0x18, PT ;  /* 0x000000180200780c */ /* 0x000fe40003f64270 */
[----:B------:R-:W-:Y:S01]  /*87b0*/  FSEL R23, R23, -INF , P0 ;  /* 0xff80000017177808 */ /* 0x000fe20000000000 */
[C---:B------:R-:W-:Y:S04]  /*87c0*/  HMMA.16816.F32 R88, R216.reuse, R4, R88 ;  /* 0x00000004d858723c */ /* 0x040fe80000001858 */
[----:B------:R-:W-:Y:S02]  /*87d0*/  ISETP.GT.AND P0, PT, R142, 0x11, PT ;  /* 0x000000118e00780c */ /* 0x000fe40003f04270 */
[----:B------:R-:W-:Y:S02]  /*87e0*/  FSEL R22, R22, -INF , P1 ;  /* 0xff80000016167808 */ /* 0x000fe40000800000 */
[----:B------:R-:W-:Y:S01]  /*87f0*/  FMNMX.FTZ R4, R20, R12, !PT ;  /* 0x0000000c14047209 */ /* 0x000fe20007810000 */
[-C--:B------:R-:W-:Y:S03]  /*8800*/  HMMA.16816.F32 R92, R216, R6.reuse, R92 ;  /* 0x00000006d85c723c */ /* 0x080fe6000000185c */
[----:B------:R-:W-:Y:S02]  /*8810*/  ISETP.GT.AND P1, PT, R142, 0x10, PT ;  /* 0x000000108e00780c */ /* 0x000fe40003f24270 */
[----:B------:R-:W-:Y:S02]  /*8820*/  FSEL R25, R25, -INF , P2 ;  /* 0xff80000019197808 */ /* 0x000fe40001000000 */
[----:B------:R-:W-:Y:S01]  /*8830*/  ISETP.GT.AND P2, PT, R2, 0x19, PT ;  /* 0x000000190200780c */ /* 0x000fe20003f44270 */
[C---:B------:R-:W-:Y:S04]  /*8840*/  HMMA.16816.F32 R96, R200.reuse, R6, R96 ;  /* 0x00000006c860723c */ /* 0x040fe80000001860 */
[----:B------:R-:W-:Y:S02]  /*8850*/  FSEL R28, R28, -INF , P3 ;  /* 0xff8000001c1c7808 */ /* 0x000fe40001800000 */
[----:B------:R-:W-:Y:S02]  /*8860*/  ISETP.GT.AND P3, PT, R0, 0x18, PT ;  /* 0x000000180000780c */ /* 0x000fe40003f64270 */
[----:B------:R-:W-:Y:S01]  /*8870*/  FSEL R27, R27, -INF , P0 ;  /* 0xff8000001b1b7808 */ /* 0x000fe20000000000 */
[-C--:B-1----:R-:W-:Y:S03]  /*8880*/  HMMA.16816.F32 R100, R200, R8.reuse, R100 ;  /* 0x00000008c864723c */ /* 0x082fe60000001864 */
[----:B------:R-:W-:Y:S02]  /*8890*/  ISETP.GT.AND P0, PT, R142, 0x19, PT ;  /* 0x000000198e00780c */ /* 0x000fe40003f04270 */
[----:B------:R-:W-:Y:S02]  /*88a0*/  FMNMX.FTZ R4, R21, R4, !PT ;  /* 0x0000000415047209 */ /* 0x000fe40007810000 */
[----:B------:R-:W-:Y:S01]  /*88b0*/  FSEL R32, R32, -INF , P3 ;  /* 0xff80000020207808 */ /* 0x000fe20001800000 */
[C---:B------:R-:W-:Y:S01]  /*88c0*/  HMMA.16816.F32 R104, R216.reuse, R8, R104 ;  /* 0x00000008d868723c */ /* 0x040fe20000001868 */
[----:B------:R-:W2:Y:S03]  /*88d0*/  LDL.64 R8, [R1+0x48] ;  /* 0x0000480001087983 */ /* 0x000ea60000100a00 */
[----:B------:R-:W-:Y:S02]  /*88e0*/  ISETP.GT.AND P3, PT, R0, 0x20, PT ;  /* 0x000000200000780c */ /* 0x000fe40003f64270 */
[----:B------:R-:W-:Y:S02]  /*88f0*/  FSEL R26, R26, -INF , P1 ;  /* 0xff8000001a1a7808 */ /* 0x000fe40000800000 */
[----:B------:R-:W-:Y:S01]  /*8900*/  ISETP.GT.AND P1, PT, R142, 0x18, PT ;  /* 0x000000188e00780c */ /* 0x000fe20003f24270 */
[-C--:B------:R-:W-:Y:S03]  /*8910*/  HMMA.16816.F32 R108, R216, R10.reuse, R108 ;  /* 0x0000000ad86c723c */ /* 0x080fe6000000186c */
[----:B------:R-:W-:Y:S02]  /*8920*/  FSEL R29, R29, -INF , P2 ;  /* 0xff8000001d1d7808 */ /* 0x000fe40001000000 */
[----:B------:R-:W-:Y:S02]  /*8930*/  ISETP.GT.AND P2, PT, R0, 0x19, PT ;  /* 0x000000190000780c */ /* 0x000fe40003f44270 */
[----:B------:R-:W-:Y:S01]  /*8940*/  FSEL R31, R31, -INF , P0 ;  /* 0xff8000001f1f7808 */ /* 0x000fe20000000000 */
[----:B------:R-:W-:Y:S01]  /*8950*/  HMMA.16816.F32 R112, R200, R10, R112 ;  /* 0x0000000ac870723c */ /* 0x000fe20000001870 */
[----:B------:R-:W3:Y:S03]  /*8960*/  LDL.64 R10, [R1+0x40] ;  /* 0x00004000010a7983 */ /* 0x000ee60000100a00 */
        /* <DEDUP_REMOVED lines=13> */
[----:B------:R-:W-:Y:S02]  /*8a40*/  ISETP.GT.AND P2, PT, R2, 0x21, PT ;  /* 0x000000210200780c */ /* 0x000fe40003f44270 */
[----:B------:R-:W-:Y:S02]  /*8a50*/  FMNMX.FTZ R4, R33, R4, !PT ;  /* 0x0000000421047209 */ /* 0x000fe40007810000 */
[----:B------:R-:W-:Y:S02]  /*8a60*/  FSEL R40, R40, -INF , P3 ;  /* 0xff80000028287808 */ /* 0x000fe40001800000 */
[----:B------:R-:W-:Y:S02]  /*8a70*/  ISETP.GT.AND P3, PT, R2, 0x28, PT ;  /* 0x000000280200780c */ /* 0x000fe40003f64270 */
[----:B------:R-:W-:Y:S02]  /*8a80*/  FSEL R39, R39, -INF , P0 ;  /* 0xff80000027277808 */ /* 0x000fe40000000000 */
[----:B------:R-:W-:Y:S02]  /*8a90*/  ISETP.GT.AND P0, PT, R142, 0x21, PT ;  /* 0x000000218e00780c */ /* 0x000fe40003f04270 */
[----:B------:R-:W-:Y:S02]  /*8aa0*/  FSEL R38, R38, -INF , P1 ;  /* 0xff80000026267808 */ /* 0x000fe40000800000 */
[----:B------:R-:W-:Y:S02]  /*8ab0*/  FMNMX.FTZ R4, R36, R4, !PT ;  /* 0x0000000424047209 */ /* 0x000fe40007810000 */
        /* <DEDUP_REMOVED lines=11> */
[C---:B------:R-:W-:Y:S02]  /*8b70*/  ISETP.GT.AND P3, PT, R0.reuse, 0x30, PT ;  /* 0x000000300000780c */ /* 0x040fe40003f64270 */
[----:B------:R-:W-:Y:S02]  /*8b80*/  FSEL R45, R45, -INF , P2 ;  /* 0xff8000002d2d7808 */ /* 0x000fe40001000000 */
[----:B------:R-:W-:Y:S02]  /*8b90*/  ISETP.GT.AND P2, PT, R0, 0x29, PT ;  /* 0x000000290000780c */ /* 0x000fe40003f44270 */
[----:B------:R-:W-:Y:S02]  /*8ba0*/  FSEL R188, R47, -INF , P0 ;  /* 0xff8000002fbc7808 */ /* 0x000fe40000000000 */
[----:B------:R-:W-:Y:S02]  /*8bb0*/  ISETP.GT.AND P0, PT, R140, 0x29, PT ;  /* 0x000000298c00780c */ /* 0x000fe40003f04270 */
[----:B------:R-:W-:Y:S02]  /*8bc0*/  FSEL R49, R49, -INF , P2 ;  /* 0xff80000031317808 */ /* 0x000fe40001000000 */
[----:B------:R-:W-:Y:S02]  /*8bd0*/  FSEL R47, R52, -INF , P3 ;  /* 0xff800000342f7808 */ /* 0x000fe40001800000 */
[----:B------:R-:W-:Y:S02]  /*8be0*/  ISETP.GT.AND P3, PT, R2, 0x30, PT ;  /* 0x000000300200780c */ /* 0x000fe40003f64270 */
[----:B------:R-:W-:Y:S02]  /*8bf0*/  FSEL R46, R46, -INF , P1 ;  /* 0xff8000002e2e7808 */ /* 0x000fe40000800000 */
[----:B------:R-:W-:Y:S02]  /*8c00*/  ISETP.GT.AND P1, PT, R140, 0x28, PT ;  /* 0x000000288c00780c */ /* 0x000fe40003f24270 */
        /* <DEDUP_REMOVED lines=24> */
[----:B------:R-:W-:Y:S02]  /*8d90*/  FSEL R221, R58, -INF , P1 ;  /* 0xff8000003add7808 */ /* 0x000fe40000800000 */
[----:B------:R-:W-:Y:S02]  /*8da0*/  ISETP.GT.AND P1, PT, R142, 0x38, PT ;  /* 0x000000388e00780c */ /* 0x000fe40003f24270 */
[C---:B------:R-:W-:Y:S02]  /*8db0*/  ISETP.GT.AND P2, PT, R0.reuse, 0x39, PT ;  /* 0x000000390000780c */ /* 0x040fe40003f44270 */
        /* <DEDUP_REMOVED lines=8> */
[----:B------:R-:W-:Y:S02]  /*8e40*/  ISETP.GT.AND P1, PT, R140, 0x38, PT ;  /* 0x000000388c00780c */ /* 0x000fe40003f24270 */
[----:B------:R-:W-:Y:S02]  /*8e50*/  ISETP.GT.AND P2, PT, R0, 0x41, PT ;  /* 0x000000410000780c */ /* 0x000fe40003f44270 */
[----:B------:R-:W-:Y:S02]  /*8e60*/  FMNMX.FTZ R4, R56, R4, !PT ;  /* 0x0000000438047209 */ /* 0x000fe40007810000 */
        /* <DEDUP_REMOVED lines=10> */
[----:B------:R-:W-:Y:S02]  /*8f10*/  FMNMX.FTZ R5, R197, R5, !PT ;  /* 0x00000005c5057209 */ /* 0x000fe40007810000 */
[----:B------:R-:W-:Y:S02]  /*8f20*/  FSEL R209, R71, -INF , P0 ;  /* 0xff80000047d17808 */ /* 0x000fe40000000000 */
[----:B------:R-:W-:Y:S02]  /*8f30*/  FSEL R210, R70, -INF , P1 ;  /* 0xff80000046d27808 */ /* 0x000fe40000800000 */
[----:B------:R-:W-:Y:S02]  /*8f40*/  ISETP.GT.AND P1, PT, R142, 0x40, PT ;  /* 0x000000408e00780c */ /* 0x000fe40003f24270 */
[----:B------:R-:W-:Y:S02]  /*8f50*/  FSEL R147, R73, -INF , P2 ;  /* 0xff80000049937808 */ /* 0x000fe40001000000 */
[----:B------:R-:W-:Y:S02]  /*8f60*/  ISETP.GT.AND P2, PT, R2, 0x49, PT ;  /* 0x000000490200780c */ /* 0x000fe40003f44270 */
[----:B------:R-:W-:Y:S01]  /*8f70*/  FSEL R58, R76, -INF , P3 ;  /* 0xff8000004c3a7808 */ /* 0x000fe20001800000 */
[----:B------:R-:W-:Y:S01]  /*8f80*/  IMAD.MOV.U32 R76, RZ, RZ, R210 ;  /* 0x000000ffff4c7224 */ /* 0x000fe200078e00d2 */
[----:B------:R-:W-:Y:S02]  /*8f90*/  FMNMX.FTZ R4, R251, R4, !PT ;  /* 0x00000004fb047209 */ /* 0x000fe40007810000 */
[----:B------:R-:W-:Y:S02]  /*8fa0*/  ISETP.GT.AND P3, PT, R0, 0x48, PT ;  /* 0x000000480000780c */ /* 0x000fe40003f64270 */
[----:B------:R-:W-:Y:S02]  /*8fb0*/  FMNMX.FTZ R5, R18, R5, !PT ;  /* 0x0000000512057209 */ /* 0x000fe40007810000 */
[----:B------:R-:W-:Y:S02]  /*8fc0*/  FSEL R53, R74, -INF , P1 ;  /* 0xff8000004a357808 */ /* 0x000fe40000800000 */
[----:B------:R-:W-:Y:S01]  /*8fd0*/  FSEL R52, R77, -INF , P2 ;  /* 0xff8000004d347808 */ /* 0x000fe20001000000 */
[----:B------:R-:W-:Y:S01]  /*8fe0*/  IMAD.MOV.U32 R77, RZ, RZ, R209 ;  /* 0x000000ffff4d7224 */ /* 0x000fe200078e00d1 */
[C---:B------:R-:W-:Y:S02]  /*8ff0*/  ISETP.GT.AND P0, PT, R142.reuse, 0x41, PT ;  /* 0x000000418e00780c */ /* 0x040fe40003f04270 */
[----:B------:R-:W-:Y:S02]  /*9000*/  ISETP.GT.AND P1, PT, R142, 0x48, PT ;  /* 0x000000488e00780c */ /* 0x000fe40003f24270 */
[----:B------:R-:W-:Y:S02]  /*9010*/  ISETP.GT.AND P2, PT, R0, 0x49, PT ;  /* 0x000000490000780c */ /* 0x000fe40003f44270 */
[----:B------:R-:W-:Y:S01]  /*9020*/  FSEL R209, R80, -INF , P3 ;  /* 0xff80000050d17808 */ /* 0x000fe20001800000 */
[----:B------:R-:W-:Y:S01]  /*9030*/  IMAD.MOV.U32 R80, RZ, RZ, R206 ;  /* 0x000000ffff507224 */ /* 0x000fe200078e00ce */
[----:B------:R-:W-:Y:S02]  /*9040*/  FMNMX.FTZ R4, R62, R4, !PT ;  /* 0x000000043e047209 */ /* 0x000fe40007810000 */
[----:B------:R-:W-:Y:S02]  /*9050*/  FMNMX.FTZ R5, R19, R5, !PT ;  /* 0x0000000513057209 */ /* 0x000fe40007810000 */
        /* <DEDUP_REMOVED lines=20> */
[----:B------:R-:W-:Y:S02]  /*91a0*/  FMNMX.FTZ R143, R213, R143, !PT ;  /* 0x0000008fd58f7209 */ /* 0x000fe40007810000 */
[----:B------:R-:W-:Y:S02]  /*91b0*/  ISETP.GT.AND P1, PT, R0, 0x58, PT ;  /* 0x000000580000780c */ /* 0x000fe40003f24270 */
[----:B------:R-:W-:Y:S02]  /*91c0*/  FMNMX.FTZ R5, R34, R5, !PT ;  /* 0x0000000522057209 */ /* 0x000fe40007810000 */
[----:B------:R-:W-:Y:S02]  /*91d0*/  FSEL R249, R87, -INF , P0 ;  /* 0xff80000057f97808 */ /* 0x000fe40000000000 */
[----:B------:R-:W-:Y:S02]  /*91e0*/  FSEL R206, R96, -INF , P1 ;  /* 0xff80000060ce7808 */ /* 0x000fe40000800000 */
[----:B------:R-:W-:Y:S02]  /*91f0*/  ISETP.GT.AND P0, PT, R0, 0x59, PT ;  /* 0x000000590000780c */ /* 0x000fe40003f04270 */
[----:B------:R-:W-:Y:S02]  /*9200*/  FMNMX.FTZ R143, R212, R143, !PT ;  /* 0x0000008fd48f7209 */ /* 0x000fe40007810000 */
[----:B------:R-:W-:Y:S02]  /*9210*/  FMNMX.FTZ R5, R35, R5, !PT ;  /* 0x0000000523057209 */ /* 0x000fe40007810000 */
[----:B------:R-:W-:Y:S02]  /*9220*/  FMNMX.FTZ R4, R192, R144, !PT ;  /* 0x00000090c0047209 */ /* 0x000fe40007810000 */
[----:B------:R-:W-:Y:S02]  /*9230*/  FSEL R202, R97, -INF , P0 ;  /* 0xff80000061ca7808 */ /* 0x000fe40000000000 */
[----:B------:R-:W-:Y:S02]  /*9240*/  FMNMX.FTZ R143, R206, R143, !PT ;  /* 0x0000008fce8f7209 */ /* 0x000fe40007810000 */
[----:B------:R-:W-:Y:S02]  /*9250*/  FMNMX.FTZ R5, R38, R5, !PT ;  /* 0x0000000526057209 */ /* 0x000fe40007810000 */
[----:B------:R-:W-:Y:S01]  /*9260*/  FMNMX.FTZ R4, R199, R4, !PT ;  /* 0x00000004c7047209 */ /* 0x000fe20007810000 */
[----:B--2---:R-:W-:Y:S01]  /*9270*/  IMAD.MOV.U32 R9, RZ, RZ, c[0x0][0x1e0] ;  /* 0x00007800ff097624 */ /* 0x004fe200078e00ff */
[----:B------:R-:W-:Y:S02]  /*9280*/  FSEL R201, R100, -INF , P5 ;  /* 0xff80000064c97808 */ /* 0x000fe40002800000 */
[----:B------:R-:W-:Y:S02]  /*9290*/  ISETP.GT.AND P3, PT, R0, 0x61, PT ;  /* 0x000000610000780c */ /* 0x000fe40003f64270 */
[----:B------:R-:W-:Y:S02]  /*92a0*/  FMNMX.FTZ R143, R202, R143, !PT ;  /* 0x0000008fca8f7209 */ /* 0x000fe40007810000 */
[----:B------:R-:W-:Y:S02]  /*92b0*/  FMNMX.FTZ R5, R39, R5, !PT ;  /* 0x0000000527057209 */ /* 0x000fe40007810000 */
[----:B------:R-:W-:Y:S02]  /*92c0*/  FMNMX.FTZ R4, R193, R4, !PT ;  /* 0x00000004c1047209 */ /* 0x000fe40007810000 */
[----:B------:R-:W-:Y:S02]  /*92d0*/  FSEL R200, R101, -INF , P3 ;  /* 0xff80000065c87808 */ /* 0x000fe40001800000 */
[----:B------:R-:W-:Y:S02]  /*92e0*/  ISETP.GT.AND P2, PT, R0, 0x68, PT ;  /* 0x000000680000780c */ /* 0x000fe40003f44270 */
[----:B------:R-:W-:Y:S01]  /*92f0*/  FMNMX.FTZ R143, R201, R143, !PT ;  /* 0x0000008fc98f7209 */ /* 0x000fe20007810000 */
[----:B---3--:R-:W-:Y:S01]  /*9300*/  IMAD.MOV.U32 R10, RZ, RZ, c[0x0][0x1e4] ;  /* 0x00007900ff0a7624 */ /* 0x008fe200078e00ff */
[----:B------:R-:W-:Y:S02]  /*9310*/  FMNMX.FTZ R4, R13, R4, !PT ;  /* 0x000000040d047209 */ /* 0x000fe40007810000 */
[----:B------:R-:W-:Y:S02]  /*9320*/  FMNMX.FTZ R5, R50, R5, !PT ;  /* 0x0000000532057209 */ /* 0x000fe40007810000 */
[----:B------:R-:W-:Y:S02]  /*9330*/  FSEL R195, R112, -INF , P2 ;  /* 0xff80000070c37808 */ /* 0x000fe40001000000 */
[----:B------:R-:W-:Y:S02]  /*9340*/  ISETP.GT.AND P1, PT, R0, 0x69, PT ;  /* 0x000000690000780c */ /* 0x000fe40003f24270 */
[----:B------:R-:W-:Y:S02]  /*9350*/  FMNMX.FTZ R143, R200, R143, !PT ;  /* 0x0000008fc88f7209 */ /* 0x000fe40007810000 */
        /* <DEDUP_REMOVED lines=27> */
[----:B------:R-:W-:Y:S02]  /*9510*/  ISETP.GT.AND P0, PT, R140, 0x58, PT ;  /* 0x000000588c00780c */ /* 0x000fe40003f04270 */
[----:B------:R-:W-:Y:S02]  /*9520*/  FMNMX.FTZ R4, R227, R4, !PT ;  /* 0x00000004e3047209 */ /* 0x000fe40007810000 */
[----:B------:R-:W-:Y:S02]  /*9530*/  FMNMX.FTZ R5, R46, R5, !PT ;  /* 0x000000052e057209 */ /* 0x000fe40007810000 */
[----:B------:R-:W-:Y:S02]  /*9540*/  FSEL R113, R98, -INF , P0 ;  /* 0xff80000062717808 */ /* 0x000fe40000000000 */
[C---:B------:R-:W-:Y:S02]  /*9550*/  ISETP.GT.AND P5, PT, R140.reuse, 0x59, PT ;  /* 0x000000598c00780c */ /* 0x040fe40003fa4270 */
[C---:B------:R-:W-:Y:S02]  /*9560*/  ISETP.GT.AND P3, PT, R140.reuse, 0x60, PT ;  /* 0x000000608c00780c */ /* 0x040fe40003f64270 */
[C---:B------:R-:W-:Y:S02]  /*9570*/  ISETP.GT.AND P2, PT, R140.reuse, 0x61, PT ;  /* 0x000000618c00780c */ /* 0x040fe40003f44270 */
[C---:B------:R-:W-:Y:S02]  /*9580*/  ISETP.GT.AND P1, PT, R140.reuse, 0x68, PT ;  /* 0x000000688c00780c */ /* 0x040fe40003f24270 */
[----:B------:R-:W-:Y:S02]  /*9590*/  ISETP.GT.AND P0, PT, R140, 0x69, PT ;  /* 0x000000698c00780c */ /* 0x000fe40003f04270 */
        /* <DEDUP_REMOVED lines=10> */
[----:B------:R-:W-:Y:S02]  /*9640*/  FSEL R100, R91, -INF , P0 ;  /* 0xff8000005b647808 */ /* 0x000fe40000000000 */
[----:B------:R-:W-:Y:S02]  /*9650*/  FMNMX.FTZ R0, R194, R0, !PT ;  /* 0x00000000c2007209 */ /* 0x000fe40007810000 */
[----:B------:R-:W-:Y:S02]  /*9660*/  FSEL R102, R102, -INF , P3 ;  /* 0xff80000066667808 */ /* 0x000fe40001800000 */
[----:B------:R-:W-:Y:S02]  /*9670*/  FSEL R103, R103, -INF , P2 ;  /* 0xff80000067677808 */ /* 0x000fe40001000000 */
[----:B------:R-:W-:Y:S02]  /*9680*/  FSEL R114, R114, -INF , P1 ;  /* 0xff80000072727808 */ /* 0x000fe40000800000 */
[C---:B------:R-:W-:Y:S02]  /*9690*/  ISETP.GT.AND P3, PT, R2.reuse, 0x50, PT ;  /* 0x000000500200780c */ /* 0x040fe40003f64270 */
[----:B------:R-:W-:Y:S02]  /*96a0*/  ISETP.GT.AND P2, PT, R2, 0x51, PT ;  /* 0x000000510200780c */ /* 0x000fe40003f44270 */
[----:B------:R-:W-:Y:S02]  /*96b0*/  ISETP.GT.AND P1, PT, R142, 0x50, PT ;  /* 0x000000508e00780c */ /* 0x000fe40003f24270 */
[----:B------:R-:W-:Y:S02]  /*96c0*/  ISETP.GT.AND P0, PT, R2, 0x58, PT ;  /* 0x000000580200780c */ /* 0x000fe40003f04270 */
[----:B------:R-:W-:Y:S02]  /*96d0*/  FMNMX.FTZ R4, R63, R4, !PT ;  /* 0x000000043f047209 */ /* 0x000fe40007810000 */
[----:B------:R-:W-:Y:S02]  /*96e0*/  FMNMX.FTZ R0, R76, R0, !PT ;  /* 0x000000004c007209 */ /* 0x000fe40007810000 */
[----:B------:R-:W-:Y:S01]  /*96f0*/  FSEL R112, R99, -INF , P5 ;  /* 0xff80000063707808 */ /* 0x000fe20002800000 */
[----:B------:R-:W-:Y:S01]  /*9700*/  IMAD.MOV.U32 R99, RZ, RZ, R147 ;  /* 0x000000ffff637224 */ /* 0x000fe200078e0093 */
[----:B------:R-:W-:Y:S02]  /*9710*/  FSEL R61, R88, -INF , P3 ;  /* 0xff800000583d7808 */ /* 0x000fe40001800000 */
[----:B------:R-:W-:Y:S02]  /*9720*/  FSEL R98, R89, -INF , P2 ;  /* 0xff80000059627808 */ /* 0x000fe40001000000 */
[----:B------:R-:W-:Y:S02]  /*9730*/  FSEL R7, R90, -INF , P1 ;  /* 0xff8000005a077808 */ /* 0x000fe40000800000 */
[C---:B------:R-:W-:Y:S02]  /*9740*/  ISETP.GT.AND P5, PT, R2.reuse, 0x59, PT ;  /* 0x000000590200780c */ /* 0x040fe40003fa4270 */
[C---:B------:R-:W-:Y:S02]  /*9750*/  ISETP.GT.AND P3, PT, R2.reuse, 0x60, PT ;  /* 0x000000600200780c */ /* 0x040fe40003f64270 */
[C---:B------:R-:W-:Y:S02]  /*9760*/  ISETP.GT.AND P2, PT, R2.reuse, 0x61, PT ;  /* 0x000000610200780c */ /* 0x040fe40003f44270 */
[----:B------:R-:W-:Y:S02]  /*9770*/  ISETP.GT.AND P1, PT, R2, 0x68, PT ;  /* 0x000000680200780c */ /* 0x000fe40003f24270 */
[----:B------:R-:W-:Y:S02]  /*9780*/  FSEL R225, R92, -INF , P0 ;  /* 0xff8000005ce17808 */ /* 0x000fe40000000000 */
[----:B------:R-:W-:Y:S02]  /*9790*/  ISETP.GT.AND P0, PT, R2, 0x69, PT ;  /* 0x000000690200780c */ /* 0x000fe40003f04270 */
[----:B------:R-:W-:Y:S02]  /*97a0*/  FMNMX.FTZ R2, R53, R4, !PT ;  /* 0x0000000435027209 */ /* 0x000fe40007810000 */
[----:B-1----:R-:W-:Y:S02]  /*97b0*/  FMNMX.FTZ R143, R143, R6, !PT ;  /* 0x000000068f8f7209 */ /* 0x002fe40007810000 */
[----:B------:R-:W-:Y:S02]  /*97c0*/  FMNMX.FTZ R0, R77, R0, !PT ;  /* 0x000000004d007209 */ /* 0x000fe40007810000 */
[----:B------:R-:W-:Y:S01]  /*97d0*/  FMNMX.FTZ R2, R59, R2, !PT ;  /* 0x000000023b027209 */ /* 0x000fe20007810000 */
[C---:B------:R-:W-:Y:S01]  /*97e0*/  FMUL.FTZ R92, R143.reuse, c[0x0][0x2d0] ;  /* 0x0000b4008f5c7a20 */ /* 0x040fe20000410000 */
[----:B------:R-:W-:Y:S01]  /*97f0*/  FSEL R217, R104, -INF , P3 ;  /* 0xff80000068d97808 */ /* 0x000fe20001800000 */
[----:B------:R-:W-:Y:S01]  /*9800*/  IMAD.MOV.U32 R104, RZ, RZ, R7 ;  /* 0x000000ffff687224 */ /* 0x000fe200078e0007 */
        /* <DEDUP_REMOVED lines=8> */
[----:B------:R-:W-:Y:S01]  /*9890*/  FFMA.FTZ R2, R146, c[0x0][0x2d0], -R92 ;  /* 0x0000b40092027a23 */ /* 0x000fe2000001085c */
[----:B------:R-:W-:Y:S01]  /*98a0*/  FMNMX.FTZ R0, R250, R0, !PT ;  /* 0x00000000fa007209 */ /* 0x000fe20007810000 */
[----:B------:R-:W-:Y:S01]  /*98b0*/  IMAD.MOV.U32 R146, RZ, RZ, R58 ;  /* 0x000000ffff927224 */ /* 0x000fe200078e003a */
[----:B------:R-:W-:Y:S01]  /*98c0*/  FMNMX.FTZ R140, R80, R140, !PT ;  /* 0x0000008c508c7209 */ /* 0x000fe20007810000 */
[----:B------:R1:W-:Y:S01]  /*98d0*/  MUFU.EX2 R224, R2 ;  /* 0x0000000200e07308 */ /* 0x0003e20000000800 */
[----:B------:R-:W-:Y:S02]  /*98e0*/  FMNMX.FTZ R0, R249, R0, !PT ;  /* 0x00000000f9007209 */ /* 0x000fe40007810000 */
[----:B------:R-:W-:Y:S01]  /*98f0*/  FSEL R211, R105, -INF , P2 ;  /* 0xff80000069d37808 */ /* 0x000fe20001000000 */
[----:B------:R-:W-:Y:S01]  /*9900*/  IMAD.MOV.U32 R105, RZ, RZ, R52 ;  /* 0x000000ffff697224 */ /* 0x000fe200078e0034 */
[----:B------:R-:W-:Y:S02]  /*9910*/  FMNMX.FTZ R0, R113, R0, !PT ;  /* 0x0000000071007209 */ /* 0x000fe40007810000 */
[----:B------:R-:W-:Y:S02]  /*9920*/  ISETP.GT.AND P2, PT, R142, 0x58, PT ;  /* 0x000000588e00780c */ /* 0x000fe40003f44270 */
[----:B------:R-:W-:Y:S02]  /*9930*/  FMNMX.FTZ R0, R112, R0, !PT ;  /* 0x0000000070007209 */ /* 0x000fe40007810000 */
[----:B------:R-:W-:Y:S02]  /*9940*/  FSEL R223, R94, -INF , P2 ;  /* 0xff8000005edf7808 */ /* 0x000fe40001000000 */
[----:B------:R-:W-:Y:S02]  /*9950*/  FMNMX.FTZ R0, R102, R0, !PT ;  /* 0x0000000066007209 */ /* 0x000fe40007810000 */
[----:B------:R-:W-:Y:S02]  /*9960*/  FMNMX.FTZ R4, R100, R4, !PT ;  /* 0x0000000464047209 */ /* 0x000fe40007810000 */
[----:B------:R-:W-:Y:S02]  /*9970*/  FMNMX.FTZ R0, R103, R0, !PT ;  /* 0x0000000067007209 */ /* 0x000fe40007810000 */
[----:B------:R-:W-:Y:S02]  /*9980*/  FSEL R203, R109, -INF , P0 ;  /* 0xff8000006dcb7808 */ /* 0x000fe40000000000 */
[----:B------:R-:W-:Y:S02]  /*9990*/  FMNMX.FTZ R0, R114, R0, !PT ;  /* 0x0000000072007209 */ /* 0x000fe40007810000 */
[----:B------:R-:W-:Y:S02]  /*99a0*/  ISETP.GT.AND P0, PT, R142, 0x59, PT ;  /* 0x000000598e00780c */ /* 0x000fe40003f04270 */
[----:B-1----:R-:W-:Y:S01]  /*99b0*/  FMNMX.FTZ R2, R223, R4, !PT ;  /* 0x00000004df027209 */ /* 0x002fe20007810000 */
[----:B------:R-:W-:Y:S01]  /*99c0*/  FFMA.FTZ R4, R196, c[0x0][0x2d0], -R92 ;  /* 0x0000b400c4047a23 */ /* 0x000fe2000001085c */
[----:B------:R-:W-:Y:S02]  /*99d0*/  FMNMX.FTZ R0, R115, R0, !PT ;  /* 0x0000000073007209 */ /* 0x000fe40007810000 */
[----:B------:R-:W-:Y:S01]  /*99e0*/  FSEL R218, R95, -INF , P0 ;  /* 0xff8000005fda7808 */ /* 0x000fe20000000000 */
[----:B------:R1:W-:Y:S01]  /*99f0*/  MUFU.EX2 R65, R4 ;  /* 0x0000000400417308 */ /* 0x0003e20000000800 */
[----:B------:R-:W-:Y:S01]  /*9a00*/  FSEL R210, R108, -INF , P1 ;  /* 0xff8000006cd27808 */ /* 0x000fe20000800000 */
[----:B------:R-:W2:Y:S01]  /*9a10*/  SHFL.BFLY PT, R5, R0, 0x2, 0x1f ;  /* 0x0c401f0000057f89 */ /* 0x000ea200000e0000 */
[C---:B------:R-:W-:Y:S01]  /*9a20*/  ISETP.GT.AND P1, PT, R142.reuse, 0x60, PT ;  /* 0x000000608e00780c */ /* 0x040fe20003f24270 */
[----:B------:R-:W-:Y:S01]  /*9a30*/  IMAD.MOV.U32 R95, RZ, RZ, R53 ;  /* 0x000000ffff5f7224 */ /* 0x000fe200078e0035 */
[----:B------:R-:W-:Y:S02]  /*9a40*/  ISETP.GT.AND P0, PT, R142, 0x61, PT ;  /* 0x000000618e00780c */ /* 0x000fe40003f04270 */
[----:B------:R-:W-:Y:S01]  /*9a50*/  FSEL R216, R106, -INF , P1 ;  /* 0xff8000006ad87808 */ /* 0x000fe20000800000 */
[----:B------:R-:W-:Y:S01]  /*9a60*/  IMAD.MOV.U32 R106, RZ, RZ, R78 ;  /* 0x000000ffff6a7224 */ /* 0x000fe200078e004e */
[----:B------:R-:W-:Y:S02]  /*9a70*/  FMNMX.FTZ R2, R218, R2, !PT ;  /* 0x00000002da027209 */ /* 0x000fe40007810000 */
[----:B------:R-:W-:Y:S01]  /*9a80*/  FSEL R215, R107, -INF , P0 ;  /* 0xff8000006bd77808 */ /* 0x000fe20000000000 */
[----:B------:R-:W-:Y:S01]  /*9a90*/  IMAD.MOV.U32 R107, RZ, RZ, R79 ;  /* 0x000000ffff6b7224 */ /* 0x000fe200078e004f */
[----:B------:R-:W-:Y:S02]  /*9aa0*/  FMNMX.FTZ R2, R216, R2, !PT ;  /* 0x00000002d8027209 */ /* 0x000fe40007810000 */
[C---:B------:R-:W-:Y:S02]  /*9ab0*/  ISETP.GT.AND P1, PT, R142.reuse, 0x68, PT ;  /* 0x000000688e00780c */ /* 0x040fe40003f24270 */
[----:B------:R-:W-:Y:S02]  /*9ac0*/  ISETP.GT.AND P0, PT, R142, 0x69, PT ;  /* 0x000000698e00780c */ /* 0x000fe40003f04270 */
[----:B------:R-:W-:Y:S02]  /*9ad0*/  FSEL R196, R110, -INF , P1 ;  /* 0xff8000006ec47808 */ /* 0x000fe40000800000 */
[----:B------:R-:W-:Y:S02]  /*9ae0*/  FSEL R219, R93, -INF , P5 ;  /* 0xff8000005ddb7808 */ /* 0x000fe40002800000 */
[----:B------:R-:W-:Y:S02]  /*9af0*/  FMNMX.FTZ R140, R99, R140, !PT ;  /* 0x0000008c638c7209 */ /* 0x000fe40007810000 */
[----:B-1----:R-:W-:Y:S01]  /*9b00*/  FMNMX.FTZ R4, R215, R2, !PT ;  /* 0x00000002d7047209 */ /* 0x002fe20007810000 */
[--C-:B------:R-:W-:Y:S01]  /*9b10*/  FFMA.FTZ R2, R16, c[0x0][0x2d0], -R92.reuse ;  /* 0x0000b40010027a23 */ /* 0x100fe2000001085c */
[----:B--2---:R-:W-:Y:S01]  /*9b20*/  FMNMX.FTZ R0, R0, R5, !PT ;  /* 0x0000000500007209 */ /* 0x004fe20007810000 */
[--C-:B------:R-:W-:Y:S01]  /*9b30*/  FFMA.FTZ R16, R20, c[0x0][0x2d0], -R92.reuse ;  /* 0x0000b40014107a23 */ /* 0x100fe2000001085c */
[----:B------:R-:W-:Y:S01]  /*9b40*/  ISETP.GE.AND P5, PT, R220, 0x1, PT ;  /* 0x00000001dc00780c */ /* 0x000fe20003fa6270 */
[----:B------:R1:W-:Y:S01]  /*9b50*/  MUFU.EX2 R54, R2 ;  /* 0x0000000200367308 */ /* 0x0003e20000000800 */
[----:B------:R-:W-:Y:S01]  /*9b60*/  FSEL R71, R111, -INF , P0 ;  /* 0xff8000006f477808 */ /* 0x000fe20000000000 */
[----:B------:R-:W2:Y:S01]  /*9b70*/  SHFL.BFLY PT, R6, R0, 0x1, 0x1f ;  /* 0x0c201f0000067f89 */ /* 0x000ea200000e0000 */
[----:B------:R-:W-:Y:S04]  /*9b80*/  FMNMX.FTZ R140, R58, R140, !PT ;  /* 0x0000008c3a8c7209 */ /* 0x000fe80007810000 */
[----:B------:R-:W-:Y:S04]  /*9b90*/  FMNMX.FTZ R140, R52, R140, !PT ;  /* 0x0000008c348c7209 */ /* 0x000fe80007810000 */
[----:B------:R-:W-:Y:S04]  /*9ba0*/  FMNMX.FTZ R140, R61, R140, !PT ;  /* 0x0000008c3d8c7209 */ /* 0x000fe80007810000 */
[----:B------:R-:W-:Y:S04]  /*9bb0*/  FMNMX.FTZ R140, R98, R140, !PT ;  /* 0x0000008c628c7209 */ /* 0x000fe80007810000 */
[----:B------:R-:W-:Y:S04]  /*9bc0*/  FMNMX.FTZ R140, R225, R140, !PT ;  /* 0x0000008ce18c7209 */ /* 0x000fe80007810000 */
[----:B------:R-:W-:Y:S01]  /*9bd0*/  FMNMX.FTZ R140, R219, R140, !PT ;  /* 0x0000008cdb8c7209 */ /* 0x000fe20007810000 */
[----:B-1----:R-:W-:Y:S01]  /*9be0*/  FFMA.FTZ R2, R17, c[0x0][0x2d0], -R92 ;  /* 0x0000b40011027a23 */ /* 0x002fe2000001085c */
[----:B--2---:R-:W-:Y:S01]  /*9bf0*/  FMNMX.FTZ R142, R0, R6, !PT ;  /* 0x00000006008e7209 */ /* 0x004fe20007810000 */
[----:B------:R-:W-:Y:S01]  /*9c00*/  @P5 IMAD.SHL.U32 R17, R9, 0x20, RZ ;  /* 0x0000002009115824 */ /* 0x000fe200078e00ff */
[----:B------:R-:W-:Y:S02]  /*9c10*/  FMNMX.FTZ R0, R196, R4, !PT ;  /* 0x00000004c4007209 */ /* 0x000fe40007810000 */
[----:B------:R-:W1:Y:S01]  /*9c20*/  MUFU.EX2 R4, R2 ;  /* 0x0000000200047308 */ /* 0x000e620000000800 */
[C---:B------:R-:W-:Y:S01]  /*9c30*/  FMUL.FTZ R93, R142.reuse, c[0x0][0x2d0] ;  /* 0x0000b4008e5d7a20 */ /* 0x040fe20000410000 */
[----:B------:R-:W-:Y:S02]  /*9c40*/  FSETP.NEU.FTZ.AND P2, PT, R142, -INF , PT ;  /* 0xff8000008e00780b */ /* 0x000fe40003f5d000 */
[----:B------:R-:W-:Y:S02]  /*9c50*/  FMNMX.FTZ R140, R217, R140, !PT ;  /* 0x0000008cd98c7209 */ /* 0x000fe40007810000 */
[----:B------:R-:W-:Y:S02]  /*9c60*/  FSEL R93, R93, RZ, P2 ;  /* 0x000000ff5d5d7208 */ /* 0x000fe40001000000 */
[----:B------:R-:W-:Y:S02]  /*9c70*/  FMNMX.FTZ R140, R211, R140, !PT ;  /* 0x0000008cd38c7209 */ /* 0x000fe40007810000 */
[----:B------:R-:W-:Y:S02]  /*9c80*/  FMNMX.FTZ R0, R71, R0, !PT ;  /* 0x0000000047007209 */ /* 0x000fe40007810000 */
[----:B------:R-:W-:Y:S04]  /*9c90*/  FMNMX.FTZ R140, R210, R140, !PT ;  /* 0x0000008cd28c7209 */ /* 0x000fe80007810000 */
[----:B------:R-:W-:Y:S05]  /*9ca0*/  FMNMX.FTZ R140, R203, R140, !PT ;  /* 0x0000008ccb8c7209 */ /* 0x000fea0007810000 */
[----:B------:R-:W2:Y:S08]  /*9cb0*/  SHFL.BFLY PT, R5, R140, 0x2, 0x1f ;  /* 0x0c401f008c057f89 */ /* 0x000eb000000e0000 */
[----:B-1----:R1:W-:Y:S04]  /*9cc0*/  STL [R1+0x10], R4 ;  /* 0x0000100401007387 */ /* 0x0023e80000100800 */
[----:B------:R-:W3:Y:S08]  /*9cd0*/  SHFL.BFLY PT, R2, R0, 0x2, 0x1f ;  /* 0x0c401f0000027f89 */ /* 0x000ef000000e0000 */
[----:B------:R-:W-:Y:S01]  /*9ce0*/  STL [R1+0xac], R220 ;  /* 0x0000acdc01007387 */ /* 0x000fe20000100800 */
[----:B--2---:R-:W-:Y:S03]  /*9cf0*/  FMNMX.FTZ R140, R140, R5, !PT ;  /* 0x000000058c8c7209 */ /* 0x004fe60007810000 */
[----:B------:R-:W-:Y:S01]  /*9d00*/  STL [R1+0xb0], R246 ;  /* 0x0000b0f601007387 */ /* 0x000fe20000100800 */
[----:B------:R-:W-:Y:S03]  /*9d10*/  @P5 SHF.R.S32.HI R5, RZ, 0x1f, R246 ;  /* 0x0000001fff055819 */ /* 0x000fe600000114f6 */
[----:B------:R-:W2:Y:S02]  /*9d20*/  SHFL.BFLY PT, R6, R140, 0x1, 0x1f ;  /* 0x0c201f008c067f89 */ /* 0x000ea400000e0000 */
[----:B------:R-:W-:Y:S02]  /*9d30*/  @P5 IMAD R5, R5, c[0x0][0x1e0], RZ ;  /* 0x0000780005055a24 */ /* 0x000fe400078e02ff */
[----:B-1----:R-:W-:Y:S02]  /*9d40*/  FFMA.FTZ R4, R198, c[0x0][0x2d0], -R93 ;  /* 0x0000b400c6047a23 */ /* 0x002fe4000001085d */
[----:B------:R-:W-:Y:S01]  /*9d50*/  @P5 IMAD R5, R246, c[0x0][0x1e4], R5 ;  /* 0x00007900f6055a24 */ /* 0x000fe200078e0205 */
[----:B---3--:R-:W-:Y:S01]  /*9d60*/  FMNMX.FTZ R0, R0, R2, !PT ;  /* 0x0000000200007209 */ /* 0x008fe20007810000 */
[----:B------:R1:W-:Y:S01]  /*9d70*/  MUFU.EX2 R111, R4 ;  /* 0x00000004006f7308 */ /* 0x0003e20000000800 */
[----:B------:R-:W-:Y:S03]  /*9d80*/  IMAD.MOV.U32 R198, RZ, RZ, R61 ;  /* 0x000000ffffc67224 */ /* 0x000fe600078e003d */
[----:B------:R-:W3:Y:S01]  /*9d90*/  SHFL.BFLY PT, R2, R0, 0x1, 0x1f ;  /* 0x0c201f0000027f89 */ /* 0x000ee200000e0000 */
[----:B--2---:R-:W-:Y:S01]  /*9da0*/  FMNMX.FTZ R140, R140, R6, !PT ;  /* 0x000000068c8c7209 */ /* 0x004fe20007810000 */
[----:B------:R-:W-:Y:S03]  /*9db0*/  @P5 IMAD.WIDE.U32 R6, R246, c[0x0][0x1e0], RZ ;  /* 0x00007800f6065a25 */ /* 0x000fe600078e00ff */
[C---:B------:R-:W-:Y:S01]  /*9dc0*/  FSETP.NEU.FTZ.AND P1, PT, R140.reuse, -INF , PT ;  /* 0xff8000008c00780b */ /* 0x040fe20003f3d000 */
[----:B------:R-:W-:Y:S02]  /*9dd0*/  FMUL.FTZ R96, R140, c[0x0][0x2d0] ;  /* 0x0000b4008c607a20 */ /* 0x000fe40000410000 */
[----:B------:R-:W-:Y:S02]  /*9de0*/  @P5 IMAD.IADD R7, R7, 0x1, R5 ;  /* 0x0000000107075824 */ /* 0x000fe400078e0205 */
[----:B-1----:R-:W-:Y:S01]  /*9df0*/  FFMA.FTZ R4, R197, c[0x0][0x2d0], -R93 ;  /* 0x0000b400c5047a23 */ /* 0x002fe2000001085d */
[----:B------:R-:W-:Y:S01]  /*9e00*/  FSEL R96, R96, RZ, P1 ;  /* 0x000000ff60607208 */ /* 0x000fe20000800000 */
[----:B------:R-:W-:Y:S01]  /*9e10*/  @P5 IMAD.MOV.U32 R5, RZ, RZ, R11 ;  /* 0x000000ffff055224 */ /* 0x000fe200078e000b */
[----:B---3--:R-:W-:Y:S01]  /*9e20*/  FMNMX.FTZ R70, R0, R2, !PT ;  /* 0x0000000200467209 */ /* 0x008fe20007810000 */
[----:B------:R1:W2:Y:S01]  /*9e30*/  MUFU.EX2 R197, R4 ;  /* 0x0000000400c57308 */ /* 0x0002a20000000800 */
[----:B------:R-:W-:Y:S02]  /*9e40*/  @P5 IMAD R7, R7, 0x70, RZ ;  /* 0x0000007007075824 */ /* 0x000fe400078e02ff */
[--C-:B------:R-:W-:Y:S02]  /*9e50*/  FFMA.FTZ R0, R193, c[0x0][0x2d0], -R96.reuse ;  /* 0x0000b400c1007a23 */ /* 0x100fe40000010860 */
[----:B------:R-:W-:Y:S02]  /*9e60*/  FMUL.FTZ R97, R70, c[0x0][0x2d0] ;  /* 0x0000b40046617a20 */ /* 0x000fe40000410000 */
[----:B------:R-:W-:Y:S05]  /*9e70*/  IMAD.MOV.U32 R193, RZ, RZ, R65 ;  /* 0x000000ffffc17224 */ /* 0x000fea00078e0041 */
[----:B------:R-:W-:Y:S01]  /*9e80*/  F2FP.PACK_AB R72, R193, R224 ;  /* 0x000000e0c148723e */ /* 0x000fe200000000ff */
[--C-:B-1----:R-:W-:Y:S01]  /*9e90*/  FFMA.FTZ R4, R18, c[0x0][0x2d0], -R93.reuse ;  /* 0x0000b40012047a23 */ /* 0x102fe2000001085d */
[----:B--2---:R-:W-:Y:S01]  /*9ea0*/  F2FP.PACK_AB R73, R197, R111 ;  /* 0x0000006fc549723e */ /* 0x004fe200000000ff */
[----:B------:R1:W-:Y:S10]  /*9eb0*/  MUFU.EX2 R18, R0 ;  /* 0x0000000000127308 */ /* 0x0003f40000000800 */
[----:B------:R2:W-:Y:S01]  /*9ec0*/  MUFU.EX2 R55, R4 ;  /* 0x0000000400377308 */ /* 0x0005e20000000800 */
[----:B-1----:R-:W-:Y:S09]  /*9ed0*/  FFMA.FTZ R0, R13, c[0x0][0x2d0], -R96 ;  /* 0x0000b4000d007a23 */ /* 0x002ff20000010860 */
[----:B------:R-:W-:Y:S01]  /*9ee0*/  MUFU.EX2 R2, R0 ;  /* 0x0000000000027308 */ /* 0x000fe20000000800 */
[----:B--2---:R-:W-:Y:S09]  /*9ef0*/  FFMA.FTZ R4, R19, c[0x0][0x2d0], -R93 ;  /* 0x0000b40013047a23 */ /* 0x004ff2000001085d */
[----:B------:R1:W2:Y:S02]  /*9f00*/  MUFU.EX2 R12, R4 ;  /* 0x00000004000c7308 */ /* 0x0002a40000000800 */
[----:B-1----:R-:W-:Y:S01]  /*9f10*/  @P5 IMAD.MOV.U32 R4, RZ, RZ, R8 ;  /* 0x000000ffff045224 */ /* 0x002fe200078e0008 */
[----:B--2---:R1:W-:Y:S01]  /*9f20*/  STL [R1+0xc], R12 ;  /* 0x00000c0c01007387 */ /* 0x0043e20000100800 */
[----:B------:R-:W-:Y:S02]  /*9f30*/  FFMA.FTZ R8, R192, c[0x0][0x2d0], -R96 ;  /* 0x0000b400c0087a23 */ /* 0x000fe40000010860 */
[----:B------:R-:W-:Y:S01]  /*9f40*/  @P5 IMAD.WIDE.U32 R4, R6, 0x70, R4 ;  /* 0x0000007006045825 */ /* 0x000fe200078e0004 */
[----:B------:R2:W-:Y:S03]  /*9f50*/  STL [R1+0x24], R2 ;  /* 0x0000240201007387 */ /* 0x0005e60000100800 */
[----:B------:R3:W-:Y:S01]  /*9f60*/  MUFU.EX2 R110, R8 ;  /* 0x00000008006e7308 */ /* 0x0007e20000000800 */
[----:B------:R-:W-:Y:S01]  /*9f70*/  @P5 IMAD.IADD R7, R5, 0x1, R7 ;  /* 0x0000000105075824 */ /* 0x000fe200078e0207 */
[C---:B------:R-:W-:Y:S04]  /*9f80*/  @P5 LEA R6, P0, R4.reuse, c[0x0][0x1c8], 0x1 ;  /* 0x0000720004065a11 */ /* 0x040fe800078008ff */
[----:B------:R-:W-:Y:S02]  /*9f90*/  @P5 LEA.HI.X R7, R4, c[0x0][0x1cc], R7, 0x1, P0 ;  /* 0x0000730004075a11 */ /* 0x000fe400000f0c07 */
[-C--:B------:R-:W-:Y:S03]  /*9fa0*/  @P5 IADD3 R4, P0, R6, R17.reuse, RZ ;  /* 0x0000001106045210 */ /* 0x080fe60007f1e0ff */
[----:B------:R4:W-:Y:S01]  /*9fb0*/  @P5 LDGSTS.E.BYPASS.LTC128B.128 [R245+0x3900], [R6.64], !P6 ;  /* 0x0390000006f55fae */ /* 0x0009e2000f101d4a */
[----:B-1----:R-:W-:Y:S01]  /*9fc0*/  @P5 SHF.L.U64.HI R12, R9, 0x5, R10 ;  /* 0x00000005090c5819 */ /* 0x002fe2000001020a */
[----:B---3--:R-:W-:Y:S04]  /*9fd0*/  FFMA.FTZ R8, R199, c[0x0][0x2d0], -R96 ;  /* 0x0000b400c7087a23 */ /* 0x008fe80000010860 */
[--C-:B------:R-:W-:Y:S01]  /*9fe0*/  @P5 IMAD.X R5, R7, 0x1, R12.reuse, P0 ;  /* 0x0000000107055824 */ /* 0x100fe200000e060c */
[----:B------:R1:W-:Y:S01]  /*9ff0*/  MUFU.EX2 R64, R8 ;  /* 0x0000000800407308 */ /* 0x0003e20000000800 */
[----:B------:R-:W-:Y:S03]  /*a000*/  IMAD.MOV.U32 R199, RZ, RZ, R59 ;  /* 0x000000ffffc77224 */ /* 0x000fe600078e003b */
[----:B------:R3:W-:Y:S01]  /*a010*/  @P5 LDGSTS.E.BYPASS.LTC128B.128 [R245+0x4100], [R4.64], !P6 ;  /* 0x0410000004f55fae */ /* 0x0007e2000f101d4a */
[-C--:B-1----:R-:W-:Y:S05]  /*a020*/  @P5 IADD3 R8, P0, R4, R17.reuse, RZ ;  /* 0x0000001104085210 */ /* 0x082fea0007f1e0ff */
[--C-:B------:R-:W-:Y:S01]  /*a030*/  @P5 IMAD.X R9, R5, 0x1, R12.reuse, P0 ;  /* 0x0000000105095824 */ /* 0x100fe200000e060c */
[-C--:B------:R-:W-:Y:S04]  /*a040*/  @P5 IADD3 R10, P0, R8, R17.reuse, RZ ;  /* 0x00000011080a5210 */ /* 0x080fe80007f1e0ff */
[----:B------:R1:W-:Y:S01]  /*a050*/  @P5 LDGSTS.E.BYPASS.LTC128B.128 [R245+0x4900], [R8.64], !P6 ;  /* 0x0490000008f55fae */ /* 0x0003e2000f101d4a */
[----:B------:R-:W-:Y:S01]  /*a060*/  @P5 IMAD.X R11, R9, 0x1, R12, P0 ;  /* 0x00000001090b5824 */ /* 0x000fe200000e060c */
[----:B------:R-:W-:Y:S04]  /*a070*/  FSETP.NEU.FTZ.AND P0, PT, R70, -INF , PT ;  /* 0xff8000004600780b */ /* 0x000fe80003f1d000 */
[----:B------:R-:W-:Y:S02]  /*a080*/  FSEL R97, R97, RZ, P0 ;  /* 0x000000ff61617208 */ /* 0x000fe40000000000 */
[----:B------:R1:W-:Y:S03]  /*a090*/  @P5 LDGSTS.E.BYPASS.LTC128B.128 [R245+0x5100], [R10.64], !P6 ;  /* 0x051000000af55fae */ /* 0x0003e6000f101d4a */
[--C-:B------:R-:W-:Y:S02]  /*a0a0*/  FFMA.FTZ R0, R205, c[0x0][0x2d0], -R97.reuse ;  /* 0x0000b400cd007a23 */ /* 0x100fe40000010861 */
[----:B------:R-:W-:Y:S02]  /*a0b0*/  FFMA.FTZ R94, R252, c[0x0][0x2d0], -R97 ;  /* 0x0000b400fc5e7a23 */ /* 0x000fe40000010861 */
[----:B------:R1:W-:Y:S01]  /*a0c0*/  MUFU.EX2 R109, R0 ;  /* 0x00000000006d7308 */ /* 0x0003e20000000800 */
[----:B------:R-:W-:Y:S02]  /*a0d0*/  IMAD.MOV.U32 R205, RZ, RZ, R63 ;  /* 0x000000ffffcd7224 */ /* 0x000fe400078e003f */
[--C-:B-1----:R-:W-:Y:S02]  /*a0e0*/  FFMA.FTZ R0, R204, c[0x0][0x2d0], -R97.reuse ;  /* 0x0000b400cc007a23 */ /* 0x102fe40000010861 */
[----:B------:R-:W-:Y:S05]  /*a0f0*/  IMAD.MOV.U32 R204, RZ, RZ, R62 ;  /* 0x000000ffffcc7224 */ /* 0x000fea00078e003e */
[----:B------:R1:W-:Y:S02]  /*a100*/  MUFU.EX2 R19, R0 ;  /* 0x0000000000137308 */ /* 0x0003e40000000800 */
[--C-:B-1----:R-:W-:Y:S02]  /*a110*/  FFMA.FTZ R0, R14, c[0x0][0x2d0], -R97.reuse ;  /* 0x0000b4000e007a23 */ /* 0x102fe40000010861 */
[--C-:B------:R-:W-:Y:S06]  /*a120*/  FFMA.FTZ R14, R32, c[0x0][0x2d0], -R92.reuse ;  /* 0x0000b400200e7a23 */ /* 0x100fec000001085c */
[----:B------:R1:W1:Y:S10]  /*a130*/  MUFU.EX2 R13, R0 ;  /* 0x00000000000d7308 */ /* 0x0002740000000800 */
[----:B------:R3:W-:Y:S01]  /*a140*/  MUFU.EX2 R235, R14 ;  /* 0x0000000e00eb7308 */ /* 0x0007e20000000800 */
[----:B-1----:R-:W-:Y:S01]  /*a150*/  FFMA.FTZ R0, R15, c[0x0][0x2d0], -R97 ;  /* 0x0000b4000f007a23 */ /* 0x002fe20000010861 */
[----:B------:R1:W-:Y:S01]  /*a160*/  STL [R1+0x8], R13 ;  /* 0x0000080d01007387 */ /* 0x0003e20000100800 */
[--C-:B------:R-:W-:Y:S07]  /*a170*/  FFMA.FTZ R15, R21, c[0x0][0x2d0], -R92.reuse ;  /* 0x0000b400150f7a23 */ /* 0x100fee000001085c */
[----:B--2---:R-:W2:Y:S01]  /*a180*/  MUFU.EX2 R2, R0 ;  /* 0x0000000000027308 */ /* 0x004ea20000000800 */
[--C-:B---3--:R-:W-:Y:S09]  /*a190*/  FFMA.FTZ R14, R36, c[0x0][0x2d0], -R92.reuse ;  /* 0x0000b400240e7a23 */ /* 0x108ff2000001085c */
[----:B------:R-:W3:Y:S10]  /*a1a0*/  MUFU.EX2 R0, R16 ;  /* 0x0000001000007308 */ /* 0x000ef40000000800 */
[----:B------:R-:W-:Y:S01]  /*a1b0*/  MUFU.EX2 R220, R15 ;  /* 0x0000000f00dc7308 */ /* 0x000fe20000000800 */
[--C-:B-1----:R-:W-:Y:S01]  /*a1c0*/  FFMA.FTZ R13, R33, c[0x0][0x2d0], -R92.reuse ;  /* 0x0000b400210d7a23 */ /* 0x102fe2000001085c */
[----:B--2---:R1:W-:Y:S08]  /*a1d0*/  STL [R1+0x20], R2 ;  /* 0x0000200201007387 */ /* 0x0043f00000100800 */
[----:B------:R-:W-:Y:S01]  /*a1e0*/  MUFU.EX2 R244, R14 ;  /* 0x0000000e00f47308 */ /* 0x000fe20000000800 */
[----:B---3--:R2:W-:Y:S09]  /*a1f0*/  STL [R1+0x1c], R0 ;  /* 0x00001c0001007387 */ /* 0x0085f20000100800 */
[----:B------:R3:W-:Y:S01]  /*a200*/  MUFU.EX2 R242, R13 ;  /* 0x0000000d00f27308 */ /* 0x0007e20000000800 */
[--C-:B-1----:R-:W-:Y:S09]  /*a210*/  FFMA.FTZ R2, R22, c[0x0][0x2d0], -R93.reuse ;  /* 0x0000b40016027a23 */ /* 0x102ff2000001085d */
[----:B------:R-:W1:Y:S01]  /*a220*/  MUFU.EX2 R2, R2 ;  /* 0x0000000200027308 */ /* 0x000e620000000800 */
[--C-:B--2---:R-:W-:Y:S02]  /*a230*/  FFMA.FTZ R0, R23, c[0x0][0x2d0], -R93.reuse ;  /* 0x0000b40017007a23 */ /* 0x104fe4000001085d */
[----:B---3--:R-:W-:Y:S07]  /*a240*/  FFMA.FTZ R13, R37, c[0x0][0x2d0], -R92 ;  /* 0x0000b400250d7a23 */ /* 0x008fee000001085c */
[----:B------:R2:W-:Y:S10]  /*a250*/  MUFU.EX2 R232, R0 ;  /* 0x0000000000e87308 */ /* 0x0005f40000000800 */
[----:B------:R-:W-:Y:S01]  /*a260*/  MUFU.EX2 R234, R13 ;  /* 0x0000000d00ea7308 */ /* 0x000fe20000000800 */
[----:B-1----:R1:W-:Y:S01]  /*a270*/  STL [R1+0x18], R2 ;  /* 0x0000180201007387 */ /* 0x0023e20000100800 */
[--C-:B--2---:R-:W-:Y:S08]  /*a280*/  FFMA.FTZ R0, R34, c[0x0][0x2d0], -R93.reuse ;  /* 0x0000b40022007a23 */ /* 0x104ff0000001085d */
[----:B------:R2:W-:Y:S02]  /*a290*/  MUFU.EX2 R239, R0 ;  /* 0x0000000000ef7308 */ /* 0x0005e40000000800 */
[----:B--2---:R-:W-:Y:S08]  /*a2a0*/  FFMA.FTZ R0, R35, c[0x0][0x2d0], -R93 ;  /* 0x0000b40023007a23 */ /* 0x004ff0000001085d */
[----:B------:R2:W-:Y:S02]  /*a2b0*/  MUFU.EX2 R243, R0 ;  /* 0x0000000000f37308 */ /* 0x0005e40000000800 */
[--C-:B--2---:R-:W-:Y:S08]  /*a2c0*/  FFMA.FTZ R0, R24, c[0x0][0x2d0], -R96.reuse ;  /* 0x0000b40018007a23 */ /* 0x104ff00000010860 */
[----:B-1----:R1:W2:Y:S02]  /*a2d0*/  MUFU.EX2 R2, R0 ;  /* 0x0000000000027308 */ /* 0x0022a40000000800 */
[--C-:B-1----:R-:W-:Y:S01]  /*a2e0*/  FFMA.FTZ R0, R25, c[0x0][0x2d0], -R96.reuse ;  /* 0x0000b40019007a23 */ /* 0x102fe20000010860 */
[----:B--2---:R1:W-:Y:S07]  /*a2f0*/  STL [R1+0x14], R2 ;  /* 0x0000140201007387 */ /* 0x0043ee0000100800 */
[----:B------:R2:W-:Y:S01]  /*a300*/  MUFU.EX2 R236, R0 ;  /* 0x0000000000ec7308 */ /* 0x0005e20000000800 */
[----:B------:R3:W-:Y:S01]  /*a310*/  STL [R1+0xb4], R143 ;  /* 0x0000b48f01007387 */ /* 0x0007e20000100800 */
[--C-:B-1----:R-:W-:Y:S02]  /*a320*/  FFMA.FTZ R2, R28, c[0x0][0x2d0], -R96.reuse ;  /* 0x0000b4001c027a23 */ /* 0x102fe40000010860 */
[----:B--2---:R-:W-:Y:S06]  /*a330*/  FFMA.FTZ R0, R26, c[0x0][0x2d0], -R97 ;  /* 0x0000b4001a007a23 */ /* 0x004fec0000010861 */
[----:B------:R1:W-:Y:S10]  /*a340*/  MUFU.EX2 R240, R2 ;  /* 0x0000000200f07308 */ /* 0x0003f40000000800 */
[----:B------:R2:W-:Y:S01]  /*a350*/  MUFU.EX2 R246, R0 ;  /* 0x0000000000f67308 */ /* 0x0005e20000000800 */
[----:B-1----:R-:W-:Y:S09]  /*a360*/  FFMA.FTZ R2, R38, c[0x0][0x2d0], -R93 ;  /* 0x0000b40026027a23 */ /* 0x002ff2000001085d */
[----:B------:R1:W-:Y:S01]  /*a370*/  MUFU.EX2 R237, R2 ;  /* 0x0000000200ed7308 */ /* 0x0003e20000000800 */
[--C-:B--2---:R-:W-:Y:S09]  /*a380*/  FFMA.FTZ R0, R27, c[0x0][0x2d0], -R97.reuse ;  /* 0x0000b4001b007a23 */ /* 0x104ff20000010861 */
[----:B------:R2:W-:Y:S01]  /*a390*/  MUFU.EX2 R233, R0 ;  /* 0x0000000000e97308 */ /* 0x0005e20000000800 */
[--C-:B-1----:R-:W-:Y:S09]  /*a3a0*/  FFMA.FTZ R2, R40, c[0x0][0x2d0], -R96.reuse ;  /* 0x0000b40028027a23 */ /* 0x102ff20000010860 */
[----:B------:R-:W-:Y:S01]  /*a3b0*/  MUFU.EX2 R238, R2 ;  /* 0x0000000200ee7308 */ /* 0x000fe20000000800 */
[----:B--2---:R-:W-:Y:S09]  /*a3c0*/  FFMA.FTZ R0, R29, c[0x0][0x2d0], -R96 ;  /* 0x0000b4001d007a23 */ /* 0x004ff20000010860 */
        /* <DEDUP_REMOVED lines=16> */
[----:B---3--:R-:W2:Y:S01]  /*a4d0*/  LDL.LU R143, [R1+0x20] ;  /* 0x00002000018f7983 */ /* 0x008ea20000300800 */
[-C--:B----4-:R-:W-:Y:S02]  /*a4e0*/  @P5 IADD3 R6, P3, R10, R17.reuse, RZ ;  /* 0x000000110a065210 */ /* 0x090fe40007f7e0ff */
[----:B------:R-:W-:Y:S01]  /*a4f0*/  FADD.FTZ R2, -R0, R3 ;  /* 0x0000000300027221 */ /* 0x000fe20000010100 */
[----:B------:R1:W-:Y:S01]  /*a500*/  STL [R1+0xb8], R142 ;  /* 0x0000b88e01007387 */ /* 0x0003e20000100800 */
[----:B------:R-:W-:Y:S01]  /*a510*/  FSEL R0, R142, RZ, P2 ;  /* 0x000000ff8e007208 */ /* 0x000fe20001000000 */
[--C-:B------:R-:W-:Y:S01]  /*a520*/  @P5 IMAD.X R7, R11, 0x1, R12.reuse, P3 ;  /* 0x000000010b075824 */ /* 0x100fe200018e060c */
[-C--:B------:R-:W-:Y:S01]  /*a530*/  @P5 IADD3 R4, P2, R6, R17.reuse, RZ ;  /* 0x0000001106045210 */ /* 0x080fe20007f5e0ff */
[----:B------:R-:W-:Y:S02]  /*a540*/  FMUL.FTZ R2, R2, c[0x0][0x2d0] ;  /* 0x0000b40002027a20 */ /* 0x000fe40000410000 */
[----:B------:R-:W-:Y:S01]  /*a550*/  FADD.FTZ R0, -R0, R141 ;  /* 0x0000008d00007221 */ /* 0x000fe20000010100 */
[----:B------:R3:W-:Y:S01]  /*a560*/  @P5 LDGSTS.E.BYPASS.LTC128B.128 [R245+0x5900], [R6.64], !P6 ;  /* 0x0590000006f55fae */ /* 0x0007e2000f101d4a */
[----:B------:R4:W4:Y:S01]  /*a570*/  MUFU.EX2 R69, R2 ;  /* 0x0000000200457308 */ /* 0x0009220000000800 */
[----:B------:R-:W-:Y:S01]  /*a580*/  @P5 IMAD.X R5, R7, 0x1, R12, P2 ;  /* 0x0000000107055824 */ /* 0x000fe200010e060c */
[----:B------:R-:W-:Y:S01]  /*a590*/  @P5 IADD3 R8, P3, R4, R17, RZ ;  /* 0x0000001104085210 */ /* 0x000fe20007f7e0ff */
[----:B------:R-:W-:Y:S02]  /*a5a0*/  FMUL.FTZ R0, R0, c[0x0][0x2d0] ;  /* 0x0000b40000007a20 */ /* 0x000fe40000410000 */
[----:B------:R-:W-:Y:S02]  /*a5b0*/  IMAD.MOV.U32 R141, RZ, RZ, R64 ;  /* 0x000000ffff8d7224 */ /* 0x000fe400078e0040 */
[----:B------:R3:W-:Y:S01]  /*a5c0*/  @P5 LDGSTS.E.BYPASS.LTC128B.128 [R245+0x6100], [R4.64], !P6 ;  /* 0x0610000004f55fae */ /* 0x0007e2000f101d4a */
[----:B------:R-:W-:Y:S02]  /*a5d0*/  @P5 IMAD.X R9, R5, 0x1, R12, P3 ;  /* 0x0000000105095824 */ /* 0x000fe400018e060c */
[----:B------:R3:W3:Y:S01]  /*a5e0*/  MUFU.EX2 R68, R0 ;  /* 0x0000000000447308 */ /* 0x0006e20000000800 */
[----:B------:R-:W-:Y:S04]  /*a5f0*/  F2FP.PACK_AB R64, R141, R110 ;  /* 0x0000006e8d40723e */ /* 0x000fe800000000ff */
[----:B------:R3:W-:Y:S08]  /*a600*/  @P5 LDGSTS.E.BYPASS.LTC128B.128 [R245+0x6900], [R8.64], !P6 ;  /* 0x0690000008f55fae */ /* 0x0007f0000f101d4a */
[----:B-1----:R-:W2:Y:S01]  /*a610*/  LDL.LU R142, [R1+0x24] ;  /* 0x00002400018e7983 */ /* 0x002ea20000300800 */
[----:B----4-:R-:W-:Y:S01]  /*a620*/  FSEL R2, R140, RZ, P1 ;  /* 0x000000ff8c027208 */ /* 0x010fe20000800000 */
[C---:B------:R-:W-:Y:S02]  /*a630*/  FMUL.FTZ R17, R69.reuse, R161 ;  /* 0x000000a145117220 */ /* 0x040fe40000410000 */
[----:B------:R1:W-:Y:S01]  /*a640*/  STL [R1+0xbc], R140 ;  /* 0x0000bc8c01007387 */ /* 0x0003e20000100800 */
[C---:B------:R-:W-:Y:S02]  /*a650*/  FMUL.FTZ R48, R69.reuse, R124 ;  /* 0x0000007c45307220 */ /* 0x040fe40000410000 */
[C---:B------:R-:W-:Y:S01]  /*a660*/  FMUL.FTZ R49, R69.reuse, R125 ;  /* 0x0000007d45317220 */ /* 0x040fe20000410000 */
[----:B------:R-:W4:Y:S01]  /*a670*/  LDSM.16.MT88.4 R20, [R228+0x100] ;  /* 0x00010000e414783b */ /* 0x000f220000004200 */
[----:B------:R-:W-:Y:S02]  /*a680*/  FFMA.FTZ R125, R114, c[0x0][0x2d0], -R93 ;  /* 0x0000b400727d7a23 */ /* 0x000fe4000001085d */
[----:B---3--:R-:W-:Y:S01]  /*a690*/  FADD.FTZ R0, -R2, R144 ;  /* 0x0000009002007221 */ /* 0x008fe20000010100 */
[----:B------:R-:W-:Y:S01]  /*a6a0*/  FSEL R2, R70, RZ, P0 ;  /* 0x000000ff46027208 */ /* 0x000fe20000000000 */
[C---:B------:R-:W-:Y:S02]  /*a6b0*/  FMUL.FTZ R5, R69.reuse, R149 ;  /* 0x0000009545057220 */ /* 0x040fe40000410000 */
[----:B------:R-:W-:Y:S01]  /*a6c0*/  FMUL.FTZ R0, R0, c[0x0][0x2d0] ;  /* 0x0000b40000007a20 */ /* 0x000fe20000410000 */
[----:B------:R-:W3:Y:S01]  /*a6d0*/  LDSM.16.MT88.4 R36, [R231+0x100] ;  /* 0x00010000e724783b */ /* 0x000ee20000004200 */
[----:B------:R-:W-:Y:S02]  /*a6e0*/  IMAD.MOV.U32 R149, RZ, RZ, R15 ;  /* 0x000000ffff957224 */ /* 0x000fe400078e000f */
[----:B------:R4:W4:Y:S01]  /*a6f0*/  MUFU.EX2 R3, R0 ;  /* 0x0000000000037308 */ /* 0x0009220000000800 */
[C---:B------:R-:W-:Y:S02]  /*a700*/  FMUL.FTZ R4, R69.reuse, R148 ;  /* 0x0000009445047220 */ /* 0x040fe40000410000 */
[C---:B------:R-:W-:Y:S02]  /*a710*/  FMUL.FTZ R6, R68.reuse, R150 ;  /* 0x0000009644067220 */ /* 0x040fe40000410000 */
[C---:B------:R-:W-:Y:S01]  /*a720*/  FMUL.FTZ R7, R68.reuse, R151 ;  /* 0x0000009744077220 */ /* 0x040fe20000410000 */
[----:B------:R-:W-:Y:S01]  /*a730*/  LDSM.16.MT88.4 R84, [R231+0x900] ;  /* 0x00090000e754783b */ /* 0x000fe20000004200 */
[----:B------:R-:W-:Y:S02]  /*a740*/  IMAD.MOV.U32 R144, RZ, RZ, R19 ;  /* 0x000000ffff907224 */ /* 0x000fe400078e0013 */
[----:B------:R-:W-:Y:S02]  /*a750*/  FMUL.FTZ R19, R68, R163 ;  /* 0x000000a344137220 */ /* 0x000fe40000410000 */
[----:B------:R-:W-:Y:S01]  /*a760*/  IMAD.MOV.U32 R148, RZ, RZ, R16 ;  /* 0x000000ffff947224 */ /* 0x000fe200078e0010 */
[----:B------:R-:W-:Y:S01]  /*a770*/  F2FP.PACK_AB R65, R144, R109 ;  /* 0x0000006d9041723e */ /* 0x000fe200000000ff */
[C---:B------:R-:W-:Y:S01]  /*a780*/  FMUL.FTZ R16, R69.reuse, R160 ;  /* 0x000000a045107220 */ /* 0x040fe20000410000 */
[----:B-1----:R-:W3:Y:S01]  /*a790*/  LDL.LU R140, [R1+0xc] ;  /* 0x00000c00018c7983 */ /* 0x002ee20000300800 */
[----:B------:R-:W-:Y:S02]  /*a7a0*/  IMAD.MOV.U32 R151, RZ, RZ, R34 ;  /* 0x000000ffff977224 */ /* 0x000fe400078e0022 */
[----:B------:R-:W-:Y:S01]  /*a7b0*/  IMAD.MOV.U32 R150, RZ, RZ, R33 ;  /* 0x000000ffff967224 */ /* 0x000fe200078e0021 */
[----:B------:R1:W-:Y:S01]  /*a7c0*/  STL [R1+0xc0], R245 ;  /* 0x0000c0f501007387 */ /* 0x0003e20000100800 */
[----:B------:R-:W-:Y:S02]  /*a7d0*/  FMUL.FTZ R33, R69, R177 ;  /* 0x000000b145217220 */ /* 0x000fe40000410000 */
[C---:B------:R-:W-:Y:S01]  /*a7e0*/  FMUL.FTZ R34, R68.reuse, R178 ;  /* 0x000000b244227220 */ /* 0x040fe20000410000 */
[----:B------:R-:W-:Y:S01]  /*a7f0*/  LDSM.16.MT88.4 R88, [R229+0x900] ;  /* 0x00090000e558783b */ /* 0x000fe20000004200 */
[----:B------:R-:W-:Y:S02]  /*a800*/  FMUL.FTZ R50, R68, R126 ;  /* 0x0000007e44327220 */ /* 0x000fe40000410000 */
[----:B----4-:R-:W-:Y:S02]  /*a810*/  FADD.FTZ R0, -R2, R145 ;  /* 0x0000009102007221 */ /* 0x010fe40000010100 */
[----:B------:R-:W-:Y:S02]  /*a820*/  FFMA.FTZ R2, R41, c[0x0][0x2d0], -R96 ;  /* 0x0000b40029027a23 */ /* 0x000fe40000010860 */
[----:B------:R-:W-:Y:S01]  /*a830*/  FMUL.FTZ R0, R0, c[0x0][0x2d0] ;  /* 0x0000b40000007a20 */ /* 0x000fe20000410000 */
[----:B------:R-:W0:Y:S01]  /*a840*/  LDGDEPBAR ;  /* 0x00000000000079af */ /* 0x000e220000000000 */
[----:B------:R4:W4:Y:S01]  /*a850*/  MUFU.EX2 R31, R2 ;  /* 0x00000002001f7308 */ /* 0x0009220000000800 */
[C---:B------:R-:W-:Y:S02]  /*a860*/  FMUL.FTZ R8, R3.reuse, R152 ;  /* 0x0000009803087220 */ /* 0x040fe40000410000 */
[----:B------:R-:W-:Y:S02]  /*a870*/  IMAD.MOV.U32 R145, RZ, RZ, R18 ;  /* 0x000000ffff917224 */ /* 0x000fe400078e0012 */
[C---:B------:R-:W-:Y:S02]  /*a880*/  FMUL.FTZ R9, R3.reuse, R153 ;  /* 0x0000009903097220 */ /* 0x040fe40000410000 */
[C---:B------:R-:W-:Y:S02]  /*a890*/  FMUL.FTZ R12, R3.reuse, R156 ;  /* 0x0000009c030c7220 */ /* 0x040fe40000410000 */
[C---:B------:R-:W-:Y:S01]  /*a8a0*/  FMUL.FTZ R13, R3.reuse, R157 ;  /* 0x0000009d030d7220 */ /* 0x040fe20000410000 */
[----:B------:R-:W4:Y:S01]  /*a8b0*/  MUFU.EX2 R0, R0 ;  /* 0x0000000000007308 */ /* 0x000f220000000800 */
[----:B------:R-:W-:Y:S01]  /*a8c0*/  FMUL.FTZ R18, R68, R162 ;  /* 0x000000a244127220 */ /* 0x000fe20000410000 */
[----:B-1----:R-:W3:Y:S01]  /*a8d0*/  LDL.LU R245, [R1+0x10] ;  /* 0x0000100001f57983 */ /* 0x002ee20000300800 */
[C---:B------:R-:W-:Y:S02]  /*a8e0*/  FMUL.FTZ R25, R3.reuse, R169 ;  /* 0x000000a903197220 */ /* 0x040fe40000410000 */
[----:B------:R-:W-:Y:S01]  /*a8f0*/  IMAD.MOV.U32 R156, RZ, RZ, R55 ;  /* 0x000000ffff9c7224 */ /* 0x000fe200078e0037 */
[----:B------:R1:W-:Y:S01]  /*a900*/  STL [R1+0xc4], R70 ;  /* 0x0000c44601007387 */ /* 0x0003e20000100800 */
[----:B------:R-:W-:Y:S02]  /*a910*/  IMAD.MOV.U32 R157, RZ, RZ, R54 ;  /* 0x000000ffff9d7224 */ /* 0x000fe400078e0036 */
[C---:B------:R-:W-:Y:S02]  /*a920*/  FMUL.FTZ R28, R3.reuse, R172 ;  /* 0x000000ac031c7220 */ /* 0x040fe40000410000 */
[----:B------:R-:W-:Y:S02]  /*a930*/  FMUL.FTZ R29, R3, R173 ;  /* 0x000000ad031d7220 */ /* 0x000fe40000410000 */
[----:B------:R-:W-:Y:S02]  /*a940*/  IMAD.MOV.U32 R173, RZ, RZ, R32 ;  /* 0x000000ffffad7224 */ /* 0x000fe400078e0020 */
[----:B----4-:R-:W-:Y:S02]  /*a950*/  FFMA.FTZ R2, R42, c[0x0][0x2d0], -R97 ;  /* 0x0000b4002a027a23 */ /* 0x010fe40000010861 */
[----:B------:R-:W-:Y:S02]  /*a960*/  IMAD.MOV.U32 R172, RZ, RZ, R31 ;  /* 0x000000ffffac7224 */ /* 0x000fe400078e001f */
[----:B------:R4:W-:Y:S01]  /*a970*/  MUFU.EX2 R147, R2 ;  /* 0x0000000200937308 */ /* 0x0009e20000000800 */
[----:B------:R-:W-:Y:S02]  /*a980*/  FMUL.FTZ R32, R69, R176 ;  /* 0x000000b045207220 */ /* 0x000fe40000410000 */
[----:B------:R-:W-:Y:S02]  /*a990*/  IMAD.MOV.U32 R176, RZ, RZ, R76 ;  /* 0x000000ffffb07224 */ /* 0x000fe400078e004c */
[C---:B------:R-:W-:Y:S02]  /*a9a0*/  FMUL.FTZ R14, R0.reuse, R158 ;  /* 0x0000009e000e7220 */ /* 0x040fe40000410000 */
[C---:B------:R-:W-:Y:S02]  /*a9b0*/  FMUL.FTZ R15, R0.reuse, R159 ;  /* 0x0000009f000f7220 */ /* 0x040fe40000410000 */
[C---:B------:R-:W-:Y:S02]  /*a9c0*/  FMUL.FTZ R10, R0.reuse, R154 ;  /* 0x0000009a000a7220 */ /* 0x040fe40000410000 */
[C---:B------:R-:W-:Y:S01]  /*a9d0*/  FMUL.FTZ R11, R0.reuse, R155 ;  /* 0x0000009b000b7220 */ /* 0x040fe20000410000 */
[----:B-1----:R-:W3:Y:S01]  /*a9e0*/  LDL.LU R70, [R1+0x8] ;  /* 0x0000080001467983 */ /* 0x002ee20000300800 */
[C---:B------:R-:W-:Y:S02]  /*a9f0*/  FMUL.FTZ R27, R0.reuse, R171 ;  /* 0x000000ab001b7220 */ /* 0x040fe40000410000 */
[C---:B------:R-:W-:Y:S01]  /*aa00*/  FMUL.FTZ R26, R0.reuse, R170 ;  /* 0x000000aa001a7220 */ /* 0x040fe20000410000 */
[----:B------:R-:W3:Y:S01]  /*aa10*/  LDL.LU R153, [R1+0x14] ;  /* 0x0000140001997983 */ /* 0x000ee20000300800 */
[C---:B------:R-:W-:Y:S02]  /*aa20*/  FMUL.FTZ R30, R0.reuse, R174 ;  /* 0x000000ae001e7220 */ /* 0x040fe40000410000 */
[C---:B------:R-:W-:Y:S01]  /*aa30*/  FMUL.FTZ R31, R0.reuse, R175 ;  /* 0x000000af001f7220 */ /* 0x040fe20000410000 */
[----:B------:R-:W3:Y:S01]  /*aa40*/  LDL.LU R154, [R1+0x18] ;  /* 0x00001800019a7983 */ /* 0x000ee20000300800 */
[----:B------:R-:W-:Y:S02]  /*aa50*/  IMAD.MOV.U32 R175, RZ, RZ, R77 ;  /* 0x000000ffffaf7224 */ /* 0x000fe400078e004d */
[C---:B------:R-:W-:Y:S01]  /*aa60*/  FMUL.FTZ R42, R0.reuse, R122 ;  /* 0x0000007a002a7220 */ /* 0x040fe20000410000 */
[----:B------:R-:W3:Y:S01]  /*aa70*/  LDL.LU R155, [R1+0x1c] ;  /* 0x00001c00019b7983 */ /* 0x000ee20000300800 */
[----:B----4-:R-:W-:Y:S02]  /*aa80*/  FFMA.FTZ R2, R43, c[0x0][0x2d0], -R97 ;  /* 0x0000b4002b027a23 */ /* 0x010fe40000010861 */
[----:B------:R-:W-:Y:S01]  /*aa90*/  FMUL.FTZ R43, R0, R123 ;  /* 0x0000007b002b7220 */ /* 0x000fe20000410000 */
[----:B------:R-:W-:Y:S01]  /*aaa0*/  LDSM.16.MT88.4 R76, [R230+0x100] ;  /* 0x00010000e64c783b */ /* 0x000fe20000004200 */
[----:B------:R1:W-:Y:S01]  /*aab0*/  MUFU.EX2 R152, R2 ;  /* 0x0000000200987308 */ /* 0x0003e20000000800 */
[C---:B------:R-:W-:Y:S02]  /*aac0*/  FMUL.FTZ R40, R3.reuse, R120 ;  /* 0x0000007803287220 */ /* 0x040fe40000410000 */
[C---:B------:R-:W-:Y:S02]  /*aad0*/  FMUL.FTZ R41, R3.reuse, R121 ;  /* 0x0000007903297220 */ /* 0x040fe40000410000 */
[----:B------:R-:W-:Y:S02]  /*aae0*/  FMUL.FTZ R51, R68, R127 ;  /* 0x0000007f44337220 */ /* 0x000fe40000410000 */
[C---:B------:R-:W-:Y:S02]  /*aaf0*/  FMUL.FTZ R58, R0.reuse, R130 ;  /* 0x00000082003a7220 */ /* 0x040fe40000410000 */
[C---:B------:R-:W-:Y:S02]  /*ab00*/  FMUL.FTZ R59, R0.reuse, R131 ;  /* 0x00000083003b7220 */ /* 0x040fe40000410000 */
[C---:B------:R-:W-:Y:S02]  /*ab10*/  FMUL.FTZ R62, R0.reuse, R134 ;  /* 0x00000086003e7220 */ /* 0x040fe40000410000 */
[----:B------:R-:W-:Y:S02]  /*ab20*/  FMUL.FTZ R63, R0, R135 ;  /* 0x00000087003f7220 */ /* 0x000fe40000410000 */
[----:B------:R-:W-:Y:S02]  /*ab30*/  FMUL.FTZ R61, R3, R133 ;  /* 0x00000085033d7220 */ /* 0x000fe40000410000 */
[----:B------:R-:W-:Y:S02]  /*ab40*/  FFMA.FTZ R126, R101, c[0x0][0x2d0], -R92 ;  /* 0x0000b400657e7a23 */ /* 0x000fe4000001085c */
[--C-:B------:R-:W-:Y:S02]  /*ab50*/  FFMA.FTZ R101, R249, c[0x0][0x2d0], -R93.reuse ;  /* 0x0000b400f9657a23 */ /* 0x100fe4000001085d */
[--C-:B------:R-:W-:Y:S02]  /*ab60*/  FFMA.FTZ R122, R103, c[0x0][0x2d0], -R93.reuse ;  /* 0x0000b400677a7a23 */ /* 0x100fe4000001085d */
[----:B------:R-:W-:Y:S02]  /*ab70*/  FFMA.FTZ R127, R115, c[0x0][0x2d0], -R93 ;  /* 0x0000b400737f7a23 */ /* 0x000fe4000001085d */
[--C-:B-1----:R-:W-:Y:S02]  /*ab80*/  FFMA.FTZ R2, R44, c[0x0][0x2d0], -R96.reuse ;  /* 0x0000b4002c027a23 */ /* 0x102fe40000010860 */
[----:B------:R-:W-:Y:S02]  /*ab90*/  FMUL.FTZ R44, R3, R180 ;  /* 0x000000b4032c7220 */ /* 0x000fe40000410000 */
[----:B------:R1:W-:Y:S01]  /*aba0*/  MUFU.EX2 R158, R2 ;  /* 0x00000002009e7308 */ /* 0x0003e20000000800 */
[----:B------:R-:W-:Y:S02]  /*abb0*/  FFMA.FTZ R124, R196, c[0x0][0x2d0], -R97 ;  /* 0x0000b400c47c7a23 */ /* 0x000fe40000010861 */
[--C-:B------:R-:W-:Y:S02]  /*abc0*/  FFMA.FTZ R103, R219, c[0x0][0x2d0], -R96.reuse ;  /* 0x0000b400db677a23 */ /* 0x100fe40000010860 */
[----:B------:R-:W-:Y:S02]  /*abd0*/  IMAD.MOV.U32 R219, RZ, RZ, R151 ;  /* 0x000000ffffdb7224 */ /* 0x000fe400078e0097 */
[--C-:B------:R-:W-:Y:S02]  /*abe0*/  FFMA.FTZ R121, R215, c[0x0][0x2d0], -R97.reuse ;  /* 0x0000b400d7797a23 */ /* 0x100fe40000010861 */
[--C-:B------:R-:W-:Y:S02]  /*abf0*/  FFMA.FTZ R120, R211, c[0x0][0x2d0], -R96.reuse ;  /* 0x0000b400d3787a23 */ /* 0x100fe40000010860 */
[--C-:B------:R-:W-:Y:S02]  /*ac00*/  FFMA.FTZ R123, R210, c[0x0][0x2d0], -R96.reuse ;  /* 0x0000b400d27b7a23 */ /* 0x100fe40000010860 */
[----:B-1----:R-:W-:Y:S02]  /*ac10*/  FFMA.FTZ R2, R45, c[0x0][0x2d0], -R96 ;  /* 0x0000b4002d027a23 */ /* 0x002fe40000010860 */
[----:B------:R-:W-:Y:S02]  /*ac20*/  FMUL.FTZ R45, R3, R181 ;  /* 0x000000b5032d7220 */ /* 0x000fe40000410000 */
[----:B------:R1:W-:Y:S02]  /*ac30*/  MUFU.EX2 R108, R2 ;  /* 0x00000002006c7308 */ /* 0x0003e40000000800 */
[--C-:B-1----:R-:W-:Y:S02]  /*ac40*/  FFMA.FTZ R2, R46, c[0x0][0x2d0], -R97.reuse ;  /* 0x0000b4002e027a23 */ /* 0x102fe40000010861 */
[----:B------:R-:W-:Y:S06]  /*ac50*/  FMUL.FTZ R46, R0, R182 ;  /* 0x000000b6002e7220 */ /* 0x000fec0000410000 */
[----:B------:R1:W4:Y:S02]  /*ac60*/  MUFU.EX2 R35, R2 ;  /* 0x0000000200237308 */ /* 0x0003240000000800 */
[----:B-1----:R-:W-:Y:S02]  /*ac70*/  FFMA.FTZ R2, R188, c[0x0][0x2d0], -R97 ;  /* 0x0000b400bc027a23 */ /* 0x002fe40000010861 */
[----:B----4-:R-:W-:Y:S06]  /*ac80*/  IMAD.MOV.U32 R174, RZ, RZ, R35 ;  /* 0x000000ffffae7224 */ /* 0x010fec00078e0023 */
[----:B------:R1:W4:Y:S01]  /*ac90*/  MUFU.EX2 R159, R2 ;  /* 0x00000002009f7308 */ /* 0x0003220000000800 */
[----:B------:R-:W-:Y:S02]  /*aca0*/  FMUL.FTZ R35, R68, R179 ;  /* 0x000000b344237220 */ /* 0x000fe40000410000 */
[----:B------:R-:W-:Y:S02]  /*acb0*/  IMAD.MOV.U32 R188, RZ, RZ, R80 ;  /* 0x000000ffffbc7224 */ /* 0x000fe400078e0050 */
[----:B------:R-:W-:Y:S01]  /*acc0*/  LDSM.16.MT88.4 R80, [R228+0x900] ;  /* 0x00090000e450783b */ /* 0x000fe20000004200 */
[----:B------:R-:W-:Y:S02]  /*acd0*/  IMAD.MOV.U32 R178, RZ, RZ, R174 ;  /* 0x000000ffffb27224 */ /* 0x000fe400078e00ae */
[----:B------:R-:W-:Y:S02]  /*ace0*/  IMAD.MOV.U32 R174, RZ, RZ, R199 ;  /* 0x000000ffffae7224 */ /* 0x000fe400078e00c7 */
[----:B------:R-:W-:Y:S02]  /*acf0*/  IMAD.MOV.U32 R179, RZ, RZ, R188 ;  /* 0x000000ffffb37224 */ /* 0x000fe400078e00bc */
[----:B------:R-:W-:Y:S02]  /*ad00*/  IMAD.MOV.U32 R188, RZ, RZ, R198 ;  /* 0x000000ffffbc7224 */ /* 0x000fe400078e00c6 */
[----:B-1----:R-:W-:Y:S02]  /*ad10*/  FFMA.FTZ R2, R47, c[0x0][0x2d0], -R92 ;  /* 0x0000b4002f027a23 */ /* 0x002fe4000001085c */
[----:B------:R-:W-:Y:S02]  /*ad20*/  FMUL.FTZ R47, R0, R183 ;  /* 0x000000b7002f7220 */ /* 0x000fe40000410000 */
[----:B----4-:R-:W-:Y:S01]  /*ad30*/  IMAD.MOV.U32 R177, RZ, RZ, R159 ;  /* 0x000000ffffb17224 */ /* 0x010fe200078e009f */
[----:B------:R-:W-:Y:S01]  /*ad40*/  MUFU.EX2 R183, R94 ;  /* 0x0000005e00b77308 */ /* 0x000fe20000000800 */
[----:B------:R-:W-:Y:S01]  /*ad50*/  IMAD.MOV.U32 R159, RZ, RZ, R193 ;  /* 0x000000ffff9f7224 */ /* 0x000fe200078e00c1 */
[----:B--2---:R-:W-:Y:S02]  /*ad60*/  F2FP.PACK_AB R66, R142, R145 ;  /* 0x000000918e42723e */ /* 0x004fe400000000ff */
[----:B---3--:R-:W-:Y:S02]  /*ad70*/  F2FP.PACK_AB R75, R140, R55 ;  /* 0x000000378c4b723e */ /* 0x008fe400000000ff */
[----:B------:R-:W-:Y:S02]  /*ad80*/  F2FP.PACK_AB R74, R245, R54 ;  /* 0x00000036f54a723e */ /* 0x000fe400000000ff */
[----:B------:R-:W1:Y:S05]  /*ad90*/  LDSM.16.MT88.4 R52, [R229+0x100] ;  /* 0x00010000e534783b */ /* 0x000e6a0000004200 */
[-C--:B------:R-:W-:Y:S05]  /*ada0*/  HMMA.16816.F32 R4, R72, R20.reuse, R4 ;  /* 0x000000144804723c */ /* 0x080fea0000001804 */
[----:B------:R-:W-:Y:S07]  /*adb0*/  F2FP.PACK_AB R67, R143, R70 ;  /* 0x000000468f43723e */ /* 0x000fee00000000ff */
[C---:B------:R-:W-:Y:S07]  /*adc0*/  HMMA.16816.F32 R8, R64.reuse, R20, R8 ;  /* 0x000000144008723c */ /* 0x040fee0000001808 */
[C---:B------:R-:W-:Y:S01]  /*add0*/  FMUL.FTZ R20, R69.reuse, R164 ;  /* 0x000000a445147220 */ /* 0x040fe20000410000 */
[-C--:B------:R-:W-:Y:S01]  /*ade0*/  HMMA.16816.F32 R12, R64, R22.reuse, R12 ;  /* 0x00000016400c723c */ /* 0x080fe2000000180c */
[----:B------:R2:W-:Y:S03]  /*adf0*/  MUFU.EX2 R164, R2 ;  /* 0x0000000200a47308 */ /* 0x0005e60000000800 */
[----:B------:R-:W-:Y:S02]  /*ae00*/  FMUL.FTZ R21, R69, R165 ;  /* 0x000000a545157220 */ /* 0x000fe40000410000 */
[----:B------:R-:W-:Y:S02]  /*ae10*/  IMAD.MOV.U32 R165, RZ, RZ, R24 ;  /* 0x000000ffffa57224 */ /* 0x000fe400078e0018 */
[C---:B------:R-:W-:Y:S04]  /*ae20*/  HMMA.16816.F32 R16, R72.reuse, R22, R16 ;  /* 0x000000164810723c */ /* 0x040fe80000001810 */
[----:B------:R-:W-:Y:S03]  /*ae30*/  FMUL.FTZ R24, R3, R168 ;  /* 0x000000a803187220 */ /* 0x000fe60000410000 */
[C---:B------:R-:W-:Y:S02]  /*ae40*/  FMUL.FTZ R23, R68.reuse, R167 ;  /* 0x000000a744177220 */ /* 0x040fe40000410000 */
[----:B------:R-:W-:Y:S07]  /*ae50*/  FMUL.FTZ R22, R68, R166 ;  /* 0x000000a644167220 */ /* 0x000fee0000410000 */
[-C--:B------:R-:W-:Y:S03]  /*ae60*/  HMMA.16816.F32 R20, R72, R36.reuse, R20 ;  /* 0x000000244814723c */ /* 0x080fe60000001814 */
[----:B--2---:R-:W-:Y:S02]  /*ae70*/  FFMA.FTZ R2, R189, c[0x0][0x2d0], -R92 ;  /* 0x0000b400bd027a23 */ /* 0x004fe4000001085c */
[----:B------:R-:W-:Y:S02]  /*ae80*/  IMAD.MOV.U32 R189, RZ, RZ, R165 ;  /* 0x000000ffffbd7224 */ /* 0x000fe400078e00a5 */
[----:B------:R2:W-:Y:S01]  /*ae90*/  MUFU.EX2 R168, R2 ;  /* 0x0000000200a87308 */ /* 0x0005e20000000800 */
[C---:B------:R-:W-:Y:S04]  /*aea0*/  HMMA.16816.F32 R24, R64.reuse, R36, R24 ;  /* 0x000000244018723c */ /* 0x040fe80000001818 */
[----:B------:R-:W-:Y:S02]  /*aeb0*/  IMAD.MOV.U32 R165, RZ, RZ, R106 ;  /* 0x000000ffffa57224 */ /* 0x000fe400078e006a */
[----:B------:R-:W-:Y:S02]  /*aec0*/  IMAD.MOV.U32 R106, RZ, RZ, R98 ;  /* 0x000000ffff6a7224 */ /* 0x000fe400078e0062 */
[-C--:B------:R-:W-:Y:S04]  /*aed0*/  HMMA.16816.F32 R28, R64, R38.reuse, R28 ;  /* 0x00000026401c723c */ /* 0x080fe8000000181c */
[--C-:B------:R-:W-:Y:S02]  /*aee0*/  FFMA.FTZ R98, R213, c[0x0][0x2d0], -R92.reuse ;  /* 0x0000b400d5627a23 */ /* 0x100fe4000001085c */
[C---:B------:R-:W-:Y:S02]  /*aef0*/  FMUL.FTZ R37, R69.reuse, R117 ;  /* 0x0000007545257220 */ /* 0x040fe40000410000 */
[C---:B------:R-:W-:Y:S04]  /*af00*/  HMMA.16816.F32 R32, R72.reuse, R38, R32 ;  /* 0x000000264820723c */ /* 0x040fe80000001820 */
[----:B------:R-:W-:Y:S02]  /*af10*/  FMUL.FTZ R36, R69, R116 ;  /* 0x0000007445247220 */ /* 0x000fe40000410000 */
[--C-:B------:R-:W-:Y:S02]  /*af20*/  FFMA.FTZ R117, R102, c[0x0][0x2d0], -R93.reuse ;  /* 0x0000b40066757a23 */ /* 0x100fe4000001085d */
[----:B--2---:R-:W-:Y:S04]  /*af30*/  FFMA.FTZ R2, R190, c[0x0][0x2d0], -R93 ;  /* 0x0000b400be027a23 */ /* 0x004fe8000001085d */
[----:B------:R2:W3:Y:S01]  /*af40*/  MUFU.EX2 R163, R2 ;  /* 0x0000000200a37308 */ /* 0x0004e20000000800 */
[C---:B------:R-:W-:Y:S02]  /*af50*/  FMUL.FTZ R39, R68.reuse, R119 ;  /* 0x0000007744277220 */ /* 0x040fe40000410000 */
[----:B------:R-:W-:Y:S02]  /*af60*/  FMUL.FTZ R38, R68, R118 ;  /* 0x0000007644267220 */ /* 0x000fe40000410000 */
[----:B------:R-:W-:Y:S02]  /*af70*/  FFMA.FTZ R119, R200, c[0x0][0x2d0], -R92 ;  /* 0x0000b400c8777a23 */ /* 0x000fe4000001085c */
[----:B------:R-:W-:Y:S02]  /*af80*/  FFMA.FTZ R102, R225, c[0x0][0x2d0], -R96 ;  /* 0x0000b400e1667a23 */ /* 0x000fe40000010860 */
[----:B------:R-:W-:Y:S01]  /*af90*/  IMAD.MOV.U32 R225, RZ, RZ, R150 ;  /* 0x000000ffffe17224 */ /* 0x000fe200078e0096 */
[-C--:B-1----:R-:W-:Y:S03]  /*afa0*/  HMMA.16816.F32 R36, R72, R52.reuse, R36 ;  /* 0x000000344824723c */ /* 0x082fe60000001824 */
[----:B------:R-:W-:Y:S02]  /*afb0*/  IMAD.MOV.U32 R200, RZ, RZ, R192 ;  /* 0x000000ffffc87224 */ /* 0x000fe400078e00c0 */
[----:B------:R-:W-:Y:S02]  /*afc0*/  FFMA.FTZ R118, R216, c[0x0][0x2d0], -R97 ;  /* 0x0000b400d8767a23 */ /* 0x000fe40000010861 */
[----:B------:R-:W-:Y:S01]  /*afd0*/  FFMA.FTZ R116, R217, c[0x0][0x2d0], -R96 ;  /* 0x0000b400d9747a23 */ /* 0x000fe20000010860 */
[C---:B------:R-:W-:Y:S04]  /*afe0*/  HMMA.16816.F32 R40, R64.reuse, R52, R40 ;  /* 0x000000344028723c */ /* 0x040fe80000001828 */
[----:B------:R-:W-:Y:S02]  /*aff0*/  IMAD.MOV.U32 R217, RZ, RZ, R152 ;  /* 0x000000ffffd97224 */ /* 0x000fe400078e0098 */
[----:B--2---:R-:W-:Y:S02]  /*b000*/  FFMA.FTZ R2, R191, c[0x0][0x2d0], -R93 ;  /* 0x0000b400bf027a23 */ /* 0x004fe4000001085d */
[-C--:B------:R-:W-:Y:S02]  /*b010*/  HMMA.16816.F32 R44, R64, R54.reuse, R44 ;  /* 0x00000036402c723c */ /* 0x080fe4000000182c */
[----:B------:R1:W-:Y:S02]  /*b020*/  MUFU.EX2 R167, R2 ;  /* 0x0000000200a77308 */ /* 0x0003e40000000800 */
[----:B---3--:R-:W-:Y:S02]  /*b030*/  IMAD.MOV.U32 R213, RZ, RZ, R163 ;  /* 0x000000ffffd57224 */ /* 0x008fe400078e00a3 */
[C---:B------:R-:W-:Y:S02]  /*b040*/  FMUL.FTZ R52, R69.reuse, R184 ;  /* 0x000000b845347220 */ /* 0x040fe40000410000 */
[C---:B------:R-:W-:Y:S04]  /*b050*/  HMMA.16816.F32 R48, R72.reuse, R54, R48 ;  /* 0x000000364830723c */ /* 0x040fe80000001830 */
[----:B------:R-:W-:Y:S01]  /*b060*/  FMUL.FTZ R53, R69, R185 ;  /* 0x000000b945357220 */ /* 0x000fe20000410000 */
[----:B------:R-:W-:Y:S02]  /*b070*/  MUFU.EX2 R184, R98 ;  /* 0x0000006200b87308 */ /* 0x000fe40000000800 */
[C---:B------:R-:W-:Y:S02]  /*b080*/  FMUL.FTZ R54, R68.reuse, R186 ;  /* 0x000000ba44367220 */ /* 0x040fe40000410000 */
[----:B------:R-:W-:Y:S07]  /*b090*/  FMUL.FTZ R55, R68, R187 ;  /* 0x000000bb44377220 */ /* 0x000fee0000410000 */
[-C--:B------:R-:W-:Y:S03]  /*b0a0*/  HMMA.16816.F32 R52, R72, R76.reuse, R52 ;  /* 0x0000004c4834723c */ /* 0x080fe60000001834 */
[--C-:B-1----:R-:W-:Y:S02]  /*b0b0*/  FFMA.FTZ R2, R56, c[0x0][0x2d0], -R92.reuse ;  /* 0x0000b40038027a23 */ /* 0x102fe4000001085c */
[----:B------:R-:W-:Y:S02]  /*b0c0*/  FMUL.FTZ R56, R3, R128 ;  /* 0x0000008003387220 */ /* 0x000fe40000410000 */
[----:B------:R1:W2:Y:S02]  /*b0d0*/  MUFU.EX2 R169, R2 ;  /* 0x0000000200a97308 */ /* 0x0002a40000000800 */
[----:B-1----:R-:W-:Y:S03]  /*b0e0*/  FFMA.FTZ R2, R57, c[0x0][0x2d0], -R92 ;  /* 0x0000b40039027a23 */ /* 0x002fe6000001085c */
[----:B------:R-:W-:Y:S05]  /*b0f0*/  FMUL.FTZ R57, R3, R129 ;  /* 0x0000008103397220 */ /* 0x000fea0000410000 */
[----:B------:R1:W-:Y:S01]  /*b100*/  MUFU.EX2 R171, R2 ;  /* 0x0000000200ab7308 */ /* 0x0003e20000000800 */
[----:B--2---:R-:W-:Y:S01]  /*b110*/  IMAD.MOV.U32 R252, RZ, RZ, R169 ;  /* 0x000000fffffc7224 */ /* 0x004fe200078e00a9 */
[C---:B------:R-:W-:Y:S08]  /*b120*/  HMMA.16816.F32 R56, R64.reuse, R76, R56 ;  /* 0x0000004c4038723c */ /* 0x040ff00000001838 */
[----:B------:R2:W-:Y:S01]  /*b130*/  MUFU.EX2 R129, R101 ;  /* 0x0000006500817308 */ /* 0x0005e20000000800 */
[----:B------:R-:W-:Y:S03]  /*b140*/  F2FP.PACK_AB R76, R236, R153 ;  /* 0x00000099ec4c723e */ /* 0x000fe600000000ff */
[----:B------:R-:W-:Y:S01]  /*b150*/  F2FP.PACK_AB R77, R233, R246 ;  /* 0x000000f6e94d723e */ /* 0x000fe200000000ff */
[----:B-1----:R-:W-:Y:S02]  /*b160*/  FFMA.FTZ R2, R60, c[0x0][0x2d0], -R93 ;  /* 0x0000b4003c027a23 */ /* 0x002fe4000001085d */
[----:B------:R-:W-:Y:S03]  /*b170*/  FMUL.FTZ R60, R3, R132 ;  /* 0x00000084033c7220 */ /* 0x000fe60000410000 */
[----:B------:R1:W-:Y:S04]  /*b180*/  MUFU.EX2 R166, R2 ;  /* 0x0000000200a67308 */ /* 0x0003e80000000800 */
[-C--:B------:R-:W-:Y:S03]  /*b190*/  HMMA.16816.F32 R60, R64, R78.reuse, R60 ;  /* 0x0000004e403c723c */ /* 0x080fe6000000183c */
[----:B--2---:R-:W-:Y:S04]  /*b1a0*/  FFMA.FTZ R101, R223, c[0x0][0x2d0], -R97 ;  /* 0x0000b400df657a23 */ /* 0x004fe80000010861 */
[C---:B------:R-:W-:Y:S02]  /*b1b0*/  FMUL.FTZ R64, R69.reuse, R136 ;  /* 0x0000008845407220 */ /* 0x040fe40000410000 */
[----:B------:R-:W-:Y:S03]  /*b1c0*/  FMUL.FTZ R65, R69, R137 ;  /* 0x0000008945417220 */ /* 0x000fe60000410000 */
[C---:B------:R-:W-:Y:S02]  /*b1d0*/  FMUL.FTZ R66, R68.reuse, R138 ;  /* 0x0000008a44427220 */ /* 0x040fe40000410000 */
[----:B------:R-:W-:Y:S02]  /*b1e0*/  FMUL.FTZ R67, R68, R139 ;  /* 0x0000008b44437220 */ /* 0x000fe40000410000 */
[----:B-1----:R-:W-:Y:S05]  /*b1f0*/  FFMA.FTZ R2, R194, c[0x0][0x2d0], -R93 ;  /* 0x0000b400c2027a23 */ /* 0x002fea000001085d */
[----:B------:R-:W-:Y:S01]  /*b200*/  HMMA.16816.F32 R64, R72, R78, R64 ;  /* 0x0000004e4840723c */ /* 0x000fe20000001840 */
[----:B------:R1:W2:Y:S06]  /*b210*/  MUFU.EX2 R170, R2 ;  /* 0x0000000200aa7308 */ /* 0x0002ac0000000800 */
[----:B------:R-:W-:Y:S02]  /*b220*/  F2FP.PACK_AB R72, R220, R155 ;  /* 0x0000009bdc48723e */ /* 0x000fe400000000ff */
[----:B------:R-:W-:Y:S03]  /*b230*/  F2FP.PACK_AB R73, R232, R154 ;  /* 0x0000009ae849723e */ /* 0x000fe600000000ff */
[----:B------:R-:W-:Y:S02]  /*b240*/  F2FP.PACK_AB R74, R242, R235 ;  /* 0x000000ebf24a723e */ /* 0x000fe400000000ff */
[----:B------:R-:W-:Y:S02]  /*b250*/  F2FP.PACK_AB R75, R243, R239 ;  /* 0x000000eff34b723e */ /* 0x000fe400000000ff */
[----:B------:R-:W-:Y:S02]  /*b260*/  F2FP.PACK_AB R78, R149, R240 ;  /* 0x000000f0954e723e */ /* 0x000fe400000000ff */
[----:B------:R-:W-:Y:S03]  /*b270*/  F2FP.PACK_AB R79, R148, R241 ;  /* 0x000000f1944f723e */ /* 0x000fe600000000ff */
[-C--:B------:R-:W-:Y:S03]  /*b280*/  HMMA.16816.F32 R4, R72, R80.reuse, R4 ;  /* 0x000000504804723c */ /* 0x080fe60000001804 */
[--C-:B-1----:R-:W-:Y:S05]  /*b290*/  FFMA.FTZ R2, R207, c[0x0][0x2d0], -R96.reuse ;  /* 0x0000b400cf027a23 */ /* 0x102fea0000010860 */
[C---:B------:R-:W-:Y:S01]  /*b2a0*/  HMMA.16816.F32 R8, R76.reuse, R80, R8 ;  /* 0x000000504c08723c */ /* 0x040fe20000001808 */
[----:B------:R1:W-:Y:S07]  /*b2b0*/  MUFU.EX2 R160, R2 ;  /* 0x0000000200a07308 */ /* 0x0003ee0000000800 */
[-C--:B------:R-:W-:Y:S08]  /*b2c0*/  HMMA.16816.F32 R12, R76, R82.reuse, R12 ;  /* 0x000000524c0c723c */ /* 0x080ff0000000180c */
[C---:B------:R-:W-:Y:S01]  /*b2d0*/  HMMA.16816.F32 R16, R72.reuse, R82, R16 ;  /* 0x000000524810723c */ /* 0x040fe20000001810 */
[----:B------:R-:W3:Y:S07]  /*b2e0*/  LDSM.16.MT88.4 R80, [R230+0x900] ;  /* 0x00090000e650783b */ /* 0x000eee0000004200 */
[-C--:B------:R-:W-:Y:S04]  /*b2f0*/  HMMA.16816.F32 R20, R72, R84.reuse, R20 ;  /* 0x000000544814723c */ /* 0x080fe80000001814 */
[----:B-1----:R-:W-:Y:S04]  /*b300*/  FFMA.FTZ R2, R208, c[0x0][0x2d0], -R96 ;  /* 0x0000b400d0027a23 */ /* 0x002fe80000010860 */
[C---:B------:R-:W-:Y:S01]  /*b310*/  HMMA.16816.F32 R24, R76.reuse, R84, R24 ;  /* 0x000000544c18723c */ /* 0x040fe20000001818 */
[----:B------:R1:W4:Y:S07]  /*b320*/  MUFU.EX2 R162, R2 ;  /* 0x0000000200a27308 */ /* 0x00032e0000000800 */
[-C--:B------:R-:W-:Y:S08]  /*b330*/  HMMA.16816.F32 R28, R76, R86.reuse, R28 ;  /* 0x000000564c1c723c */ /* 0x080ff0000000181c */
[C---:B------:R-:W-:Y:S01]  /*b340*/  HMMA.16816.F32 R32, R72.reuse, R86, R32 ;  /* 0x000000564820723c */ /* 0x040fe20000001820 */
[----:B------:R-:W2:Y:S07]  /*b350*/  LDSM.16.MT88.4 R84, [R228+0x1100] ;  /* 0x00110000e454783b */ /* 0x000eae0000004200 */
[-C--:B------:R-:W-:Y:S04]  /*b360*/  HMMA.16816.F32 R36, R72, R88.reuse, R36 ;  /* 0x000000584824723c */ /* 0x080fe80000001824 */
[--C-:B-1----:R-:W-:Y:S04]  /*b370*/  FFMA.FTZ R2, R221, c[0x0][0x2d0], -R97.reuse ;  /* 0x0000b400dd027a23 */ /* 0x102fe80000010861 */
[C---:B------:R-:W-:Y:S01]  /*b380*/  HMMA.16816.F32 R40, R76.reuse, R88, R40 ;  /* 0x000000584c28723c */ /* 0x040fe20000001828 */
[----:B------:R1:W1:Y:S07]  /*b390*/  MUFU.EX2 R161, R2 ;  /* 0x0000000200a17308 */ /* 0x00026e0000000800 */
[-C--:B------:R-:W-:Y:S08]  /*b3a0*/  HMMA.16816.F32 R44, R76, R90.reuse, R44 ;  /* 0x0000005a4c2c723c */ /* 0x080ff0000000182c */
[C---:B------:R-:W-:Y:S01]  /*b3b0*/  HMMA.16816.F32 R48, R72.reuse, R90, R48 ;  /* 0x0000005a4830723c */ /* 0x040fe20000001830 */
[----:B------:R-:W-:Y:S07]  /*b3c0*/  LDSM.16.MT88.4 R88, [R229+0x1100] ;  /* 0x00110000e558783b */ /* 0x000fee0000004200 */
[-C--:B---3--:R-:W-:Y:S04]  /*b3d0*/  HMMA.16816.F32 R52, R72, R80.reuse, R52 ;  /* 0x000000504834723c */ /* 0x088fe80000001834 */
[----:B-1----:R-:W-:Y:S02]  /*b3e0*/  FFMA.FTZ R2, R226, c[0x0][0x2d0], -R97 ;  /* 0x0000b400e2027a23 */ /* 0x002fe40000010861 */
[----:B--2---:R-:W-:Y:S02]  /*b3f0*/  IMAD.MOV.U32 R226, RZ, RZ, R170 ;  /* 0x000000ffffe27224 */ /* 0x004fe400078e00aa */
[C---:B------:R-:W-:Y:S01]  /*b400*/  HMMA.16816.F32 R56, R76.reuse, R80, R56 ;  /* 0x000000504c38723c */ /* 0x040fe20000001838 */
[----:B------:R1:W-:Y:S07]  /*b410*/  MUFU.EX2 R221, R2 ;  /* 0x0000000200dd7308 */ /* 0x0003ee0000000800 */
[-C--:B------:R-:W-:Y:S07]  /*b420*/  HMMA.16816.F32 R60, R76, R82.reuse, R60 ;  /* 0x000000524c3c723c */ /* 0x080fee000000183c */
[----:B------:R-:W-:Y:S01]  /*b430*/  FFMA.FTZ R76, R99, c[0x0][0x2d0], -R96 ;  /* 0x0000b400634c7a23 */ /* 0x000fe20000010860 */
[----:B------:R-:W-:Y:S01]  /*b440*/  HMMA.16816.F32 R64, R72, R82, R64 ;  /* 0x000000524840723c */ /* 0x000fe20000001840 */
[----:B------:R-:W2:Y:S02]  /*b450*/  LDSM.16.MT88.4 R80, [R231+0x1100] ;  /* 0x00110000e750783b */ /* 0x000ea40000004200 */
[----:B------:R3:W-:Y:S01]  /*b460*/  MUFU.EX2 R191, R76 ;  /* 0x0000004c00bf7308 */ /* 0x0007e20000000800 */
[----:B------:R-:W-:Y:S01]  /*b470*/  FFMA.FTZ R99, R250, c[0x0][0x2d0], -R93 ;  /* 0x0000b400fa637a23 */ /* 0x000fe2000001085d */
[----:B------:R-:W-:Y:S01]  /*b480*/  F2FP.PACK_AB R77, R152, R147 ;  /* 0x00000093984d723e */ /* 0x000fe200000000ff */
[----:B------:R-:W-:Y:S01]  /*b490*/  IMAD.MOV.U32 R250, RZ, RZ, R178 ;  /* 0x000000fffffa7224 */ /* 0x000fe200078e00b2 */
[----:B------:R-:W-:Y:S01]  /*b4a0*/  F2FP.PACK_AB R72, R234, R244 ;  /* 0x000000f4ea48723e */ /* 0x000fe200000000ff */
[--C-:B-1----:R-:W-:Y:S01]  /*b4b0*/  FFMA.FTZ R2, R227, c[0x0][0x2d0], -R96.reuse ;  /* 0x0000b400e3027a23 */ /* 0x102fe20000010860 */
[----:B------:R-:W-:Y:S04]  /*b4c0*/  F2FP.PACK_AB R73, R173, R237 ;  /* 0x000000edad49723e */ /* 0x000fe800000000ff */
[----:B------:R1:W-:Y:S01]  /*b4d0*/  MUFU.EX2 R208, R2 ;  /* 0x0000000200d07308 */ /* 0x0003e20000000800 */
[----:B------:R-:W-:Y:S01]  /*b4e0*/  F2FP.PACK_AB R74, R200, R151 ;  /* 0x00000097c84a723e */ /* 0x000fe200000000ff */
[----:B------:R-:W-:Y:S08]  /*b4f0*/  IMAD.MOV.U32 R227, RZ, RZ, R171 ;  /* 0x000000ffffe37224 */ /* 0x000ff000078e00ab */
[----:B------:R-:W-:Y:S01]  /*b500*/  MUFU.EX2 R130, R99 ;  /* 0x0000006300827308 */ /* 0x000fe20000000800 */
[----:B---3--:R-:W-:Y:S01]  /*b510*/  F2FP.PACK_AB R76, R172, R238 ;  /* 0x000000eeac4c723e */ /* 0x008fe200000000ff */
[----:B-1----:R-:W-:Y:S02]  /*b520*/  FFMA.FTZ R2, R248, c[0x0][0x2d0], -R96 ;  /* 0x0000b400f8027a23 */ /* 0x002fe40000010860 */
[----:B------:R-:W-:Y:S06]  /*b530*/  IMAD.MOV.U32 R248, RZ, RZ, R166 ;  /* 0x000000fffff87224 */ /* 0x000fec00078e00a6 */
[----:B------:R1:W-:Y:S02]  /*b540*/  MUFU.EX2 R207, R2 ;  /* 0x0000000200cf7308 */ /* 0x0003e40000000800 */
[----:B-1----:R-:W-:Y:S08]  /*b550*/  FFMA.FTZ R2, R205, c[0x0][0x2d0], -R97 ;  /* 0x0000b400cd027a23 */ /* 0x002ff00000010861 */
[----:B------:R1:W-:Y:S02]  /*b560*/  MUFU.EX2 R205, R2 ;  /* 0x0000000200cd7308 */ /* 0x0003e40000000800 */
[----:B-1----:R-:W-:Y:S02]  /*b570*/  FFMA.FTZ R2, R251, c[0x0][0x2d0], -R92 ;  /* 0x0000b400fb027a23 */ /* 0x002fe4000001085c */
[----:B----4-:R-:W-:Y:S06]  /*b580*/  IMAD.MOV.U32 R251, RZ, RZ, R162 ;  /* 0x000000fffffb7224 */ /* 0x010fec00078e00a2 */
[----:B------:R1:W-:Y:S02]  /*b590*/  MUFU.EX2 R182, R2 ;  /* 0x0000000200b67308 */ /* 0x0003e40000000800 */
[----:B-1----:R-:W-:Y:S08]  /*b5a0*/  FFMA.FTZ R2, R204, c[0x0][0x2d0], -R92 ;  /* 0x0000b400cc027a23 */ /* 0x002ff0000001085c */
[----:B------:R1:W-:Y:S02]  /*b5b0*/  MUFU.EX2 R204, R2 ;  /* 0x0000000200cc7308 */ /* 0x0003e40000000800 */
[----:B-1----:R-:W-:Y:S02]  /*b5c0*/  FFMA.FTZ R2, R176, c[0x0][0x2d0], -R93 ;  /* 0x0000b400b0027a23 */ /* 0x002fe4000001085d */
[----:B------:R-:W-:Y:S06]  /*b5d0*/  IMAD.MOV.U32 R176, RZ, RZ, R158 ;  /* 0x000000ffffb07224 */ /* 0x000fec00078e009e */
[----:B------:R1:W-:Y:S01]  /*b5e0*/  MUFU.EX2 R181, R2 ;  /* 0x0000000200b57308 */ /* 0x0003e20000000800 */
[----:B------:R-:W-:Y:S02]  /*b5f0*/  IMAD.MOV.U32 R158, RZ, RZ, R157 ;  /* 0x000000ffff9e7224 */ /* 0x000fe400078e009d */
[----:B------:R-:W-:Y:S02]  /*b600*/  IMAD.MOV.U32 R157, RZ, RZ, R156 ;  /* 0x000000ffff9d7224 */ /* 0x000fe400078e009c */
[----:B------:R-:W-:Y:S02]  /*b610*/  IMAD.MOV.U32 R156, RZ, RZ, R145 ;  /* 0x000000ffff9c7224 */ /* 0x000fe400078e0091 */
[----:B------:R-:W-:Y:S02]  /*b620*/  IMAD.MOV.U32 R145, RZ, RZ, R146 ;  /* 0x000000ffff917224 */ /* 0x000fe400078e0092 */
[----:B------:R-:W-:Y:S02]  /*b630*/  IMAD.MOV.U32 R146, RZ, RZ, R100 ;  /* 0x000000ffff927224 */ /* 0x000fe400078e0064 */
[----:B------:R-:W-:Y:S02]  /*b640*/  FFMA.FTZ R100, R212, c[0x0][0x2d0], -R92 ;  /* 0x0000b400d4647a23 */ /* 0x000fe4000001085c */
[----:B------:R-:W-:Y:S02]  /*b650*/  IMAD.MOV.U32 R212, RZ, RZ, R164 ;  /* 0x000000ffffd47224 */ /* 0x000fe400078e00a4 */
[----:B------:R-:W-:Y:S01]  /*b660*/  MUFU.EX2 R131, R100 ;  /* 0x0000006400837308 */ /* 0x000fe20000000800 */
[----:B-1----:R-:W-:Y:S02]  /*b670*/  FFMA.FTZ R2, R175, c[0x0][0x2d0], -R93 ;  /* 0x0000b400af027a23 */ /* 0x002fe4000001085d */
[----:B------:R-:W-:Y:S07]  /*b680*/  IMAD.MOV.U32 R175, RZ, RZ, R107 ;  /* 0x000000ffffaf7224 */ /* 0x000fee00078e006b */
[----:B------:R1:W-:Y:S01]  /*b690*/  MUFU.EX2 R199, R2 ;  /* 0x0000000200c77308 */ /* 0x0003e20000000800 */
[----:B------:R-:W-:Y:S02]  /*b6a0*/  IMAD.MOV.U32 R107, RZ, RZ, R104 ;  /* 0x000000ffff6b7224 */ /* 0x000fe400078e0068 */
[----:B------:R-:W-:Y:S02]  /*b6b0*/  FFMA.FTZ R104, R206, c[0x0][0x2d0], -R92 ;  /* 0x0000b400ce687a23 */ /* 0x000fe4000001085c */
[----:B------:R-:W-:Y:S02]  /*b6c0*/  IMAD.MOV.U32 R206, RZ, RZ, R177 ;  /* 0x000000ffffce7224 */ /* 0x000fe400078e00b1 */
[----:B------:R-:W-:Y:S02]  /*b6d0*/  IMAD.MOV.U32 R177, RZ, RZ, R176 ;  /* 0x000000ffffb17224 */ /* 0x000fe400078e00b0 */
[----:B------:R-:W-:Y:S01]  /*b6e0*/  IMAD.MOV.U32 R176, RZ, RZ, R165 ;  /* 0x000000ffffb07224 */ /* 0x000fe200078e00a5 */
[----:B------:R-:W-:Y:S01]  /*b6f0*/  F2FP.PACK_AB R79, R206, R250 ;  /* 0x000000face4f723e */ /* 0x000fe200000000ff */
[----:B------:R-:W-:Y:S02]  /*b700*/  IMAD.MOV.U32 R165, RZ, RZ, R145 ;  /* 0x000000ffffa57224 */ /* 0x000fe400078e0091 */
[----:B------:R-:W-:Y:S02]  /*b710*/  IMAD.MOV.U32 R145, RZ, RZ, R107 ;  /* 0x000000ffff917224 */ /* 0x000fe400078e006b */
[----:B------:R-:W-:Y:S02]  /*b720*/  IMAD.MOV.U32 R107, RZ, RZ, R106 ;  /* 0x000000ffff6b7224 */ /* 0x000fe400078e006a */
[----:B------:R-:W-:Y:S02]  /*b730*/  IMAD.MOV.U32 R106, RZ, RZ, R105 ;  /* 0x000000ffff6a7224 */ /* 0x000fe400078e0069 */
[----:B------:R-:W-:Y:S02]  /*b740*/  FFMA.FTZ R105, R202, c[0x0][0x2d0], -R92 ;  /* 0x0000b400ca697a23 */ /* 0x000fe4000001085c */
[----:B------:R-:W-:Y:S02]  /*b750*/  IMAD.MOV.U32 R202, RZ, RZ, R108 ;  /* 0x000000ffffca7224 */ /* 0x000fe400078e006c */
[--C-:B------:R-:W-:Y:S02]  /*b760*/  FFMA.FTZ R108, R201, c[0x0][0x2d0], -R92.reuse ;  /* 0x0000b400c96c7a23 */ /* 0x100fe4000001085c */
[----:B-1----:R-:W-:Y:S02]  /*b770*/  FFMA.FTZ R2, R209, c[0x0][0x2d0], -R92 ;  /* 0x0000b400d1027a23 */ /* 0x002fe4000001085c */
[----:B------:R-:W-:Y:S02]  /*b780*/  IMAD.MOV.U32 R201, RZ, RZ, R189 ;  /* 0x000000ffffc97224 */ /* 0x000fe400078e00bd */
[----:B------:R1:W-:Y:S01]  /*b790*/  MUFU.EX2 R194, R2 ;  /* 0x0000000200c27308 */ /* 0x0003e20000000800 */
[----:B------:R-:W-:Y:S02]  /*b7a0*/  IMAD.MOV.U32 R249, RZ, RZ, R177 ;  /* 0x000000fffff97224 */ /* 0x000fe400078e00b1 */
[----:B------:R-:W-:Y:S01]  /*b7b0*/  F2FP.PACK_AB R75, R201, R150 ;  /* 0x00000096c94b723e */ /* 0x000fe200000000ff */
[----:B------:R-:W-:Y:S02]  /*b7c0*/  IMAD.MOV.U32 R178, RZ, RZ, R165 ;  /* 0x000000ffffb27224 */ /* 0x000fe400078e00a5 */
[----:B------:R-:W-:Y:S01]  /*b7d0*/  IMAD.MOV.U32 R177, RZ, RZ, R106 ;  /* 0x000000ffffb17224 */ /* 0x000fe200078e006a */
[----:B------:R-:W-:Y:S01]  /*b7e0*/  F2FP.PACK_AB R78, R202, R249 ;  /* 0x000000f9ca4e723e */ /* 0x000fe200000000ff */
[----:B------:R-:W-:Y:S02]  /*b7f0*/  FFMA.FTZ R106, R113, c[0x0][0x2d0], -R93 ;  /* 0x0000b400716a7a23 */ /* 0x000fe4000001085d */
[-C--:B------:R-:W-:Y:S01]  /*b800*/  HMMA.16816.F32 R4, R72, R84.reuse, R4 ;  /* 0x000000544804723c */ /* 0x080fe20000001804 */
[----:B------:R-:W3:Y:S01]  /*b810*/  LDL.LU R113, [R1+0x28] ;  /* 0x0000280001717983 */ /* 0x000ee20000300800 */
[----:B------:R-:W-:Y:S01]  /*b820*/  MUFU.EX2 R108, R108 ;  /* 0x0000006c006c7308 */ /* 0x000fe20000000800 */
[----:B------:R-:W-:Y:S02]  /*b830*/  IMAD.MOV.U32 R165, RZ, RZ, R107 ;  /* 0x000000ffffa57224 */ /* 0x000fe400078e006b */
[----:B------:R-:W-:Y:S02]  /*b840*/  FFMA.FTZ R107, R112, c[0x0][0x2d0], -R93 ;  /* 0x0000b400706b7a23 */ /* 0x000fe4000001085d */
[----:B------:R-:W3:Y:S01]  /*b850*/  LDL.LU R112, [R1+0x30] ;  /* 0x0000300001707983 */ /* 0x000ee20000300800 */
[C---:B------:R-:W-:Y:S04]  /*b860*/  HMMA.16816.F32 R8, R76.reuse, R84, R8 ;  /* 0x000000544c08723c */ /* 0x040fe80000001808 */
[----:B------:R-:W-:Y:S02]  /*b870*/  FFMA.FTZ R98, R165, c[0x0][0x2d0], -R96 ;  /* 0x0000b400a5627a23 */ /* 0x000fe40000010860 */
[----:B-1----:R-:W-:Y:S02]  /*b880*/  FFMA.FTZ R2, R214, c[0x0][0x2d0], -R92 ;  /* 0x0000b400d6027a23 */ /* 0x002fe4000001085c */
[-C--:B------:R-:W-:Y:S01]  /*b890*/  HMMA.16816.F32 R12, R76, R86.reuse, R12 ;  /* 0x000000564c0c723c */ /* 0x080fe2000000180c */
[----:B------:R-:W-:Y:S03]  /*b8a0*/  MUFU.EX2 R115, R98 ;  /* 0x0000006200737308 */ /* 0x000fe60000000800 */
[----:B------:R-:W-:Y:S02]  /*b8b0*/  FFMA.FTZ R84, R178, c[0x0][0x2d0], -R96 ;  /* 0x0000b400b2547a23 */ /* 0x000fe40000010860 */
[----:B------:R-:W-:Y:S02]  /*b8c0*/  IMAD.MOV.U32 R214, RZ, RZ, R168 ;  /* 0x000000ffffd67224 */ /* 0x000fe400078e00a8 */
[C---:B------:R-:W-:Y:S03]  /*b8d0*/  HMMA.16816.F32 R16, R72.reuse, R86, R16 ;  /* 0x000000564810723c */ /* 0x040fe60000001810 */
[----:B------:R1:W-:Y:S01]  /*b8e0*/  MUFU.EX2 R198, R2 ;  /* 0x0000000200c67308 */ /* 0x0003e20000000800 */
[----:B------:R-:W-:Y:S02]  /*b8f0*/  IMAD.MOV.U32 R209, RZ, RZ, R167 ;  /* 0x000000ffffd17224 */ /* 0x000fe400078e00a7 */
[--C-:B------:R-:W-:Y:S02]  /*b900*/  FFMA.FTZ R100, R146, c[0x0][0x2d0], -R97.reuse ;  /* 0x0000b40092647a23 */ /* 0x100fe40000010861 */
[-C--:B--2---:R-:W-:Y:S04]  /*b910*/  HMMA.16816.F32 R20, R72, R80.reuse, R20 ;  /* 0x000000504814723c */ /* 0x084fe80000001814 */
[----:B------:R-:W-:Y:S01]  /*b920*/  FFMA.FTZ R99, R145, c[0x0][0x2d0], -R97 ;  /* 0x0000b40091637a23 */ /* 0x000fe20000010861 */
[----:B------:R2:W-:Y:S03]  /*b930*/  MUFU.EX2 R189, R84 ;  /* 0x0000005400bd7308 */ /* 0x0005e60000000800 */
[C---:B------:R-:W-:Y:S07]  /*b940*/  HMMA.16816.F32 R24, R76.reuse, R80, R24 ;  /* 0x000000504c18723c */ /* 0x040fee0000001818 */
[----:B------:R2:W-:Y:S01]  /*b950*/  MUFU.EX2 R146, R104 ;  /* 0x0000006800927308 */ /* 0x0005e20000000800 */
[-C--:B------:R-:W-:Y:S04]  /*b960*/  HMMA.16816.F32 R28, R76, R82.reuse, R28 ;  /* 0x000000524c1c723c */ /* 0x080fe8000000181c */
[----:B-1----:R-:W-:Y:S02]  /*b970*/  FFMA.FTZ R2, R222, c[0x0][0x2d0], -R93 ;  /* 0x0000b400de027a23 */ /* 0x002fe4000001085d */
[----:B------:R-:W-:Y:S02]  /*b980*/  IMAD.MOV.U32 R222, RZ, RZ, R161 ;  /* 0x000000ffffde7224 */ /* 0x000fe400078e00a1 */
[C---:B------:R-:W-:Y:S01]  /*b990*/  HMMA.16816.F32 R32, R72.reuse, R82, R32 ;  /* 0x000000524820723c */ /* 0x040fe20000001820 */
[----:B------:R1:W-:Y:S01]  /*b9a0*/  MUFU.EX2 R193, R2 ;  /* 0x0000000200c17308 */ /* 0x0003e20000000800 */
[----:B------:R-:W-:Y:S06]  /*b9b0*/  LDSM.16.MT88.4 R80, [R228+0x1900] ;  /* 0x00190000e450783b */ /* 0x000fec0000004200 */
[-C--:B------:R-:W-:Y:S02]  /*b9c0*/  HMMA.16816.F32 R36, R72, R88.reuse, R36 ;  /* 0x000000584824723c */ /* 0x080fe40000001824 */
[----:B--2---:R-:W-:Y:S01]  /*b9d0*/  LDSM.16.MT88.4 R84, [R231+0x1900] ;  /* 0x00190000e754783b */ /* 0x004fe20000004200 */
[----:B------:R-:W-:Y:S01]  /*b9e0*/  MUFU.EX2 R145, R105 ;  /* 0x0000006900917308 */ /* 0x000fe20000000800 */
[----:B------:R-:W-:Y:S04]  /*b9f0*/  FFMA.FTZ R104, R218, c[0x0][0x2d0], -R97 ;  /* 0x0000b400da687a23 */ /* 0x000fe80000010861 */
[C---:B------:R-:W-:Y:S05]  /*ba00*/  HMMA.16816.F32 R40, R76.reuse, R88, R40 ;  /* 0x000000584c28723c */ /* 0x040fea0000001828 */
[----:B------:R-:W-:Y:S03]  /*ba10*/  MUFU.EX2 R105, R195 ;  /* 0x000000c300697308 */ /* 0x000fe60000000800 */
[-C--:B------:R-:W-:Y:S04]  /*ba20*/  HMMA.16816.F32 R44, R76, R90.reuse, R44 ;  /* 0x0000005a4c2c723c */ /* 0x080fe8000000182c */
[----:B-1----:R-:W-:Y:S02]  /*ba30*/  FFMA.FTZ R2, R247, c[0x0][0x2d0], -R93 ;  /* 0x0000b400f7027a23 */ /* 0x002fe4000001085d */
[----:B------:R-:W-:Y:S01]  /*ba40*/  IMAD.MOV.U32 R247, RZ, RZ, R160 ;  /* 0x000000fffff77224 */ /* 0x000fe200078e00a0 */
[----:B------:R-:W-:Y:S01]  /*ba50*/  MUFU.EX2 R114, R99 ;  /* 0x0000006300727308 */ /* 0x000fe20000000800 */
[C---:B------:R-:W-:Y:S01]  /*ba60*/  HMMA.16816.F32 R48, R72.reuse, R90, R48 ;  /* 0x0000005a4830723c */ /* 0x040fe20000001830 */
[----:B------:R-:W-:Y:S03]  /*ba70*/  LDSM.16.MT88.4 R88, [R229+0x1900] ;  /* 0x00190000e558783b */ /* 0x000fe60000004200 */
[----:B------:R-:W-:Y:S05]  /*ba80*/  IMAD.MOV.U32 R160, RZ, RZ, R141 ;  /* 0x000000ffffa07224 */ /* 0x000fea00078e008d */
[----:B------:R1:W-:Y:S10]  /*ba90*/  MUFU.EX2 R192, R2 ;  /* 0x0000000200c07308 */ /* 0x0003f40000000800 */
[----:B------:R-:W-:Y:S10]  /*baa0*/  MUFU.EX2 R141, R107 ;  /* 0x0000006b008d7308 */ /* 0x000ff40000000800 */
[----:B------:R-:W2:Y:S01]  /*bab0*/  MUFU.EX2 R107, R119 ;  /* 0x00000077006b7308 */ /* 0x000ea20000000800 */
[----:B-1----:R-:W-:Y:S09]  /*bac0*/  FFMA.FTZ R2, R179, c[0x0][0x2d0], -R96 ;  /* 0x0000b400b3027a23 */ /* 0x002ff20000010860 */
[----:B------:R1:W-:Y:S10]  /*bad0*/  MUFU.EX2 R180, R2 ;  /* 0x0000000200b47308 */ /* 0x0003f40000000800 */
[----:B------:R-:W-:Y:S01]  /*bae0*/  MUFU.EX2 R99, R120 ;  /* 0x0000007800637308 */ /* 0x000fe20000000800 */
[----:B--2---:R-:W-:Y:S01]  /*baf0*/  F2FP.PACK_AB R136, R107, R108 ;  /* 0x0000006c6b88723e */ /* 0x004fe200000000ff */
[--C-:B-1----:R-:W-:Y:S02]  /*bb00*/  FFMA.FTZ R2, R95, c[0x0][0x2d0], -R97.reuse ;  /* 0x0000b4005f027a23 */ /* 0x102fe40000010861 */
[----:B------:R-:W1:Y:S06]  /*bb10*/  LDSM.16.MT88.4 R92, [R230+0x1100] ;  /* 0x00110000e65c783b */ /* 0x000e6c0000004200 */
[----:B------:R2:W-:Y:S02]  /*bb20*/  MUFU.EX2 R190, R2 ;  /* 0x0000000200be7308 */ /* 0x0005e40000000800 */
[--C-:B--2---:R-:W-:Y:S02]  /*bb30*/  FFMA.FTZ R2, R174, c[0x0][0x2d0], -R97.reuse ;  /* 0x0000b400ae027a23 */ /* 0x104fe40000010861 */
[----:B------:R-:W-:Y:S06]  /*bb40*/  IMAD.MOV.U32 R174, RZ, RZ, R188 ;  /* 0x000000ffffae7224 */ /* 0x000fec00078e00bc */
[----:B------:R2:W-:Y:S01]  /*bb50*/  MUFU.EX2 R188, R2 ;  /* 0x0000000200bc7308 */ /* 0x0005e20000000800 */
[-C--:B-1----:R-:W-:Y:S08]  /*bb60*/  HMMA.16816.F32 R52, R72, R92.reuse, R52 ;  /* 0x0000005c4834723c */ /* 0x082ff00000001834 */
[C---:B------:R-:W-:Y:S01]  /*bb70*/  HMMA.16816.F32 R56, R76.reuse, R92, R56 ;  /* 0x0000005c4c38723c */ /* 0x040fe20000001838 */
[----:B------:R-:W4:Y:S04]  /*bb80*/  LDL.LU R93, [R1+0x2c] ;  /* 0x00002c00015d7983 */ /* 0x000f280000300800 */
[----:B------:R-:W4:Y:S01]  /*bb90*/  LDL.LU R92, [R1+0x34] ;  /* 0x00003400015c7983 */ /* 0x000f220000300800 */
[--C-:B--2---:R-:W-:Y:S02]  /*bba0*/  FFMA.FTZ R2, R177, c[0x0][0x2d0], -R96.reuse ;  /* 0x0000b400b1027a23 */ /* 0x104fe40000010860 */
[-C--:B------:R-:W-:Y:S02]  /*bbb0*/  HMMA.16816.F32 R60, R76, R94.reuse, R60 ;  /* 0x0000005e4c3c723c */ /* 0x080fe4000000183c */
[----:B------:R1:W-:Y:S05]  /*bbc0*/  MUFU.EX2 R187, R2 ;  /* 0x0000000200bb7308 */ /* 0x0003ea0000000800 */
[----:B------:R-:W-:Y:S01]  /*bbd0*/  F2FP.PACK_AB R76, R251, R247 ;  /* 0x000000f7fb4c723e */ /* 0x000fe200000000ff */
[----:B------:R-:W-:Y:S04]  /*bbe0*/  HMMA.16816.F32 R64, R72, R94, R64 ;  /* 0x0000005e4840723c */ /* 0x000fe80000001840 */
        /* <DEDUP_REMOVED lines=8> */
[----:B------:R-:W-:Y:S02]  /*bc70*/  LDSM.16.MT88.4 R176, [R231+0x3100] ;  /* 0x00310000e7b0783b */ /* 0x000fe40000004200 */
[----:B------:R1:W-:Y:S02]  /*bc80*/  MUFU.EX2 R186, R2 ;  /* 0x0000000200ba7308 */ /* 0x0003e40000000800 */
[-C--:B------:R-:W-:Y:S08]  /*bc90*/  HMMA.16816.F32 R4, R72, R80.reuse, R4 ;  /* 0x000000504804723c */ /* 0x080ff00000001804 */
[C---:B------:R-:W-:Y:S08]  /*bca0*/  HMMA.16816.F32 R8, R76.reuse, R80, R8 ;  /* 0x000000504c08723c */ /* 0x040ff00000001808 */
[-C--:B------:R-:W-:Y:S04]  /*bcb0*/  HMMA.16816.F32 R12, R76, R82.reuse, R12 ;  /* 0x000000524c0c723c */ /* 0x080fe8000000180c */
[--C-:B-1----:R-:W-:Y:S04]  /*bcc0*/  FFMA.FTZ R2, R175, c[0x0][0x2d0], -R97.reuse ;  /* 0x0000b400af027a23 */ /* 0x102fe80000010861 */
[C---:B------:R-:W-:Y:S01]  /*bcd0*/  HMMA.16816.F32 R16, R72.reuse, R82, R16 ;  /* 0x000000524810723c */ /* 0x040fe20000001810 */
[----:B------:R-:W-:Y:S01]  /*bce0*/  LDSM.16.MT88.4 R80, [R228+0x2100] ;  /* 0x00210000e450783b */ /* 0x000fe20000004200 */
[----:B------:R1:W-:Y:S02]  /*bcf0*/  MUFU.EX2 R185, R2 ;  /* 0x0000000200b97308 */ /* 0x0003e40000000800 */
[----:B------:R-:W-:Y:S04]  /*bd00*/  FFMA.FTZ R97, R71, c[0x0][0x2d0], -R97 ;  /* 0x0000b40047617a23 */ /* 0x000fe80000010861 */
[-C--:B------:R-:W-:Y:S04]  /*bd10*/  HMMA.16816.F32 R20, R72, R84.reuse, R20 ;  /* 0x000000544814723c */ /* 0x080fe80000001814 */
[----:B------:R-:W-:Y:S04]  /*bd20*/  MUFU.EX2 R97, R97 ;  /* 0x0000006100617308 */ /* 0x000fe80000000800 */
[C---:B------:R-:W-:Y:S08]  /*bd30*/  HMMA.16816.F32 R24, R76.reuse, R84, R24 ;  /* 0x000000544c18723c */ /* 0x040ff00000001818 */
[-C--:B------:R-:W-:Y:S04]  /*bd40*/  HMMA.16816.F32 R28, R76, R86.reuse, R28 ;  /* 0x000000564c1c723c */ /* 0x080fe8000000181c */
[--C-:B-1----:R-:W-:Y:S02]  /*bd50*/  FFMA.FTZ R2, R174, c[0x0][0x2d0], -R96.reuse ;  /* 0x0000b400ae027a23 */ /* 0x102fe40000010860 */
[----:B------:R-:W-:Y:S02]  /*bd60*/  FFMA.FTZ R96, R203, c[0x0][0x2d0], -R96 ;  /* 0x0000b400cb607a23 */ /* 0x000fe40000010860 */
[C---:B------:R-:W-:Y:S01]  /*bd70*/  HMMA.16816.F32 R32, R72.reuse, R86, R32 ;  /* 0x000000564820723c */ /* 0x040fe20000001820 */
[----:B------:R-:W-:Y:S01]  /*bd80*/  LDSM.16.MT88.4 R84, [R231+0x2100] ;  /* 0x00210000e754783b */ /* 0x000fe20000004200 */
[----:B------:R-:W-:Y:S02]  /*bd90*/  MUFU.EX2 R128, R2 ;  /* 0x0000000200807308 */ /* 0x000fe40000000800 */
[----:B---3--:R-:W-:Y:S04]  /*bda0*/  FFMA.FTZ R69, R69, R113, R224 ;  /* 0x0000007145457223 */ /* 0x008fe800000100e0 */
[-C--:B------:R-:W-:Y:S04]  /*bdb0*/  HMMA.16816.F32 R36, R72, R88.reuse, R36 ;  /* 0x000000584824723c */ /* 0x080fe80000001824 */
[----:B------:R-:W-:Y:S01]  /*bdc0*/  MUFU.EX2 R96, R96 ;  /* 0x0000006000607308 */ /* 0x000fe20000000800 */
[----:B------:R-:W-:Y:S02]  /*bdd0*/  FADD.FTZ R69, R159, R69 ;  /* 0x000000459f457221 */ /* 0x000fe40000010000 */
[----:B------:R-:W-:Y:S01]  /*bde0*/  IMAD.MOV.U32 R159, RZ, RZ, R144 ;  /* 0x000000ffff9f7224 */ /* 0x000fe200078e0090 */
[C---:B------:R-:W-:Y:S04]  /*bdf0*/  HMMA.16816.F32 R40, R76.reuse, R88, R40 ;  /* 0x000000584c28723c */ /* 0x040fe80000001828 */
[----:B------:R-:W-:Y:S02]  /*be00*/  FFMA.FTZ R68, R68, R112, R111 ;  /* 0x0000007044447223 */ /* 0x000fe4000001006f */
[----:B------:R-:W-:Y:S02]  /*be10*/  MUFU.EX2 R144, R106 ;  /* 0x0000006a00907308 */ /* 0x000fe40000000800 */
[-C--:B------:R-:W-:Y:S08]  /*be20*/  HMMA.16816.F32 R44, R76, R90.reuse, R44 ;  /* 0x0000005a4c2c723c */ /* 0x080ff0000000182c */
[C---:B------:R-:W-:Y:S01]  /*be30*/  HMMA.16816.F32 R48, R72.reuse, R90, R48 ;  /* 0x0000005a4830723c */ /* 0x040fe20000001830 */
[----:B------:R-:W-:Y:S01]  /*be40*/  LDSM.16.MT88.4 R88, [R229+0x2100] ;  /* 0x00210000e558783b */ /* 0x000fe20000004200 */
[----:B------:R-:W-:Y:S10]  /*be50*/  MUFU.EX2 R112, R102 ;  /* 0x0000006600707308 */ /* 0x000ff40000000800 */
[----:B------:R-:W-:Y:S10]  /*be60*/  MUFU.EX2 R111, R103 ;  /* 0x00000067006f7308 */ /* 0x000ff40000000800 */
[----:B------:R-:W-:Y:S10]  /*be70*/  MUFU.EX2 R113, R100 ;  /* 0x0000006400717308 */ /* 0x000ff40000000800 */
[----:B------:R-:W-:Y:S10]  /*be80*/  MUFU.EX2 R106, R117 ;  /* 0x00000075006a7308 */ /* 0x000ff40000000800 */
[----:B------:R-:W1:Y:S10]  /*be90*/  MUFU.EX2 R103, R126 ;  /* 0x0000007e00677308 */ /* 0x000e740000000800 */
[----:B------:R-:W-:Y:S10]  /*bea0*/  MUFU.EX2 R102, R125 ;  /* 0x0000007d00667308 */ /* 0x000ff40000000800 */
[----:B------:R-:W2:Y:S01]  /*beb0*/  MUFU.EX2 R100, R116 ;  /* 0x0000007400647308 */ /* 0x000ea20000000800 */
[----:B-1----:R-:W-:Y:S02]  /*bec0*/  F2FP.PACK_AB R138, R103, R105 ;  /* 0x00000069678a723e */ /* 0x002fe400000000ff */
[----:B--2---:R-:W-:Y:S01]  /*bed0*/  F2FP.PACK_AB R132, R99, R100 ;  /* 0x000000646384723e */ /* 0x004fe200000000ff */
[----:B----4-:R-:W-:Y:S06]  /*bee0*/  FFMA.FTZ R71, R3, R93, R110 ;  /* 0x0000005d03477223 */ /* 0x010fec000001006e */
[----:B------:R-:W-:Y:S01]  /*bef0*/  MUFU.EX2 R110, R101 ;  /* 0x00000065006e7308 */ /* 0x000fe20000000800 */
[----:B------:R-:W-:Y:S02]  /*bf00*/  FADD.FTZ R3, R197, R68 ;  /* 0x00000044c5037221 */ /* 0x000fe40000010000 */
[----:B------:R-:W-:Y:S02]  /*bf10*/  FFMA.FTZ R0, R0, R92, R109 ;  /* 0x0000005c00007223 */ /* 0x000fe4000001006d */
[----:B------:R-:W1:Y:S01]  /*bf20*/  LDSM.16.MT88.4 R92, [R230+0x1900] ;  /* 0x00190000e65c783b */ /* 0x000e620000004200 */
[----:B------:R-:W-:Y:S02]  /*bf30*/  FADD.FTZ R2, R160, R71 ;  /* 0x00000047a0027221 */ /* 0x000fe40000010000 */
[----:B------:R-:W-:Y:S02]  /*bf40*/  FADD.FTZ R0, R159, R0 ;  /* 0x000000009f007221 */ /* 0x000fe40000010000 */
[----:B------:R-:W2:Y:S01]  /*bf50*/  MUFU.EX2 R101, R127 ;  /* 0x0000007f00657308 */ /* 0x000ea20000000800 */
[----:B------:R-:W-:Y:S02]  /*bf60*/  FADD.FTZ R68, R158, R69 ;  /* 0x000000459e447221 */ /* 0x000fe40000010000 */
[----:B------:R-:W-:Y:S01]  /*bf70*/  LDSM.16.MT88.4 R160, [R228+0x3100] ;  /* 0x00310000e4a0783b */ /* 0x000fe20000004200 */
[----:B------:R-:W-:Y:S02]  /*bf80*/  FADD.FTZ R0, R70, R0 ;  /* 0x0000000046007221 */ /* 0x000fe40000010000 */
[----:B------:R-:W-:Y:S02]  /*bf90*/  FADD.FTZ R68, R245, R68 ;  /* 0x00000044f5447221 */ /* 0x000fe40000010000 */
[----:B------:R-:W-:Y:S02]  /*bfa0*/  FADD.FTZ R0, R143, R0 ;  /* 0x000000008f007221 */ /* 0x000fe40000010000 */
[----:B------:R-:W3:Y:S01]  /*bfb0*/  MUFU.EX2 R71, R124 ;  /* 0x0000007c00477308 */ /* 0x000ee20000000800 */
[----:B------:R-:W4:Y:S01]  /*bfc0*/  LDL.LU R70, [R1+0xc4] ;  /* 0x0000c40001467983 */ /* 0x000f220000300800 */
[----:B------:R-:W-:Y:S02]  /*bfd0*/  FADD.FTZ R98, R246, R0 ;  /* 0x00000000f6627221 */ /* 0x000fe40000010000 */
[----:B------:R-:W-:Y:S01]  /*bfe0*/  FADD.FTZ R3, R157, R3 ;  /* 0x000000039d037221 */ /* 0x000fe20000010000 */
[----:B------:R4:W5:Y:S01]  /*bff0*/  LDL.LU R245, [R1+0xc0] ;  /* 0x0000c00001f57983 */ /* 0x0009620000300800 */
[----:B------:R-:W-:Y:S02]  /*c000*/  FADD.FTZ R2, R156, R2 ;  /* 0x000000029c027221 */ /* 0x000fe40000010000 */
[----:B------:R-:W-:Y:S02]  /*c010*/  FADD.FTZ R3, R140, R3 ;  /* 0x000000038c037221 */ /* 0x000fe40000010000 */
[----:B------:R-:W4:Y:S01]  /*c020*/  LDL.LU R140, [R1+0xbc] ;  /* 0x0000bc00018c7983 */ /* 0x000f220000300800 */
[----:B------:R-:W-:Y:S01]  /*c030*/  FADD.FTZ R2, R142, R2 ;  /* 0x000000028e027221 */ /* 0x000fe20000010000 */
[----:B------:R-:W-:Y:S01]  /*c040*/  MUFU.EX2 R109, R104 ;  /* 0x00000068006d7308 */ /* 0x000fe20000000800 */
[----:B------:R-:W-:Y:S01]  /*c050*/  FADD.FTZ R68, R155, R68 ;  /* 0x000000449b447221 */ /* 0x000fe20000010000 */
[----:B------:R-:W4:Y:S01]  /*c060*/  LDL.LU R142, [R1+0xb8] ;  /* 0x0000b800018e7983 */ /* 0x000f220000300800 */
[----:B------:R-:W-:Y:S01]  /*c070*/  FADD.FTZ R69, R153, R2 ;  /* 0x0000000299457221 */ /* 0x000fe20000010000 */
[----:B--2---:R-:W-:Y:S01]  /*c080*/  F2FP.PACK_AB R139, R101, R102 ;  /* 0x00000066658b723e */ /* 0x004fe200000000ff */
[----:B------:R-:W-:Y:S01]  /*c090*/  FADD.FTZ R2, R220, R68 ;  /* 0x00000044dc027221 */ /* 0x000fe20000010000 */
[----:B------:R-:W2:Y:S01]  /*c0a0*/  LDL.LU R143, [R1+0xb4] ;  /* 0x0000b400018f7983 */ /* 0x000ea20000300800 */
[----:B------:R-:W-:Y:S02]  /*c0b0*/  FADD.FTZ R68, R236, R69 ;  /* 0x00000045ec447221 */ /* 0x000fe40000010000 */
[----:B------:R-:W-:Y:S01]  /*c0c0*/  FADD.FTZ R2, R235, R2 ;  /* 0x00000002eb027221 */ /* 0x000fe20000010000 */
[----:B------:R-:W2:Y:S01]  /*c0d0*/  LDL.LU R246, [R1+0xb0] ;  /* 0x0000b00001f67983 */ /* 0x000ea20000300800 */
[----:B------:R-:W-:Y:S01]  /*c0e0*/  FADD.FTZ R68, R240, R68 ;  /* 0x00000044f0447221 */ /* 0x000fe20000010000 */
[----:B---3--:R-:W-:Y:S01]  /*c0f0*/  F2FP.PACK_AB R135, R97, R71 ;  /* 0x000000476187723e */ /* 0x008fe200000000ff */
[-C--:B-1----:R-:W-:Y:S01]  /*c100*/  HMMA.16816.F32 R52, R72, R92.reuse, R52 ;  /* 0x0000005c4834723c */ /* 0x082fe20000001834 */
[----:B------:R-:W-:Y:S01]  /*c110*/  LDSM.16.MT88.4 R124, [R229+0x3100] ;  /* 0x00310000e57c783b */ /* 0x000fe20000004200 */
[----:B------:R-:W1:Y:S01]  /*c120*/  MUFU.EX2 R104, R122 ;  /* 0x0000007a00687308 */ /* 0x000e620000000800 */
[----:B------:R-:W-:Y:S02]  /*c130*/  FADD.FTZ R69, R242, R2 ;  /* 0x00000002f2457221 */ /* 0x000fe40000010000 */
[----:B------:R-:W-:Y:S03]  /*c140*/  FADD.FTZ R3, R154, R3 ;  /* 0x000000039a037221 */ /* 0x000fe60000010000 */
[C---:B------:R-:W-:Y:S01]  /*c150*/  HMMA.16816.F32 R56, R76.reuse, R92, R56 ;  /* 0x0000005c4c38723c */ /* 0x040fe20000001838 */
[----:B------:R-:W3:Y:S03]  /*c160*/  LDL R117, [R1+0x38] ;  /* 0x0000380001757983 */ /* 0x000ee60000100800 */
[----:B------:R-:W-:Y:S01]  /*c170*/  FADD.FTZ R0, R232, R3 ;  /* 0x00000003e8007221 */ /* 0x000fe20000010000 */
[----:B------:R-:W3:Y:S01]  /*c180*/  LDL.LU R220, [R1+0xac] ;  /* 0x0000ac0001dc7983 */ /* 0x000ee20000300800 */
[----:B------:R-:W-:Y:S02]  /*c190*/  FADD.FTZ R3, R233, R98 ;  /* 0x00000062e9037221 */ /* 0x000fe40000010000 */
[-C--:B------:R-:W-:Y:S01]  /*c1a0*/  HMMA.16816.F32 R60, R76, R94.reuse, R60 ;  /* 0x0000005e4c3c723c */ /* 0x080fe2000000183c */
[----:B------:R1:W5:Y:S03]  /*c1b0*/  LDL.LU R232, [R1+0xa8] ;  /* 0x0000a80001e87983 */ /* 0x0003660000300800 */
[----:B------:R-:W-:Y:S01]  /*c1c0*/  FADD.FTZ R0, R239, R0 ;  /* 0x00000000ef007221 */ /* 0x000fe20000010000 */
[----:B------:R1:W5:Y:S01]  /*c1d0*/  LDL.LU R236, [R1+0xa4] ;  /* 0x0000a40001ec7983 */ /* 0x0003620000300800 */
        /* <DEDUP_REMOVED lines=9> */
[----:B------:R1:W5:Y:S03]  /*c270*/  LDL.LU R233, [R1+0xa0] ;  /* 0x0000a00001e97983 */ /* 0x0003660000300800 */
[----:B------:R-:W-:Y:S01]  /*c280*/  F2FP.PACK_AB R73, R199, R181 ;  /* 0x000000b5c749723e */ /* 0x000fe200000000ff */
[----:B------:R1:W5:Y:S01]  /*c290*/  LDL.LU R235, [R1+0x9c] ;  /* 0x00009c0001eb7983 */ /* 0x0003620000300800 */
[----:B------:R-:W-:Y:S01]  /*c2a0*/  F2FP.PACK_AB R74, R198, R194 ;  /* 0x000000c2c64a723e */ /* 0x000fe200000000ff */
        /* <DEDUP_REMOVED lines=8> */
[-C--:B------:R-:W-:Y:S02]  /*c330*/  HMMA.16816.F32 R4, R72, R80.reuse, R4 ;  /* 0x000000504804723c */ /* 0x080fe40000001804 */
[----:B------:R2:W5:Y:S01]  /*c340*/  LDL.LU R241, [R1+0x90] ;  /* 0x0000900001f17983 */ /* 0x0005620000300800 */
[----:B-1----:R-:W-:Y:S03]  /*c350*/  F2FP.PACK_AB R137, R104, R106 ;  /* 0x0000006a6889723e */ /* 0x002fe600000000ff */
[----:B------:R1:W5:Y:S02]  /*c360*/  LDL.LU R242, [R1+0x8c] ;  /* 0x00008c0001f27983 */ /* 0x0003640000300800 */
[C---:B------:R-:W-:Y:S02]  /*c370*/  HMMA.16816.F32 R8, R76.reuse, R80, R8 ;  /* 0x000000504c08723c */ /* 0x040fe40000001808 */
[----:B------:R1:W5:Y:S04]  /*c380*/  LDL.LU R243, [R1+0x88] ;  /* 0x0000880001f37983 */ /* 0x0003680000300800 */
[----:B------:R1:W5:Y:S02]  /*c390*/  LDL.LU R244, [R1+0x84] ;  /* 0x0000840001f47983 */ /* 0x0003640000300800 */
[-C--:B------:R-:W-:Y:S02]  /*c3a0*/  HMMA.16816.F32 R12, R76, R82.reuse, R12 ;  /* 0x000000524c0c723c */ /* 0x080fe4000000180c */
[----:B------:R1:W5:Y:S04]  /*c3b0*/  LDL.LU R237, [R1+0x80] ;  /* 0x0000800001ed7983 */ /* 0x0003680000300800 */
[----:B------:R1:W5:Y:S02]  /*c3c0*/  LDL.LU R238, [R1+0x7c] ;  /* 0x00007c0001ee7983 */ /* 0x0003640000300800 */
[C---:B------:R-:W-:Y:S02]  /*c3d0*/  HMMA.16816.F32 R16, R72.reuse, R82, R16 ;  /* 0x000000524810723c */ /* 0x040fe40000001810 */
[----:B------:R-:W1:Y:S06]  /*c3e0*/  LDSM.16.MT88.4 R80, [R228+0x2900] ;  /* 0x00290000e450783b */ /* 0x000e6c0000004200 */
        /* <DEDUP_REMOVED lines=24> */
[C---:B------:R-:W-:Y:S01]  /*c570*/  HMMA.16816.F32 R8, R76.reuse, R80, R8 ;  /* 0x000000504c08723c */ /* 0x040fe20000001808 */
[----:B------:R-:W-:Y:S07]  /*c580*/  MUFU.EX2 R81, R121 ;  /* 0x0000007900517308 */ /* 0x000fee0000000800 */
[-C--:B------:R-:W-:Y:S03]  /*c590*/  HMMA.16816.F32 R12, R76, R82.reuse, R12 ;  /* 0x000000524c0c723c */ /* 0x080fe6000000180c */
[----:B------:R-:W1:Y:S05]  /*c5a0*/  MUFU.EX2 R80, R123 ;  /* 0x0000007b00507308 */ /* 0x000e6a0000000800 */
[C---:B------:R-:W-:Y:S05]  /*c5b0*/  HMMA.16816.F32 R16, R72.reuse, R82, R16 ;  /* 0x000000524810723c */ /* 0x040fea0000001810 */
[----:B------:R-:W1:Y:S03]  /*c5c0*/  MUFU.EX2 R82, R118 ;  /* 0x0000007600527308 */ /* 0x000e660000000800 */
[-C--:B------:R-:W-:Y:S08]  /*c5d0*/  HMMA.16816.F32 R20, R72, R84.reuse, R20 ;  /* 0x000000544814723c */ /* 0x080ff00000001814 */
[C---:B------:R-:W-:Y:S04]  /*c5e0*/  HMMA.16816.F32 R24, R76.reuse, R84, R24 ;  /* 0x000000544c18723c */ /* 0x040fe80000001818 */
[----:B-1----:R-:W-:Y:S04]  /*c5f0*/  F2FP.PACK_AB R134, R96, R80 ;  /* 0x000000506086723e */ /* 0x002fe800000000ff */
[-C--:B------:R-:W-:Y:S04]  /*c600*/  HMMA.16816.F32 R28, R76, R86.reuse, R28 ;  /* 0x000000564c1c723c */ /* 0x080fe8000000181c */
[----:B------:R-:W-:Y:S04]  /*c610*/  F2FP.PACK_AB R133, R81, R82 ;  /* 0x000000525185723e */ /* 0x000fe800000000ff */
[C---:B------:R-:W-:Y:S08]  /*c620*/  HMMA.16816.F32 R32, R72.reuse, R86, R32 ;  /* 0x000000564820723c */ /* 0x040ff00000001820 */
[-C--:B------:R-:W-:Y:S08]  /*c630*/  HMMA.16816.F32 R36, R72, R88.reuse, R36 ;  /* 0x000000584824723c */ /* 0x080ff00000001824 */
[C---:B------:R-:W-:Y:S08]  /*c640*/  HMMA.16816.F32 R40, R76.reuse, R88, R40 ;  /* 0x000000584c28723c */ /* 0x040ff00000001828 */
[-C--:B------:R-:W-:Y:S08]  /*c650*/  HMMA.16816.F32 R44, R76, R90.reuse, R44 ;  /* 0x0000005a4c2c723c */ /* 0x080ff0000000182c */
[C---:B------:R-:W-:Y:S08]  /*c660*/  HMMA.16816.F32 R48, R72.reuse, R90, R48 ;  /* 0x0000005a4830723c */ /* 0x040ff00000001830 */
[-C--:B----4-:R-:W-:Y:S08]  /*c670*/  HMMA.16816.F32 R52, R72, R92.reuse, R52 ;  /* 0x0000005c4834723c */ /* 0x090ff00000001834 */
[C---:B------:R-:W-:Y:S08]  /*c680*/  HMMA.16816.F32 R56, R76.reuse, R92, R56 ;  /* 0x0000005c4c38723c */ /* 0x040ff00000001838 */
[-C--:B------:R-:W-:Y:S08]  /*c690*/  HMMA.16816.F32 R60, R76, R94.reuse, R60 ;  /* 0x0000005e4c3c723c */ /* 0x080ff0000000183c */
[----:B------:R-:W-:Y:S04]  /*c6a0*/  HMMA.16816.F32 R64, R72, R94, R64 ;  /* 0x0000005e4840723c */ /* 0x000fe80000001840 */
[----:B---3--:R-:W-:Y:S01]  /*c6b0*/  ISETP.GT.AND P0, PT, R220, R117, PT ;  /* 0x00000075dc00720c */ /* 0x008fe20003f04270 */
[----:B--2---:R-:W-:Y:S03]  /*c6c0*/  IMAD.MOV.U32 R220, RZ, RZ, R246 ;  /* 0x000000ffffdc7224 */ /* 0x004fe600078e00f6 */
[-C--:B------:R-:W-:Y:S07]  /*c6d0*/  HMMA.16816.F32 R148, R136, R160.reuse, R4 ;  /* 0x000000a08894723c */ /* 0x080fee0000001804 */
[----:B------:R-:W-:Y:S01]  /*c6e0*/  FADD.FTZ R7, R147, R68 ;  /* 0x0000004493077221 */ /* 0x000fe20000010000 */
[C---:B------:R-:W-:Y:S01]  /*c6f0*/  HMMA.16816.F32 R152, R132.reuse, R160, R8 ;  /* 0x000000a08498723c */ /* 0x040fe20000001808 */
[----:B------:R1:W5:Y:S03]  /*c700*/  LDL.LU R147, [R1+0x78] ;  /* 0x0000780001937983 */ /* 0x0003660000300800 */
[----:B------:R-:W-:Y:S02]  /*c710*/  FADD.FTZ R6, R234, R3 ;  /* 0x00000003ea067221 */ /* 0x000fe40000010000 */
[----:B------:R-:W-:Y:S01]  /*c720*/  FADD.FTZ R5, R173, R2 ;  /* 0x00000002ad057221 */ /* 0x000fe20000010000 */
[----:B------:R1:W5:Y:S01]  /*c730*/  LDL.LU R234, [R1+0x74] ;  /* 0x0000740001ea7983 */ /* 0x0003620000300800 */
        /* <DEDUP_REMOVED lines=91> */
[----:B------:R-:W-:Y:S02]  /*ccf0*/  IMAD.MOV.U32 R145, RZ, RZ, R70 ;  /* 0x000000ffff917224 */ /* 0x000fe400078e0046 */
[----:B------:R-:W-:Y:S01]  /*cd00*/  IMAD.MOV.U32 R141, RZ, RZ, R142 ;  /* 0x000000ffff8d7224 */ /* 0x000fe200078e008e */
[----:B------:R1:W-:Y:S01]  /*cd10*/  STL [R1+0x2c], R2 ;  /* 0x00002c0201007387 */ /* 0x0003e20000100800 */
[----:B------:R-:W-:Y:S03]  /*cd20*/  IMAD.MOV.U32 R144, RZ, RZ, R140 ;  /* 0x000000ffff907224 */ /* 0x000fe600078e008c */
[----:B------:R1:W-:Y:S01]  /*cd30*/  STL [R1+0x34], R0 ;  /* 0x0000340001007387 */ /* 0x0003e20000100800 */
[----:B--2---:R-:W-:Y:S01]  /*cd40*/  IMAD.MOV.U32 R3, RZ, RZ, R143 ;  /* 0x000000ffff037224 */ /* 0x004fe200078e008f */
[----:B------:R-:W-:-:S05]  /*cd50*/  @P0 BRA `(.L_x_1338) ;  /* 0xffffa9f000000947 */ /* 0x000fca000383ffff */
.L_x_1337:
[----:B-1----:R-:W-:-:S13]  /*cd60*/  ISETP.GE.AND P0, PT, R246, RZ, PT ;  /* 0x000000fff600720c */ /* 0x002fda0003f06270 */
[----:B------:R-:W-:Y:S05]  /*cd70*/  @!P0 BRA `(.L_x_1339) ;  /* 0x00003e4000008947 */ /* 0x000fea0003800000 */
[----:B------:R-:W2:Y:S01]  /*cd80*/  LDL.LU.64 R6, [R1+0x58] ;  /* 0x0000580001067983 */ /* 0x000ea20000300a00 */
[----:B------:R-:W-:Y:S01]  /*cd90*/  ULDC.64 UR4, c[0x0][0x208] ;  /* 0x0000820000047ab9 */ /* 0x000fe20000000a00 */
[----:B------:R-:W-:Y:S01]  /*cda0*/  MOV R3, R142 ;  /* 0x0000008e00037202 */ /* 0x000fe20000000f00 */
[----:B------:R-:W-:Y:S01]  /*cdb0*/  UIMAD.WIDE.U32 UR12, UR4, 0x70, URZ ;  /* 0x00000070040c78a5 */ /* 0x000fe2000f8e003f */
[----:B------:R-:W2:Y:S01]  /*cdc0*/  LDL.LU.64 R4, [R1+0x68] ;  /* 0x0000680001047983 */ /* 0x000ea20000300a00 */
[----:B------:R-:W-:Y:S01]  /*cdd0*/  UIMAD UR5, UR5, 0x70, URZ ;  /* 0x00000070050578a4 */ /* 0x000fe2000f8e023f */
[----:B------:R-:W-:Y:S01]  /*cde0*/  MOV R0, R143 ;  /* 0x0000008f00007202 */ /* 0x000fe20000000f00 */
[----:B------:R-:W-:Y:S01]  /*cdf0*/  ULDC.64 UR6, c[0x0][0x1e0] ;  /* 0x0000780000067ab9 */ /* 0x000fe20000000a00 */
[----:B------:R-:W-:Y:S01]  /*ce00*/  IMAD.MOV.U32 R146, RZ, RZ, R70 ;  /* 0x000000ffff927224 */ /* 0x000fe200078e0046 */
[----:B------:R-:W-:Y:S01]  /*ce10*/  MOV R141, R140 ;  /* 0x0000008c008d7202 */ /* 0x000fe20000000f00 */
[----:B------:R-:W-:-:S02]  /*ce20*/  USHF.L.U64.HI UR7, UR6, 0x5, UR7 ;  /* 0x0000000506077899 */ /* 0x000fc40008010207 */
[----:B------:R-:W-:Y:S02]  /*ce30*/  USHF.L.U32 UR6, UR6, 0x5, URZ ;  /* 0x0000000506067899 */ /* 0x000fe4000800063f */
[----:B------:R-:W-:Y:S01]  /*ce40*/  UIADD3 UR5, UR13, UR5, URZ ;  /* 0x000000050d057290 */ /* 0x000fe2000fffe03f */
[----:B--2---:R-:W-:-:S05]  /*ce50*/  IMAD.MOV.U32 R5, RZ, RZ, R7 ;  /* 0x000000ffff057224 */ /* 0x004fca00078e0007 */
[----:B------:R1:W-:Y:S04]  /*ce60*/  STL.64 [R1], R4 ;  /* 0x0000000401007387 */ /* 0x0003e80000100a00 */
.L_x_1340:
[----:B------:R-:W2:Y:S01]  /*ce70*/  LDL.64 R78, [R1] ;  /* 0x00000000014e7983 */ /* 0x000ea20000100a00 */
[----:B------:R-:W-:Y:S04]  /*ce80*/  DEPBAR.LE SB0, 0x0 ;  /* 0x000080000000791a */ /* 0x000fe80000000000 */
[----:B------:R-:W-:Y:S01]  /*ce90*/  SHF.R.S32.HI R76, RZ, 0x1f, R246 ;  /* 0x0000001fff4c7819 */ /* 0x000fe200000114f6 */
[----:B------:R-:W-:Y:S01]  /*cea0*/  BAR.SYNC.DEFER_BLOCKING 0x0 ;  /* 0x0000000000007b1d */ /* 0x000fe20000010000 */
[----:B------:R-:W-:Y:S04]  /*ceb0*/  IMAD R2, R246, UR5, RZ ;  /* 0x00000005f6027c24 */ /* 0x000fe8000f8e02ff */
[----:B------:R-:W-:Y:S03]  /*cec0*/  IMAD R2, R76, UR12, R2 ;  /* 0x0000000c4c027c24 */ /* 0x000fe6000f8e0202 */
        /* <DEDUP_REMOVED lines=30> */
[-C--:B------:R-:W-:Y:S08]  /*d0b0*/  HMMA.16816.F32 R52, R112, R64.reuse, RZ ;  /* 0x000000407034723c */ /* 0x080ff000000018ff */
[C---:B------:R-:W-:Y:S08]  /*d0c0*/  HMMA.16816.F32 R56, R108.reuse, R64, RZ ;  /* 0x000000406c38723c */ /* 0x040ff000000018ff */
[-C--:B------:R-:W-:Y:S08]  /*d0d0*/  HMMA.16816.F32 R60, R108, R66.reuse, RZ ;  /* 0x000000426c3c723c */ /* 0x080ff000000018ff */
[C---:B------:R-:W-:Y:S08]  /*d0e0*/  HMMA.16816.F32 R64, R112.reuse, R66, RZ ;  /* 0x000000427040723c */ /* 0x040ff000000018ff */
[-C--:B-1----:R-:W-:Y:S08]  /*d0f0*/  HMMA.16816.F32 R68, R112, R80.reuse, RZ ;  /* 0x000000507044723c */ /* 0x082ff000000018ff */
[C---:B------:R-:W-:Y:S04]  /*d100*/  HMMA.16816.F32 R72, R108.reuse, R80, RZ ;  /* 0x000000506c48723c */ /* 0x040fe800000018ff */
[----:B--2---:R-:W-:Y:S04]  /*d110*/  IMAD.WIDE.U32 R84, R246, UR12, R78 ;  /* 0x0000000cf6547c25 */ /* 0x004fe8000f8e004e */
[-C--:B------:R-:W-:Y:S01]  /*d120*/  HMMA.16816.F32 R76, R108, R82.reuse, RZ ;  /* 0x000000526c4c723c */ /* 0x080fe200000018ff */
[C---:B------:R-:W-:Y:S03]  /*d130*/  LEA R92, P0, R84.reuse, c[0x0][0x1f8], 0x1 ;  /* 0x00007e00545c7a11 */ /* 0x040fe600078008ff */
[----:B------:R-:W-:Y:S04]  /*d140*/  IADD3 R2, R85, R2, RZ ;  /* 0x0000000255027210 */ /* 0x000fe80007ffe0ff */
[C---:B------:R-:W-:Y:S04]  /*d150*/  HMMA.16816.F32 R80, R112.reuse, R82, RZ ;  /* 0x000000527050723c */ /* 0x040fe800000018ff */
[----:B------:R-:W-:Y:S02]  /*d160*/  LEA.HI.X R93, R84, c[0x0][0x1fc], R2, 0x1, P0 ;  /* 0x00007f00545d7a11 */ /* 0x000fe400000f0c02 */
[----:B------:R-:W-:Y:S02]  /*d170*/  IADD3 R102, P0, R92, UR9, RZ ;  /* 0x000000095c667c10 */ /* 0x000fe4000ff1e0ff */
[-C--:B---3--:R-:W-:Y:S01]  /*d180*/  HMMA.16816.F32 R84, R112, R96.reuse, RZ ;  /* 0x000000607054723c */ /* 0x088fe200000018ff */
        /* <DEDUP_REMOVED lines=9> */
[----:B------:R-:W-:Y:S03]  /*d220*/  IADD3 R106, P0, R100, UR9, RZ ;  /* 0x00000009646a7c10 */ /* 0x000fe6000ff1e0ff */
[----:B------:R4:W-:Y:S03]  /*d230*/  LDGSTS.E.BYPASS.LTC128B.128 [R245+0x1100], [R100.64], !P6 ;  /* 0x0110000064f57fae */ /* 0x0009e6000f101d4a */
[----:B------:R-:W-:Y:S02]  /*d240*/  IADD3.X R107, R101, UR8, RZ, P0, !PT ;  /* 0x00000008656b7c10 */ /* 0x000fe400087fe4ff */
[----:B------:R-:W-:Y:S03]  /*d250*/  IADD3 R104, P1, R106, UR9, RZ ;  /* 0x000000096a687c10 */ /* 0x000fe6000ff3e0ff */
[----:B------:R2:W-:Y:S01]  /*d260*/  LDGSTS.E.BYPASS.LTC128B.128 [R245+0x1900], [R106.64], !P6 ;  /* 0x019000006af57fae */ /* 0x0005e2000f101d4a */
[----:B------:R-:W-:Y:S01]  /*d270*/  IADD3.X R105, R107, UR8, RZ, P1, !PT ;  /* 0x000000086b697c10 */ /* 0x000fe20008ffe4ff */
[-C--:B-1----:R-:W-:Y:S01]  /*d280*/  HMMA.16816.F32 R92, R108, R98.reuse, RZ ;  /* 0x000000626c5c723c */ /* 0x082fe200000018ff */
[----:B------:R-:W-:Y:S05]  /*d290*/  IADD3 R142, P0, R104, UR9, RZ ;  /* 0x00000009688e7c10 */ /* 0x000fea000ff1e0ff */
[----:B------:R1:W-:Y:S01]  /*d2a0*/  LDGSTS.E.BYPASS.LTC128B.128 [R245+0x2100], [R104.64], !P6 ;  /* 0x0210000068f57fae */ /* 0x0003e2000f101d4a */
[----:B------:R-:W-:Y:S01]  /*d2b0*/  IADD3.X R143, R105, UR8, RZ, P0, !PT ;  /* 0x00000008698f7c10 */ /* 0x000fe200087fe4ff */
[C---:B------:R-:W-:Y:S06]  /*d2c0*/  HMMA.16816.F32 R96, R112.reuse, R98, RZ ;  /* 0x000000627060723c */ /* 0x040fec00000018ff */
[----:B------:R3:W-:Y:S02]  /*d2d0*/  LDGSTS.E.BYPASS.LTC128B.128 [R245+0x2900], [R142.64], !P6 ;  /* 0x029000008ef57fae */ /* 0x0007e4000f101d4a */
[-C--:B----4-:R-:W-:Y:S01]  /*d2e0*/  HMMA.16816.F32 R100, R112, R188.reuse, RZ ;  /* 0x000000bc7064723c */ /* 0x090fe200000018ff */
[----:B-1----:R-:W-:Y:S04]  /*d2f0*/  IADD3 R104, P0, R142, UR9, RZ ;  /* 0x000000098e687c10 */ /* 0x002fe8000ff1e0ff */
[----:B------:R-:W-:Y:S02]  /*d300*/  IADD3.X R105, R143, UR8, RZ, P0, !PT ;  /* 0x000000088f697c10 */ /* 0x000fe400087fe4ff */
[C---:B------:R-:W-:Y:S02]  /*d310*/  ISETP.GT.AND P0, PT, R246.reuse, RZ, PT ;  /* 0x000000fff600720c */ /* 0x040fe40003f04270 */
[----:B------:R-:W-:Y:S01]  /*d320*/  IADD3 R246, R246, -0x1, RZ ;  /* 0xfffffffff6f67810 */ /* 0x000fe20007ffe0ff */
[----:B------:R2:W-:Y:S08]  /*d330*/  LDGSTS.E.BYPASS.LTC128B.128 [R245+0x3100], [R104.64], !P6 ;  /* 0x0310000068f57fae */ /* 0x0005f0000f101d4a */
[----:B------:R-:W0:Y:S01]  /*d340*/  LDGDEPBAR ;  /* 0x00000000000079af */ /* 0x000e220000000000 */
[C---:B--2---:R-:W-:Y:S08]  /*d350*/  HMMA.16816.F32 R104, R108.reuse, R188, RZ ;  /* 0x000000bc6c68723c */ /* 0x044ff000000018ff */
        /* <DEDUP_REMOVED lines=35> */
[-C--:B------:R-:W-:Y:S01]  /*d590*/  HMMA.16816.F32 R108, R200, R226.reuse, R108 ;  /* 0x000000e2c86c723c */ /* 0x080fe2000000186c */
[----:B------:R-:W3:Y:S07]  /*d5a0*/  LDSM.16.M88.4 R200, [R233+0x6100] ;  /* 0x00610000e9c8783b */ /* 0x000eee0000000200 */
[----:B------:R-:W-:Y:S01]  /*d5b0*/  HMMA.16816.F32 R112, R192, R226, R112 ;  /* 0x000000e2c070723c */ /* 0x000fe20000001870 */
[----:B------:R-:W3:Y:S07]  /*d5c0*/  LDSM.16.M88.4 R192, [R233+0x6900] ;  /* 0x00690000e9c0783b */ /* 0x000eee0000000200 */
[-C--:B-1----:R-:W-:Y:S01]  /*d5d0*/  HMMA.16816.F32 R4, R188, R196.reuse, R4 ;  /* 0x000000c4bc04723c */ /* 0x082fe20000001804 */
[----:B------:R-:W-:Y:S07]  /*d5e0*/  LDSM.16.M88.4 R224, [R232+0x2000] ;  /* 0x00200000e8e0783b */ /* 0x000fee0000000200 */
[C---:B--2---:R-:W-:Y:S08]  /*d5f0*/  HMMA.16816.F32 R8, R204.reuse, R196, R8 ;  /* 0x000000c4cc08723c */ /* 0x044ff00000001808 */
[-C--:B------:R-:W-:Y:S08]  /*d600*/  HMMA.16816.F32 R12, R204, R198.reuse, R12 ;  /* 0x000000c6cc0c723c */ /* 0x080ff0000000180c */
[C---:B------:R-:W-:Y:S01]  /*d610*/  HMMA.16816.F32 R16, R188.reuse, R198, R16 ;  /* 0x000000c6bc10723c */ /* 0x040fe20000001810 */
[----:B------:R-:W-:Y:S07]  /*d620*/  LDSM.16.M88.4 R196, [R236+0x7100] ;  /* 0x00710000ecc4783b */ /* 0x000fee0000000200 */
[-C--:B----4-:R-:W-:Y:S08]  /*d630*/  HMMA.16816.F32 R20, R188, R208.reuse, R20 ;  /* 0x000000d0bc14723c */ /* 0x090ff00000001814 */
        /* <DEDUP_REMOVED lines=23> */
[----:B------:R-:W2:Y:S07]  /*d7b0*/  LDSM.16.M88.4 R200, [R236+0x9100] ;  /* 0x00910000ecc8783b */ /* 0x000eae0000000200 */
[-C--:B------:R-:W-:Y:S08]  /*d7c0*/  HMMA.16816.F32 R100, R188, R192.reuse, R100 ;  /* 0x000000c0bc64723c */ /* 0x080ff00000001864 */
[C---:B------:R-:W-:Y:S08]  /*d7d0*/  HMMA.16816.F32 R104, R204.reuse, R192, R104 ;  /* 0x000000c0cc68723c */ /* 0x040ff00000001868 */
[-C--:B------:R-:W-:Y:S08]  /*d7e0*/  HMMA.16816.F32 R108, R204, R194.reuse, R108 ;  /* 0x000000c2cc6c723c */ /* 0x080ff0000000186c */
[----:B------:R-:W-:Y:S01]  /*d7f0*/  HMMA.16816.F32 R112, R188, R194, R112 ;  /* 0x000000c2bc70723c */ /* 0x000fe20000001870 */
[----:B------:R-:W3:Y:S07]  /*d800*/  LDSM.16.M88.4 R188, [R232+0x2800] ;  /* 0x00280000e8bc783b */ /* 0x000eee0000000200 */
[-C--:B-1----:R-:W-:Y:S01]  /*d810*/  HMMA.16816.F32 R4, R196, R208.reuse, R4 ;  /* 0x000000d0c404723c */ /* 0x082fe20000001804 */
[----:B------:R-:W1:Y:S01]  /*d820*/  LDSM.16.M88.4 R192, [R232+0x3000] ;  /* 0x00300000e8c0783b */ /* 0x000e620000000200 */
[----:B------:R-:W-:Y:S06]  /*d830*/  DEPBAR.LE SB0, 0x0 ;  /* 0x000080000000791a */ /* 0x000fec0000000000 */
[C---:B--2---:R-:W-:Y:S01]  /*d840*/  HMMA.16816.F32 R8, R200.reuse, R208, R8 ;  /* 0x000000d0c808723c */ /* 0x044fe20000001808 */
[----:B------:R-:W-:Y:S07]  /*d850*/  BAR.SYNC.DEFER_BLOCKING 0x0 ;  /* 0x0000000000007b1d */ /* 0x000fee0000010000 */
[-C--:B------:R-:W-:Y:S08]  /*d860*/  HMMA.16816.F32 R12, R200, R210.reuse, R12 ;  /* 0x000000d2c80c723c */ /* 0x080ff0000000180c */
[C---:B------:R-:W-:Y:S04]  /*d870*/  HMMA.16816.F32 R16, R196.reuse, R210, R16 ;  /* 0x000000d2c410723c */ /* 0x040fe80000001810 */
[----:B------:R-:W-:Y:S02]  /*d880*/  FMNMX.FTZ R2, R4, R0, !PT ;  /* 0x0000000004027209 */ /* 0x000fe40007810000 */
[----:B------:R-:W-:Y:S02]  /*d890*/  FMNMX.FTZ R140, R6, R3, !PT ;  /* 0x00000003068c7209 */ /* 0x000fe40007810000 */
[-C--:B------:R-:W-:Y:S01]  /*d8a0*/  HMMA.16816.F32 R20, R196, R212.reuse, R20 ;  /* 0x000000d4c414723c */ /* 0x080fe20000001814 */
[----:B------:R-:W2:Y:S03]  /*d8b0*/  LDL.64 R210, [R1+0x48] ;  /* 0x0000480001d27983 */ /* 0x000ea60000100a00 */
[----:B------:R-:W-:Y:S02]  /*d8c0*/  FMNMX.FTZ R2, R5, R2, !PT ;  /* 0x0000000205027209 */ /* 0x000fe40007810000 */
[----:B------:R-:W-:Y:S02]  /*d8d0*/  FMNMX.FTZ R140, R7, R140, !PT ;  /* 0x0000008c078c7209 */ /* 0x000fe40007810000 */
[C---:B------:R-:W-:Y:S01]  /*d8e0*/  HMMA.16816.F32 R24, R200.reuse, R212, R24 ;  /* 0x000000d4c818723c */ /* 0x040fe20000001818 */
[----:B------:R-:W4:Y:S03]  /*d8f0*/  LDL.64 R212, [R1+0x40] ;  /* 0x0000400001d47983 */ /* 0x000f260000100a00 */
        /* <DEDUP_REMOVED lines=123> */
[----:B---3--:R-:W-:Y:S02]  /*e0b0*/  FMNMX.FTZ R2, R2, R145, !PT ;  /* 0x0000009102027209 */ /* 0x008fe40007810000 */
[----:B------:R-:W-:Y:S01]  /*e0c0*/  FMNMX.FTZ R142, R75, R142, !PT ;  /* 0x0000008e4b8e7209 */ /* 0x000fe20007810000 */
[----:B------:R-:W3:Y:S03]  /*e0d0*/  SHFL.BFLY PT, R144, R140, 0x2, 0x1f ;  /* 0x0c401f008c907f89 */ /* 0x000ee600000e0000 */
[----:B------:R-:W-:Y:S04]  /*e0e0*/  FMNMX.FTZ R142, R78, R142, !PT ;  /* 0x0000008e4e8e7209 */ /* 0x000fe80007810000 */
[----:B------:R-:W-:Y:S01]  /*e0f0*/  FMNMX.FTZ R142, R79, R142, !PT ;  /* 0x0000008e4f8e7209 */ /* 0x000fe20007810000 */
[----:B------:R-:W2:Y:S03]  /*e100*/  SHFL.BFLY PT, R145, R2, 0x1, 0x1f ;  /* 0x0c201f0002917f89 */ /* 0x000ea600000e0000 */
        /* <DEDUP_REMOVED lines=8> */
[----:B---3--:R-:W-:Y:S01]  /*e190*/  FMNMX.FTZ R140, R140, R144, !PT ;  /* 0x000000908c8c7209 */ /* 0x008fe20007810000 */
[--C-:B------:R-:W-:Y:S01]  /*e1a0*/  FFMA.FTZ R21, R21, c[0x0][0x2d0], -R192.reuse ;  /* 0x0000b40015157a23 */ /* 0x100fe200000108c0 */
[----:B------:R-:W-:Y:S01]  /*e1b0*/  FMNMX.FTZ R144, R106, R142, !PT ;  /* 0x0000008e6a907209 */ /* 0x000fe20007810000 */
[----:B------:R-:W-:Y:S01]  /*e1c0*/  MUFU.EX2 R251, R20 ;  /* 0x0000001400fb7308 */ /* 0x000fe20000000800 */
[--C-:B------:R-:W-:Y:S01]  /*e1d0*/  FFMA.FTZ R52, R52, c[0x0][0x2d0], -R192.reuse ;  /* 0x0000b40034347a23 */ /* 0x100fe200000108c0 */
[----:B------:R-:W1:Y:S01]  /*e1e0*/  SHFL.BFLY PT, R189, R140, 0x1, 0x1f ;  /* 0x0c201f008cbd7f89 */ /* 0x000e6200000e0000 */
[----:B--2---:R-:W-:Y:S01]  /*e1f0*/  FMNMX.FTZ R142, R2, R145, !PT ;  /* 0x00000091028e7209 */ /* 0x004fe20007810000 */
        /* <DEDUP_REMOVED lines=8> */
[----:B------:R-:W-:Y:S02]  /*e280*/  FMUL.FTZ R194, R142, c[0x0][0x2d0] ;  /* 0x0000b4008ec27a20 */ /* 0x000fe40000410000 */
[----:B------:R-:W-:Y:S02]  /*e290*/  FFMA.FTZ R16, R16, c[0x0][0x2d0], -R192 ;  /* 0x0000b40010107a23 */ /* 0x000fe400000108c0 */
[----:B------:R-:W-:Y:S02]  /*e2a0*/  FFMA.FTZ R22, R22, c[0x0][0x2d0], -R194 ;  /* 0x0000b40016167a23 */ /* 0x000fe400000108c2 */
        /* <DEDUP_REMOVED lines=12> */
[----:B------:R-:W-:Y:S02]  /*e370*/  FFMA.FTZ R7, R7, c[0x0][0x2d0], -R194 ;  /* 0x0000b40007077a23 */ /* 0x000fe400000108c2 */
[----:B------:R-:W-:Y:S01]  /*e380*/  MUFU.EX2 R216, R6 ;  /* 0x0000000600d87308 */ /* 0x000fe20000000800 */
[----:B------:R-:W-:Y:S02]  /*e390*/  FMUL.FTZ R2, R2, c[0x0][0x2d0] ;  /* 0x0000b40002027a20 */ /* 0x000fe40000410000 */
        /* <DEDUP_REMOVED lines=9> */
[--C-:B------:R-:W-:Y:S02]  /*e430*/  FFMA.FTZ R57, R57, c[0x0][0x2d0], -R193.reuse ;  /* 0x0000b40039397a23 */ /* 0x100fe400000108c1 */
[--C-:B------:R-:W-:Y:S01]  /*e440*/  FFMA.FTZ R60, R60, c[0x0][0x2d0], -R193.reuse ;  /* 0x0000b4003c3c7a23 */ /* 0x100fe200000108c1 */
[----:B------:R1:W1:Y:S01]  /*e450*/  MUFU.EX2 R144, R2 ;  /* 0x0000000200907308 */ /* 0x0002620000000800 */
[----:B--2---:R-:W-:Y:S01]  /*e460*/  FMNMX.FTZ R0, R0, R3, !PT ;  /* 0x0000000300007209 */ /* 0x004fe20007810000 */
[----:B------:R-:W-:Y:S02]  /*e470*/  FFMA.FTZ R5, R5, c[0x0][0x2d0], -R192 ;  /* 0x0000b40005057a23 */ /* 0x000fe400000108c0 */
[--C-:B------:R-:W-:Y:S02]  /*e480*/  FFMA.FTZ R61, R61, c[0x0][0x2d0], -R193.reuse ;  /* 0x0000b4003d3d7a23 */ /* 0x100fe400000108c1 */
[--C-:B------:R-:W-:Y:S02]  /*e490*/  FFMA.FTZ R18, R18, c[0x0][0x2d0], -R194.reuse ;  /* 0x0000b40012127a23 */ /* 0x100fe400000108c2 */
[----:B------:R-:W-:Y:S02]  /*e4a0*/  FFMA.FTZ R19, R19, c[0x0][0x2d0], -R194 ;  /* 0x0000b40013137a23 */ /* 0x000fe400000108c2 */
[----:B------:R2:W-:Y:S01]  /*e4b0*/  MUFU.EX2 R221, R5 ;  /* 0x0000000500dd7308 */ /* 0x0005e20000000800 */
[--C-:B------:R-:W-:Y:S02]  /*e4c0*/  FFMA.FTZ R8, R8, c[0x0][0x2d0], -R193.reuse ;  /* 0x0000b40008087a23 */ /* 0x100fe400000108c1 */
[--C-:B------:R-:W-:Y:S02]  /*e4d0*/  FFMA.FTZ R9, R9, c[0x0][0x2d0], -R193.reuse ;  /* 0x0000b40009097a23 */ /* 0x100fe400000108c1 */
[--C-:B------:R-:W-:Y:S02]  /*e4e0*/  FFMA.FTZ R12, R12, c[0x0][0x2d0], -R193.reuse ;  /* 0x0000b4000c0c7a23 */ /* 0x100fe400000108c1 */
[----:B------:R-:W-:Y:S02]  /*e4f0*/  FFMA.FTZ R13, R13, c[0x0][0x2d0], -R193 ;  /* 0x0000b4000d0d7a23 */ /* 0x000fe400000108c1 */
[--C-:B------:R-:W-:Y:S01]  /*e500*/  FFMA.FTZ R32, R32, c[0x0][0x2d0], -R192.reuse ;  /* 0x0000b40020207a23 */ /* 0x100fe200000108c0 */
[----:B------:R4:W-:Y:S01]  /*e510*/  MUFU.EX2 R215, R8 ;  /* 0x0000000800d77308 */ /* 0x0009e20000000800 */
[----:B------:R-:W-:Y:S02]  /*e520*/  FFMA.FTZ R33, R33, c[0x0][0x2d0], -R192 ;  /* 0x0000b40021217a23 */ /* 0x000fe400000108c0 */
[--C-:B------:R-:W-:Y:S02]  /*e530*/  FFMA.FTZ R34, R34, c[0x0][0x2d0], -R194.reuse ;  /* 0x0000b40022227a23 */ /* 0x100fe400000108c2 */
[----:B-1----:R-:W-:Y:S02]  /*e540*/  FADD.FTZ R2, -R140, R141 ;  /* 0x0000008d8c027221 */ /* 0x002fe40000010100 */
[----:B------:R-:W-:Y:S02]  /*e550*/  FFMA.FTZ R35, R35, c[0x0][0x2d0], -R194 ;  /* 0x0000b40023237a23 */ /* 0x000fe400000108c2 */
[----:B------:R-:W-:Y:S01]  /*e560*/  FMUL.FTZ R2, R2, c[0x0][0x2d0] ;  /* 0x0000b40002027a20 */ /* 0x000fe20000410000 */
[----:B------:R1:W-:Y:S01]  /*e570*/  MUFU.EX2 R249, R9 ;  /* 0x0000000900f97308 */ /* 0x0003e20000000800 */
[C---:B---3--:R-:W-:Y:S02]  /*e580*/  FMUL.FTZ R116, R145.reuse, R116 ;  /* 0x0000007491747220 */ /* 0x048fe40000410000 */
[C---:B------:R-:W-:Y:S02]  /*e590*/  FMUL.FTZ R117, R145.reuse, R117 ;  /* 0x0000007591757220 */ /* 0x040fe40000410000 */
[C---:B------:R-:W-:Y:S02]  /*e5a0*/  FMUL.FTZ R118, R144.reuse, R118 ;  /* 0x0000007690767220 */ /* 0x040fe40000410000 */
[----:B------:R-:W-:Y:S02]  /*e5b0*/  FMUL.FTZ R119, R144, R119 ;  /* 0x0000007790777220 */ /* 0x000fe40000410000 */
[C---:B------:R-:W-:Y:S01]  /*e5c0*/  FMUL.FTZ R124, R145.reuse, R124 ;  /* 0x0000007c917c7220 */ /* 0x040fe20000410000 */
[----:B------:R3:W3:Y:S01]  /*e5d0*/  MUFU.EX2 R141, R2 ;  /* 0x00000002008d7308 */ /* 0x0006e20000000800 */
[----:B------:R-:W-:Y:S02]  /*e5e0*/  @P0 IMAD R6, R4, c[0x0][0x1e0], RZ ;  /* 0x0000780004060a24 */ /* 0x000fe400078e02ff */
[C---:B--2---:R-:W-:Y:S01]  /*e5f0*/  @P0 IMAD.WIDE.U32 R4, R246.reuse, c[0x0][0x1e0], RZ ;  /* 0x00007800f6040a25 */ /* 0x044fe200078e00ff */
[----:B----4-:R-:W-:Y:S03]  /*e600*/  @P0 MOV R8, R210 ;  /* 0x000000d200080202 */ /* 0x010fe60000000f00 */
[----:B------:R-:W-:Y:S02]  /*e610*/  @P0 IMAD R6, R246, c[0x0][0x1e4], R6 ;  /* 0x00007900f6060a24 */ /* 0x000fe400078e0206 */
[----:B------:R-:W-:Y:S01]  /*e620*/  FMUL.FTZ R125, R145, R125 ;  /* 0x0000007d917d7220 */ /* 0x000fe20000410000 */
[----:B------:R-:W-:Y:S01]  /*e630*/  MUFU.EX2 R226, R22 ;  /* 0x0000001600e27308 */ /* 0x000fe20000000800 */
[C---:B------:R-:W-:Y:S01]  /*e640*/  FMUL.FTZ R126, R144.reuse, R126 ;  /* 0x0000007e907e7220 */ /* 0x040fe20000410000 */
[----:B------:R-:W-:Y:S01]  /*e650*/  @P0 IADD3 R6, R5, R6, RZ ;  /* 0x0000000605060210 */ /* 0x000fe20007ffe0ff */
[----:B------:R-:W-:Y:S01]  /*e660*/  FMUL.FTZ R127, R144, R127 ;  /* 0x0000007f907f7220 */ /* 0x000fe20000410000 */
[----:B-1----:R-:W-:Y:S01]  /*e670*/  @P0 MOV R9, R213 ;  /* 0x000000d500090202 */ /* 0x002fe20000000f00 */
[C---:B------:R-:W-:Y:S02]  /*e680*/  FMUL.FTZ R136, R145.reuse, R136 ;  /* 0x0000008891887220 */ /* 0x040fe40000410000 */
[----:B------:R-:W-:Y:S02]  /*e690*/  FMUL.FTZ R137, R145, R137 ;  /* 0x0000008991897220 */ /* 0x000fe40000410000 */
[----:B------:R-:W-:Y:S01]  /*e6a0*/  @P0 IMAD.WIDE.U32 R8, R4, 0x70, R8 ;  /* 0x0000007004080825 */ /* 0x000fe200078e0008 */
[----:B------:R-:W-:Y:S03]  /*e6b0*/  MUFU.EX2 R247, R23 ;  /* 0x0000001700f77308 */ /* 0x000fe60000000800 */
[----:B------:R-:W-:Y:S01]  /*e6c0*/  @P0 IMAD R4, R6, 0x70, RZ ;  /* 0x0000007006040824 */ /* 0x000fe200078e02ff */
[----:B---3--:R-:W1:Y:S01]  /*e6d0*/  SHFL.BFLY PT, R2, R0, 0x1, 0x1f ;  /* 0x0c201f0000027f89 */ /* 0x008e6200000e0000 */
[----:B------:R-:W-:Y:S01]  /*e6e0*/  @P0 LEA R6, P2, R8, c[0x0][0x1c8], 0x1 ;  /* 0x0000720008060a11 */ /* 0x000fe200078408ff */
[----:B------:R-:W-:Y:S02]  /*e6f0*/  FMUL.FTZ R120, R141, R120 ;  /* 0x000000788d787220 */ /* 0x000fe40000410000 */
[----:B------:R-:W-:Y:S01]  /*e700*/  @P0 IADD3 R5, R9, R4, RZ ;  /* 0x0000000409050210 */ /* 0x000fe20007ffe0ff */
[C---:B------:R-:W-:Y:S01]  /*e710*/  FMUL.FTZ R121, R141.reuse, R121 ;  /* 0x000000798d797220 */ /* 0x040fe20000410000 */
[----:B------:R2:W-:Y:S01]  /*e720*/  MUFU.EX2 R209, R16 ;  /* 0x0000001000d17308 */ /* 0x0005e20000000800 */
[----:B------:R-:W-:Y:S01]  /*e730*/  @P0 IADD3 R4, P1, R6, UR6, RZ ;  /* 0x0000000606040c10 */ /* 0x000fe2000ff3e0ff */
[C---:B------:R-:W-:Y:S01]  /*e740*/  FMUL.FTZ R128, R141.reuse, R128 ;  /* 0x000000808d807220 */ /* 0x040fe20000410000 */
[----:B------:R-:W-:Y:S01]  /*e750*/  @P0 LEA.HI.X R7, R8, c[0x0][0x1cc], R5, 0x1, P2 ;  /* 0x0000730008070a11 */ /* 0x000fe200010f0c05 */
[C---:B------:R-:W-:Y:S02]  /*e760*/  FMUL.FTZ R129, R141.reuse, R129 ;  /* 0x000000818d817220 */ /* 0x040fe40000410000 */
[----:B------:R-:W-:Y:S01]  /*e770*/  FMUL.FTZ R132, R141, R132 ;  /* 0x000000848d847220 */ /* 0x000fe20000410000 */
[----:B------:R-:W-:Y:S01]  /*e780*/  @P0 IADD3.X R5, R7, UR7, RZ, P1, !PT ;  /* 0x0000000707050c10 */ /* 0x000fe20008ffe4ff */
[----:B------:R3:W-:Y:S01]  /*e790*/  @P0 LDGSTS.E.BYPASS.LTC128B.128 [R245+0x3900], [R6.64], !P6 ;  /* 0x0390000006f50fae */ /* 0x0007e2000f101d4a */
[----:B------:R-:W-:Y:S01]  /*e7a0*/  FMUL.FTZ R133, R141, R133 ;  /* 0x000000858d857220 */ /* 0x000fe20000410000 */
[----:B------:R4:W-:Y:S01]  /*e7b0*/  MUFU.EX2 R205, R17 ;  /* 0x0000001100cd7308 */ /* 0x0009e20000000800 */
[C---:B------:R-:W-:Y:S02]  /*e7c0*/  FMUL.FTZ R138, R144.reuse, R138 ;  /* 0x0000008a908a7220 */ /* 0x040fe40000410000 */
[----:B------:R-:W-:Y:S02]  /*e7d0*/  FMUL.FTZ R139, R144, R139 ;  /* 0x0000008b908b7220 */ /* 0x000fe40000410000 */
[--C-:B------:R-:W-:Y:S01]  /*e7e0*/  FFMA.FTZ R24, R24, c[0x0][0x2d0], -R193.reuse ;  /* 0x0000b40018187a23 */ /* 0x100fe200000108c1 */
[----:B------:R3:W-:Y:S01]  /*e7f0*/  @P0 LDGSTS.E.BYPASS.LTC128B.128 [R245+0x4100], [R4.64], !P6 ;  /* 0x0410000004f50fae */ /* 0x0007e2000f101d4a */
[--C-:B------:R-:W-:Y:S01]  /*e800*/  FFMA.FTZ R25, R25, c[0x0][0x2d0], -R193.reuse ;  /* 0x0000b40019197a23 */ /* 0x100fe200000108c1 */
[----:B-1----:R-:W-:Y:S01]  /*e810*/  FMNMX.FTZ R2, R0, R2, !PT ;  /* 0x0000000200027209 */ /* 0x002fe20007810000 */
[--C-:B------:R-:W-:Y:S01]  /*e820*/  FFMA.FTZ R28, R28, c[0x0][0x2d0], -R193.reuse ;  /* 0x0000b4001c1c7a23 */ /* 0x100fe200000108c1 */
[----:B------:R1:W-:Y:S01]  /*e830*/  MUFU.EX2 R204, R18 ;  /* 0x0000001200cc7308 */ /* 0x0003e20000000800 */
[----:B------:R-:W-:Y:S02]  /*e840*/  FFMA.FTZ R29, R29, c[0x0][0x2d0], -R193 ;  /* 0x0000b4001d1d7a23 */ /* 0x000fe400000108c1 */
[C---:B------:R-:W-:Y:S02]  /*e850*/  FMUL.FTZ R3, R2.reuse, c[0x0][0x2d0] ;  /* 0x0000b40002037a20 */ /* 0x040fe40000410000 */
[----:B------:R-:W-:Y:S02]  /*e860*/  FADD.FTZ R0, -R2, R146 ;  /* 0x0000009202007221 */ /* 0x000fe40000010100 */
[--C-:B------:R-:W-:Y:S02]  /*e870*/  FFMA.FTZ R10, R10, c[0x0][0x2d0], -R3.reuse ;  /* 0x0000b4000a0a7a23 */ /* 0x100fe40000010803 */
[----:B--2---:R-:W-:Y:S01]  /*e880*/  FMUL.FTZ R16, R145, R160 ;  /* 0x000000a091107220 */ /* 0x004fe20000410000 */
[----:B------:R2:W-:Y:S01]  /*e890*/  MUFU.EX2 R206, R19 ;  /* 0x0000001300ce7308 */ /* 0x0005e20000000800 */
[--C-:B------:R-:W-:Y:S02]  /*e8a0*/  FFMA.FTZ R42, R42, c[0x0][0x2d0], -R3.reuse ;  /* 0x0000b4002a2a7a23 */ /* 0x100fe40000010803 */
[--C-:B------:R-:W-:Y:S02]  /*e8b0*/  FFMA.FTZ R43, R43, c[0x0][0x2d0], -R3.reuse ;  /* 0x0000b4002b2b7a23 */ /* 0x100fe40000010803 */
        /* <DEDUP_REMOVED lines=14> */
[----:B------:R-:W-:Y:S01]  /*e9a0*/  FMUL.FTZ R0, R0, c[0x0][0x2d0] ;  /* 0x0000b40000007a20 */ /* 0x000fe20000410000 */
[----:B------:R2:W-:Y:S01]  /*e9b0*/  MUFU.EX2 R200, R11 ;  /* 0x0000000b00c87308 */ /* 0x0005e20000000800 */
[--C-:B------:R-:W-:Y:S02]  /*e9c0*/  FFMA.FTZ R26, R26, c[0x0][0x2d0], -R3.reuse ;  /* 0x0000b4001a1a7a23 */ /* 0x100fe40000010803 */
[--C-:B------:R-:W-:Y:S01]  /*e9d0*/  FFMA.FTZ R27, R27, c[0x0][0x2d0], -R3.reuse ;  /* 0x0000b4001b1b7a23 */ /* 0x100fe20000010803 */
[----:B----4-:R-:W-:Y:S01]  /*e9e0*/  @P0 IADD3 R10, P3, R4, UR6, RZ ;  /* 0x00000006040a0c10 */ /* 0x010fe2000ff7e0ff */
[--C-:B------:R-:W-:Y:S02]  /*e9f0*/  FFMA.FTZ R30, R30, c[0x0][0x2d0], -R3.reuse ;  /* 0x0000b4001e1e7a23 */ /* 0x100fe40000010803 */
[----:B------:R-:W-:Y:S01]  /*ea00*/  FFMA.FTZ R31, R31, c[0x0][0x2d0], -R3 ;  /* 0x0000b4001f1f7a23 */ /* 0x000fe20000010803 */
[----:B------:R-:W-:Y:S01]  /*ea10*/  @P0 IADD3 R8, P2, R10, UR6, RZ ;  /* 0x000000060a080c10 */ /* 0x000fe2000ff5e0ff */
[--C-:B------:R-:W-:Y:S01]  /*ea20*/  FFMA.FTZ R48, R48, c[0x0][0x2d0], -R192.reuse ;  /* 0x0000b40030307a23 */ /* 0x100fe200000108c0 */
[----:B------:R-:W4:Y:S01]  /*ea30*/  MUFU.EX2 R0, R0 ;  /* 0x0000000000007308 */ /* 0x000f220000000800 */
[--C-:B------:R-:W-:Y:S01]  /*ea40*/  FFMA.FTZ R36, R36, c[0x0][0x2d0], -R192.reuse ;  /* 0x0000b40024247a23 */ /* 0x100fe200000108c0 */
[----:B---3--:R-:W-:Y:S01]  /*ea50*/  @P0 IADD3 R6, P1, R8, UR6, RZ ;  /* 0x0000000608060c10 */ /* 0x008fe2000ff3e0ff */
[----:B------:R-:W-:Y:S02]  /*ea60*/  FFMA.FTZ R37, R37, c[0x0][0x2d0], -R192 ;  /* 0x0000b40025257a23 */ /* 0x000fe400000108c0 */
[----:B-1----:R-:W-:Y:S02]  /*ea70*/  FMUL.FTZ R12, R141, R156 ;  /* 0x0000009c8d0c7220 */ /* 0x002fe40000410000 */
[----:B------:R-:W-:Y:S02]  /*ea80*/  FFMA.FTZ R38, R38, c[0x0][0x2d0], -R194 ;  /* 0x0000b40026267a23 */ /* 0x000fe400000108c2 */
[----:B------:R-:W-:Y:S01]  /*ea90*/  FFMA.FTZ R49, R49, c[0x0][0x2d0], -R192 ;  /* 0x0000b40031317a23 */ /* 0x000fe200000108c0 */
[----:B------:R1:W3:Y:S01]  /*eaa0*/  MUFU.EX2 R207, R13 ;  /* 0x0000000d00cf7308 */ /* 0x0002e20000000800 */
[----:B------:R-:W-:Y:S02]  /*eab0*/  FFMA.FTZ R50, R50, c[0x0][0x2d0], -R194 ;  /* 0x0000b40032327a23 */ /* 0x000fe400000108c2 */
[----:B------:R-:W-:Y:S01]  /*eac0*/  FFMA.FTZ R113, R113, c[0x0][0x2d0], -R192 ;  /* 0x0000b40071717a23 */ /* 0x000fe200000108c0 */
[----:B--2---:R-:W-:Y:S01]  /*ead0*/  @P0 IADD3.X R11, R5, UR7, RZ, P3, !PT ;  /* 0x00000007050b0c10 */ /* 0x004fe20009ffe4ff */
[----:B------:R-:W-:Y:S02]  /*eae0*/  FFMA.FTZ R115, R115, c[0x0][0x2d0], -R194 ;  /* 0x0000b40073737a23 */ /* 0x000fe400000108c2 */
[--C-:B------:R-:W-:Y:S01]  /*eaf0*/  FFMA.FTZ R109, R109, c[0x0][0x2d0], -R193.reuse ;  /* 0x0000b4006d6d7a23 */ /* 0x100fe200000108c1 */
[----:B------:R-:W-:Y:S01]  /*eb00*/  @P0 IADD3.X R9, R11, UR7, RZ, P2, !PT ;  /* 0x000000070b090c10 */ /* 0x000fe200097fe4ff */
[----:B------:R2:W-:Y:S01]  /*eb10*/  @P0 LDGSTS.E.BYPASS.LTC128B.128 [R245+0x4900], [R10.64], !P6 ;  /* 0x049000000af50fae */ /* 0x0005e2000f101d4a */
[----:B------:R3:W-:Y:S01]  /*eb20*/  MUFU.EX2 R201, R14 ;  /* 0x0000000e00c97308 */ /* 0x0007e20000000800 */
[----:B------:R-:W-:Y:S01]  /*eb30*/  @P0 IADD3 R4, P2, R6, UR6, RZ ;  /* 0x0000000606040c10 */ /* 0x000fe2000ff5e0ff */
[--C-:B------:R-:W-:Y:S01]  /*eb40*/  FFMA.FTZ R68, R68, c[0x0][0x2d0], -R192.reuse ;  /* 0x0000b40044447a23 */ /* 0x100fe200000108c0 */
[----:B------:R-:W-:Y:S01]  /*eb50*/  @P0 IADD3.X R7, R9, UR7, RZ, P1, !PT ;  /* 0x0000000709070c10 */ /* 0x000fe20008ffe4ff */
[C---:B----4-:R-:W-:Y:S02]  /*eb60*/  FMUL.FTZ R122, R0.reuse, R122 ;  /* 0x0000007a007a7220 */ /* 0x050fe40000410000 */
[C---:B------:R-:W-:Y:S01]  /*eb70*/  FMUL.FTZ R123, R0.reuse, R123 ;  /* 0x0000007b007b7220 */ /* 0x040fe20000410000 */
[----:B------:R4:W-:Y:S01]  /*eb80*/  @P0 LDGSTS.E.BYPASS.LTC128B.128 [R245+0x5100], [R8.64], !P6 ;  /* 0x0510000008f50fae */ /* 0x0009e2000f101d4a */
[----:B------:R-:W-:Y:S01]  /*eb90*/  @P0 IADD3.X R5, R7, UR7, RZ, P2, !PT ;  /* 0x0000000707050c10 */ /* 0x000fe200097fe4ff */
[C---:B------:R-:W-:Y:S01]  /*eba0*/  FMUL.FTZ R130, R0.reuse, R130 ;  /* 0x0000008200827220 */ /* 0x040fe20000410000 */
[----:B------:R4:W4:Y:S01]  /*ebb0*/  MUFU.EX2 R202, R15 ;  /* 0x0000000f00ca7308 */ /* 0x0009220000000800 */
[C---:B------:R-:W-:Y:S02]  /*ebc0*/  FMUL.FTZ R131, R0.reuse, R131 ;  /* 0x0000008300837220 */ /* 0x040fe40000410000 */
[C---:B------:R-:W-:Y:S02]  /*ebd0*/  FMUL.FTZ R134, R0.reuse, R134 ;  /* 0x0000008600867220 */ /* 0x040fe40000410000 */
[----:B------:R4:W-:Y:S01]  /*ebe0*/  @P0 LDGSTS.E.BYPASS.LTC128B.128 [R245+0x5900], [R6.64], !P6 ;  /* 0x0590000006f50fae */ /* 0x0009e2000f101d4a */
[----:B-1----:R-:W-:Y:S02]  /*ebf0*/  FMUL.FTZ R13, R141, R157 ;  /* 0x0000009d8d0d7220 */ /* 0x002fe40000410000 */
[C---:B------:R-:W-:Y:S02]  /*ec00*/  FMUL.FTZ R135, R0.reuse, R135 ;  /* 0x0000008700877220 */ /* 0x040fe40000410000 */
[----:B------:R1:W-:Y:S01]  /*ec10*/  MUFU.EX2 R223, R24 ;  /* 0x0000001800df7308 */ /* 0x0003e20000000800 */
[--C-:B------:R-:W-:Y:S02]  /*ec20*/  FFMA.FTZ R69, R69, c[0x0][0x2d0], -R192.reuse ;  /* 0x0000b40045457a23 */ /* 0x100fe400000108c0 */
[----:B------:R1:W-:Y:S01]  /*ec30*/  @P0 LDGSTS.E.BYPASS.LTC128B.128 [R245+0x6100], [R4.64], !P6 ;  /* 0x0610000004f50fae */ /* 0x0003e2000f101d4a */
[----:B---3--:R-:W-:Y:S01]  /*ec40*/  FMUL.FTZ R14, R0, R158 ;  /* 0x0000009e000e7220 */ /* 0x008fe20000410000 */
[----:B--2---:R-:W-:Y:S01]  /*ec50*/  @P0 IADD3 R10, P1, R4, UR6, RZ ;  /* 0x00000006040a0c10 */ /* 0x004fe2000ff3e0ff */
[--C-:B------:R-:W-:Y:S02]  /*ec60*/  FFMA.FTZ R80, R80, c[0x0][0x2d0], -R192.reuse ;  /* 0x0000b40050507a23 */ /* 0x100fe400000108c0 */
[----:B------:R-:W-:Y:S02]  /*ec70*/  FFMA.FTZ R81, R81, c[0x0][0x2d0], -R192 ;  /* 0x0000b40051517a23 */ /* 0x000fe400000108c0 */
[----:B------:R2:W-:Y:S01]  /*ec80*/  MUFU.EX2 R224, R25 ;  /* 0x0000001900e07308 */ /* 0x0005e20000000800 */
[----:B------:R-:W-:Y:S01]  /*ec90*/  @P0 IADD3.X R11, R5, UR7, RZ, P1, !PT ;  /* 0x00000007050b0c10 */ /* 0x000fe20008ffe4ff */
[--C-:B------:R-:W-:Y:S02]  /*eca0*/  FFMA.FTZ R70, R70, c[0x0][0x2d0], -R194.reuse ;  /* 0x0000b40046467a23 */ /* 0x100fe400000108c2 */
[----:B----4-:R-:W-:Y:S01]  /*ecb0*/  FMUL.FTZ R8, R141, R152 ;  /* 0x000000988d087220 */ /* 0x010fe20000410000 */
[----:B------:R-:W-:Y:S01]  /*ecc0*/  F2FP.PACK_AB R152, R249, R215 ;  /* 0x000000d7f998723e */ /* 0x000fe200000000ff */
[----:B------:R3:W-:Y:S01]  /*ecd0*/  @P0 LDGSTS.E.BYPASS.LTC128B.128 [R245+0x6900], [R10.64], !P6 ;  /* 0x069000000af50fae */ /* 0x0007e2000f101d4a */
[----:B------:R-:W-:Y:S01]  /*ece0*/  FMUL.FTZ R9, R141, R153 ;  /* 0x000000998d097220 */ /* 0x000fe20000410000 */
[----:B------:R-:W-:Y:S01]  /*ecf0*/  F2FP.PACK_AB R153, R200, R195 ;  /* 0x000000c3c899723e */ /* 0x000fe200000000ff */
[----:B------:R-:W-:Y:S01]  /*ed00*/  FMUL.FTZ R15, R0, R159 ;  /* 0x0000009f000f7220 */ /* 0x000fe20000410000 */
[----:B------:R4:W-:Y:S01]  /*ed10*/  MUFU.EX2 R196, R26 ;  /* 0x0000001a00c47308 */ /* 0x0009e20000000800 */
[--C-:B------:R-:W-:Y:S02]  /*ed20*/  FFMA.FTZ R71, R71, c[0x0][0x2d0], -R194.reuse ;  /* 0x0000b40047477a23 */ /* 0x100fe400000108c2 */
[C---:B------:R-:W-:Y:S01]  /*ed30*/  FMUL.FTZ R6, R144.reuse, R150 ;  /* 0x0000009690067220 */ /* 0x040fe20000410000 */
[----:B------:R-:W4:Y:S01]  /*ed40*/  LDSM.16.MT88.4 R20, [R228+0x100] ;  /* 0x00010000e414783b */ /* 0x000f220000004200 */
[----:B------:R-:W-:Y:S01]  /*ed50*/  FMUL.FTZ R7, R144, R151 ;  /* 0x0000009790077220 */ /* 0x000fe20000410000 */
[----:B------:R-:W-:Y:S01]  /*ed60*/  F2FP.PACK_AB R150, R205, R209 ;  /* 0x000000d1cd96723e */ /* 0x000fe200000000ff */
[----:B-1----:R-:W-:Y:S01]  /*ed70*/  FMUL.FTZ R24, R141, R168 ;  /* 0x000000a88d187220 */ /* 0x002fe20000410000 */
[----:B------:R-:W-:Y:S01]  /*ed80*/  F2FP.PACK_AB R151, R206, R204 ;  /* 0x000000ccce97723e */ /* 0x000fe200000000ff */
[--C-:B------:R-:W-:Y:S01]  /*ed90*/  FFMA.FTZ R82, R82, c[0x0][0x2d0], -R194.reuse ;  /* 0x0000b40052527a23 */ /* 0x100fe200000108c2 */
[----:B------:R1:W-:Y:S01]  /*eda0*/  MUFU.EX2 R199, R27 ;  /* 0x0000001b00c77308 */ /* 0x0003e20000000800 */
[----:B------:R-:W-:Y:S01]  /*edb0*/  FMUL.FTZ R4, R145, R148 ;  /* 0x0000009491047220 */ /* 0x000fe20000410000 */
[----:B------:R-:W-:Y:S01]  /*edc0*/  F2FP.PACK_AB R148, R221, R217 ;  /* 0x000000d9dd94723e */ /* 0x000fe200000000ff */
[----:B------:R-:W-:Y:S01]  /*edd0*/  FMUL.FTZ R5, R145, R149 ;  /* 0x0000009591057220 */ /* 0x000fe20000410000 */
[----:B------:R-:W-:Y:S01]  /*ede0*/  F2FP.PACK_AB R149, R218, R216 ;  /* 0x000000d8da95723e */ /* 0x000fe200000000ff */
[----:B------:R-:W4:Y:S01]  /*edf0*/  LDSM.16.MT88.4 R188, [R231+0x100] ;  /* 0x00010000e7bc783b */ /* 0x000f220000004200 */
[----:B--2---:R-:W-:Y:S02]  /*ee00*/  FMUL.FTZ R25, R141, R169 ;  /* 0x000000a98d197220 */ /* 0x004fe40000410000 */
[----:B------:R-:W-:Y:S02]  /*ee10*/  FFMA.FTZ R83, R83, c[0x0][0x2d0], -R194 ;  /* 0x0000b40053537a23 */ /* 0x000fe400000108c2 */
[----:B------:R-:W-:Y:S01]  /*ee20*/  MUFU.EX2 R211, R41 ;  /* 0x0000002900d37308 */ /* 0x000fe20000000800 */
[--C-:B------:R-:W-:Y:S02]  /*ee30*/  FFMA.FTZ R72, R72, c[0x0][0x2d0], -R193.reuse ;  /* 0x0000b40048487a23 */ /* 0x100fe400000108c1 */
[----:B------:R-:W2:Y:S01]  /*ee40*/  LDSM.16.MT88.4 R156, [R229+0x100] ;  /* 0x00010000e59c783b */ /* 0x000ea20000004200 */
[C---:B---3--:R-:W-:Y:S01]  /*ee50*/  FMUL.FTZ R10, R0.reuse, R154 ;  /* 0x0000009a000a7220 */ /* 0x048fe20000410000 */
[----:B------:R-:W-:Y:S01]  /*ee60*/  F2FP.PACK_AB R154, R207, R252 ;  /* 0x000000fccf9a723e */ /* 0x000fe200000000ff */
[----:B------:R-:W-:Y:S01]  /*ee70*/  FMUL.FTZ R11, R0, R155 ;  /* 0x0000009b000b7220 */ /* 0x000fe20000410000 */
[----:B------:R-:W-:Y:S01]  /*ee80*/  F2FP.PACK_AB R155, R202, R201 ;  /* 0x000000c9ca9b723e */ /* 0x000fe200000000ff */
[C---:B----4-:R-:W-:Y:S01]  /*ee90*/  FMUL.FTZ R26, R0.reuse, R170 ;  /* 0x000000aa001a7220 */ /* 0x050fe20000410000 */
[----:B------:R-:W-:Y:S01]  /*eea0*/  MOV R170, R204 ;  /* 0x000000cc00aa7202 */ /* 0x000fe20000000f00 */
[----:B------:R-:W-:Y:S01]  /*eeb0*/  MUFU.EX2 R210, R44 ;  /* 0x0000002c00d27308 */ /* 0x000fe20000000800 */
[----:B------:R-:W3:Y:S01]  /*eec0*/  LDSM.16.MT88.4 R160, [R230+0x100] ;  /* 0x00010000e6a0783b */ /* 0x000ee20000004200 */
[--C-:B------:R-:W-:Y:S02]  /*eed0*/  FFMA.FTZ R73, R73, c[0x0][0x2d0], -R193.reuse ;  /* 0x0000b40049497a23 */ /* 0x100fe400000108c1 */
[----:B-1----:R-:W-:Y:S01]  /*eee0*/  FMUL.FTZ R27, R0, R171 ;  /* 0x000000ab001b7220 */ /* 0x002fe20000410000 */
[----:B------:R-:W-:Y:S01]  /*eef0*/  MOV R171, R209 ;  /* 0x000000d100ab7202 */ /* 0x000fe20000000f00 */
[--C-:B------:R-:W-:Y:S02]  /*ef00*/  FFMA.FTZ R76, R76, c[0x0][0x2d0], -R193.reuse ;  /* 0x0000b4004c4c7a23 */ /* 0x100fe400000108c1 */
[----:B------:R-:W-:Y:S01]  /*ef10*/  FFMA.FTZ R77, R77, c[0x0][0x2d0], -R193 ;  /* 0x0000b4004d4d7a23 */ /* 0x000fe200000108c1 */
[----:B------:R-:W0:Y:S01]  /*ef20*/  LDGDEPBAR ;  /* 0x00000000000079af */ /* 0x000e220000000000 */
[----:B------:R-:W-:Y:S01]  /*ef30*/  MUFU.EX2 R209, R45 ;  /* 0x0000002d00d17308 */ /* 0x000fe20000000800 */
[--C-:B------:R-:W-:Y:S02]  /*ef40*/  FFMA.FTZ R74, R74, c[0x0][0x2d0], -R3.reuse ;  /* 0x0000b4004a4a7a23 */ /* 0x100fe40000010803 */
[--C-:B------:R-:W-:Y:S01]  /*ef50*/  FFMA.FTZ R75, R75, c[0x0][0x2d0], -R3.reuse ;  /* 0x0000b4004b4b7a23 */ /* 0x100fe20000010803 */
[-C--:B------:R-:W-:Y:S05]  /*ef60*/  HMMA.16816.F32 R4, R148, R20.reuse, R4 ;  /* 0x000000149404723c */ /* 0x080fea0000001804 */
[--C-:B------:R-:W-:Y:S01]  /*ef70*/  FFMA.FTZ R78, R78, c[0x0][0x2d0], -R3.reuse ;  /* 0x0000b4004e4e7a23 */ /* 0x100fe20000010803 */
[----:B------:R-:W-:Y:S01]  /*ef80*/  MUFU.EX2 R204, R54 ;  /* 0x0000003600cc7308 */ /* 0x000fe20000000800 */
[--C-:B------:R-:W-:Y:S01]  /*ef90*/  FFMA.FTZ R79, R79, c[0x0][0x2d0], -R3.reuse ;  /* 0x0000b4004f4f7a23 */ /* 0x100fe20000010803 */
[C---:B------:R-:W-:Y:S04]  /*efa0*/  HMMA.16816.F32 R8, R152.reuse, R20, R8 ;  /* 0x000000149808723c */ /* 0x040fe80000001808 */
[--C-:B------:R-:W-:Y:S02]  /*efb0*/  FFMA.FTZ R84, R84, c[0x0][0x2d0], -R192.reuse ;  /* 0x0000b40054547a23 */ /* 0x100fe400000108c0 */
[--C-:B------:R-:W-:Y:S02]  /*efc0*/  FFMA.FTZ R85, R85, c[0x0][0x2d0], -R192.reuse ;  /* 0x0000b40055557a23 */ /* 0x100fe400000108c0 */
[-C--:B------:R-:W-:Y:S01]  /*efd0*/  HMMA.16816.F32 R12, R152, R22.reuse, R12 ;  /* 0x00000016980c723c */ /* 0x080fe2000000180c */
[----:B------:R1:W-:Y:S03]  /*efe0*/  MUFU.EX2 R225, R28 ;  /* 0x0000001c00e17308 */ /* 0x0003e60000000800 */
[C---:B------:R-:W-:Y:S01]  /*eff0*/  FMUL.FTZ R20, R145.reuse, R164 ;  /* 0x000000a491147220 */ /* 0x040fe20000410000 */
[----:B------:R-:W-:Y:S01]  /*f000*/  MOV R164, R208 ;  /* 0x000000d000a47202 */ /* 0x000fe20000000f00 */
[----:B------:R-:W-:Y:S01]  /*f010*/  FMUL.FTZ R21, R145, R165 ;  /* 0x000000a591157220 */ /* 0x000fe20000410000 */
[----:B------:R-:W-:Y:S01]  /*f020*/  MOV R165, R207 ;  /* 0x000000cf00a57202 */ /* 0x000fe20000000f00 */
[C---:B------:R-:W-:Y:S03]  /*f030*/  HMMA.16816.F32 R16, R148.reuse, R22, R16 ;  /* 0x000000169410723c */ /* 0x040fe60000001810 */
[----:B------:R4:W-:Y:S01]  /*f040*/  MUFU.EX2 R227, R29 ;  /* 0x0000001d00e37308 */ /* 0x0009e20000000800 */
[--C-:B------:R-:W-:Y:S02]  /*f050*/  FFMA.FTZ R96, R96, c[0x0][0x2d0], -R192.reuse ;  /* 0x0000b40060607a23 */ /* 0x100fe400000108c0 */
[----:B------:R-:W-:Y:S02]  /*f060*/  FFMA.FTZ R97, R97, c[0x0][0x2d0], -R192 ;  /* 0x0000b40061617a23 */ /* 0x000fe400000108c0 */
[C---:B------:R-:W-:Y:S01]  /*f070*/  FMUL.FTZ R22, R144.reuse, R166 ;  /* 0x000000a690167220 */ /* 0x040fe20000410000 */
[----:B------:R-:W-:Y:S03]  /*f080*/  MOV R166, R206 ;  /* 0x000000ce00a67202 */ /* 0x000fe60000000f00 */
[----:B------:R-:W-:Y:S01]  /*f090*/  FMUL.FTZ R23, R144, R167 ;  /* 0x000000a790177220 */ /* 0x000fe20000410000 */
[----:B------:R2:W-:Y:S01]  /*f0a0*/  MUFU.EX2 R198, R30 ;  /* 0x0000001e00c67308 */ /* 0x0005e20000000800 */
[----:B------:R-:W-:Y:S01]  /*f0b0*/  MOV R167, R205 ;  /* 0x000000cd00a77202 */ /* 0x000fe20000000f00 */
[--C-:B------:R-:W-:Y:S02]  /*f0c0*/  FFMA.FTZ R86, R86, c[0x0][0x2d0], -R194.reuse ;  /* 0x0000b40056567a23 */ /* 0x100fe400000108c2 */
[----:B-1----:R-:W-:Y:S02]  /*f0d0*/  FMUL.FTZ R28, R141, R172 ;  /* 0x000000ac8d1c7220 */ /* 0x002fe40000410000 */
[-C--:B------:R-:W-:Y:S03]  /*f0e0*/  HMMA.16816.F32 R20, R148, R188.reuse, R20 ;  /* 0x000000bc9414723c */ /* 0x080fe60000001814 */
[--C-:B------:R-:W-:Y:S01]  /*f0f0*/  FFMA.FTZ R87, R87, c[0x0][0x2d0], -R194.reuse ;  /* 0x0000b40057577a23 */ /* 0x100fe200000108c2 */
[----:B------:R1:W-:Y:S01]  /*f100*/  MUFU.EX2 R197, R31 ;  /* 0x0000001f00c57308 */ /* 0x0003e20000000800 */
[--C-:B------:R-:W-:Y:S02]  /*f110*/  FFMA.FTZ R98, R98, c[0x0][0x2d0], -R194.reuse ;  /* 0x0000b40062627a23 */ /* 0x100fe400000108c2 */
[----:B------:R-:W-:Y:S01]  /*f120*/  FFMA.FTZ R99, R99, c[0x0][0x2d0], -R194 ;  /* 0x0000b40063637a23 */ /* 0x000fe200000108c2 */
[C---:B------:R-:W-:Y:S04]  /*f130*/  HMMA.16816.F32 R24, R152.reuse, R188, R24 ;  /* 0x000000bc9818723c */ /* 0x040fe80000001818 */
[----:B----4-:R-:W-:Y:S02]  /*f140*/  FMUL.FTZ R29, R141, R173 ;  /* 0x000000ad8d1d7220 */ /* 0x010fe40000410000 */
[----:B------:R4:W3:Y:S01]  /*f150*/  MUFU.EX2 R146, R32 ;  /* 0x0000002000927308 */ /* 0x0008e20000000800 */
[--C-:B------:R-:W-:Y:S02]  /*f160*/  FFMA.FTZ R90, R90, c[0x0][0x2d0], -R3.reuse ;  /* 0x0000b4005a5a7a23 */ /* 0x100fe40000010803 */
[--C-:B------:R-:W-:Y:S03]  /*f170*/  FFMA.FTZ R91, R91, c[0x0][0x2d0], -R3.reuse ;  /* 0x0000b4005b5b7a23 */ /* 0x100fe60000010803 */
[----:B--2---:R-:W-:Y:S02]  /*f180*/  FMUL.FTZ R30, R0, R174 ;  /* 0x000000ae001e7220 */ /* 0x004fe40000410000 */
[--C-:B------:R-:W-:Y:S02]  /*f190*/  FFMA.FTZ R94, R94, c[0x0][0x2d0], -R3.reuse ;  /* 0x0000b4005e5e7a23 */ /* 0x100fe40000010803 */
[----:B------:R2:W2:Y:S01]  /*f1a0*/  MUFU.EX2 R203, R33 ;  /* 0x0000002100cb7308 */ /* 0x0004a20000000800 */
[----:B------:R-:W-:Y:S02]  /*f1b0*/  FFMA.FTZ R95, R95, c[0x0][0x2d0], -R3 ;  /* 0x0000b4005f5f7a23 */ /* 0x000fe40000010803 */
[--C-:B------:R-:W-:Y:S02]  /*f1c0*/  FFMA.FTZ R100, R100, c[0x0][0x2d0], -R192.reuse ;  /* 0x0000b40064647a23 */ /* 0x100fe400000108c0 */
[----:B-1----:R-:W-:Y:S02]  /*f1d0*/  FMUL.FTZ R31, R0, R175 ;  /* 0x000000af001f7220 */ /* 0x002fe40000410000 */
[--C-:B------:R-:W-:Y:S02]  /*f1e0*/  FFMA.FTZ R101, R101, c[0x0][0x2d0], -R192.reuse ;  /* 0x0000b40065657a23 */ /* 0x100fe400000108c0 */
[----:B------:R-:W-:Y:S01]  /*f1f0*/  FFMA.FTZ R112, R112, c[0x0][0x2d0], -R192 ;  /* 0x0000b40070707a23 */ /* 0x000fe200000108c0 */
[----:B------:R1:W-:Y:S01]  /*f200*/  MUFU.EX2 R250, R34 ;  /* 0x0000002200fa7308 */ /* 0x0003e20000000800 */
[--C-:B------:R-:W-:Y:S01]  /*f210*/  FFMA.FTZ R102, R102, c[0x0][0x2d0], -R194.reuse ;  /* 0x0000b40066667a23 */ /* 0x100fe200000108c2 */
[-C--:B------:R-:W-:Y:S03]  /*f220*/  HMMA.16816.F32 R28, R152, R190.reuse, R28 ;  /* 0x000000be981c723c */ /* 0x080fe6000000181c */
[----:B----4-:R-:W-:Y:S01]  /*f230*/  FMUL.FTZ R32, R145, R176 ;  /* 0x000000b091207220 */ /* 0x010fe20000410000 */
[----:B---3--:R-:W-:Y:S01]  /*f240*/  MOV R169, R146 ;  /* 0x0000009200a97202 */ /* 0x008fe20000000f00 */
[--C-:B------:R-:W-:Y:S01]  /*f250*/  FFMA.FTZ R146, R51, c[0x0][0x2d0], -R194.reuse ;  /* 0x0000b40033927a23 */ /* 0x100fe200000108c2 */
[----:B------:R-:W3:Y:S01]  /*f260*/  LDL.LU R176, [R1+0x34] ;  /* 0x0000340001b07983 */ /* 0x000ee20000300800 */
[----:B------:R-:W-:Y:S01]  /*f270*/  FMUL.FTZ R51, R144, R187 ;  /* 0x000000bb90337220 */ /* 0x000fe20000410000 */
[----:B------:R4:W4:Y:S01]  /*f280*/  MUFU.EX2 R248, R35 ;  /* 0x0000002300f87308 */ /* 0x0009220000000800 */
[--C-:B------:R-:W-:Y:S03]  /*f290*/  FFMA.FTZ R103, R103, c[0x0][0x2d0], -R194.reuse ;  /* 0x0000b40067677a23 */ /* 0x100fe600000108c2 */
[----:B--2---:R-:W-:Y:S01]  /*f2a0*/  FMUL.FTZ R33, R145, R177 ;  /* 0x000000b191217220 */ /* 0x004fe20000410000 */
[----:B------:R-:W-:Y:S01]  /*f2b0*/  MOV R168, R203 ;  /* 0x000000cb00a87202 */ /* 0x000fe20000000f00 */
[----:B------:R-:W2:Y:S01]  /*f2c0*/  LDL.LU R177, [R1+0x2c] ;  /* 0x00002c0001b17983 */ /* 0x000ea20000300800 */
[--C-:B------:R-:W-:Y:S02]  /*f2d0*/  FFMA.FTZ R114, R114, c[0x0][0x2d0], -R194.reuse ;  /* 0x0000b40072727a23 */ /* 0x100fe400000108c2 */
[--C-:B------:R-:W-:Y:S01]  /*f2e0*/  FFMA.FTZ R105, R105, c[0x0][0x2d0], -R193.reuse ;  /* 0x0000b40069697a23 */ /* 0x100fe200000108c1 */
[----:B------:R4:W-:Y:S01]  /*f2f0*/  MUFU.EX2 R220, R48 ;  /* 0x0000003000dc7308 */ /* 0x0009e20000000800 */
[----:B------:R-:W-:Y:S02]  /*f300*/  FFMA.FTZ R108, R108, c[0x0][0x2d0], -R193 ;  /* 0x0000b4006c6c7a23 */ /* 0x000fe400000108c1 */
[--C-:B------:R-:W-:Y:S02]  /*f310*/  FFMA.FTZ R106, R106, c[0x0][0x2d0], -R3.reuse ;  /* 0x0000b4006a6a7a23 */ /* 0x100fe40000010803 */
[----:B-1----:R-:W-:Y:S02]  /*f320*/  FMUL.FTZ R34, R144, R178 ;  /* 0x000000b290227220 */ /* 0x002fe40000410000 */
[----:B------:R-:W2:Y:S01]  /*f330*/  LDL.LU R178, [R1+0x30] ;  /* 0x0000300001b27983 */ /* 0x000ea20000300800 */
[--C-:B------:R-:W-:Y:S02]  /*f340*/  FFMA.FTZ R107, R107, c[0x0][0x2d0], -R3.reuse ;  /* 0x0000b4006b6b7a23 */ /* 0x100fe40000010803 */
[----:B------:R1:W-:Y:S01]  /*f350*/  MUFU.EX2 R175, R37 ;  /* 0x0000002500af7308 */ /* 0x0003e20000000800 */
[--C-:B------:R-:W-:Y:S02]  /*f360*/  FFMA.FTZ R110, R110, c[0x0][0x2d0], -R3.reuse ;  /* 0x0000b4006e6e7a23 */ /* 0x100fe40000010803 */
[----:B------:R-:W-:Y:S02]  /*f370*/  FFMA.FTZ R3, R111, c[0x0][0x2d0], -R3 ;  /* 0x0000b4006f037a23 */ /* 0x000fe40000010803 */
[----:B----4-:R-:W-:Y:S02]  /*f380*/  FMUL.FTZ R35, R144, R179 ;  /* 0x000000b390237220 */ /* 0x010fe40000410000 */
[----:B------:R-:W4:Y:S01]  /*f390*/  LDL.LU R179, [R1+0x28] ;  /* 0x0000280001b37983 */ /* 0x000f220000300800 */
[--C-:B------:R-:W-:Y:S02]  /*f3a0*/  FFMA.FTZ R88, R88, c[0x0][0x2d0], -R193.reuse ;  /* 0x0000b40058587a23 */ /* 0x100fe400000108c1 */
[----:B------:R1:W1:Y:S01]  /*f3b0*/  MUFU.EX2 R222, R36 ;  /* 0x0000002400de7308 */ /* 0x0002620000000800 */
[--C-:B------:R-:W-:Y:S01]  /*f3c0*/  FFMA.FTZ R89, R89, c[0x0][0x2d0], -R193.reuse ;  /* 0x0000b40059597a23 */ /* 0x100fe200000108c1 */
[C---:B------:R-:W-:Y:S04]  /*f3d0*/  HMMA.16816.F32 R32, R148.reuse, R190, R32 ;  /* 0x000000be9420723c */ /* 0x040fe80000001820 */
[----:B------:R-:W-:Y:S02]  /*f3e0*/  FFMA.FTZ R48, R39, c[0x0][0x2d0], -R194 ;  /* 0x0000b40027307a23 */ /* 0x000fe400000108c2 */
[----:B------:R-:W-:Y:S02]  /*f3f0*/  FMUL.FTZ R39, R0, R183 ;  /* 0x000000b700277220 */ /* 0x000fe40000410000 */
[-C--:B------:R-:W-:Y:S01]  /*f400*/  HMMA.16816.F32 R116, R148, R156.reuse, R116 ;  /* 0x0000009c9474723c */ /* 0x080fe20000001874 */
[----:B------:R1:W-:Y:S03]  /*f410*/  MUFU.EX2 R174, R38 ;  /* 0x0000002600ae7308 */ /* 0x0003e60000000800 */
[----:B-1----:R-:W-:Y:S02]  /*f420*/  FMUL.FTZ R37, R141, R181 ;  /* 0x000000b58d257220 */ /* 0x002fe40000410000 */
[--C-:B------:R-:W-:Y:S02]  /*f430*/  FFMA.FTZ R92, R92, c[0x0][0x2d0], -R193.reuse ;  /* 0x0000b4005c5c7a23 */ /* 0x100fe400000108c1 */
[C---:B------:R-:W-:Y:S03]  /*f440*/  HMMA.16816.F32 R120, R152.reuse, R156, R120 ;  /* 0x0000009c9878723c */ /* 0x040fe60000001878 */
[----:B------:R1:W1:Y:S01]  /*f450*/  MUFU.EX2 R214, R48 ;  /* 0x0000003000d67308 */ /* 0x0002620000000800 */
[--C-:B------:R-:W-:Y:S02]  /*f460*/  FFMA.FTZ R93, R93, c[0x0][0x2d0], -R193.reuse ;  /* 0x0000b4005d5d7a23 */ /* 0x100fe400000108c1 */
[----:B------:R-:W-:Y:S02]  /*f470*/  FMUL.FTZ R36, R141, R180 ;  /* 0x000000b48d247220 */ /* 0x000fe40000410000 */
[----:B------:R-:W-:Y:S05]  /*f480*/  FFMA.FTZ R104, R104, c[0x0][0x2d0], -R193 ;  /* 0x0000b40068687a23 */ /* 0x000fea00000108c1 */
[----:B------:R1:W-:Y:S01]  /*f490*/  MUFU.EX2 R213, R50 ;  /* 0x0000003200d57308 */ /* 0x0003e20000000800 */
[----:B------:R-:W-:Y:S09]  /*f4a0*/  FMUL.FTZ R38, R0, R182 ;  /* 0x000000b600267220 */ /* 0x000ff20000410000 */
[----:B------:R1:W1:Y:S01]  /*f4b0*/  MUFU.EX2 R219, R49 ;  /* 0x0000003100db7308 */ /* 0x0002620000000800 */
[-C--:B------:R-:W-:Y:S03]  /*f4c0*/  HMMA.16816.F32 R36, R152, R158.reuse, R36 ;  /* 0x0000009e9824723c */ /* 0x080fe60000001824 */
[C---:B-1----:R-:W-:Y:S05]  /*f4d0*/  FMUL.FTZ R48, R145.reuse, R184 ;  /* 0x000000b891307220 */ /* 0x042fea0000410000 */
[C---:B------:R-:W-:Y:S01]  /*f4e0*/  HMMA.16816.F32 R124, R148.reuse, R158, R124 ;  /* 0x0000009e947c723c */ /* 0x040fe2000000187c */
[----:B------:R-:W1:Y:S01]  /*f4f0*/  LDSM.16.MT88.4 R156, [R228+0x900] ;  /* 0x00090000e49c783b */ /* 0x000e620000004200 */
[----:B------:R-:W1:Y:S02]  /*f500*/  MUFU.EX2 R173, R40 ;  /* 0x0000002800ad7308 */ /* 0x000e640000000800 */
[----:B------:R-:W-:Y:S08]  /*f510*/  FMUL.FTZ R50, R144, R186 ;  /* 0x000000ba90327220 */ /* 0x000ff00000410000 */
[----:B------:R-:W-:Y:S01]  /*f520*/  MUFU.EX2 R172, R42 ;  /* 0x0000002a00ac7308 */ /* 0x000fe20000000800 */
[----:B------:R-:W-:Y:S07]  /*f530*/  FMUL.FTZ R49, R145, R185 ;  /* 0x000000b991317220 */ /* 0x000fee0000410000 */
[-C--:B------:R-:W-:Y:S02]  /*f540*/  HMMA.16816.F32 R48, R148, R160.reuse, R48 ;  /* 0x000000a09430723c */ /* 0x080fe40000001830 */
[----:B------:R1:W1:Y:S06]  /*f550*/  MUFU.EX2 R184, R43 ;  /* 0x0000002b00b87308 */ /* 0x00026c0000000800 */
[C---:B------:R-:W-:Y:S04]  /*f560*/  HMMA.16816.F32 R128, R152.reuse, R160, R128 ;  /* 0x000000a09880723c */ /* 0x040fe80000001880 */
[----:B------:R-:W-:Y:S04]  /*f570*/  MUFU.EX2 R183, R46 ;  /* 0x0000002e00b77308 */ /* 0x000fe80000000800 */
[-C--:B------:R-:W-:Y:S06]  /*f580*/  HMMA.16816.F32 R132, R152, R162.reuse, R132 ;  /* 0x000000a29884723c */ /* 0x080fec0000001884 */
[----:B------:R1:W-:Y:S01]  /*f590*/  MUFU.EX2 R185, R47 ;  /* 0x0000002f00b97308 */ /* 0x0003e20000000800 */
[----:B------:R-:W-:Y:S01]  /*f5a0*/  F2FP.PACK_AB R152, R224, R223 ;  /* 0x000000dfe098723e */ /* 0x000fe200000000ff */
[----:B------:R-:W-:Y:S01]  /*f5b0*/  HMMA.16816.F32 R136, R148, R162, R136 ;  /* 0x000000a29488723c */ /* 0x000fe20000001888 */
[----:B------:R-:W1:Y:S03]  /*f5c0*/  LDSM.16.MT88.4 R160, [R231+0x900] ;  /* 0x00090000e7a0783b */ /* 0x000e660000004200 */
[----:B------:R-:W-:Y:S02]  /*f5d0*/  F2FP.PACK_AB R154, R227, R225 ;  /* 0x000000e1e39a723e */ /* 0x000fe400000000ff */
[----:B------:R-:W-:Y:S02]  /*f5e0*/  F2FP.PACK_AB R153, R199, R196 ;  /* 0x000000c4c799723e */ /* 0x000fe400000000ff */
[----:B------:R-:W-:Y:S01]  /*f5f0*/  MUFU.EX2 R208, R52 ;  /* 0x0000003400d07308 */ /* 0x000fe20000000800 */
[----:B------:R-:W-:Y:S01]  /*f600*/  F2FP.PACK_AB R148, R164, R251 ;  /* 0x000000fba494723e */ /* 0x000fe200000000ff */
[----:B-1----:R-:W1:Y:S02]  /*f610*/  LDSM.16.MT88.4 R40, [R229+0x900] ;  /* 0x00090000e528783b */ /* 0x002e640000004200 */
[----:B------:R-:W-:Y:S02]  /*f620*/  F2FP.PACK_AB R150, R168, R169 ;  /* 0x000000a9a896723e */ /* 0x000fe400000000ff */
[----:B------:R-:W-:Y:S02]  /*f630*/  F2FP.PACK_AB R149, R247, R226 ;  /* 0x000000e2f795723e */ /* 0x000fe400000000ff */
[----:B------:R-:W-:Y:S02]  /*f640*/  F2FP.PACK_AB R151, R248, R250 ;  /* 0x000000faf897723e */ /* 0x000fe400000000ff */
[----:B------:R-:W-:Y:S01]  /*f650*/  MUFU.EX2 R207, R53 ;  /* 0x0000003500cf7308 */ /* 0x000fe20000000800 */
[----:B------:R-:W-:Y:S01]  /*f660*/  F2FP.PACK_AB R155, R197, R198 ;  /* 0x000000c6c59b723e */ /* 0x000fe200000000ff */
[----:B------:R-:W1:Y:S03]  /*f670*/  LDSM.16.MT88.4 R44, [R230+0x900] ;  /* 0x00090000e62c783b */ /* 0x000e660000004200 */
[-C--:B------:R-:W-:Y:S05]  /*f680*/  HMMA.16816.F32 R4, R148, R156.reuse, R4 ;  /* 0x0000009c9404723c */ /* 0x080fea0000001804 */
[----:B------:R1:W-:Y:S03]  /*f690*/  MUFU.EX2 R203, R55 ;  /* 0x0000003700cb7308 */ /* 0x0003e60000000800 */
[C---:B------:R-:W-:Y:S07]  /*f6a0*/  HMMA.16816.F32 R8, R152.reuse, R156, R8 ;  /* 0x0000009c9808723c */ /* 0x040fee0000001808 */
[----:B------:R-:W-:Y:S01]  /*f6b0*/  MUFU.EX2 R206, R64 ;  /* 0x0000004000ce7308 */ /* 0x000fe20000000800 */
[-C--:B------:R-:W-:Y:S08]  /*f6c0*/  HMMA.16816.F32 R12, R152, R158.reuse, R12 ;  /* 0x0000009e980c723c */ /* 0x080ff0000000180c */
[C---:B------:R-:W-:Y:S01]  /*f6d0*/  HMMA.16816.F32 R16, R148.reuse, R158, R16 ;  /* 0x0000009e9410723c */ /* 0x040fe20000001810 */
[----:B------:R-:W-:Y:S01]  /*f6e0*/  MUFU.EX2 R205, R65 ;  /* 0x0000004100cd7308 */ /* 0x000fe20000000800 */
[----:B-1----:R-:W1:Y:S06]  /*f6f0*/  LDSM.16.MT88.4 R52, [R228+0x1100] ;  /* 0x00110000e434783b */ /* 0x002e6c0000004200 */
[-C--:B------:R-:W-:Y:S03]  /*f700*/  HMMA.16816.F32 R20, R148, R160.reuse, R20 ;  /* 0x000000a09414723c */ /* 0x080fe60000001814 */
[----:B------:R-:W-:Y:S05]  /*f710*/  MUFU.EX2 R190, R66 ;  /* 0x0000004200be7308 */ /* 0x000fea0000000800 */
[C---:B------:R-:W-:Y:S05]  /*f720*/  HMMA.16816.F32 R24, R152.reuse, R160, R24 ;  /* 0x000000a09818723c */ /* 0x040fea0000001818 */
[----:B------:R1:W-:Y:S03]  /*f730*/  MUFU.EX2 R191, R67 ;  /* 0x0000004300bf7308 */ /* 0x0003e60000000800 */
[-C--:B------:R-:W-:Y:S07]  /*f740*/  HMMA.16816.F32 R28, R152, R162.reuse, R28 ;  /* 0x000000a2981c723c */ /* 0x080fee000000181c */
[----:B------:R-:W-:Y:S01]  /*f750*/  MUFU.EX2 R189, R56 ;  /* 0x0000003800bd7308 */ /* 0x000fe20000000800 */
[C---:B------:R-:W-:Y:S01]  /*f760*/  HMMA.16816.F32 R32, R148.reuse, R162, R32 ;  /* 0x000000a29420723c */ /* 0x040fe20000001820 */
[----:B------:R-:W-:Y:S07]  /*f770*/  LDSM.16.MT88.4 R160, [R228+0x3100] ;  /* 0x00310000e4a0783b */ /* 0x000fee0000004200 */
[-C--:B------:R-:W-:Y:S01]  /*f780*/  HMMA.16816.F32 R116, R148, R40.reuse, R116 ;  /* 0x000000289474723c */ /* 0x080fe20000001874 */
[----:B------:R-:W-:Y:S01]  /*f790*/  MUFU.EX2 R188, R57 ;  /* 0x0000003900bc7308 */ /* 0x000fe20000000800 */
[----:B-1----:R-:W1:Y:S06]  /*f7a0*/  LDSM.16.MT88.4 R64, [R231+0x1100] ;  /* 0x00110000e740783b */ /* 0x002e6c0000004200 */
[C---:B------:R-:W-:Y:S03]  /*f7b0*/  HMMA.16816.F32 R120, R152.reuse, R40, R120 ;  /* 0x000000289878723c */ /* 0x040fe60000001878 */
[----:B------:R-:W-:Y:S04]  /*f7c0*/  MUFU.EX2 R182, R58 ;  /* 0x0000003a00b67308 */ /* 0x000fe80000000800 */
[----:B------:R-:W-:Y:S01]  /*f7d0*/  F2FP.PACK_AB R40, R175, R222 ;  /* 0x000000deaf28723e */ /* 0x000fe200000000ff */
[-C--:B------:R-:W-:Y:S04]  /*f7e0*/  HMMA.16816.F32 R36, R152, R42.reuse, R36 ;  /* 0x0000002a9824723c */ /* 0x080fe80000001824 */
[----:B------:R-:W-:Y:S01]  /*f7f0*/  F2FP.PACK_AB R41, R214, R174 ;  /* 0x000000aed629723e */ /* 0x000fe200000000ff */
[----:B------:R1:W-:Y:S03]  /*f800*/  MUFU.EX2 R181, R59 ;  /* 0x0000003b00b57308 */ /* 0x0003e60000000800 */
[C---:B------:R-:W-:Y:S07]  /*f810*/  HMMA.16816.F32 R124, R148.reuse, R42, R124 ;  /* 0x0000002a947c723c */ /* 0x040fee000000187c */
[----:B------:R-:W-:Y:S01]  /*f820*/  MUFU.EX2 R187, R60 ;  /* 0x0000003c00bb7308 */ /* 0x000fe20000000800 */
[-C--:B------:R-:W-:Y:S04]  /*f830*/  HMMA.16816.F32 R48, R148, R44.reuse, R48 ;  /* 0x0000002c9430723c */ /* 0x080fe80000001830 */
[----:B------:R-:W-:Y:S04]  /*f840*/  F2FP.PACK_AB R42, R219, R220 ;  /* 0x000000dcdb2a723e */ /* 0x000fe800000000ff */
[C---:B------:R-:W-:Y:S01]  /*f850*/  HMMA.16816.F32 R128, R152.reuse, R44, R128 ;  /* 0x0000002c9880723c */ /* 0x040fe20000001880 */
[----:B------:R-:W1:Y:S02]  /*f860*/  MUFU.EX2 R212, R146 ;  /* 0x0000009200d47308 */ /* 0x000e640000000800 */
[----:B-1----:R-:W-:Y:S04]  /*f870*/  LDSM.16.MT88.4 R56, [R228+0x1900] ;  /* 0x00190000e438783b */ /* 0x002fe80000004200 */
[----:B------:R-:W-:Y:S01]  /*f880*/  F2FP.PACK_AB R44, R211, R173 ;  /* 0x000000add32c723e */ /* 0x000fe200000000ff */
[-C--:B------:R-:W-:Y:S03]  /*f890*/  HMMA.16816.F32 R132, R152, R46.reuse, R132 ;  /* 0x0000002e9884723c */ /* 0x080fe60000001884 */
[----:B------:R-:W1:Y:S01]  /*f8a0*/  MUFU.EX2 R186, R61 ;  /* 0x0000003d00ba7308 */ /* 0x000e620000000800 */
[----:B------:R-:W-:Y:S04]  /*f8b0*/  F2FP.PACK_AB R45, R184, R172 ;  /* 0x000000acb82d723e */ /* 0x000fe800000000ff */
[----:B------:R-:W-:Y:S01]  /*f8c0*/  HMMA.16816.F32 R136, R148, R46, R136 ;  /* 0x0000002e9488723c */ /* 0x000fe20000001888 */
[----:B------:R-:W1:Y:S04]  /*f8d0*/  LDSM.16.MT88.4 R148, [R229+0x1100] ;  /* 0x00110000e594783b */ /* 0x000e680000004200 */
[----:B------:R-:W-:Y:S02]  /*f8e0*/  MUFU.EX2 R180, R62 ;  /* 0x0000003e00b47308 */ /* 0x000fe40000000800 */
[----:B------:R-:W-:Y:S02]  /*f8f0*/  F2FP.PACK_AB R46, R209, R210 ;  /* 0x000000d2d12e723e */ /* 0x000fe400000000ff */
[----:B------:R-:W-:Y:S03]  /*f900*/  F2FP.PACK_AB R43, R212, R213 ;  /* 0x000000d5d42b723e */ /* 0x000fe600000000ff */
[----:B------:R-:W-:Y:S03]  /*f910*/  F2FP.PACK_AB R47, R185, R183 ;  /* 0x000000b7b92f723e */ /* 0x000fe600000000ff */
[----:B------:R2:W1:Y:S01]  /*f920*/  MUFU.EX2 R146, R63 ;  /* 0x0000003f00927308 */ /* 0x0004620000000800 */
[-C--:B------:R-:W-:Y:S08]  /*f930*/  HMMA.16816.F32 R4, R40, R52.reuse, R4 ;  /* 0x000000342804723c */ /* 0x080ff00000001804 */
[C---:B------:R-:W-:Y:S01]  /*f940*/  HMMA.16816.F32 R8, R44.reuse, R52, R8 ;  /* 0x000000342c08723c */ /* 0x040fe20000001808 */
[----:B------:R-:W-:Y:S03]  /*f950*/  MUFU.EX2 R113, R113 ;  /* 0x0000007100717308 */ /* 0x000fe60000000800 */
[----:B---3--:R-:W-:Y:S04]  /*f960*/  FFMA.FTZ R0, R0, R176, R195 ;  /* 0x000000b000007223 */ /* 0x008fe800000100c3 */
[-C--:B------:R-:W-:Y:S03]  /*f970*/  HMMA.16816.F32 R12, R44, R54.reuse, R12 ;  /* 0x000000362c0c723c */ /* 0x080fe6000000180c */
[----:B------:R-:W-:Y:S01]  /*f980*/  MUFU.EX2 R115, R115 ;  /* 0x0000007300737308 */ /* 0x000fe20000000800 */
[----:B------:R-:W-:Y:S02]  /*f990*/  FADD.FTZ R0, R200, R0 ;  /* 0x00000000c8007221 */ /* 0x000fe40000010000 */
[----:B--2---:R-:W-:Y:S01]  /*f9a0*/  FFMA.FTZ R141, R141, R177, R215 ;  /* 0x000000b18d8d7223 */ /* 0x004fe200000100d7 */
[----:B------:R-:W-:Y:S01]  /*f9b0*/  LDSM.16.MT88.4 R60, [R229+0x1900] ;  /* 0x00190000e53c783b */ /* 0x000fe20000004200 */
[C---:B------:R-:W-:Y:S05]  /*f9c0*/  HMMA.16816.F32 R16, R40.reuse, R54, R16 ;  /* 0x000000362810723c */ /* 0x040fea0000001810 */
[----:B------:R-:W-:Y:S02]  /*f9d0*/  MUFU.EX2 R109, R109 ;  /* 0x0000006d006d7308 */ /* 0x000fe40000000800 */
[----:B------:R-:W2:Y:S01]  /*f9e0*/  LDSM.16.MT88.4 R52, [R230+0x1100] ;  /* 0x00110000e634783b */ /* 0x000ea20000004200 */
[-C--:B------:R-:W-:Y:S04]  /*f9f0*/  HMMA.16816.F32 R20, R40, R64.reuse, R20 ;  /* 0x000000402814723c */ /* 0x080fe80000001814 */
[----:B------:R-:W-:Y:S03]  /*fa00*/  FFMA.FTZ R144, R144, R178, R216 ;  /* 0x000000b290907223 */ /* 0x000fe600000100d8 */
[----:B------:R-:W-:Y:S01]  /*fa10*/  MUFU.EX2 R68, R68 ;  /* 0x0000004400447308 */ /* 0x000fe20000000800 */
[C---:B------:R-:W-:Y:S04]  /*fa20*/  HMMA.16816.F32 R24, R44.reuse, R64, R24 ;  /* 0x000000402c18723c */ /* 0x040fe80000001818 */
[----:B----4-:R-:W-:Y:S02]  /*fa30*/  FFMA.FTZ R145, R145, R179, R217 ;  /* 0x000000b391917223 */ /* 0x010fe400000100d9 */
[----:B------:R-:W-:Y:S01]  /*fa40*/  LDSM.16.MT88.4 R176, [R231+0x3100] ;  /* 0x00310000e7b0783b */ /* 0x000fe20000004200 */
[----:B------:R-:W-:Y:S01]  /*fa50*/  FADD.FTZ R144, R218, R144 ;  /* 0x00000090da907221 */ /* 0x000fe20000010000 */
[-C--:B------:R-:W-:Y:S01]  /*fa60*/  HMMA.16816.F32 R28, R44, R66.reuse, R28 ;  /* 0x000000422c1c723c */ /* 0x080fe2000000181c */
[----:B------:R-:W-:Y:S03]  /*fa70*/  MUFU.EX2 R69, R69 ;  /* 0x0000004500457308 */ /* 0x000fe60000000800 */
[----:B------:R-:W-:Y:S04]  /*fa80*/  FADD.FTZ R145, R221, R145 ;  /* 0x00000091dd917221 */ /* 0x000fe80000010000 */
[C---:B------:R-:W-:Y:S01]  /*fa90*/  HMMA.16816.F32 R32, R40.reuse, R66, R32 ;  /* 0x000000422820723c */ /* 0x040fe20000001820 */
[----:B------:R-:W-:Y:S02]  /*faa0*/  LDSM.16.MT88.4 R64, [R229+0x2900] ;  /* 0x00290000e540783b */ /* 0x000fe40000004200 */
[----:B------:R-:W-:Y:S05]  /*fab0*/  MUFU.EX2 R80, R80 ;  /* 0x0000005000507308 */ /* 0x000fea0000000800 */
[-C--:B-1----:R-:W-:Y:S05]  /*fac0*/  HMMA.16816.F32 R116, R40, R148.reuse, R116 ;  /* 0x000000942874723c */ /* 0x082fea0000001874 */
[----:B------:R-:W-:Y:S03]  /*fad0*/  MUFU.EX2 R81, R81 ;  /* 0x0000005100517308 */ /* 0x000fe60000000800 */
[C---:B------:R-:W-:Y:S07]  /*fae0*/  HMMA.16816.F32 R120, R44.reuse, R148, R120 ;  /* 0x000000942c78723c */ /* 0x040fee0000001878 */
[----:B------:R-:W-:Y:S01]  /*faf0*/  MUFU.EX2 R70, R70 ;  /* 0x0000004600467308 */ /* 0x000fe20000000800 */
[-C--:B------:R-:W-:Y:S08]  /*fb00*/  HMMA.16816.F32 R36, R44, R150.reuse, R36 ;  /* 0x000000962c24723c */ /* 0x080ff00000001824 */
[C---:B------:R-:W-:Y:S01]  /*fb10*/  HMMA.16816.F32 R124, R40.reuse, R150, R124 ;  /* 0x00000096287c723c */ /* 0x040fe2000000187c */
[----:B------:R-:W-:Y:S07]  /*fb20*/  MUFU.EX2 R71, R71 ;  /* 0x0000004700477308 */ /* 0x000fee0000000800 */
[-C--:B--2---:R-:W-:Y:S03]  /*fb30*/  HMMA.16816.F32 R48, R40, R52.reuse, R48 ;  /* 0x000000342830723c */ /* 0x084fe60000001830 */
[----:B------:R-:W-:Y:S05]  /*fb40*/  MUFU.EX2 R82, R82 ;  /* 0x0000005200527308 */ /* 0x000fea0000000800 */
[C---:B------:R-:W-:Y:S05]  /*fb50*/  HMMA.16816.F32 R128, R44.reuse, R52, R128 ;  /* 0x000000342c80723c */ /* 0x040fea0000001880 */
[----:B------:R-:W-:Y:S03]  /*fb60*/  MUFU.EX2 R83, R83 ;  /* 0x0000005300537308 */ /* 0x000fe60000000800 */
[-C--:B------:R-:W-:Y:S07]  /*fb70*/  HMMA.16816.F32 R132, R44, R54.reuse, R132 ;  /* 0x000000362c84723c */ /* 0x080fee0000001884 */
[----:B------:R-:W-:Y:S01]  /*fb80*/  F2FP.PACK_AB R44, R188, R189 ;  /* 0x000000bdbc2c723e */ /* 0x000fe200000000ff */
[----:B------:R-:W-:Y:S01]  /*fb90*/  HMMA.16816.F32 R136, R40, R54, R136 ;  /* 0x000000362888723c */ /* 0x000fe20000001888 */
[----:B------:R-:W1:Y:S01]  /*fba0*/  LDSM.16.MT88.4 R52, [R231+0x1900] ;  /* 0x00190000e734783b */ /* 0x000e620000004200 */
[----:B------:R-:W-:Y:S02]  /*fbb0*/  MUFU.EX2 R72, R72 ;  /* 0x0000004800487308 */ /* 0x000fe40000000800 */
[----:B------:R-:W-:Y:S02]  /*fbc0*/  F2FP.PACK_AB R46, R186, R187 ;  /* 0x000000bbba2e723e */ /* 0x000fe400000000ff */
[----:B------:R-:W-:Y:S02]  /*fbd0*/  F2FP.PACK_AB R45, R181, R182 ;  /* 0x000000b6b52d723e */ /* 0x000fe400000000ff */
[----:B------:R-:W-:Y:S04]  /*fbe0*/  F2FP.PACK_AB R40, R207, R208 ;  /* 0x000000d0cf28723e */ /* 0x000fe800000000ff */
[----:B------:R-:W-:Y:S01]  /*fbf0*/  F2FP.PACK_AB R42, R205, R206 ;  /* 0x000000cecd2a723e */ /* 0x000fe200000000ff */
[----:B------:R-:W2:Y:S01]  /*fc00*/  MUFU.EX2 R73, R73 ;  /* 0x0000004900497308 */ /* 0x000ea20000000800 */
[----:B------:R-:W-:Y:S02]  /*fc10*/  F2FP.PACK_AB R41, R203, R204 ;  /* 0x000000cccb29723e */ /* 0x000fe400000000ff */
[----:B------:R-:W-:Y:S02]  /*fc20*/  F2FP.PACK_AB R43, R191, R190 ;  /* 0x000000bebf2b723e */ /* 0x000fe400000000ff */
[----:B------:R-:W-:Y:S05]  /*fc30*/  F2FP.PACK_AB R47, R146, R180 ;  /* 0x000000b4922f723e */ /* 0x000fea00000000ff */
[-C--:B------:R-:W-:Y:S01]  /*fc40*/  HMMA.16816.F32 R4, R40, R56.reuse, R4 ;  /* 0x000000382804723c */ /* 0x080fe20000001804 */
[----:B------:R-:W-:Y:S07]  /*fc50*/  MUFU.EX2 R76, R76 ;  /* 0x0000004c004c7308 */ /* 0x000fee0000000800 */
[C---:B------:R-:W-:Y:S03]  /*fc60*/  HMMA.16816.F32 R8, R44.reuse, R56, R8 ;  /* 0x000000382c08723c */ /* 0x040fe60000001808 */
[----:B------:R-:W3:Y:S05]  /*fc70*/  MUFU.EX2 R77, R77 ;  /* 0x0000004d004d7308 */ /* 0x000eea0000000800 */
[-C--:B------:R-:W-:Y:S05]  /*fc80*/  HMMA.16816.F32 R12, R44, R58.reuse, R12 ;  /* 0x0000003a2c0c723c */ /* 0x080fea000000180c */
[----:B------:R-:W-:Y:S03]  /*fc90*/  MUFU.EX2 R74, R74 ;  /* 0x0000004a004a7308 */ /* 0x000fe60000000800 */
[C---:B------:R-:W-:Y:S01]  /*fca0*/  HMMA.16816.F32 R16, R40.reuse, R58, R16 ;  /* 0x0000003a2810723c */ /* 0x040fe20000001810 */
[----:B------:R-:W4:Y:S06]  /*fcb0*/  LDSM.16.MT88.4 R56, [R230+0x1900] ;  /* 0x00190000e638783b */ /* 0x000f2c0000004200 */
[----:B------:R-:W2:Y:S01]  /*fcc0*/  MUFU.EX2 R75, R75 ;  /* 0x0000004b004b7308 */ /* 0x000ea20000000800 */
[-C--:B-1----:R-:W-:Y:S08]  /*fcd0*/  HMMA.16816.F32 R20, R40, R52.reuse, R20 ;  /* 0x000000342814723c */ /* 0x082ff00000001814 */
[C---:B------:R-:W-:Y:S01]  /*fce0*/  HMMA.16816.F32 R24, R44.reuse, R52, R24 ;  /* 0x000000342c18723c */ /* 0x040fe20000001818 */
[----:B------:R-:W-:Y:S07]  /*fcf0*/  MUFU.EX2 R78, R78 ;  /* 0x0000004e004e7308 */ /* 0x000fee0000000800 */
[-C--:B------:R-:W-:Y:S03]  /*fd00*/  HMMA.16816.F32 R28, R44, R54.reuse, R28 ;  /* 0x000000362c1c723c */ /* 0x080fe6000000181c */
[----:B------:R-:W1:Y:S05]  /*fd10*/  MUFU.EX2 R79, R79 ;  /* 0x0000004f004f7308 */ /* 0x000e6a0000000800 */
[C---:B------:R-:W-:Y:S01]  /*fd20*/  HMMA.16816.F32 R32, R40.reuse, R54, R32 ;  /* 0x000000362820723c */ /* 0x040fe20000001820 */
[----:B------:R-:W1:Y:S04]  /*fd30*/  LDSM.16.MT88.4 R52, [R228+0x2100] ;  /* 0x00210000e434783b */ /* 0x000e680000004200 */
[----:B------:R-:W-:Y:S03]  /*fd40*/  MUFU.EX2 R84, R84 ;  /* 0x0000005400547308 */ /* 0x000fe60000000800 */
[-C--:B------:R-:W-:Y:S07]  /*fd50*/  HMMA.16816.F32 R116, R40, R60.reuse, R116 ;  /* 0x0000003c2874723c */ /* 0x080fee0000001874 */
[----:B------:R-:W-:Y:S01]  /*fd60*/  MUFU.EX2 R85, R85 ;  /* 0x0000005500557308 */ /* 0x000fe20000000800 */
[C---:B------:R-:W-:Y:S08]  /*fd70*/  HMMA.16816.F32 R120, R44.reuse, R60, R120 ;  /* 0x0000003c2c78723c */ /* 0x040ff00000001878 */
[-C--:B------:R-:W-:Y:S01]  /*fd80*/  HMMA.16816.F32 R36, R44, R62.reuse, R36 ;  /* 0x0000003e2c24723c */ /* 0x080fe20000001824 */
[----:B------:R-:W-:Y:S07]  /*fd90*/  MUFU.EX2 R96, R96 ;  /* 0x0000006000607308 */ /* 0x000fee0000000800 */
[C---:B------:R-:W-:Y:S01]  /*fda0*/  HMMA.16816.F32 R124, R40.reuse, R62, R124 ;  /* 0x0000003e287c723c */ /* 0x040fe2000000187c */
[----:B------:R-:W-:Y:S02]  /*fdb0*/  LDSM.16.MT88.4 R60, [R229+0x2100] ;  /* 0x00210000e53c783b */ /* 0x000fe40000004200 */
[----:B------:R-:W-:Y:S05]  /*fdc0*/  MUFU.EX2 R97, R97 ;  /* 0x0000006100617308 */ /* 0x000fea0000000800 */
[-C--:B----4-:R-:W-:Y:S05]  /*fdd0*/  HMMA.16816.F32 R48, R40, R56.reuse, R48 ;  /* 0x000000382830723c */ /* 0x090fea0000001830 */
[----:B------:R-:W-:Y:S03]  /*fde0*/  MUFU.EX2 R86, R86 ;  /* 0x0000005600567308 */ /* 0x000fe60000000800 */
[C---:B------:R-:W-:Y:S07]  /*fdf0*/  HMMA.16816.F32 R128, R44.reuse, R56, R128 ;  /* 0x000000382c80723c */ /* 0x040fee0000001880 */
[----:B------:R-:W-:Y:S01]  /*fe00*/  MUFU.EX2 R87, R87 ;  /* 0x0000005700577308 */ /* 0x000fe20000000800 */
[-C--:B------:R-:W-:Y:S07]  /*fe10*/  HMMA.16816.F32 R132, R44, R58.reuse, R132 ;  /* 0x0000003a2c84723c */ /* 0x080fee0000001884 */
[----:B--2---:R-:W-:Y:S01]  /*fe20*/  F2FP.PACK_AB R44, R73, R72 ;  /* 0x00000048492c723e */ /* 0x004fe200000000ff */
[----:B------:R-:W-:Y:S01]  /*fe30*/  HMMA.16816.F32 R136, R40, R58, R136 ;  /* 0x0000003a2888723c */ /* 0x000fe20000001888 */
[----:B------:R-:W2:Y:S01]  /*fe40*/  LDSM.16.MT88.4 R56, [R231+0x2100] ;  /* 0x00210000e738783b */ /* 0x000ea20000004200 */
[----:B------:R-:W-:Y:S02]  /*fe50*/  MUFU.EX2 R98, R98 ;  /* 0x0000006200627308 */ /* 0x000fe40000000800 */
[----:B---3--:R-:W-:Y:S02]  /*fe60*/  F2FP.PACK_AB R46, R77, R76 ;  /* 0x0000004c4d2e723e */ /* 0x008fe400000000ff */
[----:B------:R-:W-:Y:S02]  /*fe70*/  F2FP.PACK_AB R45, R75, R74 ;  /* 0x0000004a4b2d723e */ /* 0x000fe400000000ff */
[----:B------:R-:W-:Y:S04]  /*fe80*/  F2FP.PACK_AB R40, R69, R68 ;  /* 0x000000444528723e */ /* 0x000fe800000000ff */
[----:B------:R-:W-:Y:S01]  /*fe90*/  F2FP.PACK_AB R42, R81, R80 ;  /* 0x00000050512a723e */ /* 0x000fe200000000ff */
[----:B------:R-:W-:Y:S01]  /*fea0*/  MUFU.EX2 R99, R99 ;  /* 0x0000006300637308 */ /* 0x000fe20000000800 */
[----:B------:R-:W-:Y:S02]  /*feb0*/  F2FP.PACK_AB R41, R71, R70 ;  /* 0x000000464729723e */ /* 0x000fe400000000ff */
[----:B------:R-:W-:Y:S02]  /*fec0*/  F2FP.PACK_AB R43, R83, R82 ;  /* 0x00000052532b723e */ /* 0x000fe400000000ff */
[----:B-1----:R-:W-:Y:S05]  /*fed0*/  F2FP.PACK_AB R47, R79, R78 ;  /* 0x0000004e4f2f723e */ /* 0x002fea00000000ff */
[-C--:B------:R-:W-:Y:S01]  /*fee0*/  HMMA.16816.F32 R4, R40, R52.reuse, R4 ;  /* 0x000000342804723c */ /* 0x080fe20000001804 */
        /* <DEDUP_REMOVED lines=8> */
[-C--:B--2---:R-:W-:Y:S08]  /*ff70*/  HMMA.16816.F32 R20, R40, R56.reuse, R20 ;  /* 0x000000382814723c */ /* 0x084ff00000001814 */
[C---:B------:R-:W-:Y:S01]  /*ff80*/  HMMA.16816.F32 R24, R44.reuse, R56, R24 ;  /* 0x000000382c18723c */ /* 0x040fe20000001818 */
[----:B------:R-:W-:Y:S07]  /*ff90*/  MUFU.EX2 R103, R103 ;  /* 0x0000006700677308 */ /* 0x000fee0000000800 */
[-C--:B------:R-:W-:Y:S03]  /*ffa0*/  HMMA.16816.F32 R28, R44, R58.reuse, R28 ;  /* 0x0000003a2c1c723c */ /* 0x080fe6000000181c */
[----:B------:R-:W-:Y:S05]  /*ffb0*/  MUFU.EX2 R114, R114 ;  /* 0x0000007200727308 */ /* 0x000fea0000000800 */
[C---:B------:R-:W-:Y:S01]  /*ffc0*/  HMMA.16816.F32 R32, R40.reuse, R58, R32 ;  /* 0x0000003a2820723c */ /* 0x040fe20000001820 */
[----:B------:R-:W2:Y:S04]  /*ffd0*/  LDSM.16.MT88.4 R56, [R228+0x2900] ;  /* 0x00290000e438783b */ /* 0x000ea80000004200 */
[----:B------:R-:W-:Y:S03]  /*ffe0*/  MUFU.EX2 R105, R105 ;  /* 0x0000006900697308 */ /* 0x000fe60000000800 */
[-C--:B------:R-:W-:Y:S07]  /*fff0*/  HMMA.16816.F32 R116, R40, R60.reuse, R116 ;  /* 0x0000003c2874723c */ /* 0x080fee0000001874 */
[----:B------:R-:W-:Y:S01]  /*10000*/  MUFU.EX2 R108, R108 ;  /* 0x0000006c006c7308 */ /* 0x000fe20000000800 */
[C---:B------:R-:W-:Y:S08]  /*10010*/  HMMA.16816.F32 R120, R44.reuse, R60, R120 ;  /* 0x0000003c2c78723c */ /* 0x040ff00000001878 */
[-C--:B------:R-:W-:Y:S01]  /*10020*/  HMMA.16816.F32 R36, R44, R62.reuse, R36 ;  /* 0x0000003e2c24723c */ /* 0x080fe20000001824 */
[----:B------:R-:W-:Y:S07]  /*10030*/  MUFU.EX2 R110, R110 ;  /* 0x0000006e006e7308 */ /* 0x000fee0000000800 */
[C---:B------:R-:W-:Y:S01]  /*10040*/  HMMA.16816.F32 R124, R40.reuse, R62, R124 ;  /* 0x0000003e287c723c */ /* 0x040fe2000000187c */
[----:B------:R-:W3:Y:S02]  /*10050*/  LDSM.16.MT88.4 R60, [R231+0x2900] ;  /* 0x00290000e73c783b */ /* 0x000ee40000004200 */
[----:B------:R-:W-:Y:S05]  /*10060*/  MUFU.EX2 R88, R88 ;  /* 0x0000005800587308 */ /* 0x000fea0000000800 */
[-C--:B-1----:R-:W-:Y:S05]  /*10070*/  HMMA.16816.F32 R48, R40, R52.reuse, R48 ;  /* 0x000000342830723c */ /* 0x082fea0000001830 */
[----:B------:R-:W1:Y:S03]  /*10080*/  MUFU.EX2 R89, R89 ;  /* 0x0000005900597308 */ /* 0x000e660000000800 */
[C---:B------:R-:W-:Y:S07]  /*10090*/  HMMA.16816.F32 R128, R44.reuse, R52, R128 ;  /* 0x000000342c80723c */ /* 0x040fee0000001880 */
[----:B------:R-:W-:Y:S01]  /*100a0*/  MUFU.EX2 R92, R92 ;  /* 0x0000005c005c7308 */ /* 0x000fe20000000800 */
[-C--:B------:R-:W-:Y:S08]  /*100b0*/  HMMA.16816.F32 R132, R44, R54.reuse, R132 ;  /* 0x000000362c84723c */ /* 0x080ff00000001884 */
[----:B------:R-:W-:Y:S01]  /*100c0*/  HMMA.16816.F32 R136, R40, R54, R136 ;  /* 0x000000362888723c */ /* 0x000fe20000001888 */
[----:B------:R-:W4:Y:S01]  /*100d0*/  MUFU.EX2 R93, R93 ;  /* 0x0000005d005d7308 */ /* 0x000f220000000800 */
[----:B------:R-:W3:Y:S02]  /*100e0*/  LDSM.16.MT88.4 R52, [R230+0x2900] ;  /* 0x00290000e634783b */ /* 0x000ee40000004200 */
[----:B-1----:R-:W-:Y:S03]  /*100f0*/  F2FP.PACK_AB R44, R89, R88 ;  /* 0x00000058592c723e */ /* 0x002fe600000000ff */
[----:B------:R-:W-:Y:S02]  /*10100*/  F2FP.PACK_AB R40, R85, R84 ;  /* 0x000000545528723e */ /* 0x000fe400000000ff */
[----:B------:R-:W-:Y:S02]  /*10110*/  F2FP.PACK_AB R42, R97, R96 ;  /* 0x00000060612a723e */ /* 0x000fe400000000ff */
[----:B------:R-:W-:Y:S01]  /*10120*/  MUFU.EX2 R90, R90 ;  /* 0x0000005a005a7308 */ /* 0x000fe20000000800 */
[----:B------:R-:W-:Y:S02]  /*10130*/  F2FP.PACK_AB R41, R87, R86 ;  /* 0x000000565729723e */ /* 0x000fe400000000ff */
[----:B------:R-:W-:Y:S07]  /*10140*/  F2FP.PACK_AB R43, R99, R98 ;  /* 0x00000062632b723e */ /* 0x000fee00000000ff */
[-C--:B--2---:R-:W-:Y:S01]  /*10150*/  HMMA.16816.F32 R4, R40, R56.reuse, R4 ;  /* 0x000000382804723c */ /* 0x084fe20000001804 */
[----:B------:R-:W1:Y:S02]  /*10160*/  MUFU.EX2 R91, R91 ;  /* 0x0000005b005b7308 */ /* 0x000e640000000800 */
[----:B----4-:R-:W-:Y:S08]  /*10170*/  F2FP.PACK_AB R46, R93, R92 ;  /* 0x0000005c5d2e723e */ /* 0x010ff000000000ff */
[----:B------:R-:W-:Y:S10]  /*10180*/  MUFU.EX2 R94, R94 ;  /* 0x0000005e005e7308 */ /* 0x000ff40000000800 */
[----:B------:R-:W2:Y:S01]  /*10190*/  MUFU.EX2 R95, R95 ;  /* 0x0000005f005f7308 */ /* 0x000ea20000000800 */
[----:B-1----:R-:W-:Y:S09]  /*101a0*/  F2FP.PACK_AB R45, R91, R90 ;  /* 0x0000005a5b2d723e */ /* 0x002ff200000000ff */
[----:B------:R-:W1:Y:S10]  /*101b0*/  MUFU.EX2 R104, R104 ;  /* 0x0000006800687308 */ /* 0x000e740000000800 */
[----:B------:R-:W-:Y:S01]  /*101c0*/  MUFU.EX2 R106, R106 ;  /* 0x0000006a006a7308 */ /* 0x000fe20000000800 */
[----:B--2---:R-:W-:Y:S09]  /*101d0*/  F2FP.PACK_AB R47, R95, R94 ;  /* 0x0000005e5f2f723e */ /* 0x004ff200000000ff */
[----:B------:R-:W2:Y:S01]  /*101e0*/  MUFU.EX2 R107, R107 ;  /* 0x0000006b006b7308 */ /* 0x000ea20000000800 */
[C---:B------:R-:W-:Y:S07]  /*101f0*/  HMMA.16816.F32 R8, R44.reuse, R56, R8 ;  /* 0x000000382c08723c */ /* 0x040fee0000001808 */
[----:B------:R-:W-:Y:S01]  /*10200*/  FADD.FTZ R56, R201, R0 ;  /* 0x00000000c9387221 */ /* 0x000fe20000010000 */
[-C--:B------:R-:W-:Y:S04]  /*10210*/  HMMA.16816.F32 R12, R44, R58.reuse, R12 ;  /* 0x0000003a2c0c723c */ /* 0x080fe8000000180c */
[----:B------:R-:W-:Y:S01]  /*10220*/  FADD.FTZ R57, R249, R141 ;  /* 0x0000008df9397221 */ /* 0x000fe20000010000 */
[----:B------:R-:W-:Y:S03]  /*10230*/  MOV R141, R140 ;  /* 0x0000008c008d7202 */ /* 0x000fe60000000f00 */
[C---:B------:R-:W-:Y:S01]  /*10240*/  HMMA.16816.F32 R16, R40.reuse, R58, R16 ;  /* 0x0000003a2810723c */ /* 0x040fe20000001810 */
[----:B------:R4:W1:Y:S03]  /*10250*/  MUFU.EX2 R58, R3 ;  /* 0x00000003003a7308 */ /* 0x0008660000000800 */
[----:B------:R-:W-:Y:S04]  /*10260*/  FADD.FTZ R57, R252, R57 ;  /* 0x00000039fc397221 */ /* 0x000fe80000010000 */
[-C--:B---3--:R-:W-:Y:S04]  /*10270*/  HMMA.16816.F32 R20, R40, R60.reuse, R20 ;  /* 0x0000003c2814723c */ /* 0x088fe80000001814 */
        /* <DEDUP_REMOVED lines=9> */
[C---:B------:R-:W-:Y:S07]  /*10310*/  HMMA.16816.F32 R128, R44.reuse, R52, R128 ;  /* 0x000000342c80723c */ /* 0x040fee0000001880 */
[----:B------:R-:W-:Y:S01]  /*10320*/  FADD.FTZ R52, R171, R145 ;  /* 0x00000091ab347221 */ /* 0x000fe20000010000 */
[-C--:B------:R-:W-:Y:S04]  /*10330*/  HMMA.16816.F32 R132, R44, R54.reuse, R132 ;  /* 0x000000362c84723c */ /* 0x080fe80000001884 */
[----:B------:R-:W-:Y:S03]  /*10340*/  FADD.FTZ R53, R170, R144 ;  /* 0x00000090aa357221 */ /* 0x000fe60000010000 */
[----:B------:R-:W-:Y:S01]  /*10350*/  FADD.FTZ R44, R167, R52 ;  /* 0x00000034a72c7221 */ /* 0x000fe20000010000 */
[----:B------:R-:W-:Y:S04]  /*10360*/  HMMA.16816.F32 R136, R40, R54, R136 ;  /* 0x000000362888723c */ /* 0x000fe80000001888 */
[----:B------:R-:W-:Y:S01]  /*10370*/  FADD.FTZ R45, R202, R56 ;  /* 0x00000038ca2d7221 */ /* 0x000fe20000010000 */
[----:B------:R-:W-:Y:S01]  /*10380*/  F2FP.PACK_AB R46, R109, R108 ;  /* 0x0000006c6d2e723e */ /* 0x000fe200000000ff */
[----:B------:R-:W-:Y:S01]  /*10390*/  FADD.FTZ R44, R251, R44 ;  /* 0x0000002cfb2c7221 */ /* 0x000fe20000010000 */
[----:B------:R-:W-:Y:S01]  /*103a0*/  F2FP.PACK_AB R40, R101, R100 ;  /* 0x000000646528723e */ /* 0x000fe200000000ff */
[----:B----4-:R-:W-:Y:S01]  /*103b0*/  FADD.FTZ R3, R166, R53 ;  /* 0x00000035a6037221 */ /* 0x010fe20000010000 */
[----:B------:R-:W-:Y:S03]  /*103c0*/  F2FP.PACK_AB R42, R113, R112 ;  /* 0x00000070712a723e */ /* 0x000fe600000000ff */
[----:B------:R-:W-:Y:S01]  /*103d0*/  FADD.FTZ R53, R196, R45 ;  /* 0x0000002dc4357221 */ /* 0x000fe20000010000 */
[----:B------:R-:W-:Y:S01]  /*103e0*/  F2FP.PACK_AB R41, R103, R102 ;  /* 0x000000666729723e */ /* 0x000fe200000000ff */
[----:B------:R-:W-:Y:S01]  /*103f0*/  FADD.FTZ R52, R164, R44 ;  /* 0x0000002ca4347221 */ /* 0x000fe20000010000 */
[----:B------:R-:W-:Y:S01]  /*10400*/  F2FP.PACK_AB R43, R115, R114 ;  /* 0x00000072732b723e */ /* 0x000fe200000000ff */
[----:B------:R-:W-:Y:S01]  /*10410*/  FADD.FTZ R3, R226, R3 ;  /* 0x00000003e2037221 */ /* 0x000fe20000010000 */
[----:B-1----:R-:W-:Y:S01]  /*10420*/  F2FP.PACK_AB R44, R105, R104 ;  /* 0x00000068692c723e */ /* 0x002fe200000000ff */
[----:B------:R-:W-:Y:S01]  /*10430*/  FADD.FTZ R56, R223, R0 ;  /* 0x00000000df387221 */ /* 0x000fe20000010000 */
[----:B--2---:R-:W-:Y:S01]  /*10440*/  F2FP.PACK_AB R45, R107, R106 ;  /* 0x0000006a6b2d723e */ /* 0x004fe200000000ff */
[----:B------:R-:W-:Y:S01]  /*10450*/  FADD.FTZ R0, R247, R3 ;  /* 0x00000003f7007221 */ /* 0x000fe20000010000 */
[----:B------:R-:W-:Y:S01]  /*10460*/  F2FP.PACK_AB R47, R58, R110 ;  /* 0x0000006e3a2f723e */ /* 0x000fe200000000ff */
[----:B------:R-:W-:Y:S01]  /*10470*/  FADD.FTZ R3, R169, R52 ;  /* 0x00000034a9037221 */ /* 0x000fe20000010000 */
[-C--:B------:R-:W-:Y:S01]  /*10480*/  HMMA.16816.F32 R148, R40, R160.reuse, R4 ;  /* 0x000000a02894723c */ /* 0x080fe20000001804 */
[----:B------:R-:W1:Y:S02]  /*10490*/  LDSM.16.MT88.4 R4, [R229+0x3100] ;  /* 0x00310000e504783b */ /* 0x000e640000004200 */
[----:B------:R-:W-:Y:S05]  /*104a0*/  FADD.FTZ R0, R250, R0 ;  /* 0x00000000fa007221 */ /* 0x000fea0000010000 */
        /* <DEDUP_REMOVED lines=26> */
[----:B------:R-:W2:Y:S01]  /*10650*/  LDSM.16.MT88.4 R8, [R230+0x3100] ;  /* 0x00310000e608783b */ /* 0x000ea20000004200 */
[-C--:B-1----:R-:W-:Y:S03]  /*10660*/  HMMA.16816.F32 R116, R40, R4.reuse, R116 ;  /* 0x000000042874723c */ /* 0x082fe60000001874 */
        /* <DEDUP_REMOVED lines=27> */
[-C--:B------:R-:W-:Y:S01]  /*10820*/  MOV R70, R2.reuse ;  /* 0x0000000200467202 */ /* 0x080fe20000000f00 */
        /* <DEDUP_REMOVED lines=57> */
.L_x_1339:
[----:B------:R-:W2:Y:S04]  /*10bc0*/  LDL.LU R6, [R1+0x28] ;  /* 0x0000280001067983 */ /* 0x000ea80000300800 */
        /* <DEDUP_REMOVED lines=16> */
[----:B---3--:R-:W-:Y:S02]  /*10cd0*/  FADD.FTZ R7, R7, R2 ;  /* 0x0000000207077221 */ /* 0x008fe40000010000 */
[----:B-1----:R-:W-:-:S03]  /*10ce0*/  FADD.FTZ R6, R6, R8 ;  /* 0x0000000806067221 */ /* 0x002fc60000010000 */
[----:B------:R-:W1:Y:S01]  /*10cf0*/  SHFL.BFLY PT, R8, R7, 0x1, 0x1f ;  /* 0x0c201f0007087f89 */ /* 0x000e6200000e0000 */
[----:B--2---:R-:W-:Y:S01]  /*10d00*/  FADD.FTZ R4, R4, R0 ;  /* 0x0000000004047221 */ /* 0x004fe20000010000 */
[----:B------:R-:W-:Y:S02]  /*10d10*/  MOV R0, RZ ;  /* 0x000000ff00007202 */ /* 0x000fe40000000f00 */
[----:B------:R-:W2:Y:S01]  /*10d20*/  SHFL.BFLY PT, R2, R6, 0x1, 0x1f ;  /* 0x0c201f0006027f89 */ /* 0x000ea200000e0000 */
[----:B----4-:R-:W-:Y:S01]  /*10d30*/  FADD.FTZ R5, R5, R3 ;  /* 0x0000000305057221 */ /* 0x010fe20000010000 */
[----:B------:R-:W-:-:S04]  /*10d40*/  FSETP.NE.FTZ.AND P4, PT, R4, RZ, PT ;  /* 0x000000ff0400720b */ /* 0x000fc80003f95000 */
[----:B------:R-:W-:-:S09]  /*10d50*/  FSETP.NE.FTZ.AND P3, PT, R5, RZ, PT ;  /* 0x000000ff0500720b */ /* 0x000fd20003f75000 */
[----:B------:R-:W3:Y:S01]  /*10d60*/  @P4 MUFU.RCP R0, R4 ;  /* 0x0000000400004308 */ /* 0x000ee20000001000 */
[----:B-1----:R-:W-:Y:S02]  /*10d70*/  FADD.FTZ R7, R8, R7 ;  /* 0x0000000708077221 */ /* 0x002fe40000010000 */
[----:B--2---:R-:W-:-:S03]  /*10d80*/  FADD.FTZ R6, R6, R2 ;  /* 0x0000000206067221 */ /* 0x004fc60000010000 */
[----:B------:R-:W-:Y:S01]  /*10d90*/  FSETP.NE.FTZ.AND P1, PT, R7, RZ, PT ;  /* 0x000000ff0700720b */ /* 0x000fe20003f35000 */
[----:B------:R-:W-:Y:S01]  /*10da0*/  CS2R R2, SRZ ;  /* 0x0000000000027805 */ /* 0x000fe2000001ff00 */
[----:B------:R-:W-:Y:S01]  /*10db0*/  @P3 MUFU.LG2 R8, R5 ;  /* 0x0000000500083308 */ /* 0x000fe20000000c00 */
[----:B------:R-:W-:Y:S01]  /*10dc0*/  FSETP.NE.FTZ.AND P2, PT, R6, RZ, PT ;  /* 0x000000ff0600720b */ /* 0x000fe20003f55000 */
[C---:B---3--:R-:W-:Y:S02]  /*10dd0*/  FMUL.FTZ R148, R0.reuse, R148 ;  /* 0x0000009400947220 */ /* 0x048fe40000410000 */
[----:B------:R-:W-:-:S04]  /*10de0*/  FMUL.FTZ R149, R0, R149 ;  /* 0x0000009500957220 */ /* 0x000fc80000410000 */
[----:B------:R-:W-:Y:S01]  /*10df0*/  @P3 MUFU.RCP R3, R5 ;  /* 0x0000000500033308 */ /* 0x000fe20000001000 */
        /* <DEDUP_REMOVED lines=16> */
[----:B------:R-:W-:Y:S01]  /*10f00*/  FMUL.FTZ R137, R0, R137 ;  /* 0x0000008900897220 */ /* 0x000fe20000410000 */
[----:B------:R-:W-:Y:S01]  /*10f10*/  MOV R0, RZ ;  /* 0x000000ff00007202 */ /* 0x000fe20000000f00 */
[C---:B-1----:R-:W-:Y:S02]  /*10f20*/  FMUL.FTZ R152, R2.reuse, R152 ;  /* 0x0000009802987220 */ /* 0x042fe40000410000 */
[C---:B------:R-:W-:Y:S01]  /*10f30*/  FMUL.FTZ R34, R2.reuse, R153 ;  /* 0x0000009902227220 */ /* 0x040fe20000410000 */
        /* <DEDUP_REMOVED lines=64> */
.L_x_1321:
[----:B------:R-:W-:Y:S05]  /*11340*/  @P0 BRA `(.L_x_1341) ;  /* 0x0000131000000947 */ /* 0x000fea0003800000 */
[----:B------:R-:W3:Y:S01]  /*11350*/  LDL R43, [R1+0x70] ;  /* 0x00007000012b7983 */ /* 0x000ee20000100800 */
[----:B------:R-:W-:Y:S01]  /*11360*/  F2FP.PACK_AB R7, R151, R150 ;  /* 0x000000969707723e */ /* 0x000fe200000000ff */
[----:B------:R-:W-:Y:S01]  /*11370*/  IMAD.MOV.U32 R6, RZ, RZ, -0x10 ;  /* 0xfffffff0ff067424 */ /* 0x000fe200078e00ff */
[----:B------:R-:W-:Y:S01]  /*11380*/  F2FP.PACK_AB R5, R149, R148 ;  /* 0x000000949505723e */ /* 0x000fe200000000ff */
        /* <DEDUP_REMOVED lines=16> */
[----:B-1----:R-:W-:-:S02]  /*11490*/  LEA.HI R36, R42, R41, RZ, 0x5 ;  /* 0x000000292a247211 */ /* 0x002fc400078f28ff */
[--C-:B------:R-:W-:Y:S02]  /*114a0*/  SHF.R.S32.HI R4, RZ, 0x2, R2.reuse ;  /* 0x00000002ff047819 */ /* 0x100fe40000011402 */
[----:B------:R-:W-:Y:S02]  /*114b0*/  SHF.R.S32.HI R0, RZ, 0x1f, R2 ;  /* 0x0000001fff007819 */ /* 0x000fe40000011402 */
[----:B--2---:R-:W-:Y:S02]  /*114c0*/  SHF.R.S32.HI R35, RZ, 0x5, R36 ;  /* 0x00000005ff237819 */ /* 0x004fe40000011424 */
        /* <DEDUP_REMOVED lines=38> */
[----:B------:R2:W-:Y:S01]  /*11730*/  STS [R2+0x80], R5 ;  /* 0x0000800502007388 */ /* 0x0005e20000000800 */
[----:B------:R-:W-:-:S03]  /*11740*/  ISETP.NE.U32.AND P0, PT, RZ, c[0x0][0x500], PT ;  /* 0x00014000ff007a0c */ /* 0x000fc60003f05070 */
[----:B------:R-:W-:Y:S01]  /*11750*/  STS [R3+0x80], R26 ;  /* 0x0000801a03007388 */ /* 0x000fe20000000800 */
[----:B------:R-:W-:-:S03]  /*11760*/  ISETP.NE.AND.EX P0, PT, RZ, c[0x0][0x504], PT, P0 ;  /* 0x00014100ff007a0c */ /* 0x000fc60003f05300 */
[----:B------:R-:W-:Y:S04]  /*11770*/  STS [R3+0x480], R30 ;  /* 0x0004801e03007388 */ /* 0x000fe80000000800 */
[----:B------:R-:W-:Y:S04]  /*11780*/  STS [R2+0x2080], R34 ;  /* 0x0020802202007388 */ /* 0x000fe80000000800 */
[----:B------:R4:W-:Y:S04]  /*11790*/  STS [R2+0x2480], R154 ;  /* 0x0024809a02007388 */ /* 0x0009e80000000800 */
[----:B------:R-:W-:Y:S01]  /*117a0*/  STS [R3+0x2080], R33 ;  /* 0x0020802103007388 */ /* 0x000fe20000000800 */
[----:B-1----:R-:W-:-:S03]  /*117b0*/  IMAD.MOV.U32 R7, RZ, RZ, 0x20 ;  /* 0x00000020ff077424 */ /* 0x002fc600078e00ff */
[----:B------:R-:W-:Y:S02]  /*117c0*/  STS [R3+0x2480], R158 ;  /* 0x0024809e03007388 */ /* 0x000fe40000000800 */
[----:B------:R-:W-:Y:S02]  /*117d0*/  SEL R7, R7, 0xffffffe0, !P1 ;  /* 0xffffffe007077807 */ /* 0x000fe40004800000 */
[----:B------:R-:W-:-:S03]  /*117e0*/  ISETP.NE.U32.AND P1, PT, RZ, c[0x0][0x508], PT ;  /* 0x00014200ff007a0c */ /* 0x000fc60003f25070 */
[----:B--2---:R-:W-:Y:S01]  /*117f0*/  IMAD.IADD R5, R2, 0x1, R7 ;  /* 0x0000000102057824 */ /* 0x004fe200078e0207 */
[----:B------:R-:W-:Y:S01]  /*11800*/  ISETP.NE.AND.EX P1, PT, RZ, c[0x0][0x50c], PT, P1 ;  /* 0x00014300ff007a0c */ /* 0x000fe20003f25310 */
[----:B------:R-:W-:-:S03]  /*11810*/  IMAD.IADD R4, R7, 0x1, R3 ;  /* 0x0000000107047824 */ /* 0x000fc600078e0203 */
[----:B------:R-:W-:Y:S04]  /*11820*/  STS [R5+0x80], R29 ;  /* 0x0000801d05007388 */ /* 0x000fe80000000800 */
[----:B------:R-:W-:Y:S01]  /*11830*/  STS [R5+0x480], R28 ;  /* 0x0004801c05007388 */ /* 0x000fe20000000800 */
[----:B----4-:R-:W-:-:S03]  /*11840*/  IADD3 R2, R7, 0x400, R0 ;  /* 0x0000040007027810 */ /* 0x010fc60007ffe000 */
[----:B------:R-:W-:Y:S04]  /*11850*/  STS [R4+0x80], R13 ;  /* 0x0000800d04007388 */ /* 0x000fe80000000800 */
[----:B------:R-:W-:Y:S04]  /*11860*/  STS [R4+0x480], R25 ;  /* 0x0004801904007388 */ /* 0x000fe80000000800 */
[----:B------:R-:W-:Y:S04]  /*11870*/  STS [R5+0x2080], R32 ;  /* 0x0020802005007388 */ /* 0x000fe80000000800 */
[----:B------:R1:W-:Y:S04]  /*11880*/  STS [R5+0x2480], R170 ;  /* 0x002480aa05007388 */ /* 0x0003e80000000800 */
[----:B------:R-:W-:Y:S04]  /*11890*/  STS [R4+0x2080], R31 ;  /* 0x0020801f04007388 */ /* 0x000fe80000000800 */
[----:B------:R-:W-:Y:S04]  /*118a0*/  STS [R4+0x2480], R174 ;  /* 0x002480ae04007388 */ /* 0x000fe80000000800 */
[----:B------:R-:W-:Y:S04]  /*118b0*/  STS [R0], R24 ;  /* 0x0000001800007388 */ /* 0x000fe80000000800 */
[----:B------:R-:W-:Y:S01]  /*118c0*/  STS [R0+0x400], R23 ;  /* 0x0004001700007388 */ /* 0x000fe20000000800 */
[----:B-1----:R-:W-:-:S02]  /*118d0*/  IMAD.IADD R5, R6, 0x1, R2 ;  /* 0x0000000106057824 */ /* 0x002fc400078e0202 */
[----:B------:R-:W-:-:S04]  /*118e0*/  IMAD.IADD R2, R6, 0x1, R0 ;  /* 0x0000000106027824 */ /* 0x000fc800078e0200 */
        /* <DEDUP_REMOVED lines=14> */
[----:B------:R-:W-:Y:S04]  /*119d0*/  STS [R0+0x2400], R14 ;  /* 0x0024000e00007388 */ /* 0x000fe80000000800 */
[----:B------:R1:W-:Y:S04]  /*119e0*/  STS [R3+0x2000], R9 ;  /* 0x0020000903007388 */ /* 0x0003e80000000800 */
[----:B------:R2:W-:Y:S01]  /*119f0*/  STS [R5+0x2000], R8 ;  /* 0x0020000805007388 */ /* 0x0005e20000000800 */
[----:B------:R-:W-:-:S02]  /*11a00*/  IMAD.MOV.U32 R19, RZ, RZ, c[0x0][0x388] ;  /* 0x0000e200ff137624 */ /* 0x000fc400078e00ff */
[CC--:B---3--:R-:W-:Y:S01]  /*11a10*/  IMAD.WIDE R6, R43.reuse, R2.reuse, c[0x0][0x500] ;  /* 0x000140002b067625 */ /* 0x0c8fe200078e0202 */
[----:B------:R-:W-:Y:S03]  /*11a20*/  BAR.SYNC.DEFER_BLOCKING 0x1, 0x80 ;  /* 0x0042000000007b1d */ /* 0x000fe60000010000 */
[----:B-1----:R-:W-:-:S03]  /*11a30*/  @P1 IMAD.WIDE R2, R43, R2, c[0x0][0x508] ;  /* 0x000142002b021625 */ /* 0x002fc600078e0202 */
[----:B------:R-:W3:Y:S04]  /*11a40*/  @P0 LDG.E R0, [R6.64] ;  /* 0x0000000a06000981 */ /* 0x000ee8000c1e1900 */
[----:B------:R1:W5:Y:S01]  /*11a50*/  @P1 LDG.E R19, [R2.64] ;  /* 0x0000000a02131981 */ /* 0x000362000c1e1900 */
[----:B--2---:R-:W-:Y:S02]  /*11a60*/  CS2R R4, SRZ ;  /* 0x0000000000047805 */ /* 0x004fe4000001ff00 */
[--C-:B---3--:R-:W-:Y:S01]  /*11a70*/  @P0 SHF.R.S32.HI R5, RZ, 0x1f, R0.reuse ;  /* 0x0000001fff050819 */ /* 0x108fe20000011400 */
[----:B------:R-:W-:Y:S01]  /*11a80*/  @P0 IMAD.MOV.U32 R4, RZ, RZ, R0 ;  /* 0x000000ffff040224 */ /* 0x000fe200078e0000 */
[----:B------:R-:W-:Y:S05]  /*11a90*/  @P1 BRA `(.L_x_1342) ;  /* 0x0000004000001947 */ /* 0x000fea0003800000 */
[----:B-1----:R-:W-:Y:S05]  /*11aa0*/  @!P0 BRA `(.L_x_1342) ;  /* 0x0000003000008947 */ /* 0x002fea0003800000 */
[----:B------:R-:W2:Y:S04]  /*11ab0*/  LDG.E R2, [R6.64] ;  /* 0x0000000a06027981 */ /* 0x000ea8000c1e1900 */
[----:B------:R-:W2:Y:S02]  /*11ac0*/  LDG.E R0, [R6.64+0x4] ;  /* 0x0000040a06007981 */ /* 0x000ea4000c1e1900 */
[----:B--2--5:R-:W-:-:S02]  /*11ad0*/  IADD3 R19, -R2, R0, RZ ;  /* 0x0000000002137210 */ /* 0x024fc40007ffe1ff */
.L_x_1342:
[----:B-1----:R-:W-:Y:S01]  /*11ae0*/  IMAD.MOV.U32 R2, RZ, RZ, c[0x0][0x4e8] ;  /* 0x00013a00ff027624 */ /* 0x002fe200078e00ff */
        /* <DEDUP_REMOVED lines=15> */
[----:B------:R-:W-:Y:S01]  /*11be0*/  SHF.R.S32.HI R20, RZ, 0x3, R20 ;  /* 0x00000003ff147819 */ /* 0x000fe20000011414 */
[----:B------:R-:W-:Y:S01]  /*11bf0*/  IMAD.IADD R13, R41, 0x1, -R3 ;  /* 0x00000001290d7824 */ /* 0x000fe200078e0a03 */
[----:B------:R-:W-:Y:S01]  /*11c00*/  SHF.R.S32.HI R10, RZ, 0x1f, R0 ;  /* 0x0000001fff0a7819 */ /* 0x000fe20000011400 */
[----:B------:R-:W-:Y:S01]  /*11c10*/  IMAD.WIDE.U32 R2, R4, c[0x0][0x3a0], RZ ;  /* 0x0000e80004027a25 */ /* 0x000fe200078e00ff */
[----:B------:R-:W-:Y:S02]  /*11c20*/  LOP3.LUT R9, R8, 0xffffffc, RZ, 0xc0, !PT ;  /* 0x0ffffffc08097812 */ /* 0x000fe400078ec0ff */
[----:B------:R-:W-:Y:S01]  /*11c30*/  LEA.HI R10, R10, R0, RZ, 0x2 ;  /* 0x000000000a0a7211 */ /* 0x000fe200078f10ff */
[----:B------:R-:W-:Y:S01]  /*11c40*/  IMAD.IADD R3, R3, 0x1, R7 ;  /* 0x0000000103037824 */ /* 0x000fe200078e0207 */
[----:B------:R-:W-:Y:S01]  /*11c50*/  LOP3.LUT R8, R6, 0xffffffc0, RZ, 0xc0, !PT ;  /* 0xffffffc006087812 */ /* 0x000fe200078ec0ff */
[----:B-1----:R-:W-:Y:S01]  /*11c60*/  IMAD.WIDE.U32 R14, R18, c[0x0][0x490], R4 ;  /* 0x00012400120e7a25 */ /* 0x002fe200078e0004 */
[----:B------:R-:W-:-:S02]  /*11c70*/  LOP3.LUT P1, RZ, R0, 0x3, RZ, 0xc0, !PT ;  /* 0x0000000300ff7812 */ /* 0x000fc4000782c0ff */
[----:B------:R-:W-:Y:S01]  /*11c80*/  SHF.R.S32.HI R6, RZ, 0x2, R10 ;  /* 0x00000002ff067819 */ /* 0x000fe2000001140a */
[----:B------:R-:W-:Y:S01]  /*11c90*/  IMAD.IADD R0, R35, 0x1, -R9 ;  /* 0x0000000123007824 */ /* 0x000fe200078e0a09 */
[----:B------:R-:W-:Y:S01]  /*11ca0*/  SHF.R.S32.HI R7, RZ, 0x1f, R18 ;  /* 0x0000001fff077819 */ /* 0x000fe20000011412 */
[----:B------:R-:W-:Y:S01]  /*11cb0*/  IMAD R8, R11, 0x8, R8 ;  /* 0x000000080b087824 */ /* 0x000fe200078e0208 */
[----:B------:R-:W-:Y:S01]  /*11cc0*/  SHF.R.S32.HI R9, RZ, 0x1f, R43 ;  /* 0x0000001fff097819 */ /* 0x000fe2000001142b */
[----:B------:R-:W-:Y:S01]  /*11cd0*/  IMAD R16, R0, 0x10, R6 ;  /* 0x0000001000107824 */ /* 0x000fe200078e0206 */
[----:B------:R-:W-:Y:S01]  /*11ce0*/  LEA.HI R22, R42, R41, RZ, 0x6 ;  /* 0x000000292a167211 */ /* 0x000fe200078f30ff */
[----:B------:R-:W-:Y:S01]  /*11cf0*/  IMAD R0, R7, c[0x0][0x490], RZ ;  /* 0x0001240007007a24 */ /* 0x000fe200078e02ff */
[----:B------:R-:W-:Y:S01]  /*11d00*/  SEL R9, R9, RZ, !P0 ;  /* 0x000000ff09097207 */ /* 0x000fe20004000000 */
[----:B------:R-:W-:Y:S02]  /*11d10*/  IMAD.SHL.U32 R4, R20, 0x40, RZ ;  /* 0x0000004014047824 */ /* 0x000fe400078e00ff */
[----:B------:R-:W-:-:S02]  /*11d20*/  IMAD R5, R18, c[0x0][0x494], R0 ;  /* 0x0001250012057a24 */ /* 0x000fc400078e0200 */
[----:B------:R-:W-:Y:S01]  /*11d30*/  IMAD.IADD R0, R16, 0x1, R8 ;  /* 0x0000000110007824 */ /* 0x000fe200078e0208 */
[----:B------:R-:W-:Y:S01]  /*11d40*/  LOP3.LUT R4, R4, 0x1c0, RZ, 0xc0, !PT ;  /* 0x000001c004047812 */ /* 0x000fe200078ec0ff */
[----:B------:R-:W-:Y:S02]  /*11d50*/  IMAD.SHL.U32 R8, R13, 0x8, RZ ;  /* 0x000000080d087824 */ /* 0x000fe400078e00ff */
[----:B--2---:R-:W-:Y:S02]  /*11d60*/  IMAD R6, R23, 0x80, R0 ;  /* 0x0000008017067824 */ /* 0x004fe400078e0200 */
[----:B------:R-:W-:Y:S01]  /*11d70*/  IMAD R12, R7, c[0x0][0x3e8], RZ ;  /* 0x0000fa00070c7a24 */ /* 0x000fe200078e02ff */
[----:B------:R-:W-:Y:S01]  /*11d80*/  LOP3.LUT R11, R4, 0x38, R8, 0xf8, !PT ;  /* 0x00000038040b7812 */ /* 0x000fe200078ef808 */
[----:B------:R-:W-:Y:S01]  /*11d90*/  @P2 IMAD.HI.U32 R10, R6, c[0x0][0x4ec], RZ ;  /* 0x00013b00060a2a27 */ /* 0x000fe200078e00ff */
[----:B------:R-:W-:Y:S02]  /*11da0*/  SHF.R.U32.HI R7, RZ, 0x3, R4 ;  /* 0x00000003ff077819 */ /* 0x000fe40000011604 */
[----:B------:R-:W-:Y:S01]  /*11db0*/  ISETP.GE.AND P6, PT, R8, c[0x0][0x3c8], PT ;  /* 0x0000f20008007a0c */ /* 0x000fe20003fc6270 */
[----:B------:R-:W-:Y:S01]  /*11dc0*/  IMAD.MOV.U32 R0, RZ, RZ, R6 ;  /* 0x000000ffff007224 */ /* 0x000fe200078e0006 */
[----:B------:R-:W-:Y:S01]  /*11dd0*/  @P2 SHF.R.U32.HI R0, RZ, c[0x0][0x4f0], R10 ;  /* 0x00013c00ff002a19 */ /* 0x000fe2000001160a */
[C---:B------:R-:W-:Y:S01]  /*11de0*/  IMAD R12, R18.reuse, c[0x0][0x3ec], R12 ;  /* 0x0000fb00120c7a24 */ /* 0x040fe200078e020c */
[----:B------:R-:W-:Y:S01]  /*11df0*/  SEL R10, R43, RZ, !P0 ;  /* 0x000000ff2b0a7207 */ /* 0x000fe20004000000 */
[----:B------:R-:W-:Y:S01]  /*11e00*/  IMAD.WIDE.U32 R2, R18, c[0x0][0x3e8], R2 ;  /* 0x0000fa0012027a25 */ /* 0x000fe200078e0002 */
[----:B------:R-:W-:-:S02]  /*11e10*/  LOP3.LUT R21, R11, R7, RZ, 0x3c, !PT ;  /* 0x000000070b157212 */ /* 0x000fc400078e3cff */
[----:B------:R-:W-:Y:S01]  /*11e20*/  SHF.R.S32.HI R53, RZ, 0x1f, R8 ;  /* 0x0000001fff357819 */ /* 0x000fe20000011408 */
[----:B------:R-:W-:Y:S02]  /*11e30*/  IMAD.IADD R5, R15, 0x1, R5 ;  /* 0x000000010f057824 */ /* 0x000fe400078e0205 */
[----:B------:R-:W-:Y:S02]  /*11e40*/  IMAD.MOV.U32 R4, RZ, RZ, R14 ;  /* 0x000000ffff047224 */ /* 0x000fe400078e000e */
[----:B------:R-:W-:Y:S02]  /*11e50*/  IMAD R7, R13, 0x10, R20 ;  /* 0x000000100d077824 */ /* 0x000fe400078e0214 */
[----:B------:R-:W-:Y:S02]  /*11e60*/  IMAD.MOV R11, RZ, RZ, -R0 ;  /* 0x000000ffff0b7224 */ /* 0x000fe400078e0a00 */
[----:B------:R-:W-:Y:S02]  /*11e70*/  IMAD.IADD R3, R3, 0x1, R12 ;  /* 0x0000000103037824 */ /* 0x000fe400078e020c */
[----:B------:R-:W-:-:S02]  /*11e80*/  IMAD R13, R9, c[0x0][0x498], RZ ;  /* 0x00012600090d7a24 */ /* 0x000fc400078e02ff */
        /* <DEDUP_REMOVED lines=12> */
[----:B------:R-:W-:-:S04]  /*11f50*/  IMAD.WIDE.U32 R4, R7, c[0x0][0x488], R4 ;  /* 0x0001220007047a25 */ /* 0x000fc800078e0004 */
[----:B------:R-:W-:Y:S01]  /*11f60*/  IMAD R9, R7, c[0x0][0x48c], R0 ;  /* 0x0001230007097a24 */ /* 0x000fe200078e0200 */
[----:B------:R-:W-:Y:S01]  /*11f70*/  LEA R7, P0, R4, c[0x0][0x450], 0x2 ;  /* 0x0001140004077a11 */ /* 0x000fe200078010ff */
[----:B------:R-:W-:Y:S01]  /*11f80*/  IMAD.MOV.U32 R6, RZ, RZ, R12 ;  /* 0x000000ffff067224 */ /* 0x000fe200078e000c */
[----:B------:R-:W-:Y:S01]  /*11f90*/  @P2 SHF.R.U32.HI R6, RZ, c[0x0][0x4f0], R14 ;  /* 0x00013c00ff062a19 */ /* 0x000fe2000001160e */
[----:B------:R-:W-:Y:S02]  /*11fa0*/  IMAD.IADD R5, R5, 0x1, R9 ;  /* 0x0000000105057824 */ /* 0x000fe400078e0209 */
[----:B------:R-:W-:Y:S01]  /*11fb0*/  IMAD.WIDE.U32 R2, R10, c[0x0][0x3f0], R2 ;  /* 0x0000fc000a027a25 */ /* 0x000fe200078e0002 */
[--C-:B------:R-:W-:Y:S01]  /*11fc0*/  SHF.R.S32.HI R13, RZ, 0x1f, R6.reuse ;  /* 0x0000001fff0d7819 */ /* 0x100fe20000011406 */
[----:B------:R-:W-:Y:S01]  /*11fd0*/  SHFL.IDX PT, R14, R7, 0x1, 0x1c1f ;  /* 0x003c1f00070e7f89 */ /* 0x000fe200000e0000 */
[----:B------:R-:W-:Y:S01]  /*11fe0*/  LEA.HI.X R4, R4, c[0x0][0x454], R5, 0x2, P0 ;  /* 0x0001150004047a11 */ /* 0x000fe200000f1405 */
[----:B------:R-:W-:-:S02]  /*11ff0*/  IMAD.MOV R10, RZ, RZ, -R6 ;  /* 0x000000ffff0a7224 */ /* 0x000fc400078e0a06 */
[----:B------:R-:W-:Y:S02]  /*12000*/  IMAD.IADD R3, R3, 0x1, R11 ;  /* 0x0000000103037824 */ /* 0x000fe400078e020b */
[----:B------:R-:W-:Y:S01]  /*12010*/  IMAD R0, R13, c[0x0][0x3e0], RZ ;  /* 0x0000f8000d007a24 */ /* 0x000fe200078e02ff */
[----:B------:R-:W-:Y:S01]  /*12020*/  SHFL.IDX PT, R17, R4, RZ, 0x1c1f ;  /* 0x001c1fff04117589 */ /* 0x000fe200000e0000 */
[----:B------:R-:W-:Y:S02]  /*12030*/  IMAD R5, R23, 0x80, R16 ;  /* 0x0000008017057824 */ /* 0x000fe400078e0210 */
[----:B------:R-:W-:Y:S01]  /*12040*/  IMAD R18, R10, c[0x0][0x4e8], R12 ;  /* 0x00013a000a127a24 */ /* 0x000fe200078e020c */
[----:B------:R-:W1:Y:S01]  /*12050*/  SHFL.IDX PT, R16, R7, RZ, 0x1c1f ;  /* 0x001c1fff07107589 */ /* 0x000e6200000e0000 */
[C---:B------:R-:W-:Y:S02]  /*12060*/  IMAD R9, R6.reuse, c[0x0][0x3e4], R0 ;  /* 0x0000f90006097a24 */ /* 0x040fe400078e0200 */
[----:B------:R-:W-:Y:S01]  /*12070*/  IMAD.WIDE.U32 R2, R6, c[0x0][0x3e0], R2 ;  /* 0x0000f80006027a25 */ /* 0x000fe200078e0002 */
[----:B------:R-:W2:Y:S01]  /*12080*/  SHFL.IDX PT, R15, R4, 0x1, 0x1c1f ;  /* 0x003c1f00040f7f89 */ /* 0x000ea200000e0000 */
[----:B------:R-:W-:-:S02]  /*12090*/  SHF.R.S32.HI R6, RZ, 0x1f, R18 ;  /* 0x0000001fff067819 */ /* 0x000fc40000011412 */
[----:B-----5:R-:W-:Y:S01]  /*120a0*/  IMAD R0, R19, c[0x0][0x4e8], RZ ;  /* 0x00013a0013007a24 */ /* 0x020fe200078e02ff */
[----:B------:R-:W-:Y:S01]  /*120b0*/  SHFL.IDX PT, R12, R7, 0x2, 0x1c1f ;  /* 0x005c1f00070c7f89 */ /* 0x000fe200000e0000 */
[----:B------:R-:W-:Y:S01]  /*120c0*/  IMAD.IADD R3, R3, 0x1, R9 ;  /* 0x0000000103037824 */ /* 0x000fe200078e0209 */
[C---:B------:R-:W-:Y:S01]  /*120d0*/  IADD3 R9, R5.reuse, 0x8, RZ ;  /* 0x0000000805097810 */ /* 0x040fe20007ffe0ff */
[----:B------:R-:W-:Y:S01]  /*120e0*/  IMAD R6, R6, c[0x0][0x3d8], RZ ;  /* 0x0000f60006067a24 */ /* 0x000fe200078e02ff */
[----:B------:R-:W3:Y:S01]  /*120f0*/  SHFL.IDX PT, R13, R4, 0x2, 0x1c1f ;  /* 0x005c1f00040d7f89 */ /* 0x000ee200000e0000 */
[-C--:B------:R-:W-:Y:S02]  /*12100*/  ISETP.GE.OR P4, PT, R5, R0.reuse, P1 ;  /* 0x000000000500720c */ /* 0x080fe40000f86670 */
[----:B------:R-:W-:Y:S01]  /*12110*/  ISETP.GE.OR P3, PT, R9, R0, P1 ;  /* 0x000000000900720c */ /* 0x000fe20000f66670 */
[----:B------:R4:W-:Y:S01]  /*12120*/  SHFL.IDX PT, R11, R4, 0x3, 0x1c1f ;  /* 0x007c1f00040b7f89 */ /* 0x0009e200000e0000 */
[----:B------:R-:W-:-:S02]  /*12130*/  IMAD R19, R18, c[0x0][0x3dc], R6 ;  /* 0x0000f70012137a24 */ /* 0x000fc400078e0206 */
[----:B------:R-:W-:Y:S01]  /*12140*/  IMAD.SHL.U32 R9, R22, 0x8, RZ ;  /* 0x0000000816097824 */ /* 0x000fe200078e00ff */
[----:B------:R3:W3:Y:S06]  /*12150*/  SHFL.IDX PT, R10, R7, 0x3, 0x1c1f ;  /* 0x007c1f00070a7f89 */ /* 0x0006ec00000e0000 */
[----:B-1----:R-:W-:Y:S04]  /*12160*/  @!P4 ST.E [R16.64], R37 ;  /* 0x000000251000c985 */ /* 0x002fe8000c10190a */
[----:B--2---:R-:W-:Y:S01]  /*12170*/  @!P3 ST.E [R14.64], R38 ;  /* 0x000000260e00b985 */ /* 0x004fe2000c10190a */
[----:B----4-:R-:W-:-:S04]  /*12180*/  IADD3 R4, R5, 0x40, RZ ;  /* 0x0000004005047810 */ /* 0x010fc80007ffe0ff */
[-C--:B------:R-:W-:Y:S01]  /*12190*/  ISETP.GE.OR P2, PT, R4, R0.reuse, P1 ;  /* 0x000000000400720c */ /* 0x080fe20000f46670 */
[----:B---3--:R-:W-:Y:S01]  /*121a0*/  IMAD.WIDE.U32 R6, R18, c[0x0][0x3d8], R2 ;  /* 0x0000f60012067a25 */ /* 0x008fe200078e0002 */
        /* <DEDUP_REMOVED lines=11> */
[----:B------:R-:W-:Y:S01]  /*12260*/  @!P2 ST.E [R12.64], R39 ;  /* 0x000000270c00a985 */ /* 0x000fe2000c10190a */
        /* <DEDUP_REMOVED lines=63> */
.L_x_1341:
        /* <DEDUP_REMOVED lines=19> */
.L_x_1343:
        /* <DEDUP_REMOVED lines=42> */
.L_x_1345:
[----:B------:R-:W-:Y:S05]  /*12a30*/  BSYNC B0 ;  /* 0x0000000000007941 */ /* 0x000fea0003800000 */
.L_x_1344:
        /* <DEDUP_REMOVED lines=103> */
.L_x_1346:
        /* <DEDUP_REMOVED lines=13> */
.L_x_1490:


//--------------------- .text._ZN7cutlass13device_kernelIN5flash19enable_sm80_to_sm89INS1_16FlashAttnFwdSm80INS1_25CollectiveMainloopFwdSm80ILi4ELi1ELb0EN4cute5tupleIJNS5_1CILi128EEENS7_ILi112EEENS7_ILi64EEEEEELi64ENS_6half_tEfNS_4arch4Sm80ELb1ELb0ELb0ELb1ELb0ELb1ELb1ELb0EEENS1_21CollectiveEpilogueFwdINS6_IJS8_SA_S9_EEENS6_IJNS7_ILi1EEESI_SI_EEESC_SE_Li128ELb1ELb1ELb0ELb0EEENS1_19SingleTileSchedulerILb1ELb0ELb1ELi128EEEEEEEEEvNT_6ParamsE --------------------------
	.section	.text._ZN7cutlass13device_kernelIN5flash19enable_sm80_to_sm89INS1_16FlashAttnFwdSm80INS1_25CollectiveMainloopFwdSm80ILi4ELi1ELb0EN4cute5tupleIJNS5_1CILi128EEENS7_ILi112EEENS7_ILi64EEEEEELi64ENS_6half_tEfNS_4arch4Sm80ELb1ELb0ELb0ELb1ELb0ELb1ELb1ELb0EEENS1_21CollectiveEpilogueFwdINS6_IJS8_SA_S9_EEENS6_IJNS7_ILi1EEESI_SI_EEESC_SE_Li128ELb1ELb1ELb0ELb0EEENS1_19SingleTileSchedulerILb1ELb0ELb1ELi128EEEEEEEEEvNT_6ParamsE,"ax",@progbits
	.sectioninfo	@"SHI_REGISTERS=255"
	.align	128
.text._ZN7cutlass13device_kernelIN5flash19enable_sm80_to_sm89INS1_16FlashAttnFwdSm80INS1_25CollectiveMainloopFwdSm80ILi4ELi1ELb0EN4cute5tupleIJNS5_1CILi128EEENS7_ILi112EEENS7_ILi64EEEEEELi64ENS_6half_tEfNS_4arch4Sm80ELb1ELb0ELb0ELb1ELb0ELb1ELb1ELb0EEENS1_21CollectiveEpilogueFwdINS6_IJS8_SA_S9_EEENS6_IJNS7_ILi1EEESI_SI_EEESC_SE_Li128ELb1ELb1ELb0ELb0EEENS1_19SingleTileSchedulerILb1ELb0ELb1ELi128EEEEEEEEEvNT_6ParamsE:
        .type           _ZN7cutlass13device_kernelIN5flash19enable_sm80_to_sm89INS1_16FlashAttnFwdSm80INS1_25CollectiveMainloopFwdSm80ILi4ELi1ELb0EN4cute5tupleIJNS5_1CILi128EEENS7_ILi112EEENS7_ILi64EEEEEELi64ENS_6half_tEfNS_4arch4Sm80ELb1ELb0ELb0ELb1ELb0ELb1ELb1ELb0EEENS1_21CollectiveEpilogueFwdINS6_IJS8_SA_S9_EEENS6_IJNS7_ILi1EEESI_SI_EEESC_SE_Li128ELb1ELb1ELb0ELb0EEENS1_19SingleTileSchedulerILb1ELb0ELb1ELi128EEEEEEEEEvNT_6ParamsE,@function
        .size           _ZN7cutlass13device_kernelIN5flash19enable_sm80_to_sm89INS1_16FlashAttnFwdSm80INS1_25CollectiveMainloopFwdSm80ILi4ELi1ELb0EN4cute5tupleIJNS5_1CILi128EEENS7_ILi112EEENS7_ILi64EEEEEELi64ENS_6half_tEfNS_4arch4Sm80ELb1ELb0ELb0ELb1ELb0ELb1ELb1ELb0EEENS1_21CollectiveEpilogueFwdINS6_IJS8_SA_S9_EEENS6_IJNS7_ILi1EEESI_SI_EEESC_SE_Li128ELb1ELb1ELb0ELb0EEENS1_19SingleTileSchedulerILb1ELb0ELb1ELi128EEEEEEEEEvNT_6ParamsE,(.L_x_1491 - _ZN7cutlass13device_kernelIN5flash19enable_sm80_to_sm89INS1_16FlashAttnFwdSm80INS1_25CollectiveMainloopFwdSm80ILi4ELi1ELb0EN4cute5tupleIJNS5_1CILi128EEENS7_ILi112EEENS7_ILi64EEEEEELi64ENS_6half_tEfNS_4arch4Sm80ELb1ELb0ELb0ELb1ELb0ELb1ELb1ELb0EEENS1_21CollectiveEpilogueFwdINS6_IJS8_SA_S9_EEENS6_IJNS7_ILi1EEESI_SI_EEESC_SE_Li128ELb1ELb1ELb0ELb0EEENS1_19SingleTileSchedulerILb1ELb0ELb1ELi128EEEEEEEEEvNT_6ParamsE)
        .other          _ZN7cutlass13device_kernelIN5flash19enable_sm80_to_sm89INS1_16FlashAttnFwdSm80INS1_25CollectiveMainloopFwdSm80ILi4ELi1ELb0EN4cute5tupleIJNS5_1CILi128EEENS7_ILi112EEENS7_ILi64EEEEEELi64ENS_6half_tEfNS_4arch4Sm80ELb1ELb0ELb0ELb1ELb0ELb1ELb1ELb0EEENS1_21CollectiveEpilogueFwdINS6_IJS8_SA_S9_EEENS6_IJNS7_ILi1EEESI_SI_EEESC_SE_Li128ELb1ELb1ELb0ELb0EEENS1_19SingleTileSchedulerILb1ELb0ELb1ELi128EEEEEEEEEvNT_6ParamsE,@"STO_CUDA_ENTRY STV_DEFAULT"
_ZN7cutlass13device_kernelIN5flash19enable_sm80_to_sm89INS1_16FlashAttnFwdSm80INS1_25CollectiveMainloopFwdSm80ILi4ELi1ELb0EN4cute5tupleIJNS5_1CILi128EEENS7_ILi112EEENS7_ILi64EEEEEELi64ENS_6half_tEfNS_4arch4Sm80ELb1ELb0ELb0ELb1ELb0ELb1ELb1ELb0EEENS1_21CollectiveEpilogueFwdINS6_IJS8_SA_S9_EEENS6_IJNS7_ILi1EEESI_SI_EEESC_SE_Li128ELb1ELb1ELb0ELb0EEENS1_19SingleTileSchedulerILb1ELb0ELb1ELi128EEEEEEEEEvNT_6ParamsE:
        /* <DEDUP_REMOVED lines=17> */
.L_x_1348:
        /* <DEDUP_REMOVED lines=8> */
.L_x_1350:
[----:B------:R-:W-:-:S04]  /*0190*/  MOV R0, c[0x0][0x54c] ;  /* 0x0001530000007a02 */ /* 0x000fc80000000f00 */
.L_x_1349:
[----:B------:R-:W-:Y:S01]  /*01a0*/  USHF.L.U32 UR4, UR4, 0x7, URZ ;  /* 0x0000000704047899 */ /* 0x000fe2000800063f */
[----:B-----5:R-:W-:-:S05]  /*01b0*/  IMAD R0, R0, c[0x0][0x548], RZ ;  /* 0x0001520000007a24 */ /* 0x020fca00078e02ff */
[----:B------:R-:W-:-:S04]  /*01c0*/  MOV R12, UR4 ;  /* 0x00000004000c7c02 */ /* 0x000fc80008000f00 */
[----:B------:R-:W-:-:S04]  /*01d0*/  ISETP.GE.AND P0, PT, R12, R0, PT ;  /* 0x000000000c00720c */ /* 0x000fc80003f06270 */
[----:B------:R-:W-:-:S05]  /*01e0*/  SEL R0, R5, 0xffffffff, !P0 ;  /* 0xffffffff05007807 */ /* 0x000fca0004000000 */
[----:B------:R2:W-:Y:S01]  /*01f0*/  STL [R1+0x68], R0 ;  /* 0x0000680001007387 */ /* 0x0005e20000100800 */
[----:B------:R-:W-:Y:S05]  /*0200*/  BRA `(.L_x_1351) ;  /* 0x0000014000007947 */ /* 0x000fea0003800000 */
.L_x_1347:
[----:B------:R-:W-:-:S04]  /*0210*/  ISETP.NE.U32.AND P0, PT, RZ, c[0x0][0x568], PT ;  /* 0x00015a00ff007a0c */ /* 0x000fc80003f05070 */
[----:B------:R-:W-:-:S13]  /*0220*/  ISETP.NE.AND.EX P0, PT, RZ, c[0x0][0x56c], PT, P0 ;  /* 0x00015b00ff007a0c */ /* 0x000fda0003f05300 */
[----:B------:R-:W-:Y:S05]  /*0230*/  @!P0 BRA `(.L_x_1352) ;  /* 0x0000002000008947 */ /* 0x000fea0003800000 */
[----:B------:R1:W5:Y:S01]  /*0240*/  LDG.E R0, [R2.64] ;  /* 0x0000000802007981 */ /* 0x000362000c1e1900 */
[----:B------:R-:W-:Y:S05]  /*0250*/  BRA `(.L_x_1353) ;  /* 0x0000009000007947 */ /* 0x000fea0003800000 */
.L_x_1352:
        /* <DEDUP_REMOVED lines=8> */
.L_x_1354:
[----:B------:R-:W-:-:S04]  /*02e0*/  MOV R0, c[0x0][0x54c] ;  /* 0x0001530000007a02 */ /* 0x000fc80000000f00 */
.L_x_1353:
[----:B------:R-:W-:Y:S01]  /*02f0*/  USHF.L.U32 UR4, UR4, 0x7, URZ ;  /* 0x0000000704047899 */ /* 0x000fe2000800063f */
[----:B-----5:R-:W-:-:S05]  /*0300*/  IMAD R0, R0, c[0x0][0x548], RZ ;  /* 0x0001520000007a24 */ /* 0x020fca00078e02ff */
[----:B------:R-:W-:-:S04]  /*0310*/  MOV R12, UR4 ;  /* 0x00000004000c7c02 */ /* 0x000fc80008000f00 */
[----:B------:R-:W-:-:S04]  /*0320*/  ISETP.GE.AND P0, PT, R12, R0, PT ;  /* 0x000000000c00720c */ /* 0x000fc80003f06270 */
[----:B------:R-:W-:-:S05]  /*0330*/  SEL R0, R5, 0xffffffff, !P0 ;  /* 0xffffffff05007807 */ /* 0x000fca0004000000 */
[----:B------:R2:W-:Y:S04]  /*0340*/  STL [R1+0x68], R0 ;  /* 0x0000680001007387 */ /* 0x0005e80000100800 */
.L_x_1351:
        /* <DEDUP_REMOVED lines=39> */
.L_x_1355:
[----:B--2---:R-:W-:-:S04]  /*05c0*/  ISETP.NE.U32.AND P0, PT, RZ, c[0x0][0x368], PT ;  /* 0x0000da00ff007a0c */ /* 0x004fc80003f05070 */
[----:B------:R-:W-:-:S13]  /*05d0*/  ISETP.NE.AND.EX P0, PT, RZ, c[0x0][0x36c], PT, P0 ;  /* 0x0000db00ff007a0c */ /* 0x000fda0003f05300 */
[----:B------:R-:W-:Y:S05]  /*05e0*/  @!P0 BRA `(.L_x_1356) ;  /* 0x0000003000008947 */ /* 0x000fea0003800000 */
[----:B------:R-:W-:-:S05]  /*05f0*/  IMAD.WIDE R4, R38, R15, c[0x0][0x368] ;  /* 0x0000da0026047625 */ /* 0x000fca00078e020f */
[----:B------:R2:W5:Y:S01]  /*0600*/  LDG.E R14, [R4.64] ;  /* 0x00000008040e7981 */ /* 0x000562000c1e1900 */
[----:B------:R-:W-:Y:S05]  /*0610*/  BRA `(.L_x_1357) ;  /* 0x0000004000007947 */ /* 0x000fea0003800000 */
.L_x_1356:
[----:B------:R-:W-:Y:S05]  /*0620*/  @!P5 BRA `(.L_x_1357) ;  /* 0x000000300000d947 */ /* 0x000fea0003800000 */
[----:B------:R2:W3:Y:S04]  /*0630*/  LDG.E R6, [R4.64] ;  /* 0x0000000804067981 */ /* 0x0004e8000c1e1900 */
[----:B--2---:R-:W3:Y:S02]  /*0640*/  LDG.E R4, [R4.64+0x4] ;  /* 0x0000040804047981 */ /* 0x004ee4000c1e1900 */
[----:B---3--:R-:W-:Y:S02]  /*0650*/  IADD3 R14, -R6, R4, RZ ;  /* 0x00000004060e7210 */ /* 0x008fe40007ffe1ff */
.L_x_1357:
        /* <DEDUP_REMOVED lines=408> */
.L_x_1405:
        /* <DEDUP_REMOVED lines=48> */
.L_x_1363:
[----:B------:R-:W-:Y:S05]  /*22e0*/  BSYNC B0 ;  /* 0x0000000000007941 */ /* 0x000fea0003800000 */
.L_x_1362:
        /* <DEDUP_REMOVED lines=37> */
.L_x_1365:
[----:B------:R-:W-:Y:S05]  /*2540*/  BSYNC B0 ;  /* 0x0000000000007941 */ /* 0x000fea0003800000 */
.L_x_1364:
        /* <DEDUP_REMOVED lines=40> */
.L_x_1367:
[----:B------:R-:W-:Y:S05]  /*27d0*/  BSYNC B0 ;  /* 0x0000000000007941 */ /* 0x000fea0003800000 */
.L_x_1366:
        /* <DEDUP_REMOVED lines=38> */
.L_x_1369:
[----:B------:R-:W-:Y:S05]  /*2a40*/  BSYNC B0 ;  /* 0x0000000000007941 */ /* 0x000fea0003800000 */
.L_x_1368:
        /* <DEDUP_REMOVED lines=76> */
.L_x_1373:
[----:B------:R-:W-:Y:S05]  /*2f10*/  BSYNC B0 ;  /* 0x0000000000007941 */ /* 0x000fea0003800000 */
.L_x_1372:
        /* <DEDUP_REMOVED lines=59> */
.L_x_1371:
[----:B------:R-:W-:Y:S05]  /*32d0*/  BSYNC B1 ;  /* 0x0000000000017941 */ /* 0x000fea0003800000 */
.L_x_1370:
        /* <DEDUP_REMOVED lines=63> */
.L_x_1377:
[----:B------:R-:W-:Y:S05]  /*36d0*/  BSYNC B0 ;  /* 0x0000000000007941 */ /* 0x000fea0003800000 */
.L_x_1376:
        /* <DEDUP_REMOVED lines=58> */
.L_x_1375:
[----:B------:R-:W-:Y:S05]  /*3a80*/  BSYNC B1 ;  /* 0x0000000000017941 */ /* 0x000fea0003800000 */
.L_x_1374:
        /* <DEDUP_REMOVED lines=63> */
.L_x_1381:
[----:B------:R-:W-:Y:S05]  /*3e80*/  BSYNC B0 ;  /* 0x0000000000007941 */ /* 0x000fea0003800000 */
.L_x_1380:
        /* <DEDUP_REMOVED lines=58> */
.L_x_1379:
[----:B------:R-:W-:Y:S05]  /*4230*/  BSYNC B1 ;  /* 0x0000000000017941 */ /* 0x000fea0003800000 */
.L_x_1378:
        /* <DEDUP_REMOVED lines=61> */
.L_x_1384:
[----:B------:R-:W-:Y:S05]  /*4610*/  BSYNC B0 ;  /* 0x0000000000007941 */ /* 0x000fea0003800000 */
.L_x_1383:
        /* <DEDUP_REMOVED lines=59> */
.L_x_1361:
        /* <DEDUP_REMOVED lines=223> */
.L_x_1386:
[----:B------:R-:W-:Y:S05]  /*57c0*/  BSYNC B0 ;  /* 0x0000000000007941 */ /* 0x000fea0003800000 */
.L_x_1385:
        /* <DEDUP_REMOVED lines=115> */
.L_x_1388:
[----:B------:R-:W-:Y:S05]  /*5f00*/  BSYNC B0 ;  /* 0x0000000000007941 */ /* 0x000fea0003800000 */
.L_x_1387:
        /* <DEDUP_REMOVED lines=115> */
.L_x_1390:
[----:B------:R-:W-:Y:S05]  /*6640*/  BSYNC B0 ;  /* 0x0000000000007941 */ /* 0x000fea0003800000 */
.L_x_1389:
        /* <DEDUP_REMOVED lines=115> */
.L_x_1360:
        /* <DEDUP_REMOVED lines=20> */
.L_x_1392:
[----:B------:R-:W-:Y:S05]  /*6ec0*/  BSYNC B0 ;  /* 0x0000000000007941 */ /* 0x000fea0003800000 */
.L_x_1391:
        /* <DEDUP_REMOVED lines=20> */
.L_x_1394:
[----:B------:R-:W-:Y:S05]  /*7010*/  BSYNC B0 ;  /* 0x0000000000007941 */ /* 0x000fea0003800000 */
.L_x_1393:
        /* <DEDUP_REMOVED lines=20> */
.L_x_1396:
[----:B------:R-:W-:Y:S05]  /*7160*/  BSYNC B0 ;  /* 0x0000000000007941 */ /* 0x000fea0003800000 */
.L_x_1395:
        /* <DEDUP_REMOVED lines=19> */
.L_x_1382:
[----:B------:R-:W-:Y:S05]  /*72a0*/  BSYNC B2 ;  /* 0x0000000000027941 */ /* 0x000fea0003800000 */
.L_x_1359:
        /* <DEDUP_REMOVED lines=125> */
.L_x_1398:
[----:B-1----:R-:W-:Y:S05]  /*7a80*/  BSYNC B0 ;  /* 0x0000000000007941 */ /* 0x002fea0003800000 */
.L_x_1397:
        /* <DEDUP_REMOVED lines=20> */
.L_x_1400:
[----:B------:R-:W-:Y:S05]  /*7bd0*/  BSYNC B0 ;  /* 0x0000000000007941 */ /* 0x000fea0003800000 */
.L_x_1399:
        /* <DEDUP_REMOVED lines=20> */
.L_x_1402:
[----:B------:R-:W-:Y:S05]  /*7d20*/  BSYNC B0 ;  /* 0x0000000000007941 */ /* 0x000fea0003800000 */
.L_x_1401:
        /* <DEDUP_REMOVED lines=20> */
.L_x_1404:
[----:B------:R-:W-:Y:S05]  /*7e70*/  BSYNC B0 ;  /* 0x0000000000007941 */ /* 0x000fea0003800000 */
.L_x_1403:
        /* <DEDUP_REMOVED lines=36> */
.L_x_1358:
        /* <DEDUP_REMOVED lines=192> */
.L_x_1408:
[----:B--2-4-:R-:W-:Y:S05]  /*8cc0*/  BSYNC B0 ;  /* 0x0000000000007941 */ /* 0x014fea0003800000 */
.L_x_1407:
        /* <DEDUP_REMOVED lines=11> */
.L_x_1410:
[----:B------:R-:W-:Y:S05]  /*8d80*/  BSYNC B0 ;  /* 0x0000000000007941 */ /* 0x000fea0003800000 */
.L_x_1409:
        /* <DEDUP_REMOVED lines=11> */
.L_x_1412:
[----:B------:R-:W-:Y:S05]  /*8e40*/  BSYNC B0 ;  /* 0x0000000000007941 */ /* 0x000fea0003800000 */
.L_x_1411:
        /* <DEDUP_REMOVED lines=11> */
.L_x_1414:
[----:B------:R-:W-:Y:S05]  /*8f00*/  BSYNC B0 ;  /* 0x0000000000007941 */ /* 0x000fea0003800000 */
.L_x_1413:
        /* <DEDUP_REMOVED lines=11> */
.L_x_1416:
[----:B------:R-:W-:Y:S05]  /*8fc0*/  BSYNC B0 ;  /* 0x0000000000007941 */ /* 0x000fea0003800000 */
.L_x_1415:
        /* <DEDUP_REMOVED lines=11> */
.L_x_1418:
[----:B------:R-:W-:Y:S05]  /*9080*/  BSYNC B0 ;  /* 0x0000000000007941 */ /* 0x000fea0003800000 */
.L_x_1417:
        /* <DEDUP_REMOVED lines=11> */
.L_x_1420:
[----:B------:R-:W-:Y:S05]  /*9140*/  BSYNC B0 ;  /* 0x0000000000007941 */ /* 0x000fea0003800000 */
.L_x_1419:
        /* <DEDUP_REMOVED lines=97> */
.L_x_1422:
[----:B------:R-:W-:Y:S05]  /*9760*/  BSYNC B0 ;  /* 0x0000000000007941 */ /* 0x000fea0003800000 */
.L_x_1421:
[----:B------:R-:W-:Y:S01]  /*9770*/  ISETP.LT.AND P0, PT, RZ, c[0x0][0x27c], PT ;  /* 0x00009f00ff007a0c */ /* 0x000fe20003f01270 */
[----:B------:R-:W0:Y:S01]  /*9780*/  LDGDEPBAR ;  /* 0x00000000000079af */ /* 0x000e220000000000 */
[----:B------:R-:W-:-:S04]  /*9790*/  LEA.HI R247, R250, R251, RZ, 0x5 ;  /* 0x000000fbfaf77211 */ /* 0x000fc800078f28ff */
[----:B------:R-:W-:-:S07]  /*97a0*/  SHF.R.S32.HI R249, RZ, 0x5, R247 ;  /* 0x00000005fff97819 */ /* 0x000fce00000114f7 */
[----:B------:R-:W-:Y:S05]  /*97b0*/  @P0 BRA `(.L_x_1423) ;  /* 0x0000002000000947 */ /* 0x000fea0003800000 */
[----:B------:R-:W-:-:S04]  /*97c0*/  DEPBAR.LE SB0, 0x1 ;  /* 0x000080400000791a */ /* 0x000fc80000000000 */
[----:B------:R-:W-:Y:S05]  /*97d0*/  BRA `(.L_x_1424) ;  /* 0x00004b1000007947 */ /* 0x000fea0003800000 */
.L_x_1423:
[----:B------:R-:W-:Y:S01]  /*97e0*/  ULDC.U8 UR4, c[0x0][0x298] ;  /* 0x0000a60000047ab9 */ /* 0x000fe20000000000 */
[----:B-12--5:R-:W-:Y:S01]  /*97f0*/  SHF.R.S32.HI R0, RZ, 0x1f, R169 ;  /* 0x0000001fff007819 */ /* 0x026fe200000114a9 */
        /* <DEDUP_REMOVED lines=66> */
.L_x_1427:
[----:B------:R-:W-:Y:S05]  /*9c20*/  BSYNC B0 ;  /* 0x0000000000007941 */ /* 0x000fea0003800000 */
.L_x_1426:
        /* <DEDUP_REMOVED lines=45> */
.L_x_1429:
[----:B----4-:R-:W-:Y:S05]  /*9f00*/  BSYNC B0 ;  /* 0x0000000000007941 */ /* 0x010fea0003800000 */
.L_x_1428:
        /* <DEDUP_REMOVED lines=47> */
.L_x_1431:
[----:B--2---:R-:W-:Y:S05]  /*a200*/  BSYNC B0 ;  /* 0x0000000000007941 */ /* 0x004fea0003800000 */
.L_x_1430:
        /* <DEDUP_REMOVED lines=45> */
.L_x_1433:
[----:B----4-:R-:W-:Y:S05]  /*a4e0*/  BSYNC B0 ;  /* 0x0000000000007941 */ /* 0x010fea0003800000 */
.L_x_1432:
        /* <DEDUP_REMOVED lines=80> */
.L_x_1437:
[----:B------:R-:W-:Y:S05]  /*a9f0*/  BSYNC B0 ;  /* 0x0000000000007941 */ /* 0x000fea0003800000 */
.L_x_1436:
        /* <DEDUP_REMOVED lines=45> */
.L_x_1435:
[----:B------:R-:W-:Y:S05]  /*acd0*/  BSYNC B1 ;  /* 0x0000000000017941 */ /* 0x000fea0003800000 */
.L_x_1434:
        /* <DEDUP_REMOVED lines=49> */
.L_x_1441:
[----:B------:R-:W-:Y:S05]  /*aff0*/  BSYNC B0 ;  /* 0x0000000000007941 */ /* 0x000fea0003800000 */
.L_x_1440:
        /* <DEDUP_REMOVED lines=45> */
.L_x_1439:
[----:B------:R-:W-:Y:S05]  /*b2d0*/  BSYNC B1 ;  /* 0x0000000000017941 */ /* 0x000fea0003800000 */
.L_x_1438:
        /* <DEDUP_REMOVED lines=49> */
.L_x_1445:
[----:B------:R-:W-:Y:S05]  /*b5f0*/  BSYNC B0 ;  /* 0x0000000000007941 */ /* 0x000fea0003800000 */
.L_x_1444:
        /* <DEDUP_REMOVED lines=45> */
.L_x_1443:
[----:B------:R-:W-:Y:S05]  /*b8d0*/  BSYNC B1 ;  /* 0x0000000000017941 */ /* 0x000fea0003800000 */
.L_x_1442:
        /* <DEDUP_REMOVED lines=48> */
.L_x_1448:
[----:B------:R-:W-:Y:S05]  /*bbe0*/  BSYNC B0 ;  /* 0x0000000000007941 */ /* 0x000fea0003800000 */
.L_x_1447:
        /* <DEDUP_REMOVED lines=46> */
.L_x_1425:
        /* <DEDUP_REMOVED lines=76> */
.L_x_1450:
[----:B-1-3--:R-:W-:Y:S05]  /*c390*/  BSYNC B0 ;  /* 0x0000000000007941 */ /* 0x00afea0003800000 */
.L_x_1449:
        /* <DEDUP_REMOVED lines=73> */
.L_x_1452:
[----:B-1-3--:R-:W-:Y:S05]  /*c830*/  BSYNC B0 ;  /* 0x0000000000007941 */ /* 0x00afea0003800000 */
.L_x_1451:
        /* <DEDUP_REMOVED lines=118> */
.L_x_1454:
[----:B------:R-:W-:Y:S05]  /*cfa0*/  BSYNC B0 ;  /* 0x0000000000007941 */ /* 0x000fea0003800000 */
.L_x_1453:
        /* <DEDUP_REMOVED lines=102> */
.L_x_1456:
[----:B------:R-:W-:Y:S05]  /*d610*/  BSYNC B0 ;  /* 0x0000000000007941 */ /* 0x000fea0003800000 */
.L_x_1455:
        /* <DEDUP_REMOVED lines=102> */
.L_x_1458:
[----:B------:R-:W-:Y:S05]  /*dc80*/  BSYNC B0 ;  /* 0x0000000000007941 */ /* 0x000fea0003800000 */
.L_x_1457:
        /* <DEDUP_REMOVED lines=101> */
.L_x_1446:
[----:B------:R-:W-:Y:S05]  /*e2e0*/  BSYNC B2 ;  /* 0x0000000000027941 */ /* 0x000fea0003800000 */
.L_x_1424:
        /* <DEDUP_REMOVED lines=81> */
[C---:B-----5:R-:W-:Y:S08]  /*e800*/  HMMA.16816.F32 R168, R12.reuse, R30, RZ ;  /* 0x0000001e0ca8723c */ /* 0x060ff000000018ff */
[C---:B------:R-:W-:Y:S08]  /*e810*/  HMMA.16816.F32 R136, R12.reuse, R32, RZ ;  /* 0x000000200c88723c */ /* 0x040ff000000018ff */
[C---:B------:R-:W-:Y:S08]  /*e820*/  HMMA.16816.F32 R164, R12.reuse, R34, RZ ;  /* 0x000000220ca4723c */ /* 0x040ff000000018ff */
        /* <DEDUP_REMOVED lines=106> */
[C---:B------:R-:W-:Y:S08]  /*eed0*/  HMMA.16816.F32 R132, R20.reuse, R74, R228 ;  /* 0x0000004a1484723c */ /* 0x040ff000000018e4 */
[----:B------:R-:W-:Y:S08]  /*eee0*/  HMMA.16816.F32 R128, R20, R70, R224 ;  /* 0x000000461480723c */ /* 0x000ff000000018e0 */
[C---:B------:R-:W-:Y:S07]  /*eef0*/  HMMA.16816.F32 R96, R16.reuse, R72, R196 ;  /* 0x000000481060723c */ /* 0x040fee00000018c4 */
[----:B------:R-:W-:Y:S01]  /*ef00*/  IMAD.MOV.U32 R199, RZ, RZ, R239 ;  /* 0x000000ffffc77224 */ /* 0x000fe200078e00ef */
[----:B------:R-:W-:Y:S01]  /*ef10*/  HMMA.16816.F32 R88, R16, R74, R52 ;  /* 0x0000004a1058723c */ /* 0x000fe20000001834 */
[----:B------:R-:W-:-:S03]  /*ef20*/  IADD3 R239, R238, 0x3000, RZ ;  /* 0x00003000eeef7810 */ /* 0x000fc60007ffe0ff */
[----:B------:R-:W-:-:S04]  /*ef30*/  ISETP.GE.AND P0, PT, R199, 0x2, PT ;  /* 0x00000002c700780c */ /* 0x000fc80003f06270 */
[C---:B------:R-:W-:Y:S08]  /*ef40*/  HMMA.16816.F32 R84, R16.reuse, R68, R200 ;  /* 0x000000441054723c */ /* 0x040ff000000018c8 */
[----:B------:R-:W-:Y:S08]  /*ef50*/  HMMA.16816.F32 R76, R16, R70, R148 ;  /* 0x00000046104c723c */ /* 0x000ff00000001894 */
[----:B------:R-:W-:Y:S08]  /*ef60*/  HMMA.16816.F32 R124, R20, R66, R208 ;  /* 0x00000042147c723c */ /* 0x000ff000000018d0 */
        /* <DEDUP_REMOVED lines=15> */
[C---:B----4-:R-:W-:Y:S08]  /*f060*/  HMMA.16816.F32 R172, R8.reuse, R48, R172 ;  /* 0x0000003008ac723c */ /* 0x050ff000000018ac */
        /* <DEDUP_REMOVED lines=69> */
.L_x_1459:
[----:B------:R-:W2:Y:S04]  /*f4c0*/  LDL.LU R197, [R1+0x18] ;  /* 0x0000180001c57983 */ /* 0x000ea80000300800 */
[----:B------:R-:W4:Y:S04]  /*f4d0*/  LDL R205, [R1+0x60] ;  /* 0x0000600001cd7983 */ /* 0x000f280000100800 */
[----:B------:R-:W-:Y:S04]  /*f4e0*/  STL [R1+0xa0], R244 ;  /* 0x0000a0f401007387 */ /* 0x000fe80000100800 */
[----:B------:R-:W-:Y:S04]  /*f4f0*/  STL [R1+0x9c], R243 ;  /* 0x00009cf301007387 */ /* 0x000fe80000100800 */
[----:B------:R-:W-:Y:S04]  /*f500*/  STL [R1+0x98], R242 ;  /* 0x000098f201007387 */ /* 0x000fe80000100800 */
[----:B------:R1:W-:Y:S01]  /*f510*/  STL [R1+0x94], R241 ;  /* 0x000094f101007387 */ /* 0x0003e20000100800 */
[----:B------:R-:W-:-:S02]  /*f520*/  LOP3.LUT R3, R247, 0xffffffe0, RZ, 0xc0, !PT ;  /* 0xffffffe0f7037812 */ /* 0x000fc400078ec0ff */
[----:B------:R-:W-:Y:S01]  /*f530*/  LEA.HI R0, R250, R251, RZ, 0x2 ;  /* 0x000000fbfa007211 */ /* 0x000fe200078f10ff */
[----:B------:R-:W0:Y:S04]  /*f540*/  LDGDEPBAR ;  /* 0x00000000000079af */ /* 0x000e280000000000 */
[----:B-1-3--:R-:W3:Y:S01]  /*f550*/  LDL R241, [R1+0x64] ;  /* 0x0000640001f17983 */ /* 0x00aee20000100800 */
[----:B------:R-:W-:Y:S01]  /*f560*/  SHF.R.S32.HI R5, RZ, 0x1f, R249 ;  /* 0x0000001fff057819 */ /* 0x000fe200000114f9 */
[----:B------:R-:W-:Y:S01]  /*f570*/  IMAD.IADD R3, R251, 0x1, -R3 ;  /* 0x00000001fb037824 */ /* 0x000fe200078e0a03 */
[----:B------:R-:W-:Y:S01]  /*f580*/  LOP3.LUT R0, R0, 0xfffffffc, RZ, 0xc0, !PT ;  /* 0xfffffffc00007812 */ /* 0x000fe200078ec0ff */
[----:B------:R-:W-:Y:S01]  /*f590*/  STL [R1+0x90], R240 ;  /* 0x000090f001007387 */ /* 0x000fe20000100800 */
[----:B------:R-:W-:-:S02]  /*f5a0*/  LEA.HI R5, R5, R249, RZ, 0x2 ;  /* 0x000000f905057211 */ /* 0x000fc400078f10ff */
[----:B------:R-:W-:Y:S01]  /*f5b0*/  SHF.R.S32.HI R6, RZ, 0x1f, R3 ;  /* 0x0000001fff067819 */ /* 0x000fe20000011403 */
[----:B------:R-:W-:Y:S01]  /*f5c0*/  IMAD.IADD R0, R251, 0x1, -R0 ;  /* 0x00000001fb007824 */ /* 0x000fe200078e0a00 */
[----:B------:R-:W-:Y:S01]  /*f5d0*/  LOP3.LUT R7, R5, 0xffffffc, RZ, 0xc0, !PT ;  /* 0x0ffffffc05077812 */ /* 0x000fe200078ec0ff */
[----:B------:R-:W-:Y:S01]  /*f5e0*/  STL [R1+0x8c], R239 ;  /* 0x00008cef01007387 */ /* 0x000fe20000100800 */
[----:B------:R-:W-:Y:S02]  /*f5f0*/  LEA.HI R6, R6, R3, RZ, 0x2 ;  /* 0x0000000306067211 */ /* 0x000fe400078f10ff */
[----:B------:R-:W-:Y:S01]  /*f600*/  LEA.HI R5, R0, R0, RZ, 0x1 ;  /* 0x0000000000057211 */ /* 0x000fe200078f08ff */
[----:B------:R-:W-:Y:S01]  /*f610*/  IMAD.IADD R8, R249, 0x1, -R7 ;  /* 0x00000001f9087824 */ /* 0x000fe200078e0a07 */
[----:B------:R-:W-:Y:S02]  /*f620*/  STL [R1+0x88], R238 ;  /* 0x000088ee01007387 */ /* 0x000fe40000100800 */
[C---:B------:R-:W-:Y:S01]  /*f630*/  LOP3.LUT R10, R5.reuse, 0x1ffffffe, RZ, 0xc0, !PT ;  /* 0x1ffffffe050a7812 */ /* 0x040fe200078ec0ff */
[----:B------:R-:W-:Y:S01]  /*f640*/  IMAD.SHL.U32 R9, R5, 0x20, RZ ;  /* 0x0000002005097824 */ /* 0x000fe200078e00ff */
[----:B------:R-:W-:Y:S04]  /*f650*/  STL [R1+0x84], R237 ;  /* 0x000084ed01007387 */ /* 0x000fe80000100800 */
[----:B------:R-:W-:Y:S04]  /*f660*/  STL [R1+0x80], R236 ;  /* 0x000080ec01007387 */ /* 0x000fe80000100800 */
[----:B------:R-:W-:Y:S04]  /*f670*/  STL [R1+0x7c], R235 ;  /* 0x00007ceb01007387 */ /* 0x000fe80000100800 */
[----:B------:R-:W-:Y:S04]  /*f680*/  STL [R1+0x78], R234 ;  /* 0x000078ea01007387 */ /* 0x000fe80000100800 */
[----:B------:R-:W-:Y:S04]  /*f690*/  STL [R1+0x74], R233 ;  /* 0x000074e901007387 */ /* 0x000fe80000100800 */
[----:B------:R-:W-:Y:S04]  /*f6a0*/  STL [R1+0x70], R232 ;  /* 0x000070e801007387 */ /* 0x000fe80000100800 */
[----:B------:R-:W-:Y:S01]  /*f6b0*/  STL [R1+0x6c], R143 ;  /* 0x00006c8f01007387 */ /* 0x000fe20000100800 */
[----:B--2---:R-:W-:-:S05]  /*f6c0*/  LEA.HI.SX32 R7, R6, R197, 0x1e ;  /* 0x000000c506077211 */ /* 0x004fca00078ff2ff */
[----:B------:R-:W-:Y:S01]  /*f6d0*/  IMAD R5, R8, 0x10, R7 ;  /* 0x0000001008057824 */ /* 0x000fe200078e0207 */
[----:B------:R-:W-:Y:S01]  /*f6e0*/  LOP3.LUT R7, R9, 0xffffffc0, RZ, 0xc0, !PT ;  /* 0xffffffc009077812 */ /* 0x000fe200078ec0ff */
[----:B------:R-:W-:-:S04]  /*f6f0*/  IMAD.IADD R8, R0, 0x1, -R10 ;  /* 0x0000000100087824 */ /* 0x000fc800078e0a0a */
[----:B------:R-:W-:-:S04]  /*f700*/  IMAD.IADD R0, R7, 0x1, R5 ;  /* 0x0000000107007824 */ /* 0x000fc800078e0205 */
[----:B------:R-:W-:-:S04]  /*f710*/  IMAD R11, R8, 0x8, R0 ;  /* 0x00000008080b7824 */ /* 0x000fc800078e0200 */
[----:B------:R-:W-:Y:S01]  /*f720*/  @P6 IMAD.HI.U32 R5, R11, c[0x0][0x2c8], RZ ;  /* 0x0000b2000b056a27 */ /* 0x000fe200078e00ff */
[----:B------:R-:W-:Y:S03]  /*f730*/  STL [R1+0x38], R11 ;  /* 0x0000380b01007387 */ /* 0x000fe60000100800 */
[----:B------:R-:W-:Y:S01]  /*f740*/  IMAD.MOV.U32 R0, RZ, RZ, R11 ;  /* 0x000000ffff007224 */ /* 0x000fe200078e000b */
[----:B------:R-:W-:-:S05]  /*f750*/  @P6 SHF.R.U32.HI R0, RZ, c[0x0][0x2cc], R5 ;  /* 0x0000b300ff006a19 */ /* 0x000fca0000011605 */
[----:B------:R-:W-:Y:S04]  /*f760*/  SHFL.IDX PT, R5, R0, 0x2, 0x1c1f ;  /* 0x005c1f0000057f89 */ /* 0x000fe800000e0000 */
[----:B------:R-:W1:Y:S04]  /*f770*/  SHFL.IDX PT, R8, R0, RZ, 0x1c1f ;  /* 0x001c1fff00087589 */ /* 0x000e6800000e0000 */
[----:B------:R-:W2:Y:S04]  /*f780*/  SHFL.IDX PT, R9, R0, 0x3, 0x1c1f ;  /* 0x007c1f0000097f89 */ /* 0x000ea800000e0000 */
[----:B------:R1:W2:Y:S01]  /*f790*/  SHFL.IDX PT, R10, R0, 0x1, 0x1c1f ;  /* 0x003c1f00000a7f89 */ /* 0x0002a200000e0000 */
[----:B---3--:R-:W-:Y:S01]  /*f7a0*/  IMAD.IADD R7, R241, 0x1, R246 ;  /* 0x00000001f1077824 */ /* 0x008fe200078e02f6 */
[----:B-1----:R-:W-:-:S05]  /*f7b0*/  LOP3.LUT R0, R6, 0x7ffffffc, RZ, 0xc0, !PT ;  /* 0x7ffffffc06007812 */ /* 0x002fca00078ec0ff */
[----:B------:R-:W-:Y:S02]  /*f7c0*/  IMAD.IADD R3, R3, 0x1, -R0 ;  /* 0x0000000103037824 */ /* 0x000fe400078e0a00 */
[----:B------:R-:W-:Y:S02]  /*f7d0*/  IMAD.IADD R0, R142, 0x1, R140 ;  /* 0x000000018e007824 */ /* 0x000fe400078e028c */
[----:B------:R-:W-:Y:S02]  /*f7e0*/  IMAD.SHL.U32 R11, R3, 0x2, RZ ;  /* 0x00000002030b7824 */ /* 0x000fe400078e00ff */
[----:B------:R-:W-:-:S03]  /*f7f0*/  IMAD.SHL.U32 R228, R0, 0x2, RZ ;  /* 0x0000000200e47824 */ /* 0x000fc600078e00ff */
[----:B------:R-:W-:Y:S01]  /*f800*/  IADD3 R3, -R11, 0x1, R7 ;  /* 0x000000010b037810 */ /* 0x000fe20007ffe107 */
[----:B------:R-:W-:Y:S01]  /*f810*/  IMAD.IADD R7, R7, 0x1, -R11 ;  /* 0x0000000107077824 */ /* 0x000fe200078e0a0b */
[----:B------:R1:W-:Y:S01]  /*f820*/  STL [R1+0x3c], R11 ;  /* 0x00003c0b01007387 */ /* 0x0003e20000100800 */
[--C-:B------:R-:W-:Y:S02]  /*f830*/  IMAD R229, R4, 0x2, R228.reuse ;  /* 0x0000000204e57824 */ /* 0x100fe400078e02e4 */
[----:B----4-:R-:W-:Y:S01]  /*f840*/  IMAD.IADD R3, R3, 0x1, -R205 ;  /* 0x0000000103037824 */ /* 0x010fe200078e0acd */
[----:B------:R-:W-:Y:S01]  /*f850*/  LDSM.16.MT88.4 R24, [R228+0x100] ;  /* 0x00010000e418783b */ /* 0x000fe20000004200 */
[----:B------:R-:W-:Y:S02]  /*f860*/  IMAD R231, R2, 0x2, R228 ;  /* 0x0000000202e77824 */ /* 0x000fe400078e02e4 */
[C---:B------:R-:W-:Y:S02]  /*f870*/  IMAD.IADD R6, R3.reuse, 0x1, R8 ;  /* 0x0000000103067824 */ /* 0x040fe400078e0208 */
[----:B--2---:R-:W-:-:S02]  /*f880*/  IMAD.IADD R8, R3, 0x1, R9 ;  /* 0x0000000103087824 */ /* 0x004fc400078e0209 */
[----:B------:R-:W-:Y:S01]  /*f890*/  IMAD.IADD R5, R3, 0x1, R5 ;  /* 0x0000000103057824 */ /* 0x000fe200078e0205 */
[----:B------:R-:W-:Y:S01]  /*f8a0*/  IMNMX R6, R7, R6, PT ;  /* 0x0000000607067217 */ /* 0x000fe20003800200 */
[----:B------:R-:W-:Y:S01]  /*f8b0*/  IMAD.IADD R9, R3, 0x1, R10 ;  /* 0x0000000103097824 */ /* 0x000fe200078e020a */
[C---:B------:R-:W-:Y:S01]  /*f8c0*/  IMNMX R3, R7.reuse, R8, PT ;  /* 0x0000000807037217 */ /* 0x040fe20003800200 */
[----:B------:R-:W-:Y:S01]  /*f8d0*/  IMAD R230, R2, 0x2, R229 ;  /* 0x0000000202e67824 */ /* 0x000fe200078e02e5 */
[----:B------:R-:W-:Y:S02]  /*f8e0*/  IMNMX R5, R7, R5, PT ;  /* 0x0000000507057217 */ /* 0x000fe40003800200 */
[----:B------:R-:W-:Y:S02]  /*f8f0*/  ISETP.GT.AND P1, PT, R3, RZ, PT ;  /* 0x000000ff0300720c */ /* 0x000fe40003f24270 */
[----:B------:R-:W-:Y:S02]  /*f900*/  ISETP.GT.AND P3, PT, R5, RZ, PT ;  /* 0x000000ff0500720c */ /* 0x000fe40003f64270 */
[----:B------:R-:W-:-:S02]  /*f910*/  FSEL R16, R174, -INF , P1 ;  /* 0xff800000ae107808 */ /* 0x000fc40000800000 */
[----:B------:R-:W-:Y:S02]  /*f920*/  ISETP.GT.AND P2, PT, R5, 0x1, PT ;  /* 0x000000010500780c */ /* 0x000fe40003f44270 */
[C---:B------:R-:W-:Y:S02]  /*f930*/  ISETP.GT.AND P0, PT, R3.reuse, 0x1, PT ;  /* 0x000000010300780c */ /* 0x040fe40003f04270 */
[----:B------:R-:W-:Y:S02]  /*f940*/  ISETP.GT.AND P1, PT, R3, 0x8, PT ;  /* 0x000000080300780c */ /* 0x000fe40003f24270 */
[----:B------:R-:W-:Y:S02]  /*f950*/  FSEL R12, R172, -INF , P3 ;  /* 0xff800000ac0c7808 */ /* 0x000fe40001800000 */
[----:B------:R-:W-:Y:S02]  /*f960*/  FSEL R13, R173, -INF , P2 ;  /* 0xff800000ad0d7808 */ /* 0x000fe40001000000 */
[----:B------:R-:W-:-:S02]  /*f970*/  FSEL R17, R175, -INF , P0 ;  /* 0xff800000af117808 */ /* 0x000fc40000000000 */
[----:B------:R-:W-:Y:S02]  /*f980*/  FSEL R18, R138, -INF , P1 ;  /* 0xff8000008a127808 */ /* 0x000fe40000800000 */
[C---:B------:R-:W-:Y:S02]  /*f990*/  ISETP.GT.AND P3, PT, R5.reuse, 0x8, PT ;  /* 0x000000080500780c */ /* 0x040fe40003f64270 */
[----:B------:R-:W-:Y:S02]  /*f9a0*/  ISETP.GT.AND P2, PT, R5, 0x9, PT ;  /* 0x000000090500780c */ /* 0x000fe40003f44270 */
[C---:B------:R-:W-:Y:S02]  /*f9b0*/  ISETP.GT.AND P0, PT, R3.reuse, 0x9, PT ;  /* 0x000000090300780c */ /* 0x040fe40003f04270 */
[----:B------:R-:W-:Y:S02]  /*f9c0*/  ISETP.GT.AND P1, PT, R3, 0x10, PT ;  /* 0x000000100300780c */ /* 0x000fe40003f24270 */
[----:B------:R-:W-:-:S02]  /*f9d0*/  FSEL R14, R136, -INF , P3 ;  /* 0xff800000880e7808 */ /* 0x000fc40001800000 */
[----:B------:R-:W-:Y:S02]  /*f9e0*/  FSEL R15, R137, -INF , P2 ;  /* 0xff800000890f7808 */ /* 0x000fe40001000000 */
[----:B------:R-:W-:Y:S02]  /*f9f0*/  FSEL R19, R139, -INF , P0 ;  /* 0xff8000008b137808 */ /* 0x000fe40000000000 */
[----:B------:R-:W-:Y:S02]  /*fa00*/  FSEL R28, R170, -INF , P1 ;  /* 0xff800000aa1c7808 */ /* 0x000fe40000800000 */
[C---:B------:R-:W-:Y:S02]  /*fa10*/  ISETP.GT.AND P3, PT, R5.reuse, 0x10, PT ;  /* 0x000000100500780c */ /* 0x040fe40003f64270 */
        /* <DEDUP_REMOVED lines=30> */
[----:B-1----:R-:W-:Y:S02]  /*fc00*/  FSEL R11, R81, -INF , P1 ;  /* 0xff800000510b7808 */ /* 0x002fe40000800000 */
[----:B------:R-:W-:-:S02]  /*fc10*/  ISETP.GT.AND P0, PT, R6, RZ, PT ;  /* 0x000000ff0600720c */ /* 0x000fc40003f04270 */
[C---:B------:R-:W-:Y:S02]  /*fc20*/  ISETP.GT.AND P2, PT, R6.reuse, 0x8, PT ;  /* 0x000000080600780c */ /* 0x040fe40003f44270 */
[C---:B------:R-:W-:Y:S02]  /*fc30*/  ISETP.GT.AND P1, PT, R6.reuse, 0x11, PT ;  /* 0x000000110600780c */ /* 0x040fe40003f24270 */
[----:B------:R-:W-:Y:S02]  /*fc40*/  ISETP.GT.AND P3, PT, R6, 0x18, PT ;  /* 0x000000180600780c */ /* 0x000fe40003f64270 */
        /* <DEDUP_REMOVED lines=13> */
[----:B------:R-:W-:Y:S02]  /*fd20*/  FSEL R163, R72, -INF , P1 ;  /* 0xff80000048a37808 */ /* 0x000fe40000800000 */
[----:B------:R-:W-:-:S02]  /*fd30*/  ISETP.GT.AND P4, PT, R6, 0x19, PT ;  /* 0x000000190600780c */ /* 0x000fc40003f84270 */
        /* <DEDUP_REMOVED lines=8> */
[----:B------:R-:W-:Y:S02]  /*fdc0*/  FSEL R169, R60, -INF , P1 ;  /* 0xff8000003ca97808 */ /* 0x000fe40000800000 */
[C---:B------:R-:W-:Y:S02]  /*fdd0*/  ISETP.GT.AND P4, PT, R6.reuse, 0x29, PT ;  /* 0x000000290600780c */ /* 0x040fe40003f84270 */
        /* <DEDUP_REMOVED lines=8> */
[----:B------:R-:W-:Y:S02]  /*fe60*/  FSEL R212, R52, -INF , P1 ;  /* 0xff80000034d47808 */ /* 0x000fe40000800000 */
[C---:B------:R-:W-:Y:S02]  /*fe70*/  ISETP.GT.AND P4, PT, R6.reuse, 0x39, PT ;  /* 0x000000390600780c */ /* 0x040fe40003f84270 */
        /* <DEDUP_REMOVED lines=14> */
[----:B------:R-:W-:Y:S02]  /*ff60*/  FMNMX.FTZ R6, R10, R11, !PT ;  /* 0x0000000b0a067209 */ /* 0x000fe40007810000 */
[----:B------:R-:W-:-:S02]  /*ff70*/  FSEL R207, R57, -INF , P0 ;  /* 0xff80000039cf7808 */ /* 0x000fc40000000000 */
[----:B------:R-:W-:Y:S02]  /*ff80*/  FMNMX.FTZ R6, R85, R6, !PT ;  /* 0x0000000655067209 */ /* 0x000fe40007810000 */
[----:B------:R-:W-:Y:S02]  /*ff90*/  ISETP.GT.AND P0, PT, R5, 0x30, PT ;  /* 0x000000300500780c */ /* 0x000fe40003f04270 */
[----:B------:R-:W-:Y:S02]  /*ffa0*/  FMNMX.FTZ R6, R86, R6, !PT ;  /* 0x0000000656067209 */ /* 0x000fe40007810000 */
[----:B------:R-:W-:Y:S02]  /*ffb0*/  FMNMX.FTZ R8, R12, R13, !PT ;  /* 0x0000000d0c087209 */ /* 0x000fe40007810000 */
[----:B------:R-:W-:Y:S02]  /*ffc0*/  FMNMX.FTZ R6, R87, R6, !PT ;  /* 0x0000000657067209 */ /* 0x000fe40007810000 */
[----:B------:R-:W-:-:S02]  /*ffd0*/  FSEL R151, R156, -INF , P0 ;  /* 0xff8000009c977808 */ /* 0x000fc40000000000 */
[----:B------:R-:W-:Y:S02]  /*ffe0*/  FMNMX.FTZ R6, R88, R6, !PT ;  /* 0x0000000658067209 */ /* 0x000fe40007810000 */
[----:B------:R-:W-:Y:S02]  /*fff0*/  ISETP.GT.AND P0, PT, R3, 0x31, PT ;  /* 0x000000310300780c */ /* 0x000fe40003f04270 */
[----:B------:R-:W-:Y:S02]  /*10000*/  FMNMX.FTZ R6, R89, R6, !PT ;  /* 0x0000000659067209 */ /* 0x000fe40007810000 */
[----:B------:R-:W-:Y:S02]  /*10010*/  FMNMX.FTZ R8, R14, R8, !PT ;  /* 0x000000080e087209 */ /* 0x000fe40007810000 */
[----:B------:R-:W-:Y:S02]  /*10020*/  FSEL R159, R159, -INF , P0 ;  /* 0xff8000009f9f7808 */ /* 0x000fe40000000000 */
[----:B------:R-:W-:-:S02]  /*10030*/  FSEL R200, R41, -INF , P3 ;  /* 0xff80000029c87808 */ /* 0x000fc40001800000 */
[----:B------:R-:W-:Y:S02]  /*10040*/  FSEL R235, R32, -INF , P2 ;  /* 0xff80000020eb7808 */ /* 0x000fe40001000000 */
[----:B------:R-:W-:Y:S02]  /*10050*/  FMNMX.FTZ R6, R90, R6, !PT ;  /* 0x000000065a067209 */ /* 0x000fe40007810000 */
        /* <DEDUP_REMOVED lines=17> */
[----:B------:R-:W-:Y:S02]  /*10170*/  IMNMX R7, R7, R9, PT ;  /* 0x0000000907077217 */ /* 0x000fe40003800200 */
[----:B------:R-:W-:Y:S02]  /*10180*/  FMNMX.FTZ R8, R21, R8, !PT ;  /* 0x0000000815087209 */ /* 0x000fe40007810000 */
[----:B------:R-:W-:Y:S02]  /*10190*/  FSEL R164, R153, -INF , P1 ;  /* 0xff80000099a47808 */ /* 0x000fe40000800000 */
        /* <DEDUP_REMOVED lines=49> */
[----:B------:R-:W-:-:S02]  /*104b0*/  ISETP.GT.AND P0, PT, R3, 0x40, PT ;  /* 0x000000400300780c */ /* 0x000fc40003f04270 */
[----:B------:R-:W-:Y:S02]  /*104c0*/  FMNMX.FTZ R5, R207, R5, !PT ;  /* 0x00000005cf057209 */ /* 0x000fe40007810000 */
[----:B------:R-:W-:Y:S02]  /*104d0*/  FMNMX.FTZ R6, R164, R6, !PT ;  /* 0x00000006a4067209 */ /* 0x000fe40007810000 */
[----:B------:R-:W-:Y:S02]  /*104e0*/  FMNMX.FTZ R8, R159, R8, !PT ;  /* 0x000000089f087209 */ /* 0x000fe40007810000 */
[----:B------:R-:W-:Y:S02]  /*104f0*/  FSEL R154, R154, -INF , P0 ;  /* 0xff8000009a9a7808 */ /* 0x000fe40000000000 */
[----:B------:R-:W-:Y:S02]  /*10500*/  FMNMX.FTZ R5, R212, R5, !PT ;  /* 0x00000005d4057209 */ /* 0x000fe40007810000 */
[----:B------:R-:W-:-:S02]  /*10510*/  FMNMX.FTZ R6, R157, R6, !PT ;  /* 0x000000069d067209 */ /* 0x000fc40007810000 */
        /* <DEDUP_REMOVED lines=10> */
[----:B------:R-:W-:Y:S02]  /*105c0*/  FSEL R155, R122, -INF , P0 ;  /* 0xff8000007a9b7808 */ /* 0x000fe40000000000 */
[----:B------:R-:W-:-:S02]  /*105d0*/  ISETP.GT.AND P0, PT, R3, 0x49, PT ;  /* 0x000000490300780c */ /* 0x000fc40003f04270 */
[----:B------:R-:W-:Y:S02]  /*105e0*/  FSEL R192, R116, -INF , P1 ;  /* 0xff80000074c07808 */ /* 0x000fe40000800000 */
        /* <DEDUP_REMOVED lines=9> */
[----:B------:R-:W-:Y:S02]  /*10680*/  FSEL R238, R112, -INF , P5 ;  /* 0xff80000070ee7808 */ /* 0x000fe40002800000 */
[----:B------:R-:W-:-:S02]  /*10690*/  FMNMX.FTZ R5, R234, R5, !PT ;  /* 0x00000005ea057209 */ /* 0x000fc40007810000 */
[----:B------:R-:W-:Y:S02]  /*106a0*/  FMNMX.FTZ R6, R194, R6, !PT ;  /* 0x00000006c2067209 */ /* 0x000fe40007810000 */
[----:B------:R-:W-:Y:S01]  /*106b0*/  ISETP.GT.AND P0, PT, R3, 0x51, PT ;  /* 0x000000510300780c */ /* 0x000fe20003f04270 */
[----:B------:R-:W1:Y:S01]  /*106c0*/  SHFL.BFLY PT, R9, R5, 0x2, 0x1f ;  /* 0x0c401f0005097f89 */ /* 0x000e6200000e0000 */
[----:B------:R-:W-:Y:S02]  /*106d0*/  FMNMX.FTZ R8, R153, R8, !PT ;  /* 0x0000000899087209 */ /* 0x000fe40007810000 */
[----:B------:R-:W-:Y:S02]  /*106e0*/  FSEL R233, R113, -INF , P4 ;  /* 0xff80000071e97808 */ /* 0x000fe40002000000 */
[----:B------:R-:W-:Y:S02]  /*106f0*/  FMNMX.FTZ R6, R238, R6, !PT ;  /* 0x00000006ee067209 */ /* 0x000fe40007810000 */
[----:B------:R-:W-:-:S02]  /*10700*/  FSEL R186, R147, -INF , P0 ;  /* 0xff80000093ba7808 */ /* 0x000fc40000000000 */
[----:B------:R-:W-:Y:S02]  /*10710*/  ISETP.GT.AND P1, PT, R3, 0x58, PT ;  /* 0x000000580300780c */ /* 0x000fe40003f24270 */
[----:B------:R-:W-:Y:S02]  /*10720*/  FMNMX.FTZ R8, R183, R8, !PT ;  /* 0x00000008b7087209 */ /* 0x000fe40007810000 */
[----:B------:R-:W-:Y:S02]  /*10730*/  FMNMX.FTZ R137, R233, R6, !PT ;  /* 0x00000006e9897209 */ /* 0x000fe40007810000 */
[----:B------:R-:W-:Y:S02]  /*10740*/  ISETP.GT.AND P0, PT, R3, 0x59, PT ;  /* 0x000000590300780c */ /* 0x000fe40003f04270 */
[----:B------:R-:W-:Y:S02]  /*10750*/  FSEL R181, R118, -INF , P1 ;  /* 0xff80000076b57808 */ /* 0x000fe40000800000 */
[----:B------:R-:W-:-:S02]  /*10760*/  FMNMX.FTZ R6, R186, R8, !PT ;  /* 0x00000008ba067209 */ /* 0x000fc40007810000 */
[----:B------:R-:W-:Y:S02]  /*10770*/  FSEL R232, R108, -INF , P3 ;  /* 0xff8000006ce87808 */ /* 0x000fe40001800000 */
[----:B------:R-:W-:Y:S02]  /*10780*/  FSEL R182, R119, -INF , P0 ;  /* 0xff80000077b67808 */ /* 0x000fe40000000000 */
[----:B------:R-:W-:Y:S02]  /*10790*/  ISETP.GT.AND P3, PT, R3, 0x60, PT ;  /* 0x000000600300780c */ /* 0x000fe40003f64270 */
[----:B------:R-:W-:Y:S02]  /*107a0*/  FMNMX.FTZ R6, R181, R6, !PT ;  /* 0x00000006b5067209 */ /* 0x000fe40007810000 */
[----:B------:R-:W-:Y:S02]  /*107b0*/  FSEL R143, R109, -INF , P2 ;  /* 0xff8000006d8f7808 */ /* 0x000fe40001000000 */
[----:B------:R-:W-:-:S02]  /*107c0*/  ISETP.GT.AND P2, PT, R3, 0x61, PT ;  /* 0x000000610300780c */ /* 0x000fc40003f44270 */
[C---:B------:R-:W-:Y:S02]  /*107d0*/  ISETP.GT.AND P1, PT, R3.reuse, 0x68, PT ;  /* 0x000000680300780c */ /* 0x040fe40003f24270 */
[----:B------:R-:W-:Y:S02]  /*107e0*/  ISETP.GT.AND P0, PT, R3, 0x69, PT ;  /* 0x000000690300780c */ /* 0x000fe40003f04270 */
[----:B------:R-:W-:Y:S02]  /*107f0*/  FSEL R243, R114, -INF , P3 ;  /* 0xff80000072f37808 */ /* 0x000fe40001800000 */
[----:B------:R-:W-:Y:S02]  /*10800*/  FMNMX.FTZ R3, R182, R6, !PT ;  /* 0x00000006b6037209 */ /* 0x000fe40007810000 */
[----:B------:R-:W-:Y:S02]  /*10810*/  FMNMX.FTZ R137, R232, R137, !PT ;  /* 0x00000089e8897209 */ /* 0x000fe40007810000 */
[----:B------:R-:W-:-:S02]  /*10820*/  FSEL R189, R115, -INF , P2 ;  /* 0xff80000073bd7808 */ /* 0x000fc40001000000 */
[----:B------:R-:W-:Y:S02]  /*10830*/  FMNMX.FTZ R3, R243, R3, !PT ;  /* 0x00000003f3037209 */ /* 0x000fe40007810000 */
[----:B------:R-:W-:Y:S02]  /*10840*/  FMNMX.FTZ R137, R143, R137, !PT ;  /* 0x000000898f897209 */ /* 0x000fe40007810000 */
[----:B------:R-:W-:Y:S02]  /*10850*/  FSEL R244, R110, -INF , P1 ;  /* 0xff8000006ef47808 */ /* 0x000fe40000800000 */
[----:B------:R-:W-:Y:S01]  /*10860*/  FMNMX.FTZ R3, R189, R3, !PT ;  /* 0x00000003bd037209 */ /* 0x000fe20007810000 */
[----:B------:R-:W2:Y:S01]  /*10870*/  SHFL.BFLY PT, R6, R137, 0x2, 0x1f ;  /* 0x0c401f0089067f89 */ /* 0x000ea200000e0000 */
[----:B------:R-:W-:Y:S02]  /*10880*/  FSEL R111, R111, -INF , P0 ;  /* 0xff8000006f6f7808 */ /* 0x000fe40000000000 */
[----:B-1----:R-:W-:-:S02]  /*10890*/  FMNMX.FTZ R139, R5, R9, !PT ;  /* 0x00000009058b7209 */ /* 0x002fc40007810000 */
[----:B------:R-:W-:Y:S02]  /*108a0*/  FMNMX.FTZ R3, R244, R3, !PT ;  /* 0x00000003f4037209 */ /* 0x000fe40007810000 */
[----:B------:R-:W-:Y:S01]  /*108b0*/  ISETP.GT.AND P0, PT, R7, 0x1, PT ;  /* 0x000000010700780c */ /* 0x000fe20003f04270 */
[----:B------:R-:W1:Y:S01]  /*108c0*/  SHFL.BFLY PT, R5, R139, 0x1, 0x1f ;  /* 0x0c201f008b057f89 */ /* 0x000e6200000e0000 */
[----:B------:R-:W-:Y:S02]  /*108d0*/  FMNMX.FTZ R3, R111, R3, !PT ;  /* 0x000000036f037209 */ /* 0x000fe40007810000 */
[----:B------:R-:W-:Y:S02]  /*108e0*/  FSEL R68, R83, -INF , P0 ;  /* 0xff80000053447808 */ /* 0x000fe40000000000 */
[C---:B------:R-:W-:Y:S01]  /*108f0*/  ISETP.GT.AND P0, PT, R7.reuse, 0x9, PT ;  /* 0x000000090700780c */ /* 0x040fe20003f04270 */
[----:B------:R-:W3:Y:S01]  /*10900*/  SHFL.BFLY PT, R71, R3, 0x2, 0x1f ;  /* 0x0c401f0003477f89 */ /* 0x000ee200000e0000 */
[----:B------:R-:W-:-:S02]  /*10910*/  ISETP.GT.AND P1, PT, R7, RZ, PT ;  /* 0x000000ff0700720c */ /* 0x000fc40003f24270 */
[----:B------:R-:W-:Y:S02]  /*10920*/  FSEL R70, R103, -INF , P0 ;  /* 0xff80000067467808 */ /* 0x000fe40000000000 */
[C---:B------:R-:W-:Y:S02]  /*10930*/  ISETP.GT.AND P0, PT, R7.reuse, 0x19, PT ;  /* 0x000000190700780c */ /* 0x040fe40003f04270 */
[----:B------:R-:W-:Y:S02]  /*10940*/  ISETP.GT.AND P2, PT, R7, 0x8, PT ;  /* 0x000000080700780c */ /* 0x000fe40003f44270 */
[----:B------:R-:W-:Y:S02]  /*10950*/  FSEL R69, R82, -INF , P1 ;  /* 0xff80000052457808 */ /* 0x000fe40000800000 */
[----:B--2---:R-:W-:Y:S02]  /*10960*/  FMNMX.FTZ R137, R137, R6, !PT ;  /* 0x0000000689897209 */ /* 0x004fe40007810000 */
[----:B------:R-:W-:-:S02]  /*10970*/  FSEL R84, R51, -INF , P0 ;  /* 0xff80000033547808 */ /* 0x000fc40000000000 */
[----:B------:R-:W-:Y:S01]  /*10980*/  FSEL R80, R102, -INF , P2 ;  /* 0xff80000066507808 */ /* 0x000fe20001000000 */
[----:B------:R-:W2:Y:S01]  /*10990*/  SHFL.BFLY PT, R8, R137, 0x1, 0x1f ;  /* 0x0c201f0089087f89 */ /* 0x000ea200000e0000 */
[----:B------:R-:W-:Y:S02]  /*109a0*/  ISETP.GT.AND P0, PT, R7, 0x29, PT ;  /* 0x000000290700780c */ /* 0x000fe40003f04270 */
[----:B------:R-:W-:Y:S02]  /*109b0*/  FMNMX.FTZ R6, R69, R68, !PT ;  /* 0x0000004445067209 */ /* 0x000fe40007810000 */
[----:B-1----:R-:W-:Y:S02]  /*109c0*/  FMNMX.FTZ R139, R139, R5, !PT ;  /* 0x000000058b8b7209 */ /* 0x002fe40007810000 */
[----:B------:R-:W-:Y:S02]  /*109d0*/  ISETP.GT.AND P3, PT, R7, 0x10, PT ;  /* 0x000000100700780c */ /* 0x000fe40003f64270 */
[----:B------:R-:W-:-:S02]  /*109e0*/  FSEL R94, R79, -INF , P0 ;  /* 0xff8000004f5e7808 */ /* 0x000fc40000000000 */
[----:B------:R-:W-:Y:S01]  /*109f0*/  FMNMX.FTZ R5, R80, R6, !PT ;  /* 0x0000000650057209 */ /* 0x000fe20007810000 */
[----:B------:R-:W-:Y:S01]  /*10a00*/  FMUL.FTZ R6, R139, c[0x0][0x2d0] ;  /* 0x0000b4008b067a20 */ /* 0x000fe20000410000 */
[----:B------:R-:W-:Y:S02]  /*10a10*/  ISETP.GT.AND P0, PT, R7, 0x31, PT ;  /* 0x000000310700780c */ /* 0x000fe40003f04270 */
[----:B---3--:R-:W-:Y:S02]  /*10a20*/  FMNMX.FTZ R71, R3, R71, !PT ;  /* 0x0000004703477209 */ /* 0x008fe40007810000 */
[----:B------:R-:W-:Y:S02]  /*10a30*/  ISETP.GT.AND P2, PT, R7, 0x11, PT ;  /* 0x000000110700780c */ /* 0x000fe40003f44270 */
[----:B------:R-:W-:Y:S01]  /*10a40*/  FSEL R81, R98, -INF , P3 ;  /* 0xff80000062517808 */ /* 0x000fe20001800000 */
[----:B------:R-:W1:Y:S01]  /*10a50*/  SHFL.BFLY PT, R9, R71, 0x1, 0x1f ;  /* 0x0c201f0047097f89 */ /* 0x000e6200000e0000 */
[----:B------:R-:W-:-:S02]  /*10a60*/  FMNMX.FTZ R3, R70, R5, !PT ;  /* 0x0000000546037209 */ /* 0x000fc40007810000 */
[----:B------:R-:W-:Y:S02]  /*10a70*/  FSEL R130, R75, -INF , P0 ;  /* 0xff8000004b827808 */ /* 0x000fe40000000000 */
[----:B------:R-:W-:Y:S02]  /*10a80*/  FSETP.NEU.FTZ.AND P0, PT, R139, -INF , PT ;  /* 0xff8000008b00780b */ /* 0x000fe40003f1d000 */
[----:B------:R-:W-:Y:S02]  /*10a90*/  ISETP.GT.AND P1, PT, R7, 0x18, PT ;  /* 0x000000180700780c */ /* 0x000fe40003f24270 */
[----:B------:R-:W-:Y:S02]  /*10aa0*/  FSEL R82, R99, -INF , P2 ;  /* 0xff80000063527808 */ /* 0x000fe40001000000 */
[----:B------:R-:W-:Y:S02]  /*10ab0*/  FMNMX.FTZ R3, R81, R3, !PT ;  /* 0x0000000351037209 */ /* 0x000fe40007810000 */
[----:B------:R-:W-:-:S02]  /*10ac0*/  FSEL R6, R6, RZ, P0 ;  /* 0x000000ff06067208 */ /* 0x000fc40000000000 */
[----:B------:R-:W-:Y:S02]  /*10ad0*/  FSEL R83, R50, -INF , P1 ;  /* 0xff80000032537808 */ /* 0x000fe40000800000 */
[----:B------:R-:W-:Y:S01]  /*10ae0*/  FMNMX.FTZ R5, R82, R3, !PT ;  /* 0x0000000352057209 */ /* 0x000fe20007810000 */
[----:B------:R-:W-:Y:S01]  /*10af0*/  FFMA.FTZ R3, R10, c[0x0][0x2d0], -R6 ;  /* 0x0000b4000a037a23 */ /* 0x000fe20000010806 */
[----:B------:R-:W-:Y:S02]  /*10b00*/  ISETP.GT.AND P3, PT, R7, 0x20, PT ;  /* 0x000000200700780c */ /* 0x000fe40003f64270 */
[----:B------:R-:W-:Y:S01]  /*10b10*/  FMNMX.FTZ R5, R83, R5, !PT ;  /* 0x0000000553057209 */ /* 0x000fe20007810000 */
[----:B------:R3:W-:Y:S01]  /*10b20*/  MUFU.EX2 R252, R3 ;  /* 0x0000000300fc7308 */ /* 0x0007e20000000800 */
[----:B------:R-:W-:Y:S02]  /*10b30*/  ISETP.GT.AND P2, PT, R7, 0x21, PT ;  /* 0x000000210700780c */ /* 0x000fe40003f44270 */
[----:B------:R-:W-:-:S02]  /*10b40*/  FSEL R91, R46, -INF , P3 ;  /* 0xff8000002e5b7808 */ /* 0x000fc40001800000 */
[----:B--2---:R-:W-:Y:S01]  /*10b50*/  FMNMX.FTZ R137, R137, R8, !PT ;  /* 0x0000000889897209 */ /* 0x004fe20007810000 */
[----:B------:R-:W-:Y:S01]  /*10b60*/  FFMA.FTZ R8, R11, c[0x0][0x2d0], -R6 ;  /* 0x0000b4000b087a23 */ /* 0x000fe20000010806 */
[----:B------:R-:W-:Y:S02]  /*10b70*/  ISETP.GT.AND P1, PT, R7, 0x28, PT ;  /* 0x000000280700780c */ /* 0x000fe40003f24270 */
[----:B------:R-:W-:Y:S01]  /*10b80*/  FSEL R92, R47, -INF , P2 ;  /* 0xff8000002f5c7808 */ /* 0x000fe20001000000 */
[----:B------:R2:W-:Y:S01]  /*10b90*/  MUFU.EX2 R251, R8 ;  /* 0x0000000800fb7308 */ /* 0x0005e20000000800 */
[----:B------:R-:W-:Y:S02]  /*10ba0*/  FSEL R93, R78, -INF , P1 ;  /* 0xff8000004e5d7808 */ /* 0x000fe40000800000 */
[----:B------:R-:W-:Y:S01]  /*10bb0*/  FSETP.NEU.FTZ.AND P0, PT, R137, -INF , PT ;  /* 0xff8000008900780b */ /* 0x000fe20003f1d000 */
[----:B------:R-:W-:Y:S01]  /*10bc0*/  LDSM.16.MT88.4 R76, [R230+0x900] ;  /* 0x00090000e64c783b */ /* 0x000fe20000004200 */
[----:B------:R-:W-:-:S02]  /*10bd0*/  ISETP.GT.AND P1, PT, R7, 0x30, PT ;  /* 0x000000300700780c */ /* 0x000fc40003f24270 */
[----:B---3--:R-:W-:Y:S01]  /*10be0*/  FMNMX.FTZ R3, R84, R5, !PT ;  /* 0x0000000554037209 */ /* 0x008fe20007810000 */
[----:B------:R-:W-:Y:S01]  /*10bf0*/  FMUL.FTZ R5, R137, c[0x0][0x2d0] ;  /* 0x0000b40089057a20 */ /* 0x000fe20000410000 */
[----:B------:R-:W-:Y:S02]  /*10c00*/  FSEL R131, R74, -INF , P1 ;  /* 0xff8000004a837808 */ /* 0x000fe40000800000 */
[----:B------:R-:W-:Y:S01]  /*10c10*/  FMNMX.FTZ R3, R91, R3, !PT ;  /* 0x000000035b037209 */ /* 0x000fe20007810000 */
[----:B------:R-:W-:Y:S01]  /*10c20*/  LDSM.16.MT88.4 R72, [R229+0x900] ;  /* 0x00090000e548783b */ /* 0x000fe20000004200 */
[----:B------:R-:W-:Y:S02]  /*10c30*/  FSEL R5, R5, RZ, P0 ;  /* 0x000000ff05057208 */ /* 0x000fe40000000000 */
[----:B------:R-:W-:Y:S02]  /*10c40*/  FMNMX.FTZ R3, R92, R3, !PT ;  /* 0x000000035c037209 */ /* 0x000fe40007810000 */
[----:B------:R-:W-:Y:S01]  /*10c50*/  ISETP.GT.AND P2, PT, R7, 0x38, PT ;  /* 0x000000380700780c */ /* 0x000fe20003f44270 */
[----:B--2---:R-:W-:Y:S01]  /*10c60*/  FFMA.FTZ R8, R12, c[0x0][0x2d0], -R5 ;  /* 0x0000b4000c087a23 */ /* 0x004fe20000010805 */
[----:B------:R-:W-:-:S02]  /*10c70*/  FMNMX.FTZ R3, R93, R3, !PT ;  /* 0x000000035d037209 */ /* 0x000fc40007810000 */
[----:B------:R-:W-:Y:S01]  /*10c80*/  ISETP.GT.AND P1, PT, R7, 0x39, PT ;  /* 0x000000390700780c */ /* 0x000fe20003f24270 */
[----:B------:R2:W-:Y:S01]  /*10c90*/  MUFU.EX2 R240, R8 ;  /* 0x0000000800f07308 */ /* 0x0005e20000000800 */
[----:B------:R-:W-:Y:S02]  /*10ca0*/  FMNMX.FTZ R3, R94, R3, !PT ;  /* 0x000000035e037209 */ /* 0x000fe40007810000 */
[----:B------:R-:W-:Y:S02]  /*10cb0*/  FSEL R128, R38, -INF , P2 ;  /* 0xff80000026807808 */ /* 0x000fe40001000000 */
[----:B------:R-:W-:Y:S02]  /*10cc0*/  FMNMX.FTZ R3, R131, R3, !PT ;  /* 0x0000000383037209 */ /* 0x000fe40007810000 */
[----:B------:R-:W-:Y:S02]  /*10cd0*/  FSEL R135, R39, -INF , P1 ;  /* 0xff80000027877808 */ /* 0x000fe40000800000 */
[----:B------:R-:W-:Y:S01]  /*10ce0*/  FMNMX.FTZ R3, R130, R3, !PT ;  /* 0x0000000382037209 */ /* 0x000fe20007810000 */
[----:B------:R-:W3:Y:S01]  /*10cf0*/  LDSM.16.MT88.4 R36, [R231+0x100] ;  /* 0x00010000e724783b */ /* 0x000ee20000004200 */
[----:B------:R-:W-:-:S02]  /*10d00*/  ISETP.GT.AND P2, PT, R7, 0x40, PT ;  /* 0x000000400700780c */ /* 0x000fc40003f44270 */
[----:B------:R-:W-:Y:S02]  /*10d10*/  FMNMX.FTZ R3, R128, R3, !PT ;  /* 0x0000000380037209 */ /* 0x000fe40007810000 */
[----:B------:R-:W-:Y:S01]  /*10d20*/  ISETP.GT.AND P1, PT, R7, 0x41, PT ;  /* 0x000000410700780c */ /* 0x000fe20003f24270 */
[----:B--2---:R-:W-:Y:S01]  /*10d30*/  FFMA.FTZ R8, R13, c[0x0][0x2d0], -R5 ;  /* 0x0000b4000d087a23 */ /* 0x004fe20000010805 */
[----:B------:R-:W-:Y:S02]  /*10d40*/  FSEL R145, R66, -INF , P2 ;  /* 0xff80000042917808 */ /* 0x000fe40001000000 */
[----:B------:R-:W-:Y:S01]  /*10d50*/  FSEL R146, R67, -INF , P1 ;  /* 0xff80000043927808 */ /* 0x000fe20000800000 */
[----:B------:R2:W-:Y:S01]  /*10d60*/  MUFU.EX2 R195, R8 ;  /* 0x0000000800c37308 */ /* 0x0005e20000000800 */
[C---:B------:R-:W-:Y:S01]  /*10d70*/  ISETP.GT.AND P1, PT, R7.reuse, 0x48, PT ;  /* 0x000000480700780c */ /* 0x040fe20003f24270 */
[----:B------:R-:W-:Y:S01]  /*10d80*/  LDSM.16.MT88.4 R64, [R231+0x900] ;  /* 0x00090000e740783b */ /* 0x000fe20000004200 */
[----:B------:R-:W-:-:S02]  /*10d90*/  ISETP.GT.AND P0, PT, R7, 0x49, PT ;  /* 0x000000490700780c */ /* 0x000fc40003f04270 */
[----:B------:R-:W-:Y:S02]  /*10da0*/  FSEL R147, R62, -INF , P1 ;  /* 0xff8000003e937808 */ /* 0x000fe40000800000 */
[----:B------:R-:W-:Y:S02]  /*10db0*/  FSEL R152, R63, -INF , P0 ;  /* 0xff8000003f987808 */ /* 0x000fe40000000000 */
[----:B-1----:R-:W-:Y:S01]  /*10dc0*/  FMNMX.FTZ R71, R71, R9, !PT ;  /* 0x0000000947477209 */ /* 0x002fe20007810000 */
[--C-:B------:R-:W-:Y:S01]  /*10dd0*/  FFMA.FTZ R9, R15, c[0x0][0x2d0], -R5.reuse ;  /* 0x0000b4000f097a23 */ /* 0x100fe20000010805 */
[C---:B------:R-:W-:Y:S01]  /*10de0*/  ISETP.GT.AND P0, PT, R7.reuse, 0x51, PT ;  /* 0x000000510700780c */ /* 0x040fe20003f04270 */
[----:B------:R-:W-:Y:S01]  /*10df0*/  LDSM.16.MT88.4 R60, [R228+0x900] ;  /* 0x00090000e43c783b */ /* 0x000fe20000004200 */
[----:B------:R-:W-:Y:S01]  /*10e00*/  ISETP.GT.AND P1, PT, R7, 0x50, PT ;  /* 0x000000500700780c */ /* 0x000fe20003f24270 */
[----:B------:R-:W-:Y:S01]  /*10e10*/  MUFU.EX2 R193, R9 ;  /* 0x0000000900c17308 */ /* 0x000fe20000000800 */
[----:B------:R-:W-:Y:S01]  /*10e20*/  FSEL R178, R59, -INF , P0 ;  /* 0xff8000003bb27808 */ /* 0x000fe20000000000 */
[----:B--2---:R-:W-:Y:S01]  /*10e30*/  FFMA.FTZ R8, R14, c[0x0][0x2d0], -R5 ;  /* 0x0000b4000e087a23 */ /* 0x004fe20000010805 */
[----:B------:R-:W-:-:S02]  /*10e40*/  FSETP.NEU.FTZ.AND P0, PT, R71, -INF , PT ;  /* 0xff8000004700780b */ /* 0x000fc40003f1d000 */
[----:B------:R-:W-:Y:S02]  /*10e50*/  FSEL R175, R58, -INF , P1 ;  /* 0xff8000003aaf7808 */ /* 0x000fe40000800000 */
[C---:B------:R-:W-:Y:S01]  /*10e60*/  ISETP.GT.AND P4, PT, R7.reuse, 0x58, PT ;  /* 0x000000580700780c */ /* 0x040fe20003f84270 */
[----:B------:R1:W2:Y:S01]  /*10e70*/  MUFU.EX2 R191, R8 ;  /* 0x0000000800bf7308 */ /* 0x0002a20000000800 */
[C---:B------:R-:W-:Y:S02]  /*10e80*/  ISETP.GT.AND P5, PT, R7.reuse, 0x59, PT ;  /* 0x000000590700780c */ /* 0x040fe40003fa4270 */
[C---:B------:R-:W-:Y:S02]  /*10e90*/  ISETP.GT.AND P3, PT, R7.reuse, 0x60, PT ;  /* 0x000000600700780c */ /* 0x040fe40003f64270 */
[C---:B------:R-:W-:Y:S02]  /*10ea0*/  ISETP.GT.AND P2, PT, R7.reuse, 0x61, PT ;  /* 0x000000610700780c */ /* 0x040fe40003f44270 */
[----:B------:R-:W-:-:S02]  /*10eb0*/  ISETP.GT.AND P1, PT, R7, 0x68, PT ;  /* 0x000000680700780c */ /* 0x000fc40003f24270 */
[----:B------:R-:W-:Y:S02]  /*10ec0*/  FSEL R177, R54, -INF , P4 ;  /* 0xff80000036b17808 */ /* 0x000fe40002000000 */
[----:B------:R-:W-:Y:S02]  /*10ed0*/  FSEL R176, R55, -INF , P5 ;  /* 0xff80000037b07808 */ /* 0x000fe40002800000 */
[----:B------:R-:W-:Y:S01]  /*10ee0*/  FSEL R174, R42, -INF , P3 ;  /* 0xff8000002aae7808 */ /* 0x000fe20001800000 */
[----:B------:R-:W-:Y:S01]  /*10ef0*/  LDSM.16.MT88.4 R52, [R230+0x100] ;  /* 0x00010000e634783b */ /* 0x000fe20000004200 */
[----:B------:R-:W-:Y:S02]  /*10f00*/  FSEL R173, R43, -INF , P2 ;  /* 0xff8000002bad7808 */ /* 0x000fe40001000000 */
[----:B-1----:R-:W-:Y:S01]  /*10f10*/  FMNMX.FTZ R8, R135, R3, !PT ;  /* 0x0000000387087209 */ /* 0x002fe20007810000 */
[----:B------:R-:W-:Y:S01]  /*10f20*/  FMUL.FTZ R3, R71, c[0x0][0x2d0] ;  /* 0x0000b40047037a20 */ /* 0x000fe20000410000 */
[----:B------:R-:W-:Y:S01]  /*10f30*/  FSEL R172, R34, -INF , P1 ;  /* 0xff80000022ac7808 */ /* 0x000fe20000800000 */
[----:B------:R-:W1:Y:S01]  /*10f40*/  LDSM.16.MT88.4 R40, [R229+0x100] ;  /* 0x00010000e528783b */ /* 0x000e620000004200 */
[----:B------:R-:W-:-:S02]  /*10f50*/  FMNMX.FTZ R8, R145, R8, !PT ;  /* 0x0000000891087209 */ /* 0x000fc40007810000 */
[----:B------:R-:W-:Y:S02]  /*10f60*/  FSEL R3, R3, RZ, P0 ;  /* 0x000000ff03037208 */ /* 0x000fe40000000000 */
[----:B------:R-:W-:Y:S02]  /*10f70*/  FMNMX.FTZ R8, R146, R8, !PT ;  /* 0x0000000892087209 */ /* 0x000fe40007810000 */
[----:B------:R-:W-:Y:S01]  /*10f80*/  ISETP.GT.AND P0, PT, R7, 0x69, PT ;  /* 0x000000690700780c */ /* 0x000fe20003f04270 */
[--C-:B------:R-:W-:Y:S01]  /*10f90*/  FFMA.FTZ R0, R17, c[0x0][0x2d0], -R3.reuse ;  /* 0x0000b40011007a23 */ /* 0x100fe20000010803 */
[----:B------:R-:W-:Y:S01]  /*10fa0*/  FMNMX.FTZ R8, R147, R8, !PT ;  /* 0x0000000893087209 */ /* 0x000fe20007810000 */
[----:B------:R-:W-:Y:S01]  /*10fb0*/  FFMA.FTZ R9, R16, c[0x0][0x2d0], -R3 ;  /* 0x0000b40010097a23 */ /* 0x000fe20000010803 */
[----:B------:R-:W-:Y:S01]  /*10fc0*/  FSEL R170, R35, -INF , P0 ;  /* 0xff80000023aa7808 */ /* 0x000fe20000000000 */
[----:B------:R4:W-:Y:S01]  /*10fd0*/  MUFU.EX2 R196, R0 ;  /* 0x0000000000c47308 */ /* 0x0009e20000000800 */
[----:B------:R-:W-:-:S02]  /*10fe0*/  FMNMX.FTZ R8, R152, R8, !PT ;  /* 0x0000000898087209 */ /* 0x000fc40007810000 */
[----:B--2---:R-:W-:Y:S02]  /*10ff0*/  F2FP.PACK_AB R10, R193, R191 ;  /* 0x000000bfc10a723e */ /* 0x004fe400000000ff */
[----:B------:R-:W-:Y:S02]  /*11000*/  FMNMX.FTZ R7, R175, R8, !PT ;  /* 0x00000008af077209 */ /* 0x000fe40007810000 */
[----:B------:R-:W-:Y:S01]  /*11010*/  F2FP.PACK_AB R8, R195, R240 ;  /* 0x000000f0c308723e */ /* 0x000fe200000000ff */
[----:B------:R-:W2:Y:S01]  /*11020*/  MUFU.EX2 R206, R9 ;  /* 0x0000000900ce7308 */ /* 0x000ea20000000800 */
[----:B------:R-:W-:-:S04]  /*11030*/  FMNMX.FTZ R7, R178, R7, !PT ;  /* 0x00000007b2077209 */ /* 0x000fc80007810000 */
[----:B------:R-:W-:Y:S01]  /*11040*/  FMNMX.FTZ R4, R177, R7, !PT ;  /* 0x00000007b1047209 */ /* 0x000fe20007810000 */
[----:B----4-:R-:W-:-:S03]  /*11050*/  FFMA.FTZ R0, R18, c[0x0][0x2d0], -R3 ;  /* 0x0000b40012007a23 */ /* 0x010fc60000010803 */
[----:B------:R-:W-:Y:S01]  /*11060*/  FMNMX.FTZ R4, R176, R4, !PT ;  /* 0x00000004b0047209 */ /* 0x000fe20007810000 */
[----:B------:R4:W-:Y:S03]  /*11070*/  MUFU.EX2 R198, R0 ;  /* 0x0000000000c67308 */ /* 0x0009e60000000800 */
[----:B------:R-:W-:Y:S02]  /*11080*/  FMNMX.FTZ R2, R174, R4, !PT ;  /* 0x00000004ae027209 */ /* 0x000fe40007810000 */
[----:B--2---:R-:W-:Y:S01]  /*11090*/  F2FP.PACK_AB R9, R196, R206 ;  /* 0x000000cec409723e */ /* 0x004fe200000000ff */
[----:B----4-:R-:W-:-:S04]  /*110a0*/  FFMA.FTZ R0, R19, c[0x0][0x2d0], -R3 ;  /* 0x0000b40013007a23 */ /* 0x010fc80000010803 */
[----:B------:R2:W4:Y:S02]  /*110b0*/  MUFU.EX2 R209, R0 ;  /* 0x0000000000d17308 */ /* 0x0005240000000800 */
[----:B--2---:R-:W-:Y:S01]  /*110c0*/  FMNMX.FTZ R0, R173, R2, !PT ;  /* 0x00000002ad007209 */ /* 0x004fe20007810000 */
[--C-:B------:R-:W-:Y:S01]  /*110d0*/  FFMA.FTZ R2, R20, c[0x0][0x2d0], -R5.reuse ;  /* 0x0000b40014027a23 */ /* 0x100fe20000010805 */
[----:B----4-:R-:W-:Y:S02]  /*110e0*/  F2FP.PACK_AB R11, R209, R198 ;  /* 0x000000c6d10b723e */ /* 0x010fe400000000ff */
[----:B------:R-:W-:Y:S02]  /*110f0*/  FMNMX.FTZ R0, R172, R0, !PT ;  /* 0x00000000ac007209 */ /* 0x000fe40007810000 */
[----:B------:R2:W-:Y:S02]  /*11100*/  MUFU.EX2 R237, R2 ;  /* 0x0000000200ed7308 */ /* 0x0005e40000000800 */
[----:B------:R-:W-:Y:S01]  /*11110*/  FMNMX.FTZ R0, R170, R0, !PT ;  /* 0x00000000aa007209 */ /* 0x000fe20007810000 */
[C---:B------:R-:W-:Y:S04]  /*11120*/  HMMA.16816.F32 R44, R8.reuse, R24, RZ ;  /* 0x00000018082c723c */ /* 0x040fe800000018ff */
[----:B------:R-:W4:Y:S04]  /*11130*/  SHFL.BFLY PT, R4, R0, 0x2, 0x1f ;  /* 0x0c401f0000047f89 */ /* 0x000f2800000e0000 */
[----:B---3--:R-:W-:Y:S01]  /*11140*/  HMMA.16816.F32 R56, R8, R36, RZ ;  /* 0x000000240838723c */ /* 0x008fe200000018ff */
[----:B--2---:R-:W-:-:S04]  /*11150*/  FFMA.FTZ R2, R21, c[0x0][0x2d0], -R5 ;  /* 0x0000b40015027a23 */ /* 0x004fc80000010805 */
[----:B------:R2:W3:Y:S03]  /*11160*/  MUFU.EX2 R214, R2 ;  /* 0x0000000200d67308 */ /* 0x0004e60000000800 */
[C---:B-1----:R-:W-:Y:S08]  /*11170*/  HMMA.16816.F32 R48, R8.reuse, R40, RZ ;  /* 0x000000280830723c */ /* 0x042ff000000018ff */
[----:B------:R-:W-:Y:S01]  /*11180*/  HMMA.16816.F32 R16, R8, R52, RZ ;  /* 0x000000340810723c */ /* 0x000fe200000018ff */
[----:B----4-:R-:W-:Y:S01]  /*11190*/  FMNMX.FTZ R0, R0, R4, !PT ;  /* 0x0000000400007209 */ /* 0x010fe20007810000 */
[----:B--2---:R-:W-:-:S04]  /*111a0*/  FFMA.FTZ R2, R22, c[0x0][0x2d0], -R5 ;  /* 0x0000b40016027a23 */ /* 0x004fc80000010805 */
[----:B------:R-:W1:Y:S02]  /*111b0*/  SHFL.BFLY PT, R4, R0, 0x1, 0x1f ;  /* 0x0c201f0000047f89 */ /* 0x000e6400000e0000 */
[----:B------:R-:W-:Y:S01]  /*111c0*/  HMMA.16816.F32 R32, R8, R26, RZ ;  /* 0x0000001a0820723c */ /* 0x000fe200000018ff */
[----:B---3--:R-:W-:Y:S01]  /*111d0*/  F2FP.PACK_AB R12, R214, R237 ;  /* 0x000000edd60c723e */ /* 0x008fe200000000ff */
[----:B------:R2:W-:Y:S02]  /*111e0*/  MUFU.EX2 R201, R2 ;  /* 0x0000000200c97308 */ /* 0x0005e40000000800 */
[----:B--2---:R-:W-:-:S04]  /*111f0*/  FFMA.FTZ R2, R23, c[0x0][0x2d0], -R5 ;  /* 0x0000b40017027a23 */ /* 0x004fc80000010805 */
[----:B------:R-:W-:Y:S02]  /*11200*/  HMMA.16816.F32 R20, R8, R42, RZ ;  /* 0x0000002a0814723c */ /* 0x000fe400000018ff */
[----:B------:R2:W3:Y:S01]  /*11210*/  MUFU.EX2 R239, R2 ;  /* 0x0000000200ef7308 */ /* 0x0004e20000000800 */
[----:B-1----:R-:W-:-:S04]  /*11220*/  FMNMX.FTZ R138, R0, R4, !PT ;  /* 0x00000004008a7209 */ /* 0x002fc80007810000 */
[C---:B------:R-:W-:Y:S01]  /*11230*/  FSETP.NEU.FTZ.AND P0, PT, R138.reuse, -INF , PT ;  /* 0xff8000008a00780b */ /* 0x040fe20003f1d000 */
[----:B------:R-:W-:-:S05]  /*11240*/  FMUL.FTZ R0, R138, c[0x0][0x2d0] ;  /* 0x0000b4008a007a20 */ /* 0x000fca0000410000 */
[----:B------:R-:W-:Y:S01]  /*11250*/  FSEL R0, R0, RZ, P0 ;  /* 0x000000ff00007208 */ /* 0x000fe20000000000 */
[----:B--2---:R-:W-:Y:S01]  /*11260*/  FFMA.FTZ R2, R28, c[0x0][0x2d0], -R3 ;  /* 0x0000b4001c027a23 */ /* 0x004fe20000010803 */
[----:B---3--:R-:W-:-:S03]  /*11270*/  F2FP.PACK_AB R14, R239, R201 ;  /* 0x000000c9ef0e723e */ /* 0x008fc600000000ff */
[----:B------:R1:W-:Y:S02]  /*11280*/  MUFU.EX2 R213, R2 ;  /* 0x0000000200d57308 */ /* 0x0003e40000000800 */
[----:B-1----:R-:W-:-:S06]  /*11290*/  FFMA.FTZ R2, R29, c[0x0][0x2d0], -R3 ;  /* 0x0000b4001d027a23 */ /* 0x002fcc0000010803 */
[----:B------:R1:W2:Y:S02]  /*112a0*/  MUFU.EX2 R179, R2 ;  /* 0x0000000200b37308 */ /* 0x0002a40000000800 */
[----:B-1----:R-:W-:Y:S02]  /*112b0*/  FFMA.FTZ R2, R30, c[0x0][0x2d0], -R3 ;  /* 0x0000b4001e027a23 */ /* 0x002fe40000010803 */
[----:B--2---:R-:W-:-:S04]  /*112c0*/  IMAD.MOV.U32 R4, RZ, RZ, R179 ;  /* 0x000000ffff047224 */ /* 0x004fc800078e00b3 */
[----:B------:R1:W-:Y:S01]  /*112d0*/  MUFU.EX2 R203, R2 ;  /* 0x0000000200cb7308 */ /* 0x0003e20000000800 */
[----:B------:R-:W-:Y:S01]  /*112e0*/  F2FP.PACK_AB R13, R4, R213 ;  /* 0x000000d5040d723e */ /* 0x000fe200000000ff */
[----:B-1----:R-:W-:Y:S02]  /*112f0*/  FFMA.FTZ R2, R31, c[0x0][0x2d0], -R3 ;  /* 0x0000b4001f027a23 */ /* 0x002fe40000010803 */
[C---:B------:R-:W-:Y:S04]  /*11300*/  HMMA.16816.F32 R28, R8.reuse, R38, RZ ;  /* 0x00000026081c723c */ /* 0x040fe800000018ff */
[----:B------:R1:W2:Y:S04]  /*11310*/  MUFU.EX2 R202, R2 ;  /* 0x0000000200ca7308 */ /* 0x0002a80000000800 */
[----:B------:R-:W-:Y:S01]  /*11320*/  HMMA.16816.F32 R8, R8, R54, RZ ;  /* 0x000000360808723c */ /* 0x000fe200000018ff */
[----:B-1----:R-:W-:Y:S01]  /*11330*/  FFMA.FTZ R2, R85, c[0x0][0x2d0], -R6 ;  /* 0x0000b40055027a23 */ /* 0x002fe20000010806 */
[----:B--2---:R-:W-:-:S03]  /*11340*/  F2FP.PACK_AB R15, R202, R203 ;  /* 0x000000cbca0f723e */ /* 0x004fc600000000ff */
[----:B------:R1:W-:Y:S04]  /*11350*/  MUFU.EX2 R227, R2 ;  /* 0x0000000200e37308 */ /* 0x0003e80000000800 */
[C---:B------:R-:W-:Y:S11]  /*11360*/  HMMA.16816.F32 R100, R12.reuse, R60, R44 ;  /* 0x0000003c0c64723c */ /* 0x040ff6000000182c */
[----:B------:R-:W-:Y:S04]  /*11370*/  @!UPT UIADD3 URZ, URZ, URZ, URZ ;  /* 0x0000003f3f3ff290 */ /* 0x000fe8000fffe03f */
[----:B------:R-:W-:Y:S01]  /*11380*/  HMMA.16816.F32 R44, R12, R78, R8 ;  /* 0x0000004e0c2c723c */ /* 0x000fe20000001808 */
[----:B-1----:R-:W-:-:S06]  /*11390*/  FFMA.FTZ R2, R86, c[0x0][0x2d0], -R6 ;  /* 0x0000b40056027a23 */ /* 0x002fcc0000010806 */
[----:B------:R-:W-:Y:S01]  /*113a0*/  F2FP.PACK_AB R8, R251, R252 ;  /* 0x000000fcfb08723e */ /* 0x000fe200000000ff */
[----:B------:R1:W2:Y:S01]  /*113b0*/  MUFU.EX2 R187, R2 ;  /* 0x0000000200bb7308 */ /* 0x0002a20000000800 */
[C---:B------:R-:W-:Y:S08]  /*113c0*/  HMMA.16816.F32 R112, R12.reuse, R66, R28 ;  /* 0x000000420c70723c */ /* 0x040ff0000000181c */
[----:B------:R-:W-:Y:S01]  /*113d0*/  HMMA.16816.F32 R96, R12, R64, R56 ;  /* 0x000000400c60723c */ /* 0x000fe20000001838 */
[----:B-1----:R-:W-:Y:S01]  /*113e0*/  FFMA.FTZ R2, R87, c[0x0][0x2d0], -R6 ;  /* 0x0000b40057027a23 */ /* 0x002fe20000010806 */
[----:B--2---:R-:W-:-:S06]  /*113f0*/  F2FP.PACK_AB R10, R187, R227 ;  /* 0x000000e3bb0a723e */ /* 0x004fcc00000000ff */
[C---:B------:R-:W-:Y:S01]  /*11400*/  HMMA.16816.F32 R124, R12.reuse, R72, R48 ;  /* 0x000000480c7c723c */ /* 0x040fe20000001830 */
[----:B------:R1:W-:Y:S07]  /*11410*/  MUFU.EX2 R210, R2 ;  /* 0x0000000200d27308 */ /* 0x0003ee0000000800 */
[C---:B------:R-:W-:Y:S08]  /*11420*/  HMMA.16816.F32 R120, R12.reuse, R76, R16 ;  /* 0x0000004c0c78723c */ /* 0x040ff00000001810 */
[----:B------:R-:W-:Y:S01]  /*11430*/  HMMA.16816.F32 R116, R12, R62, R32 ;  /* 0x0000003e0c74723c */ /* 0x000fe20000001820 */
[----:B-1----:R-:W-:-:S02]  /*11440*/  FFMA.FTZ R2, R88, c[0x0][0x2d0], -R6 ;  /* 0x0000b40058027a23 */ /* 0x002fc40000010806 */
[----:B------:R-:W-:Y:S02]  /*11450*/  IMAD.MOV.U32 R88, RZ, RZ, R111 ;  /* 0x000000ffff587224 */ /* 0x000fe400078e006f */
        /* <DEDUP_REMOVED lines=23> */
[C---:B------:R-:W-:Y:S08]  /*115d0*/  HMMA.16816.F32 R32, R8.reuse, R38, RZ ;  /* 0x000000260820723c */ /* 0x040ff000000018ff */
[----:B------:R-:W-:Y:S01]  /*115e0*/  HMMA.16816.F32 R36, R8, R42, RZ ;  /* 0x0000002a0824723c */ /* 0x000fe200000018ff */
[----:B-1----:R-:W-:-:S04]  /*115f0*/  FFMA.FTZ R2, R82, c[0x0][0x2d0], -R0 ;  /* 0x0000b40052027a23 */ /* 0x002fc80000010800 */
[----:B------:R1:W3:Y:S03]  /*11600*/  MUFU.EX2 R184, R2 ;  /* 0x0000000200b87308 */ /* 0x0002e60000000800 */
[----:B------:R-:W-:Y:S07]  /*11610*/  HMMA.16816.F32 R52, R8, R54, RZ ;  /* 0x000000360834723c */ /* 0x000fee00000018ff */
        /* <DEDUP_REMOVED lines=10> */
[C---:B------:R-:W-:Y:S01]  /*116c0*/  HMMA.16816.F32 R48, R8.reuse, R72, R12 ;  /* 0x000000480830723c */ /* 0x040fe2000000180c */
[----:B------:R-:W-:Y:S07]  /*116d0*/  LDSM.16.MT88.4 R12, [R229+0x1100] ;  /* 0x00110000e50c783b */ /* 0x000fee0000004200 */
[----:B------:R-:W-:Y:S01]  /*116e0*/  HMMA.16816.F32 R40, R8, R60, R20 ;  /* 0x0000003c0828723c */ /* 0x000fe20000001814 */
[----:B------:R-:W-:Y:S01]  /*116f0*/  LDSM.16.MT88.4 R20, [R228+0x1100] ;  /* 0x00110000e414783b */ /* 0x000fe20000004200 */
[----:B-1----:R-:W-:-:S04]  /*11700*/  FFMA.FTZ R2, R105, c[0x0][0x2d0], -R6 ;  /* 0x0000b40069027a23 */ /* 0x002fc80000010806 */
[----:B------:R1:W-:Y:S02]  /*11710*/  MUFU.EX2 R248, R2 ;  /* 0x0000000200f87308 */ /* 0x0003e40000000800 */
[C---:B------:R-:W-:Y:S01]  /*11720*/  HMMA.16816.F32 R56, R8.reuse, R64, R16 ;  /* 0x000000400838723c */ /* 0x040fe20000001810 */
[----:B------:R-:W-:Y:S07]  /*11730*/  LDSM.16.MT88.4 R16, [R231+0x1100] ;  /* 0x00110000e710783b */ /* 0x000fee0000004200 */
[----:B------:R-:W-:Y:S01]  /*11740*/  HMMA.16816.F32 R28, R8, R62, R28 ;  /* 0x0000003e081c723c */ /* 0x000fe2000000181c */
[----:B-1----:R-:W-:-:S07]  /*11750*/  FFMA.FTZ R2, R104, c[0x0][0x2d0], -R6 ;  /* 0x0000b40068027a23 */ /* 0x002fce0000010806 */
[C---:B------:R-:W-:Y:S01]  /*11760*/  HMMA.16816.F32 R32, R8.reuse, R66, R32 ;  /* 0x000000420820723c */ /* 0x040fe20000001820 */
[----:B------:R1:W-:Y:S07]  /*11770*/  MUFU.EX2 R249, R2 ;  /* 0x0000000200f97308 */ /* 0x0003ee0000000800 */
[C---:B------:R-:W-:Y:S08]  /*11780*/  HMMA.16816.F32 R36, R8.reuse, R74, R36 ;  /* 0x0000004a0824723c */ /* 0x040ff00000001824 */
[----:B------:R-:W-:Y:S01]  /*11790*/  HMMA.16816.F32 R52, R8, R78, R52 ;  /* 0x0000004e0834723c */ /* 0x000fe20000001834 */
[----:B-1----:R-:W-:-:S04]  /*117a0*/  FFMA.FTZ R2, R95, c[0x0][0x2d0], -R6 ;  /* 0x0000b4005f027a23 */ /* 0x002fc80000010806 */
[----:B------:R1:W-:Y:S02]  /*117b0*/  MUFU.EX2 R250, R2 ;  /* 0x0000000200fa7308 */ /* 0x0003e40000000800 */
[----:B-1----:R-:W-:Y:S02]  /*117c0*/  FFMA.FTZ R2, R133, c[0x0][0x2d0], -R5 ;  /* 0x0000b40085027a23 */ /* 0x002fe40000010805 */
[----:B------:R-:W-:-:S04]  /*117d0*/  IMAD.MOV.U32 R133, RZ, RZ, R4 ;  /* 0x000000ffff857224 */ /* 0x000fc800078e0004 */
[----:B------:R1:W-:Y:S01]  /*117e0*/  MUFU.EX2 R225, R2 ;  /* 0x0000000200e17308 */ /* 0x0003e20000000800 */
[----:B------:R-:W-:Y:S02]  /*117f0*/  IMAD.MOV.U32 R4, RZ, RZ, R212 ;  /* 0x000000ffff047224 */ /* 0x000fe400078e00d4 */
[----:B-1----:R-:W-:Y:S02]  /*11800*/  FFMA.FTZ R2, R132, c[0x0][0x2d0], -R5 ;  /* 0x0000b40084027a23 */ /* 0x002fe40000010805 */
[----:B------:R-:W-:-:S03]  /*11810*/  IMAD.MOV.U32 R132, RZ, RZ, R214 ;  /* 0x000000ffff847224 */ /* 0x000fc600078e00d6 */
[----:B------:R1:W2:Y:S02]  /*11820*/  MUFU.EX2 R226, R2 ;  /* 0x0000000200e27308 */ /* 0x0002a40000000800 */
[--C-:B-1----:R-:W-:Y:S02]  /*11830*/  FFMA.FTZ R2, R107, c[0x0][0x2d0], -R5.reuse ;  /* 0x0000b4006b027a23 */ /* 0x102fe40000010805 */
[----:B------:R-:W-:Y:S01]  /*11840*/  HMMA.16816.F32 R104, R8, R76, R24 ;  /* 0x0000004c0868723c */ /* 0x000fe20000001818 */
[----:B------:R-:W1:Y:S03]  /*11850*/  LDSM.16.MT88.4 R24, [R230+0x1100] ;  /* 0x00110000e618783b */ /* 0x000e660000004200 */
[----:B------:R3:W-:Y:S03]  /*11860*/  MUFU.EX2 R246, R2 ;  /* 0x0000000200f67308 */ /* 0x0007e60000000800 */
        /* <DEDUP_REMOVED lines=19> */
[----:B---3--:R-:W-:-:S05]  /*119a0*/  F2FP.PACK_AB R11, R220, R221 ;  /* 0x000000dddc0b723e */ /* 0x008fca00000000ff */
[----:B------:R2:W-:Y:S02]  /*119b0*/  MUFU.EX2 R218, R2 ;  /* 0x0000000200da7308 */ /* 0x0005e40000000800 */
[C---:B-1----:R-:W-:Y:S07]  /*119c0*/  HMMA.16816.F32 R76, R8.reuse, R24, R120 ;  /* 0x00000018084c723c */ /* 0x042fee0000001878 */
[----:B------:R-:W-:Y:S01]  /*119d0*/  IMAD.MOV.U32 R123, RZ, RZ, R207 ;  /* 0x000000ffff7b7224 */ /* 0x000fe200078e00cf */
[----:B------:R-:W-:Y:S01]  /*119e0*/  HMMA.16816.F32 R84, R8, R12, R124 ;  /* 0x0000000c0854723c */ /* 0x000fe2000000187c */
[----:B------:R-:W-:-:S02]  /*119f0*/  IMAD.MOV.U32 R121, RZ, RZ, R196 ;  /* 0x000000ffff797224 */ /* 0x000fc400078e00c4 */
[----:B------:R-:W-:Y:S02]  /*11a00*/  IMAD.MOV.U32 R122, RZ, RZ, R199 ;  /* 0x000000ffff7a7224 */ /* 0x000fe400078e00c7 */
[----:B--2---:R-:W-:Y:S02]  /*11a10*/  FFMA.FTZ R2, R92, c[0x0][0x2d0], -R0 ;  /* 0x0000b4005c027a23 */ /* 0x004fe40000010800 */
[----:B------:R-:W-:Y:S01]  /*11a20*/  IMAD.MOV.U32 R124, RZ, RZ, R206 ;  /* 0x000000ffff7c7224 */ /* 0x000fe200078e00ce */
[----:B------:R-:W-:Y:S01]  /*11a30*/  HMMA.16816.F32 R100, R8, R20, R100 ;  /* 0x000000140864723c */ /* 0x000fe20000001864 */
[----:B------:R1:W2:Y:S01]  /*11a40*/  MUFU.EX2 R219, R2 ;  /* 0x0000000200db7308 */ /* 0x0002a20000000800 */
[----:B------:R-:W-:Y:S02]  /*11a50*/  IMAD.MOV.U32 R127, RZ, RZ, R205 ;  /* 0x000000ffff7f7224 */ /* 0x000fe400078e00cd */
[----:B------:R-:W-:Y:S02]  /*11a60*/  IMAD.MOV.U32 R125, RZ, RZ, R204 ;  /* 0x000000ffff7d7224 */ /* 0x000fe400078e00cc */
[----:B------:R-:W-:-:S02]  /*11a70*/  IMAD.MOV.U32 R126, RZ, RZ, R88 ;  /* 0x000000ffff7e7224 */ /* 0x000fc400078e0058 */
[----:B------:R-:W-:Y:S01]  /*11a80*/  HMMA.16816.F32 R96, R8, R16, R96 ;  /* 0x000000100860723c */ /* 0x000fe20000001860 */
[----:B------:R-:W-:-:S07]  /*11a90*/  IMAD.MOV.U32 R120, RZ, RZ, R195 ;  /* 0x000000ffff787224 */ /* 0x000fce00078e00c3 */
        /* <DEDUP_REMOVED lines=17> */
[----:B------:R-:W2:Y:S01]  /*11bb0*/  LDSM.16.MT88.4 R20, [R228+0x1900] ;  /* 0x00190000e414783b */ /* 0x000ea20000004200 */
[----:B-1----:R-:W-:-:S03]  /*11bc0*/  FFMA.FTZ R2, R162, c[0x0][0x2d0], -R6 ;  /* 0x0000b400a2027a23 */ /* 0x002fc60000010806 */
[----:B------:R-:W-:Y:S01]  /*11bd0*/  LDSM.16.MT88.4 R28, [R230+0x1900] ;  /* 0x00190000e61c783b */ /* 0x000fe20000004200 */
[----:B------:R-:W-:Y:S01]  /*11be0*/  IMAD.MOV.U32 R162, RZ, RZ, R202 ;  /* 0x000000ffffa27224 */ /* 0x000fe200078e00ca */
[----:B------:R1:W-:Y:S01]  /*11bf0*/  MUFU.EX2 R213, R2 ;  /* 0x0000000200d57308 */ /* 0x0003e20000000800 */
[C---:B------:R-:W-:Y:S08]  /*11c00*/  HMMA.16816.F32 R56, R8.reuse, R16, R56 ;  /* 0x000000100838723c */ /* 0x040ff00000001838 */
[----:B------:R-:W-:Y:S01]  /*11c10*/  HMMA.16816.F32 R44, R8, R18, R32 ;  /* 0x00000012082c723c */ /* 0x000fe20000001820 */
[----:B------:R-:W3:Y:S01]  /*11c20*/  LDSM.16.MT88.4 R16, [R231+0x1900] ;  /* 0x00190000e710783b */ /* 0x000ee20000004200 */
[----:B-1----:R-:W-:-:S06]  /*11c30*/  FFMA.FTZ R2, R161, c[0x0][0x2d0], -R6 ;  /* 0x0000b400a1027a23 */ /* 0x002fcc0000010806 */
[----:B------:R-:W-:Y:S01]  /*11c40*/  HMMA.16816.F32 R40, R8, R12, R48 ;  /* 0x0000000c0828723c */ /* 0x000fe20000001830 */
[----:B------:R-:W-:Y:S01]  /*11c50*/  IMAD.MOV.U32 R161, RZ, RZ, R124 ;  /* 0x000000ffffa17224 */ /* 0x000fe200078e007c */
[----:B------:R1:W-:Y:S01]  /*11c60*/  MUFU.EX2 R214, R2 ;  /* 0x0000000200d67308 */ /* 0x0003e20000000800 */
[----:B------:R-:W-:-:S05]  /*11c70*/  IMAD.MOV.U32 R124, RZ, RZ, R197 ;  /* 0x000000ffff7c7224 */ /* 0x000fca00078e00c5 */
[C---:B------:R-:W-:Y:S01]  /*11c80*/  HMMA.16816.F32 R32, R8.reuse, R14, R36 ;  /* 0x0000000e0820723c */ /* 0x040fe20000001824 */
[----:B------:R-:W4:Y:S07]  /*11c90*/  LDSM.16.MT88.4 R12, [R229+0x1900] ;  /* 0x00190000e50c783b */ /* 0x000f2e0000004200 */
[----:B------:R-:W-:Y:S01]  /*11ca0*/  HMMA.16816.F32 R48, R8, R24, R104 ;  /* 0x000000180830723c */ /* 0x000fe20000001868 */
[----:B-1----:R-:W-:Y:S02]  /*11cb0*/  FFMA.FTZ R2, R160, c[0x0][0x2d0], -R6 ;  /* 0x0000b400a0027a23 */ /* 0x002fe40000010806 */
[----:B------:R-:W-:-:S02]  /*11cc0*/  IMAD.MOV.U32 R160, RZ, RZ, R70 ;  /* 0x000000ffffa07224 */ /* 0x000fc400078e0046 */
[----:B------:R-:W-:-:S03]  /*11cd0*/  IMAD.MOV.U32 R70, RZ, RZ, R215 ;  /* 0x000000ffff467224 */ /* 0x000fc600078e00d7 */
[----:B------:R-:W-:Y:S01]  /*11ce0*/  HMMA.16816.F32 R52, R8, R26, R52 ;  /* 0x0000001a0834723c */ /* 0x000fe20000001834 */
[----:B------:R1:W-:Y:S01]  /*11cf0*/  MUFU.EX2 R215, R2 ;  /* 0x0000000200d77308 */ /* 0x0003e20000000800 */
[----:B------:R-:W2:Y:S01]  /*11d00*/  LDSM.16.MT88.4 R24, [R228+0x2100] ;  /* 0x00210000e418783b */ /* 0x000ea20000004200 */
[----:B-1----:R-:W-:Y:S02]  /*11d10*/  FFMA.FTZ R2, R151, c[0x0][0x2d0], -R5 ;  /* 0x0000b40097027a23 */ /* 0x002fe40000010805 */
[----:B------:R-:W-:-:S04]  /*11d20*/  IMAD.MOV.U32 R151, RZ, RZ, R140 ;  /* 0x000000ffff977224 */ /* 0x000fc800078e008c */
[----:B------:R1:W-:Y:S02]  /*11d30*/  MUFU.EX2 R209, R2 ;  /* 0x0000000200d17308 */ /* 0x0003e40000000800 */
[----:B-1----:R-:W-:Y:S02]  /*11d40*/  FFMA.FTZ R2, R150, c[0x0][0x2d0], -R5 ;  /* 0x0000b40096027a23 */ /* 0x002fe40000010805 */
[----:B------:R-:W-:-:S04]  /*11d50*/  IMAD.MOV.U32 R150, RZ, RZ, R141 ;  /* 0x000000ffff967224 */ /* 0x000fc800078e008d */
[----:B------:R1:W1:Y:S02]  /*11d60*/  MUFU.EX2 R210, R2 ;  /* 0x0000000200d27308 */ /* 0x0002640000000800 */
[----:B-1----:R-:W-:Y:S01]  /*11d70*/  FFMA.FTZ R2, R148, c[0x0][0x2d0], -R5 ;  /* 0x0000b40094027a23 */ /* 0x002fe20000010805 */
[----:B------:R-:W-:Y:S01]  /*11d80*/  F2FP.PACK_AB R8, R210, R209 ;  /* 0x000000d1d208723e */ /* 0x000fe200000000ff */
[----:B------:R-:W-:-:S04]  /*11d90*/  IMAD.MOV.U32 R148, RZ, RZ, R127 ;  /* 0x000000ffff947224 */ /* 0x000fc800078e007f */
[----:B------:R1:W-:Y:S01]  /*11da0*/  MUFU.EX2 R211, R2 ;  /* 0x0000000200d37308 */ /* 0x0003e20000000800 */
[----:B------:R-:W-:Y:S02]  /*11db0*/  IMAD.MOV.U32 R127, RZ, RZ, R129 ;  /* 0x000000ffff7f7224 */ /* 0x000fe400078e0081 */
[----:B------:R-:W-:Y:S02]  /*11dc0*/  IMAD.MOV.U32 R129, RZ, RZ, R198 ;  /* 0x000000ffff817224 */ /* 0x000fe400078e00c6 */
[----:B-1----:R-:W-:Y:S02]  /*11dd0*/  FFMA.FTZ R2, R149, c[0x0][0x2d0], -R5 ;  /* 0x0000b40095027a23 */ /* 0x002fe40000010805 */
[----:B------:R-:W-:Y:S02]  /*11de0*/  IMAD.MOV.U32 R149, RZ, RZ, R193 ;  /* 0x000000ffff957224 */ /* 0x000fe400078e00c1 */
[----:B------:R1:W1:Y:S02]  /*11df0*/  MUFU.EX2 R208, R2 ;  /* 0x0000000200d07308 */ /* 0x0002640000000800 */
[----:B-1----:R-:W-:Y:S01]  /*11e00*/  FFMA.FTZ R2, R158, c[0x0][0x2d0], -R3 ;  /* 0x0000b4009e027a23 */ /* 0x002fe20000010803 */
[----:B------:R-:W-:Y:S01]  /*11e10*/  F2FP.PACK_AB R10, R208, R211 ;  /* 0x000000d3d00a723e */ /* 0x000fe200000000ff */
[----:B------:R-:W-:-:S04]  /*11e20*/  IMAD.MOV.U32 R158, RZ, RZ, R201 ;  /* 0x000000ffff9e7224 */ /* 0x000fc800078e00c9 */
[----:B------:R1:W-:Y:S02]  /*11e30*/  MUFU.EX2 R207, R2 ;  /* 0x0000000200cf7308 */ /* 0x0003e40000000800 */
[----:B-1----:R-:W-:Y:S02]  /*11e40*/  FFMA.FTZ R2, R159, c[0x0][0x2d0], -R3 ;  /* 0x0000b4009f027a23 */ /* 0x002fe40000010803 */
[----:B------:R-:W-:-:S04]  /*11e50*/  IMAD.MOV.U32 R159, RZ, RZ, R70 ;  /* 0x000000ffff9f7224 */ /* 0x000fc800078e0046 */
[----:B------:R1:W1:Y:S01]  /*11e60*/  MUFU.EX2 R206, R2 ;  /* 0x0000000200ce7308 */ /* 0x0002620000000800 */
[----:B------:R-:W-:Y:S02]  /*11e70*/  IMAD.MOV.U32 R70, RZ, RZ, R203 ;  /* 0x000000ffff467224 */ /* 0x000fe400078e00cb */
[----:B-1----:R-:W-:Y:S01]  /*11e80*/  FFMA.FTZ R2, R144, c[0x0][0x2d0], -R3 ;  /* 0x0000b40090027a23 */ /* 0x002fe20000010803 */
[----:B------:R-:W-:Y:S01]  /*11e90*/  F2FP.PACK_AB R9, R206, R207 ;  /* 0x000000cfce09723e */ /* 0x000fe200000000ff */
[----:B------:R-:W-:-:S03]  /*11ea0*/  IMAD.MOV.U32 R144, RZ, RZ, R189 ;  /* 0x000000ffff907224 */ /* 0x000fc600078e00bd */
[----:B------:R1:W-:Y:S02]  /*11eb0*/  MUFU.EX2 R205, R2 ;  /* 0x0000000200cd7308 */ /* 0x0003e40000000800 */
[----:B-1----:R-:W-:-:S06]  /*11ec0*/  FFMA.FTZ R2, R142, c[0x0][0x2d0], -R3 ;  /* 0x0000b4008e027a23 */ /* 0x002fcc0000010803 */
[----:B------:R1:W1:Y:S02]  /*11ed0*/  MUFU.EX2 R204, R2 ;  /* 0x0000000200cc7308 */ /* 0x0002640000000800 */
[----:B-1----:R-:W-:Y:S01]  /*11ee0*/  FFMA.FTZ R2, R131, c[0x0][0x2d0], -R0 ;  /* 0x0000b40083027a23 */ /* 0x002fe20000010800 */
[----:B------:R-:W-:Y:S01]  /*11ef0*/  F2FP.PACK_AB R11, R204, R205 ;  /* 0x000000cdcc0b723e */ /* 0x000fe200000000ff */
[----:B------:R-:W-:-:S04]  /*11f00*/  IMAD.MOV.U32 R131, RZ, RZ, R123 ;  /* 0x000000ffff837224 */ /* 0x000fc800078e007b */
[----:B------:R1:W-:Y:S01]  /*11f10*/  MUFU.EX2 R202, R2 ;  /* 0x0000000200ca7308 */ /* 0x0003e20000000800 */
[----:B------:R-:W-:Y:S01]  /*11f20*/  IMAD.MOV.U32 R123, RZ, RZ, R191 ;  /* 0x000000ffff7b7224 */ /* 0x000fe200078e00bf */
[C---:B--2---:R-:W-:Y:S08]  /*11f30*/  HMMA.16816.F32 R112, R8.reuse, R20, R100 ;  /* 0x000000140870723c */ /* 0x044ff00000001864 */
[----:B------:R-:W-:Y:S01]  /*11f40*/  HMMA.16816.F32 R108, R8, R22, R92 ;  /* 0x00000016086c723c */ /* 0x000fe2000000185c */
[----:B-1----:R-:W-:-:S02]  /*11f50*/  FFMA.FTZ R2, R130, c[0x0][0x2d0], -R0 ;  /* 0x0000b40082027a23 */ /* 0x002fc40000010800 */
[----:B------:R-:W-:Y:S02]  /*11f60*/  IMAD.MOV.U32 R130, RZ, RZ, R125 ;  /* 0x000000ffff827224 */ /* 0x000fe400078e007d */
[----:B------:R1:W2:Y:S01]  /*11f70*/  MUFU.EX2 R203, R2 ;  /* 0x0000000200cb7308 */ /* 0x0002a20000000800 */
[----:B------:R-:W-:Y:S02]  /*11f80*/  IMAD.MOV.U32 R125, RZ, RZ, R136 ;  /* 0x000000ffff7d7224 */ /* 0x000fe400078e0088 */
[C---:B---3--:R-:W-:Y:S08]  /*11f90*/  HMMA.16816.F32 R104, R8.reuse, R16, R96 ;  /* 0x000000100868723c */ /* 0x048ff00000001860 */
[----:B------:R-:W-:Y:S01]  /*11fa0*/  HMMA.16816.F32 R100, R8, R18, R88 ;  /* 0x000000120864723c */ /* 0x000fe20000001858 */
[----:B-1----:R-:W-:-:S02]  /*11fb0*/  FFMA.FTZ R2, R128, c[0x0][0x2d0], -R0 ;  /* 0x0000b40080027a23 */ /* 0x002fc40000010800 */
[----:B------:R-:W-:-:S05]  /*11fc0*/  IMAD.MOV.U32 R128, RZ, RZ, R194 ;  /* 0x000000ffff807224 */ /* 0x000fca00078e00c2 */
[C---:B----4-:R-:W-:Y:S01]  /*11fd0*/  HMMA.16816.F32 R96, R8.reuse, R12, R84 ;  /* 0x0000000c0860723c */ /* 0x050fe20000001854 */
[----:B------:R1:W-:Y:S07]  /*11fe0*/  MUFU.EX2 R201, R2 ;  /* 0x0000000200c97308 */ /* 0x0003ee0000000800 */
        /* <DEDUP_REMOVED lines=17> */
[----:B------:R1:W-:Y:S03]  /*12100*/  MUFU.EX2 R196, R2 ;  /* 0x0000000200c47308 */ /* 0x0003e60000000800 */
[C---:B------:R-:W-:Y:S08]  /*12110*/  HMMA.16816.F32 R32, R8.reuse, R28, R48 ;  /* 0x0000001c0820723c */ /* 0x040ff00000001830 */
[----:B------:R-:W-:Y:S01]  /*12120*/  HMMA.16816.F32 R76, R8, R22, R60 ;  /* 0x00000016084c723c */ /* 0x000fe2000000183c */
[----:B------:R-:W-:Y:S01]  /*12130*/  LDSM.16.MT88.4 R20, [R231+0x2100] ;  /* 0x00210000e714783b */ /* 0x000fe20000004200 */
[----:B-1----:R-:W-:-:S06]  /*12140*/  FFMA.FTZ R2, R169, c[0x0][0x2d0], -R6 ;  /* 0x0000b400a9027a23 */ /* 0x002fcc0000010806 */
[C---:B------:R-:W-:Y:S01]  /*12150*/  HMMA.16816.F32 R64, R8.reuse, R16, R56 ;  /* 0x000000100840723c */ /* 0x040fe20000001838 */
[----:B------:R1:W-:Y:S07]  /*12160*/  MUFU.EX2 R198, R2 ;  /* 0x0000000200c67308 */ /* 0x0003ee0000000800 */
[C---:B------:R-:W-:Y:S01]  /*12170*/  HMMA.16816.F32 R44, R8.reuse, R18, R44 ;  /* 0x00000012082c723c */ /* 0x040fe2000000182c */
[----:B------:R-:W2:Y:S07]  /*12180*/  LDSM.16.MT88.4 R16, [R229+0x2100] ;  /* 0x00210000e510783b */ /* 0x000eae0000004200 */
[----:B------:R-:W-:Y:S01]  /*12190*/  HMMA.16816.F32 R40, R8, R12, R40 ;  /* 0x0000000c0828723c */ /* 0x000fe20000001828 */
[----:B------:R-:W3:Y:S01]  /*121a0*/  LDSM.16.MT88.4 R12, [R230+0x2100] ;  /* 0x00210000e60c783b */ /* 0x000ee20000004200 */
[----:B-1----:R-:W-:-:S04]  /*121b0*/  FFMA.FTZ R2, R171, c[0x0][0x2d0], -R6 ;  /* 0x0000b400ab027a23 */ /* 0x002fc80000010806 */
[----:B------:R1:W-:Y:S02]  /*121c0*/  MUFU.EX2 R199, R2 ;  /* 0x0000000200c77308 */ /* 0x0003e40000000800 */
[----:B------:R-:W-:Y:S01]  /*121d0*/  HMMA.16816.F32 R28, R8, R30, R52 ;  /* 0x0000001e081c723c */ /* 0x000fe20000001834 */
[----:B-1----:R-:W-:-:S05]  /*121e0*/  FFMA.FTZ R2, R165, c[0x0][0x2d0], -R5 ;  /* 0x0000b400a5027a23 */ /* 0x002fca0000010805 */
        /* <DEDUP_REMOVED lines=21> */
[C---:B------:R-:W-:Y:S08]  /*12340*/  HMMA.16816.F32 R56, R8.reuse, R24, R112 ;  /* 0x000000180838723c */ /* 0x040ff00000001870 */
[----:B------:R-:W-:Y:S01]  /*12350*/  HMMA.16816.F32 R52, R8, R26, R108 ;  /* 0x0000001a0834723c */ /* 0x000fe2000000186c */
[----:B-1----:R-:W-:-:S04]  /*12360*/  FFMA.FTZ R2, R146, c[0x0][0x2d0], -R0 ;  /* 0x0000b40092027a23 */ /* 0x002fc80000010800 */
[----:B------:R1:W4:Y:S03]  /*12370*/  MUFU.EX2 R142, R2 ;  /* 0x00000002008e7308 */ /* 0x0003260000000800 */
[C---:B--2---:R-:W-:Y:S08]  /*12380*/  HMMA.16816.F32 R80, R8.reuse, R16, R96 ;  /* 0x000000100850723c */ /* 0x044ff00000001860 */
[----:B------:R-:W-:Y:S01]  /*12390*/  HMMA.16816.F32 R60, R8, R20, R104 ;  /* 0x00000014083c723c */ /* 0x000fe20000001868 */
[----:B-1----:R-:W-:-:S07]  /*123a0*/  FFMA.FTZ R2, R147, c[0x0][0x2d0], -R0 ;  /* 0x0000b40093027a23 */ /* 0x002fce0000010800 */
[C---:B------:R-:W-:Y:S01]  /*123b0*/  HMMA.16816.F32 R72, R8.reuse, R22, R100 ;  /* 0x000000160848723c */ /* 0x040fe20000001864 */
[----:B------:R1:W-:Y:S07]  /*123c0*/  MUFU.EX2 R141, R2 ;  /* 0x00000002008d7308 */ /* 0x0003ee0000000800 */
[C---:B------:R-:W-:Y:S08]  /*123d0*/  HMMA.16816.F32 R116, R8.reuse, R18, R116 ;  /* 0x000000120874723c */ /* 0x040ff00000001874 */
[----:B---3--:R-:W-:Y:S01]  /*123e0*/  HMMA.16816.F32 R92, R8, R12, R92 ;  /* 0x0000000c085c723c */ /* 0x008fe2000000185c */
[----:B-1----:R-:W-:-:S04]  /*123f0*/  FFMA.FTZ R2, R152, c[0x0][0x2d0], -R0 ;  /* 0x0000b40098027a23 */ /* 0x002fc80000010800 */
[----:B------:R1:W2:Y:S03]  /*12400*/  MUFU.EX2 R140, R2 ;  /* 0x00000002008c7308 */ /* 0x0002a60000000800 */
[----:B------:R-:W-:Y:S07]  /*12410*/  HMMA.16816.F32 R96, R8, R14, R88 ;  /* 0x0000000e0860723c */ /* 0x000fee0000001858 */
[----:B------:R-:W-:-:S02]  /*12420*/  F2FP.PACK_AB R8, R196, R193 ;  /* 0x000000c1c408723e */ /* 0x000fc400000000ff */
[----:B----4-:R-:W-:Y:S02]  /*12430*/  F2FP.PACK_AB R9, R142, R136 ;  /* 0x000000888e09723e */ /* 0x010fe400000000ff */
[----:B------:R-:W-:Y:S01]  /*12440*/  F2FP.PACK_AB R10, R199, R198 ;  /* 0x000000c6c70a723e */ /* 0x000fe200000000ff */
[----:B-1----:R-:W-:Y:S01]  /*12450*/  FFMA.FTZ R2, R168, c[0x0][0x2d0], -R5 ;  /* 0x0000b400a8027a23 */ /* 0x002fe20000010805 */
[----:B--2---:R-:W-:Y:S01]  /*12460*/  F2FP.PACK_AB R11, R140, R141 ;  /* 0x0000008d8c0b723e */ /* 0x004fe200000000ff */
[----:B------:R-:W-:Y:S02]  /*12470*/  IMAD.MOV.U32 R168, RZ, RZ, R167 ;  /* 0x000000ffffa87224 */ /* 0x000fe400078e00a7 */
[----:B------:R-:W-:Y:S01]  /*12480*/  IMAD.MOV.U32 R167, RZ, RZ, R135 ;  /* 0x000000ffffa77224 */ /* 0x000fe200078e0087 */
[----:B------:R1:W-:Y:S01]  /*12490*/  MUFU.EX2 R112, R2 ;  /* 0x0000000200707308 */ /* 0x0003e20000000800 */
[----:B------:R-:W-:Y:S02]  /*124a0*/  IMAD.MOV.U32 R135, RZ, RZ, R128 ;  /* 0x000000ffff877224 */ /* 0x000fe400078e0080 */
[----:B------:R-:W-:Y:S01]  /*124b0*/  IMAD.MOV.U32 R128, RZ, RZ, R130 ;  /* 0x000000ffff807224 */ /* 0x000fe200078e0082 */
[----:B------:R-:W-:Y:S01]  /*124c0*/  HMMA.16816.F32 R88, R8, R24, R84 ;  /* 0x000000180858723c */ /* 0x000fe20000001854 */
[----:B------:R-:W-:-:S02]  /*124d0*/  IMAD.MOV.U32 R130, RZ, RZ, R131 ;  /* 0x000000ffff827224 */ /* 0x000fc400078e0083 */
[----:B------:R-:W-:Y:S02]  /*124e0*/  IMAD.MOV.U32 R131, RZ, RZ, R244 ;  /* 0x000000ffff837224 */ /* 0x000fe400078e00f4 */
[----:B------:R-:W-:Y:S01]  /*124f0*/  FFMA.FTZ R4, R4, c[0x0][0x2d0], -R6 ;  /* 0x0000b40004047a23 */ /* 0x000fe20000010806 */
[----:B------:R2:W5:Y:S02]  /*12500*/  LDL.LU R244, [R1+0xa0] ;  /* 0x0000a00001f47983 */ /* 0x0005640000300800 */
[----:B------:R-:W-:Y:S02]  /*12510*/  HMMA.16816.F32 R84, R8, R26, R76 ;  /* 0x0000001a0854723c */ /* 0x000fe4000000184c */
[----:B------:R-:W3:Y:S01]  /*12520*/  LDSM.16.MT88.4 R24, [R228+0x2900] ;  /* 0x00290000e418783b */ /* 0x000ee20000004200 */
[----:B-1----:R-:W-:Y:S02]  /*12530*/  FFMA.FTZ R2, R168, c[0x0][0x2d0], -R5 ;  /* 0x0000b400a8027a23 */ /* 0x002fe40000010805 */
[----:B------:R-:W-:-:S02]  /*12540*/  IMAD.MOV.U32 R168, RZ, RZ, R167 ;  /* 0x000000ffffa87224 */ /* 0x000fc400078e00a7 */
[----:B------:R-:W-:Y:S01]  /*12550*/  IMAD.MOV.U32 R167, RZ, RZ, R135 ;  /* 0x000000ffffa77224 */ /* 0x000fe200078e0087 */
[----:B------:R1:W4:Y:S01]  /*12560*/  MUFU.EX2 R113, R2 ;  /* 0x0000000200717308 */ /* 0x0003220000000800 */
[----:B------:R-:W-:Y:S01]  /*12570*/  HMMA.16816.F32 R76, R8, R20, R64 ;  /* 0x00000014084c723c */ /* 0x000fe20000001840 */
[----:B-1----:R-:W-:Y:S02]  /*12580*/  FFMA.FTZ R2, R168, c[0x0][0x2d0], -R5 ;  /* 0x0000b400a8027a23 */ /* 0x002fe40000010805 */
[----:B------:R-:W-:-:S04]  /*12590*/  IMAD.MOV.U32 R168, RZ, RZ, R167 ;  /* 0x000000ffffa87224 */ /* 0x000fc800078e00a7 */
[----:B------:R1:W-:Y:S01]  /*125a0*/  MUFU.EX2 R114, R2 ;  /* 0x0000000200727308 */ /* 0x0003e20000000800 */
[----:B------:R-:W-:Y:S02]  /*125b0*/  IMAD.MOV.U32 R135, RZ, RZ, R128 ;  /* 0x000000ffff877224 */ /* 0x000fe400078e0080 */
[----:B------:R-:W-:Y:S02]  /*125c0*/  IMAD.MOV.U32 R128, RZ, RZ, R130 ;  /* 0x000000ffff807224 */ /* 0x000fe400078e0082 */
[----:B-1----:R-:W-:-:S04]  /*125d0*/  FFMA.FTZ R2, R168, c[0x0][0x2d0], -R5 ;  /* 0x0000b400a8027a23 */ /* 0x002fc80000010805 */
[----:B------:R1:W-:Y:S01]  /*125e0*/  MUFU.EX2 R115, R2 ;  /* 0x0000000200737308 */ /* 0x0003e20000000800 */
[----:B------:R-:W-:Y:S02]  /*125f0*/  IMAD.MOV.U32 R130, RZ, RZ, R144 ;  /* 0x000000ffff827224 */ /* 0x000fe400078e0090 */
[----:B------:R-:W-:Y:S02]  /*12600*/  IMAD.MOV.U32 R144, RZ, RZ, R243 ;  /* 0x000000ffff907224 */ /* 0x000fe400078e00f3 */
[----:B------:R-:W-:Y:S01]  /*12610*/  IMAD.MOV.U32 R167, RZ, RZ, R135 ;  /* 0x000000ffffa77224 */ /* 0x000fe200078e0087 */
[----:B------:R-:W-:Y:S01]  /*12620*/  HMMA.16816.F32 R64, R8, R22, R44 ;  /* 0x000000160840723c */ /* 0x000fe2000000182c */
[----:B-1----:R-:W-:-:S07]  /*12630*/  FFMA.FTZ R2, R183, c[0x0][0x2d0], -R3 ;  /* 0x0000b400b7027a23 */ /* 0x002fce0000010803 */
[C---:B------:R-:W-:Y:S01]  /*12640*/  HMMA.16816.F32 R48, R8.reuse, R16, R40 ;  /* 0x000000100830723c */ /* 0x040fe20000001828 */
[----:B------:R-:W-:Y:S01]  /*12650*/  IMAD.MOV.U32 R135, RZ, RZ, R128 ;  /* 0x000000ffff877224 */ /* 0x000fe200078e0080 */
[----:B------:R-:W1:Y:S01]  /*12660*/  LDSM.16.MT88.4 R20, [R231+0x2900] ;  /* 0x00290000e714783b */ /* 0x000e620000004200 */
[----:B------:R2:W-:Y:S01]  /*12670*/  MUFU.EX2 R111, R2 ;  /* 0x00000002006f7308 */ /* 0x0005e20000000800 */
[----:B------:R-:W-:Y:S02]  /*12680*/  IMAD.MOV.U32 R128, RZ, RZ, R144 ;  /* 0x000000ffff807224 */ /* 0x000fe400078e0090 */
[----:B------:R-:W-:Y:S01]  /*12690*/  IMAD.MOV.U32 R144, RZ, RZ, R242 ;  /* 0x000000ffff907224 */ /* 0x000fe200078e00f2 */
[----:B------:R1:W5:Y:S01]  /*126a0*/  LDL.LU R243, [R1+0x9c] ;  /* 0x00009c0001f37983 */ /* 0x0003620000300800 */
[----:B------:R-:W-:Y:S02]  /*126b0*/  IMAD.MOV.U32 R168, RZ, RZ, R167 ;  /* 0x000000ffffa87224 */ /* 0x000fe400078e00a7 */
[----:B--2---:R-:W-:Y:S01]  /*126c0*/  FFMA.FTZ R2, R186, c[0x0][0x2d0], -R3 ;  /* 0x0000b400ba027a23 */ /* 0x004fe20000010803 */
[----:B------:R-:W-:Y:S01]  /*126d0*/  HMMA.16816.F32 R44, R8, R18, R36 ;  /* 0x00000012082c723c */ /* 0x000fe20000001824 */
[----:B------:R-:W-:Y:S01]  /*126e0*/  IMAD.MOV.U32 R167, RZ, RZ, R135 ;  /* 0x000000ffffa77224 */ /* 0x000fe200078e0087 */
[----:B------:R-:W-:Y:S01]  /*126f0*/  LDSM.16.MT88.4 R16, [R229+0x2900] ;  /* 0x00290000e510783b */ /* 0x000fe20000004200 */
[----:B------:R2:W1:Y:S01]  /*12700*/  MUFU.EX2 R109, R2 ;  /* 0x00000002006d7308 */ /* 0x0004620000000800 */
[----:B------:R-:W-:-:S02]  /*12710*/  IMAD.MOV.U32 R135, RZ, RZ, R144 ;  /* 0x000000ffff877224 */ /* 0x000fc400078e0090 */
[----:B------:R1:W5:Y:S01]  /*12720*/  LDL.LU R242, [R1+0x98] ;  /* 0x0000980001f27983 */ /* 0x0003620000300800 */
[----:B--2---:R-:W-:-:S04]  /*12730*/  FFMA.FTZ R2, R181, c[0x0][0x2d0], -R3 ;  /* 0x0000b400b5027a23 */ /* 0x004fc80000010803 */
[----:B------:R2:W-:Y:S02]  /*12740*/  MUFU.EX2 R110, R2 ;  /* 0x00000002006e7308 */ /* 0x0005e40000000800 */
[----:B--2---:R-:W-:-:S06]  /*12750*/  FFMA.FTZ R2, R182, c[0x0][0x2d0], -R3 ;  /* 0x0000b400b6027a23 */ /* 0x004fcc0000010803 */
[----:B------:R2:W1:Y:S01]  /*12760*/  MUFU.EX2 R108, R2 ;  /* 0x00000002006c7308 */ /* 0x0004620000000800 */
[C---:B------:R-:W-:Y:S01]  /*12770*/  HMMA.16816.F32 R36, R8.reuse, R12, R32 ;  /* 0x0000000c0824723c */ /* 0x040fe20000001820 */
[----:B--2---:R-:W-:Y:S02]  /*12780*/  FFMA.FTZ R2, R168, c[0x0][0x2d0], -R6 ;  /* 0x0000b400a8027a23 */ /* 0x004fe40000010806 */
[----:B------:R-:W-:Y:S02]  /*12790*/  IMAD.MOV.U32 R168, RZ, RZ, R167 ;  /* 0x000000ffffa87224 */ /* 0x000fe400078e00a7 */
[----:B------:R-:W-:Y:S02]  /*127a0*/  IMAD.MOV.U32 R167, RZ, RZ, R135 ;  /* 0x000000ffffa77224 */ /* 0x000fe400078e0087 */
[----:B------:R2:W-:Y:S01]  /*127b0*/  MUFU.EX2 R107, R2 ;  /* 0x00000002006b7308 */ /* 0x0005e20000000800 */
[----:B------:R-:W-:Y:S01]  /*127c0*/  IMAD.MOV.U32 R135, RZ, RZ, R159 ;  /* 0x000000ffff877224 */ /* 0x000fe200078e009f */
[----:B------:R-:W-:Y:S01]  /*127d0*/  HMMA.16816.F32 R40, R8, R14, R28 ;  /* 0x0000000e0828723c */ /* 0x000fe2000000181c */
[----:B------:R-:W-:Y:S01]  /*127e0*/  IMAD.MOV.U32 R159, RZ, RZ, R158 ;  /* 0x000000ffff9f7224 */ /* 0x000fe200078e009e */
[----:B------:R-:W1:Y:S01]  /*127f0*/  LDSM.16.MT88.4 R12, [R230+0x2900] ;  /* 0x00290000e60c783b */ /* 0x000e620000004200 */
[----:B------:R-:W-:-:S02]  /*12800*/  IMAD.MOV.U32 R158, RZ, RZ, R163 ;  /* 0x000000ffff9e7224 */ /* 0x000fc400078e00a3 */
[----:B--2---:R-:W-:Y:S02]  /*12810*/  FFMA.FTZ R2, R168, c[0x0][0x2d0], -R6 ;  /* 0x0000b400a8027a23 */ /* 0x004fe40000010806 */
[----:B------:R-:W-:-:S04]  /*12820*/  IMAD.MOV.U32 R168, RZ, RZ, R167 ;  /* 0x000000ffffa87224 */ /* 0x000fc800078e00a7 */
[----:B------:R-:W-:Y:S01]  /*12830*/  IMAD.MOV.U32 R169, RZ, RZ, R168 ;  /* 0x000000ffffa97224 */ /* 0x000fe200078e00a8 */
[----:B------:R2:W1:Y:S01]  /*12840*/  MUFU.EX2 R104, R2 ;  /* 0x0000000200687308 */ /* 0x0004620000000800 */
[----:B------:R-:W-:Y:S02]  /*12850*/  IMAD.MOV.U32 R167, RZ, RZ, R135 ;  /* 0x000000ffffa77224 */ /* 0x000fe400078e0087 */
[----:B------:R-:W-:Y:S02]  /*12860*/  IMAD.MOV.U32 R135, RZ, RZ, R158 ;  /* 0x000000ffff877224 */ /* 0x000fe400078e009e */
[----:B------:R-:W-:Y:S02]  /*12870*/  IMAD.MOV.U32 R168, RZ, RZ, R167 ;  /* 0x000000ffffa87224 */ /* 0x000fe400078e00a7 */
[----:B------:R-:W-:Y:S02]  /*12880*/  IMAD.MOV.U32 R167, RZ, RZ, R135 ;  /* 0x000000ffffa77224 */ /* 0x000fe400078e0087 */
[----:B--2---:R-:W-:-:S04]  /*12890*/  FFMA.FTZ R2, R169, c[0x0][0x2d0], -R6 ;  /* 0x0000b400a9027a23 */ /* 0x004fc80000010806 */
[----:B------:R2:W-:Y:S01]  /*128a0*/  MUFU.EX2 R105, R2 ;  /* 0x0000000200697308 */ /* 0x0005e20000000800 */
        /* <DEDUP_REMOVED lines=8> */
[----:B------:R-:W-:Y:S02]  /*12930*/  FFMA.FTZ R34, R169, c[0x0][0x2d0], -R6 ;  /* 0x0000b400a9227a23 */ /* 0x000fe40000010806 */
[----:B------:R-:W-:Y:S02]  /*12940*/  IMAD.MOV.U32 R130, RZ, RZ, R131 ;  /* 0x000000ffff827224 */ /* 0x000fe400078e0083 */
[----:B------:R-:W-:Y:S02]  /*12950*/  IMAD.MOV.U32 R169, RZ, RZ, R168 ;  /* 0x000000ffffa97224 */ /* 0x000fe400078e00a8 */
[----:B--2---:R-:W-:-:S04]  /*12960*/  FFMA.FTZ R2, R178, c[0x0][0x2d0], -R0 ;  /* 0x0000b400b2027a23 */ /* 0x004fc80000010800 */
[----:B------:R2:W1:Y:S01]  /*12970*/  MUFU.EX2 R102, R2 ;  /* 0x0000000200667308 */ /* 0x0004620000000800 */
[----:B------:R-:W-:Y:S02]  /*12980*/  IMAD.MOV.U32 R131, RZ, RZ, R126 ;  /* 0x000000ffff837224 */ /* 0x000fe400078e007e */
[----:B------:R-:W-:Y:S02]  /*12990*/  IMAD.MOV.U32 R168, RZ, RZ, R167 ;  /* 0x000000ffffa87224 */ /* 0x000fe400078e00a7 */
[----:B------:R-:W-:Y:S02]  /*129a0*/  IMAD.MOV.U32 R144, RZ, RZ, R149 ;  /* 0x000000ffff907224 */ /* 0x000fe400078e0095 */
[----:B------:R-:W-:Y:S02]  /*129b0*/  IMAD.MOV.U32 R167, RZ, RZ, R135 ;  /* 0x000000ffffa77224 */ /* 0x000fe400078e0087 */
[----:B------:R-:W-:Y:S02]  /*129c0*/  IMAD.MOV.U32 R135, RZ, RZ, R128 ;  /* 0x000000ffff877224 */ /* 0x000fe400078e0080 */
[----:B--2---:R-:W-:-:S02]  /*129d0*/  FFMA.FTZ R2, R177, c[0x0][0x2d0], -R0 ;  /* 0x0000b400b1027a23 */ /* 0x004fc40000010800 */
[----:B------:R-:W-:Y:S02]  /*129e0*/  IMAD.MOV.U32 R128, RZ, RZ, R130 ;  /* 0x000000ffff807224 */ /* 0x000fe400078e0082 */
[----:B------:R2:W-:Y:S01]  /*129f0*/  MUFU.EX2 R101, R2 ;  /* 0x0000000200657308 */ /* 0x0005e20000000800 */
[----:B------:R-:W-:Y:S02]  /*12a00*/  IMAD.MOV.U32 R130, RZ, RZ, R131 ;  /* 0x000000ffff827224 */ /* 0x000fe400078e0083 */
[----:B------:R-:W-:Y:S02]  /*12a10*/  IMAD.MOV.U32 R131, RZ, RZ, R144 ;  /* 0x000000ffff837224 */ /* 0x000fe400078e0090 */
[----:B------:R-:W-:Y:S01]  /*12a20*/  IMAD.MOV.U32 R144, RZ, RZ, R236 ;  /* 0x000000ffff907224 */ /* 0x000fe200078e00ec */
[----:B----4-:R-:W-:Y:S01]  /*12a30*/  F2FP.PACK_AB R8, R113, R112 ;  /* 0x000000707108723e */ /* 0x010fe200000000ff */
[----:B------:R-:W-:Y:S01]  /*12a40*/  FFMA.FTZ R35, R169, c[0x0][0x2d0], -R6 ;  /* 0x0000b400a9237a23 */ /* 0x000fe20000010806 */
[----:B------:R-:W-:Y:S01]  /*12a50*/  MUFU.EX2 R106, R4 ;  /* 0x00000004006a7308 */ /* 0x000fe20000000800 */
[----:B------:R-:W-:Y:S01]  /*12a60*/  IMAD.MOV.U32 R171, RZ, RZ, R168 ;  /* 0x000000ffffab7224 */ /* 0x000fe200078e00a8 */
[----:B-1----:R-:W-:Y:S01]  /*12a70*/  F2FP.PACK_AB R9, R109, R111 ;  /* 0x0000006f6d09723e */ /* 0x002fe200000000ff */
[----:B--2---:R-:W-:Y:S01]  /*12a80*/  FFMA.FTZ R2, R176, c[0x0][0x2d0], -R0 ;  /* 0x0000b400b0027a23 */ /* 0x004fe20000010800 */
[----:B------:R-:W-:Y:S01]  /*12a90*/  F2FP.PACK_AB R10, R115, R114 ;  /* 0x00000072730a723e */ /* 0x000fe200000000ff */
[----:B------:R-:W-:-:S03]  /*12aa0*/  IMAD.MOV.U32 R169, RZ, RZ, R167 ;  /* 0x000000ffffa97224 */ /* 0x000fc600078e00a7 */
[----:B------:R1:W2:Y:S01]  /*12ab0*/  MUFU.EX2 R100, R2 ;  /* 0x0000000200647308 */ /* 0x0002a20000000800 */
[----:B------:R-:W-:Y:S01]  /*12ac0*/  F2FP.PACK_AB R11, R108, R110 ;  /* 0x0000006e6c0b723e */ /* 0x000fe200000000ff */
        /* <DEDUP_REMOVED lines=8> */
[----:B------:R-:W-:Y:S01]  /*12b50*/  IMAD.MOV.U32 R158, RZ, RZ, R161 ;  /* 0x000000ffff9e7224 */ /* 0x000fe200078e00a1 */
[----:B---3--:R-:W-:Y:S01]  /*12b60*/  HMMA.16816.F32 R152, R8, R26, R52 ;  /* 0x0000001a0898723c */ /* 0x008fe20000001834 */
[----:B------:R-:W-:Y:S02]  /*12b70*/  IMAD.MOV.U32 R163, RZ, RZ, R240 ;  /* 0x000000ffffa37224 */ /* 0x000fe400078e00f0 */
[----:B------:R-:W-:-:S02]  /*12b80*/  IMAD.MOV.U32 R157, RZ, RZ, R169 ;  /* 0x000000ffff9d7224 */ /* 0x000fc400078e00a9 */
[----:B------:R-:W-:Y:S02]  /*12b90*/  IMAD.MOV.U32 R169, RZ, RZ, R144 ;  /* 0x000000ffffa97224 */ /* 0x000fe400078e0090 */
[--C-:B------:R-:W-:Y:S02]  /*12ba0*/  FFMA.FTZ R54, R174, c[0x0][0x2d0], -R0.reuse ;  /* 0x0000b400ae367a23 */ /* 0x100fe40000010800 */
[--C-:B------:R-:W-:Y:S02]  /*12bb0*/  FFMA.FTZ R55, R173, c[0x0][0x2d0], -R0.reuse ;  /* 0x0000b400ad377a23 */ /* 0x100fe40000010800 */
[--C-:B------:R-:W-:Y:S02]  /*12bc0*/  FFMA.FTZ R68, R172, c[0x0][0x2d0], -R0.reuse ;  /* 0x0000b400ac447a23 */ /* 0x100fe40000010800 */
[----:B------:R-:W-:Y:S02]  /*12bd0*/  FFMA.FTZ R70, R170, c[0x0][0x2d0], -R0 ;  /* 0x0000b400aa467a23 */ /* 0x000fe40000010800 */
[----:B------:R-:W-:-:S02]  /*12be0*/  FADD.FTZ R33, R69, R7 ;  /* 0x0000000745217221 */ /* 0x000fc40000010000 */
[----:B-1----:R-:W-:Y:S01]  /*12bf0*/  FFMA.FTZ R2, R171, c[0x0][0x2d0], -R5 ;  /* 0x0000b400ab027a23 */ /* 0x002fe20000010805 */
[----:B------:R-:W-:Y:S01]  /*12c00*/  F2FP.PACK_AB R4, R104, R107 ;  /* 0x0000006b6804723e */ /* 0x000fe200000000ff */
[----:B------:R-:W-:Y:S02]  /*12c10*/  IMAD.MOV.U32 R144, RZ, RZ, R159 ;  /* 0x000000ffff907224 */ /* 0x000fe400078e009f */
[--C-:B------:R-:W-:Y:S02]  /*12c20*/  FFMA.FTZ R30, R232, c[0x0][0x2d0], -R5.reuse ;  /* 0x0000b400e81e7a23 */ /* 0x100fe40000010805 */
[--C-:B------:R-:W-:Y:S01]  /*12c30*/  FFMA.FTZ R29, R143, c[0x0][0x2d0], -R5.reuse ;  /* 0x0000b4008f1d7a23 */ /* 0x100fe20000010805 */
[----:B------:R-:W-:Y:S01]  /*12c40*/  HMMA.16816.F32 R60, R8, R20, R60 ;  /* 0x00000014083c723c */ /* 0x000fe2000000183c */
[----:B------:R-:W-:Y:S01]  /*12c50*/  FFMA.FTZ R0, R233, c[0x0][0x2d0], -R5 ;  /* 0x0000b400e9007a23 */ /* 0x000fe20000010805 */
[----:B------:R-:W-:Y:S01]  /*12c60*/  LDSM.16.MT88.4 R172, [R231+0x3100] ;  /* 0x00310000e7ac783b */ /* 0x000fe20000004200 */
[----:B------:R-:W-:-:S02]  /*12c70*/  IMAD.MOV.U32 R159, RZ, RZ, R158 ;  /* 0x000000ffff9f7224 */ /* 0x000fc400078e009e */
[----:B------:R-:W-:Y:S02]  /*12c80*/  IMAD.MOV.U32 R158, RZ, RZ, R163 ;  /* 0x000000ffff9e7224 */ /* 0x000fe400078e00a3 */
[----:B------:R-:W-:Y:S01]  /*12c90*/  IMAD.MOV.U32 R163, RZ, RZ, R120 ;  /* 0x000000ffffa37224 */ /* 0x000fe200078e0078 */
[----:B------:R1:W-:Y:S01]  /*12ca0*/  MUFU.EX2 R69, R0 ;  /* 0x0000000000457308 */ /* 0x0003e20000000800 */
[----:B------:R-:W-:Y:S01]  /*12cb0*/  IMAD.MOV.U32 R120, RZ, RZ, R121 ;  /* 0x000000ffff787224 */ /* 0x000fe200078e0079 */
[----:B------:R-:W-:Y:S01]  /*12cc0*/  F2FP.PACK_AB R5, R102, R103 ;  /* 0x000000676605723e */ /* 0x000fe200000000ff */
[--C-:B------:R-:W-:Y:S01]  /*12cd0*/  FFMA.FTZ R52, R235, c[0x0][0x2d0], -R6.reuse ;  /* 0x0000b400eb347a23 */ /* 0x100fe20000010806 */
[----:B--2---:R-:W-:Y:S01]  /*12ce0*/  F2FP.PACK_AB R7, R100, R101 ;  /* 0x000000656407723e */ /* 0x004fe200000000ff */
[----:B------:R-:W-:Y:S01]  /*12cf0*/  FFMA.FTZ R53, R234, c[0x0][0x2d0], -R6 ;  /* 0x0000b400ea357a23 */ /* 0x000fe20000010806 */
[----:B------:R-:W-:Y:S01]  /*12d00*/  F2FP.PACK_AB R6, R105, R106 ;  /* 0x0000006a6906723e */ /* 0x000fe200000000ff */
        /* <DEDUP_REMOVED lines=8> */
[----:B-1----:R-:W-:Y:S01]  /*12d90*/  FADD.FTZ R0, R180, R33 ;  /* 0x00000021b4007221 */ /* 0x002fe20000010000 */
[----:B------:R-:W-:Y:S01]  /*12da0*/  HMMA.16816.F32 R128, R8, R12, R92 ;  /* 0x0000000c0880723c */ /* 0x000fe2000000185c */
[----:B------:R1:W-:Y:S01]  /*12db0*/  MUFU.EX2 R92, R2 ;  /* 0x00000002005c7308 */ /* 0x0003e20000000800 */
[--C-:B------:R-:W-:Y:S02]  /*12dc0*/  FFMA.FTZ R28, R157, c[0x0][0x2d0], -R3.reuse ;  /* 0x0000b4009d1c7a23 */ /* 0x100fe40000010803 */
[----:B------:R-:W-:Y:S02]  /*12dd0*/  FFMA.FTZ R31, R165, c[0x0][0x2d0], -R3 ;  /* 0x0000b400a51f7a23 */ /* 0x000fe40000010803 */
[----:B------:R-:W-:Y:S02]  /*12de0*/  FADD.FTZ R0, R179, R0 ;  /* 0x00000000b3007221 */ /* 0x000fe40000010000 */
[----:B------:R-:W-:-:S02]  /*12df0*/  IMAD.MOV.U32 R145, RZ, RZ, R158 ;  /* 0x000000ffff917224 */ /* 0x000fc400078e009e */
[----:B------:R-:W-:Y:S02]  /*12e00*/  IMAD.MOV.U32 R146, RZ, RZ, R163 ;  /* 0x000000ffff927224 */ /* 0x000fe400078e00a3 */
[----:B------:R-:W-:Y:S01]  /*12e10*/  IMAD.MOV.U32 R166, RZ, RZ, R120 ;  /* 0x000000ffffa67224 */ /* 0x000fe200078e0078 */
[----:B------:R-:W-:Y:S01]  /*12e20*/  HMMA.16816.F32 R76, R4, R20, R76 ;  /* 0x00000014044c723c */ /* 0x000fe2000000184c */
[----:B------:R-:W-:Y:S02]  /*12e30*/  FADD.FTZ R32, R252, R251 ;  /* 0x000000fbfc207221 */ /* 0x000fe40000010000 */
[--C-:B-1----:R-:W-:Y:S02]  /*12e40*/  FFMA.FTZ R2, R164, c[0x0][0x2d0], -R3.reuse ;  /* 0x0000b400a4027a23 */ /* 0x102fe40000010803 */
[----:B------:R-:W-:Y:S02]  /*12e50*/  FFMA.FTZ R3, R171, c[0x0][0x2d0], -R3 ;  /* 0x0000b400ab037a23 */ /* 0x000fe40000010803 */
[----:B------:R-:W-:Y:S01]  /*12e60*/  IMAD.MOV.U32 R164, RZ, RZ, R159 ;  /* 0x000000ffffa47224 */ /* 0x000fe200078e009f */
[----:B------:R-:W-:Y:S01]  /*12e70*/  HMMA.16816.F32 R56, R8, R24, R56 ;  /* 0x000000180838723c */ /* 0x000fe20000001838 */
[----:B------:R1:W-:Y:S01]  /*12e80*/  MUFU.EX2 R21, R3 ;  /* 0x0000000300157308 */ /* 0x0003e20000000800 */
[----:B------:R-:W-:Y:S01]  /*12e90*/  FADD.FTZ R0, R185, R0 ;  /* 0x00000000b9007221 */ /* 0x000fe20000010000 */
[----:B------:R-:W2:Y:S01]  /*12ea0*/  LDSM.16.MT88.4 R156, [R228+0x3100] ;  /* 0x00310000e49c783b */ /* 0x000ea20000004200 */
[----:B------:R-:W-:-:S02]  /*12eb0*/  IMAD.MOV.U32 R171, RZ, RZ, R122 ;  /* 0x000000ffffab7224 */ /* 0x000fc400078e007a */
[----:B------:R-:W-:Y:S02]  /*12ec0*/  IMAD.MOV.U32 R165, RZ, RZ, R123 ;  /* 0x000000ffffa57224 */ /* 0x000fe400078e007b */
[----:B------:R-:W-:Y:S01]  /*12ed0*/  HMMA.16816.F32 R72, R8, R22, R72 ;  /* 0x000000160848723c */ /* 0x000fe20000001848 */
[----:B------:R-:W-:Y:S02]  /*12ee0*/  IMAD.MOV.U32 R149, RZ, RZ, R241 ;  /* 0x000000ffff957224 */ /* 0x000fe400078e00f1 */
[----:B------:R-:W-:-:S05]  /*12ef0*/  IMAD.MOV.U32 R126, RZ, RZ, R237 ;  /* 0x000000ffff7e7224 */ /* 0x000fca00078e00ed */
[----:B------:R-:W-:Y:S01]  /*12f00*/  HMMA.16816.F32 R80, R8, R16, R80 ;  /* 0x000000100850723c */ /* 0x000fe20000001850 */
[----:B-1----:R-:W-:Y:S02]  /*12f10*/  FADD.FTZ R3, R164, R166 ;  /* 0x000000a6a4037221 */ /* 0x002fe40000010000 */
[----:B------:R-:W-:-:S05]  /*12f20*/  IMAD.MOV.U32 R93, RZ, RZ, R151 ;  /* 0x000000ffff5d7224 */ /* 0x000fca00078e0097 */
[----:B------:R-:W-:Y:S01]  /*12f30*/  HMMA.16816.F32 R116, R8, R18, R116 ;  /* 0x000000120874723c */ /* 0x000fe20000001874 */
[----:B------:R-:W-:-:S07]  /*12f40*/  FADD.FTZ R3, R171, R3 ;  /* 0x00000003ab037221 */ /* 0x000fce0000010000 */
[----:B------:R-:W-:Y:S01]  /*12f50*/  HMMA.16816.F32 R96, R8, R14, R96 ;  /* 0x0000000e0860723c */ /* 0x000fe20000001860 */
[----:B------:R-:W-:-:S07]  /*12f60*/  IMAD.MOV.U32 R251, RZ, RZ, R135 ;  /* 0x000000fffffb7224 */ /* 0x000fce00078e0087 */
[C---:B------:R-:W-:Y:S01]  /*12f70*/  HMMA.16816.F32 R64, R4.reuse, R22, R64 ;  /* 0x000000160440723c */ /* 0x040fe20000001840 */
[----:B------:R1:W-:Y:S01]  /*12f80*/  MUFU.EX2 R23, R2 ;  /* 0x0000000200177308 */ /* 0x0003e20000000800 */
[----:B------:R-:W-:Y:S01]  /*12f90*/  FADD.FTZ R8, R145, R146 ;  /* 0x0000009291087221 */ /* 0x000fe20000010000 */
[----:B------:R3:W5:Y:S01]  /*12fa0*/  LDL.LU R241, [R1+0x94] ;  /* 0x0000940001f17983 */ /* 0x0007620000300800 */
[----:B------:R-:W-:Y:S02]  /*12fb0*/  IMAD.MOV.U32 R94, RZ, RZ, R125 ;  /* 0x000000ffff5e7224 */ /* 0x000fe400078e007d */
[----:B------:R-:W-:Y:S01]  /*12fc0*/  FADD.FTZ R8, R165, R8 ;  /* 0x00000008a5087221 */ /* 0x000fe20000010000 */
[----:B------:R3:W5:Y:S01]  /*12fd0*/  LDL.LU R240, [R1+0x90] ;  /* 0x0000900001f07983 */ /* 0x0007620000300800 */
[----:B------:R-:W-:Y:S01]  /*12fe0*/  HMMA.16816.F32 R88, R4, R24, R88 ;  /* 0x000000180458723c */ /* 0x000fe20000001858 */
[----:B------:R-:W-:-:S07]  /*12ff0*/  IMAD.MOV.U32 R178, RZ, RZ, R149 ;  /* 0x000000ffffb27224 */ /* 0x000fce00078e0095 */
[----:B------:R-:W-:Y:S01]  /*13000*/  HMMA.16816.F32 R84, R4, R26, R84 ;  /* 0x0000001a0454723c */ /* 0x000fe20000001854 */
[----:B-1----:R-:W-:-:S04]  /*13010*/  FADD.FTZ R2, R227, R32 ;  /* 0x00000020e3027221 */ /* 0x002fc80000010000 */
[----:B------:R-:W-:-:S03]  /*13020*/  FADD.FTZ R2, R187, R2 ;  /* 0x00000002bb027221 */ /* 0x000fc60000010000 */
[----:B------:R-:W-:Y:S01]  /*13030*/  HMMA.16816.F32 R48, R4, R16, R48 ;  /* 0x000000100430723c */ /* 0x000fe20000001830 */
[----:B------:R-:W-:-:S07]  /*13040*/  IMAD.MOV.U32 R177, RZ, RZ, R148 ;  /* 0x000000ffffb17224 */ /* 0x000fce00078e0094 */
[----:B------:R-:W-:Y:S01]  /*13050*/  HMMA.16816.F32 R44, R4, R18, R44 ;  /* 0x00000012042c723c */ /* 0x000fe2000000182c */
[----:B------:R-:W-:-:S07]  /*13060*/  IMAD.MOV.U32 R95, RZ, RZ, R126 ;  /* 0x000000ffff5f7224 */ /* 0x000fce00078e007e */
[----:B------:R-:W-:Y:S01]  /*13070*/  HMMA.16816.F32 R36, R4, R12, R36 ;  /* 0x0000000c0424723c */ /* 0x000fe20000001824 */
[----:B------:R-:W-:-:S07]  /*13080*/  IMAD.MOV.U32 R176, RZ, RZ, R134 ;  /* 0x000000ffffb07224 */ /* 0x000fce00078e0086 */
[----:B------:R-:W-:Y:S01]  /*13090*/  HMMA.16816.F32 R40, R4, R14, R40 ;  /* 0x0000000e0428723c */ /* 0x000fe20000001828 */
[----:B------:R-:W-:Y:S02]  /*130a0*/  FADD.FTZ R3, R93, R3 ;  /* 0x000000035d037221 */ /* 0x000fe40000010000 */
[----:B------:R-:W-:Y:S02]  /*130b0*/  IMAD.MOV.U32 R186, RZ, RZ, R150 ;  /* 0x000000ffffba7224 */ /* 0x000fe400078e0096 */
[----:B------:R-:W-:Y:S02]  /*130c0*/  IMAD.MOV.U32 R147, RZ, RZ, R167 ;  /* 0x000000ffff937224 */ /* 0x000fe400078e00a7 */
[----:B------:R-:W-:Y:S02]  /*130d0*/  IMAD.MOV.U32 R146, RZ, RZ, R168 ;  /* 0x000000ffff927224 */ /* 0x000fe400078e00a8 */
[----:B------:R-:W-:Y:S02]  /*130e0*/  IMAD.MOV.U32 R125, RZ, RZ, R132 ;  /* 0x000000ffff7d7224 */ /* 0x000fe400078e0084 */
[----:B------:R-:W-:-:S02]  /*130f0*/  IMAD.MOV.U32 R145, RZ, RZ, R169 ;  /* 0x000000ffff917224 */ /* 0x000fc400078e00a9 */
[----:B------:R-:W-:Y:S02]  /*13100*/  IMAD.MOV.U32 R161, RZ, RZ, R239 ;  /* 0x000000ffffa17224 */ /* 0x000fe400078e00ef */
[----:B------:R-:W-:Y:S01]  /*13110*/  IMAD.MOV.U32 R252, RZ, RZ, R144 ;  /* 0x000000fffffc7224 */ /* 0x000fe200078e0090 */
[----:B------:R-:W1:Y:S01]  /*13120*/  MUFU.EX2 R20, R34 ;  /* 0x0000002200147308 */ /* 0x000e620000000800 */
[----:B------:R-:W-:Y:S01]  /*13130*/  FADD.FTZ R7, R184, R0 ;  /* 0x00000000b8077221 */ /* 0x000fe20000010000 */
[----:B------:R-:W-:Y:S01]  /*13140*/  LDSM.16.MT88.4 R16, [R230+0x3100] ;  /* 0x00310000e610783b */ /* 0x000fe20000004200 */
[----:B------:R-:W-:-:S03]  /*13150*/  @P6 IMAD.HI.U32 R0, R124, c[0x0][0x2c8], RZ ;  /* 0x0000b2007c006a27 */ /* 0x000fc600078e00ff */
[----:B------:R3:W5:Y:S01]  /*13160*/  LDL.LU R239, [R1+0x8c] ;  /* 0x00008c0001ef7983 */ /* 0x0007620000300800 */
[----:B------:R-:W-:Y:S01]  /*13170*/  FADD.FTZ R4, R251, R8 ;  /* 0x00000008fb047221 */ /* 0x000fe20000010000 */
[----:B------:R-:W-:Y:S01]  /*13180*/  @P6 SHF.R.U32.HI R124, RZ, c[0x0][0x2cc], R0 ;  /* 0x0000b300ff7c6a19 */ /* 0x000fe20000011600 */
[----:B------:R-:W-:Y:S02]  /*13190*/  FADD.FTZ R2, R94, R2 ;  /* 0x000000025e027221 */ /* 0x000fe40000010000 */
[----:B------:R-:W-:Y:S01]  /*131a0*/  IMAD.MOV.U32 R126, RZ, RZ, R133 ;  /* 0x000000ffff7e7224 */ /* 0x000fe200078e0085 */
[----:B------:R-:W4:Y:S01]  /*131b0*/  MUFU.EX2 R9, R54 ;  /* 0x0000003600097308 */ /* 0x000f220000000800 */
[----:B------:R-:W-:Y:S01]  /*131c0*/  FADD.FTZ R6, R95, R4 ;  /* 0x000000045f067221 */ /* 0x000fe20000010000 */
[----:B------:R3:W5:Y:S01]  /*131d0*/  LDL.LU R238, [R1+0x88] ;  /* 0x0000880001ee7983 */ /* 0x0007620000300800 */
[----:B------:R-:W-:Y:S01]  /*131e0*/  FADD.FTZ R5, R176, R3 ;  /* 0x00000003b0057221 */ /* 0x000fe20000010000 */
[----:B------:R-:W-:Y:S01]  /*131f0*/  IADD3 R3, R124, R178, -R177 ;  /* 0x000000b27c037210 */ /* 0x000fe20007ffe8b1 */
[----:B------:R-:W-:Y:S01]  /*13200*/  FADD.FTZ R4, R186, R2 ;  /* 0x00000002ba047221 */ /* 0x000fe20000010000 */
[----:B------:R3:W5:Y:S01]  /*13210*/  LDL.LU R237, [R1+0x84] ;  /* 0x0000840001ed7983 */ /* 0x0007620000300800 */
[----:B------:R-:W-:-:S02]  /*13220*/  IMAD.MOV.U32 R2, RZ, RZ, RZ ;  /* 0x000000ffff027224 */ /* 0x000fc400078e00ff */
[----:B------:R-:W-:Y:S01]  /*13230*/  IMAD.MOV.U32 R26, RZ, RZ, R147 ;  /* 0x000000ffff1a7224 */ /* 0x000fe200078e0093 */
[----:B------:R-:W1:Y:S01]  /*13240*/  MUFU.EX2 R24, R28 ;  /* 0x0000001c00187308 */ /* 0x000e620000000800 */
[----:B------:R-:W-:Y:S01]  /*13250*/  IMAD.HI R2, R3, -0x6db6db6d, R2 ;  /* 0x9249249303027827 */ /* 0x000fe200078e0202 */
[----:B------:R3:W5:Y:S04]  /*13260*/  LDL.LU R236, [R1+0x80] ;  /* 0x0000800001ec7983 */ /* 0x0007680000300800 */
[----:B------:R-:W-:Y:S01]  /*13270*/  SHF.R.U32.HI R0, RZ, 0x1f, R2 ;  /* 0x0000001fff007819 */ /* 0x000fe20000011602 */
[----:B------:R-:W-:Y:S01]  /*13280*/  IMAD.MOV.U32 R27, RZ, RZ, R146 ;  /* 0x000000ffff1b7224 */ /* 0x000fe200078e0092 */
[----:B------:R-:W1:Y:S01]  /*13290*/  MUFU.EX2 R11, R35 ;  /* 0x00000023000b7308 */ /* 0x000e620000000800 */
[----:B------:R-:W-:Y:S01]  /*132a0*/  IMAD.MOV.U32 R25, RZ, RZ, R145 ;  /* 0x000000ffff197224 */ /* 0x000fe200078e0091 */
[----:B------:R-:W-:Y:S01]  /*132b0*/  LEA.HI.SX32 R8, R2, R0, 0x1a ;  /* 0x0000000002087211 */ /* 0x000fe200078fd2ff */
[----:B------:R-:W-:Y:S01]  /*132c0*/  FADD.FTZ R2, R125, R6 ;  /* 0x000000067d027221 */ /* 0x000fe20000010000 */
[----:B------:R3:W5:Y:S01]  /*132d0*/  LDL.LU R235, [R1+0x7c] ;  /* 0x00007c0001eb7983 */ /* 0x0007620000300800 */
[----:B------:R-:W-:-:S02]  /*132e0*/  FADD.FTZ R0, R126, R5 ;  /* 0x000000057e007221 */ /* 0x000fc40000010000 */
[----:B------:R-:W-:Y:S01]  /*132f0*/  FADD.FTZ R4, R127, R4 ;  /* 0x000000047f047221 */ /* 0x000fe20000010000 */
[----:B------:R-:W1:Y:S01]  /*13300*/  MUFU.EX2 R10, R55 ;  /* 0x00000037000a7308 */ /* 0x000e620000000800 */
[----:B------:R-:W-:Y:S01]  /*13310*/  IMAD.MOV.U32 R251, RZ, RZ, R160 ;  /* 0x000000fffffb7224 */ /* 0x000fe200078e00a0 */
[----:B------:R3:W5:Y:S01]  /*13320*/  LDL.LU R234, [R1+0x78] ;  /* 0x0000780001ea7983 */ /* 0x0007620000300800 */
[----:B------:R-:W-:Y:S02]  /*13330*/  FADD.FTZ R3, R26, R7 ;  /* 0x000000071a037221 */ /* 0x000fe40000010000 */
[----:B------:R-:W-:Y:S01]  /*13340*/  IMAD.MOV.U32 R93, RZ, RZ, R161 ;  /* 0x000000ffff5d7224 */ /* 0x000fe200078e00a1 */
[----:B------:R3:W5:Y:S01]  /*13350*/  LDL.LU R233, [R1+0x74] ;  /* 0x0000740001e97983 */ /* 0x0007620000300800 */
[----:B------:R-:W-:Y:S02]  /*13360*/  FADD.FTZ R2, R27, R2 ;  /* 0x000000021b027221 */ /* 0x000fe40000010000 */
[----:B------:R-:W-:Y:S01]  /*13370*/  IMAD.MOV.U32 R94, RZ, RZ, R162 ;  /* 0x000000ffff5e7224 */ /* 0x000fe200078e00a2 */
[----:B------:R-:W1:Y:S01]  /*13380*/  MUFU.EX2 R14, R52 ;  /* 0x00000034000e7308 */ /* 0x000e620000000800 */
        /* <DEDUP_REMOVED lines=67> */
[----:B------:R-:W-:Y:S01]  /*137c0*/  IMAD.MOV.U32 R163, RZ, RZ, R121 ;  /* 0x000000ffffa37224 */ /* 0x000fe200078e0079 */
[----:B------:R-:W1:Y:S01]  /*137d0*/  MUFU.EX2 R30, R30 ;  /* 0x0000001e001e7308 */ /* 0x000e620000000800 */
[----:B------:R-:W-:Y:S01]  /*137e0*/  FADD.FTZ R5, R110, R5 ;  /* 0x000000056e057221 */ /* 0x000fe20000010000 */
[----:B------:R-:W2:Y:S01]  /*137f0*/  LDSM.16.MT88.4 R120, [R229+0x3100] ;  /* 0x00310000e578783b */ /* 0x000ea20000004200 */
[----:B------:R-:W-:Y:S02]  /*13800*/  FADD.FTZ R2, R105, R0 ;  /* 0x0000000069027221 */ /* 0x000fe40000010000 */
[----:B------:R-:W-:-:S03]  /*13810*/  FADD.FTZ R0, R100, R3 ;  /* 0x0000000364007221 */ /* 0x000fc60000010000 */
[----:B------:R-:W2:Y:S01]  /*13820*/  MUFU.EX2 R22, R31 ;  /* 0x0000001f00167308 */ /* 0x000ea20000000800 */
[----:B------:R-:W-:Y:S02]  /*13830*/  FADD.FTZ R4, R115, R4 ;  /* 0x0000000473047221 */ /* 0x000fe40000010000 */
[----:B------:R-:W-:-:S05]  /*13840*/  FADD.FTZ R5, R108, R5 ;  /* 0x000000056c057221 */ /* 0x000fca0000010000 */
[----:B------:R-:W-:Y:S01]  /*13850*/  MUFU.EX2 R15, R53 ;  /* 0x00000035000f7308 */ /* 0x000fe20000000800 */
[----:B-1----:R-:W-:Y:S02]  /*13860*/  FADD.FTZ R3, R20, R2 ;  /* 0x0000000214037221 */ /* 0x002fe40000010000 */
[----:B----4-:R-:W-:-:S05]  /*13870*/  FADD.FTZ R2, R9, R0 ;  /* 0x0000000009027221 */ /* 0x010fca0000010000 */
[----:B------:R-:W-:Y:S01]  /*13880*/  MUFU.EX2 R12, R70 ;  /* 0x00000046000c7308 */ /* 0x000fe20000000800 */
[----:B------:R-:W-:Y:S02]  /*13890*/  IMAD.MOV.U32 R95, RZ, RZ, R163 ;  /* 0x000000ffff5f7224 */ /* 0x000fe400078e00a3 */
[----:B------:R-:W-:-:S05]  /*138a0*/  FADD.FTZ R0, R92, R4 ;  /* 0x000000045c007221 */ /* 0x000fca0000010000 */
[----:B------:R-:W1:Y:S01]  /*138b0*/  MUFU.EX2 R29, R29 ;  /* 0x0000001d001d7308 */ /* 0x000e620000000800 */
[----:B------:R-:W-:Y:S02]  /*138c0*/  FADD.FTZ R4, R24, R5 ;  /* 0x0000000518047221 */ /* 0x000fe40000010000 */
[----:B------:R-:W-:Y:S01]  /*138d0*/  FADD.FTZ R3, R11, R3 ;  /* 0x000000030b037221 */ /* 0x000fe20000010000 */
[----:B------:R-:W-:Y:S01]  /*138e0*/  IMNMX R5, RZ, R8, !PT ;  /* 0x00000008ff057217 */ /* 0x000fe20007800200 */
[----:B------:R-:W-:Y:S01]  /*138f0*/  FADD.FTZ R2, R10, R2 ;  /* 0x000000020a027221 */ /* 0x000fe20000010000 */
[----:B------:R-:W-:Y:S01]  /*13900*/  IADD3 R246, R95, -0x2, RZ ;  /* 0xfffffffe5ff67810 */ /* 0x000fe20007ffe0ff */
[----:B------:R-:W-:Y:S02]  /*13910*/  FADD.FTZ R0, R69, R0 ;  /* 0x0000000045007221 */ /* 0x000fe40000010000 */
[----:B------:R-:W-:Y:S02]  /*13920*/  FADD.FTZ R4, R23, R4 ;  /* 0x0000000417047221 */ /* 0x000fe40000010000 */
[----:B------:R-:W-:-:S02]  /*13930*/  FADD.FTZ R3, R14, R3 ;  /* 0x000000030e037221 */ /* 0x000fc40000010000 */
[----:B------:R-:W-:Y:S01]  /*13940*/  FADD.FTZ R2, R13, R2 ;  /* 0x000000020d027221 */ /* 0x000fe20000010000 */
[----:B------:R4:W-:Y:S01]  /*13950*/  STL [R1+0x2c], R5 ;  /* 0x00002c0501007387 */ /* 0x0009e20000100800 */
[----:B------:R-:W-:Y:S01]  /*13960*/  FADD.FTZ R0, R30, R0 ;  /* 0x000000001e007221 */ /* 0x000fe20000010000 */
[----:B------:R-:W-:Y:S01]  /*13970*/  ISETP.GE.AND P0, PT, R246, R5, PT ;  /* 0x00000005f600720c */ /* 0x000fe20003f06270 */
[----:B--2---:R-:W-:Y:S01]  /*13980*/  FADD.FTZ R4, R22, R4 ;  /* 0x0000000416047221 */ /* 0x004fe20000010000 */
[----:B------:R-:W-:Y:S02]  /*13990*/  F2FP.PACK_AB R132, R69, R92 ;  /* 0x0000005c4584723e */ /* 0x000fe400000000ff */
[----:B------:R-:W-:Y:S02]  /*139a0*/  F2FP.PACK_AB R133, R23, R24 ;  /* 0x000000181785723e */ /* 0x000fe400000000ff */
[----:B-1----:R-:W-:Y:S01]  /*139b0*/  F2FP.PACK_AB R134, R29, R30 ;  /* 0x0000001e1d86723e */ /* 0x002fe200000000ff */
[----:B----4-:R-:W-:-:S02]  /*139c0*/  FADD.FTZ R5, R15, R3 ;  /* 0x000000030f057221 */ /* 0x010fc40000010000 */
        /* <DEDUP_REMOVED lines=38> */
.L_x_1461:
[----:B------:R-:W-:Y:S04]  /*13c30*/  DEPBAR.LE SB0, 0x0 ;  /* 0x000080000000791a */ /* 0x000fe80000000000 */
[----:B------:R-:W-:Y:S01]  /*13c40*/  BAR.SYNC.DEFER_BLOCKING 0x0 ;  /* 0x0000000000007b1d */ /* 0x000fe20000010000 */
[C---:B------:R-:W-:Y:S01]  /*13c50*/  ISETP.GE.AND P0, PT, R216.reuse, RZ, PT ;  /* 0x000000ffd800720c */ /* 0x040fe20003f06270 */
[----:B------:R-:W-:Y:S01]  /*13c60*/  IMAD.MOV.U32 R142, RZ, RZ, c[0x0][0x208] ;  /* 0x00008200ff8e7624 */ /* 0x000fe200078e00ff */
[----:B------:R-:W-:Y:S01]  /*13c70*/  IADD3 R246, R216, -0x1, RZ ;  /* 0xffffffffd8f67810 */ /* 0x000fe20007ffe0ff */
[----:B------:R-:W-:Y:S02]  /*13c80*/  IMAD.MOV.U32 R137, RZ, RZ, 0x5 ;  /* 0x00000005ff897424 */ /* 0x000fe400078e00ff */
[----:B------:R-:W-:Y:S02]  /*13c90*/  IMAD.SHL.U32 R142, R142, 0x20, RZ ;  /* 0x000000208e8e7824 */ /* 0x000fe400078e00ff */
[----:B--2---:R-:W-:Y:S05]  /*13ca0*/  IMAD.MOV.U32 R2, RZ, RZ, c[0x0][0x208] ;  /* 0x00008200ff027624 */ /* 0x004fea00078e00ff */
[----:B------:R-:W-:Y:S01]  /*13cb0*/  SHF.L.U64.HI R2, R2, R137, c[0x0][0x20c] ;  /* 0x0000830002027619 */ /* 0x000fe20000010289 */
[----:B------:R-:W-:Y:S01]  /*13cc0*/  @P0 IMAD.WIDE.U32 R138, R216, c[0x0][0x208], RZ ;  /* 0x00008200d88a0a25 */ /* 0x000fe200078e00ff */
[----:B-1----:R-:W-:Y:S05]  /*13cd0*/  @P0 SHF.R.S32.HI R0, RZ, 0x1f, R216 ;  /* 0x0000001fff000819 */ /* 0x002fea00000114d8 */
[----:B------:R-:W-:Y:S01]  /*13ce0*/  @P0 IMAD R0, R0, c[0x0][0x208], RZ ;  /* 0x0000820000000a24 */ /* 0x000fe200078e02ff */
[----:B-----5:R-:W-:Y:S03]  /*13cf0*/  LDSM.16.M88.4 R112, [R234+0x7100] ;  /* 0x00710000ea70783b */ /* 0x020fe60000000200 */
[----:B------:R-:W-:Y:S04]  /*13d00*/  @P0 IMAD R0, R216, c[0x0][0x20c], R0 ;  /* 0x00008300d8000a24 */ /* 0x000fe800078e0200 */
[----:B------:R-:W-:Y:S01]  /*13d10*/  @P0 IMAD.IADD R0, R139, 0x1, R0 ;  /* 0x000000018b000824 */ /* 0x000fe200078e0200 */
[----:B------:R-:W1:Y:S03]  /*13d20*/  LDSM.16.M88.4 R16, [R143+0x3900] ;  /* 0x003900008f10783b */ /* 0x000e660000000200 */
[----:B------:R-:W-:Y:S05]  /*13d30*/  @P0 IMAD R0, R0, 0x70, RZ ;  /* 0x0000007000000824 */ /* 0x000fea00078e02ff */
[----:B------:R-:W2:Y:S08]  /*13d40*/  LDSM.16.M88.4 R108, [R234+0x9100] ;  /* 0x00910000ea6c783b */ /* 0x000eb00000000200 */
[----:B------:R-:W3:Y:S08]  /*13d50*/  LDSM.16.M88.4 R32, [R143+0x4100] ;  /* 0x004100008f20783b */ /* 0x000ef00000000200 */
[----:B------:R-:W4:Y:S04]  /*13d60*/  LDL R223, [R1+0x30] ;  /* 0x0000300001df7983 */ /* 0x000f280000100800 */
[----:B------:R-:W3:Y:S08]  /*13d70*/  LDSM.16.M88.4 R48, [R143+0x4900] ;  /* 0x004900008f30783b */ /* 0x000ef00000000200 */
[----:B------:R-:W3:Y:S01]  /*13d80*/  LDSM.16.M88.4 R64, [R143+0x5100] ;  /* 0x005100008f40783b */ /* 0x000ee20000000200 */
[-C--:B-1----:R-:W-:Y:S07]  /*13d90*/  HMMA.16816.F32 R4, R112, R16.reuse, RZ ;  /* 0x000000107004723c */ /* 0x082fee00000018ff */
[----:B------:R-:W4:Y:S01]  /*13da0*/  LDL.64 R220, [R1+0x50] ;  /* 0x0000500001dc7983 */ /* 0x000f220000100a00 */
[C---:B--2---:R-:W-:Y:S05]  /*13db0*/  HMMA.16816.F32 R8, R108.reuse, R16, RZ ;  /* 0x000000106c08723c */ /* 0x044fea00000018ff */
[----:B------:R-:W4:Y:S03]  /*13dc0*/  LDL.64 R218, [R1+0x58] ;  /* 0x0000580001da7983 */ /* 0x000f260000100a00 */
[-C--:B------:R-:W-:Y:S03]  /*13dd0*/  HMMA.16816.F32 R12, R108, R18.reuse, RZ ;  /* 0x000000126c0c723c */ /* 0x080fe600000018ff */
[----:B------:R-:W1:Y:S05]  /*13de0*/  LDSM.16.M88.4 R80, [R143+0x5900] ;  /* 0x005900008f50783b */ /* 0x000e6a0000000200 */
[C---:B------:R-:W-:Y:S03]  /*13df0*/  HMMA.16816.F32 R16, R112.reuse, R18, RZ ;  /* 0x000000127010723c */ /* 0x040fe600000018ff */
[----:B------:R-:W1:Y:S05]  /*13e00*/  LDSM.16.M88.4 R96, [R143+0x6100] ;  /* 0x006100008f60783b */ /* 0x000e6a0000000200 */
[-C--:B---3--:R-:W-:Y:S03]  /*13e10*/  HMMA.16816.F32 R20, R112, R32.reuse, RZ ;  /* 0x000000207014723c */ /* 0x088fe600000018ff */
[----:B------:R-:W3:Y:S05]  /*13e20*/  LDSM.16.M88.4 R188, [R143+0x6900] ;  /* 0x006900008fbc783b */ /* 0x000eea0000000200 */
[C---:B------:R-:W-:Y:S03]  /*13e30*/  HMMA.16816.F32 R24, R108.reuse, R32, RZ ;  /* 0x000000206c18723c */ /* 0x040fe600000018ff */
[----:B------:R-:W-:Y:S05]  /*13e40*/  LDSM.16.M88.4 R192, [R237+0x7100] ;  /* 0x00710000edc0783b */ /* 0x000fea0000000200 */
[-C--:B------:R-:W-:Y:S03]  /*13e50*/  HMMA.16816.F32 R28, R108, R34.reuse, RZ ;  /* 0x000000226c1c723c */ /* 0x080fe600000018ff */
[----:B------:R-:W1:Y:S05]  /*13e60*/  LDSM.16.M88.4 R196, [R238] ;  /* 0x00000000eec4783b */ /* 0x000e6a0000000200 */
[C---:B------:R-:W-:Y:S03]  /*13e70*/  HMMA.16816.F32 R32, R112.reuse, R34, RZ ;  /* 0x000000227020723c */ /* 0x040fe600000018ff */
[----:B------:R-:W1:Y:S05]  /*13e80*/  LDSM.16.M88.4 R200, [R237+0x9100] ;  /* 0x00910000edc8783b */ /* 0x000e6a0000000200 */
[-C--:B------:R-:W-:Y:S03]  /*13e90*/  HMMA.16816.F32 R36, R112, R48.reuse, RZ ;  /* 0x000000307024723c */ /* 0x080fe600000018ff */
[----:B------:R-:W1:Y:S05]  /*13ea0*/  LDSM.16.M88.4 R204, [R244] ;  /* 0x00000000f4cc783b */ /* 0x000e6a0000000200 */
[C---:B------:R-:W-:Y:S03]  /*13eb0*/  HMMA.16816.F32 R40, R108.reuse, R48, RZ ;  /* 0x000000306c28723c */ /* 0x040fe600000018ff */
[----:B------:R-:W1:Y:S05]  /*13ec0*/  LDSM.16.M88.4 R208, [R243] ;  /* 0x00000000f3d0783b */ /* 0x000e6a0000000200 */
[-C--:B------:R-:W-:Y:S03]  /*13ed0*/  HMMA.16816.F32 R44, R108, R50.reuse, RZ ;  /* 0x000000326c2c723c */ /* 0x080fe600000018ff */
[----:B------:R-:W-:Y:S05]  /*13ee0*/  LDSM.16.M88.4 R212, [R241] ;  /* 0x00000000f1d4783b */ /* 0x000fea0000000200 */
[C---:B------:R-:W-:Y:S03]  /*13ef0*/  HMMA.16816.F32 R48, R112.reuse, R50, RZ ;  /* 0x000000327030723c */ /* 0x040fe600000018ff */
[----:B------:R-:W-:Y:S04]  /*13f00*/  STL [R1+0x6c], R234 ;  /* 0x00006cea01007387 */ /* 0x000fe80000100800 */
[----:B------:R1:W-:Y:S01]  /*13f10*/  STL [R1+0x70], R143 ;  /* 0x0000708f01007387 */ /* 0x0003e20000100800 */
        /* <DEDUP_REMOVED lines=12> */
[-C--:B-1----:R-:W-:Y:S03]  /*13fe0*/  HMMA.16816.F32 R68, R112, R80.reuse, RZ ;  /* 0x000000507044723c */ /* 0x082fe600000018ff */
[----:B------:R-:W2:Y:S04]  /*13ff0*/  LDL R217, [R1+0x64] ;  /* 0x0000640001d97983 */ /* 0x000ea80000100800 */
[----:B------:R-:W2:Y:S01]  /*14000*/  LDL R143, [R1+0x60] ;  /* 0x00006000018f7983 */ /* 0x000ea20000100800 */
[C---:B------:R-:W-:Y:S08]  /*14010*/  HMMA.16816.F32 R72, R108.reuse, R80, RZ ;  /* 0x000000506c48723c */ /* 0x040ff000000018ff */
[-C--:B------:R-:W-:Y:S08]  /*14020*/  HMMA.16816.F32 R76, R108, R82.reuse, RZ ;  /* 0x000000526c4c723c */ /* 0x080ff000000018ff */
[C---:B------:R-:W-:Y:S08]  /*14030*/  HMMA.16816.F32 R80, R112.reuse, R82, RZ ;  /* 0x000000527050723c */ /* 0x040ff000000018ff */
[-C--:B------:R-:W-:Y:S08]  /*14040*/  HMMA.16816.F32 R84, R112, R96.reuse, RZ ;  /* 0x000000607054723c */ /* 0x080ff000000018ff */
[C---:B------:R-:W-:Y:S08]  /*14050*/  HMMA.16816.F32 R88, R108.reuse, R96, RZ ;  /* 0x000000606c58723c */ /* 0x040ff000000018ff */
[-C--:B------:R-:W-:Y:S08]  /*14060*/  HMMA.16816.F32 R92, R108, R98.reuse, RZ ;  /* 0x000000626c5c723c */ /* 0x080ff000000018ff */
[C---:B------:R-:W-:Y:S08]  /*14070*/  HMMA.16816.F32 R96, R112.reuse, R98, RZ ;  /* 0x000000627060723c */ /* 0x040ff000000018ff */
[-C--:B---3--:R-:W-:Y:S08]  /*14080*/  HMMA.16816.F32 R100, R112, R188.reuse, RZ ;  /* 0x000000bc7064723c */ /* 0x088ff000000018ff */
        /* <DEDUP_REMOVED lines=12> */
[C---:B------:R-:W-:Y:S04]  /*14150*/  HMMA.16816.F32 R32, R192.reuse, R206, R32 ;  /* 0x000000cec020723c */ /* 0x040fe80000001820 */
[----:B----4-:R-:W-:Y:S04]  /*14160*/  LOP3.LUT P3, RZ, R223, 0x1, RZ, 0xc0, !PT ;  /* 0x00000001dfff7812 */ /* 0x010fe8000786c0ff */
[-C--:B------:R-:W-:Y:S08]  /*14170*/  HMMA.16816.F32 R36, R192, R208.reuse, R36 ;  /* 0x000000d0c024723c */ /* 0x080ff00000001824 */
[C---:B------:R-:W-:Y:S08]  /*14180*/  HMMA.16816.F32 R40, R200.reuse, R208, R40 ;  /* 0x000000d0c828723c */ /* 0x040ff00000001828 */
[-C--:B------:R-:W-:Y:S04]  /*14190*/  HMMA.16816.F32 R44, R200, R210.reuse, R44 ;  /* 0x000000d2c82c723c */ /* 0x080fe8000000182c */
[----:B------:R-:W-:Y:S02]  /*141a0*/  @P0 IMAD.MOV.U32 R205, RZ, RZ, R221 ;  /* 0x000000ffffcd0224 */ /* 0x000fe400078e00dd */
[----:B------:R-:W-:Y:S02]  /*141b0*/  @P0 IMAD.MOV.U32 R204, RZ, RZ, R218 ;  /* 0x000000ffffcc0224 */ /* 0x000fe400078e00da */
[C---:B------:R-:W-:Y:S01]  /*141c0*/  HMMA.16816.F32 R48, R192.reuse, R210, R48 ;  /* 0x000000d2c030723c */ /* 0x040fe20000001830 */
[----:B------:R-:W4:Y:S03]  /*141d0*/  LDL R218, [R1+0x3c] ;  /* 0x00003c0001da7983 */ /* 0x000f260000100800 */
[----:B------:R-:W-:Y:S04]  /*141e0*/  @P0 IMAD.WIDE.U32 R204, R138, 0x70, R204 ;  /* 0x000000708acc0825 */ /* 0x000fe800078e00cc */
[-C--:B-1----:R-:W-:Y:S04]  /*141f0*/  HMMA.16816.F32 R52, R192, R188.reuse, R52 ;  /* 0x000000bcc034723c */ /* 0x082fe80000001834 */
[C---:B------:R-:W-:Y:S01]  /*14200*/  @P0 LEA R138, P1, R204.reuse, c[0x0][0x1f8], 0x1 ;  /* 0x00007e00cc8a0a11 */ /* 0x040fe200078208ff */
[----:B------:R-:W-:Y:S03]  /*14210*/  @P0 IMAD.IADD R0, R205, 0x1, R0 ;  /* 0x00000001cd000824 */ /* 0x000fe600078e0200 */
[C---:B------:R-:W-:Y:S04]  /*14220*/  HMMA.16816.F32 R56, R200.reuse, R188, R56 ;  /* 0x000000bcc838723c */ /* 0x040fe80000001838 */
[----:B------:R-:W-:Y:S01]  /*14230*/  @P0 LEA.HI.X R139, R204, c[0x0][0x1fc], R0, 0x1, P1 ;  /* 0x00007f00cc8b0a11 */ /* 0x000fe200008f0c00 */
[----:B------:R-:W-:Y:S01]  /*14240*/  IMAD.MOV.U32 R0, RZ, RZ, c[0x0][0x2c4] ;  /* 0x0000b100ff007624 */ /* 0x000fe200078e00ff */
[-C--:B------:R-:W-:Y:S02]  /*14250*/  @P0 IADD3 R206, P2, R138, R142.reuse, RZ ;  /* 0x0000008e8ace0210 */ /* 0x080fe40007f5e0ff */
[-C--:B------:R-:W-:Y:S04]  /*14260*/  HMMA.16816.F32 R60, R200, R190.reuse, R60 ;  /* 0x000000bec83c723c */ /* 0x080fe8000000183c */
[--C-:B------:R-:W-:Y:S01]  /*14270*/  @P0 IMAD.X R207, R139, 0x1, R2.reuse, P2 ;  /* 0x000000018bcf0824 */ /* 0x100fe200010e0602 */
[-C--:B------:R-:W-:Y:S03]  /*14280*/  @P0 IADD3 R208, P1, R206, R142.reuse, RZ ;  /* 0x0000008eced00210 */ /* 0x080fe60007f3e0ff */
[C---:B------:R-:W-:Y:S01]  /*14290*/  HMMA.16816.F32 R64, R192.reuse, R190, R64 ;  /* 0x000000bec040723c */ /* 0x040fe20000001840 */
[----:B------:R-:W1:Y:S03]  /*142a0*/  LDSM.16.M88.4 R188, [R239] ;  /* 0x00000000efbc783b */ /* 0x000e660000000200 */
[--C-:B------:R-:W-:Y:S01]  /*142b0*/  @P0 IMAD.X R209, R207, 0x1, R2.reuse, P1 ;  /* 0x00000001cfd10824 */ /* 0x100fe200008e0602 */
[-C--:B------:R-:W-:Y:S03]  /*142c0*/  @P0 IADD3 R204, P2, R208, R142.reuse, RZ ;  /* 0x0000008ed0cc0210 */ /* 0x080fe60007f5e0ff */
[-C--:B------:R-:W-:Y:S01]  /*142d0*/  HMMA.16816.F32 R68, R192, R212.reuse, R68 ;  /* 0x000000d4c044723c */ /* 0x080fe20000001844 */
[----:B------:R-:W-:Y:S01]  /*142e0*/  @!PT LDS RZ, [RZ] ;  /* 0x00000000fffff984 */ /* 0x000fe20000000800 */
[----:B------:R-:W-:Y:S01]  /*142f0*/  @!PT LDS RZ, [RZ] ;  /* 0x00000000fffff984 */ /* 0x000fe20000000800 */
[----:B------:R-:W-:Y:S01]  /*14300*/  @!PT LDS RZ, [RZ] ;  /* 0x00000000fffff984 */ /* 0x000fe20000000800 */
[----:B------:R1:W-:Y:S03]  /*14310*/  @P0 LDGSTS.E.BYPASS.LTC128B.128 [R245+0x100], [R138.64], !P3 ;  /* 0x001000008af50fae */ /* 0x0003e6000d901d48 */
[--C-:B------:R-:W-:Y:S04]  /*14320*/  @P0 IMAD.X R205, R209, 0x1, R2.reuse, P2 ;  /* 0x00000001d1cd0824 */ /* 0x100fe800010e0602 */
[C---:B------:R-:W-:Y:S01]  /*14330*/  HMMA.16816.F32 R72, R200.reuse, R212, R72 ;  /* 0x000000d4c848723c */ /* 0x040fe20000001848 */
[----:B------:R1:W-:Y:S07]  /*14340*/  @P0 LDGSTS.E.BYPASS.LTC128B.128 [R245+0x900], [R206.64], !P3 ;  /* 0x00900000cef50fae */ /* 0x0003ee000d901d48 */
[-C--:B------:R-:W-:Y:S01]  /*14350*/  HMMA.16816.F32 R76, R200, R214.reuse, R76 ;  /* 0x000000d6c84c723c */ /* 0x080fe2000000184c */
[----:B------:R1:W-:Y:S07]  /*14360*/  @P0 LDGSTS.E.BYPASS.LTC128B.128 [R245+0x1100], [R208.64], !P3 ;  /* 0x01100000d0f50fae */ /* 0x0003ee000d901d48 */
[C---:B------:R-:W-:Y:S01]  /*14370*/  HMMA.16816.F32 R80, R192.reuse, R214, R80 ;  /* 0x000000d6c050723c */ /* 0x040fe20000001850 */
[----:B------:R1:W-:Y:S07]  /*14380*/  @P0 LDGSTS.E.BYPASS.LTC128B.128 [R245+0x1900], [R204.64], !P3 ;  /* 0x01900000ccf50fae */ /* 0x0003ee000d901d48 */
[-C--:B---3--:R-:W-:Y:S08]  /*14390*/  HMMA.16816.F32 R84, R192, R196.reuse, R84 ;  /* 0x000000c4c054723c */ /* 0x088ff00000001854 */
[C---:B------:R-:W-:Y:S07]  /*143a0*/  HMMA.16816.F32 R88, R200.reuse, R196, R88 ;  /* 0x000000c4c858723c */ /* 0x040fee0000001858 */
[-C--:B------:R-:W-:Y:S01]  /*143b0*/  @P0 IADD3 R196, P1, R204, R142.reuse, RZ ;  /* 0x0000008eccc40210 */ /* 0x080fe20007f3e0ff */
[-C--:B------:R-:W-:Y:S04]  /*143c0*/  HMMA.16816.F32 R92, R200, R198.reuse, R92 ;  /* 0x000000c6c85c723c */ /* 0x080fe8000000185c */
[--C-:B------:R-:W-:Y:S01]  /*143d0*/  @P0 IMAD.X R197, R205, 0x1, R2.reuse, P1 ;  /* 0x00000001cdc50824 */ /* 0x100fe200008e0602 */
[-C--:B-1----:R-:W-:Y:S03]  /*143e0*/  @P0 IADD3 R138, P2, R196, R142.reuse, RZ ;  /* 0x0000008ec48a0210 */ /* 0x082fe60007f5e0ff */
[C---:B------:R-:W-:Y:S01]  /*143f0*/  HMMA.16816.F32 R96, R192.reuse, R198, R96 ;  /* 0x000000c6c060723c */ /* 0x040fe20000001860 */
[----:B------:R1:W-:Y:S03]  /*14400*/  @P0 LDGSTS.E.BYPASS.LTC128B.128 [R245+0x2100], [R196.64], !P3 ;  /* 0x02100000c4f50fae */ /* 0x0003e6000d901d48 */
[--C-:B------:R-:W-:Y:S03]  /*14410*/  @P0 IMAD.X R139, R197, 0x1, R2.reuse, P2 ;  /* 0x00000001c58b0824 */ /* 0x100fe600010e0602 */
[----:B------:R-:W-:Y:S01]  /*14420*/  @P0 IADD3 R198, P1, R138, R142, RZ ;  /* 0x0000008e8ac60210 */ /* 0x000fe20007f3e0ff */
[-C--:B------:R-:W-:Y:S01]  /*14430*/  HMMA.16816.F32 R100, R192, R188.reuse, R100 ;  /* 0x000000bcc064723c */ /* 0x080fe20000001864 */
[----:B------:R3:W-:Y:S03]  /*14440*/  @P0 LDGSTS.E.BYPASS.LTC128B.128 [R245+0x2900], [R138.64], !P3 ;  /* 0x029000008af50fae */ /* 0x0007e6000d901d48 */
[----:B------:R-:W-:Y:S01]  /*14450*/  @P0 IMAD.X R199, R139, 0x1, R2, P1 ;  /* 0x000000018bc70824 */ /* 0x000fe200008e0602 */
[----:B------:R-:W-:Y:S03]  /*14460*/  ISETP.NE.AND P1, PT, R0, 0x1, PT ;  /* 0x000000010000780c */ /* 0x000fe60003f25270 */
[C---:B------:R-:W-:Y:S01]  /*14470*/  HMMA.16816.F32 R104, R200.reuse, R188, R104 ;  /* 0x000000bcc868723c */ /* 0x040fe20000001868 */
[----:B------:R-:W2:Y:S04]  /*14480*/  LDL R2, [R1+0x34] ;  /* 0x0000340001027983 */ /* 0x000ea80000100800 */
[----:B------:R-:W-:Y:S03]  /*14490*/  STL [R1+0x94], R235 ;  /* 0x000094eb01007387 */ /* 0x000fe60000100800 */
[-C--:B------:R-:W-:Y:S01]  /*144a0*/  HMMA.16816.F32 R108, R200, R190.reuse, R108 ;  /* 0x000000bec86c723c */ /* 0x080fe2000000186c */
[----:B------:R-:W-:Y:S04]  /*144b0*/  STL [R1+0x98], R233 ;  /* 0x000098e901007387 */ /* 0x000fe80000100800 */
[----:B------:R1:W-:Y:S03]  /*144c0*/  @P0 LDGSTS.E.BYPASS.LTC128B.128 [R245+0x3100], [R198.64], !P3 ;  /* 0x03100000c6f50fae */ /* 0x0003e6000d901d48 */
[----:B------:R-:W-:Y:S04]  /*144d0*/  HMMA.16816.F32 R112, R192, R190, R112 ;  /* 0x000000bec070723c */ /* 0x000fe80000001870 */
[----:B---3--:R-:W-:Y:S01]  /*144e0*/  IMAD R138, R216, -0x70, RZ ;  /* 0xffffff90d88a7824 */ /* 0x008fe200078e02ff */
[----:B------:R-:W-:Y:S04]  /*144f0*/  STL [R1+0x9c], R236 ;  /* 0x00009cec01007387 */ /* 0x000fe80000100800 */
[----:B------:R3:W3:Y:S04]  /*14500*/  LDL R0, [R1+0x38] ;  /* 0x0000380001007983 */ /* 0x0006e80000100800 */
[----:B------:R-:W-:Y:S08]  /*14510*/  LDSM.16.M88.4 R204, [R233+0x3900] ;  /* 0x00390000e9cc783b */ /* 0x000ff00000000200 */
[----:B------:R-:W-:Y:S08]  /*14520*/  LDSM.16.M88.4 R208, [R235+0x9100] ;  /* 0x00910000ebd0783b */ /* 0x000ff00000000200 */
[----:B-1----:R-:W1:Y:S08]  /*14530*/  LDSM.16.M88.4 R196, [R235+0x7100] ;  /* 0x00710000ebc4783b */ /* 0x002e700000000200 */
[----:B------:R-:W1:Y:S08]  /*14540*/  LDSM.16.M88.4 R212, [R233+0x4100] ;  /* 0x00410000e9d4783b */ /* 0x000e700000000200 */
[----:B------:R-:W0:Y:S08]  /*14550*/  LDGDEPBAR ;  /* 0x00000000000079af */ /* 0x000e300000000000 */
[----:B------:R-:W1:Y:S08]  /*14560*/  LDSM.16.M88.4 R200, [R233+0x4900] ;  /* 0x00490000e9c8783b */ /* 0x000e700000000200 */
[----:B------:R-:W1:Y:S02]  /*14570*/  LDSM.16.M88.4 R188, [R233+0x5100] ;  /* 0x00510000e9bc783b */ /* 0x000e640000000200 */
[-C--:B-1----:R-:W-:Y:S06]  /*14580*/  HMMA.16816.F32 R4, R196, R204.reuse, R4 ;  /* 0x000000ccc404723c */ /* 0x082fec0000001804 */
[----:B------:R-:W1:Y:S02]  /*14590*/  LDSM.16.M88.4 R192, [R233+0x5900] ;  /* 0x00590000e9c0783b */ /* 0x000e640000000200 */
[C---:B------:R-:W-:Y:S06]  /*145a0*/  HMMA.16816.F32 R8, R208.reuse, R204, R8 ;  /* 0x000000ccd008723c */ /* 0x040fec0000001808 */
[----:B------:R-:W-:Y:S02]  /*145b0*/  STL [R1+0xa0], R232 ;  /* 0x0000a0e801007387 */ /* 0x000fe40000100800 */
        /* <DEDUP_REMOVED lines=14> */
[C---:B------:R-:W-:Y:S04]  /*146a0*/  HMMA.16816.F32 R56, R208.reuse, R188, R56 ;  /* 0x000000bcd038723c */ /* 0x040fe80000001838 */
[----:B----4-:R-:W-:Y:S04]  /*146b0*/  IADD3 R138, -R218, 0x1, R138 ;  /* 0x00000001da8a7810 */ /* 0x010fe80007ffe18a */
[-C--:B------:R-:W-:Y:S04]  /*146c0*/  HMMA.16816.F32 R60, R208, R190.reuse, R60 ;  /* 0x000000bed03c723c */ /* 0x080fe8000000183c */
[----:B--2---:R-:W-:Y:S04]  /*146d0*/  IADD3 R138, -R143, R138, R217 ;  /* 0x0000008a8f8a7210 */ /* 0x004fe80007ffe1d9 */
[C---:B------:R-:W-:Y:S01]  /*146e0*/  HMMA.16816.F32 R64, R196.reuse, R190, R64 ;  /* 0x000000bec440723c */ /* 0x040fe20000001840 */
[----:B------:R-:W-:Y:S07]  /*146f0*/  LDSM.16.M88.4 R188, [R236+0x7100] ;  /* 0x00710000ecbc783b */ /* 0x000fee0000000200 */
        /* <DEDUP_REMOVED lines=16> */
[-C--:B------:R-:W-:Y:S04]  /*14800*/  HMMA.16816.F32 R12, R212, R194.reuse, R12 ;  /* 0x000000c2d40c723c */ /* 0x080fe8000000180c */
[----:B---3--:R-:W-:Y:S04]  /*14810*/  @P1 IMAD.MOV.U32 R0, RZ, RZ, R2 ;  /* 0x000000ffff001224 */ /* 0x008fe800078e0002 */
[C---:B------:R-:W-:Y:S01]  /*14820*/  HMMA.16816.F32 R16, R188.reuse, R194, R16 ;  /* 0x000000c2bc10723c */ /* 0x040fe20000001810 */
[----:B------:R-:W-:Y:S07]  /*14830*/  SHFL.IDX PT, R2, R0, RZ, 0x1c1f ;  /* 0x001c1fff00027589 */ /* 0x000fee00000e0000 */
[-C--:B--2---:R-:W-:Y:S01]  /*14840*/  HMMA.16816.F32 R20, R188, R204.reuse, R20 ;  /* 0x000000ccbc14723c */ /* 0x084fe20000001814 */
[----:B------:R-:W1:Y:S07]  /*14850*/  SHFL.IDX PT, R137, R0, 0x1, 0x1c1f ;  /* 0x003c1f0000897f89 */ /* 0x000e6e00000e0000 */
[C---:B------:R-:W-:Y:S01]  /*14860*/  HMMA.16816.F32 R24, R212.reuse, R204, R24 ;  /* 0x000000ccd418723c */ /* 0x040fe20000001818 */
[----:B------:R-:W2:Y:S07]  /*14870*/  SHFL.IDX PT, R142, R0, 0x2, 0x1c1f ;  /* 0x005c1f00008e7f89 */ /* 0x000eae00000e0000 */
[-C--:B------:R-:W-:Y:S01]  /*14880*/  HMMA.16816.F32 R28, R212, R206.reuse, R28 ;  /* 0x000000ced41c723c */ /* 0x080fe2000000181c */
[----:B------:R3:W4:Y:S07]  /*14890*/  SHFL.IDX PT, R139, R0, 0x3, 0x1c1f ;  /* 0x007c1f00008b7f89 */ /* 0x00072e00000e0000 */
[C---:B------:R-:W-:Y:S01]  /*148a0*/  HMMA.16816.F32 R32, R188.reuse, R206, R32 ;  /* 0x000000cebc20723c */ /* 0x040fe20000001820 */
[----:B------:R-:W4:Y:S03]  /*148b0*/  LDSM.16.M88.4 R192, [R232+0x1000] ;  /* 0x00100000e8c0783b */ /* 0x000f260000000200 */
[----:B-1----:R-:W-:Y:S05]  /*148c0*/  IMAD.IADD R137, R138, 0x1, R137 ;  /* 0x000000018a897824 */ /* 0x002fea00078e0289 */
[C---:B------:R-:W-:Y:S02]  /*148d0*/  ISETP.GT.AND P1, PT, R137.reuse, RZ, PT ;  /* 0x000000ff8900720c */ /* 0x040fe40003f24270 */
[----:B------:R-:W-:Y:S02]  /*148e0*/  ISETP.GT.AND P0, PT, R137, 0x1, PT ;  /* 0x000000018900780c */ /* 0x000fe40003f04270 */
[----:B------:R-:W-:Y:S02]  /*148f0*/  FSEL R198, R6, -INF , P1 ;  /* 0xff80000006c67808 */ /* 0x000fe40000800000 */
[----:B------:R-:W-:Y:S01]  /*14900*/  FSEL R197, R7, -INF , P0 ;  /* 0xff80000007c57808 */ /* 0x000fe20000000000 */
[C---:B---3--:R-:W-:Y:S01]  /*14910*/  IMAD.IADD R0, R138.reuse, 0x1, R2 ;  /* 0x000000018a007824 */ /* 0x048fe200078e0202 */
[C---:B------:R-:W-:Y:S01]  /*14920*/  ISETP.GT.AND P5, PT, R137.reuse, 0x58, PT ;  /* 0x000000588900780c */ /* 0x040fe20003fa4270 */
[C---:B--2---:R-:W-:Y:S01]  /*14930*/  IMAD.IADD R2, R138.reuse, 0x1, R142 ;  /* 0x000000018a027824 */ /* 0x044fe200078e028e */
[----:B------:R-:W-:Y:S01]  /*14940*/  ISETP.GT.AND P4, PT, R137, 0x59, PT ;  /* 0x000000598900780c */ /* 0x000fe20003f84270 */
[----:B----4-:R-:W-:Y:S01]  /*14950*/  IMAD.IADD R138, R138, 0x1, R139 ;  /* 0x000000018a8a7824 */ /* 0x010fe200078e028b */
[C---:B------:R-:W-:Y:S02]  /*14960*/  ISETP.GT.AND P3, PT, R0.reuse, RZ, PT ;  /* 0x000000ff0000720c */ /* 0x040fe40003f64270 */
[----:B------:R-:W-:Y:S02]  /*14970*/  ISETP.GT.AND P2, PT, R0, 0x1, PT ;  /* 0x000000010000780c */ /* 0x000fe40003f44270 */
[----:B------:R-:W-:Y:S02]  /*14980*/  FSEL R142, R4, -INF , P3 ;  /* 0xff800000048e7808 */ /* 0x000fe40001800000 */
[----:B------:R-:W-:Y:S02]  /*14990*/  FSEL R196, R5, -INF , P2 ;  /* 0xff80000005c47808 */ /* 0x000fe40001000000 */
[----:B------:R-:W1:Y:S01]  /*149a0*/  LDSM.16.M88.4 R4, [R232+0x1800] ;  /* 0x00180000e804783b */ /* 0x000e620000000200 */
[C---:B------:R-:W-:Y:S02]  /*149b0*/  ISETP.GT.AND P3, PT, R2.reuse, RZ, PT ;  /* 0x000000ff0200720c */ /* 0x040fe40003f64270 */
[----:B------:R-:W-:Y:S02]  /*149c0*/  ISETP.GT.AND P2, PT, R2, 0x1, PT ;  /* 0x000000010200780c */ /* 0x000fe40003f44270 */
[C---:B------:R-:W-:Y:S02]  /*149d0*/  ISETP.GT.AND P1, PT, R138.reuse, RZ, PT ;  /* 0x000000ff8a00720c */ /* 0x040fe40003f24270 */
[----:B------:R-:W-:Y:S02]  /*149e0*/  ISETP.GT.AND P0, PT, R138, 0x1, PT ;  /* 0x000000018a00780c */ /* 0x000fe40003f04270 */
[----:B------:R-:W-:Y:S02]  /*149f0*/  FSEL R199, R8, -INF , P3 ;  /* 0xff80000008c77808 */ /* 0x000fe40001800000 */
[----:B------:R-:W-:Y:S01]  /*14a00*/  FSEL R201, R9, -INF , P2 ;  /* 0xff80000009c97808 */ /* 0x000fe20001000000 */
[-C--:B------:R-:W-:Y:S03]  /*14a10*/  HMMA.16816.F32 R36, R188, R192.reuse, R36 ;  /* 0x000000c0bc24723c */ /* 0x080fe60000001824 */
[----:B------:R-:W-:Y:S02]  /*14a20*/  FSEL R203, R10, -INF , P1 ;  /* 0xff8000000acb7808 */ /* 0x000fe40000800000 */
[----:B------:R-:W-:Y:S02]  /*14a30*/  FSEL R202, R11, -INF , P0 ;  /* 0xff8000000bca7808 */ /* 0x000fe40000000000 */
[----:B------:R-:W2:Y:S01]  /*14a40*/  LDSM.16.M88.4 R8, [R232+0x2000] ;  /* 0x00200000e808783b */ /* 0x000ea20000000200 */
[C---:B------:R-:W-:Y:S04]  /*14a50*/  HMMA.16816.F32 R40, R212.reuse, R192, R40 ;  /* 0x000000c0d428723c */ /* 0x040fe80000001828 */
[----:B------:R-:W-:Y:S02]  /*14a60*/  ISETP.GT.AND P3, PT, R2, 0x8, PT ;  /* 0x000000080200780c */ /* 0x000fe40003f64270 */
[----:B------:R-:W-:Y:S02]  /*14a70*/  ISETP.GT.AND P0, PT, R138, 0x9, PT ;  /* 0x000000098a00780c */ /* 0x000fe40003f04270 */
[-C--:B------:R-:W-:Y:S03]  /*14a80*/  HMMA.16816.F32 R44, R212, R194.reuse, R44 ;  /* 0x000000c2d42c723c */ /* 0x080fe6000000182c */
[----:B------:R-:W-:Y:S02]  /*14a90*/  ISETP.GT.AND P2, PT, R2, 0x9, PT ;  /* 0x000000090200780c */ /* 0x000fe40003f44270 */
[----:B------:R-:W-:Y:S02]  /*14aa0*/  FSEL R200, R12, -INF , P3 ;  /* 0xff8000000cc87808 */ /* 0x000fe40001800000 */
[----:B------:R-:W-:Y:S01]  /*14ab0*/  FSEL R15, R15, -INF , P0 ;  /* 0xff8000000f0f7808 */ /* 0x000fe20000000000 */
[C---:B------:R-:W-:Y:S04]  /*14ac0*/  HMMA.16816.F32 R48, R188.reuse, R194, R48 ;  /* 0x000000c2bc30723c */ /* 0x040fe80000001830 */
[----:B------:R-:W-:Y:S02]  /*14ad0*/  ISETP.GT.AND P3, PT, R0, 0x8, PT ;  /* 0x000000080000780c */ /* 0x000fe40003f64270 */
[----:B------:R-:W-:Y:S02]  /*14ae0*/  ISETP.GT.AND P0, PT, R137, 0x9, PT ;  /* 0x000000098900780c */ /* 0x000fe40003f04270 */
[-C--:B-1----:R-:W-:Y:S03]  /*14af0*/  HMMA.16816.F32 R52, R188, R4.reuse, R52 ;  /* 0x00000004bc34723c */ /* 0x082fe60000001834 */
[----:B------:R-:W-:Y:S02]  /*14b00*/  ISETP.GT.AND P1, PT, R138, 0x8, PT ;  /* 0x000000088a00780c */ /* 0x000fe40003f24270 */
[----:B------:R-:W-:Y:S02]  /*14b10*/  FSEL R16, R16, -INF , P3 ;  /* 0xff80000010107808 */ /* 0x000fe40001800000 */
[----:B------:R-:W-:Y:S01]  /*14b20*/  FSEL R19, R19, -INF , P0 ;  /* 0xff80000013137808 */ /* 0x000fe20000000000 */
[C---:B------:R-:W-:Y:S04]  /*14b30*/  HMMA.16816.F32 R56, R212.reuse, R4, R56 ;  /* 0x00000004d438723c */ /* 0x040fe80000001838 */
[C---:B------:R-:W-:Y:S02]  /*14b40*/  ISETP.GT.AND P3, PT, R0.reuse, 0x10, PT ;  /* 0x000000100000780c */ /* 0x040fe40003f64270 */
[----:B------:R-:W-:Y:S02]  /*14b50*/  ISETP.GT.AND P0, PT, R137, 0x11, PT ;  /* 0x000000118900780c */ /* 0x000fe40003f04270 */
[-C--:B------:R-:W-:Y:S03]  /*14b60*/  HMMA.16816.F32 R60, R212, R6.reuse, R60 ;  /* 0x00000006d43c723c */ /* 0x080fe6000000183c */
[----:B------:R-:W-:Y:S02]  /*14b70*/  ISETP.GT.AND P6, PT, R0, 0x68, PT ;  /* 0x000000680000780c */ /* 0x000fe40003fc4270 */
[----:B------:R-:W-:Y:S02]  /*14b80*/  FMNMX.FTZ R12, R142, R3, !PT ;  /* 0x000000038e0c7209 */ /* 0x000fe40007810000 */
[----:B------:R-:W-:Y:S01]  /*14b90*/  FSEL R13, R13, -INF , P2 ;  /* 0xff8000000d0d7808 */ /* 0x000fe20001000000 */
[C---:B------:R-:W-:Y:S01]  /*14ba0*/  HMMA.16816.F32 R64, R188.reuse, R6, R64 ;  /* 0x00000006bc40723c */ /* 0x040fe20000001840 */
[----:B------:R-:W1:Y:S03]  /*14bb0*/  LDSM.16.M88.4 R4, [R232+0x2800] ;  /* 0x00280000e804783b */ /* 0x000e660000000200 */
[----:B------:R-:W-:Y:S02]  /*14bc0*/  ISETP.GT.AND P2, PT, R0, 0x9, PT ;  /* 0x000000090000780c */ /* 0x000fe40003f44270 */
[----:B------:R-:W-:Y:S02]  /*14bd0*/  FSEL R20, R20, -INF , P3 ;  /* 0xff80000014147808 */ /* 0x000fe40001800000 */
[-C--:B--2---:R-:W-:Y:S03]  /*14be0*/  HMMA.16816.F32 R68, R188, R8.reuse, R68 ;  /* 0x00000008bc44723c */ /* 0x084fe60000001844 */
[----:B------:R-:W-:Y:S02]  /*14bf0*/  ISETP.GT.AND P3, PT, R2, 0x10, PT ;  /* 0x000000100200780c */ /* 0x000fe40003f64270 */
[----:B------:R-:W-:Y:S02]  /*14c00*/  FSEL R23, R23, -INF , P0 ;  /* 0xff80000017177808 */ /* 0x000fe40000000000 */
[----:B------:R-:W-:Y:S01]  /*14c10*/  ISETP.GT.AND P0, PT, R138, 0x11, PT ;  /* 0x000000118a00780c */ /* 0x000fe20003f04270 */
[C---:B------:R-:W-:Y:S04]  /*14c20*/  HMMA.16816.F32 R72, R212.reuse, R8, R72 ;  /* 0x00000008d448723c */ /* 0x040fe80000001848 */
[----:B------:R-:W-:Y:S02]  /*14c30*/  FMNMX.FTZ R12, R196, R12, !PT ;  /* 0x0000000cc40c7209 */ /* 0x000fe40007810000 */
[----:B------:R-:W-:Y:S02]  /*14c40*/  FSEL R17, R17, -INF , P2 ;  /* 0xff80000011117808 */ /* 0x000fe40001000000 */
[-C--:B------:R-:W-:Y:S03]  /*14c50*/  HMMA.16816.F32 R76, R212, R10.reuse, R76 ;  /* 0x0000000ad44c723c */ /* 0x080fe6000000184c */
[----:B------:R-:W-:Y:S02]  /*14c60*/  ISETP.GT.AND P2, PT, R0, 0x11, PT ;  /* 0x000000110000780c */ /* 0x000fe40003f44270 */
[----:B------:R-:W-:Y:S02]  /*14c70*/  FSEL R24, R24, -INF , P3 ;  /* 0xff80000018187808 */ /* 0x000fe40001800000 */
[----:B------:R-:W-:Y:S01]  /*14c80*/  ISETP.GT.AND P3, PT, R2, 0x18, PT ;  /* 0x000000180200780c */ /* 0x000fe20003f64270 */
[C---:B------:R-:W-:Y:S01]  /*14c90*/  HMMA.16816.F32 R80, R188.reuse, R10, R80 ;  /* 0x0000000abc50723c */ /* 0x040fe20000001850 */
[----:B------:R-:W2:Y:S01]  /*14ca0*/  LDSM.16.M88.4 R8, [R232+0x3000] ;  /* 0x00300000e808783b */ /* 0x000ea20000000200 */
[----:B------:R-:W-:Y:S04]  /*14cb0*/  DEPBAR.LE SB0, 0x0 ;  /* 0x000080000000791a */ /* 0x000fe80000000000 */
[----:B------:R-:W-:Y:S03]  /*14cc0*/  FSEL R27, R27, -INF , P0 ;  /* 0xff8000001b1b7808 */ /* 0x000fe60000000000 */
[----:B------:R-:W-:Y:S01]  /*14cd0*/  BAR.SYNC.DEFER_BLOCKING 0x0 ;  /* 0x0000000000007b1d */ /* 0x000fe20000010000 */
[-C--:B-1----:R-:W-:Y:S05]  /*14ce0*/  HMMA.16816.F32 R84, R188, R4.reuse, R84 ;  /* 0x00000004bc54723c */ /* 0x082fea0000001854 */
[----:B------:R-:W-:Y:S02]  /*14cf0*/  ISETP.GT.AND P0, PT, R138, 0x19, PT ;  /* 0x000000198a00780c */ /* 0x000fe40003f04270 */
[----:B------:R-:W-:Y:S01]  /*14d00*/  FMNMX.FTZ R12, R16, R12, !PT ;  /* 0x0000000c100c7209 */ /* 0x000fe20007810000 */
[C---:B------:R-:W-:Y:S04]  /*14d10*/  HMMA.16816.F32 R88, R212.reuse, R4, R88 ;  /* 0x00000004d458723c */ /* 0x040fe80000001858 */
[----:B------:R-:W-:Y:S02]  /*14d20*/  FSEL R21, R21, -INF , P2 ;  /* 0xff80000015157808 */ /* 0x000fe40001000000 */
[----:B------:R-:W-:Y:S02]  /*14d30*/  ISETP.GT.AND P2, PT, R2, 0x11, PT ;  /* 0x000000110200780c */ /* 0x000fe40003f44270 */
[----:B------:R-:W-:Y:S01]  /*14d40*/  FSEL R28, R28, -INF , P3 ;  /* 0xff8000001c1c7808 */ /* 0x000fe20001800000 */
[-C--:B------:R-:W-:Y:S03]  /*14d50*/  HMMA.16816.F32 R92, R212, R6.reuse, R92 ;  /* 0x00000006d45c723c */ /* 0x080fe6000000185c */
[----:B------:R-:W-:Y:S02]  /*14d60*/  FSEL R31, R31, -INF , P0 ;  /* 0xff8000001f1f7808 */ /* 0x000fe40000000000 */
[----:B------:R-:W-:Y:S02]  /*14d70*/  ISETP.GT.AND P3, PT, R0, 0x18, PT ;  /* 0x000000180000780c */ /* 0x000fe40003f64270 */
[----:B------:R-:W-:Y:S01]  /*14d80*/  ISETP.GT.AND P0, PT, R137, 0x19, PT ;  /* 0x000000198900780c */ /* 0x000fe20003f04270 */
[C---:B------:R-:W-:Y:S04]  /*14d90*/  HMMA.16816.F32 R96, R188.reuse, R6, R96 ;  /* 0x00000006bc60723c */ /* 0x040fe80000001860 */
[----:B------:R-:W-:Y:S02]  /*14da0*/  FMNMX.FTZ R12, R17, R12, !PT ;  /* 0x0000000c110c7209 */ /* 0x000fe40007810000 */
[----:B------:R-:W-:Y:S02]  /*14db0*/  FSEL R25, R25, -INF , P2 ;  /* 0xff80000019197808 */ /* 0x000fe40001000000 */
[----:B------:R-:W-:Y:S01]  /*14dc0*/  ISETP.GT.AND P2, PT, R2, 0x19, PT ;  /* 0x000000190200780c */ /* 0x000fe20003f44270 */
[-C--:B--2---:R-:W-:Y:S03]  /*14dd0*/  HMMA.16816.F32 R100, R188, R8.reuse, R100 ;  /* 0x00000008bc64723c */ /* 0x084fe60000001864 */
[----:B------:R-:W-:Y:S02]  /*14de0*/  FSEL R32, R32, -INF , P3 ;  /* 0xff80000020207808 */ /* 0x000fe40001800000 */
[----:B------:R-:W-:Y:S02]  /*14df0*/  FSEL R35, R35, -INF , P0 ;  /* 0xff80000023237808 */ /* 0x000fe40000000000 */
[----:B------:R-:W-:Y:S01]  /*14e00*/  ISETP.GT.AND P3, PT, R0, 0x20, PT ;  /* 0x000000200000780c */ /* 0x000fe20003f64270 */
[C---:B------:R-:W-:Y:S01]  /*14e10*/  HMMA.16816.F32 R104, R212.reuse, R8, R104 ;  /* 0x00000008d468723c */ /* 0x040fe20000001868 */
[----:B------:R-:W2:Y:S03]  /*14e20*/  LDL.64 R8, [R1+0x48] ;  /* 0x0000480001087983 */ /* 0x000ea60000100a00 */
[----:B------:R-:W-:Y:S02]  /*14e30*/  ISETP.GT.AND P0, PT, R137, 0x21, PT ;  /* 0x000000218900780c */ /* 0x000fe40003f04270 */
[----:B------:R-:W-:Y:S02]  /*14e40*/  FMNMX.FTZ R4, R20, R12, !PT ;  /* 0x0000000c14047209 */ /* 0x000fe40007810000 */
[----:B------:R-:W-:Y:S01]  /*14e50*/  FSEL R29, R29, -INF , P2 ;  /* 0xff8000001d1d7808 */ /* 0x000fe20001000000 */
[-C--:B------:R-:W-:Y:S03]  /*14e60*/  HMMA.16816.F32 R108, R212, R10.reuse, R108 ;  /* 0x0000000ad46c723c */ /* 0x080fe6000000186c */
[----:B------:R-:W-:Y:S02]  /*14e70*/  ISETP.GT.AND P2, PT, R0, 0x19, PT ;  /* 0x000000190000780c */ /* 0x000fe40003f44270 */
[----:B------:R-:W-:Y:S02]  /*14e80*/  FSEL R36, R36, -INF , P3 ;  /* 0xff80000024247808 */ /* 0x000fe40001800000 */
[----:B------:R-:W-:Y:S01]  /*14e90*/  FSEL R39, R39, -INF , P0 ;  /* 0xff80000027277808 */ /* 0x000fe20000000000 */
[----:B------:R-:W-:Y:S01]  /*14ea0*/  HMMA.16816.F32 R112, R188, R10, R112 ;  /* 0x0000000abc70723c */ /* 0x000fe20000001870 */
[----:B------:R-:W3:Y:S03]  /*14eb0*/  LDL.64 R10, [R1+0x40] ;  /* 0x00004000010a7983 */ /* 0x000ee60000100a00 */
[----:B------:R-:W-:Y:S02]  /*14ec0*/  ISETP.GT.AND P0, PT, R138, 0x21, PT ;  /* 0x000000218a00780c */ /* 0x000fe40003f04270 */
[----:B------:R-:W-:Y:S01]  /*14ed0*/  ISETP.GT.AND P3, PT, R2, 0x20, PT ;  /* 0x000000200200780c */ /* 0x000fe20003f64270 */
[----:B------:R-:W-:Y:S01]  /*14ee0*/  STL [R1+0xa4], R216 ;  /* 0x0000a4d801007387 */ /* 0x000fe20000100800 */
[----:B------:R-:W-:Y:S03]  /*14ef0*/  FMNMX.FTZ R4, R21, R4, !PT ;  /* 0x0000000415047209 */ /* 0x000fe60007810000 */
[----:B------:R-:W-:Y:S01]  /*14f00*/  STL [R1+0xa8], R246 ;  /* 0x0000a8f601007387 */ /* 0x000fe20000100800 */
        /* <DEDUP_REMOVED lines=83> */
[----:B------:R-:W-:Y:S02]  /*15440*/  FMNMX.FTZ R5, R198, R136, !PT ;  /* 0x00000088c6057209 */ /* 0x000fe40007810000 */
[----:B------:R-:W-:Y:S02]  /*15450*/  FSEL R217, R69, -INF , P2 ;  /* 0xff80000045d97808 */ /* 0x000fe40001000000 */
[----:B------:R-:W-:Y:S01]  /*15460*/  FSEL R53, R76, -INF , P3 ;  /* 0xff8000004c357808 */ /* 0x000fe20001800000 */
[----:B------:R-:W-:Y:S01]  /*15470*/  IMAD.MOV.U32 R76, RZ, RZ, R219 ;  /* 0x000000ffff4c7224 */ /* 0x000fe200078e00db */
[----:B------:R-:W-:Y:S01]  /*15480*/  FSEL R12, R79, -INF , P0 ;  /* 0xff8000004f0c7808 */ /* 0x000fe20000000000 */
[----:B------:R-:W-:Y:S01]  /*15490*/  IMAD.MOV.U32 R79, RZ, RZ, R218 ;  /* 0x000000ffff4f7224 */ /* 0x000fe200078e00da */
[----:B------:R-:W-:Y:S02]  /*154a0*/  ISETP.GT.AND P3, PT, R0, 0x48, PT ;  /* 0x000000480000780c */ /* 0x000fe40003f64270 */
[----:B------:R-:W-:Y:S02]  /*154b0*/  FSEL R195, R54, -INF , P1 ;  /* 0xff80000036c37808 */ /* 0x000fe40000800000 */
[----:B------:R-:W-:Y:S02]  /*154c0*/  ISETP.GT.AND P1, PT, R138, 0x30, PT ;  /* 0x000000308a00780c */ /* 0x000fe40003f24270 */
[----:B------:R-:W-:Y:S02]  /*154d0*/  ISETP.GT.AND P2, PT, R2, 0x41, PT ;  /* 0x000000410200780c */ /* 0x000fe40003f44270 */
[----:B------:R-:W-:Y:S02]  /*154e0*/  FMNMX.FTZ R4, R57, R4, !PT ;  /* 0x0000000439047209 */ /* 0x000fe40007810000 */
[----:B------:R-:W-:Y:S02]  /*154f0*/  FMNMX.FTZ R5, R197, R5, !PT ;  /* 0x00000005c5057209 */ /* 0x000fe40007810000 */
[----:B------:R-:W-:Y:S01]  /*15500*/  FSEL R226, R80, -INF , P3 ;  /* 0xff80000050e27808 */ /* 0x000fe20001800000 */
[----:B------:R-:W-:Y:S01]  /*15510*/  IMAD.MOV.U32 R80, RZ, RZ, R217 ;  /* 0x000000ffff507224 */ /* 0x000fe200078e00d9 */
[----:B------:R-:W-:Y:S02]  /*15520*/  FMNMX.FTZ R4, R79, R4, !PT ;  /* 0x000000044f047209 */ /* 0x000fe40007810000 */
[----:B------:R-:W-:Y:S02]  /*15530*/  FSEL R63, R73, -INF , P2 ;  /* 0xff800000493f7808 */ /* 0x000fe40001000000 */
[----:B------:R-:W-:Y:S02]  /*15540*/  ISETP.GT.AND P2, PT, R2, 0x49, PT ;  /* 0x000000490200780c */ /* 0x000fe40003f44270 */
[----:B------:R-:W-:Y:S02]  /*15550*/  FSEL R225, R58, -INF , P1 ;  /* 0xff8000003ae17808 */ /* 0x000fe40000800000 */
[----:B------:R-:W-:Y:S02]  /*15560*/  ISETP.GT.AND P1, PT, R138, 0x38, PT ;  /* 0x000000388a00780c */ /* 0x000fe40003f24270 */
[----:B------:R-:W-:Y:S02]  /*15570*/  FMNMX.FTZ R5, R18, R5, !PT ;  /* 0x0000000512057209 */ /* 0x000fe40007810000 */
[----:B------:R-:W-:Y:S02]  /*15580*/  FSEL R52, R77, -INF , P2 ;  /* 0xff8000004d347808 */ /* 0x000fe40001000000 */
[----:B------:R-:W-:Y:S02]  /*15590*/  FMNMX.FTZ R4, R80, R4, !PT ;  /* 0x0000000450047209 */ /* 0x000fe40007810000 */
[----:B------:R-:W-:Y:S01]  /*155a0*/  FSEL R222, R62, -INF , P1 ;  /* 0xff8000003ede7808 */ /* 0x000fe20000800000 */
[----:B------:R-:W-:Y:S01]  /*155b0*/  IMAD.MOV.U32 R62, RZ, RZ, R211 ;  /* 0x000000ffff3e7224 */ /* 0x000fe200078e00d3 */
[----:B------:R-:W-:Y:S02]  /*155c0*/  ISETP.GT.AND P1, PT, R137, 0x38, PT ;  /* 0x000000388900780c */ /* 0x000fe40003f24270 */
[----:B------:R-:W-:Y:S01]  /*155d0*/  ISETP.GT.AND P2, PT, R0, 0x49, PT ;  /* 0x000000490000780c */ /* 0x000fe20003f44270 */
[----:B------:R-:W-:Y:S01]  /*155e0*/  IMAD.MOV.U32 R77, RZ, RZ, R222 ;  /* 0x000000ffff4d7224 */ /* 0x000fe200078e00de */
[----:B------:R-:W-:Y:S02]  /*155f0*/  FMNMX.FTZ R5, R19, R5, !PT ;  /* 0x0000000513057209 */ /* 0x000fe40007810000 */
[----:B------:R-:W-:Y:S02]  /*15600*/  FSEL R58, R66, -INF , P1 ;  /* 0xff800000423a7808 */ /* 0x000fe40000800000 */
[----:B------:R-:W-:Y:S02]  /*15610*/  FSEL R248, R81, -INF , P2 ;  /* 0xff80000051f87808 */ /* 0x000fe40001000000 */
[----:B------:R-:W-:Y:S02]  /*15620*/  FMNMX.FTZ R4, R226, R4, !PT ;  /* 0x00000004e2047209 */ /* 0x000fe40007810000 */
[C---:B------:R-:W-:Y:S02]  /*15630*/  ISETP.GT.AND P1, PT, R137.reuse, 0x40, PT ;  /* 0x000000408900780c */ /* 0x040fe40003f24270 */
[----:B------:R-:W-:Y:S02]  /*15640*/  ISETP.GT.AND P0, PT, R137, 0x49, PT ;  /* 0x000000498900780c */ /* 0x000fe40003f04270 */
[----:B------:R-:W-:Y:S02]  /*15650*/  ISETP.GT.AND P3, PT, R0, 0x50, PT ;  /* 0x000000500000780c */ /* 0x000fe40003f64270 */
[----:B------:R-:W-:Y:S02]  /*15660*/  FMNMX.FTZ R5, R22, R5, !PT ;  /* 0x0000000516057209 */ /* 0x000fe40007810000 */
[----:B------:R-:W-:Y:S02]  /*15670*/  FSEL R61, R70, -INF , P1 ;  /* 0xff800000463d7808 */ /* 0x000fe40000800000 */
[----:B------:R-:W-:Y:S02]  /*15680*/  ISETP.GT.AND P1, PT, R138, 0x40, PT ;  /* 0x000000408a00780c */ /* 0x000fe40003f24270 */
[----:B------:R-:W-:Y:S01]  /*15690*/  FSEL R252, R83, -INF , P0 ;  /* 0xff80000053fc7808 */ /* 0x000fe20000000000 */
[----:B------:R-:W-:Y:S01]  /*156a0*/  IMAD.MOV.U32 R83, RZ, RZ, R210 ;  /* 0x000000ffff537224 */ /* 0x000fe200078e00d2 */
[----:B------:R-:W-:Y:S02]  /*156b0*/  ISETP.GT.AND P2, PT, R0, 0x51, PT ;  /* 0x000000510000780c */ /* 0x000fe40003f44270 */
[----:B------:R-:W-:Y:S02]  /*156c0*/  ISETP.GT.AND P0, PT, R137, 0x51, PT ;  /* 0x000000518900780c */ /* 0x000fe40003f04270 */
[----:B------:R-:W-:Y:S02]  /*156d0*/  FSEL R247, R84, -INF , P3 ;  /* 0xff80000054f77808 */ /* 0x000fe40001800000 */
[----:B------:R-:W-:Y:S02]  /*156e0*/  FMNMX.FTZ R139, R248, R4, !PT ;  /* 0x00000004f88b7209 */ /* 0x000fe40007810000 */
[----:B------:R-:W-:Y:S02]  /*156f0*/  FMNMX.FTZ R5, R23, R5, !PT ;  /* 0x0000000517057209 */ /* 0x000fe40007810000 */
[----:B------:R-:W-:Y:S02]  /*15700*/  FSEL R227, R85, -INF , P2 ;  /* 0xff80000055e37808 */ /* 0x000fe40001000000 */
[----:B------:R-:W-:Y:S02]  /*15710*/  FSEL R87, R87, -INF , P0 ;  /* 0xff80000057577808 */ /* 0x000fe40000000000 */
[----:B------:R-:W-:Y:S02]  /*15720*/  FSEL R143, R74, -INF , P1 ;  /* 0xff8000004a8f7808 */ /* 0x000fe40000800000 */
[----:B------:R-:W-:Y:S02]  /*15730*/  ISETP.GT.AND P1, PT, R138, 0x48, PT ;  /* 0x000000488a00780c */ /* 0x000fe40003f24270 */
[----:B------:R-:W-:Y:S01]  /*15740*/  ISETP.GT.AND P0, PT, R0, 0x58, PT ;  /* 0x000000580000780c */ /* 0x000fe20003f04270 */
[----:B------:R-:W-:Y:S01]  /*15750*/  IMAD.MOV.U32 R81, RZ, RZ, R143 ;  /* 0x000000ffff517224 */ /* 0x000fe200078e008f */
[----:B------:R-:W-:Y:S02]  /*15760*/  FMNMX.FTZ R139, R247, R139, !PT ;  /* 0x0000008bf78b7209 */ /* 0x000fe40007810000 */
[----:B------:R-:W-:Y:S02]  /*15770*/  FMNMX.FTZ R5, R34, R5, !PT ;  /* 0x0000000522057209 */ /* 0x000fe40007810000 */
[----:B------:R-:W-:Y:S01]  /*15780*/  FSEL R54, R78, -INF , P1 ;  /* 0xff8000004e367808 */ /* 0x000fe20000800000 */
[----:B------:R-:W-:Y:S01]  /*15790*/  IMAD.MOV.U32 R78, RZ, RZ, R208 ;  /* 0x000000ffff4e7224 */ /* 0x000fe200078e00d0 */
[----:B------:R-:W-:Y:S02]  /*157a0*/  FSEL R221, R96, -INF , P0 ;  /* 0xff80000060dd7808 */ /* 0x000fe40000000000 */
[----:B------:R-:W-:Y:S02]  /*157b0*/  ISETP.GT.AND P1, PT, R137, 0x48, PT ;  /* 0x000000488900780c */ /* 0x000fe40003f24270 */
[----:B------:R-:W-:Y:S02]  /*157c0*/  ISETP.GT.AND P3, PT, R0, 0x59, PT ;  /* 0x000000590000780c */ /* 0x000fe40003f64270 */
[----:B------:R-:W-:Y:S02]  /*157d0*/  FMNMX.FTZ R139, R227, R139, !PT ;  /* 0x0000008be38b7209 */ /* 0x000fe40007810000 */
[----:B------:R-:W-:Y:S02]  /*157e0*/  FMNMX.FTZ R5, R35, R5, !PT ;  /* 0x0000000523057209 */ /* 0x000fe40007810000 */
[----:B------:R-:W-:Y:S02]  /*157f0*/  FMNMX.FTZ R4, R199, R140, !PT ;  /* 0x0000008cc7047209 */ /* 0x000fe40007810000 */
[----:B------:R-:W-:Y:S02]  /*15800*/  FSEL R250, R82, -INF , P1 ;  /* 0xff80000052fa7808 */ /* 0x000fe40000800000 */
[----:B------:R-:W-:Y:S01]  /*15810*/  ISETP.GT.AND P1, PT, R137, 0x50, PT ;  /* 0x000000508900780c */ /* 0x000fe20003f24270 */
[----:B--2---:R-:W-:Y:S01]  /*15820*/  IMAD.MOV.U32 R9, RZ, RZ, c[0x0][0x1e0] ;  /* 0x00007800ff097624 */ /* 0x004fe200078e00ff */
[----:B------:R-:W-:Y:S02]  /*15830*/  FSEL R219, R97, -INF , P3 ;  /* 0xff80000061db7808 */ /* 0x000fe40001800000 */
[----:B------:R-:W-:Y:S02]  /*15840*/  ISETP.GT.AND P2, PT, R0, 0x60, PT ;  /* 0x000000600000780c */ /* 0x000fe40003f44270 */
[----:B------:R-:W-:Y:S02]  /*15850*/  FMNMX.FTZ R139, R221, R139, !PT ;  /* 0x0000008bdd8b7209 */ /* 0x000fe40007810000 */
[----:B------:R-:W-:Y:S02]  /*15860*/  FMNMX.FTZ R5, R38, R5, !PT ;  /* 0x0000000526057209 */ /* 0x000fe40007810000 */
[----:B------:R-:W-:Y:S02]  /*15870*/  FMNMX.FTZ R4, R201, R4, !PT ;  /* 0x00000004c9047209 */ /* 0x000fe40007810000 */
[----:B------:R-:W-:Y:S02]  /*15880*/  FSEL R86, R86, -INF , P1 ;  /* 0xff80000056567808 */ /* 0x000fe40000800000 */
[----:B------:R-:W-:Y:S01]  /*15890*/  FSEL R218, R100, -INF , P2 ;  /* 0xff80000064da7808 */ /* 0x000fe20001000000 */
[----:B------:R-:W-:Y:S01]  /*158a0*/  IMAD.MOV.U32 R100, RZ, RZ, R54 ;  /* 0x000000ffff647224 */ /* 0x000fe200078e0036 */
[----:B------:R-:W-:Y:S01]  /*158b0*/  ISETP.GT.AND P1, PT, R0, 0x61, PT ;  /* 0x000000610000780c */ /* 0x000fe20003f24270 */
[----:B---3--:R-:W-:Y:S01]  /*158c0*/  IMAD.MOV.U32 R10, RZ, RZ, 0x5 ;  /* 0x00000005ff0a7424 */ /* 0x008fe200078e00ff */
[----:B------:R-:W-:Y:S02]  /*158d0*/  FMNMX.FTZ R139, R219, R139, !PT ;  /* 0x0000008bdb8b7209 */ /* 0x000fe40007810000 */
[----:B------:R-:W-:Y:S02]  /*158e0*/  FMNMX.FTZ R5, R39, R5, !PT ;  /* 0x0000000527057209 */ /* 0x000fe40007810000 */
[----:B------:R-:W-:Y:S02]  /*158f0*/  FMNMX.FTZ R4, R200, R4, !PT ;  /* 0x00000004c8047209 */ /* 0x000fe40007810000 */
[----:B------:R-:W-:Y:S02]  /*15900*/  FSEL R217, R101, -INF , P1 ;  /* 0xff80000065d97808 */ /* 0x000fe40000800000 */
        /* <DEDUP_REMOVED lines=44> */
[----:B------:R-:W-:Y:S02]  /*15bd0*/  FMNMX.FTZ R0, R87, R0, !PT ;  /* 0x0000000057007209 */ /* 0x000fe40007810000 */
[----:B------:R-:W-:Y:S02]  /*15be0*/  FSEL R212, R98, -INF , P5 ;  /* 0xff80000062d47808 */ /* 0x000fe40002800000 */
[C---:B------:R-:W-:Y:S02]  /*15bf0*/  ISETP.GT.AND P3, PT, R137.reuse, 0x60, PT ;  /* 0x000000608900780c */ /* 0x040fe40003f64270 */
[C---:B------:R-:W-:Y:S02]  /*15c00*/  ISETP.GT.AND P2, PT, R137.reuse, 0x61, PT ;  /* 0x000000618900780c */ /* 0x040fe40003f44270 */
[C---:B------:R-:W-:Y:S02]  /*15c10*/  ISETP.GT.AND P1, PT, R137.reuse, 0x68, PT ;  /* 0x000000688900780c */ /* 0x040fe40003f24270 */
[----:B------:R-:W-:Y:S02]  /*15c20*/  ISETP.GT.AND P0, PT, R137, 0x69, PT ;  /* 0x000000698900780c */ /* 0x000fe40003f04270 */
[----:B------:R-:W-:Y:S02]  /*15c30*/  FMNMX.FTZ R137, R62, R4, !PT ;  /* 0x000000043e897209 */ /* 0x000fe40007810000 */
[----:B------:R-:W-:Y:S02]  /*15c40*/  FMNMX.FTZ R4, R47, R5, !PT ;  /* 0x000000052f047209 */ /* 0x000fe40007810000 */
[----:B------:R-:W-:Y:S01]  /*15c50*/  FSEL R211, R99, -INF , P4 ;  /* 0xff80000063d37808 */ /* 0x000fe20002000000 */
[----:B------:R-:W-:Y:S01]  /*15c60*/  IMAD.MOV.U32 R99, RZ, RZ, R86 ;  /* 0x000000ffff637224 */ /* 0x000fe200078e0056 */
        /* <DEDUP_REMOVED lines=10> */
[----:B------:R-:W-:Y:S02]  /*15d10*/  FSEL R207, R115, -INF , P0 ;  /* 0xff80000073cf7808 */ /* 0x000fe40000000000 */
[----:B------:R-:W-:Y:S02]  /*15d20*/  ISETP.GT.AND P0, PT, R138, 0x51, PT ;  /* 0x000000518a00780c */ /* 0x000fe40003f04270 */
[----:B------:R-:W-:Y:S02]  /*15d30*/  FSEL R208, R114, -INF , P1 ;  /* 0xff80000072d07808 */ /* 0x000fe40000800000 */
[----:B------:R-:W-:Y:S02]  /*15d40*/  FMNMX.FTZ R0, R209, R0, !PT ;  /* 0x00000000d1007209 */ /* 0x000fe40007810000 */
[----:B------:R-:W-:Y:S02]  /*15d50*/  FMNMX.FTZ R4, R78, R4, !PT ;  /* 0x000000044e047209 */ /* 0x000fe40007810000 */
[C---:B------:R-:W-:Y:S02]  /*15d60*/  ISETP.GT.AND P3, PT, R2.reuse, 0x50, PT ;  /* 0x000000500200780c */ /* 0x040fe40003f64270 */
[----:B------:R-:W-:Y:S02]  /*15d70*/  ISETP.GT.AND P2, PT, R2, 0x51, PT ;  /* 0x000000510200780c */ /* 0x000fe40003f44270 */
[----:B------:R-:W-:Y:S02]  /*15d80*/  ISETP.GT.AND P1, PT, R138, 0x50, PT ;  /* 0x000000508a00780c */ /* 0x000fe40003f24270 */
[----:B------:R-:W-:Y:S01]  /*15d90*/  FSEL R213, R91, -INF , P0 ;  /* 0xff8000005bd57808 */ /* 0x000fe20000000000 */
[----:B------:R-:W-:Y:S01]  /*15da0*/  IMAD.MOV.U32 R91, RZ, RZ, R62 ;  /* 0x000000ffff5b7224 */ /* 0x000fe200078e003e */
[----:B------:R-:W-:Y:S02]  /*15db0*/  ISETP.GT.AND P0, PT, R2, 0x58, PT ;  /* 0x000000580200780c */ /* 0x000fe40003f04270 */
[----:B------:R-:W-:Y:S02]  /*15dc0*/  FMNMX.FTZ R0, R208, R0, !PT ;  /* 0x00000000d0007209 */ /* 0x000fe40007810000 */
[----:B------:R-:W-:Y:S02]  /*15dd0*/  ISETP.GT.AND P4, PT, R2, 0x68, PT ;  /* 0x000000680200780c */ /* 0x000fe40003f84270 */
[----:B------:R-:W-:Y:S01]  /*15de0*/  FSEL R205, R88, -INF , P3 ;  /* 0xff80000058cd7808 */ /* 0x000fe20001800000 */
[----:B------:R-:W-:Y:S01]  /*15df0*/  IMAD.MOV.U32 R88, RZ, RZ, R87 ;  /* 0x000000ffff587224 */ /* 0x000fe200078e0057 */
[----:B------:R-:W-:Y:S01]  /*15e00*/  FSEL R204, R89, -INF , P2 ;  /* 0xff80000059cc7808 */ /* 0x000fe20001000000 */
[----:B------:R-:W-:Y:S01]  /*15e10*/  IMAD.MOV.U32 R89, RZ, RZ, R76 ;  /* 0x000000ffff597224 */ /* 0x000fe200078e004c */
[----:B------:R-:W-:Y:S01]  /*15e20*/  FSEL R214, R90, -INF , P1 ;  /* 0xff8000005ad67808 */ /* 0x000fe20000800000 */
[----:B------:R-:W-:Y:S01]  /*15e30*/  IMAD.MOV.U32 R90, RZ, RZ, R63 ;  /* 0x000000ffff5a7224 */ /* 0x000fe200078e003f */
        /* <DEDUP_REMOVED lines=8> */
[----:B------:R-:W-:Y:S02]  /*15ec0*/  FMNMX.FTZ R2, R102, R2, !PT ;  /* 0x0000000266027209 */ /* 0x000fe40007810000 */
[----:B------:R-:W-:Y:S01]  /*15ed0*/  FSEL R191, R93, -INF , P3 ;  /* 0xff8000005dbf7808 */ /* 0x000fe20001800000 */
[C---:B------:R-:W-:Y:S01]  /*15ee0*/  FMUL.FTZ R93, R139.reuse, c[0x0][0x2d0] ;  /* 0x0000b4008b5d7a20 */ /* 0x040fe20000410000 */
[----:B------:R-:W-:Y:S01]  /*15ef0*/  FSETP.NEU.FTZ.AND P3, PT, R139, -INF , PT ;  /* 0xff8000008b00780b */ /* 0x000fe20003f7d000 */
[----:B------:R-:W1:Y:S01]  /*15f00*/  SHFL.BFLY PT, R5, R0, 0x2, 0x1f ;  /* 0x0c401f0000057f89 */ /* 0x000e6200000e0000 */
[----:B------:R-:W-:Y:S02]  /*15f10*/  FMNMX.FTZ R2, R100, R2, !PT ;  /* 0x0000000264027209 */ /* 0x000fe40007810000 */
[----:B------:R-:W-:Y:S02]  /*15f20*/  FSEL R93, R93, RZ, P3 ;  /* 0x000000ff5d5d7208 */ /* 0x000fe40001800000 */
[----:B------:R-:W-:Y:S02]  /*15f30*/  FMNMX.FTZ R2, R103, R2, !PT ;  /* 0x0000000267027209 */ /* 0x000fe40007810000 */
[----:B------:R-:W-:Y:S01]  /*15f40*/  FSEL R112, R105, -INF , P1 ;  /* 0xff80000069707808 */ /* 0x000fe20000800000 */
[--C-:B------:R-:W-:Y:S01]  /*15f50*/  FFMA.FTZ R215, R215, c[0x0][0x2d0], -R93.reuse ;  /* 0x0000b400d7d77a23 */ /* 0x100fe2000001085d */
[----:B------:R-:W-:Y:S01]  /*15f60*/  FMNMX.FTZ R4, R214, R2, !PT ;  /* 0x00000002d6047209 */ /* 0x000fe20007810000 */
[----:B------:R-:W-:Y:S01]  /*15f70*/  FFMA.FTZ R2, R142, c[0x0][0x2d0], -R93 ;  /* 0x0000b4008e027a23 */ /* 0x000fe2000001085d */
[----:B------:R-:W-:Y:S02]  /*15f80*/  LOP3.LUT P6, RZ, R223, 0x1, RZ, 0xc0, !PT ;  /* 0x00000001dfff7812 */ /* 0x000fe400078cc0ff */
[----:B------:R-:W-:Y:S01]  /*15f90*/  FMNMX.FTZ R137, R83, R137, !PT ;  /* 0x0000008953897209 */ /* 0x000fe20007810000 */
[----:B------:R2:W-:Y:S01]  /*15fa0*/  MUFU.EX2 R190, R2 ;  /* 0x0000000200be7308 */ /* 0x0005e20000000800 */
[----:B------:R-:W-:Y:S02]  /*15fb0*/  ISETP.GT.AND P1, PT, R138, 0x58, PT ;  /* 0x000000588a00780c */ /* 0x000fe40003f24270 */
[----:B------:R-:W-:Y:S02]  /*15fc0*/  FMNMX.FTZ R4, R213, R4, !PT ;  /* 0x00000004d5047209 */ /* 0x000fe40007810000 */
[----:B------:R-:W-:Y:S02]  /*15fd0*/  FSEL R189, R94, -INF , P1 ;  /* 0xff8000005ebd7808 */ /* 0x000fe40000800000 */
[----:B------:R-:W-:Y:S02]  /*15fe0*/  FSEL R109, R109, -INF , P0 ;  /* 0xff8000006d6d7808 */ /* 0x000fe40000000000 */
[----:B------:R-:W-:Y:S02]  /*15ff0*/  ISETP.GT.AND P0, PT, R138, 0x59, PT ;  /* 0x000000598a00780c */ /* 0x000fe40003f04270 */
[----:B-1----:R-:W-:Y:S02]  /*16000*/  FMNMX.FTZ R0, R0, R5, !PT ;  /* 0x0000000500007209 */ /* 0x002fe40007810000 */
[----:B------:R-:W-:Y:S02]  /*16010*/  FSEL R115, R95, -INF , P0 ;  /* 0xff8000005f737808 */ /* 0x000fe40000000000 */
[C---:B------:R-:W-:Y:S01]  /*16020*/  ISETP.GT.AND P0, PT, R138.reuse, 0x61, PT ;  /* 0x000000618a00780c */ /* 0x040fe20003f04270 */
[----:B------:R-:W1:Y:S01]  /*16030*/  SHFL.BFLY PT, R6, R0, 0x1, 0x1f ;  /* 0x0c201f0000067f89 */ /* 0x000e6200000e0000 */
[C---:B------:R-:W-:Y:S02]  /*16040*/  ISETP.GT.AND P1, PT, R138.reuse, 0x60, PT ;  /* 0x000000608a00780c */ /* 0x040fe40003f24270 */
[----:B------:R-:W-:Y:S01]  /*16050*/  FSEL R114, R107, -INF , P0 ;  /* 0xff8000006b727808 */ /* 0x000fe20000000000 */
[----:B------:R-:W-:Y:S01]  /*16060*/  IMAD.MOV.U32 R107, RZ, RZ, R81 ;  /* 0x000000ffff6b7224 */ /* 0x000fe200078e0051 */
[----:B------:R-:W-:Y:S02]  /*16070*/  ISETP.GT.AND P0, PT, R138, 0x69, PT ;  /* 0x000000698a00780c */ /* 0x000fe40003f04270 */
[----:B------:R-:W-:Y:S02]  /*16080*/  FSEL R142, R106, -INF , P1 ;  /* 0xff8000006a8e7808 */ /* 0x000fe40000800000 */
[----:B--2---:R-:W-:Y:S01]  /*16090*/  FMNMX.FTZ R2, R189, R4, !PT ;  /* 0x00000004bd027209 */ /* 0x004fe20007810000 */
[--C-:B------:R-:W-:Y:S01]  /*160a0*/  FFMA.FTZ R4, R196, c[0x0][0x2d0], -R93.reuse ;  /* 0x0000b400c4047a23 */ /* 0x100fe2000001085d */
[----:B------:R-:W-:Y:S02]  /*160b0*/  FSEL R70, R111, -INF , P0 ;  /* 0xff8000006f467808 */ /* 0x000fe40000000000 */
[----:B------:R-:W-:Y:S01]  /*160c0*/  ISETP.GT.AND P1, PT, R138, 0x68, PT ;  /* 0x000000688a00780c */ /* 0x000fe20003f24270 */
[----:B------:R2:W3:Y:S01]  /*160d0*/  MUFU.EX2 R251, R4 ;  /* 0x0000000400fb7308 */ /* 0x0004e20000000800 */
[----:B------:R-:W-:Y:S02]  /*160e0*/  FMNMX.FTZ R2, R115, R2, !PT ;  /* 0x0000000273027209 */ /* 0x000fe40007810000 */
[----:B------:R-:W-:Y:S02]  /*160f0*/  FSEL R188, R104, -INF , P2 ;  /* 0xff80000068bc7808 */ /* 0x000fe40001000000 */
[----:B------:R-:W-:Y:S02]  /*16100*/  FMNMX.FTZ R2, R142, R2, !PT ;  /* 0x000000028e027209 */ /* 0x000fe40007810000 */
[----:B------:R-:W-:Y:S02]  /*16110*/  FSEL R113, R110, -INF , P1 ;  /* 0xff8000006e717808 */ /* 0x000fe40000800000 */
[----:B------:R-:W-:Y:S02]  /*16120*/  FMNMX.FTZ R137, R63, R137, !PT ;  /* 0x000000893f897209 */ /* 0x000fe40007810000 */
[----:B-1----:R-:W-:Y:S02]  /*16130*/  FMNMX.FTZ R138, R0, R6, !PT ;  /* 0x00000006008a7209 */ /* 0x002fe40007810000 */
[----:B------:R-:W-:Y:S02]  /*16140*/  FMNMX.FTZ R137, R53, R137, !PT ;  /* 0x0000008935897209 */ /* 0x000fe40007810000 */
[C---:B------:R-:W-:Y:S01]  /*16150*/  FSETP.NEU.FTZ.AND P2, PT, R138.reuse, -INF , PT ;  /* 0xff8000008a00780b */ /* 0x040fe20003f5d000 */
[----:B------:R-:W-:Y:S01]  /*16160*/  FMUL.FTZ R92, R138, c[0x0][0x2d0] ;  /* 0x0000b4008a5c7a20 */ /* 0x000fe20000410000 */
[----:B------:R-:W-:Y:S02]  /*16170*/  FMNMX.FTZ R137, R52, R137, !PT ;  /* 0x0000008934897209 */ /* 0x000fe40007810000 */
[----:B------:R-:W-:Y:S02]  /*16180*/  FSEL R97, R108, -INF , P4 ;  /* 0xff8000006c617808 */ /* 0x000fe40002000000 */
[----:B------:R-:W-:Y:S02]  /*16190*/  FSEL R92, R92, RZ, P2 ;  /* 0x000000ff5c5c7208 */ /* 0x000fe40001000000 */
[----:B------:R-:W-:Y:S02]  /*161a0*/  FMNMX.FTZ R137, R205, R137, !PT ;  /* 0x00000089cd897209 */ /* 0x000fe40007810000 */
[----:B--2---:R-:W-:Y:S01]  /*161b0*/  FMNMX.FTZ R4, R114, R2, !PT ;  /* 0x0000000272047209 */ /* 0x004fe20007810000 */
[--C-:B------:R-:W-:Y:S01]  /*161c0*/  FFMA.FTZ R2, R16, c[0x0][0x2d0], -R93.reuse ;  /* 0x0000b40010027a23 */ /* 0x100fe2000001085d */
[----:B------:R-:W-:Y:S01]  /*161d0*/  FMNMX.FTZ R137, R204, R137, !PT ;  /* 0x00000089cc897209 */ /* 0x000fe20007810000 */
[--C-:B------:R-:W-:Y:S01]  /*161e0*/  FFMA.FTZ R16, R20, c[0x0][0x2d0], -R93.reuse ;  /* 0x0000b40014107a23 */ /* 0x100fe2000001085d */
[----:B------:R-:W-:Y:S01]  /*161f0*/  FMNMX.FTZ R0, R113, R4, !PT ;  /* 0x0000000471007209 */ /* 0x000fe20007810000 */
[----:B------:R1:W-:Y:S01]  /*16200*/  MUFU.EX2 R54, R2 ;  /* 0x0000000200367308 */ /* 0x0003e20000000800 */
[--C-:B------:R-:W-:Y:S01]  /*16210*/  FFMA.FTZ R4, R198, c[0x0][0x2d0], -R92.reuse ;  /* 0x0000b400c6047a23 */ /* 0x100fe2000001085c */
[----:B------:R-:W-:Y:S01]  /*16220*/  ISETP.GE.AND P4, PT, R216, 0x1, PT ;  /* 0x00000001d800780c */ /* 0x000fe20003f86270 */
[--C-:B------:R-:W-:Y:S01]  /*16230*/  FFMA.FTZ R99, R99, c[0x0][0x2d0], -R92.reuse ;  /* 0x0000b40063637a23 */ /* 0x100fe2000001085c */
[----:B------:R-:W-:Y:S01]  /*16240*/  FMNMX.FTZ R0, R70, R0, !PT ;  /* 0x0000000046007209 */ /* 0x000fe20007810000 */
[--C-:B------:R-:W-:Y:S01]  /*16250*/  FFMA.FTZ R210, R210, c[0x0][0x2d0], -R92.reuse ;  /* 0x0000b400d2d27a23 */ /* 0x100fe2000001085c */
[----:B---3--:R-:W-:Y:S01]  /*16260*/  F2FP.PACK_AB R72, R251, R190 ;  /* 0x000000befb48723e */ /* 0x008fe200000000ff */
[--C-:B------:R-:W-:Y:S01]  /*16270*/  FFMA.FTZ R209, R209, c[0x0][0x2d0], -R92.reuse ;  /* 0x0000b400d1d17a23 */ /* 0x100fe2000001085c */
[----:B------:R-:W-:Y:S01]  /*16280*/  FMNMX.FTZ R137, R194, R137, !PT ;  /* 0x00000089c2897209 */ /* 0x000fe20007810000 */
[--C-:B------:R-:W-:Y:S01]  /*16290*/  FFMA.FTZ R208, R208, c[0x0][0x2d0], -R92.reuse ;  /* 0x0000b400d0d07a23 */ /* 0x100fe2000001085c */
[----:B------:R2:W-:Y:S01]  /*162a0*/  MUFU.EX2 R222, R4 ;  /* 0x0000000400de7308 */ /* 0x0005e20000000800 */
[--C-:B------:R-:W-:Y:S01]  /*162b0*/  FFMA.FTZ R207, R207, c[0x0][0x2d0], -R92.reuse ;  /* 0x0000b400cfcf7a23 */ /* 0x100fe2000001085c */
[----:B------:R-:W-:Y:S03]  /*162c0*/  FMNMX.FTZ R137, R191, R137, !PT ;  /* 0x00000089bf897209 */ /* 0x000fe60007810000 */
[----:B------:R-:W-:Y:S02]  /*162d0*/  @P4 SHF.L.U64.HI R12, R9, R10, c[0x0][0x1e4] ;  /* 0x00007900090c4619 */ /* 0x000fe4000001020a */
[----:B------:R-:W-:Y:S04]  /*162e0*/  FMNMX.FTZ R137, R188, R137, !PT ;  /* 0x00000089bc897209 */ /* 0x000fe80007810000 */
[----:B------:R-:W-:Y:S01]  /*162f0*/  FMNMX.FTZ R137, R112, R137, !PT ;  /* 0x0000008970897209 */ /* 0x000fe20007810000 */
[----:B-1----:R-:W-:Y:S03]  /*16300*/  FFMA.FTZ R2, R17, c[0x0][0x2d0], -R93 ;  /* 0x0000b40011027a23 */ /* 0x002fe6000001085d */
[----:B------:R-:W-:Y:S01]  /*16310*/  FMNMX.FTZ R137, R97, R137, !PT ;  /* 0x0000008961897209 */ /* 0x000fe20007810000 */
[----:B------:R-:W-:Y:S01]  /*16320*/  @P4 IMAD.SHL.U32 R17, R9, 0x20, RZ ;  /* 0x0000002009114824 */ /* 0x000fe200078e00ff */
[----:B------:R1:W-:Y:S02]  /*16330*/  MUFU.EX2 R111, R2 ;  /* 0x00000002006f7308 */ /* 0x0003e40000000800 */
[----:B------:R-:W-:Y:S01]  /*16340*/  FMNMX.FTZ R137, R109, R137, !PT ;  /* 0x000000896d897209 */ /* 0x000fe20007810000 */
[----:B--2---:R-:W-:Y:S04]  /*16350*/  FFMA.FTZ R4, R197, c[0x0][0x2d0], -R92 ;  /* 0x0000b400c5047a23 */ /* 0x004fe8000001085c */
[----:B------:R-:W2:Y:S03]  /*16360*/  SHFL.BFLY PT, R5, R137, 0x2, 0x1f ;  /* 0x0c401f0089057f89 */ /* 0x000ea600000e0000 */
[----:B------:R3:W4:Y:S05]  /*16370*/  MUFU.EX2 R223, R4 ;  /* 0x0000000400df7308 */ /* 0x00072a0000000800 */
[----:B-1----:R-:W1:Y:S01]  /*16380*/  SHFL.BFLY PT, R2, R0, 0x2, 0x1f ;  /* 0x0c401f0000027f89 */ /* 0x002e6200000e0000 */
[----:B--2---:R-:W-:Y:S02]  /*16390*/  FMNMX.FTZ R137, R137, R5, !PT ;  /* 0x0000000589897209 */ /* 0x004fe40007810000 */
[----:B------:R-:W-:Y:S01]  /*163a0*/  @P4 SHF.R.S32.HI R5, RZ, 0x1f, R246 ;  /* 0x0000001fff054819 */ /* 0x000fe200000114f6 */
[--C-:B---3--:R-:W-:Y:S01]  /*163b0*/  FFMA.FTZ R4, R18, c[0x0][0x2d0], -R92.reuse ;  /* 0x0000b40012047a23 */ /* 0x108fe2000001085c */
[----:B----4-:R-:W-:Y:S03]  /*163c0*/  F2FP.PACK_AB R73, R223, R222 ;  /* 0x000000dedf49723e */ /* 0x010fe600000000ff */
[----:B------:R-:W2:Y:S01]  /*163d0*/  SHFL.BFLY PT, R6, R137, 0x1, 0x1f ;  /* 0x0c201f0089067f89 */ /* 0x000ea200000e0000 */
[----:B------:R3:W-:Y:S01]  /*163e0*/  MUFU.EX2 R64, R4 ;  /* 0x0000000400407308 */ /* 0x0007e20000000800 */
[----:B------:R-:W-:Y:S04]  /*163f0*/  @P4 IMAD R5, R5, c[0x0][0x1e0], RZ ;  /* 0x0000780005054a24 */ /* 0x000fe800078e02ff */
[----:B------:R-:W-:Y:S01]  /*16400*/  @P4 IMAD R5, R246, c[0x0][0x1e4], R5 ;  /* 0x00007900f6054a24 */ /* 0x000fe200078e0205 */
[----:B-1----:R-:W-:Y:S05]  /*16410*/  FMNMX.FTZ R0, R0, R2, !PT ;  /* 0x0000000200007209 */ /* 0x002fea0007810000 */
[----:B------:R-:W1:Y:S01]  /*16420*/  SHFL.BFLY PT, R2, R0, 0x1, 0x1f ;  /* 0x0c201f0000027f89 */ /* 0x000e6200000e0000 */
[----:B--2---:R-:W-:Y:S01]  /*16430*/  FMNMX.FTZ R137, R137, R6, !PT ;  /* 0x0000000689897209 */ /* 0x004fe20007810000 */
[----:B------:R-:W-:Y:S03]  /*16440*/  @P4 IMAD.WIDE.U32 R6, R246, c[0x0][0x1e0], RZ ;  /* 0x00007800f6064a25 */ /* 0x000fe600078e00ff */
[----:B------:R-:W-:Y:S01]  /*16450*/  FSETP.NEU.FTZ.AND P1, PT, R137, -INF , PT ;  /* 0xff8000008900780b */ /* 0x000fe20003f3d000 */
[----:B---3--:R-:W-:Y:S02]  /*16460*/  FFMA.FTZ R4, R19, c[0x0][0x2d0], -R92 ;  /* 0x0000b40013047a23 */ /* 0x008fe4000001085c */
[----:B------:R-:W-:Y:S02]  /*16470*/  FMUL.FTZ R94, R137, c[0x0][0x2d0] ;  /* 0x0000b400895e7a20 */ /* 0x000fe40000410000 */
[----:B------:R2:W-:Y:S01]  /*16480*/  MUFU.EX2 R65, R4 ;  /* 0x0000000400417308 */ /* 0x0005e20000000800 */
[----:B------:R-:W-:Y:S02]  /*16490*/  @P4 IMAD.IADD R7, R7, 0x1, R5 ;  /* 0x0000000107074824 */ /* 0x000fe400078e0205 */
[----:B------:R-:W-:Y:S01]  /*164a0*/  FSEL R94, R94, RZ, P1 ;  /* 0x000000ff5e5e7208 */ /* 0x000fe20000800000 */
[----:B------:R-:W-:Y:S02]  /*164b0*/  @P4 IMAD.MOV.U32 R5, RZ, RZ, R11 ;  /* 0x000000ffff054224 */ /* 0x000fe400078e000b */
[----:B------:R-:W-:Y:S01]  /*164c0*/  @P4 IMAD R7, R7, 0x70, RZ ;  /* 0x0000007007074824 */ /* 0x000fe200078e02ff */
[----:B-1----:R-:W-:Y:S01]  /*164d0*/  FMNMX.FTZ R71, R0, R2, !PT ;  /* 0x0000000200477209 */ /* 0x002fe20007810000 */
[----:B------:R-:W-:Y:S02]  /*164e0*/  FFMA.FTZ R0, R200, c[0x0][0x2d0], -R94 ;  /* 0x0000b400c8007a23 */ /* 0x000fe4000001085e */
[----:B------:R-:W-:Y:S02]  /*164f0*/  IMAD.MOV.U32 R200, RZ, RZ, R60 ;  /* 0x000000ffffc87224 */ /* 0x000fe400078e003c */
[----:B------:R1:W-:Y:S01]  /*16500*/  MUFU.EX2 R55, R0 ;  /* 0x0000000000377308 */ /* 0x0003e20000000800 */
[----:B------:R-:W-:Y:S02]  /*16510*/  FMUL.FTZ R96, R71, c[0x0][0x2d0] ;  /* 0x0000b40047607a20 */ /* 0x000fe40000410000 */
[----:B--2---:R-:W-:Y:S02]  /*16520*/  @P4 IMAD.MOV.U32 R4, RZ, RZ, R8 ;  /* 0x000000ffff044224 */ /* 0x004fe400078e0008 */
[----:B------:R-:W-:Y:S02]  /*16530*/  FFMA.FTZ R8, R199, c[0x0][0x2d0], -R94 ;  /* 0x0000b400c7087a23 */ /* 0x000fe4000001085e */
[----:B------:R-:W-:Y:S03]  /*16540*/  @P4 IMAD.WIDE.U32 R4, R6, 0x70, R4 ;  /* 0x0000007006044825 */ /* 0x000fe600078e0004 */
[----:B------:R2:W-:Y:S01]  /*16550*/  MUFU.EX2 R198, R8 ;  /* 0x0000000800c67308 */ /* 0x0005e20000000800 */
[----:B------:R-:W-:Y:S01]  /*16560*/  @P4 IMAD.IADD R7, R5, 0x1, R7 ;  /* 0x0000000105074824 */ /* 0x000fe200078e0207 */
[C---:B------:R-:W-:Y:S01]  /*16570*/  @P4 LEA R6, P0, R4.reuse, c[0x0][0x1c8], 0x1 ;  /* 0x0000720004064a11 */ /* 0x040fe200078008ff */
[--C-:B-1----:R-:W-:Y:S03]  /*16580*/  FFMA.FTZ R0, R13, c[0x0][0x2d0], -R94.reuse ;  /* 0x0000b4000d007a23 */ /* 0x102fe6000001085e */
[----:B------:R-:W-:Y:S01]  /*16590*/  @P4 LEA.HI.X R7, R4, c[0x0][0x1cc], R7, 0x1, P0 ;  /* 0x0000730004074a11 */ /* 0x000fe200000f0c07 */
[----:B------:R-:W-:Y:S01]  /*165a0*/  FFMA.FTZ R13, R33, c[0x0][0x2d0], -R93 ;  /* 0x0000b400210d7a23 */ /* 0x000fe2000001085d */
[----:B------:R-:W-:Y:S02]  /*165b0*/  @P4 IADD3 R4, P0, R17, R6, RZ ;  /* 0x0000000611044210 */ /* 0x000fe40007f1e0ff */
[----:B------:R-:W1:Y:S01]  /*165c0*/  MUFU.EX2 R2, R0 ;  /* 0x0000000000027308 */ /* 0x000e620000000800 */
[----:B------:R3:W-:Y:S02]  /*165d0*/  @P4 LDGSTS.E.BYPASS.LTC128B.128 [R245+0x3900], [R6.64], !P6 ;  /* 0x0390000006f54fae */ /* 0x0007e4000f101d48 */
[C---:B------:R-:W-:Y:S07]  /*165e0*/  @P4 IMAD.X R5, R12.reuse, 0x1, R7, P0 ;  /* 0x000000010c054824 */ /* 0x040fee00000e0607 */
[----:B------:R4:W-:Y:S01]  /*165f0*/  MUFU.EX2 R242, R13 ;  /* 0x0000000d00f27308 */ /* 0x0009e20000000800 */
[----:B------:R3:W-:Y:S01]  /*16600*/  @P4 LDGSTS.E.BYPASS.LTC128B.128 [R245+0x4100], [R4.64], !P6 ;  /* 0x0410000004f54fae */ /* 0x0007e2000f101d48 */
[----:B--2---:R-:W-:Y:S02]  /*16610*/  FFMA.FTZ R8, R201, c[0x0][0x2d0], -R94 ;  /* 0x0000b400c9087a23 */ /* 0x004fe4000001085e */
[----:B------:R-:W-:Y:S06]  /*16620*/  IMAD.MOV.U32 R201, RZ, RZ, R61 ;  /* 0x000000ffffc97224 */ /* 0x000fec00078e003d */
[----:B------:R2:W-:Y:S01]  /*16630*/  MUFU.EX2 R197, R8 ;  /* 0x0000000800c57308 */ /* 0x0005e20000000800 */
[----:B-1----:R1:W-:Y:S01]  /*16640*/  STL [R1], R2 ;  /* 0x0000000201007387 */ /* 0x0023e20000100800 */
[----:B----4-:R-:W-:Y:S08]  /*16650*/  FFMA.FTZ R13, R49, c[0x0][0x2d0], -R93 ;  /* 0x0000b400310d7a23 */ /* 0x010ff0000001085d */
[----:B------:R-:W-:Y:S01]  /*16660*/  MUFU.EX2 R98, R13 ;  /* 0x0000000d00627308 */ /* 0x000fe20000000800 */
[C---:B--2---:R-:W-:Y:S05]  /*16670*/  @P4 IADD3 R8, P0, R17.reuse, R4, RZ ;  /* 0x0000000411084210 */ /* 0x044fea0007f1e0ff */
[C---:B------:R-:W-:Y:S01]  /*16680*/  @P4 IMAD.X R9, R12.reuse, 0x1, R5, P0 ;  /* 0x000000010c094824 */ /* 0x040fe200000e0605 */
[----:B------:R-:W-:Y:S04]  /*16690*/  @P4 IADD3 R10, P0, R17, R8, RZ ;  /* 0x00000008110a4210 */ /* 0x000fe80007f1e0ff */
[----:B------:R2:W-:Y:S01]  /*166a0*/  @P4 LDGSTS.E.BYPASS.LTC128B.128 [R245+0x4900], [R8.64], !P6 ;  /* 0x0490000008f54fae */ /* 0x0005e2000f101d48 */
[----:B------:R-:W-:Y:S01]  /*166b0*/  @P4 IMAD.X R11, R12, 0x1, R9, P0 ;  /* 0x000000010c0b4824 */ /* 0x000fe200000e0609 */
[----:B------:R-:W-:Y:S02]  /*166c0*/  FSETP.NEU.FTZ.AND P0, PT, R71, -INF , PT ;  /* 0xff8000004700780b */ /* 0x000fe40003f1d000 */
[----:B---3--:R-:W-:Y:S02]  /*166d0*/  @P4 IADD3 R6, P5, R17, R10, RZ ;  /* 0x0000000a11064210 */ /* 0x008fe40007fbe0ff */
[----:B------:R-:W-:Y:S02]  /*166e0*/  FSEL R96, R96, RZ, P0 ;  /* 0x000000ff60607208 */ /* 0x000fe40000000000 */
[----:B------:R3:W-:Y:S01]  /*166f0*/  @P4 LDGSTS.E.BYPASS.LTC128B.128 [R245+0x5100], [R10.64], !P6 ;  /* 0x051000000af54fae */ /* 0x0007e2000f101d48 */
[----:B------:R-:W-:Y:S02]  /*16700*/  @P4 IMAD.X R7, R12, 0x1, R11, P5 ;  /* 0x000000010c074824 */ /* 0x000fe400028e060b */
[--C-:B------:R-:W-:Y:S02]  /*16710*/  FFMA.FTZ R0, R203, c[0x0][0x2d0], -R96.reuse ;  /* 0x0000b400cb007a23 */ /* 0x100fe40000010860 */
[--C-:B------:R-:W-:Y:S02]  /*16720*/  FFMA.FTZ R115, R115, c[0x0][0x2d0], -R96.reuse ;  /* 0x0000b40073737a23 */ /* 0x100fe40000010860 */
[----:B------:R4:W-:Y:S01]  /*16730*/  MUFU.EX2 R196, R0 ;  /* 0x0000000000c47308 */ /* 0x0009e20000000800 */
[----:B------:R1:W-:Y:S01]  /*16740*/  @P4 LDGSTS.E.BYPASS.LTC128B.128 [R245+0x5900], [R6.64], !P6 ;  /* 0x0590000006f54fae */ /* 0x0003e2000f101d48 */
[----:B------:R-:W-:Y:S02]  /*16750*/  IMAD.MOV.U32 R203, RZ, RZ, R65 ;  /* 0x000000ffffcb7224 */ /* 0x000fe400078e0041 */
[--C-:B----4-:R-:W-:Y:S02]  /*16760*/  FFMA.FTZ R0, R202, c[0x0][0x2d0], -R96.reuse ;  /* 0x0000b400ca007a23 */ /* 0x110fe40000010860 */
[----:B------:R-:W-:Y:S04]  /*16770*/  IMAD.MOV.U32 R202, RZ, RZ, R89 ;  /* 0x000000ffffca7224 */ /* 0x000fe800078e0059 */
[----:B------:R4:W1:Y:S02]  /*16780*/  MUFU.EX2 R199, R0 ;  /* 0x0000000000c77308 */ /* 0x0008640000000800 */
[--C-:B----4-:R-:W-:Y:S01]  /*16790*/  FFMA.FTZ R0, R14, c[0x0][0x2d0], -R96.reuse ;  /* 0x0000b4000e007a23 */ /* 0x110fe20000010860 */
[----:B-1----:R-:W-:Y:S01]  /*167a0*/  F2FP.PACK_AB R65, R199, R196 ;  /* 0x000000c4c741723e */ /* 0x002fe200000000ff */
[--C-:B------:R-:W-:Y:S06]  /*167b0*/  FFMA.FTZ R14, R32, c[0x0][0x2d0], -R93.reuse ;  /* 0x0000b400200e7a23 */ /* 0x100fec000001085d */
[----:B------:R1:W-:Y:S02]  /*167c0*/  MUFU.EX2 R95, R0 ;  /* 0x00000000005f7308 */ /* 0x0003e40000000800 */
[----:B-1----:R-:W-:Y:S02]  /*167d0*/  FFMA.FTZ R0, R15, c[0x0][0x2d0], -R96 ;  /* 0x0000b4000f007a23 */ /* 0x002fe40000010860 */
[--C-:B------:R-:W-:Y:S06]  /*167e0*/  FFMA.FTZ R15, R21, c[0x0][0x2d0], -R93.reuse ;  /* 0x0000b400150f7a23 */ /* 0x100fec000001085d */
[----:B------:R-:W1:Y:S10]  /*167f0*/  MUFU.EX2 R2, R0 ;  /* 0x0000000000027308 */ /* 0x000e740000000800 */
[----:B------:R-:W4:Y:S10]  /*16800*/  MUFU.EX2 R0, R16 ;  /* 0x0000001000007308 */ /* 0x000f340000000800 */
[----:B------:R2:W-:Y:S01]  /*16810*/  MUFU.EX2 R16, R14 ;  /* 0x0000000e00107308 */ /* 0x0005e20000000800 */
[----:B-1----:R1:W-:Y:S09]  /*16820*/  STL [R1+0x10], R2 ;  /* 0x0000100201007387 */ /* 0x0023f20000100800 */
[----:B------:R3:W-:Y:S01]  /*16830*/  MUFU.EX2 R232, R15 ;  /* 0x0000000f00e87308 */ /* 0x0007e20000000800 */
[----:B----4-:R4:W-:Y:S01]  /*16840*/  STL [R1+0xc], R0 ;  /* 0x00000c0001007387 */ /* 0x0109e20000100800 */
[--C-:B--2---:R-:W-:Y:S08]  /*16850*/  FFMA.FTZ R14, R48, c[0x0][0x2d0], -R93.reuse ;  /* 0x0000b400300e7a23 */ /* 0x104ff0000001085d */
[----:B------:R-:W-:Y:S01]  /*16860*/  MUFU.EX2 R110, R14 ;  /* 0x0000000e006e7308 */ /* 0x000fe20000000800 */
[--C-:B-1----:R-:W-:Y:S02]  /*16870*/  FFMA.FTZ R2, R22, c[0x0][0x2d0], -R92.reuse ;  /* 0x0000b40016027a23 */ /* 0x102fe4000001085c */
[--C-:B---3--:R-:W-:Y:S07]  /*16880*/  FFMA.FTZ R15, R36, c[0x0][0x2d0], -R93.reuse ;  /* 0x0000b400240f7a23 */ /* 0x108fee000001085d */
[----:B------:R-:W1:Y:S01]  /*16890*/  MUFU.EX2 R2, R2 ;  /* 0x0000000200027308 */ /* 0x000e620000000800 */
[--C-:B----4-:R-:W-:Y:S09]  /*168a0*/  FFMA.FTZ R0, R23, c[0x0][0x2d0], -R92.reuse ;  /* 0x0000b40017007a23 */ /* 0x110ff2000001085c */
[----:B------:R2:W-:Y:S10]  /*168b0*/  MUFU.EX2 R236, R0 ;  /* 0x0000000000ec7308 */ /* 0x0005f40000000800 */
[----:B------:R-:W-:Y:S01]  /*168c0*/  MUFU.EX2 R244, R15 ;  /* 0x0000000f00f47308 */ /* 0x000fe20000000800 */
[----:B-1----:R1:W-:Y:S04]  /*168d0*/  STL [R1+0x14], R2 ;  /* 0x0000140201007387 */ /* 0x0023e80000100800 */
[----:B------:R3:W-:Y:S01]  /*168e0*/  STL [R1+0xac], R139 ;  /* 0x0000ac8b01007387 */ /* 0x0007e20000100800 */
[----:B--2---:R-:W-:Y:S04]  /*168f0*/  FFMA.FTZ R0, R34, c[0x0][0x2d0], -R92 ;  /* 0x0000b40022007a23 */ /* 0x004fe8000001085c */
[----:B------:R2:W-:Y:S01]  /*16900*/  MUFU.EX2 R239, R0 ;  /* 0x0000000000ef7308 */ /* 0x0005e20000000800 */
[----:B-1----:R-:W-:Y:S09]  /*16910*/  FFMA.FTZ R2, R28, c[0x0][0x2d0], -R94 ;  /* 0x0000b4001c027a23 */ /* 0x002ff2000001085e */
[----:B------:R1:W-:Y:S01]  /*16920*/  MUFU.EX2 R240, R2 ;  /* 0x0000000200f07308 */ /* 0x0003e20000000800 */
[--C-:B--2---:R-:W-:Y:S09]  /*16930*/  FFMA.FTZ R0, R35, c[0x0][0x2d0], -R92.reuse ;  /* 0x0000b40023007a23 */ /* 0x104ff2000001085c */
[----:B------:R2:W-:Y:S01]  /*16940*/  MUFU.EX2 R243, R0 ;  /* 0x0000000000f37308 */ /* 0x0005e20000000800 */
[----:B-1----:R-:W-:Y:S09]  /*16950*/  FFMA.FTZ R2, R38, c[0x0][0x2d0], -R92 ;  /* 0x0000b40026027a23 */ /* 0x002ff2000001085c */
[----:B------:R1:W-:Y:S01]  /*16960*/  MUFU.EX2 R237, R2 ;  /* 0x0000000200ed7308 */ /* 0x0003e20000000800 */
[----:B--2---:R-:W-:Y:S09]  /*16970*/  FFMA.FTZ R0, R24, c[0x0][0x2d0], -R94 ;  /* 0x0000b40018007a23 */ /* 0x004ff2000001085e */
[----:B------:R2:W-:Y:S01]  /*16980*/  MUFU.EX2 R246, R0 ;  /* 0x0000000000f67308 */ /* 0x0005e20000000800 */
[----:B-1----:R-:W-:Y:S09]  /*16990*/  FFMA.FTZ R2, R42, c[0x0][0x2d0], -R96 ;  /* 0x0000b4002a027a23 */ /* 0x002ff20000010860 */
[----:B------:R-:W-:Y:S01]  /*169a0*/  MUFU.EX2 R143, R2 ;  /* 0x00000002008f7308 */ /* 0x000fe20000000800 */
[----:B--2---:R-:W-:Y:S09]  /*169b0*/  FFMA.FTZ R0, R25, c[0x0][0x2d0], -R94 ;  /* 0x0000b40019007a23 */ /* 0x004ff2000001085e */
[----:B------:R1:W-:Y:S02]  /*169c0*/  MUFU.EX2 R233, R0 ;  /* 0x0000000000e97308 */ /* 0x0003e40000000800 */
[--C-:B-1----:R-:W-:Y:S08]  /*169d0*/  FFMA.FTZ R0, R26, c[0x0][0x2d0], -R96.reuse ;  /* 0x0000b4001a007a23 */ /* 0x102ff00000010860 */
[----:B------:R1:W-:Y:S02]  /*169e0*/  MUFU.EX2 R216, R0 ;  /* 0x0000000000d87308 */ /* 0x0003e40000000800 */
[----:B-1----:R-:W-:Y:S08]  /*169f0*/  FFMA.FTZ R0, R27, c[0x0][0x2d0], -R96 ;  /* 0x0000b4001b007a23 */ /* 0x002ff00000010860 */
[----:B------:R1:W-:Y:S02]  /*16a00*/  MUFU.EX2 R235, R0 ;  /* 0x0000000000eb7308 */ /* 0x0003e40000000800 */
[----:B-1----:R-:W-:Y:S08]  /*16a10*/  FFMA.FTZ R0, R29, c[0x0][0x2d0], -R94 ;  /* 0x0000b4001d007a23 */ /* 0x002ff0000001085e */
        /* <DEDUP_REMOVED lines=19> */
[C---:B------:R-:W-:Y:S02]  /*16b50*/  @P4 IADD3 R4, P3, R17.reuse, R6, RZ ;  /* 0x0000000611044210 */ /* 0x040fe40007f7e0ff */
[----:B------:R-:W-:Y:S01]  /*16b60*/  FADD.FTZ R2, -R0, R3 ;  /* 0x0000000300027221 */ /* 0x000fe20000010100 */
[----:B------:R-:W-:Y:S01]  /*16b70*/  FSEL R0, R138, RZ, P2 ;  /* 0x000000ff8a007208 */ /* 0x000fe20001000000 */
[----:B------:R1:W-:Y:S01]  /*16b80*/  STL [R1+0xb0], R138 ;  /* 0x0000b08a01007387 */ /* 0x0003e20000100800 */
[----:B------:R-:W-:Y:S01]  /*16b90*/  @P4 IMAD.X R5, R12, 0x1, R7, P3 ;  /* 0x000000010c054824 */ /* 0x000fe200018e0607 */
[----:B------:R-:W-:Y:S01]  /*16ba0*/  @P4 IADD3 R8, P2, R17, R4, RZ ;  /* 0x0000000411084210 */ /* 0x000fe20007f5e0ff */
[----:B------:R-:W-:Y:S02]  /*16bb0*/  FMUL.FTZ R2, R2, c[0x0][0x2d0] ;  /* 0x0000b40002027a20 */ /* 0x000fe40000410000 */
[----:B------:R-:W-:Y:S01]  /*16bc0*/  FADD.FTZ R0, -R0, R136 ;  /* 0x0000008800007221 */ /* 0x000fe20000010100 */
[----:B------:R3:W-:Y:S01]  /*16bd0*/  @P4 LDGSTS.E.BYPASS.LTC128B.128 [R245+0x6100], [R4.64], !P6 ;  /* 0x0610000004f54fae */ /* 0x0007e2000f101d48 */
[----:B------:R4:W4:Y:S01]  /*16be0*/  MUFU.EX2 R3, R2 ;  /* 0x0000000200037308 */ /* 0x0009220000000800 */
[----:B------:R-:W-:Y:S02]  /*16bf0*/  @P4 IMAD.X R9, R12, 0x1, R5, P2 ;  /* 0x000000010c094824 */ /* 0x000fe400010e0605 */
[----:B------:R-:W-:Y:S02]  /*16c00*/  FMUL.FTZ R0, R0, c[0x0][0x2d0] ;  /* 0x0000b40000007a20 */ /* 0x000fe40000410000 */
[----:B------:R-:W-:Y:S01]  /*16c10*/  IMAD.MOV.U32 R136, RZ, RZ, R64 ;  /* 0x000000ffff887224 */ /* 0x000fe200078e0040 */
[----:B------:R-:W-:Y:S01]  /*16c20*/  F2FP.PACK_AB R64, R197, R198 ;  /* 0x000000c6c540723e */ /* 0x000fe200000000ff */
[----:B------:R3:W-:Y:S03]  /*16c30*/  @P4 LDGSTS.E.BYPASS.LTC128B.128 [R245+0x6900], [R8.64], !P6 ;  /* 0x0690000008f54fae */ /* 0x0007e6000f101d48 */
[----:B------:R3:W3:Y:S01]  /*16c40*/  MUFU.EX2 R69, R0 ;  /* 0x0000000000457308 */ /* 0x0006e20000000800 */
[----:B------:R-:W-:Y:S04]  /*16c50*/  F2FP.PACK_AB R75, R203, R136 ;  /* 0x00000088cb4b723e */ /* 0x000fe800000000ff */
[----:B------:R-:W3:Y:S08]  /*16c60*/  LDSM.16.MT88.4 R20, [R228+0x100] ;  /* 0x00010000e414783b */ /* 0x000ef00000004200 */
[----:B-1----:R-:W2:Y:S01]  /*16c70*/  LDL.LU R138, [R1] ;  /* 0x00000000018a7983 */ /* 0x002ea20000300800 */
[----:B----4-:R-:W-:Y:S01]  /*16c80*/  FSEL R2, R137, RZ, P1 ;  /* 0x000000ff89027208 */ /* 0x010fe20000800000 */
[C---:B------:R-:W-:Y:S02]  /*16c90*/  FMUL.FTZ R17, R3.reuse, R157 ;  /* 0x0000009d03117220 */ /* 0x040fe40000410000 */
[C---:B---3--:R-:W-:Y:S01]  /*16ca0*/  FMUL.FTZ R5, R3.reuse, R145 ;  /* 0x0000009103057220 */ /* 0x048fe20000410000 */
[----:B------:R-:W1:Y:S01]  /*16cb0*/  LDSM.16.MT88.4 R36, [R231+0x100] ;  /* 0x00010000e724783b */ /* 0x000e620000004200 */
[----:B------:R-:W-:Y:S02]  /*16cc0*/  IMAD.MOV.U32 R145, RZ, RZ, R18 ;  /* 0x000000ffff917224 */ /* 0x000fe400078e0012 */
[----:B------:R-:W-:Y:S02]  /*16cd0*/  FMUL.FTZ R4, R3, R144 ;  /* 0x0000009003047220 */ /* 0x000fe40000410000 */
[----:B------:R-:W-:Y:S02]  /*16ce0*/  IMAD.MOV.U32 R144, RZ, RZ, R19 ;  /* 0x000000ffff907224 */ /* 0x000fe400078e0013 */
[----:B------:R-:W-:Y:S01]  /*16cf0*/  FADD.FTZ R0, -R2, R140 ;  /* 0x0000008c02007221 */ /* 0x000fe20000010100 */
[----:B------:R-:W-:Y:S01]  /*16d00*/  FSEL R2, R71, RZ, P0 ;  /* 0x000000ff47027208 */ /* 0x000fe20000000000 */
[C---:B------:R-:W-:Y:S01]  /*16d10*/  FMUL.FTZ R7, R69.reuse, R147 ;  /* 0x0000009345077220 */ /* 0x040fe20000410000 */
[----:B------:R-:W0:Y:S01]  /*16d20*/  LDGDEPBAR ;  /* 0x00000000000079af */ /* 0x000e220000000000 */
[----:B------:R-:W-:Y:S02]  /*16d30*/  FMUL.FTZ R0, R0, c[0x0][0x2d0] ;  /* 0x0000b40000007a20 */ /* 0x000fe40000410000 */
[----:B------:R-:W-:Y:S02]  /*16d40*/  FMUL.FTZ R6, R69, R146 ;  /* 0x0000009245067220 */ /* 0x000fe40000410000 */
[----:B------:R3:W4:Y:S01]  /*16d50*/  MUFU.EX2 R68, R0 ;  /* 0x0000000000447308 */ /* 0x0007220000000800 */
[----:B------:R-:W-:Y:S02]  /*16d60*/  IMAD.MOV.U32 R146, RZ, RZ, R16 ;  /* 0x000000ffff927224 */ /* 0x000fe400078e0010 */
[----:B------:R-:W2:Y:S01]  /*16d70*/  LDL.LU R147, [R1+0x14] ;  /* 0x0000140001937983 */ /* 0x000ea20000300800 */
[----:B------:R-:W-:Y:S02]  /*16d80*/  FMUL.FTZ R16, R3, R156 ;  /* 0x0000009c03107220 */ /* 0x000fe40000410000 */
[C---:B------:R-:W-:Y:S02]  /*16d90*/  FMUL.FTZ R18, R69.reuse, R158 ;  /* 0x0000009e45127220 */ /* 0x040fe40000410000 */
[----:B------:R-:W-:Y:S02]  /*16da0*/  IMAD.MOV.U32 R140, RZ, RZ, R55 ;  /* 0x000000ffff8c7224 */ /* 0x000fe400078e0037 */
[----:B------:R-:W-:Y:S02]  /*16db0*/  FMUL.FTZ R19, R69, R159 ;  /* 0x0000009f45137220 */ /* 0x000fe40000410000 */
[C---:B------:R-:W-:Y:S02]  /*16dc0*/  FMUL.FTZ R32, R3.reuse, R172 ;  /* 0x000000ac03207220 */ /* 0x040fe40000410000 */
[----:B------:R-:W-:Y:S02]  /*16dd0*/  FMUL.FTZ R33, R3, R173 ;  /* 0x000000ad03217220 */ /* 0x000fe40000410000 */
[C---:B------:R-:W-:Y:S02]  /*16de0*/  FMUL.FTZ R34, R69.reuse, R174 ;  /* 0x000000ae45227220 */ /* 0x040fe40000410000 */
[----:B------:R-:W-:Y:S02]  /*16df0*/  FMUL.FTZ R35, R69, R175 ;  /* 0x000000af45237220 */ /* 0x000fe40000410000 */
[C---:B------:R-:W-:Y:S01]  /*16e00*/  FMUL.FTZ R48, R3.reuse, R120 ;  /* 0x0000007803307220 */ /* 0x040fe20000410000 */
[----:B------:R-:W-:Y:S01]  /*16e10*/  LDSM.16.MT88.4 R172, [R231+0x3100] ;  /* 0x00310000e7ac783b */ /* 0x000fe20000004200 */
[----:B------:R-:W-:Y:S02]  /*16e20*/  FMUL.FTZ R49, R3, R121 ;  /* 0x0000007903317220 */ /* 0x000fe40000410000 */
[----:B---3--:R-:W-:Y:S02]  /*16e30*/  FADD.FTZ R0, -R2, R141 ;  /* 0x0000008d02007221 */ /* 0x008fe40000010100 */
[----:B------:R-:W-:Y:S02]  /*16e40*/  FFMA.FTZ R2, R43, c[0x0][0x2d0], -R96 ;  /* 0x0000b4002b027a23 */ /* 0x000fe40000010860 */
[----:B------:R-:W-:Y:S02]  /*16e50*/  FMUL.FTZ R0, R0, c[0x0][0x2d0] ;  /* 0x0000b40000007a20 */ /* 0x000fe40000410000 */
[----:B------:R3:W-:Y:S01]  /*16e60*/  MUFU.EX2 R104, R2 ;  /* 0x0000000200687308 */ /* 0x0007e20000000800 */
[C---:B----4-:R-:W-:Y:S02]  /*16e70*/  FMUL.FTZ R12, R68.reuse, R152 ;  /* 0x00000098440c7220 */ /* 0x050fe40000410000 */
[C---:B------:R-:W-:Y:S02]  /*16e80*/  FMUL.FTZ R8, R68.reuse, R148 ;  /* 0x0000009444087220 */ /* 0x040fe40000410000 */
[----:B------:R-:W4:Y:S01]  /*16e90*/  LDL.LU R148, [R1+0xc] ;  /* 0x00000c0001947983 */ /* 0x000f220000300800 */
[C---:B------:R-:W-:Y:S02]  /*16ea0*/  FMUL.FTZ R13, R68.reuse, R153 ;  /* 0x00000099440d7220 */ /* 0x040fe40000410000 */
[----:B------:R-:W-:Y:S02]  /*16eb0*/  IMAD.MOV.U32 R141, RZ, RZ, R54 ;  /* 0x000000ffff8d7224 */ /* 0x000fe400078e0036 */
[----:B------:R-:W1:Y:S01]  /*16ec0*/  MUFU.EX2 R0, R0 ;  /* 0x0000000000007308 */ /* 0x000e620000000800 */
[----:B------:R-:W-:Y:S02]  /*16ed0*/  FMUL.FTZ R9, R68, R149 ;  /* 0x0000009544097220 */ /* 0x000fe40000410000 */
[----:B------:R-:W-:Y:S01]  /*16ee0*/  F2FP.PACK_AB R74, R111, R141 ;  /* 0x0000008d6f4a723e */ /* 0x000fe200000000ff */
[----:B------:R-:W-:Y:S02]  /*16ef0*/  FFMA.FTZ R121, R142, c[0x0][0x2d0], -R96 ;  /* 0x0000b4008e797a23 */ /* 0x000fe40000010860 */
[--C-:B------:R-:W-:Y:S02]  /*16f00*/  FFMA.FTZ R120, R188, c[0x0][0x2d0], -R94.reuse ;  /* 0x0000b400bc787a23 */ /* 0x100fe4000001085e */
[----:B------:R-:W-:Y:S02]  /*16f10*/  FMUL.FTZ R40, R68, R180 ;  /* 0x000000b444287220 */ /* 0x000fe40000410000 */
[-C--:B------:R-:W-:Y:S05]  /*16f20*/  HMMA.16816.F32 R4, R72, R20.reuse, R4 ;  /* 0x000000144804723c */ /* 0x080fea0000001804 */
[----:B---3--:R-:W-:Y:S02]  /*16f30*/  FFMA.FTZ R2, R44, c[0x0][0x2d0], -R94 ;  /* 0x0000b4002c027a23 */ /* 0x008fe4000001085e */
[C---:B------:R-:W-:Y:S02]  /*16f40*/  FMUL.FTZ R24, R68.reuse, R164 ;  /* 0x000000a444187220 */ /* 0x040fe40000410000 */
[----:B------:R3:W-:Y:S03]  /*16f50*/  MUFU.EX2 R105, R2 ;  /* 0x0000000200697308 */ /* 0x0007e60000000800 */
[----:B------:R-:W-:Y:S02]  /*16f60*/  FMUL.FTZ R28, R68, R168 ;  /* 0x000000a8441c7220 */ /* 0x000fe40000410000 */
[C---:B-1----:R-:W-:Y:S02]  /*16f70*/  FMUL.FTZ R14, R0.reuse, R154 ;  /* 0x0000009a000e7220 */ /* 0x042fe40000410000 */
[C---:B------:R-:W-:Y:S02]  /*16f80*/  FMUL.FTZ R15, R0.reuse, R155 ;  /* 0x0000009b000f7220 */ /* 0x040fe40000410000 */
[C---:B------:R-:W-:Y:S02]  /*16f90*/  FMUL.FTZ R10, R0.reuse, R150 ;  /* 0x00000096000a7220 */ /* 0x040fe40000410000 */
[----:B------:R-:W-:Y:S02]  /*16fa0*/  FMUL.FTZ R11, R0, R151 ;  /* 0x00000097000b7220 */ /* 0x000fe40000410000 */
[----:B------:R-:W-:Y:S02]  /*16fb0*/  IMAD.MOV.U32 R150, RZ, RZ, R53 ;  /* 0x000000ffff967224 */ /* 0x000fe400078e0035 */
[----:B------:R-:W-:Y:S02]  /*16fc0*/  IMAD.MOV.U32 R151, RZ, RZ, R52 ;  /* 0x000000ffff977224 */ /* 0x000fe400078e0034 */
[----:B------:R-:W1:Y:S01]  /*16fd0*/  LDSM.16.MT88.4 R52, [R229+0x100] ;  /* 0x00010000e534783b */ /* 0x000e620000004200 */
[----:B------:R-:W-:Y:S02]  /*16fe0*/  FMUL.FTZ R29, R68, R169 ;  /* 0x000000a9441d7220 */ /* 0x000fe40000410000 */
[C---:B------:R-:W-:Y:S02]  /*16ff0*/  FMUL.FTZ R30, R0.reuse, R170 ;  /* 0x000000aa001e7220 */ /* 0x040fe40000410000 */
[C---:B------:R-:W-:Y:S02]  /*17000*/  FMUL.FTZ R31, R0.reuse, R171 ;  /* 0x000000ab001f7220 */ /* 0x040fe40000410000 */
[----:B---3--:R-:W-:Y:S02]  /*17010*/  FFMA.FTZ R2, R45, c[0x0][0x2d0], -R94 ;  /* 0x0000b4002d027a23 */ /* 0x008fe4000001085e */
[----:B------:R-:W-:Y:S02]  /*17020*/  FMUL.FTZ R43, R0, R183 ;  /* 0x000000b7002b7220 */ /* 0x000fe40000410000 */
[----:B------:R3:W-:Y:S01]  /*17030*/  MUFU.EX2 R26, R2 ;  /* 0x00000002001a7308 */ /* 0x0007e20000000800 */
[----:B------:R-:W-:Y:S02]  /*17040*/  FMUL.FTZ R41, R68, R181 ;  /* 0x000000b544297220 */ /* 0x000fe40000410000 */
[----:B------:R-:W-:Y:S02]  /*17050*/  FMUL.FTZ R42, R0, R182 ;  /* 0x000000b6002a7220 */ /* 0x000fe40000410000 */
[C---:B------:R-:W-:Y:S02]  /*17060*/  FMUL.FTZ R44, R68.reuse, R116 ;  /* 0x00000074442c7220 */ /* 0x040fe40000410000 */
[C---:B------:R-:W-:Y:S02]  /*17070*/  FMUL.FTZ R45, R68.reuse, R117 ;  /* 0x00000075442d7220 */ /* 0x040fe40000410000 */
[C---:B------:R-:W-:Y:S02]  /*17080*/  FMUL.FTZ R50, R69.reuse, R122 ;  /* 0x0000007a45327220 */ /* 0x040fe40000410000 */
[----:B------:R-:W-:Y:S02]  /*17090*/  FMUL.FTZ R51, R69, R123 ;  /* 0x0000007b45337220 */ /* 0x000fe40000410000 */
[C---:B------:R-:W-:Y:S02]  /*170a0*/  FMUL.FTZ R60, R68.reuse, R132 ;  /* 0x00000084443c7220 */ /* 0x040fe40000410000 */
[----:B------:R-:W-:Y:S02]  /*170b0*/  FMUL.FTZ R61, R68, R133 ;  /* 0x00000085443d7220 */ /* 0x000fe40000410000 */
[C---:B------:R-:W-:Y:S02]  /*170c0*/  FMUL.FTZ R62, R0.reuse, R134 ;  /* 0x00000086003e7220 */ /* 0x040fe40000410000 */
[----:B------:R-:W-:Y:S02]  /*170d0*/  FMUL.FTZ R63, R0, R135 ;  /* 0x00000087003f7220 */ /* 0x000fe40000410000 */
[----:B------:R-:W-:Y:S02]  /*170e0*/  IMAD.MOV.U32 R149, RZ, RZ, R201 ;  /* 0x000000ffff957224 */ /* 0x000fe400078e00c9 */
[----:B------:R-:W-:Y:S02]  /*170f0*/  IMAD.MOV.U32 R201, RZ, RZ, R90 ;  /* 0x000000ffffc97224 */ /* 0x000fe400078e005a */
[----:B---3--:R-:W-:Y:S02]  /*17100*/  FFMA.FTZ R2, R46, c[0x0][0x2d0], -R96 ;  /* 0x0000b4002e027a23 */ /* 0x008fe40000010860 */
[----:B------:R-:W-:Y:S02]  /*17110*/  FMUL.FTZ R46, R0, R118 ;  /* 0x00000076002e7220 */ /* 0x000fe40000410000 */
[----:B------:R3:W-:Y:S01]  /*17120*/  MUFU.EX2 R25, R2 ;  /* 0x0000000200197308 */ /* 0x0007e20000000800 */
[--C-:B------:R-:W-:Y:S02]  /*17130*/  FFMA.FTZ R117, R217, c[0x0][0x2d0], -R93.reuse ;  /* 0x0000b400d9757a23 */ /* 0x100fe4000001085d */
[----:B------:R-:W-:Y:S02]  /*17140*/  FFMA.FTZ R123, R112, c[0x0][0x2d0], -R94 ;  /* 0x0000b400707b7a23 */ /* 0x000fe4000001085e */
[--C-:B------:R-:W-:Y:S02]  /*17150*/  FFMA.FTZ R112, R189, c[0x0][0x2d0], -R96.reuse ;  /* 0x0000b400bd707a23 */ /* 0x100fe40000010860 */
[--C-:B------:R-:W-:Y:S02]  /*17160*/  FFMA.FTZ R116, R218, c[0x0][0x2d0], -R93.reuse ;  /* 0x0000b400da747a23 */ /* 0x100fe4000001085d */
[--C-:B------:R-:W-:Y:S02]  /*17170*/  FFMA.FTZ R122, R114, c[0x0][0x2d0], -R96.reuse ;  /* 0x0000b400727a7a23 */ /* 0x100fe40000010860 */
[----:B------:R-:W-:Y:S02]  /*17180*/  FFMA.FTZ R132, R113, c[0x0][0x2d0], -R96 ;  /* 0x0000b40071847a23 */ /* 0x000fe40000010860 */
[--C-:B------:R-:W-:Y:S02]  /*17190*/  FFMA.FTZ R133, R97, c[0x0][0x2d0], -R94.reuse ;  /* 0x0000b40061857a23 */ /* 0x100fe4000001085e */
[----:B------:R-:W-:Y:S02]  /*171a0*/  FFMA.FTZ R134, R109, c[0x0][0x2d0], -R94 ;  /* 0x0000b4006d867a23 */ /* 0x000fe4000001085e */
[----:B------:R-:W-:Y:S02]  /*171b0*/  IMAD.MOV.U32 R168, RZ, RZ, R102 ;  /* 0x000000ffffa87224 */ /* 0x000fe400078e0066 */
[----:B------:R-:W-:Y:S02]  /*171c0*/  FFMA.FTZ R102, R221, c[0x0][0x2d0], -R93 ;  /* 0x0000b400dd667a23 */ /* 0x000fe4000001085d */
[--C-:B------:R-:W-:Y:S02]  /*171d0*/  FFMA.FTZ R109, R213, c[0x0][0x2d0], -R96.reuse ;  /* 0x0000b400d56d7a23 */ /* 0x100fe40000010860 */
[----:B------:R-:W-:Y:S01]  /*171e0*/  IMAD.MOV.U32 R169, RZ, RZ, R107 ;  /* 0x000000ffffa97224 */ /* 0x000fe200078e006b */
[----:B------:R-:W-:Y:S01]  /*171f0*/  MUFU.EX2 R142, R102 ;  /* 0x00000066008e7308 */ /* 0x000fe20000000800 */
[--C-:B---3--:R-:W-:Y:S02]  /*17200*/  FFMA.FTZ R2, R47, c[0x0][0x2d0], -R96.reuse ;  /* 0x0000b4002f027a23 */ /* 0x108fe40000010860 */
[----:B------:R-:W-:Y:S02]  /*17210*/  FMUL.FTZ R47, R0, R119 ;  /* 0x00000077002f7220 */ /* 0x000fe40000410000 */
[----:B------:R-:W-:Y:S02]  /*17220*/  FFMA.FTZ R119, R101, c[0x0][0x2d0], -R93 ;  /* 0x0000b40065777a23 */ /* 0x000fe4000001085d */
[----:B------:R-:W-:Y:S02]  /*17230*/  IMAD.MOV.U32 R107, RZ, RZ, R103 ;  /* 0x000000ffff6b7224 */ /* 0x000fe400078e0067 */
[--C-:B------:R-:W-:Y:S01]  /*17240*/  FFMA.FTZ R103, R219, c[0x0][0x2d0], -R93.reuse ;  /* 0x0000b400db677a23 */ /* 0x100fe2000001085d */
[----:B------:R3:W1:Y:S01]  /*17250*/  MUFU.EX2 R27, R2 ;  /* 0x00000002001b7308 */ /* 0x0006620000000800 */
[--C-:B------:R-:W-:Y:S02]  /*17260*/  FFMA.FTZ R97, R107, c[0x0][0x2d0], -R96.reuse ;  /* 0x0000b4006b617a23 */ /* 0x100fe40000010860 */
[----:B------:R-:W-:Y:S07]  /*17270*/  FFMA.FTZ R107, R214, c[0x0][0x2d0], -R96 ;  /* 0x0000b400d66b7a23 */ /* 0x000fee0000010860 */
[----:B------:R-:W-:Y:S01]  /*17280*/  MUFU.EX2 R102, R119 ;  /* 0x0000007700667308 */ /* 0x000fe20000000800 */
[----:B---3--:R-:W-:Y:S02]  /*17290*/  FFMA.FTZ R2, R192, c[0x0][0x2d0], -R93 ;  /* 0x0000b400c0027a23 */ /* 0x008fe4000001085d */
[----:B-1----:R-:W-:Y:S07]  /*172a0*/  IMAD.MOV.U32 R164, RZ, RZ, R27 ;  /* 0x000000ffffa47224 */ /* 0x002fee00078e001b */
[----:B------:R1:W-:Y:S01]  /*172b0*/  MUFU.EX2 R152, R2 ;  /* 0x0000000200987308 */ /* 0x0003e20000000800 */
[----:B------:R-:W-:Y:S02]  /*172c0*/  FMUL.FTZ R27, R0, R167 ;  /* 0x000000a7001b7220 */ /* 0x000fe40000410000 */
[----:B------:R-:W-:Y:S02]  /*172d0*/  IMAD.MOV.U32 R167, RZ, RZ, R79 ;  /* 0x000000ffffa77224 */ /* 0x000fe400078e004f */
[----:B------:R-:W-:Y:S02]  /*172e0*/  IMAD.MOV.U32 R192, RZ, RZ, R78 ;  /* 0x000000ffffc07224 */ /* 0x000fe400078e004e */
[----:B------:R-:W-:Y:S02]  /*172f0*/  IMAD.MOV.U32 R221, RZ, RZ, R164 ;  /* 0x000000ffffdd7224 */ /* 0x000fe400078e00a4 */
[----:B-1----:R-:W-:Y:S02]  /*17300*/  FFMA.FTZ R2, R193, c[0x0][0x2d0], -R93 ;  /* 0x0000b400c1027a23 */ /* 0x002fe4000001085d */
[----:B------:R-:W-:Y:S02]  /*17310*/  IMAD.MOV.U32 R193, RZ, RZ, R77 ;  /* 0x000000ffffc17224 */ /* 0x000fe400078e004d */
[----:B------:R1:W3:Y:S01]  /*17320*/  MUFU.EX2 R154, R2 ;  /* 0x00000002009a7308 */ /* 0x0002e20000000800 */
[----:B------:R-:W2:Y:S01]  /*17330*/  LDSM.16.MT88.4 R76, [R230+0x100] ;  /* 0x00010000e64c783b */ /* 0x000ea20000004200 */
[--C-:B-1----:R-:W-:Y:S08]  /*17340*/  FFMA.FTZ R2, R195, c[0x0][0x2d0], -R92.reuse ;  /* 0x0000b400c3027a23 */ /* 0x102ff0000001085c */
[----:B------:R1:W1:Y:S01]  /*17350*/  MUFU.EX2 R153, R2 ;  /* 0x0000000200997308 */ /* 0x0002620000000800 */
[----:B--2---:R-:W-:Y:S01]  /*17360*/  F2FP.PACK_AB R67, R139, R95 ;  /* 0x0000005f8b43723e */ /* 0x004fe200000000ff */
[----:B-1----:R-:W-:Y:S08]  /*17370*/  FFMA.FTZ R2, R206, c[0x0][0x2d0], -R92 ;  /* 0x0000b400ce027a23 */ /* 0x002ff0000001085c */
[----:B------:R1:W-:Y:S01]  /*17380*/  MUFU.EX2 R155, R2 ;  /* 0x00000002009b7308 */ /* 0x0003e20000000800 */
[----:B------:R-:W-:Y:S01]  /*17390*/  F2FP.PACK_AB R66, R138, R140 ;  /* 0x0000008c8a42723e */ /* 0x000fe200000000ff */
[----:B-1----:R-:W-:Y:S06]  /*173a0*/  FFMA.FTZ R2, R56, c[0x0][0x2d0], -R93 ;  /* 0x0000b40038027a23 */ /* 0x002fec000001085d */
[C---:B------:R-:W-:Y:S02]  /*173b0*/  HMMA.16816.F32 R8, R64.reuse, R20, R8 ;  /* 0x000000144008723c */ /* 0x040fe40000001808 */
[----:B------:R1:W-:Y:S02]  /*173c0*/  MUFU.EX2 R156, R2 ;  /* 0x00000002009c7308 */ /* 0x0003e40000000800 */
[C---:B------:R-:W-:Y:S03]  /*173d0*/  FMUL.FTZ R56, R68.reuse, R128 ;  /* 0x0000008044387220 */ /* 0x040fe60000410000 */
[C---:B------:R-:W-:Y:S01]  /*173e0*/  FMUL.FTZ R20, R3.reuse, R160 ;  /* 0x000000a003147220 */ /* 0x040fe20000410000 */
[-C--:B------:R-:W-:Y:S04]  /*173f0*/  HMMA.16816.F32 R12, R64, R22.reuse, R12 ;  /* 0x00000016400c723c */ /* 0x080fe8000000180c */
[----:B------:R-:W-:Y:S02]  /*17400*/  IMAD.MOV.U32 R160, RZ, RZ, R82 ;  /* 0x000000ffffa07224 */ /* 0x000fe400078e0052 */
[----:B------:R-:W-:Y:S02]  /*17410*/  FMUL.FTZ R21, R3, R161 ;  /* 0x000000a103157220 */ /* 0x000fe40000410000 */
[C---:B------:R-:W-:Y:S04]  /*17420*/  HMMA.16816.F32 R16, R72.reuse, R22, R16 ;  /* 0x000000164810723c */ /* 0x040fe80000001810 */
[----:B------:R-:W-:Y:S02]  /*17430*/  IMAD.MOV.U32 R161, RZ, RZ, R25 ;  /* 0x000000ffffa17224 */ /* 0x000fe400078e0019 */
[----:B------:R-:W-:Y:S02]  /*17440*/  FMUL.FTZ R25, R68, R165 ;  /* 0x000000a544197220 */ /* 0x000fe40000410000 */
[----:B------:R-:W-:Y:S04]  /*17450*/  FMUL.FTZ R23, R69, R163 ;  /* 0x000000a345177220 */ /* 0x000fe80000410000 */
[----:B-1----:R-:W-:Y:S02]  /*17460*/  FFMA.FTZ R2, R57, c[0x0][0x2d0], -R93 ;  /* 0x0000b40039027a23 */ /* 0x002fe4000001085d */
[----:B------:R-:W-:Y:S02]  /*17470*/  FMUL.FTZ R22, R69, R162 ;  /* 0x000000a245167220 */ /* 0x000fe40000410000 */
[----:B------:R1:W-:Y:S01]  /*17480*/  MUFU.EX2 R158, R2 ;  /* 0x00000002009e7308 */ /* 0x0003e20000000800 */
[----:B------:R-:W-:Y:S02]  /*17490*/  IMAD.MOV.U32 R165, RZ, RZ, R83 ;  /* 0x000000ffffa57224 */ /* 0x000fe400078e0053 */
[----:B------:R-:W-:Y:S02]  /*174a0*/  IMAD.MOV.U32 R163, RZ, RZ, R84 ;  /* 0x000000ffffa37224 */ /* 0x000fe400078e0054 */
[-C--:B------:R-:W-:Y:S01]  /*174b0*/  HMMA.16816.F32 R20, R72, R36.reuse, R20 ;  /* 0x000000244814723c */ /* 0x080fe20000001814 */
[----:B------:R-:W-:Y:S02]  /*174c0*/  LDSM.16.MT88.4 R84, [R231+0x900] ;  /* 0x00090000e754783b */ /* 0x000fe40000004200 */
[----:B------:R-:W-:Y:S02]  /*174d0*/  IMAD.MOV.U32 R162, RZ, RZ, R26 ;  /* 0x000000ffffa27224 */ /* 0x000fe400078e001a */
[----:B------:R-:W-:Y:S02]  /*174e0*/  FMUL.FTZ R26, R0, R166 ;  /* 0x000000a6001a7220 */ /* 0x000fe40000410000 */
[----:B------:R-:W-:Y:S02]  /*174f0*/  IMAD.MOV.U32 R166, RZ, RZ, R80 ;  /* 0x000000ffffa67224 */ /* 0x000fe400078e0050 */
[----:B------:R-:W2:Y:S03]  /*17500*/  LDSM.16.MT88.4 R80, [R228+0x900] ;  /* 0x00090000e450783b */ /* 0x000ea60000004200 */
[C---:B------:R-:W-:Y:S04]  /*17510*/  HMMA.16816.F32 R24, R64.reuse, R36, R24 ;  /* 0x000000244018723c */ /* 0x040fe80000001818 */
[----:B------:R-:W-:Y:S02]  /*17520*/  FMUL.FTZ R57, R68, R129 ;  /* 0x0000008144397220 */ /* 0x000fe40000410000 */
[----:B------:R-:W-:Y:S02]  /*17530*/  IMAD.MOV.U32 R219, RZ, RZ, R162 ;  /* 0x000000ffffdb7224 */ /* 0x000fe400078e00a2 */
[-C--:B------:R-:W-:Y:S04]  /*17540*/  HMMA.16816.F32 R28, R64, R38.reuse, R28 ;  /* 0x00000026401c723c */ /* 0x080fe8000000181c */
[----:B-1----:R-:W-:Y:S02]  /*17550*/  FFMA.FTZ R2, R58, c[0x0][0x2d0], -R92 ;  /* 0x0000b4003a027a23 */ /* 0x002fe4000001085c */
[C---:B------:R-:W-:Y:S02]  /*17560*/  FMUL.FTZ R37, R3.reuse, R177 ;  /* 0x000000b103257220 */ /* 0x040fe40000410000 */
[C---:B------:R-:W-:Y:S01]  /*17570*/  HMMA.16816.F32 R32, R72.reuse, R38, R32 ;  /* 0x000000264820723c */ /* 0x040fe20000001820 */
[----:B------:R1:W-:Y:S03]  /*17580*/  MUFU.EX2 R157, R2 ;  /* 0x00000002009d7308 */ /* 0x0003e60000000800 */
[----:B------:R-:W-:Y:S02]  /*17590*/  FMUL.FTZ R36, R3, R176 ;  /* 0x000000b003247220 */ /* 0x000fe40000410000 */
[C---:B------:R-:W-:Y:S02]  /*175a0*/  FMUL.FTZ R58, R0.reuse, R130 ;  /* 0x00000082003a7220 */ /* 0x040fe40000410000 */
[C---:B------:R-:W-:Y:S04]  /*175b0*/  FMUL.FTZ R38, R69.reuse, R178 ;  /* 0x000000b245267220 */ /* 0x040fe80000410000 */
[----:B------:R-:W-:Y:S02]  /*175c0*/  FMUL.FTZ R39, R69, R179 ;  /* 0x000000b345277220 */ /* 0x000fe40000410000 */
[----:B---3--:R-:W-:Y:S02]  /*175d0*/  IMAD.MOV.U32 R178, RZ, RZ, R154 ;  /* 0x000000ffffb27224 */ /* 0x008fe400078e009a */
[----:B------:R-:W-:Y:S02]  /*175e0*/  IMAD.MOV.U32 R179, RZ, RZ, R153 ;  /* 0x000000ffffb37224 */ /* 0x000fe400078e0099 */
[----:B------:R-:W-:Y:S01]  /*175f0*/  IMAD.MOV.U32 R153, RZ, RZ, R136 ;  /* 0x000000ffff997224 */ /* 0x000fe200078e0088 */
[-C--:B------:R-:W-:Y:S03]  /*17600*/  HMMA.16816.F32 R36, R72, R52.reuse, R36 ;  /* 0x000000344824723c */ /* 0x080fe60000001824 */
[----:B-1----:R-:W-:Y:S05]  /*17610*/  FFMA.FTZ R2, R59, c[0x0][0x2d0], -R92 ;  /* 0x0000b4003b027a23 */ /* 0x002fea000001085c */
[C---:B------:R-:W-:Y:S01]  /*17620*/  HMMA.16816.F32 R40, R64.reuse, R52, R40 ;  /* 0x000000344028723c */ /* 0x040fe20000001828 */
[----:B------:R1:W3:Y:S03]  /*17630*/  MUFU.EX2 R159, R2 ;  /* 0x00000002009f7308 */ /* 0x0002e60000000800 */
[----:B------:R-:W-:Y:S03]  /*17640*/  FMUL.FTZ R59, R0, R131 ;  /* 0x00000083003b7220 */ /* 0x000fe60000410000 */
[C---:B------:R-:W-:Y:S01]  /*17650*/  FMUL.FTZ R52, R3.reuse, R124 ;  /* 0x0000007c03347220 */ /* 0x040fe20000410000 */
[-C--:B------:R-:W-:Y:S03]  /*17660*/  HMMA.16816.F32 R44, R64, R54.reuse, R44 ;  /* 0x00000036402c723c */ /* 0x080fe6000000182c */
[----:B------:R-:W-:Y:S01]  /*17670*/  MUFU.EX2 R131, R99 ;  /* 0x0000006300837308 */ /* 0x000fe20000000800 */
[----:B------:R-:W-:Y:S04]  /*17680*/  FMUL.FTZ R53, R3, R125 ;  /* 0x0000007d03357220 */ /* 0x000fe80000410000 */
[C---:B------:R-:W-:Y:S05]  /*17690*/  HMMA.16816.F32 R48, R72.reuse, R54, R48 ;  /* 0x000000364830723c */ /* 0x040fea0000001830 */
[----:B------:R-:W-:Y:S02]  /*176a0*/  MUFU.EX2 R99, R120 ;  /* 0x0000007800637308 */ /* 0x000fe40000000800 */
[C---:B------:R-:W-:Y:S02]  /*176b0*/  FMUL.FTZ R54, R69.reuse, R126 ;  /* 0x0000007e45367220 */ /* 0x040fe40000410000 */
[----:B------:R-:W-:Y:S03]  /*176c0*/  FMUL.FTZ R55, R69, R127 ;  /* 0x0000007f45377220 */ /* 0x000fe60000410000 */
[--C-:B-1----:R-:W-:Y:S04]  /*176d0*/  FFMA.FTZ R2, R220, c[0x0][0x2d0], -R94.reuse ;  /* 0x0000b400dc027a23 */ /* 0x102fe8000001085e */
[-C--:B------:R-:W-:Y:S01]  /*176e0*/  HMMA.16816.F32 R52, R72, R76.reuse, R52 ;  /* 0x0000004c4834723c */ /* 0x080fe20000001834 */
[----:B------:R1:W-:Y:S07]  /*176f0*/  MUFU.EX2 R177, R2 ;  /* 0x0000000200b17308 */ /* 0x0003ee0000000800 */
[C---:B------:R-:W-:Y:S03]  /*17700*/  HMMA.16816.F32 R56, R64.reuse, R76, R56 ;  /* 0x0000004c4038723c */ /* 0x040fe60000001838 */
[----:B------:R-:W-:Y:S04]  /*17710*/  MUFU.EX2 R125, R97 ;  /* 0x00000061007d7308 */ /* 0x000fe80000000800 */
[----:B------:R-:W-:Y:S01]  /*17720*/  F2FP.PACK_AB R76, R233, R246 ;  /* 0x000000f6e94c723e */ /* 0x000fe200000000ff */
[-C--:B------:R-:W-:Y:S04]  /*17730*/  HMMA.16816.F32 R60, R64, R78.reuse, R60 ;  /* 0x0000004e403c723c */ /* 0x080fe8000000183c */
[----:B------:R-:W-:Y:S03]  /*17740*/  F2FP.PACK_AB R77, R235, R216 ;  /* 0x000000d8eb4d723e */ /* 0x000fe600000000ff */
[C---:B------:R-:W-:Y:S02]  /*17750*/  FMUL.FTZ R64, R3.reuse, R184 ;  /* 0x000000b803407220 */ /* 0x040fe40000410000 */
[----:B-1----:R-:W-:Y:S03]  /*17760*/  FFMA.FTZ R2, R224, c[0x0][0x2d0], -R94 ;  /* 0x0000b400e0027a23 */ /* 0x002fe6000001085e */
[----:B------:R-:W-:Y:S01]  /*17770*/  FMUL.FTZ R65, R3, R185 ;  /* 0x000000b903417220 */ /* 0x000fe20000410000 */
[----:B------:R1:W-:Y:S01]  /*17780*/  MUFU.EX2 R183, R2 ;  /* 0x0000000200b77308 */ /* 0x0003e20000000800 */
[C---:B------:R-:W-:Y:S02]  /*17790*/  FMUL.FTZ R66, R69.reuse, R186 ;  /* 0x000000ba45427220 */ /* 0x040fe40000410000 */
[----:B------:R-:W-:Y:S07]  /*177a0*/  FMUL.FTZ R67, R69, R187 ;  /* 0x000000bb45437220 */ /* 0x000fee0000410000 */
[----:B------:R-:W-:Y:S07]  /*177b0*/  HMMA.16816.F32 R64, R72, R78, R64 ;  /* 0x0000004e4840723c */ /* 0x000fee0000001840 */
[----:B----4-:R-:W-:Y:S02]  /*177c0*/  F2FP.PACK_AB R72, R232, R148 ;  /* 0x00000094e848723e */ /* 0x010fe400000000ff */
[----:B------:R-:W-:Y:S03]  /*177d0*/  F2FP.PACK_AB R73, R236, R147 ;  /* 0x00000093ec49723e */ /* 0x000fe600000000ff */
[----:B------:R-:W-:Y:S01]  /*177e0*/  F2FP.PACK_AB R74, R242, R146 ;  /* 0x00000092f24a723e */ /* 0x000fe200000000ff */
[--C-:B-1----:R-:W-:Y:S01]  /*177f0*/  FFMA.FTZ R2, R225, c[0x0][0x2d0], -R96.reuse ;  /* 0x0000b400e1027a23 */ /* 0x102fe20000010860 */
[----:B------:R-:W-:Y:S02]  /*17800*/  F2FP.PACK_AB R75, R243, R239 ;  /* 0x000000eff34b723e */ /* 0x000fe400000000ff */
[----:B------:R-:W-:Y:S01]  /*17810*/  F2FP.PACK_AB R78, R145, R240 ;  /* 0x000000f0914e723e */ /* 0x000fe200000000ff */
[----:B------:R1:W-:Y:S01]  /*17820*/  MUFU.EX2 R176, R2 ;  /* 0x0000000200b07308 */ /* 0x0003e20000000800 */
[----:B------:R-:W-:Y:S03]  /*17830*/  F2FP.PACK_AB R79, R144, R241 ;  /* 0x000000f1904f723e */ /* 0x000fe600000000ff */
[-C--:B--2---:R-:W-:Y:S08]  /*17840*/  HMMA.16816.F32 R4, R72, R80.reuse, R4 ;  /* 0x000000504804723c */ /* 0x084ff00000001804 */
[C---:B------:R-:W-:Y:S07]  /*17850*/  HMMA.16816.F32 R8, R76.reuse, R80, R8 ;  /* 0x000000504c08723c */ /* 0x040fee0000001808 */
[--C-:B------:R-:W-:Y:S01]  /*17860*/  FFMA.FTZ R80, R193, c[0x0][0x2d0], -R96.reuse ;  /* 0x0000b400c1507a23 */ /* 0x100fe20000010860 */
[-C--:B------:R-:W-:Y:S03]  /*17870*/  HMMA.16816.F32 R12, R76, R82.reuse, R12 ;  /* 0x000000524c0c723c */ /* 0x080fe6000000180c */
[----:B------:R2:W-:Y:S01]  /*17880*/  MUFU.EX2 R180, R80 ;  /* 0x0000005000b47308 */ /* 0x0005e20000000800 */
[----:B-1----:R-:W-:Y:S04]  /*17890*/  FFMA.FTZ R2, R249, c[0x0][0x2d0], -R96 ;  /* 0x0000b400f9027a23 */ /* 0x002fe80000010860 */
[C---:B------:R-:W-:Y:S05]  /*178a0*/  HMMA.16816.F32 R16, R72.reuse, R82, R16 ;  /* 0x000000524810723c */ /* 0x040fea0000001810 */
[----:B------:R1:W-:Y:S03]  /*178b0*/  MUFU.EX2 R182, R2 ;  /* 0x0000000200b67308 */ /* 0x0003e60000000800 */
[-C--:B------:R-:W-:Y:S08]  /*178c0*/  HMMA.16816.F32 R20, R72, R84.reuse, R20 ;  /* 0x000000544814723c */ /* 0x080ff00000001814 */
[C---:B------:R-:W-:Y:S01]  /*178d0*/  HMMA.16816.F32 R24, R76.reuse, R84, R24 ;  /* 0x000000544c18723c */ /* 0x040fe20000001818 */
[----:B--2---:R-:W-:Y:S06]  /*178e0*/  LDSM.16.MT88.4 R80, [R230+0x900] ;  /* 0x00090000e650783b */ /* 0x004fec0000004200 */
[----:B------:R-:W-:Y:S01]  /*178f0*/  FFMA.FTZ R84, R226, c[0x0][0x2d0], -R93 ;  /* 0x0000b400e2547a23 */ /* 0x000fe2000001085d */
[-C--:B------:R-:W-:Y:S04]  /*17900*/  HMMA.16816.F32 R28, R76, R86.reuse, R28 ;  /* 0x000000564c1c723c */ /* 0x080fe8000000181c */
[----:B---3--:R-:W-:Y:S02]  /*17910*/  IMAD.MOV.U32 R226, RZ, RZ, R159 ;  /* 0x000000ffffe27224 */ /* 0x008fe400078e009f */
[----:B-1----:R-:W-:Y:S02]  /*17920*/  FFMA.FTZ R2, R200, c[0x0][0x2d0], -R94 ;  /* 0x0000b400c8027a23 */ /* 0x002fe4000001085e */
[C---:B------:R-:W-:Y:S02]  /*17930*/  HMMA.16816.F32 R32, R72.reuse, R86, R32 ;  /* 0x000000564820723c */ /* 0x040fe40000001820 */
[----:B------:R1:W-:Y:S02]  /*17940*/  MUFU.EX2 R181, R2 ;  /* 0x0000000200b57308 */ /* 0x0003e40000000800 */
[----:B------:R-:W-:Y:S02]  /*17950*/  IMAD.MOV.U32 R200, RZ, RZ, R88 ;  /* 0x000000ffffc87224 */ /* 0x000fe400078e0058 */
[----:B-1----:R-:W-:Y:S02]  /*17960*/  FFMA.FTZ R2, R91, c[0x0][0x2d0], -R94 ;  /* 0x0000b4005b027a23 */ /* 0x002fe4000001085e */
[----:B------:R-:W1:Y:S04]  /*17970*/  LDSM.16.MT88.4 R88, [R229+0x900] ;  /* 0x00090000e558783b */ /* 0x000e680000004200 */
[----:B------:R2:W-:Y:S02]  /*17980*/  MUFU.EX2 R249, R2 ;  /* 0x0000000200f97308 */ /* 0x0005e40000000800 */
[----:B--2---:R-:W-:Y:S02]  /*17990*/  FFMA.FTZ R2, R192, c[0x0][0x2d0], -R96 ;  /* 0x0000b400c0027a23 */ /* 0x004fe40000010860 */
[----:B------:R-:W-:Y:S02]  /*179a0*/  IMAD.MOV.U32 R192, RZ, RZ, R98 ;  /* 0x000000ffffc07224 */ /* 0x000fe400078e0062 */
[----:B------:R-:W-:Y:S04]  /*179b0*/  FFMA.FTZ R98, R247, c[0x0][0x2d0], -R93 ;  /* 0x0000b400f7627a23 */ /* 0x000fe8000001085d */
[----:B------:R2:W-:Y:S01]  /*179c0*/  MUFU.EX2 R225, R2 ;  /* 0x0000000200e17308 */ /* 0x0005e20000000800 */
[----:B------:R-:W-:Y:S02]  /*179d0*/  IMAD.MOV.U32 R217, RZ, RZ, R192 ;  /* 0x000000ffffd97224 */ /* 0x000fe400078e00c0 */
[----:B------:R-:W-:Y:S01]  /*179e0*/  IMAD.MOV.U32 R247, RZ, RZ, R155 ;  /* 0x000000fffff77224 */ /* 0x000fe200078e009b */
[-C--:B-1----:R-:W-:Y:S06]  /*179f0*/  HMMA.16816.F32 R36, R72, R88.reuse, R36 ;  /* 0x000000584824723c */ /* 0x082fec0000001824 */
[----:B------:R-:W-:Y:S02]  /*17a00*/  MUFU.EX2 R124, R98 ;  /* 0x00000062007c7308 */ /* 0x000fe40000000800 */
[C---:B------:R-:W-:Y:S08]  /*17a10*/  HMMA.16816.F32 R40, R76.reuse, R88, R40 ;  /* 0x000000584c28723c */ /* 0x040ff00000001828 */
[----:B------:R-:W-:Y:S01]  /*17a20*/  MUFU.EX2 R98, R123 ;  /* 0x0000007b00627308 */ /* 0x000fe20000000800 */
[----:B--2---:R-:W-:Y:S01]  /*17a30*/  FFMA.FTZ R2, R167, c[0x0][0x2d0], -R93 ;  /* 0x0000b400a7027a23 */ /* 0x004fe2000001085d */
[-C--:B------:R-:W-:Y:S03]  /*17a40*/  HMMA.16816.F32 R44, R76, R90.reuse, R44 ;  /* 0x0000005a4c2c723c */ /* 0x080fe6000000182c */
[----:B------:R-:W-:Y:S05]  /*17a50*/  IMAD.MOV.U32 R167, RZ, RZ, R165 ;  /* 0x000000ffffa77224 */ /* 0x000fea00078e00a5 */
[----:B------:R1:W-:Y:S01]  /*17a60*/  MUFU.EX2 R224, R2 ;  /* 0x0000000200e07308 */ /* 0x0003e20000000800 */
[----:B------:R-:W-:Y:S01]  /*17a70*/  IMAD.MOV.U32 R165, RZ, RZ, R151 ;  /* 0x000000ffffa57224 */ /* 0x000fe200078e0097 */
[C---:B------:R-:W-:Y:S01]  /*17a80*/  HMMA.16816.F32 R48, R72.reuse, R90, R48 ;  /* 0x0000005a4830723c */ /* 0x040fe20000001830 */
[----:B------:R-:W-:Y:S03]  /*17a90*/  LDSM.16.MT88.4 R88, [R231+0x1100] ;  /* 0x00110000e758783b */ /* 0x000fe60000004200 */
[----:B------:R-:W-:Y:S04]  /*17aa0*/  IMAD.MOV.U32 R151, RZ, RZ, R201 ;  /* 0x000000ffff977224 */ /* 0x000fe800078e00c9 */
[-C--:B------:R-:W-:Y:S08]  /*17ab0*/  HMMA.16816.F32 R52, R72, R80.reuse, R52 ;  /* 0x000000504834723c */ /* 0x080ff00000001834 */
[C---:B------:R-:W-:Y:S04]  /*17ac0*/  HMMA.16816.F32 R56, R76.reuse, R80, R56 ;  /* 0x000000504c38723c */ /* 0x040fe80000001838 */
[----:B-1----:R-:W-:Y:S02]  /*17ad0*/  FFMA.FTZ R2, R166, c[0x0][0x2d0], -R93 ;  /* 0x0000b400a6027a23 */ /* 0x002fe4000001085d */
[----:B------:R-:W-:Y:S02]  /*17ae0*/  IMAD.MOV.U32 R166, RZ, RZ, R150 ;  /* 0x000000ffffa67224 */ /* 0x000fe400078e0096 */
[-C--:B------:R-:W-:Y:S01]  /*17af0*/  HMMA.16816.F32 R60, R76, R82.reuse, R60 ;  /* 0x000000524c3c723c */ /* 0x080fe2000000183c */
[----:B------:R-:W2:Y:S01]  /*17b00*/  LDL.LU R78, [R1+0x1c] ;  /* 0x00001c00014e7983 */ /* 0x000ea20000300800 */
[----:B------:R1:W-:Y:S02]  /*17b10*/  MUFU.EX2 R220, R2 ;  /* 0x0000000200dc7308 */ /* 0x0003e40000000800 */
[----:B------:R-:W-:Y:S01]  /*17b20*/  IMAD.MOV.U32 R150, RZ, RZ, R200 ;  /* 0x000000ffff967224 */ /* 0x000fe200078e00c8 */
[----:B------:R-:W3:Y:S02]  /*17b30*/  LDL.LU R114, [R1+0x28] ;  /* 0x0000280001727983 */ /* 0x000ee40000300800 */
[----:B------:R-:W-:Y:S01]  /*17b40*/  FFMA.FTZ R76, R169, c[0x0][0x2d0], -R96 ;  /* 0x0000b400a94c7a23 */ /* 0x000fe20000010860 */
[----:B------:R-:W-:Y:S01]  /*17b50*/  HMMA.16816.F32 R64, R72, R82, R64 ;  /* 0x000000524840723c */ /* 0x000fe20000001840 */
[----:B------:R-:W3:Y:S03]  /*17b60*/  LDL.LU R113, [R1+0x24] ;  /* 0x0000240001717983 */ /* 0x000ee60000300800 */
[----:B------:R1:W-:Y:S01]  /*17b70*/  MUFU.EX2 R192, R76 ;  /* 0x0000004c00c07308 */ /* 0x0003e20000000800 */
[----:B------:R-:W-:Y:S01]  /*17b80*/  FFMA.FTZ R77, R166, c[0x0][0x2d0], -R94 ;  /* 0x0000b400a64d7a23 */ /* 0x000fe2000001085e */
[----:B------:R-:W-:Y:S01]  /*17b90*/  LDSM.16.MT88.4 R80, [R229+0x1100] ;  /* 0x00110000e550783b */ /* 0x000fe20000004200 */
[----:B------:R-:W-:Y:S01]  /*17ba0*/  FFMA.FTZ R101, R150, c[0x0][0x2d0], -R92 ;  /* 0x0000b40096657a23 */ /* 0x000fe2000001085c */
[----:B------:R-:W-:Y:S01]  /*17bb0*/  F2FP.PACK_AB R72, R234, R244 ;  /* 0x000000f4ea48723e */ /* 0x000fe200000000ff */
[----:B------:R-:W-:Y:S03]  /*17bc0*/  IMAD.MOV.U32 R150, RZ, RZ, R106 ;  /* 0x000000ffff967224 */ /* 0x000fe600078e006a */
[--C-:B------:R-:W-:Y:S02]  /*17bd0*/  FFMA.FTZ R106, R211, c[0x0][0x2d0], -R92.reuse ;  /* 0x0000b400d36a7a23 */ /* 0x100fe4000001085c */
[----:B------:R-:W-:Y:S01]  /*17be0*/  MUFU.EX2 R189, R77 ;  /* 0x0000004d00bd7308 */ /* 0x000fe20000000800 */
[----:B------:R-:W-:Y:S02]  /*17bf0*/  IMAD.MOV.U32 R169, RZ, RZ, R163 ;  /* 0x000000ffffa97224 */ /* 0x000fe400078e00a3 */
[----:B------:R-:W-:Y:S02]  /*17c00*/  IMAD.MOV.U32 R211, RZ, RZ, R105 ;  /* 0x000000ffffd37224 */ /* 0x000fe400078e0069 */
[----:B-1----:R-:W-:Y:S01]  /*17c10*/  FFMA.FTZ R2, R149, c[0x0][0x2d0], -R92 ;  /* 0x0000b40095027a23 */ /* 0x002fe2000001085c */
[----:B------:R-:W-:Y:S01]  /*17c20*/  F2FP.PACK_AB R73, R169, R237 ;  /* 0x000000eda949723e */ /* 0x000fe200000000ff */
[----:B------:R-:W-:Y:S02]  /*17c30*/  IMAD.MOV.U32 R149, RZ, RZ, R203 ;  /* 0x000000ffff957224 */ /* 0x000fe400078e00cb */
[----:B------:R-:W-:Y:S01]  /*17c40*/  FFMA.FTZ R105, R205, c[0x0][0x2d0], -R94 ;  /* 0x0000b400cd697a23 */ /* 0x000fe2000001085e */
[----:B------:R1:W-:Y:S01]  /*17c50*/  MUFU.EX2 R206, R2 ;  /* 0x0000000200ce7308 */ /* 0x0003e20000000800 */
[----:B------:R-:W-:Y:S02]  /*17c60*/  IMAD.MOV.U32 R205, RZ, RZ, R108 ;  /* 0x000000ffffcd7224 */ /* 0x000fe400078e006c */
[--C-:B------:R-:W-:Y:S02]  /*17c70*/  FFMA.FTZ R108, R204, c[0x0][0x2d0], -R94.reuse ;  /* 0x0000b400cc6c7a23 */ /* 0x100fe4000001085e */
[----:B------:R-:W-:Y:S02]  /*17c80*/  FFMA.FTZ R76, R165, c[0x0][0x2d0], -R94 ;  /* 0x0000b400a54c7a23 */ /* 0x000fe4000001085e */
[----:B------:R-:W-:Y:S02]  /*17c90*/  IMAD.MOV.U32 R204, RZ, RZ, R110 ;  /* 0x000000ffffcc7224 */ /* 0x000fe400078e006e */
[----:B------:R-:W-:Y:S01]  /*17ca0*/  FFMA.FTZ R110, R194, c[0x0][0x2d0], -R94 ;  /* 0x0000b400c26e7a23 */ /* 0x000fe2000001085e */
[----:B------:R-:W-:Y:S02]  /*17cb0*/  MUFU.EX2 R127, R76 ;  /* 0x0000004c007f7308 */ /* 0x000fe40000000800 */
[----:B------:R-:W-:Y:S08]  /*17cc0*/  F2FP.PACK_AB R74, R217, R204 ;  /* 0x000000ccd94a723e */ /* 0x000ff000000000ff */
[----:B------:R-:W-:Y:S01]  /*17cd0*/  MUFU.EX2 R130, R101 ;  /* 0x0000006500827308 */ /* 0x000fe20000000800 */
[----:B-1----:R-:W-:Y:S09]  /*17ce0*/  FFMA.FTZ R2, R202, c[0x0][0x2d0], -R92 ;  /* 0x0000b400ca027a23 */ /* 0x002ff2000001085c */
[----:B------:R1:W-:Y:S10]  /*17cf0*/  MUFU.EX2 R203, R2 ;  /* 0x0000000200cb7308 */ /* 0x0003f40000000800 */
[----:B------:R1:W-:Y:S10]  /*17d00*/  MUFU.EX2 R202, R84 ;  /* 0x0000005400ca7308 */ /* 0x0003f40000000800 */
[----:B------:R-:W-:Y:S01]  /*17d10*/  MUFU.EX2 R136, R106 ;  /* 0x0000006a00887308 */ /* 0x000fe20000000800 */
[----:B-1----:R-:W-:Y:S02]  /*17d20*/  FFMA.FTZ R2, R248, c[0x0][0x2d0], -R93 ;  /* 0x0000b400f8027a23 */ /* 0x002fe4000001085d */
[----:B------:R-:W-:Y:S07]  /*17d30*/  IMAD.MOV.U32 R248, RZ, RZ, R158 ;  /* 0x000000fffff87224 */ /* 0x000fee00078e009e */
[----:B------:R1:W-:Y:S01]  /*17d40*/  MUFU.EX2 R201, R2 ;  /* 0x0000000200c97308 */ /* 0x0003e20000000800 */
[----:B------:R-:W1:Y:S09]  /*17d50*/  LDSM.16.MT88.4 R84, [R228+0x1100] ;  /* 0x00110000e454783b */ /* 0x000e720000004200 */
[----:B------:R-:W-:Y:S10]  /*17d60*/  MUFU.EX2 R106, R117 ;  /* 0x00000075006a7308 */ /* 0x000ff40000000800 */
[----:B------:R-:W-:Y:S01]  /*17d70*/  MUFU.EX2 R101, R208 ;  /* 0x000000d000657308 */ /* 0x000fe20000000800 */
[--C-:B-1----:R-:W-:Y:S02]  /*17d80*/  FFMA.FTZ R2, R250, c[0x0][0x2d0], -R92.reuse ;  /* 0x0000b400fa027a23 */ /* 0x102fe4000001085c */
[----:B------:R-:W-:Y:S07]  /*17d90*/  IMAD.MOV.U32 R250, RZ, RZ, R157 ;  /* 0x000000fffffa7224 */ /* 0x000fee00078e009d */
[----:B------:R1:W-:Y:S10]  /*17da0*/  MUFU.EX2 R200, R2 ;  /* 0x0000000200c87308 */ /* 0x0003f40000000800 */
[----:B------:R-:W-:Y:S10]  /*17db0*/  MUFU.EX2 R129, R105 ;  /* 0x0000006900817308 */ /* 0x000ff40000000800 */
[----:B------:R-:W-:Y:S01]  /*17dc0*/  MUFU.EX2 R105, R210 ;  /* 0x000000d200697308 */ /* 0x000fe20000000800 */
[----:B-1----:R-:W-:Y:S02]  /*17dd0*/  FFMA.FTZ R2, R252, c[0x0][0x2d0], -R92 ;  /* 0x0000b400fc027a23 */ /* 0x002fe4000001085c */
[----:B------:R-:W-:Y:S02]  /*17de0*/  IMAD.MOV.U32 R252, RZ, RZ, R156 ;  /* 0x000000fffffc7224 */ /* 0x000fe400078e009c */
[----:B------:R-:W-:Y:S05]  /*17df0*/  LDSM.16.MT88.4 R156, [R228+0x3100] ;  /* 0x00310000e49c783b */ /* 0x000fea0000004200 */
[----:B------:R1:W-:Y:S10]  /*17e00*/  MUFU.EX2 R195, R2 ;  /* 0x0000000200c37308 */ /* 0x0003f40000000800 */
[----:B------:R-:W-:Y:S10]  /*17e10*/  MUFU.EX2 R128, R108 ;  /* 0x0000006c00807308 */ /* 0x000ff40000000800 */
[----:B------:R-:W-:Y:S01]  /*17e20*/  MUFU.EX2 R110, R110 ;  /* 0x0000006e006e7308 */ /* 0x000fe20000000800 */
[----:B-1----:R-:W-:Y:S02]  /*17e30*/  FFMA.FTZ R2, R167, c[0x0][0x2d0], -R94 ;  /* 0x0000b400a7027a23 */ /* 0x002fe4000001085e */
[----:B------:R-:W-:Y:S02]  /*17e40*/  IMAD.MOV.U32 R167, RZ, RZ, R160 ;  /* 0x000000ffffa77224 */ /* 0x000fe400078e00a0 */
[----:B------:R-:W-:Y:S05]  /*17e50*/  IMAD.MOV.U32 R160, RZ, RZ, R100 ;  /* 0x000000ffffa07224 */ /* 0x000fea00078e0064 */
[----:B------:R1:W-:Y:S01]  /*17e60*/  MUFU.EX2 R118, R2 ;  /* 0x0000000200767308 */ /* 0x0003e20000000800 */
[----:B------:R-:W-:Y:S02]  /*17e70*/  IMAD.MOV.U32 R218, RZ, RZ, R167 ;  /* 0x000000ffffda7224 */ /* 0x000fe400078e00a7 */
[----:B------:R-:W-:Y:S02]  /*17e80*/  FFMA.FTZ R100, R227, c[0x0][0x2d0], -R93 ;  /* 0x0000b400e3647a23 */ /* 0x000fe4000001085d */
[----:B------:R-:W-:Y:S01]  /*17e90*/  IMAD.MOV.U32 R227, RZ, RZ, R152 ;  /* 0x000000ffffe37224 */ /* 0x000fe200078e0098 */
[----:B------:R-:W-:Y:S01]  /*17ea0*/  F2FP.PACK_AB R75, R218, R205 ;  /* 0x000000cdda4b723e */ /* 0x000fe200000000ff */
[----:B------:R-:W-:Y:S03]  /*17eb0*/  IMAD.MOV.U32 R152, RZ, RZ, R141 ;  /* 0x000000ffff987224 */ /* 0x000fe600078e008d */
[----:B------:R-:W-:Y:S03]  /*17ec0*/  MUFU.EX2 R188, R100 ;  /* 0x0000006400bc7308 */ /* 0x000fe60000000800 */
[-C--:B------:R-:W-:Y:S07]  /*17ed0*/  HMMA.16816.F32 R4, R72, R84.reuse, R4 ;  /* 0x000000544804723c */ /* 0x080fee0000001804 */
[----:B------:R-:W1:Y:S02]  /*17ee0*/  MUFU.EX2 R100, R207 ;  /* 0x000000cf00647308 */ /* 0x000e640000000800 */
[----:B-1----:R-:W-:Y:S03]  /*17ef0*/  FFMA.FTZ R2, R151, c[0x0][0x2d0], -R94 ;  /* 0x0000b40097027a23 */ /* 0x002fe6000001085e */
[----:B------:R-:W-:Y:S02]  /*17f00*/  IMAD.MOV.U32 R151, RZ, RZ, R104 ;  /* 0x000000ffff977224 */ /* 0x000fe400078e0068 */
[----:B------:R-:W-:Y:S03]  /*17f10*/  FFMA.FTZ R104, R212, c[0x0][0x2d0], -R92 ;  /* 0x0000b400d4687a23 */ /* 0x000fe6000001085c */
[----:B------:R1:W-:Y:S01]  /*17f20*/  MUFU.EX2 R193, R2 ;  /* 0x0000000200c17308 */ /* 0x0003e20000000800 */
[----:B------:R-:W-:Y:S02]  /*17f30*/  IMAD.MOV.U32 R194, RZ, RZ, R151 ;  /* 0x000000ffffc27224 */ /* 0x000fe400078e0097 */
[----:B------:R-:W-:Y:S02]  /*17f40*/  IMAD.MOV.U32 R212, RZ, RZ, R161 ;  /* 0x000000ffffd47224 */ /* 0x000fe400078e00a1 */
[----:B------:R-:W-:Y:S01]  /*17f50*/  IMAD.MOV.U32 R151, RZ, RZ, R95 ;  /* 0x000000ffff977224 */ /* 0x000fe200078e005f */
[----:B------:R-:W-:Y:S02]  /*17f60*/  F2FP.PACK_AB R77, R194, R143 ;  /* 0x0000008fc24d723e */ /* 0x000fe400000000ff */
[----:B------:R-:W-:Y:S02]  /*17f70*/  F2FP.PACK_AB R79, R221, R212 ;  /* 0x000000d4dd4f723e */ /* 0x000fe400000000ff */
[----:B------:R-:W-:Y:S01]  /*17f80*/  MUFU.EX2 R141, R103 ;  /* 0x00000067008d7308 */ /* 0x000fe20000000800 */
[----:B------:R-:W-:Y:S09]  /*17f90*/  F2FP.PACK_AB R187, R100, R101 ;  /* 0x0000006564bb723e */ /* 0x000ff200000000ff */
[----:B------:R-:W1:Y:S02]  /*17fa0*/  MUFU.EX2 R103, R209 ;  /* 0x000000d100677308 */ /* 0x000e640000000800 */
[----:B-1----:R-:W-:Y:S02]  /*17fb0*/  FFMA.FTZ R2, R168, c[0x0][0x2d0], -R96 ;  /* 0x0000b400a8027a23 */ /* 0x002fe40000010860 */
[----:B------:R-:W-:Y:S02]  /*17fc0*/  IMAD.MOV.U32 R168, RZ, RZ, R150 ;  /* 0x000000ffffa87224 */ /* 0x000fe400078e0096 */
[----:B------:R-:W-:Y:S02]  /*17fd0*/  IMAD.MOV.U32 R150, RZ, RZ, R111 ;  /* 0x000000ffff967224 */ /* 0x000fe400078e006f */
[----:B------:R-:W-:Y:S01]  /*17fe0*/  FFMA.FTZ R111, R191, c[0x0][0x2d0], -R94 ;  /* 0x0000b400bf6f7a23 */ /* 0x000fe2000001085e */
[----:B------:R-:W-:Y:S01]  /*17ff0*/  F2FP.PACK_AB R76, R168, R238 ;  /* 0x000000eea84c723e */ /* 0x000fe200000000ff */
[----:B------:R1:W-:Y:S01]  /*18000*/  MUFU.EX2 R191, R2 ;  /* 0x0000000200bf7308 */ /* 0x0003e20000000800 */
[----:B------:R-:W2:Y:S09]  /*18010*/  LDSM.16.MT88.4 R92, [R230+0x1100] ;  /* 0x00110000e65c783b */ /* 0x000eb20000004200 */
[----:B------:R-:W-:Y:S01]  /*18020*/  MUFU.EX2 R111, R111 ;  /* 0x0000006f006f7308 */ /* 0x000fe20000000800 */
[----:B------:R-:W-:Y:S09]  /*18030*/  F2FP.PACK_AB R185, R103, R105 ;  /* 0x0000006967b9723e */ /* 0x000ff200000000ff */
[----:B------:R-:W-:Y:S01]  /*18040*/  MUFU.EX2 R108, R115 ;  /* 0x00000073006c7308 */ /* 0x000fe20000000800 */
[--C-:B-1----:R-:W-:Y:S02]  /*18050*/  FFMA.FTZ R2, R160, c[0x0][0x2d0], -R96.reuse ;  /* 0x0000b400a0027a23 */ /* 0x102fe40000010860 */
[----:B------:R-:W-:Y:S02]  /*18060*/  FFMA.FTZ R96, R70, c[0x0][0x2d0], -R96 ;  /* 0x0000b40046607a23 */ /* 0x000fe40000010860 */
[----:B------:R-:W4:Y:S05]  /*18070*/  LDL.LU R70, [R1+0x20] ;  /* 0x0000200001467983 */ /* 0x000f2a0000300800 */
[----:B------:R-:W-:Y:S10]  /*18080*/  MUFU.EX2 R126, R2 ;  /* 0x00000002007e7308 */ /* 0x000ff40000000800 */
[----:B------:R-:W-:Y:S01]  /*18090*/  MUFU.EX2 R96, R96 ;  /* 0x0000006000607308 */ /* 0x000fe20000000800 */
[----:B--2---:R-:W-:Y:S01]  /*180a0*/  FFMA.FTZ R3, R3, R78, R190 ;  /* 0x0000004e03037223 */ /* 0x004fe200000100be */
[----:B------:R-:W-:Y:S01]  /*180b0*/  F2FP.PACK_AB R78, R219, R211 ;  /* 0x000000d3db4e723e */ /* 0x000fe200000000ff */
[----:B---3--:R-:W-:Y:S07]  /*180c0*/  FFMA.FTZ R69, R69, R114, R222 ;  /* 0x0000007245457223 */ /* 0x008fee00000100de */
[----:B------:R-:W-:Y:S01]  /*180d0*/  MUFU.EX2 R114, R107 ;  /* 0x0000006b00727308 */ /* 0x000fe20000000800 */
[C---:B------:R-:W-:Y:S04]  /*180e0*/  HMMA.16816.F32 R8, R76.reuse, R84, R8 ;  /* 0x000000544c08723c */ /* 0x040fe80000001808 */
[----:B------:R-:W-:Y:S04]  /*180f0*/  FFMA.FTZ R68, R68, R113, R198 ;  /* 0x0000007144447223 */ /* 0x000fe800000100c6 */
[-C--:B------:R-:W-:Y:S01]  /*18100*/  HMMA.16816.F32 R12, R76, R86.reuse, R12 ;  /* 0x000000564c0c723c */ /* 0x080fe2000000180c */
[----:B------:R-:W-:Y:S07]  /*18110*/  MUFU.EX2 R113, R109 ;  /* 0x0000006d00717308 */ /* 0x000fee0000000800 */
[C---:B------:R-:W-:Y:S01]  /*18120*/  HMMA.16816.F32 R16, R72.reuse, R86, R16 ;  /* 0x000000564810723c */ /* 0x040fe20000001810 */
[----:B------:R-:W1:Y:S02]  /*18130*/  LDSM.16.MT88.4 R84, [R228+0x1900] ;  /* 0x00190000e454783b */ /* 0x000e640000004200 */
[----:B------:R-:W-:Y:S05]  /*18140*/  MUFU.EX2 R109, R112 ;  /* 0x00000070006d7308 */ /* 0x000fea0000000800 */
[-C--:B------:R-:W-:Y:S05]  /*18150*/  HMMA.16816.F32 R20, R72, R88.reuse, R20 ;  /* 0x000000584814723c */ /* 0x080fea0000001814 */
[----:B------:R-:W2:Y:S03]  /*18160*/  MUFU.EX2 R107, R116 ;  /* 0x00000074006b7308 */ /* 0x000ea60000000800 */
[C---:B------:R-:W-:Y:S08]  /*18170*/  HMMA.16816.F32 R24, R76.reuse, R88, R24 ;  /* 0x000000584c18723c */ /* 0x040ff00000001818 */
[-C--:B------:R-:W-:Y:S08]  /*18180*/  HMMA.16816.F32 R28, R76, R90.reuse, R28 ;  /* 0x0000005a4c1c723c */ /* 0x080ff0000000181c */
[C---:B------:R-:W-:Y:S01]  /*18190*/  HMMA.16816.F32 R32, R72.reuse, R90, R32 ;  /* 0x0000005a4820723c */ /* 0x040fe20000001820 */
[----:B------:R-:W-:Y:S03]  /*181a0*/  LDSM.16.MT88.4 R88, [R229+0x1900] ;  /* 0x00190000e558783b */ /* 0x000fe60000004200 */
[----:B--2---:R-:W-:Y:S04]  /*181b0*/  F2FP.PACK_AB R184, R106, R107 ;  /* 0x0000006b6ab8723e */ /* 0x004fe800000000ff */
[-C--:B------:R-:W-:Y:S08]  /*181c0*/  HMMA.16816.F32 R36, R72, R80.reuse, R36 ;  /* 0x000000504824723c */ /* 0x080ff00000001824 */
[C---:B------:R-:W-:Y:S08]  /*181d0*/  HMMA.16816.F32 R40, R76.reuse, R80, R40 ;  /* 0x000000504c28723c */ /* 0x040ff00000001828 */
[-C--:B------:R-:W-:Y:S08]  /*181e0*/  HMMA.16816.F32 R44, R76, R82.reuse, R44 ;  /* 0x000000524c2c723c */ /* 0x080ff0000000182c */
[C---:B------:R-:W-:Y:S01]  /*181f0*/  HMMA.16816.F32 R48, R72.reuse, R82, R48 ;  /* 0x000000524830723c */ /* 0x040fe20000001830 */
[----:B------:R-:W2:Y:S07]  /*18200*/  LDSM.16.MT88.4 R80, [R231+0x1900] ;  /* 0x00190000e750783b */ /* 0x000eae0000004200 */
[-C--:B------:R-:W-:Y:S08]  /*18210*/  HMMA.16816.F32 R52, R72, R92.reuse, R52 ;  /* 0x0000005c4834723c */ /* 0x080ff00000001834 */
[C---:B------:R-:W-:Y:S08]  /*18220*/  HMMA.16816.F32 R56, R76.reuse, R92, R56 ;  /* 0x0000005c4c38723c */ /* 0x040ff00000001838 */
[-C--:B------:R-:W-:Y:S07]  /*18230*/  HMMA.16816.F32 R60, R76, R94.reuse, R60 ;  /* 0x0000005e4c3c723c */ /* 0x080fee000000183c */
[----:B------:R-:W-:Y:S01]  /*18240*/  F2FP.PACK_AB R76, R183, R177 ;  /* 0x000000b1b74c723e */ /* 0x000fe200000000ff */
[----:B------:R-:W-:Y:S01]  /*18250*/  HMMA.16816.F32 R64, R72, R94, R64 ;  /* 0x0000005e4840723c */ /* 0x000fe20000001840 */
[----:B------:R-:W3:Y:S03]  /*18260*/  LDSM.16.MT88.4 R92, [R230+0x1900] ;  /* 0x00190000e65c783b */ /* 0x000ee60000004200 */
        /* <DEDUP_REMOVED lines=12> */
[-C--:B--2---:R-:W-:Y:S08]  /*18330*/  HMMA.16816.F32 R20, R72, R80.reuse, R20 ;  /* 0x000000504814723c */ /* 0x084ff00000001814 */
        /* <DEDUP_REMOVED lines=9> */
[-C--:B---3--:R-:W-:Y:S08]  /*183d0*/  HMMA.16816.F32 R52, R72, R92.reuse, R52 ;  /* 0x0000005c4834723c */ /* 0x088ff00000001834 */
[C---:B------:R-:W-:Y:S08]  /*183e0*/  HMMA.16816.F32 R56, R76.reuse, R92, R56 ;  /* 0x0000005c4c38723c */ /* 0x040ff00000001838 */
[-C--:B------:R-:W-:Y:S07]  /*183f0*/  HMMA.16816.F32 R60, R76, R94.reuse, R60 ;  /* 0x0000005e4c3c723c */ /* 0x080fee000000183c */
[----:B------:R-:W-:Y:S01]  /*18400*/  F2FP.PACK_AB R76, R193, R118 ;  /* 0x00000076c14c723e */ /* 0x000fe200000000ff */
[----:B------:R-:W-:Y:S01]  /*18410*/  HMMA.16816.F32 R64, R72, R94, R64 ;  /* 0x0000005e4840723c */ /* 0x000fe20000001840 */
[----:B------:R-:W3:Y:S03]  /*18420*/  LDSM.16.MT88.4 R92, [R230+0x2100] ;  /* 0x00210000e65c783b */ /* 0x000ee60000004200 */
[----:B------:R-:W-:Y:S02]  /*18430*/  F2FP.PACK_AB R77, R191, R192 ;  /* 0x000000c0bf4d723e */ /* 0x000fe400000000ff */
[----:B------:R-:W-:Y:S02]  /*18440*/  F2FP.PACK_AB R78, R127, R189 ;  /* 0x000000bd7f4e723e */ /* 0x000fe400000000ff */
[----:B------:R-:W-:Y:S01]  /*18450*/  F2FP.PACK_AB R72, R220, R224 ;  /* 0x000000e0dc48723e */ /* 0x000fe200000000ff */
[----:B----4-:R-:W-:Y:S03]  /*18460*/  FFMA.FTZ R2, R0, R70, R196 ;  /* 0x0000004600027223 */ /* 0x010fe600000100c4 */
[----:B------:R-:W-:Y:S01]  /*18470*/  F2FP.PACK_AB R73, R203, R206 ;  /* 0x000000cecb49723e */ /* 0x000fe200000000ff */
[----:B------:R-:W-:Y:S01]  /*18480*/  FADD.FTZ R0, R251, R3 ;  /* 0x00000003fb007221 */ /* 0x000fe20000010000 */
[----:B------:R-:W-:Y:S01]  /*18490*/  F2FP.PACK_AB R74, R201, R202 ;  /* 0x000000cac94a723e */ /* 0x000fe200000000ff */
[----:B------:R-:W-:Y:S01]  /*184a0*/  FADD.FTZ R70, R223, R69 ;  /* 0x00000045df467221 */ /* 0x000fe20000010000 */
[----:B------:R-:W-:Y:S01]  /*184b0*/  F2FP.PACK_AB R75, R195, R200 ;  /* 0x000000c8c34b723e */ /* 0x000fe200000000ff */
[----:B------:R-:W-:Y:S01]  /*184c0*/  FADD.FTZ R69, R197, R68 ;  /* 0x00000044c5457221 */ /* 0x000fe20000010000 */
[----:B------:R-:W-:Y:S01]  /*184d0*/  F2FP.PACK_AB R79, R125, R126 ;  /* 0x0000007e7d4f723e */ /* 0x000fe200000000ff */
[----:B------:R-:W-:Y:S02]  /*184e0*/  FADD.FTZ R3, R152, R0 ;  /* 0x0000000098037221 */ /* 0x000fe40000010000 */
[----:B------:R-:W-:Y:S02]  /*184f0*/  IMAD.MOV.U32 R152, RZ, RZ, R140 ;  /* 0x000000ffff987224 */ /* 0x000fe400078e008c */
[-C--:B-1----:R-:W-:Y:S01]  /*18500*/  HMMA.16816.F32 R4, R72, R80.reuse, R4 ;  /* 0x000000504804723c */ /* 0x082fe20000001804 */
[----:B------:R-:W-:Y:S02]  /*18510*/  MUFU.EX2 R140, R104 ;  /* 0x00000068008c7308 */ /* 0x000fe40000000800 */
[----:B------:R-:W-:Y:S02]  /*18520*/  FADD.FTZ R0, R152, R69 ;  /* 0x0000004598007221 */ /* 0x000fe40000010000 */
[----:B------:R-:W-:Y:S02]  /*18530*/  FADD.FTZ R68, R199, R2 ;  /* 0x00000002c7447221 */ /* 0x000fe40000010000 */
[----:B------:R-:W-:Y:S01]  /*18540*/  FADD.FTZ R0, R138, R0 ;  /* 0x000000008a007221 */ /* 0x000fe20000010000 */
[C---:B------:R-:W-:Y:S01]  /*18550*/  HMMA.16816.F32 R8, R76.reuse, R80, R8 ;  /* 0x000000504c08723c */ /* 0x040fe20000001808 */
[----:B------:R-:W4:Y:S02]  /*18560*/  LDL.LU R138, [R1+0xb0] ;  /* 0x0000b000018a7983 */ /* 0x000f240000300800 */
[----:B------:R-:W1:Y:S01]  /*18570*/  MUFU.EX2 R104, R215 ;  /* 0x000000d700687308 */ /* 0x000e620000000800 */
[----:B------:R-:W-:Y:S02]  /*18580*/  FADD.FTZ R0, R246, R0 ;  /* 0x00000000f6007221 */ /* 0x000fe40000010000 */
[----:B------:R-:W-:Y:S02]  /*18590*/  FADD.FTZ R68, R151, R68 ;  /* 0x0000004497447221 */ /* 0x000fe40000010000 */
[-C--:B------:R-:W-:Y:S04]  /*185a0*/  HMMA.16816.F32 R12, R76, R82.reuse, R12 ;  /* 0x000000524c0c723c */ /* 0x080fe8000000180c */
[----:B------:R-:W-:Y:S02]  /*185b0*/  FADD.FTZ R68, R139, R68 ;  /* 0x000000448b447221 */ /* 0x000fe40000010000 */
[----:B------:R-:W4:Y:S01]  /*185c0*/  LDL.LU R139, [R1+0xac] ;  /* 0x0000ac00018b7983 */ /* 0x000f220000300800 */
[----:B------:R-:W-:Y:S01]  /*185d0*/  FADD.FTZ R97, R233, R0 ;  /* 0x00000000e9617221 */ /* 0x000fe20000010000 */
[C---:B------:R-:W-:Y:S02]  /*185e0*/  HMMA.16816.F32 R16, R72.reuse, R82, R16 ;  /* 0x000000524810723c */ /* 0x040fe40000001810 */
[----:B------:R-:W3:Y:S02]  /*185f0*/  LDSM.16.MT88.4 R80, [R228+0x2900] ;  /* 0x00290000e450783b */ /* 0x000ee40000004200 */
[----:B------:R-:W-:Y:S02]  /*18600*/  FADD.FTZ R68, R216, R68 ;  /* 0x00000044d8447221 */ /* 0x000fe40000010000 */
[----:B------:R-:W-:Y:S02]  /*18610*/  FADD.FTZ R3, R150, R3 ;  /* 0x0000000396037221 */ /* 0x000fe40000010000 */
[-C--:B------:R-:W-:Y:S02]  /*18620*/  HMMA.16816.F32 R20, R72, R84.reuse, R20 ;  /* 0x000000544814723c */ /* 0x080fe40000001814 */
[----:B------:R-:W4:Y:S02]  /*18630*/  LDL.LU R246, [R1+0xa8] ;  /* 0x0000a80001f67983 */ /* 0x000f240000300800 */
[----:B------:R-:W-:Y:S01]  /*18640*/  FADD.FTZ R3, R148, R3 ;  /* 0x0000000394037221 */ /* 0x000fe20000010000 */
[----:B-1----:R-:W-:Y:S01]  /*18650*/  F2FP.PACK_AB R186, R102, R104 ;  /* 0x0000006866ba723e */ /* 0x002fe200000000ff */
[----:B------:R-:W4:Y:S01]  /*18660*/  LDL.LU R216, [R1+0xa4] ;  /* 0x0000a40001d87983 */ /* 0x000f220000300800 */
[----:B------:R-:W-:Y:S01]  /*18670*/  FADD.FTZ R2, R153, R70 ;  /* 0x0000004699027221 */ /* 0x000fe20000010000 */
[C---:B------:R-:W-:Y:S01]  /*18680*/  HMMA.16816.F32 R24, R76.reuse, R84, R24 ;  /* 0x000000544c18723c */ /* 0x040fe20000001818 */
[----:B------:R1:W1:Y:S03]  /*18690*/  MUFU.EX2 R70, R132 ;  /* 0x0000008400467308 */ /* 0x0002660000000800 */
[----:B------:R-:W-:Y:S02]  /*186a0*/  FADD.FTZ R3, R232, R3 ;  /* 0x00000003e8037221 */ /* 0x000fe40000010000 */
[----:B------:R1:W5:Y:S01]  /*186b0*/  LDL.LU R232, [R1+0xa0] ;  /* 0x0000a00001e87983 */ /* 0x0003620000300800 */
[----:B------:R-:W-:Y:S01]  /*186c0*/  FADD.FTZ R2, R149, R2 ;  /* 0x0000000295027221 */ /* 0x000fe20000010000 */
[-C--:B------:R-:W-:Y:S04]  /*186d0*/  HMMA.16816.F32 R28, R76, R86.reuse, R28 ;  /* 0x000000564c1c723c */ /* 0x080fe8000000181c */
[----:B------:R-:W-:Y:S02]  /*186e0*/  FADD.FTZ R2, R147, R2 ;  /* 0x0000000293027221 */ /* 0x000fe40000010000 */
[----:B------:R-:W-:Y:S02]  /*186f0*/  FADD.FTZ R0, R146, R3 ;  /* 0x0000000392007221 */ /* 0x000fe40000010000 */
[C---:B------:R-:W-:Y:S01]  /*18700*/  HMMA.16816.F32 R32, R72.reuse, R86, R32 ;  /* 0x000000564820723c */ /* 0x040fe20000001820 */
[----:B------:R-:W3:Y:S03]  /*18710*/  LDSM.16.MT88.4 R84, [R231+0x2900] ;  /* 0x00290000e754783b */ /* 0x000ee60000004200 */
[----:B------:R-:W-:Y:S02]  /*18720*/  FADD.FTZ R69, R236, R2 ;  /* 0x00000002ec457221 */ /* 0x000fe40000010000 */
[----:B------:R-:W-:Y:S02]  /*18730*/  FADD.FTZ R2, R235, R68 ;  /* 0x00000044eb027221 */ /* 0x000fe40000010000 */
[-C--:B--2---:R-:W-:Y:S01]  /*18740*/  HMMA.16816.F32 R36, R72, R88.reuse, R36 ;  /* 0x000000584824723c */ /* 0x084fe20000001824 */
[----:B------:R2:W5:Y:S03]  /*18750*/  LDL.LU R236, [R1+0x9c] ;  /* 0x00009c0001ec7983 */ /* 0x0005660000300800 */
[----:B------:R-:W-:Y:S01]  /*18760*/  FADD.FTZ R68, R239, R69 ;  /* 0x00000045ef447221 */ /* 0x000fe20000010000 */
[----:B------:R2:W5:Y:S01]  /*18770*/  LDL.LU R233, [R1+0x98] ;  /* 0x0000980001e97983 */ /* 0x0005620000300800 */
[----:B------:R-:W-:Y:S01]  /*18780*/  FADD.FTZ R3, R240, R97 ;  /* 0x00000061f0037221 */ /* 0x000fe20000010000 */
[----:B-1----:R-:W-:Y:S01]  /*18790*/  F2FP.PACK_AB R132, R98, R99 ;  /* 0x000000636284723e */ /* 0x002fe200000000ff */
[C---:B------:R-:W-:Y:S01]  /*187a0*/  HMMA.16816.F32 R40, R76.reuse, R88, R40 ;  /* 0x000000584c28723c */ /* 0x040fe20000001828 */
[----:B------:R-:W4:Y:S03]  /*187b0*/  LDL R112, [R1+0x2c] ;  /* 0x00002c0001707983 */ /* 0x000f260000100800 */
[----:B------:R-:W-:Y:S01]  /*187c0*/  FADD.FTZ R2, R241, R2 ;  /* 0x00000002f1027221 */ /* 0x000fe20000010000 */
[----:B------:R2:W5:Y:S01]  /*187d0*/  LDL.LU R235, [R1+0x94] ;  /* 0x0000940001eb7983 */ /* 0x0005620000300800 */
[----:B------:R-:W-:Y:S01]  /*187e0*/  FADD.FTZ R0, R242, R0 ;  /* 0x00000000f2007221 */ /* 0x000fe20000010000 */
[----:B------:R-:W-:Y:S01]  /*187f0*/  F2FP.PACK_AB R135, R96, R70 ;  /* 0x000000466087723e */ /* 0x000fe200000000ff */
[-C--:B------:R-:W-:Y:S01]  /*18800*/  HMMA.16816.F32 R44, R76, R90.reuse, R44 ;  /* 0x0000005a4c2c723c */ /* 0x080fe2000000182c */
[----:B------:R2:W5:Y:S03]  /*18810*/  LDL.LU R239, [R1+0x90] ;  /* 0x0000900001ef7983 */ /* 0x0005660000300800 */
[----:B------:R-:W-:Y:S01]  /*18820*/  FADD.FTZ R68, R243, R68 ;  /* 0x00000044f3447221 */ /* 0x000fe20000010000 */
[----:B------:R2:W5:Y:S01]  /*18830*/  LDL.LU R240, [R1+0x8c] ;  /* 0x00008c0001f07983 */ /* 0x0005620000300800 */
[----:B------:R-:W-:Y:S02]  /*18840*/  FADD.FTZ R69, R144, R2 ;  /* 0x0000000290457221 */ /* 0x000fe40000010000 */
[C---:B------:R-:W-:Y:S01]  /*18850*/  HMMA.16816.F32 R48, R72.reuse, R90, R48 ;  /* 0x0000005a4830723c */ /* 0x040fe20000001830 */
[----:B------:R-:W1:Y:S03]  /*18860*/  LDSM.16.MT88.4 R88, [R229+0x2900] ;  /* 0x00290000e558783b */ /* 0x000e660000004200 */
[----:B------:R-:W-:Y:S02]  /*18870*/  FADD.FTZ R2, R244, R0 ;  /* 0x00000000f4027221 */ /* 0x000fe40000010000 */
[----:B------:R-:W-:Y:S02]  /*18880*/  FADD.FTZ R0, R237, R68 ;  /* 0x00000044ed007221 */ /* 0x000fe40000010000 */
[-C--:B---3--:R-:W-:Y:S01]  /*18890*/  HMMA.16816.F32 R52, R72, R92.reuse, R52 ;  /* 0x0000005c4834723c */ /* 0x088fe20000001834 */
[----:B------:R2:W5:Y:S03]  /*188a0*/  LDL.LU R241, [R1+0x88] ;  /* 0x0000880001f17983 */ /* 0x0005660000300800 */
[----:B------:R-:W-:Y:S01]  /*188b0*/  FADD.FTZ R2, R234, R2 ;  /* 0x00000002ea027221 */ /* 0x000fe20000010000 */
[----:B------:R2:W5:Y:S01]  /*188c0*/  LDL.LU R242, [R1+0x84] ;  /* 0x0000840001f27983 */ /* 0x0005620000300800 */
[----:B------:R-:W-:Y:S02]  /*188d0*/  FADD.FTZ R3, R145, R3 ;  /* 0x0000000391037221 */ /* 0x000fe40000010000 */
[C---:B------:R-:W-:Y:S01]  /*188e0*/  HMMA.16816.F32 R56, R76.reuse, R92, R56 ;  /* 0x0000005c4c38723c */ /* 0x040fe20000001838 */
[----:B------:R2:W5:Y:S03]  /*188f0*/  LDL.LU R243, [R1+0x80] ;  /* 0x0000800001f37983 */ /* 0x0005660000300800 */
[----:B------:R-:W-:Y:S01]  /*18900*/  FADD.FTZ R68, R238, R3 ;  /* 0x00000003ee447221 */ /* 0x000fe20000010000 */
[----:B------:R2:W5:Y:S01]  /*18910*/  LDL.LU R244, [R1+0x7c] ;  /* 0x00007c0001f47983 */ /* 0x0005620000300800 */
        /* <DEDUP_REMOVED lines=8> */
[----:B------:R2:W5:Y:S03]  /*189a0*/  LDL.LU R143, [R1+0x70] ;  /* 0x00007000018f7983 */ /* 0x0005660000300800 */
[----:B------:R-:W-:Y:S01]  /*189b0*/  F2FP.PACK_AB R77, R113, R114 ;  /* 0x00000072714d723e */ /* 0x000fe200000000ff */
[----:B------:R2:W5:Y:S01]  /*189c0*/  LDL.LU R234, [R1+0x6c] ;  /* 0x00006c0001ea7983 */ /* 0x0005620000300800 */
[----:B------:R-:W-:Y:S01]  /*189d0*/  F2FP.PACK_AB R78, R111, R110 ;  /* 0x0000006e6f4e723e */ /* 0x000fe200000000ff */
[----:B------:R-:W-:Y:S01]  /*189e0*/  FADD.FTZ R2, R204, R2 ;  /* 0x00000002cc027221 */ /* 0x000fe20000010000 */
[----:B------:R-:W-:Y:S01]  /*189f0*/  F2FP.PACK_AB R72, R188, R124 ;  /* 0x0000007cbc48723e */ /* 0x000fe200000000ff */
[----:B------:R-:W3:Y:S03]  /*18a00*/  LDSM.16.MT88.4 R92, [R230+0x2900] ;  /* 0x00290000e65c783b */ /* 0x000ee60000004200 */
[----:B------:R-:W-:Y:S01]  /*18a10*/  F2FP.PACK_AB R73, R130, R131 ;  /* 0x000000838249723e */ /* 0x000fe200000000ff */
[----:B------:R-:W-:Y:S01]  /*18a20*/  FADD.FTZ R0, R205, R0 ;  /* 0x00000000cd007221 */ /* 0x000fe20000010000 */
[----:B------:R-:W-:Y:S02]  /*18a30*/  F2FP.PACK_AB R74, R141, R142 ;  /* 0x0000008e8d4a723e */ /* 0x000fe400000000ff */
[----:B------:R-:W-:Y:S02]  /*18a40*/  F2FP.PACK_AB R75, R136, R140 ;  /* 0x0000008c884b723e */ /* 0x000fe400000000ff */
[----:B------:R-:W-:Y:S05]  /*18a50*/  F2FP.PACK_AB R79, R108, R109 ;  /* 0x0000006d6c4f723e */ /* 0x000fea00000000ff */
[-C--:B------:R-:W-:Y:S08]  /*18a60*/  HMMA.16816.F32 R4, R72, R80.reuse, R4 ;  /* 0x000000504804723c */ /* 0x080ff00000001804 */
[C---:B------:R-:W-:Y:S01]  /*18a70*/  HMMA.16816.F32 R8, R76.reuse, R80, R8 ;  /* 0x000000504c08723c */ /* 0x040fe20000001808 */
[----:B------:R-:W-:Y:S07]  /*18a80*/  MUFU.EX2 R80, R134 ;  /* 0x0000008600507308 */ /* 0x000fee0000000800 */
[-C--:B------:R-:W-:Y:S03]  /*18a90*/  HMMA.16816.F32 R12, R76, R82.reuse, R12 ;  /* 0x000000524c0c723c */ /* 0x080fe6000000180c */
[----:B------:R-:W1:Y:S05]  /*18aa0*/  MUFU.EX2 R81, R133 ;  /* 0x0000008500517308 */ /* 0x000e6a0000000800 */
[C---:B------:R-:W-:Y:S05]  /*18ab0*/  HMMA.16816.F32 R16, R72.reuse, R82, R16 ;  /* 0x000000524810723c */ /* 0x040fea0000001810 */
[----:B------:R-:W-:Y:S03]  /*18ac0*/  MUFU.EX2 R83, R121 ;  /* 0x0000007900537308 */ /* 0x000fe60000000800 */
[-C--:B------:R-:W-:Y:S07]  /*18ad0*/  HMMA.16816.F32 R20, R72, R84.reuse, R20 ;  /* 0x000000544814723c */ /* 0x080fee0000001814 */
[----:B------:R2:W2:Y:S01]  /*18ae0*/  MUFU.EX2 R82, R122 ;  /* 0x0000007a00527308 */ /* 0x0004a20000000800 */
[C---:B------:R-:W-:Y:S04]  /*18af0*/  HMMA.16816.F32 R24, R76.reuse, R84, R24 ;  /* 0x000000544c18723c */ /* 0x040fe80000001818 */
[----:B-1----:R-:W-:Y:S04]  /*18b00*/  F2FP.PACK_AB R134, R80, R81 ;  /* 0x000000515086723e */ /* 0x002fe800000000ff */
[-C--:B------:R-:W-:Y:S08]  /*18b10*/  HMMA.16816.F32 R28, R76, R86.reuse, R28 ;  /* 0x000000564c1c723c */ /* 0x080ff0000000181c */
[C---:B------:R-:W-:Y:S01]  /*18b20*/  HMMA.16816.F32 R32, R72.reuse, R86, R32 ;  /* 0x000000564820723c */ /* 0x040fe20000001820 */
[----:B--2---:R-:W1:Y:S07]  /*18b30*/  LDSM.16.MT88.4 R120, [R229+0x3100] ;  /* 0x00310000e578783b */ /* 0x004e6e0000004200 */
[-C--:B------:R-:W-:Y:S04]  /*18b40*/  HMMA.16816.F32 R36, R72, R88.reuse, R36 ;  /* 0x000000584824723c */ /* 0x080fe80000001824 */
[----:B------:R-:W-:Y:S04]  /*18b50*/  F2FP.PACK_AB R133, R82, R83 ;  /* 0x000000535285723e */ /* 0x000fe800000000ff */
[C---:B------:R-:W-:Y:S08]  /*18b60*/  HMMA.16816.F32 R40, R76.reuse, R88, R40 ;  /* 0x000000584c28723c */ /* 0x040ff00000001828 */
[-C--:B------:R-:W-:Y:S08]  /*18b70*/  HMMA.16816.F32 R44, R76, R90.reuse, R44 ;  /* 0x0000005a4c2c723c */ /* 0x080ff0000000182c */
[C---:B------:R-:W-:Y:S08]  /*18b80*/  HMMA.16816.F32 R48, R72.reuse, R90, R48 ;  /* 0x0000005a4830723c */ /* 0x040ff00000001830 */
[-C--:B---3--:R-:W-:Y:S08]  /*18b90*/  HMMA.16816.F32 R52, R72, R92.reuse, R52 ;  /* 0x0000005c4834723c */ /* 0x088ff00000001834 */
        /* <DEDUP_REMOVED lines=8> */
[----:B------:R-:W2:Y:S03]  /*18c20*/  LDSM.16.MT88.4 R4, [R230+0x3100] ;  /* 0x00310000e604783b */ /* 0x000ea60000004200 */
        /* <DEDUP_REMOVED lines=39> */
[----:B----4-:R-:W-:Y:S03]  /*18ea0*/  ISETP.GT.AND P0, PT, R216, R112, PT ;  /* 0x00000070d800720c */ /* 0x010fe60003f04270 */
        /* <DEDUP_REMOVED lines=48> */
[----:B------:R-:W-:Y:S02]  /*191b0*/  IMAD.MOV.U32 R136, RZ, RZ, R138 ;  /* 0x000000ffff887224 */ /* 0x000fe400078e008a */
[----:B------:R-:W-:Y:S01]  /*191c0*/  IMAD.MOV.U32 R140, RZ, RZ, R137 ;  /* 0x000000ffff8c7224 */ /* 0x000fe200078e0089 */
[----:B------:R2:W-:Y:S01]  /*191d0*/  STL [R1+0x20], R0 ;  /* 0x0000200001007387 */ /* 0x0005e20000100800 */
[----:B-1----:R-:W-:Y:S01]  /*191e0*/  IMAD.MOV.U32 R3, RZ, RZ, R139 ;  /* 0x000000ffff037224 */ /* 0x002fe200078e008b */
[----:B------:R-:W-:-:S05]  /*191f0*/  @P0 BRA `(.L_x_1461) ;  /* 0xffffaa3000000947 */ /* 0x000fca000383ffff */
.L_x_1460:
[----:B---3--:R-:W-:-:S13]  /*19200*/  ISETP.GE.AND P0, PT, R246, RZ, PT ;  /* 0x000000fff600720c */ /* 0x008fda0003f06270 */
        /* <DEDUP_REMOVED lines=17> */
.L_x_1463:
[----:B------:R-:W2:Y:S01]  /*19320*/  LDL R2, [R1+0x30] ;  /* 0x0000300001027983 */ /* 0x000ea20000100800 */
        /* <DEDUP_REMOVED lines=9> */
[----:B-----5:R-:W-:Y:S08]  /*193c0*/  LDSM.16.M88.4 R112, [R234+0x7100] ;  /* 0x00710000ea70783b */ /* 0x020ff00000000200 */
[----:B------:R-:W4:Y:S08]  /*193d0*/  LDSM.16.M88.4 R16, [R143+0x3900] ;  /* 0x003900008f10783b */ /* 0x000f300000000200 */
[----:B------:R-:W1:Y:S08]  /*193e0*/  LDSM.16.M88.4 R108, [R234+0x9100] ;  /* 0x00910000ea6c783b */ /* 0x000e700000000200 */
[----:B------:R-:W1:Y:S08]  /*193f0*/  LDSM.16.M88.4 R32, [R143+0x4100] ;  /* 0x004100008f20783b */ /* 0x000e700000000200 */
[----:B------:R-:W1:Y:S08]  /*19400*/  LDSM.16.M88.4 R48, [R143+0x4900] ;  /* 0x004900008f30783b */ /* 0x000e700000000200 */
[----:B------:R-:W1:Y:S02]  /*19410*/  LDSM.16.M88.4 R64, [R143+0x5100] ;  /* 0x005100008f40783b */ /* 0x000e640000000200 */
[-C--:B-1--4-:R-:W-:Y:S06]  /*19420*/  HMMA.16816.F32 R4, R112, R16.reuse, RZ ;  /* 0x000000107004723c */ /* 0x092fec00000018ff */
[----:B------:R-:W1:Y:S02]  /*19430*/  LDSM.16.M88.4 R80, [R143+0x5900] ;  /* 0x005900008f50783b */ /* 0x000e640000000200 */
[C---:B------:R-:W-:Y:S06]  /*19440*/  HMMA.16816.F32 R8, R108.reuse, R16, RZ ;  /* 0x000000106c08723c */ /* 0x040fec00000018ff */
[----:B------:R-:W2:Y:S02]  /*19450*/  LDSM.16.M88.4 R96, [R143+0x6100] ;  /* 0x006100008f60783b */ /* 0x000ea40000000200 */
[-C--:B------:R-:W-:Y:S06]  /*19460*/  HMMA.16816.F32 R12, R108, R18.reuse, RZ ;  /* 0x000000126c0c723c */ /* 0x080fec00000018ff */
[----:B------:R-:W1:Y:S02]  /*19470*/  LDSM.16.M88.4 R188, [R143+0x6900] ;  /* 0x006900008fbc783b */ /* 0x000e640000000200 */
        /* <DEDUP_REMOVED lines=25> */
[----:B--2---:R-:W-:Y:S03]  /*19610*/  LOP3.LUT P4, RZ, R2, 0x1, RZ, 0xc0, !PT ;  /* 0x0000000102ff7812 */ /* 0x004fe6000788c0ff */
[C---:B------:R-:W-:Y:S02]  /*19620*/  IMAD R2, R246.reuse, UR7, RZ ;  /* 0x00000007f6027c24 */ /* 0x040fe4000f8e02ff */
[----:B---3--:R-:W-:Y:S06]  /*19630*/  IMAD.WIDE.U32 R84, R246, UR10, R74 ;  /* 0x0000000af6547c25 */ /* 0x008fec000f8e004a */
[----:B------:R-:W-:Y:S01]  /*19640*/  IMAD R2, R72, UR10, R2 ;  /* 0x0000000a48027c24 */ /* 0x000fe2000f8e0202 */
[C---:B------:R-:W-:Y:S01]  /*19650*/  LEA R88, P0, R84.reuse, c[0x0][0x1f8], 0x1 ;  /* 0x00007e0054587a11 */ /* 0x040fe200078008ff */
[C---:B------:R-:W-:Y:S03]  /*19660*/  HMMA.16816.F32 R72, R108.reuse, R80, RZ ;  /* 0x000000506c48723c */ /* 0x040fe600000018ff */
[----:B------:R-:W-:Y:S04]  /*19670*/  IADD3 R2, R85, R2, RZ ;  /* 0x0000000255027210 */ /* 0x000fe80007ffe0ff */
[----:B------:R-:W-:Y:S01]  /*19680*/  LEA.HI.X R89, R84, c[0x0][0x1fc], R2, 0x1, P0 ;  /* 0x00007f0054597a11 */ /* 0x000fe200000f0c02 */
[-C--:B------:R-:W-:Y:S01]  /*19690*/  HMMA.16816.F32 R76, R108, R82.reuse, RZ ;  /* 0x000000526c4c723c */ /* 0x080fe200000018ff */
[----:B------:R-:W-:Y:S03]  /*196a0*/  IADD3 R94, P0, R88, R106, RZ ;  /* 0x0000006a585e7210 */ /* 0x000fe60007f1e0ff */
[----:B------:R-:W-:Y:S01]  /*196b0*/  @!PT LDS RZ, [RZ] ;  /* 0x00000000fffff984 */ /* 0x000fe20000000800 */
[----:B------:R-:W-:Y:S01]  /*196c0*/  @!PT LDS RZ, [RZ] ;  /* 0x00000000fffff984 */ /* 0x000fe20000000800 */
[----:B------:R-:W-:Y:S01]  /*196d0*/  @!PT LDS RZ, [RZ] ;  /* 0x00000000fffff984 */ /* 0x000fe20000000800 */
[----:B------:R1:W-:Y:S01]  /*196e0*/  LDGSTS.E.BYPASS.LTC128B.128 [R245+0x100], [R88.64], !P4 ;  /* 0x0010000058f57fae */ /* 0x0003e2000e101d48 */
[----:B------:R-:W-:Y:S02]  /*196f0*/  IADD3.X R95, R89, R104, RZ, P0, !PT ;  /* 0x00000068595f7210 */ /* 0x000fe400007fe4ff */
[----:B------:R-:W-:Y:S01]  /*19700*/  IADD3 R92, P1, R94, R106, RZ ;  /* 0x0000006a5e5c7210 */ /* 0x000fe20007f3e0ff */
[C---:B------:R-:W-:Y:S04]  /*19710*/  HMMA.16816.F32 R80, R112.reuse, R82, RZ ;  /* 0x000000527050723c */ /* 0x040fe800000018ff */
[----:B------:R2:W-:Y:S01]  /*19720*/  LDGSTS.E.BYPASS.LTC128B.128 [R245+0x900], [R94.64], !P4 ;  /* 0x009000005ef57fae */ /* 0x0005e2000e101d48 */
[----:B------:R-:W-:Y:S02]  /*19730*/  IADD3.X R93, R95, R104, RZ, P1, !PT ;  /* 0x000000685f5d7210 */ /* 0x000fe40000ffe4ff */
[----:B------:R-:W-:Y:S01]  /*19740*/  IADD3 R102, P0, R92, R106, RZ ;  /* 0x0000006a5c667210 */ /* 0x000fe20007f1e0ff */
[-C--:B------:R-:W-:Y:S04]  /*19750*/  HMMA.16816.F32 R84, R112, R96.reuse, RZ ;  /* 0x000000607054723c */ /* 0x080fe800000018ff */
[----:B------:R2:W-:Y:S01]  /*19760*/  LDGSTS.E.BYPASS.LTC128B.128 [R245+0x1100], [R92.64], !P4 ;  /* 0x011000005cf57fae */ /* 0x0005e2000e101d48 */
[----:B------:R-:W-:Y:S07]  /*19770*/  IADD3.X R103, R93, R104, RZ, P0, !PT ;  /* 0x000000685d677210 */ /* 0x000fee00007fe4ff */
[----:B------:R3:W-:Y:S01]  /*19780*/  LDGSTS.E.BYPASS.LTC128B.128 [R245+0x1900], [R102.64], !P4 ;  /* 0x0190000066f57fae */ /* 0x0007e2000e101d48 */
[C---:B-1----:R-:W-:Y:S07]  /*19790*/  HMMA.16816.F32 R88, R108.reuse, R96, RZ ;  /* 0x000000606c58723c */ /* 0x042fee00000018ff */
[----:B------:R-:W-:Y:S05]  /*197a0*/  IADD3 R96, P2, R102, R106, RZ ;  /* 0x0000006a66607210 */ /* 0x000fea0007f5e0ff */
[----:B------:R-:W-:Y:S02]  /*197b0*/  IADD3.X R97, R103, R104, RZ, P2, !PT ;  /* 0x0000006867617210 */ /* 0x000fe400017fe4ff */
[----:B------:R-:W-:Y:S01]  /*197c0*/  IADD3 R100, P1, R96, R106, RZ ;  /* 0x0000006a60647210 */ /* 0x000fe20007f3e0ff */
[-C--:B--2---:R-:W-:Y:S02]  /*197d0*/  HMMA.16816.F32 R92, R108, R98.reuse, RZ ;  /* 0x000000626c5c723c */ /* 0x084fe400000018ff */
[----:B------:R1:W-:Y:S01]  /*197e0*/  LDGSTS.E.BYPASS.LTC128B.128 [R245+0x2100], [R96.64], !P4 ;  /* 0x0210000060f57fae */ /* 0x0003e2000e101d48 */
[----:B------:R-:W-:Y:S02]  /*197f0*/  IADD3.X R101, R97, R104, RZ, P1, !PT ;  /* 0x0000006861657210 */ /* 0x000fe40000ffe4ff */
[----:B---3--:R-:W-:Y:S05]  /*19800*/  IADD3 R102, P0, R100, R106, RZ ;  /* 0x0000006a64667210 */ /* 0x008fea0007f1e0ff */
[----:B------:R2:W-:Y:S02]  /*19810*/  LDGSTS.E.BYPASS.LTC128B.128 [R245+0x2900], [R100.64], !P4 ;  /* 0x0290000064f57fae */ /* 0x0005e4000e101d48 */
[----:B------:R-:W-:Y:S02]  /*19820*/  IADD3.X R103, R101, R104, RZ, P0, !PT ;  /* 0x0000006865677210 */ /* 0x000fe400007fe4ff */
[C---:B------:R-:W-:Y:S02]  /*19830*/  ISETP.GT.AND P0, PT, R246.reuse, RZ, PT ;  /* 0x000000fff600720c */ /* 0x040fe40003f04270 */
[----:B------:R-:W-:Y:S02]  /*19840*/  IADD3 R246, R246, -0x1, RZ ;  /* 0xfffffffff6f67810 */ /* 0x000fe40007ffe0ff */
        /* <DEDUP_REMOVED lines=267> */
[----:B------:R4:W3:Y:S01]  /*1a900*/  MUFU.EX2 R140, R2 ;  /* 0x00000002008c7308 */ /* 0x0008e20000000800 */
        /* <DEDUP_REMOVED lines=10> */
[--C-:B------:R-:W-:Y:S02]  /*1a9b0*/  FFMA.FTZ R12, R12, c[0x0][0x2d0], -R193.reuse ;  /* 0x0000b4000c0c7a23 */ /* 0x100fe400000108c1 */
[--C-:B------:R-:W-:Y:S02]  /*1a9c0*/  FFMA.FTZ R13, R13, c[0x0][0x2d0], -R193.reuse ;  /* 0x0000b4000d0d7a23 */ /* 0x100fe400000108c1 */
[----:B------:R1:W-:Y:S01]  /*1a9d0*/  MUFU.EX2 R222, R5 ;  /* 0x0000000500de7308 */ /* 0x0003e20000000800 */
[--C-:B------:R-:W-:Y:S02]  /*1a9e0*/  FFMA.FTZ R8, R8, c[0x0][0x2d0], -R193.reuse ;  /* 0x0000b40008087a23 */ /* 0x100fe400000108c1 */
[--C-:B------:R-:W-:Y:S02]  /*1a9f0*/  FFMA.FTZ R9, R9, c[0x0][0x2d0], -R193.reuse ;  /* 0x0000b40009097a23 */ /* 0x100fe400000108c1 */
[----:B----4-:R-:W-:Y:S02]  /*1aa00*/  FADD.FTZ R2, -R137, R136 ;  /* 0x0000008889027221 */ /* 0x010fe40000010100 */
[C---:B---3--:R-:W-:Y:S02]  /*1aa10*/  FMUL.FTZ R120, R141.reuse, R120 ;  /* 0x000000788d787220 */ /* 0x048fe40000410000 */
[----:B------:R-:W-:Y:S01]  /*1aa20*/  FMUL.FTZ R2, R2, c[0x0][0x2d0] ;  /* 0x0000b40002027a20 */ /* 0x000fe20000410000 */
[----:B------:R2:W-:Y:S01]  /*1aa30*/  MUFU.EX2 R217, R8 ;  /* 0x0000000800d97308 */ /* 0x0005e20000000800 */
[----:B------:R-:W-:Y:S02]  /*1aa40*/  FMUL.FTZ R121, R141, R121 ;  /* 0x000000798d797220 */ /* 0x000fe40000410000 */
[C---:B------:R-:W-:Y:S02]  /*1aa50*/  FMUL.FTZ R122, R140.reuse, R122 ;  /* 0x0000007a8c7a7220 */ /* 0x040fe40000410000 */
[C---:B------:R-:W-:Y:S02]  /*1aa60*/  FMUL.FTZ R123, R140.reuse, R123 ;  /* 0x0000007b8c7b7220 */ /* 0x040fe40000410000 */
[--C-:B------:R-:W-:Y:S02]  /*1aa70*/  FFMA.FTZ R41, R41, c[0x0][0x2d0], -R193.reuse ;  /* 0x0000b40029297a23 */ /* 0x100fe400000108c1 */
[C---:B------:R-:W-:Y:S01]  /*1aa80*/  FMUL.FTZ R124, R141.reuse, R124 ;  /* 0x0000007c8d7c7220 */ /* 0x040fe20000410000 */
[----:B------:R3:W4:Y:S01]  /*1aa90*/  MUFU.EX2 R136, R2 ;  /* 0x0000000200887308 */ /* 0x0007220000000800 */
[----:B------:R-:W-:Y:S02]  /*1aaa0*/  FMUL.FTZ R125, R141, R125 ;  /* 0x0000007d8d7d7220 */ /* 0x000fe40000410000 */
[C---:B------:R-:W-:Y:S02]  /*1aab0*/  FMUL.FTZ R126, R140.reuse, R126 ;  /* 0x0000007e8c7e7220 */ /* 0x040fe40000410000 */
[----:B------:R-:W-:Y:S02]  /*1aac0*/  FMUL.FTZ R127, R140, R127 ;  /* 0x0000007f8c7f7220 */ /* 0x000fe40000410000 */
[--C-:B------:R-:W-:Y:S02]  /*1aad0*/  FFMA.FTZ R56, R56, c[0x0][0x2d0], -R193.reuse ;  /* 0x0000b40038387a23 */ /* 0x100fe400000108c1 */
[--C-:B------:R-:W-:Y:S01]  /*1aae0*/  FFMA.FTZ R57, R57, c[0x0][0x2d0], -R193.reuse ;  /* 0x0000b40039397a23 */ /* 0x100fe200000108c1 */
[----:B------:R4:W-:Y:S01]  /*1aaf0*/  MUFU.EX2 R218, R9 ;  /* 0x0000000900da7308 */ /* 0x0009e20000000800 */
[----:B------:R-:W-:Y:S02]  /*1ab00*/  @P0 IMAD R6, R4, c[0x0][0x1e0], RZ ;  /* 0x0000780004060a24 */ /* 0x000fe400078e02ff */
[C---:B-1----:R-:W-:Y:S01]  /*1ab10*/  @P0 IMAD.WIDE.U32 R4, R246.reuse, c[0x0][0x1e0], RZ ;  /* 0x00007800f6040a25 */ /* 0x042fe200078e00ff */
[----:B--2---:R-:W-:Y:S03]  /*1ab20*/  @P0 MOV R8, R248 ;  /* 0x000000f800080202 */ /* 0x004fe60000000f00 */
[----:B------:R-:W-:Y:S02]  /*1ab30*/  @P0 IMAD R6, R246, c[0x0][0x1e4], R6 ;  /* 0x00007900f6060a24 */ /* 0x000fe400078e0206 */
[----:B------:R-:W-:Y:S01]  /*1ab40*/  FFMA.FTZ R81, R81, c[0x0][0x2d0], -R192 ;  /* 0x0000b40051517a23 */ /* 0x000fe200000108c0 */
[----:B------:R-:W-:Y:S01]  /*1ab50*/  MUFU.EX2 R210, R22 ;  /* 0x0000001600d27308 */ /* 0x000fe20000000800 */
[--C-:B------:R-:W-:Y:S01]  /*1ab60*/  FFMA.FTZ R24, R24, c[0x0][0x2d0], -R193.reuse ;  /* 0x0000b40018187a23 */ /* 0x100fe200000108c1 */
[----:B------:R-:W-:Y:S01]  /*1ab70*/  @P0 IADD3 R6, R5, R6, RZ ;  /* 0x0000000605060210 */ /* 0x000fe20007ffe0ff */
[----:B------:R-:W-:Y:S01]  /*1ab80*/  FFMA.FTZ R25, R25, c[0x0][0x2d0], -R193 ;  /* 0x0000b40019197a23 */ /* 0x000fe200000108c1 */
[----:B---3--:R-:W1:Y:S01]  /*1ab90*/  SHFL.BFLY PT, R2, R0, 0x1, 0x1f ;  /* 0x0c201f0000027f89 */ /* 0x008e6200000e0000 */
[C---:B----4-:R-:W-:Y:S02]  /*1aba0*/  FMUL.FTZ R116, R136.reuse, R116 ;  /* 0x0000007488747220 */ /* 0x050fe40000410000 */
[C---:B------:R-:W-:Y:S02]  /*1abb0*/  FMUL.FTZ R117, R136.reuse, R117 ;  /* 0x0000007588757220 */ /* 0x040fe40000410000 */
[C---:B------:R-:W-:Y:S01]  /*1abc0*/  FMUL.FTZ R128, R136.reuse, R128 ;  /* 0x0000008088807220 */ /* 0x040fe20000410000 */
[----:B------:R-:W-:Y:S01]  /*1abd0*/  MUFU.EX2 R212, R23 ;  /* 0x0000001700d47308 */ /* 0x000fe20000000800 */
[C---:B------:R-:W-:Y:S02]  /*1abe0*/  FMUL.FTZ R129, R136.reuse, R129 ;  /* 0x0000008188817220 */ /* 0x040fe40000410000 */
[C---:B------:R-:W-:Y:S01]  /*1abf0*/  FMUL.FTZ R132, R136.reuse, R132 ;  /* 0x0000008488847220 */ /* 0x040fe20000410000 */
[----:B------:R-:W-:Y:S01]  /*1ac00*/  @P0 MOV R9, R251 ;  /* 0x000000fb00090202 */ /* 0x000fe20000000f00 */
[----:B------:R-:W-:Y:S02]  /*1ac10*/  FMUL.FTZ R133, R136, R133 ;  /* 0x0000008588857220 */ /* 0x000fe40000410000 */
[----:B------:R-:W-:Y:S02]  /*1ac20*/  FFMA.FTZ R34, R34, c[0x0][0x2d0], -R194 ;  /* 0x0000b40022227a23 */ /* 0x000fe400000108c2 */
[----:B------:R-:W-:Y:S01]  /*1ac30*/  @P0 IMAD.WIDE.U32 R8, R4, 0x70, R8 ;  /* 0x0000007004080825 */ /* 0x000fe200078e0008 */
[----:B------:R2:W-:Y:S03]  /*1ac40*/  MUFU.EX2 R227, R16 ;  /* 0x0000001000e37308 */ /* 0x0005e60000000800 */
[----:B------:R-:W-:Y:S01]  /*1ac50*/  @P0 IMAD R4, R6, 0x70, RZ ;  /* 0x0000007006040824 */ /* 0x000fe200078e02ff */
[----:B------:R-:W-:Y:S01]  /*1ac60*/  @P0 LEA R6, P1, R8, c[0x0][0x1c8], 0x1 ;  /* 0x0000720008060a11 */ /* 0x000fe200078208ff */
[----:B------:R-:W-:Y:S02]  /*1ac70*/  FFMA.FTZ R35, R35, c[0x0][0x2d0], -R194 ;  /* 0x0000b40023237a23 */ /* 0x000fe400000108c2 */
[--C-:B------:R-:W-:Y:S01]  /*1ac80*/  FFMA.FTZ R28, R28, c[0x0][0x2d0], -R193.reuse ;  /* 0x0000b4001c1c7a23 */ /* 0x100fe200000108c1 */
[----:B-1----:R-:W-:Y:S01]  /*1ac90*/  FMNMX.FTZ R2, R0, R2, !PT ;  /* 0x0000000200027209 */ /* 0x002fe20007810000 */
[----:B------:R-:W-:Y:S01]  /*1aca0*/  FFMA.FTZ R29, R29, c[0x0][0x2d0], -R193 ;  /* 0x0000b4001d1d7a23 */ /* 0x000fe200000108c1 */
[----:B------:R1:W-:Y:S01]  /*1acb0*/  MUFU.EX2 R223, R17 ;  /* 0x0000001100df7308 */ /* 0x0003e20000000800 */
[----:B------:R-:W-:Y:S01]  /*1acc0*/  @P0 IADD3 R5, R9, R4, RZ ;  /* 0x0000000409050210 */ /* 0x000fe20007ffe0ff */
[--C-:B------:R-:W-:Y:S01]  /*1acd0*/  FFMA.FTZ R36, R36, c[0x0][0x2d0], -R192.reuse ;  /* 0x0000b40024247a23 */ /* 0x100fe200000108c0 */
[----:B------:R-:W-:Y:S01]  /*1ace0*/  @P0 IADD3 R4, P3, R6, UR4, RZ ;  /* 0x0000000406040c10 */ /* 0x000fe2000ff7e0ff */
[----:B------:R-:W-:Y:S01]  /*1acf0*/  FMUL.FTZ R3, R2, c[0x0][0x2d0] ;  /* 0x0000b40002037a20 */ /* 0x000fe20000410000 */
[----:B------:R-:W-:Y:S01]  /*1ad00*/  @P0 LEA.HI.X R7, R8, c[0x0][0x1cc], R5, 0x1, P1 ;  /* 0x0000730008070a11 */ /* 0x000fe200008f0c05 */
[----:B------:R-:W-:Y:S02]  /*1ad10*/  FFMA.FTZ R37, R37, c[0x0][0x2d0], -R192 ;  /* 0x0000b40025257a23 */ /* 0x000fe400000108c0 */
[--C-:B------:R-:W-:Y:S01]  /*1ad20*/  FFMA.FTZ R10, R10, c[0x0][0x2d0], -R3.reuse ;  /* 0x0000b4000a0a7a23 */ /* 0x100fe20000010803 */
[----:B------:R-:W-:Y:S01]  /*1ad30*/  @P0 IADD3.X R5, R7, UR5, RZ, P3, !PT ;  /* 0x0000000507050c10 */ /* 0x000fe20009ffe4ff */
[----:B------:R3:W-:Y:S01]  /*1ad40*/  MUFU.EX2 R211, R18 ;  /* 0x0000001200d37308 */ /* 0x0007e20000000800 */
[----:B------:R4:W-:Y:S01]  /*1ad50*/  @P0 LDGSTS.E.BYPASS.LTC128B.128 [R245+0x3900], [R6.64], !P4 ;  /* 0x0390000006f50fae */ /* 0x0009e2000e101d48 */
[--C-:B------:R-:W-:Y:S02]  /*1ad60*/  FFMA.FTZ R62, R62, c[0x0][0x2d0], -R3.reuse ;  /* 0x0000b4003e3e7a23 */ /* 0x100fe40000010803 */
[----:B--2---:R-:W-:Y:S02]  /*1ad70*/  FMUL.FTZ R16, R141, R156 ;  /* 0x0000009c8d107220 */ /* 0x004fe40000410000 */
[--C-:B------:R-:W-:Y:S02]  /*1ad80*/  FFMA.FTZ R63, R63, c[0x0][0x2d0], -R3.reuse ;  /* 0x0000b4003f3f7a23 */ /* 0x100fe40000010803 */
[--C-:B------:R-:W-:Y:S01]  /*1ad90*/  FFMA.FTZ R11, R11, c[0x0][0x2d0], -R3.reuse ;  /* 0x0000b4000b0b7a23 */ /* 0x100fe20000010803 */
[----:B------:R2:W-:Y:S01]  /*1ada0*/  @P0 LDGSTS.E.BYPASS.LTC128B.128 [R245+0x4100], [R4.64], !P4 ;  /* 0x0410000004f50fae */ /* 0x0005e2000e101d48 */
        /* <DEDUP_REMOVED lines=9> */
[----:B---3--:R-:W-:Y:S02]  /*1ae40*/  FMUL.FTZ R18, R140, R158 ;  /* 0x0000009e8c127220 */ /* 0x008fe40000410000 */
[--C-:B------:R-:W-:Y:S02]  /*1ae50*/  FFMA.FTZ R31, R31, c[0x0][0x2d0], -R3.reuse ;  /* 0x0000b4001f1f7a23 */ /* 0x100fe40000010803 */
[--C-:B------:R-:W-:Y:S01]  /*1ae60*/  FFMA.FTZ R26, R26, c[0x0][0x2d0], -R3.reuse ;  /* 0x0000b4001a1a7a23 */ /* 0x100fe20000010803 */
[----:B------:R3:W-:Y:S01]  /*1ae70*/  MUFU.EX2 R196, R11 ;  /* 0x0000000b00c47308 */ /* 0x0007e20000000800 */
[----:B------:R-:W-:Y:S02]  /*1ae80*/  FADD.FTZ R0, -R2, R142 ;  /* 0x0000008e02007221 */ /* 0x000fe40000010100 */
[--C-:B------:R-:W-:Y:S01]  /*1ae90*/  FFMA.FTZ R27, R27, c[0x0][0x2d0], -R3.reuse ;  /* 0x0000b4001b1b7a23 */ /* 0x100fe20000010803 */
[----:B----4-:R-:W-:Y:S01]  /*1aea0*/  @P0 IADD3 R10, P2, R4, UR4, RZ ;  /* 0x00000004040a0c10 */ /* 0x010fe2000ff5e0ff */
[----:B------:R-:W-:Y:S02]  /*1aeb0*/  FMUL.FTZ R0, R0, c[0x0][0x2d0] ;  /* 0x0000b40000007a20 */ /* 0x000fe40000410000 */
[----:B------:R-:W-:Y:S01]  /*1aec0*/  FFMA.FTZ R30, R30, c[0x0][0x2d0], -R3 ;  /* 0x0000b4001e1e7a23 */ /* 0x000fe20000010803 */
[----:B------:R-:W-:Y:S01]  /*1aed0*/  @P0 IADD3 R8, P1, R10, UR4, RZ ;  /* 0x000000040a080c10 */ /* 0x000fe2000ff3e0ff */
[--C-:B------:R-:W-:Y:S01]  /*1aee0*/  FFMA.FTZ R38, R38, c[0x0][0x2d0], -R194.reuse ;  /* 0x0000b40026267a23 */ /* 0x100fe200000108c2 */
[----:B------:R4:W-:Y:S01]  /*1aef0*/  MUFU.EX2 R208, R12 ;  /* 0x0000000c00d07308 */ /* 0x0009e20000000800 */
[----:B------:R-:W-:Y:S01]  /*1af00*/  FFMA.FTZ R39, R39, c[0x0][0x2d0], -R194 ;  /* 0x0000b40027277a23 */ /* 0x000fe200000108c2 */
[----:B------:R-:W-:Y:S01]  /*1af10*/  @P0 IADD3 R6, P3, R8, UR4, RZ ;  /* 0x0000000408060c10 */ /* 0x000fe2000ff7e0ff */
[--C-:B------:R-:W-:Y:S02]  /*1af20*/  FFMA.FTZ R48, R48, c[0x0][0x2d0], -R192.reuse ;  /* 0x0000b40030307a23 */ /* 0x100fe400000108c0 */
[----:B-1----:R-:W-:Y:S02]  /*1af30*/  FMUL.FTZ R19, R140, R159 ;  /* 0x0000009f8c137220 */ /* 0x002fe40000410000 */
[----:B------:R-:W-:Y:S02]  /*1af40*/  FFMA.FTZ R49, R49, c[0x0][0x2d0], -R192 ;  /* 0x0000b40031317a23 */ /* 0x000fe400000108c0 */
[--C-:B------:R-:W-:Y:S01]  /*1af50*/  FFMA.FTZ R50, R50, c[0x0][0x2d0], -R194.reuse ;  /* 0x0000b40032327a23 */ /* 0x100fe200000108c2 */
[----:B------:R-:W1:Y:S01]  /*1af60*/  MUFU.EX2 R0, R0 ;  /* 0x0000000000007308 */ /* 0x000e620000000800 */
[----:B------:R-:W-:Y:S02]  /*1af70*/  FFMA.FTZ R51, R51, c[0x0][0x2d0], -R194 ;  /* 0x0000b40033337a23 */ /* 0x000fe400000108c2 */
[--C-:B------:R-:W-:Y:S01]  /*1af80*/  FFMA.FTZ R40, R40, c[0x0][0x2d0], -R193.reuse ;  /* 0x0000b40028287a23 */ /* 0x100fe200000108c1 */
[----:B---3--:R-:W-:Y:S01]  /*1af90*/  @P0 IADD3.X R11, R5, UR5, RZ, P2, !PT ;  /* 0x00000005050b0c10 */ /* 0x008fe200097fe4ff */
[--C-:B------:R-:W-:Y:S01]  /*1afa0*/  FFMA.FTZ R44, R44, c[0x0][0x2d0], -R193.reuse ;  /* 0x0000b4002c2c7a23 */ /* 0x100fe200000108c1 */
[----:B--2---:R-:W-:Y:S01]  /*1afb0*/  @P0 IADD3 R4, P2, R6, UR4, RZ ;  /* 0x0000000406040c10 */ /* 0x004fe2000ff5e0ff */
[----:B------:R-:W-:Y:S01]  /*1afc0*/  FFMA.FTZ R45, R45, c[0x0][0x2d0], -R193 ;  /* 0x0000b4002d2d7a23 */ /* 0x000fe200000108c1 */
[----:B------:R-:W-:Y:S01]  /*1afd0*/  @P0 IADD3.X R9, R11, UR5, RZ, P1, !PT ;  /* 0x000000050b090c10 */ /* 0x000fe20008ffe4ff */
[----:B------:R2:W-:Y:S01]  /*1afe0*/  @P0 LDGSTS.E.BYPASS.LTC128B.128 [R245+0x4900], [R10.64], !P4 ;  /* 0x049000000af50fae */ /* 0x0005e2000e101d48 */
[----:B------:R3:W2:Y:S01]  /*1aff0*/  MUFU.EX2 R209, R13 ;  /* 0x0000000d00d17308 */ /* 0x0006a20000000800 */
[----:B------:R-:W-:Y:S01]  /*1b000*/  FFMA.FTZ R46, R46, c[0x0][0x2d0], -R3 ;  /* 0x0000b4002e2e7a23 */ /* 0x000fe20000010803 */
[----:B------:R-:W-:Y:S01]  /*1b010*/  @P0 IADD3.X R7, R9, UR5, RZ, P3, !PT ;  /* 0x0000000509070c10 */ /* 0x000fe20009ffe4ff */
[--C-:B------:R-:W-:Y:S02]  /*1b020*/  FFMA.FTZ R72, R72, c[0x0][0x2d0], -R193.reuse ;  /* 0x0000b40048487a23 */ /* 0x100fe400000108c1 */
[----:B----4-:R-:W-:Y:S01]  /*1b030*/  FMUL.FTZ R12, R136, R152 ;  /* 0x00000098880c7220 */ /* 0x010fe20000410000 */
[----:B------:R-:W-:Y:S01]  /*1b040*/  @P0 IADD3.X R5, R7, UR5, RZ, P2, !PT ;  /* 0x0000000507050c10 */ /* 0x000fe200097fe4ff */
[----:B------:R4:W-:Y:S01]  /*1b050*/  @P0 LDGSTS.E.BYPASS.LTC128B.128 [R245+0x5100], [R8.64], !P4 ;  /* 0x0510000008f50fae */ /* 0x0009e2000e101d48 */
[----:B------:R-:W-:Y:S02]  /*1b060*/  FFMA.FTZ R113, R113, c[0x0][0x2d0], -R192 ;  /* 0x0000b40071717a23 */ /* 0x000fe400000108c0 */
[----:B------:R4:W-:Y:S01]  /*1b070*/  MUFU.EX2 R201, R14 ;  /* 0x0000000e00c97308 */ /* 0x0009e20000000800 */
[----:B------:R-:W-:Y:S02]  /*1b080*/  FFMA.FTZ R115, R115, c[0x0][0x2d0], -R194 ;  /* 0x0000b40073737a23 */ /* 0x000fe400000108c2 */
[--C-:B------:R-:W-:Y:S02]  /*1b090*/  FFMA.FTZ R109, R109, c[0x0][0x2d0], -R193.reuse ;  /* 0x0000b4006d6d7a23 */ /* 0x100fe400000108c1 */
[----:B------:R4:W-:Y:S01]  /*1b0a0*/  @P0 LDGSTS.E.BYPASS.LTC128B.128 [R245+0x5900], [R6.64], !P4 ;  /* 0x0590000006f50fae */ /* 0x0009e2000e101d48 */
[C---:B-1----:R-:W-:Y:S02]  /*1b0b0*/  FMUL.FTZ R118, R0.reuse, R118 ;  /* 0x0000007600767220 */ /* 0x042fe40000410000 */
[C---:B------:R-:W-:Y:S02]  /*1b0c0*/  FMUL.FTZ R119, R0.reuse, R119 ;  /* 0x0000007700777220 */ /* 0x040fe40000410000 */
[----:B------:R1:W1:Y:S01]  /*1b0d0*/  MUFU.EX2 R202, R15 ;  /* 0x0000000f00ca7308 */ /* 0x0002620000000800 */
[----:B------:R-:W-:Y:S02]  /*1b0e0*/  FMUL.FTZ R130, R0, R130 ;  /* 0x0000008200827220 */ /* 0x000fe40000410000 */
[----:B------:R1:W-:Y:S01]  /*1b0f0*/  @P0 LDGSTS.E.BYPASS.LTC128B.128 [R245+0x6100], [R4.64], !P4 ;  /* 0x0610000004f50fae */ /* 0x0003e2000e101d48 */
[----:B---3--:R-:W-:Y:S01]  /*1b100*/  FMUL.FTZ R13, R136, R153 ;  /* 0x00000099880d7220 */ /* 0x008fe20000410000 */
[----:B--2---:R-:W-:Y:S01]  /*1b110*/  @P0 IADD3 R10, P1, R4, UR4, RZ ;  /* 0x00000004040a0c10 */ /* 0x004fe2000ff3e0ff */
[C---:B------:R-:W-:Y:S02]  /*1b120*/  FMUL.FTZ R131, R0.reuse, R131 ;  /* 0x0000008300837220 */ /* 0x040fe40000410000 */
[C---:B------:R-:W-:Y:S02]  /*1b130*/  FMUL.FTZ R134, R0.reuse, R134 ;  /* 0x0000008600867220 */ /* 0x040fe40000410000 */
[----:B------:R2:W-:Y:S01]  /*1b140*/  MUFU.EX2 R200, R31 ;  /* 0x0000001f00c87308 */ /* 0x0005e20000000800 */
[----:B------:R-:W-:Y:S01]  /*1b150*/  @P0 IADD3.X R11, R5, UR5, RZ, P1, !PT ;  /* 0x00000005050b0c10 */ /* 0x000fe20008ffe4ff */
[----:B------:R-:W-:Y:S02]  /*1b160*/  FMUL.FTZ R135, R0, R135 ;  /* 0x0000008700877220 */ /* 0x000fe40000410000 */
        /* <DEDUP_REMOVED lines=10> */
[----:B------:R-:W-:Y:S01]  /*1b210*/  F2FP.PACK_AB R146, R223, R227 ;  /* 0x000000e3df92723e */ /* 0x000fe200000000ff */
[----:B------:R-:W-:Y:S01]  /*1b220*/  FMUL.FTZ R7, R140, R147 ;  /* 0x000000938c077220 */ /* 0x000fe20000410000 */
[----:B------:R-:W-:Y:S01]  /*1b230*/  F2FP.PACK_AB R147, R224, R211 ;  /* 0x000000d3e093723e */ /* 0x000fe200000000ff */
[----:B-1----:R-:W-:Y:S02]  /*1b240*/  FMUL.FTZ R15, R0, R155 ;  /* 0x0000009b000f7220 */ /* 0x002fe40000410000 */
[----:B------:R1:W-:Y:S01]  /*1b250*/  MUFU.EX2 R252, R25 ;  /* 0x0000001900fc7308 */ /* 0x0003e20000000800 */
[C---:B------:R-:W-:Y:S01]  /*1b260*/  FMUL.FTZ R4, R141.reuse, R144 ;  /* 0x000000908d047220 */ /* 0x040fe20000410000 */
[----:B------:R-:W-:Y:S01]  /*1b270*/  F2FP.PACK_AB R144, R222, R221 ;  /* 0x000000ddde90723e */ /* 0x000fe200000000ff */
[----:B------:R-:W-:Y:S01]  /*1b280*/  FMUL.FTZ R5, R141, R145 ;  /* 0x000000918d057220 */ /* 0x000fe20000410000 */
[----:B------:R-:W-:Y:S01]  /*1b290*/  F2FP.PACK_AB R145, R220, R219 ;  /* 0x000000dbdc91723e */ /* 0x000fe200000000ff */
[----:B------:R-:W4:Y:S01]  /*1b2a0*/  LDSM.16.MT88.4 R188, [R231+0x100] ;  /* 0x00010000e7bc783b */ /* 0x000f220000004200 */
[----:B--2---:R-:W-:Y:S01]  /*1b2b0*/  FMUL.FTZ R31, R0, R171 ;  /* 0x000000ab001f7220 */ /* 0x004fe20000410000 */
[----:B------:R-:W-:Y:S01]  /*1b2c0*/  MOV R171, R225 ;  /* 0x000000e100ab7202 */ /* 0x000fe20000000f00 */
        /* <DEDUP_REMOVED lines=8> */
[C---:B----4-:R-:W-:Y:S02]  /*1b350*/  FMUL.FTZ R24, R136.reuse, R164 ;  /* 0x000000a488187220 */ /* 0x050fe40000410000 */
[----:B------:R-:W-:Y:S01]  /*1b360*/  MUFU.EX2 R206, R60 ;  /* 0x0000003c00ce7308 */ /* 0x000fe20000000800 */
[----:B------:R-:W3:Y:S01]  /*1b370*/  LDSM.16.MT88.4 R156, [R230+0x100] ;  /* 0x00010000e69c783b */ /* 0x000ee20000004200 */
[----:B------:R-:W-:Y:S02]  /*1b380*/  FFMA.FTZ R83, R83, c[0x0][0x2d0], -R194 ;  /* 0x0000b40053537a23 */ /* 0x000fe400000108c2 */
[----:B-1----:R-:W-:Y:S02]  /*1b390*/  FMUL.FTZ R25, R136, R165 ;  /* 0x000000a588197220 */ /* 0x002fe40000410000 */
[--C-:B------:R-:W-:Y:S02]  /*1b3a0*/  FFMA.FTZ R80, R80, c[0x0][0x2d0], -R192.reuse ;  /* 0x0000b40050507a23 */ /* 0x100fe400000108c0 */
[--C-:B------:R-:W-:Y:S01]  /*1b3b0*/  FFMA.FTZ R73, R73, c[0x0][0x2d0], -R193.reuse ;  /* 0x0000b40049497a23 */ /* 0x100fe200000108c1 */
[----:B------:R-:W0:Y:S01]  /*1b3c0*/  LDGDEPBAR ;  /* 0x00000000000079af */ /* 0x000e220000000000 */
[----:B------:R-:W-:Y:S01]  /*1b3d0*/  MUFU.EX2 R205, R61 ;  /* 0x0000003d00cd7308 */ /* 0x000fe20000000800 */
[--C-:B------:R-:W-:Y:S02]  /*1b3e0*/  FFMA.FTZ R76, R76, c[0x0][0x2d0], -R193.reuse ;  /* 0x0000b4004c4c7a23 */ /* 0x100fe400000108c1 */
[----:B------:R-:W-:Y:S01]  /*1b3f0*/  FFMA.FTZ R77, R77, c[0x0][0x2d0], -R193 ;  /* 0x0000b4004d4d7a23 */ /* 0x000fe200000108c1 */
        /* <DEDUP_REMOVED lines=9> */
[C---:B------:R-:W-:Y:S02]  /*1b490*/  FMUL.FTZ R20, R141.reuse, R160 ;  /* 0x000000a08d147220 */ /* 0x040fe40000410000 */
[----:B------:R-:W-:Y:S01]  /*1b4a0*/  FMUL.FTZ R21, R141, R161 ;  /* 0x000000a18d157220 */ /* 0x000fe20000410000 */
[----:B------:R-:W-:Y:S01]  /*1b4b0*/  MOV R161, R212 ;  /* 0x000000d400a17202 */ /* 0x000fe20000000f00 */
[C---:B------:R-:W-:Y:S03]  /*1b4c0*/  HMMA.16816.F32 R16, R144.reuse, R22, R16 ;  /* 0x000000169010723c */ /* 0x040fe60000001810 */
[----:B------:R4:W-:Y:S01]  /*1b4d0*/  MUFU.EX2 R198, R27 ;  /* 0x0000001b00c67308 */ /* 0x0009e20000000800 */
[--C-:B------:R-:W-:Y:S02]  /*1b4e0*/  FFMA.FTZ R84, R84, c[0x0][0x2d0], -R192.reuse ;  /* 0x0000b40054547a23 */ /* 0x100fe400000108c0 */
[--C-:B------:R-:W-:Y:S02]  /*1b4f0*/  FFMA.FTZ R85, R85, c[0x0][0x2d0], -R192.reuse ;  /* 0x0000b40055557a23 */ /* 0x100fe400000108c0 */
[C---:B------:R-:W-:Y:S01]  /*1b500*/  FMUL.FTZ R22, R140.reuse, R162 ;  /* 0x000000a28c167220 */ /* 0x040fe20000410000 */
[----:B------:R-:W-:Y:S03]  /*1b510*/  MOV R162, R213 ;  /* 0x000000d500a27202 */ /* 0x000fe60000000f00 */
[----:B------:R-:W-:Y:S01]  /*1b520*/  FMUL.FTZ R23, R140, R163 ;  /* 0x000000a38c177220 */ /* 0x000fe20000410000 */
[----:B------:R-:W2:Y:S01]  /*1b530*/  MUFU.EX2 R215, R32 ;  /* 0x0000002000d77308 */ /* 0x000ea20000000800 */
[----:B------:R-:W-:Y:S01]  /*1b540*/  MOV R163, R210 ;  /* 0x000000d200a37202 */ /* 0x000fe20000000f00 */
[--C-:B------:R-:W-:Y:S02]  /*1b550*/  FFMA.FTZ R96, R96, c[0x0][0x2d0], -R192.reuse ;  /* 0x0000b40060607a23 */ /* 0x100fe400000108c0 */
[----:B-1----:R-:W-:Y:S02]  /*1b560*/  FMUL.FTZ R26, R0, R166 ;  /* 0x000000a6001a7220 */ /* 0x002fe40000410000 */
[-C--:B------:R-:W-:Y:S03]  /*1b570*/  HMMA.16816.F32 R20, R144, R188.reuse, R20 ;  /* 0x000000bc9014723c */ /* 0x080fe60000001814 */
[----:B------:R-:W-:Y:S01]  /*1b580*/  FFMA.FTZ R97, R97, c[0x0][0x2d0], -R192 ;  /* 0x0000b40061617a23 */ /* 0x000fe200000108c0 */
[----:B------:R-:W1:Y:S01]  /*1b590*/  MUFU.EX2 R32, R34 ;  /* 0x0000002200207308 */ /* 0x000e620000000800 */
[--C-:B------:R-:W-:Y:S02]  /*1b5a0*/  FFMA.FTZ R86, R86, c[0x0][0x2d0], -R194.reuse ;  /* 0x0000b40056567a23 */ /* 0x100fe400000108c2 */
[--C-:B------:R-:W-:Y:S02]  /*1b5b0*/  FFMA.FTZ R87, R87, c[0x0][0x2d0], -R194.reuse ;  /* 0x0000b40057577a23 */ /* 0x100fe400000108c2 */
[----:B----4-:R-:W-:Y:S03]  /*1b5c0*/  FMUL.FTZ R27, R0, R167 ;  /* 0x000000a7001b7220 */ /* 0x010fe60000410000 */
[--C-:B------:R-:W-:Y:S02]  /*1b5d0*/  FFMA.FTZ R98, R98, c[0x0][0x2d0], -R194.reuse ;  /* 0x0000b40062627a23 */ /* 0x100fe400000108c2 */
[----:B------:R-:W4:Y:S01]  /*1b5e0*/  MUFU.EX2 R142, R35 ;  /* 0x00000023008e7308 */ /* 0x000f220000000800 */
[----:B------:R-:W-:Y:S01]  /*1b5f0*/  FFMA.FTZ R99, R99, c[0x0][0x2d0], -R194 ;  /* 0x0000b40063637a23 */ /* 0x000fe200000108c2 */
[C---:B------:R-:W-:Y:S04]  /*1b600*/  HMMA.16816.F32 R24, R148.reuse, R188, R24 ;  /* 0x000000bc9418723c */ /* 0x040fe80000001818 */
[----:B--2---:R-:W-:Y:S01]  /*1b610*/  MOV R160, R215 ;  /* 0x000000d700a07202 */ /* 0x004fe20000000f00 */
[--C-:B------:R-:W-:Y:S02]  /*1b620*/  FFMA.FTZ R90, R90, c[0x0][0x2d0], -R3.reuse ;  /* 0x0000b4005a5a7a23 */ /* 0x100fe40000010803 */
[--C-:B------:R-:W-:Y:S01]  /*1b630*/  FFMA.FTZ R91, R91, c[0x0][0x2d0], -R3.reuse ;  /* 0x0000b4005b5b7a23 */ /* 0x100fe20000010803 */
[----:B------:R-:W2:Y:S01]  /*1b640*/  MUFU.EX2 R214, R33 ;  /* 0x0000002100d67308 */ /* 0x000ea20000000800 */
[--C-:B------:R-:W-:Y:S03]  /*1b650*/  FFMA.FTZ R94, R94, c[0x0][0x2d0], -R3.reuse ;  /* 0x0000b4005e5e7a23 */ /* 0x100fe60000010803 */
[----:B-1----:R-:W-:Y:S01]  /*1b660*/  MOV R167, R32 ;  /* 0x0000002000a77202 */ /* 0x002fe20000000f00 */
[----:B------:R-:W-:Y:S01]  /*1b670*/  FMUL.FTZ R32, R141, R172 ;  /* 0x000000ac8d207220 */ /* 0x000fe20000410000 */
[----:B------:R-:W-:Y:S01]  /*1b680*/  MOV R172, R223 ;  /* 0x000000df00ac7202 */ /* 0x000fe20000000f00 */
[----:B------:R-:W-:Y:S01]  /*1b690*/  FMUL.FTZ R34, R140, R174 ;  /* 0x000000ae8c227220 */ /* 0x000fe20000410000 */
[----:B------:R-:W-:Y:S01]  /*1b6a0*/  MOV R174, R211 ;  /* 0x000000d300ae7202 */ /* 0x000fe20000000f00 */
[--C-:B------:R-:W-:Y:S01]  /*1b6b0*/  FFMA.FTZ R95, R95, c[0x0][0x2d0], -R3.reuse ;  /* 0x0000b4005f5f7a23 */ /* 0x100fe20000010803 */
[----:B------:R-:W1:Y:S01]  /*1b6c0*/  MUFU.EX2 R33, R28 ;  /* 0x0000001c00217308 */ /* 0x000e620000000800 */
[--C-:B------:R-:W-:Y:S02]  /*1b6d0*/  FFMA.FTZ R100, R100, c[0x0][0x2d0], -R192.reuse ;  /* 0x0000b40064647a23 */ /* 0x100fe400000108c0 */
[--C-:B------:R-:W-:Y:S01]  /*1b6e0*/  FFMA.FTZ R101, R101, c[0x0][0x2d0], -R192.reuse ;  /* 0x0000b40065657a23 */ /* 0x100fe200000108c0 */
[----:B----4-:R-:W-:Y:S01]  /*1b6f0*/  MOV R164, R142 ;  /* 0x0000008e00a47202 */ /* 0x010fe20000000f00 */
[----:B------:R-:W-:Y:S01]  /*1b700*/  FMUL.FTZ R35, R140, R175 ;  /* 0x000000af8c237220 */ /* 0x000fe20000410000 */
[----:B------:R-:W-:Y:S01]  /*1b710*/  MOV R175, R224 ;  /* 0x000000e000af7202 */ /* 0x000fe20000000f00 */
[----:B------:R-:W-:Y:S01]  /*1b720*/  FFMA.FTZ R142, R47, c[0x0][0x2d0], -R3 ;  /* 0x0000b4002f8e7a23 */ /* 0x000fe20000010803 */
[----:B------:R-:W-:Y:S01]  /*1b730*/  F2FP.PACK_AB R47, R164, R167 ;  /* 0x000000a7a42f723e */ /* 0x000fe200000000ff */
[----:B------:R-:W-:Y:S01]  /*1b740*/  FFMA.FTZ R112, R112, c[0x0][0x2d0], -R192 ;  /* 0x0000b40070707a23 */ /* 0x000fe200000108c0 */
[----:B------:R4:W3:Y:S01]  /*1b750*/  MUFU.EX2 R203, R29 ;  /* 0x0000001d00cb7308 */ /* 0x0008e20000000800 */
[--C-:B------:R-:W-:Y:S02]  /*1b760*/  FFMA.FTZ R102, R102, c[0x0][0x2d0], -R194.reuse ;  /* 0x0000b40066667a23 */ /* 0x100fe400000108c2 */
[--C-:B------:R-:W-:Y:S01]  /*1b770*/  FFMA.FTZ R103, R103, c[0x0][0x2d0], -R194.reuse ;  /* 0x0000b40067677a23 */ /* 0x100fe200000108c2 */
[----:B--2---:R-:W-:Y:S01]  /*1b780*/  MOV R165, R214 ;  /* 0x000000d600a57202 */ /* 0x004fe20000000f00 */
[----:B------:R-:W-:Y:S02]  /*1b790*/  FFMA.FTZ R114, R114, c[0x0][0x2d0], -R194 ;  /* 0x0000b40072727a23 */ /* 0x000fe400000108c2 */
[--C-:B------:R-:W-:Y:S02]  /*1b7a0*/  FFMA.FTZ R105, R105, c[0x0][0x2d0], -R193.reuse ;  /* 0x0000b40069697a23 */ /* 0x100fe400000108c1 */
[----:B------:R-:W-:Y:S01]  /*1b7b0*/  FFMA.FTZ R108, R108, c[0x0][0x2d0], -R193 ;  /* 0x0000b4006c6c7a23 */ /* 0x000fe200000108c1 */
[----:B------:R2:W2:Y:S01]  /*1b7c0*/  MUFU.EX2 R199, R30 ;  /* 0x0000001e00c77308 */ /* 0x0004a20000000800 */
[--C-:B------:R-:W-:Y:S02]  /*1b7d0*/  FFMA.FTZ R106, R106, c[0x0][0x2d0], -R3.reuse ;  /* 0x0000b4006a6a7a23 */ /* 0x100fe40000010803 */
[--C-:B------:R-:W-:Y:S01]  /*1b7e0*/  FFMA.FTZ R107, R107, c[0x0][0x2d0], -R3.reuse ;  /* 0x0000b4006b6b7a23 */ /* 0x100fe20000010803 */
[----:B-1----:R-:W-:Y:S01]  /*1b7f0*/  MOV R166, R33 ;  /* 0x0000002100a67202 */ /* 0x002fe20000000f00 */
[----:B------:R-:W-:Y:S02]  /*1b800*/  FMUL.FTZ R28, R136, R168 ;  /* 0x000000a8881c7220 */ /* 0x000fe40000410000 */
[----:B------:R-:W-:Y:S01]  /*1b810*/  FMUL.FTZ R33, R141, R173 ;  /* 0x000000ad8d217220 */ /* 0x000fe20000410000 */
[----:B------:R-:W-:Y:S01]  /*1b820*/  MOV R173, R208 ;  /* 0x000000d000ad7202 */ /* 0x000fe20000000f00 */
[--C-:B------:R-:W-:Y:S01]  /*1b830*/  FFMA.FTZ R110, R110, c[0x0][0x2d0], -R3.reuse ;  /* 0x0000b4006e6e7a23 */ /* 0x100fe20000010803 */
[----:B------:R1:W-:Y:S01]  /*1b840*/  MUFU.EX2 R249, R37 ;  /* 0x0000002500f97308 */ /* 0x0003e20000000800 */
[----:B------:R-:W-:Y:S02]  /*1b850*/  FFMA.FTZ R3, R111, c[0x0][0x2d0], -R3 ;  /* 0x0000b4006f037a23 */ /* 0x000fe40000010803 */
[--C-:B------:R-:W-:Y:S02]  /*1b860*/  FFMA.FTZ R88, R88, c[0x0][0x2d0], -R193.reuse ;  /* 0x0000b40058587a23 */ /* 0x100fe400000108c1 */
[----:B----4-:R-:W-:Y:S02]  /*1b870*/  FMUL.FTZ R29, R136, R169 ;  /* 0x000000a9881d7220 */ /* 0x010fe40000410000 */
[--C-:B------:R-:W-:Y:S02]  /*1b880*/  FFMA.FTZ R89, R89, c[0x0][0x2d0], -R193.reuse ;  /* 0x0000b40059597a23 */ /* 0x100fe400000108c1 */
[--C-:B------:R-:W-:Y:S01]  /*1b890*/  FFMA.FTZ R92, R92, c[0x0][0x2d0], -R193.reuse ;  /* 0x0000b4005c5c7a23 */ /* 0x100fe200000108c1 */
[----:B------:R4:W-:Y:S01]  /*1b8a0*/  MUFU.EX2 R225, R39 ;  /* 0x0000002700e17308 */ /* 0x0009e20000000800 */
[--C-:B------:R-:W-:Y:S02]  /*1b8b0*/  FFMA.FTZ R93, R93, c[0x0][0x2d0], -R193.reuse ;  /* 0x0000b4005d5d7a23 */ /* 0x100fe400000108c1 */
[----:B------:R-:W-:Y:S02]  /*1b8c0*/  FFMA.FTZ R104, R104, c[0x0][0x2d0], -R193 ;  /* 0x0000b40068687a23 */ /* 0x000fe400000108c1 */
[----:B--2---:R-:W-:Y:S01]  /*1b8d0*/  FMUL.FTZ R30, R0, R170 ;  /* 0x000000aa001e7220 */ /* 0x004fe20000410000 */
[----:B---3--:R-:W-:Y:S04]  /*1b8e0*/  MOV R170, R203 ;  /* 0x000000cb00aa7202 */ /* 0x008fe80000000f00 */
[----:B------:R2:W-:Y:S02]  /*1b8f0*/  MUFU.EX2 R250, R36 ;  /* 0x0000002400fa7308 */ /* 0x0005e40000000800 */
[-C--:B------:R-:W-:Y:S03]  /*1b900*/  HMMA.16816.F32 R28, R148, R190.reuse, R28 ;  /* 0x000000be941c723c */ /* 0x080fe6000000181c */
[C---:B-1----:R-:W-:Y:S05]  /*1b910*/  FMUL.FTZ R37, R141.reuse, R177 ;  /* 0x000000b18d257220 */ /* 0x042fea0000410000 */
[C---:B------:R-:W-:Y:S01]  /*1b920*/  HMMA.16816.F32 R32, R144.reuse, R190, R32 ;  /* 0x000000be9020723c */ /* 0x040fe20000001820 */
[----:B------:R1:W-:Y:S03]  /*1b930*/  MUFU.EX2 R226, R38 ;  /* 0x0000002600e27308 */ /* 0x0003e60000000800 */
[C---:B----4-:R-:W-:Y:S07]  /*1b940*/  FMUL.FTZ R39, R140.reuse, R179 ;  /* 0x000000b38c277220 */ /* 0x050fee0000410000 */
[----:B------:R3:W-:Y:S01]  /*1b950*/  MUFU.EX2 R248, R48 ;  /* 0x0000003000f87308 */ /* 0x0007e20000000800 */
[C---:B--2---:R-:W-:Y:S09]  /*1b960*/  FMUL.FTZ R36, R141.reuse, R176 ;  /* 0x000000b08d247220 */ /* 0x044ff20000410000 */
[----:B------:R2:W-:Y:S01]  /*1b970*/  MUFU.EX2 R224, R50 ;  /* 0x0000003200e07308 */ /* 0x0005e20000000800 */
[----:B-1----:R-:W-:Y:S09]  /*1b980*/  FMUL.FTZ R38, R140, R178 ;  /* 0x000000b28c267220 */ /* 0x002ff20000410000 */
[----:B------:R1:W-:Y:S01]  /*1b990*/  MUFU.EX2 R247, R49 ;  /* 0x0000003100f77308 */ /* 0x0003e20000000800 */
[-C--:B------:R-:W-:Y:S03]  /*1b9a0*/  HMMA.16816.F32 R36, R144, R152.reuse, R36 ;  /* 0x000000989024723c */ /* 0x080fe60000001824 */
[----:B---3--:R-:W-:Y:S06]  /*1b9b0*/  FMUL.FTZ R48, R136, R180 ;  /* 0x000000b488307220 */ /* 0x008fec0000410000 */
[----:B------:R3:W-:Y:S03]  /*1b9c0*/  MUFU.EX2 R223, R51 ;  /* 0x0000003300df7308 */ /* 0x0007e60000000800 */
[----:B--2---:R-:W-:Y:S07]  /*1b9d0*/  FMUL.FTZ R50, R0, R182 ;  /* 0x000000b600327220 */ /* 0x004fee0000410000 */
[----:B------:R2:W-:Y:S01]  /*1b9e0*/  MUFU.EX2 R169, R40 ;  /* 0x0000002800a97308 */ /* 0x0005e20000000800 */
[----:B-1----:R-:W-:Y:S09]  /*1b9f0*/  FMUL.FTZ R49, R136, R181 ;  /* 0x000000b588317220 */ /* 0x002ff20000410000 */
[----:B------:R1:W4:Y:S01]  /*1ba00*/  MUFU.EX2 R216, R41 ;  /* 0x0000002900d87308 */ /* 0x0003220000000800 */
[----:B---3--:R-:W-:Y:S09]  /*1ba10*/  FMUL.FTZ R51, R0, R183 ;  /* 0x000000b700337220 */ /* 0x008ff20000410000 */
[----:B------:R-:W-:Y:S01]  /*1ba20*/  MUFU.EX2 R213, R52 ;  /* 0x0000003400d57308 */ /* 0x000fe20000000800 */
[C---:B------:R-:W-:Y:S04]  /*1ba30*/  HMMA.16816.F32 R48, R148.reuse, R152, R48 ;  /* 0x000000989430723c */ /* 0x040fe80000001830 */
[C---:B--2---:R-:W-:Y:S01]  /*1ba40*/  FMUL.FTZ R40, R141.reuse, R184 ;  /* 0x000000b88d287220 */ /* 0x044fe20000410000 */
[----:B------:R-:W-:Y:S03]  /*1ba50*/  MOV R184, R209 ;  /* 0x000000d100b87202 */ /* 0x000fe60000000f00 */
[-C--:B------:R-:W-:Y:S01]  /*1ba60*/  HMMA.16816.F32 R116, R148, R154.reuse, R116 ;  /* 0x0000009a9474723c */ /* 0x080fe20000001874 */
[----:B------:R-:W-:Y:S03]  /*1ba70*/  MUFU.EX2 R212, R53 ;  /* 0x0000003500d47308 */ /* 0x000fe60000000800 */
[----:B-1----:R-:W-:Y:S02]  /*1ba80*/  FMUL.FTZ R41, R141, R185 ;  /* 0x000000b98d297220 */ /* 0x002fe40000410000 */
[----:B------:R-:W2:Y:S02]  /*1ba90*/  LDL.LU R185, [R1+0x20] ;  /* 0x0000200001b97983 */ /* 0x000ea40000300800 */
[C---:B------:R-:W-:Y:S02]  /*1baa0*/  HMMA.16816.F32 R120, R144.reuse, R154, R120 ;  /* 0x0000009a9078723c */ /* 0x040fe40000001878 */
[----:B------:R-:W1:Y:S01]  /*1bab0*/  LDSM.16.MT88.4 R152, [R228+0x900] ;  /* 0x00090000e498783b */ /* 0x000e620000004200 */
[----:B------:R3:W-:Y:S05]  /*1bac0*/  MUFU.EX2 R168, R42 ;  /* 0x0000002a00a87308 */ /* 0x0007ea0000000800 */
[-C--:B------:R-:W-:Y:S05]  /*1bad0*/  HMMA.16816.F32 R124, R144, R156.reuse, R124 ;  /* 0x0000009c907c723c */ /* 0x080fea000000187c */
[----:B------:R4:W1:Y:S03]  /*1bae0*/  MUFU.EX2 R178, R43 ;  /* 0x0000002b00b27308 */ /* 0x0008660000000800 */
[C---:B------:R-:W-:Y:S08]  /*1baf0*/  HMMA.16816.F32 R128, R148.reuse, R156, R128 ;  /* 0x0000009c9480723c */ /* 0x040ff00000001880 */
[-C--:B------:R-:W-:Y:S01]  /*1bb00*/  HMMA.16816.F32 R132, R148, R158.reuse, R132 ;  /* 0x0000009e9484723c */ /* 0x080fe20000001884 */
[----:B------:R1:W-:Y:S01]  /*1bb10*/  MUFU.EX2 R215, R44 ;  /* 0x0000002c00d77308 */ /* 0x0003e20000000800 */
[----:B------:R-:W1:Y:S02]  /*1bb20*/  LDSM.16.MT88.4 R148, [R231+0x900] ;  /* 0x00090000e794783b */ /* 0x000e640000004200 */
[C---:B---3--:R-:W-:Y:S06]  /*1bb30*/  FMUL.FTZ R42, R140.reuse, R186 ;  /* 0x000000ba8c2a7220 */ /* 0x048fec0000410000 */
[----:B------:R-:W3:Y:S01]  /*1bb40*/  LDL.LU R186, [R1+0x24] ;  /* 0x0000240001ba7983 */ /* 0x000ee20000300800 */
[----:B------:R1:W1:Y:S01]  /*1bb50*/  MUFU.EX2 R214, R45 ;  /* 0x0000002d00d67308 */ /* 0x0002620000000800 */
[----:B----4-:R-:W-:Y:S02]  /*1bb60*/  FMUL.FTZ R43, R140, R187 ;  /* 0x000000bb8c2b7220 */ /* 0x010fe40000410000 */
[----:B------:R-:W4:Y:S05]  /*1bb70*/  LDL.LU R187, [R1+0x28] ;  /* 0x0000280001bb7983 */ /* 0x000f2a0000300800 */
[----:B------:R-:W-:Y:S02]  /*1bb80*/  HMMA.16816.F32 R40, R144, R158, R40 ;  /* 0x0000009e9028723c */ /* 0x000fe40000001828 */
[----:B------:R1:W-:Y:S01]  /*1bb90*/  MUFU.EX2 R177, R46 ;  /* 0x0000002e00b17308 */ /* 0x0003e20000000800 */
[----:B------:R-:W1:Y:S02]  /*1bba0*/  LDSM.16.MT88.4 R156, [R229+0x900] ;  /* 0x00090000e59c783b */ /* 0x000e640000004200 */
[----:B-1----:R-:W-:Y:S02]  /*1bbb0*/  F2FP.PACK_AB R44, R162, R171 ;  /* 0x000000aba22c723e */ /* 0x002fe400000000ff */
[----:B------:R-:W-:Y:S02]  /*1bbc0*/  F2FP.PACK_AB R144, R252, R251 ;  /* 0x000000fbfc90723e */ /* 0x000fe400000000ff */
[----:B------:R-:W-:Y:S03]  /*1bbd0*/  F2FP.PACK_AB R146, R170, R166 ;  /* 0x000000a6aa92723e */ /* 0x000fe600000000ff */
[----:B------:R-:W-:Y:S01]  /*1bbe0*/  MUFU.EX2 R209, R54 ;  /* 0x0000003600d17308 */ /* 0x000fe20000000800 */
[----:B------:R-:W-:Y:S02]  /*1bbf0*/  F2FP.PACK_AB R145, R198, R197 ;  /* 0x000000c5c691723e */ /* 0x000fe400000000ff */
[----:B------:R-:W-:Y:S02]  /*1bc00*/  F2FP.PACK_AB R45, R161, R163 ;  /* 0x000000a3a12d723e */ /* 0x000fe400000000ff */
[----:B------:R-:W-:Y:S05]  /*1bc10*/  F2FP.PACK_AB R147, R200, R199 ;  /* 0x000000c7c893723e */ /* 0x000fea00000000ff */
[----:B------:R1:W-:Y:S01]  /*1bc20*/  MUFU.EX2 R208, R55 ;  /* 0x0000003700d07308 */ /* 0x0003e20000000800 */
[----:B------:R-:W-:Y:S09]  /*1bc30*/  F2FP.PACK_AB R46, R165, R160 ;  /* 0x000000a0a52e723e */ /* 0x000ff200000000ff */
[----:B------:R-:W-:Y:S01]  /*1bc40*/  MUFU.EX2 R211, R64 ;  /* 0x0000004000d37308 */ /* 0x000fe20000000800 */
[-C--:B------:R-:W-:Y:S08]  /*1bc50*/  HMMA.16816.F32 R4, R44, R152.reuse, R4 ;  /* 0x000000982c04723c */ /* 0x080ff00000001804 */
[C---:B------:R-:W-:Y:S01]  /*1bc60*/  HMMA.16816.F32 R8, R144.reuse, R152, R8 ;  /* 0x000000989008723c */ /* 0x040fe20000001808 */
[----:B------:R-:W-:Y:S01]  /*1bc70*/  MUFU.EX2 R210, R65 ;  /* 0x0000004100d27308 */ /* 0x000fe20000000800 */
[----:B-1----:R-:W-:Y:S06]  /*1bc80*/  LDSM.16.MT88.4 R52, [R228+0x1100] ;  /* 0x00110000e434783b */ /* 0x002fec0000004200 */
[-C--:B------:R-:W-:Y:S03]  /*1bc90*/  HMMA.16816.F32 R12, R144, R154.reuse, R12 ;  /* 0x0000009a900c723c */ /* 0x080fe6000000180c */
[----:B------:R1:W-:Y:S05]  /*1bca0*/  MUFU.EX2 R183, R66 ;  /* 0x0000004200b77308 */ /* 0x0003ea0000000800 */
[C---:B------:R-:W-:Y:S01]  /*1bcb0*/  HMMA.16816.F32 R16, R44.reuse, R154, R16 ;  /* 0x0000009a2c10723c */ /* 0x040fe20000001810 */
[----:B------:R-:W1:Y:S04]  /*1bcc0*/  LDSM.16.MT88.4 R152, [R230+0x900] ;  /* 0x00090000e698783b */ /* 0x000e680000004200 */
[----:B------:R-:W-:Y:S03]  /*1bcd0*/  MUFU.EX2 R188, R62 ;  /* 0x0000003e00bc7308 */ /* 0x000fe60000000800 */
[-C--:B------:R-:W-:Y:S07]  /*1bce0*/  HMMA.16816.F32 R20, R44, R148.reuse, R20 ;  /* 0x000000942c14723c */ /* 0x080fee0000001814 */
[----:B------:R-:W-:Y:S01]  /*1bcf0*/  MUFU.EX2 R191, R68 ;  /* 0x0000004400bf7308 */ /* 0x000fe20000000800 */
[C---:B------:R-:W-:Y:S01]  /*1bd00*/  HMMA.16816.F32 R24, R144.reuse, R148, R24 ;  /* 0x000000949018723c */ /* 0x040fe20000001818 */
[----:B------:R-:W4:Y:S04]  /*1bd10*/  LDL.LU R149, [R1+0x1c] ;  /* 0x00001c0001957983 */ /* 0x000f280000300800 */
[----:B-1----:R-:W1:Y:S03]  /*1bd20*/  LDSM.16.MT88.4 R64, [R231+0x1100] ;  /* 0x00110000e740783b */ /* 0x002e660000004200 */
[-C--:B------:R-:W-:Y:S01]  /*1bd30*/  HMMA.16816.F32 R28, R144, R150.reuse, R28 ;  /* 0x00000096901c723c */ /* 0x080fe2000000181c */
[----:B------:R-:W-:Y:S07]  /*1bd40*/  MUFU.EX2 R189, R70 ;  /* 0x0000004600bd7308 */ /* 0x000fee0000000800 */
[C---:B------:R-:W-:Y:S03]  /*1bd50*/  HMMA.16816.F32 R32, R44.reuse, R150, R32 ;  /* 0x000000962c20723c */ /* 0x040fe60000001820 */
[----:B------:R-:W1:Y:S05]  /*1bd60*/  MUFU.EX2 R176, R142 ;  /* 0x0000008e00b07308 */ /* 0x000e6a0000000800 */
[-C--:B------:R-:W-:Y:S05]  /*1bd70*/  HMMA.16816.F32 R36, R44, R156.reuse, R36 ;  /* 0x0000009c2c24723c */ /* 0x080fea0000001824 */
[----:B------:R1:W-:Y:S03]  /*1bd80*/  MUFU.EX2 R142, R63 ;  /* 0x0000003f008e7308 */ /* 0x0003e60000000800 */
[C---:B------:R-:W-:Y:S07]  /*1bd90*/  HMMA.16816.F32 R48, R144.reuse, R156, R48 ;  /* 0x0000009c9030723c */ /* 0x040fee0000001830 */
[----:B------:R1:W-:Y:S01]  /*1bda0*/  MUFU.EX2 R179, R56 ;  /* 0x0000003800b37308 */ /* 0x0003e20000000800 */
[-C--:B------:R-:W-:Y:S08]  /*1bdb0*/  HMMA.16816.F32 R116, R144, R158.reuse, R116 ;  /* 0x0000009e9074723c */ /* 0x080ff00000001874 */
[C---:B------:R-:W-:Y:S01]  /*1bdc0*/  HMMA.16816.F32 R120, R44.reuse, R158, R120 ;  /* 0x0000009e2c78723c */ /* 0x040fe20000001878 */
[----:B------:R-:W-:Y:S01]  /*1bdd0*/  LDSM.16.MT88.4 R156, [R228+0x3100] ;  /* 0x00310000e49c783b */ /* 0x000fe20000004200 */
[----:B------:R1:W1:Y:S06]  /*1bde0*/  MUFU.EX2 R182, R57 ;  /* 0x0000003900b67308 */ /* 0x00026c0000000800 */
[-C--:B------:R-:W-:Y:S01]  /*1bdf0*/  HMMA.16816.F32 R124, R44, R152.reuse, R124 ;  /* 0x000000982c7c723c */ /* 0x080fe2000000187c */
[----:B-1----:R-:W1:Y:S03]  /*1be00*/  LDSM.16.MT88.4 R60, [R229+0x1100] ;  /* 0x00110000e53c783b */ /* 0x002e660000004200 */
[----:B------:R1:W-:Y:S01]  /*1be10*/  MUFU.EX2 R181, R58 ;  /* 0x0000003a00b57308 */ /* 0x0003e20000000800 */
[----:B------:R-:W-:Y:S03]  /*1be20*/  F2FP.PACK_AB R56, R216, R169 ;  /* 0x000000a9d838723e */ /* 0x000fe600000000ff */
[C---:B------:R-:W-:Y:S06]  /*1be30*/  HMMA.16816.F32 R128, R144.reuse, R152, R128 ;  /* 0x000000989080723c */ /* 0x040fec0000001880 */
[----:B------:R1:W1:Y:S02]  /*1be40*/  MUFU.EX2 R180, R59 ;  /* 0x0000003b00b47308 */ /* 0x0002640000000800 */
[-C--:B------:R-:W-:Y:S04]  /*1be50*/  HMMA.16816.F32 R132, R144, R154.reuse, R132 ;  /* 0x0000009a9084723c */ /* 0x080fe80000001884 */
[----:B------:R-:W-:Y:S04]  /*1be60*/  F2FP.PACK_AB R57, R178, R168 ;  /* 0x000000a8b239723e */ /* 0x000fe800000000ff */
[----:B------:R-:W-:Y:S01]  /*1be70*/  HMMA.16816.F32 R40, R44, R154, R40 ;  /* 0x0000009a2c28723c */ /* 0x000fe20000001828 */
[----:B------:R-:W-:Y:S03]  /*1be80*/  MUFU.EX2 R190, R81 ;  /* 0x0000005100be7308 */ /* 0x000fe60000000800 */
[----:B-1----:R-:W-:Y:S03]  /*1be90*/  F2FP.PACK_AB R58, R214, R215 ;  /* 0x000000d7d63a723e */ /* 0x002fe600000000ff */
[----:B------:R-:W-:Y:S02]  /*1bea0*/  F2FP.PACK_AB R44, R249, R250 ;  /* 0x000000faf92c723e */ /* 0x000fe400000000ff */
[----:B------:R-:W-:Y:S02]  /*1beb0*/  F2FP.PACK_AB R46, R247, R248 ;  /* 0x000000f8f72e723e */ /* 0x000fe400000000ff */
[----:B------:R1:W-:Y:S01]  /*1bec0*/  MUFU.EX2 R81, R71 ;  /* 0x0000004700517308 */ /* 0x0003e20000000800 */
[----:B------:R-:W-:Y:S02]  /*1bed0*/  F2FP.PACK_AB R45, R225, R226 ;  /* 0x000000e2e12d723e */ /* 0x000fe400000000ff */
[----:B------:R-:W-:Y:S02]  /*1bee0*/  F2FP.PACK_AB R47, R223, R224 ;  /* 0x000000e0df2f723e */ /* 0x000fe400000000ff */
[----:B------:R-:W-:Y:S05]  /*1bef0*/  F2FP.PACK_AB R59, R176, R177 ;  /* 0x000000b1b03b723e */ /* 0x000fea00000000ff */
[-C--:B------:R-:W-:Y:S01]  /*1bf00*/  HMMA.16816.F32 R4, R44, R52.reuse, R4 ;  /* 0x000000342c04723c */ /* 0x080fe20000001804 */
[----:B------:R-:W-:Y:S07]  /*1bf10*/  MUFU.EX2 R113, R113 ;  /* 0x0000007100717308 */ /* 0x000fee0000000800 */
[C---:B------:R-:W-:Y:S03]  /*1bf20*/  HMMA.16816.F32 R8, R56.reuse, R52, R8 ;  /* 0x000000343808723c */ /* 0x040fe60000001808 */
[----:B------:R-:W-:Y:S01]  /*1bf30*/  MUFU.EX2 R115, R115 ;  /* 0x0000007300737308 */ /* 0x000fe20000000800 */
[----:B-1----:R-:W-:Y:S04]  /*1bf40*/  LDSM.16.MT88.4 R68, [R229+0x2100] ;  /* 0x00210000e544783b */ /* 0x002fe80000004200 */
        /* <DEDUP_REMOVED lines=11> */
[----:B------:R-:W3:Y:S04]  /*1c000*/  LDSM.16.MT88.4 R64, [R228+0x1900] ;  /* 0x00190000e440783b */ /* 0x000ee80000004200 */
[----:B------:R1:W-:Y:S03]  /*1c010*/  MUFU.EX2 R80, R72 ;  /* 0x0000004800507308 */ /* 0x0003e60000000800 */
[-C--:B------:R-:W-:Y:S07]  /*1c020*/  HMMA.16816.F32 R36, R44, R60.reuse, R36 ;  /* 0x0000003c2c24723c */ /* 0x080fee0000001824 */
[----:B------:R-:W3:Y:S01]  /*1c030*/  MUFU.EX2 R73, R73 ;  /* 0x0000004900497308 */ /* 0x000ee20000000800 */
[C---:B------:R-:W-:Y:S08]  /*1c040*/  HMMA.16816.F32 R48, R56.reuse, R60, R48 ;  /* 0x0000003c3830723c */ /* 0x040ff00000001830 */
[-C--:B------:R-:W-:Y:S01]  /*1c050*/  HMMA.16816.F32 R116, R56, R62.reuse, R116 ;  /* 0x0000003e3874723c */ /* 0x080fe20000001874 */
[----:B------:R-:W-:Y:S03]  /*1c060*/  MUFU.EX2 R76, R76 ;  /* 0x0000004c004c7308 */ /* 0x000fe60000000800 */
[----:B--2---:R-:W-:Y:S01]  /*1c070*/  FFMA.FTZ R0, R0, R185, R195 ;  /* 0x000000b900007223 */ /* 0x004fe200000100c3 */
[----:B------:R-:W-:Y:S03]  /*1c080*/  MOV R185, R175 ;  /* 0x000000af00b97202 */ /* 0x000fe60000000f00 */
[C---:B------:R-:W-:Y:S01]  /*1c090*/  HMMA.16816.F32 R120, R44.reuse, R62, R120 ;  /* 0x0000003e2c78723c */ /* 0x040fe20000001878 */
[----:B------:R-:W-:Y:S02]  /*1c0a0*/  LDSM.16.MT88.4 R60, [R229+0x1900] ;  /* 0x00190000e53c783b */ /* 0x000fe40000004200 */
[----:B------:R-:W2:Y:S01]  /*1c0b0*/  MUFU.EX2 R77, R77 ;  /* 0x0000004d004d7308 */ /* 0x000ea20000000800 */
[----:B-1----:R-:W-:Y:S04]  /*1c0c0*/  FADD.FTZ R72, R196, R0 ;  /* 0x00000000c4487221 */ /* 0x002fe80000010000 */
[-C--:B------:R-:W-:Y:S05]  /*1c0d0*/  HMMA.16816.F32 R124, R44, R52.reuse, R124 ;  /* 0x000000342c7c723c */ /* 0x080fea000000187c */
[----:B------:R-:W-:Y:S03]  /*1c0e0*/  MUFU.EX2 R74, R74 ;  /* 0x0000004a004a7308 */ /* 0x000fe60000000800 */
[C---:B------:R-:W-:Y:S07]  /*1c0f0*/  HMMA.16816.F32 R128, R56.reuse, R52, R128 ;  /* 0x000000343880723c */ /* 0x040fee0000001880 */
[----:B------:R-:W-:Y:S01]  /*1c100*/  F2FP.PACK_AB R52, R182, R179 ;  /* 0x000000b3b634723e */ /* 0x000fe200000000ff */
[-C--:B------:R-:W-:Y:S01]  /*1c110*/  HMMA.16816.F32 R132, R56, R54.reuse, R132 ;  /* 0x000000363884723c */ /* 0x080fe20000001884 */
[----:B------:R-:W1:Y:S01]  /*1c120*/  LDSM.16.MT88.4 R56, [R231+0x1900] ;  /* 0x00190000e738783b */ /* 0x000e620000004200 */
[----:B------:R-:W1:Y:S02]  /*1c130*/  MUFU.EX2 R75, R75 ;  /* 0x0000004b004b7308 */ /* 0x000e640000000800 */
[----:B------:R-:W-:Y:S01]  /*1c140*/  F2FP.PACK_AB R53, R180, R181 ;  /* 0x000000b5b435723e */ /* 0x000fe200000000ff */
[----:B---3--:R-:W-:Y:S03]  /*1c150*/  FFMA.FTZ R136, R136, R186, R217 ;  /* 0x000000ba88887223 */ /* 0x008fe600000100d9 */
[----:B------:R-:W-:Y:S04]  /*1c160*/  HMMA.16816.F32 R40, R44, R54, R40 ;  /* 0x000000362c28723c */ /* 0x000fe80000001828 */
[----:B------:R-:W-:Y:S01]  /*1c170*/  FADD.FTZ R136, R218, R136 ;  /* 0x00000088da887221 */ /* 0x000fe20000010000 */
[----:B------:R-:W-:Y:S01]  /*1c180*/  MUFU.EX2 R78, R78 ;  /* 0x0000004e004e7308 */ /* 0x000fe20000000800 */
[----:B----4-:R-:W-:Y:S01]  /*1c190*/  FFMA.FTZ R140, R140, R187, R219 ;  /* 0x000000bb8c8c7223 */ /* 0x010fe200000100db */
[----:B------:R-:W-:Y:S01]  /*1c1a0*/  F2FP.PACK_AB R44, R212, R213 ;  /* 0x000000d5d42c723e */ /* 0x000fe200000000ff */
[----:B------:R-:W-:Y:S01]  /*1c1b0*/  FADD.FTZ R0, R173, R136 ;  /* 0x00000088ad007221 */ /* 0x000fe20000010000 */
[----:B------:R-:W-:Y:S03]  /*1c1c0*/  F2FP.PACK_AB R46, R210, R211 ;  /* 0x000000d3d22e723e */ /* 0x000fe600000000ff */
[----:B------:R-:W-:Y:S01]  /*1c1d0*/  F2FP.PACK_AB R45, R208, R209 ;  /* 0x000000d1d02d723e */ /* 0x000fe200000000ff */
[----:B------:R-:W-:Y:S01]  /*1c1e0*/  FADD.FTZ R140, R220, R140 ;  /* 0x0000008cdc8c7221 */ /* 0x000fe20000010000 */
[----:B------:R-:W-:Y:S01]  /*1c1f0*/  F2FP.PACK_AB R47, R207, R183 ;  /* 0x000000b7cf2f723e */ /* 0x000fe200000000ff */
[----:B------:R-:W3:Y:S01]  /*1c200*/  MUFU.EX2 R79, R79 ;  /* 0x0000004f004f7308 */ /* 0x000ee20000000800 */
[----:B------:R-:W-:Y:S02]  /*1c210*/  F2FP.PACK_AB R54, R205, R206 ;  /* 0x000000cecd36723e */ /* 0x000fe400000000ff */
[----:B------:R-:W-:Y:S02]  /*1c220*/  F2FP.PACK_AB R55, R142, R188 ;  /* 0x000000bc8e37723e */ /* 0x000fe400000000ff */
[----:B------:R-:W-:Y:S01]  /*1c230*/  MOV R136, R137 ;  /* 0x0000008900887202 */ /* 0x000fe20000000f00 */
        /* <DEDUP_REMOVED lines=8> */
[-C--:B-1----:R-:W-:Y:S04]  /*1c2c0*/  HMMA.16816.F32 R20, R44, R56.reuse, R20 ;  /* 0x000000382c14723c */ /* 0x082fe80000001814 */
[----:B------:R-:W-:Y:S04]  /*1c2d0*/  MUFU.EX2 R97, R97 ;  /* 0x0000006100617308 */ /* 0x000fe80000000800 */
[C---:B------:R-:W-:Y:S06]  /*1c2e0*/  HMMA.16816.F32 R24, R52.reuse, R56, R24 ;  /* 0x000000383418723c */ /* 0x040fec0000001818 */
[----:B------:R-:W-:Y:S02]  /*1c2f0*/  MUFU.EX2 R86, R86 ;  /* 0x0000005600567308 */ /* 0x000fe40000000800 */
[-C--:B------:R-:W-:Y:S08]  /*1c300*/  HMMA.16816.F32 R28, R52, R58.reuse, R28 ;  /* 0x0000003a341c723c */ /* 0x080ff0000000181c */
[C---:B------:R-:W-:Y:S01]  /*1c310*/  HMMA.16816.F32 R32, R44.reuse, R58, R32 ;  /* 0x0000003a2c20723c */ /* 0x040fe20000001820 */
[----:B------:R-:W1:Y:S01]  /*1c320*/  LDSM.16.MT88.4 R56, [R228+0x2100] ;  /* 0x00210000e438783b */ /* 0x000e620000004200 */
[----:B------:R-:W-:Y:S02]  /*1c330*/  MUFU.EX2 R87, R87 ;  /* 0x0000005700577308 */ /* 0x000fe40000000800 */
[----:B------:R-:W-:Y:S04]  /*1c340*/  FFMA.FTZ R141, R141, R149, R221 ;  /* 0x000000958d8d7223 */ /* 0x000fe800000100dd */
[-C--:B------:R-:W-:Y:S04]  /*1c350*/  HMMA.16816.F32 R36, R44, R60.reuse, R36 ;  /* 0x0000003c2c24723c */ /* 0x080fe80000001824 */
[----:B------:R-:W-:Y:S01]  /*1c360*/  MUFU.EX2 R98, R98 ;  /* 0x0000006200627308 */ /* 0x000fe20000000800 */
[----:B------:R-:W-:Y:S03]  /*1c370*/  FADD.FTZ R141, R222, R141 ;  /* 0x0000008dde8d7221 */ /* 0x000fe60000010000 */
[C---:B------:R-:W-:Y:S04]  /*1c380*/  HMMA.16816.F32 R48, R52.reuse, R60, R48 ;  /* 0x0000003c3430723c */ /* 0x040fe80000001830 */
[----:B------:R-:W-:Y:S02]  /*1c390*/  FADD.FTZ R141, R227, R141 ;  /* 0x0000008de38d7221 */ /* 0x000fe40000010000 */
[----:B------:R-:W-:Y:S02]  /*1c3a0*/  MUFU.EX2 R99, R99 ;  /* 0x0000006300637308 */ /* 0x000fe40000000800 */
[-C--:B------:R-:W-:Y:S08]  /*1c3b0*/  HMMA.16816.F32 R116, R52, R62.reuse, R116 ;  /* 0x0000003e3474723c */ /* 0x080ff00000001874 */
[C---:B------:R-:W-:Y:S01]  /*1c3c0*/  HMMA.16816.F32 R120, R44.reuse, R62, R120 ;  /* 0x0000003e2c78723c */ /* 0x040fe20000001878 */
[----:B------:R-:W1:Y:S01]  /*1c3d0*/  LDSM.16.MT88.4 R60, [R231+0x2100] ;  /* 0x00210000e73c783b */ /* 0x000e620000004200 */
[----:B------:R-:W-:Y:S06]  /*1c3e0*/  MUFU.EX2 R100, R100 ;  /* 0x0000006400647308 */ /* 0x000fec0000000800 */
[-C--:B----4-:R-:W-:Y:S04]  /*1c3f0*/  HMMA.16816.F32 R124, R44, R64.reuse, R124 ;  /* 0x000000402c7c723c */ /* 0x090fe8000000187c */
[----:B------:R-:W-:Y:S04]  /*1c400*/  MUFU.EX2 R101, R101 ;  /* 0x0000006500657308 */ /* 0x000fe80000000800 */
[C---:B------:R-:W-:Y:S06]  /*1c410*/  HMMA.16816.F32 R128, R52.reuse, R64, R128 ;  /* 0x000000403480723c */ /* 0x040fec0000001880 */
[----:B------:R-:W4:Y:S02]  /*1c420*/  MUFU.EX2 R112, R112 ;  /* 0x0000007000707308 */ /* 0x000f240000000800 */
[-C--:B------:R-:W-:Y:S07]  /*1c430*/  HMMA.16816.F32 R132, R52, R66.reuse, R132 ;  /* 0x000000423484723c */ /* 0x080fee0000001884 */
[----:B------:R-:W-:Y:S01]  /*1c440*/  F2FP.PACK_AB R52, R73, R80 ;  /* 0x000000504934723e */ /* 0x000fe200000000ff */
[----:B------:R-:W-:Y:S01]  /*1c450*/  HMMA.16816.F32 R40, R44, R66, R40 ;  /* 0x000000422c28723c */ /* 0x000fe20000001828 */
[----:B------:R-:W1:Y:S01]  /*1c460*/  LDSM.16.MT88.4 R64, [R230+0x2100] ;  /* 0x00210000e640783b */ /* 0x000e620000004200 */
[----:B------:R-:W-:Y:S02]  /*1c470*/  MUFU.EX2 R102, R102 ;  /* 0x0000006600667308 */ /* 0x000fe40000000800 */
[----:B--2---:R-:W-:Y:S02]  /*1c480*/  F2FP.PACK_AB R54, R77, R76 ;  /* 0x0000004c4d36723e */ /* 0x004fe400000000ff */
[----:B------:R-:W-:Y:S02]  /*1c490*/  F2FP.PACK_AB R53, R75, R74 ;  /* 0x0000004a4b35723e */ /* 0x000fe400000000ff */
[----:B------:R-:W-:Y:S04]  /*1c4a0*/  F2FP.PACK_AB R44, R204, R191 ;  /* 0x000000bfcc2c723e */ /* 0x000fe800000000ff */
[----:B------:R-:W-:Y:S01]  /*1c4b0*/  F2FP.PACK_AB R46, R190, R203 ;  /* 0x000000cbbe2e723e */ /* 0x000fe200000000ff */
[----:B------:R-:W-:Y:S01]  /*1c4c0*/  MUFU.EX2 R103, R103 ;  /* 0x0000006700677308 */ /* 0x000fe20000000800 */
[----:B------:R-:W-:Y:S02]  /*1c4d0*/  F2FP.PACK_AB R45, R81, R189 ;  /* 0x000000bd512d723e */ /* 0x000fe400000000ff */
[----:B------:R-:W-:Y:S02]  /*1c4e0*/  F2FP.PACK_AB R47, R83, R82 ;  /* 0x00000052532f723e */ /* 0x000fe400000000ff */
[----:B---3--:R-:W-:Y:S02]  /*1c4f0*/  F2FP.PACK_AB R55, R79, R78 ;  /* 0x0000004e4f37723e */ /* 0x008fe400000000ff */
[----:B----4-:R-:W-:Y:S03]  /*1c500*/  F2FP.PACK_AB R186, R113, R112 ;  /* 0x0000007071ba723e */ /* 0x010fe600000000ff */
[-C--:B-1----:R-:W-:Y:S01]  /*1c510*/  HMMA.16816.F32 R4, R44, R56.reuse, R4 ;  /* 0x000000382c04723c */ /* 0x082fe20000001804 */
[----:B------:R-:W1:Y:S07]  /*1c520*/  MUFU.EX2 R114, R114 ;  /* 0x0000007200727308 */ /* 0x000e6e0000000800 */
[C---:B------:R-:W-:Y:S03]  /*1c530*/  HMMA.16816.F32 R8, R52.reuse, R56, R8 ;  /* 0x000000383408723c */ /* 0x040fe60000001808 */
[----:B------:R-:W-:Y:S05]  /*1c540*/  MUFU.EX2 R105, R105 ;  /* 0x0000006900697308 */ /* 0x000fea0000000800 */
[-C--:B------:R-:W-:Y:S05]  /*1c550*/  HMMA.16816.F32 R12, R52, R58.reuse, R12 ;  /* 0x0000003a340c723c */ /* 0x080fea000000180c */
[----:B------:R-:W-:Y:S03]  /*1c560*/  MUFU.EX2 R108, R108 ;  /* 0x0000006c006c7308 */ /* 0x000fe60000000800 */
[C---:B------:R-:W-:Y:S01]  /*1c570*/  HMMA.16816.F32 R16, R44.reuse, R58, R16 ;  /* 0x0000003a2c10723c */ /* 0x040fe20000001810 */
[----:B------:R-:W2:Y:S03]  /*1c580*/  LDSM.16.MT88.4 R56, [R228+0x2900] ;  /* 0x00290000e438783b */ /* 0x000ea60000004200 */
[----:B-1----:R-:W-:Y:S03]  /*1c590*/  F2FP.PACK_AB R187, R115, R114 ;  /* 0x0000007273bb723e */ /* 0x002fe600000000ff */
[----:B------:R-:W-:Y:S01]  /*1c5a0*/  MUFU.EX2 R88, R88 ;  /* 0x0000005800587308 */ /* 0x000fe20000000800 */
[-C--:B------:R-:W-:Y:S08]  /*1c5b0*/  HMMA.16816.F32 R20, R44, R60.reuse, R20 ;  /* 0x0000003c2c14723c */ /* 0x080ff00000001814 */
[C---:B------:R-:W-:Y:S01]  /*1c5c0*/  HMMA.16816.F32 R24, R52.reuse, R60, R24 ;  /* 0x0000003c3418723c */ /* 0x040fe20000001818 */
[----:B------:R-:W1:Y:S07]  /*1c5d0*/  MUFU.EX2 R89, R89 ;  /* 0x0000005900597308 */ /* 0x000e6e0000000800 */
[-C--:B------:R-:W-:Y:S03]  /*1c5e0*/  HMMA.16816.F32 R28, R52, R62.reuse, R28 ;  /* 0x0000003e341c723c */ /* 0x080fe6000000181c */
[----:B------:R-:W-:Y:S05]  /*1c5f0*/  MUFU.EX2 R92, R92 ;  /* 0x0000005c005c7308 */ /* 0x000fea0000000800 */
[C---:B------:R-:W-:Y:S01]  /*1c600*/  HMMA.16816.F32 R32, R44.reuse, R62, R32 ;  /* 0x0000003e2c20723c */ /* 0x040fe20000001820 */
[----:B------:R-:W3:Y:S04]  /*1c610*/  LDSM.16.MT88.4 R60, [R231+0x2900] ;  /* 0x00290000e73c783b */ /* 0x000ee80000004200 */
[----:B------:R-:W4:Y:S03]  /*1c620*/  MUFU.EX2 R93, R93 ;  /* 0x0000005d005d7308 */ /* 0x000f260000000800 */
[-C--:B------:R-:W-:Y:S07]  /*1c630*/  HMMA.16816.F32 R36, R44, R68.reuse, R36 ;  /* 0x000000442c24723c */ /* 0x080fee0000001824 */
[----:B------:R-:W-:Y:S01]  /*1c640*/  MUFU.EX2 R90, R90 ;  /* 0x0000005a005a7308 */ /* 0x000fe20000000800 */
[C---:B------:R-:W-:Y:S08]  /*1c650*/  HMMA.16816.F32 R48, R52.reuse, R68, R48 ;  /* 0x000000443430723c */ /* 0x040ff00000001830 */
[-C--:B------:R-:W-:Y:S01]  /*1c660*/  HMMA.16816.F32 R116, R52, R70.reuse, R116 ;  /* 0x000000463474723c */ /* 0x080fe20000001874 */
[----:B------:R-:W1:Y:S07]  /*1c670*/  MUFU.EX2 R91, R91 ;  /* 0x0000005b005b7308 */ /* 0x000e6e0000000800 */
[C---:B------:R-:W-:Y:S01]  /*1c680*/  HMMA.16816.F32 R120, R44.reuse, R70, R120 ;  /* 0x000000462c78723c */ /* 0x040fe20000001878 */
[----:B------:R-:W2:Y:S02]  /*1c690*/  LDSM.16.MT88.4 R68, [R229+0x2900] ;  /* 0x00290000e544783b */ /* 0x000ea40000004200 */
[----:B------:R-:W-:Y:S05]  /*1c6a0*/  MUFU.EX2 R94, R94 ;  /* 0x0000005e005e7308 */ /* 0x000fea0000000800 */
[-C--:B------:R-:W-:Y:S05]  /*1c6b0*/  HMMA.16816.F32 R124, R44, R64.reuse, R124 ;  /* 0x000000402c7c723c */ /* 0x080fea000000187c */
[----:B------:R-:W2:Y:S03]  /*1c6c0*/  MUFU.EX2 R95, R95 ;  /* 0x0000005f005f7308 */ /* 0x000ea60000000800 */
[C---:B------:R-:W-:Y:S07]  /*1c6d0*/  HMMA.16816.F32 R128, R52.reuse, R64, R128 ;  /* 0x000000403480723c */ /* 0x040fee0000001880 */
[----:B------:R-:W2:Y:S01]  /*1c6e0*/  MUFU.EX2 R104, R104 ;  /* 0x0000006800687308 */ /* 0x000ea20000000800 */
[-C--:B------:R-:W-:Y:S07]  /*1c6f0*/  HMMA.16816.F32 R132, R52, R66.reuse, R132 ;  /* 0x000000423484723c */ /* 0x080fee0000001884 */
[----:B-1----:R-:W-:Y:S01]  /*1c700*/  F2FP.PACK_AB R52, R89, R88 ;  /* 0x000000585934723e */ /* 0x002fe200000000ff */
[----:B------:R-:W-:Y:S01]  /*1c710*/  HMMA.16816.F32 R40, R44, R66, R40 ;  /* 0x000000422c28723c */ /* 0x000fe20000001828 */
[----:B------:R-:W1:Y:S01]  /*1c720*/  LDSM.16.MT88.4 R64, [R230+0x2900] ;  /* 0x00290000e640783b */ /* 0x000e620000004200 */
[----:B------:R-:W-:Y:S02]  /*1c730*/  MUFU.EX2 R106, R106 ;  /* 0x0000006a006a7308 */ /* 0x000fe40000000800 */
[----:B----4-:R-:W-:Y:S02]  /*1c740*/  F2FP.PACK_AB R54, R93, R92 ;  /* 0x0000005c5d36723e */ /* 0x010fe400000000ff */
[----:B------:R-:W-:Y:S02]  /*1c750*/  F2FP.PACK_AB R53, R91, R90 ;  /* 0x0000005a5b35723e */ /* 0x000fe400000000ff */
[----:B------:R-:W-:Y:S04]  /*1c760*/  F2FP.PACK_AB R44, R85, R84 ;  /* 0x00000054552c723e */ /* 0x000fe800000000ff */
[----:B------:R-:W-:Y:S01]  /*1c770*/  F2FP.PACK_AB R46, R97, R96 ;  /* 0x00000060612e723e */ /* 0x000fe200000000ff */
[----:B------:R-:W4:Y:S01]  /*1c780*/  MUFU.EX2 R107, R107 ;  /* 0x0000006b006b7308 */ /* 0x000f220000000800 */
[----:B------:R-:W-:Y:S02]  /*1c790*/  F2FP.PACK_AB R45, R87, R86 ;  /* 0x00000056572d723e */ /* 0x000fe400000000ff */
[----:B------:R-:W-:Y:S02]  /*1c7a0*/  F2FP.PACK_AB R47, R99, R98 ;  /* 0x00000062632f723e */ /* 0x000fe400000000ff */
[----:B--2---:R-:W-:Y:S05]  /*1c7b0*/  F2FP.PACK_AB R55, R95, R94 ;  /* 0x0000005e5f37723e */ /* 0x004fea00000000ff */
[-C--:B------:R-:W-:Y:S08]  /*1c7c0*/  HMMA.16816.F32 R4, R44, R56.reuse, R4 ;  /* 0x000000382c04723c */ /* 0x080ff00000001804 */
[C---:B------:R-:W-:Y:S07]  /*1c7d0*/  HMMA.16816.F32 R8, R52.reuse, R56, R8 ;  /* 0x000000383408723c */ /* 0x040fee0000001808 */
[----:B------:R-:W-:Y:S01]  /*1c7e0*/  FADD.FTZ R57, R174, R140 ;  /* 0x0000008cae397221 */ /* 0x000fe20000010000 */
[-C--:B------:R-:W-:Y:S04]  /*1c7f0*/  HMMA.16816.F32 R12, R52, R58.reuse, R12 ;  /* 0x0000003a340c723c */ /* 0x080fe8000000180c */
[----:B------:R-:W-:Y:S04]  /*1c800*/  FADD.FTZ R56, R201, R72 ;  /* 0x00000048c9387221 */ /* 0x000fe80000010000 */
[C---:B------:R-:W-:Y:S07]  /*1c810*/  HMMA.16816.F32 R16, R44.reuse, R58, R16 ;  /* 0x0000003a2c10723c */ /* 0x040fee0000001810 */
[----:B------:R-:W-:Y:S01]  /*1c820*/  FADD.FTZ R59, R172, R141 ;  /* 0x0000008dac3b7221 */ /* 0x000fe20000010000 */
[-C--:B---3--:R-:W-:Y:S01]  /*1c830*/  HMMA.16816.F32 R20, R44, R60.reuse, R20 ;  /* 0x0000003c2c14723c */ /* 0x088fe20000001814 */
[----:B------:R-:W2:Y:S03]  /*1c840*/  LDSM.16.MT88.4 R172, [R231+0x3100] ;  /* 0x00310000e7ac783b */ /* 0x000ea60000004200 */
[----:B------:R-:W-:Y:S01]  /*1c850*/  FADD.FTZ R58, R185, R57 ;  /* 0x00000039b93a7221 */ /* 0x000fe20000010000 */
[----:B------:R-:W-:Y:S01]  /*1c860*/  F2FP.PACK_AB R185, R103, R102 ;  /* 0x0000006667b9723e */ /* 0x000fe200000000ff */
[----:B------:R-:W-:Y:S01]  /*1c870*/  FADD.FTZ R57, R184, R0 ;  /* 0x00000000b8397221 */ /* 0x000fe20000010000 */
[----:B------:R-:W-:Y:S01]  /*1c880*/  F2FP.PACK_AB R184, R101, R100 ;  /* 0x0000006465b8723e */ /* 0x000fe200000000ff */
[C---:B------:R-:W-:Y:S01]  /*1c890*/  HMMA.16816.F32 R24, R52.reuse, R60, R24 ;  /* 0x0000003c3418723c */ /* 0x040fe20000001818 */
[----:B------:R3:W-:Y:S03]  /*1c8a0*/  MUFU.EX2 R60, R3 ;  /* 0x00000003003c7308 */ /* 0x0007e60000000800 */
[----:B------:R-:W-:Y:S02]  /*1c8b0*/  FADD.FTZ R0, R163, R58 ;  /* 0x0000003aa3007221 */ /* 0x000fe40000010000 */
[----:B------:R-:W-:Y:S02]  /*1c8c0*/  FADD.FTZ R57, R251, R57 ;  /* 0x00000039fb397221 */ /* 0x000fe40000010000 */
[-C--:B------:R-:W-:Y:S03]  /*1c8d0*/  HMMA.16816.F32 R28, R52, R62.reuse, R28 ;  /* 0x0000003e341c723c */ /* 0x080fe6000000181c */
[----:B------:R-:W1:Y:S01]  /*1c8e0*/  MUFU.EX2 R61, R110 ;  /* 0x0000006e003d7308 */ /* 0x000e620000000800 */
[----:B------:R-:W-:Y:S02]  /*1c8f0*/  FADD.FTZ R0, R161, R0 ;  /* 0x00000000a1007221 */ /* 0x000fe40000010000 */
[----:B------:R-:W-:Y:S02]  /*1c900*/  FADD.FTZ R57, R252, R57 ;  /* 0x00000039fc397221 */ /* 0x000fe40000010000 */
[C---:B------:R-:W-:Y:S04]  /*1c910*/  HMMA.16816.F32 R32, R44.reuse, R62, R32 ;  /* 0x0000003e2c20723c */ /* 0x040fe80000001820 */
[----:B------:R-:W-:Y:S04]  /*1c920*/  FADD.FTZ R0, R167, R0 ;  /* 0x00000000a7007221 */ /* 0x000fe80000010000 */
[-C--:B------:R-:W-:Y:S04]  /*1c930*/  HMMA.16816.F32 R36, R44, R68.reuse, R36 ;  /* 0x000000442c24723c */ /* 0x080fe80000001824 */
[----:B---3--:R-:W-:Y:S04]  /*1c940*/  FADD.FTZ R3, R171, R59 ;  /* 0x0000003bab037221 */ /* 0x008fe80000010000 */
[C---:B------:R-:W-:Y:S04]  /*1c950*/  HMMA.16816.F32 R48, R52.reuse, R68, R48 ;  /* 0x000000443430723c */ /* 0x040fe80000001830 */
[----:B------:R-:W-:Y:S04]  /*1c960*/  FADD.FTZ R3, R162, R3 ;  /* 0x00000003a2037221 */ /* 0x000fe80000010000 */
[-C--:B------:R-:W-:Y:S08]  /*1c970*/  HMMA.16816.F32 R116, R52, R70.reuse, R116 ;  /* 0x000000463474723c */ /* 0x080ff00000001874 */
[C---:B------:R-:W-:Y:S07]  /*1c980*/  HMMA.16816.F32 R120, R44.reuse, R70, R120 ;  /* 0x000000462c78723c */ /* 0x040fee0000001878 */
[----:B------:R-:W-:Y:S01]  /*1c990*/  MOV R71, R2 ;  /* 0x0000000200477202 */ /* 0x000fe20000000f00 */
[-C--:B-1----:R-:W-:Y:S08]  /*1c9a0*/  HMMA.16816.F32 R124, R44, R64.reuse, R124 ;  /* 0x000000402c7c723c */ /* 0x082ff0000000187c */
        /* <DEDUP_REMOVED lines=8> */
[----:B------:R-:W1:Y:S04]  /*1ca30*/  LDSM.16.MT88.4 R4, [R229+0x3100] ;  /* 0x00310000e504783b */ /* 0x000e680000004200 */
[----:B------:R-:W-:Y:S01]  /*1ca40*/  FADD.FTZ R52, R160, R3 ;  /* 0x00000003a0347221 */ /* 0x000fe20000010000 */
[----:B------:R-:W-:Y:S01]  /*1ca50*/  F2FP.PACK_AB R46, R109, R108 ;  /* 0x0000006c6d2e723e */ /* 0x000fe200000000ff */
[----:B------:R-:W-:Y:S01]  /*1ca60*/  FADD.FTZ R3, R199, R53 ;  /* 0x00000035c7037221 */ /* 0x000fe20000010000 */
[----:B----4-:R-:W-:Y:S04]  /*1ca70*/  F2FP.PACK_AB R45, R107, R106 ;  /* 0x0000006a6b2d723e */ /* 0x010fe800000000ff */
[----:B------:R-:W-:Y:S01]  /*1ca80*/  FADD.FTZ R3, R200, R3 ;  /* 0x00000003c8037221 */ /* 0x000fe20000010000 */
        /* <DEDUP_REMOVED lines=22> */
[----:B------:R-:W2:Y:S01]  /*1cbf0*/  LDSM.16.MT88.4 R8, [R230+0x3100] ;  /* 0x00310000e608783b */ /* 0x000ea20000004200 */
        /* <DEDUP_REMOVED lines=86> */
.L_x_1462:
[----:B------:R-:W3:Y:S04]  /*1d160*/  LDL.LU R6, [R1+0x1c] ;  /* 0x00001c0001067983 */ /* 0x000ee80000300800 */
        /* <DEDUP_REMOVED lines=10> */
[----:B--2---:R-:W2:Y:S01]  /*1d210*/  SHFL.BFLY PT, R7, R2, 0x2, 0x1f ;  /* 0x0c401f0002077f89 */ /* 0x004ea200000e0000 */
[----:B-1----:R-:W-:-:S03]  /*1d220*/  FADD.FTZ R4, R4, R6 ;  /* 0x0000000604047221 */ /* 0x002fc60000010000 */
[----:B------:R-:W1:Y:S01]  /*1d230*/  SHFL.BFLY PT, R6, R8, 0x2, 0x1f ;  /* 0x0c401f0008067f89 */ /* 0x000e6200000e0000 */
[----:B---3--:R-:W-:-:S03]  /*1d240*/  FADD.FTZ R5, R5, R9 ;  /* 0x0000000905057221 */ /* 0x008fc60000010000 */
[----:B------:R-:W3:Y:S04]  /*1d250*/  SHFL.BFLY PT, R0, R4, 0x1, 0x1f ;  /* 0x0c201f0004007f89 */ /* 0x000ee800000e0000 */
[----:B------:R-:W4:Y:S01]  /*1d260*/  SHFL.BFLY PT, R3, R5, 0x1, 0x1f ;  /* 0x0c201f0005037f89 */ /* 0x000f2200000e0000 */
[----:B--2---:R-:W-:Y:S02]  /*1d270*/  FADD.FTZ R7, R7, R2 ;  /* 0x0000000207077221 */ /* 0x004fe40000010000 */
[----:B-1----:R-:W-:-:S03]  /*1d280*/  FADD.FTZ R6, R6, R8 ;  /* 0x0000000806067221 */ /* 0x002fc60000010000 */
[----:B------:R-:W1:Y:S01]  /*1d290*/  SHFL.BFLY PT, R8, R7, 0x1, 0x1f ;  /* 0x0c201f0007087f89 */ /* 0x000e6200000e0000 */
[----:B---3--:R-:W-:Y:S01]  /*1d2a0*/  FADD.FTZ R4, R4, R0 ;  /* 0x0000000004047221 */ /* 0x008fe20000010000 */
        /* <DEDUP_REMOVED lines=99> */
.L_x_1406:
        /* <DEDUP_REMOVED lines=124> */
.L_x_1465:
        /* <DEDUP_REMOVED lines=183> */
.L_x_1464:
        /* <DEDUP_REMOVED lines=19> */
.L_x_1466:
        /* <DEDUP_REMOVED lines=40> */
.L_x_1468:
[----:B------:R-:W-:Y:S05]  /*1efc0*/  BSYNC B0 ;  /* 0x0000000000007941 */ /* 0x000fea0003800000 */
.L_x_1467:
        /* <DEDUP_REMOVED lines=103> */
.L_x_1469:
        /* <DEDUP_REMOVED lines=12> */
.L_x_1491:


//--------------------- .nv.shared._ZN7cutlass13device_kernelIN5flash19enable_sm80_to_sm89INS1_16FlashAttnFwdSm80INS1_25CollectiveMainloopFwdSm80ILi4ELi1ELb0EN4cute5tupleIJNS5_1CILi128EEENS7_ILi112EEENS7_ILi64EEEEEELi64ENS_6half_tEfNS_4arch4Sm80ELb0ELb0ELb1ELb0ELb0ELb0ELb1ELb0EEENS1_21CollectiveEpilogueFwdINS6_IJS8_SA_S9_EEENS6_IJNS7_ILi1EEESI_SI_EEESC_SE_Li128ELb0ELb1ELb0ELb0EEENS1_19SingleTileSchedulerILb0ELb0ELb1ELi128EEEEEEEEEvNT_6ParamsE --------------------------
	.section	.nv.shared._ZN7cutlass13device_kernelIN5flash19enable_sm80_to_sm89INS1_16FlashAttnFwdSm80INS1_25CollectiveMainloopFwdSm80ILi4ELi1ELb0EN4cute5tupleIJNS5_1CILi128EEENS7_ILi112EEENS7_ILi64EEEEEELi64ENS_6half_tEfNS_4arch4Sm80ELb0ELb0ELb1ELb0ELb0ELb0ELb1ELb0EEENS1_21CollectiveEpilogueFwdINS6_IJS8_SA_S9_EEENS6_IJNS7_ILi1EEESI_SI_EEESC_SE_Li128ELb0ELb1ELb0ELb0EEENS1_19SingleTileSchedulerILb0ELb0ELb1ELi128EEEEEEEEEvNT_6ParamsE,"aw",@nobits
	.sectionflags	@""
	.align	16


//--------------------- .nv.global                --------------------------
	.section	.nv.global,"aw",@nobits
.nv.global:
	.type		_ZN76_INTERNAL_461801e1_40_flash_fwd_hdim64_fp16_softcapall_sm80_cu_f3e6f9ee_36034cute1_E,@object
	.size		_ZN76_INTERNAL_461801e1_40_flash_fwd_hdim64_fp16_softcapall_sm80_cu_f3e6f9ee_36034cute1_E,(_ZN76_INTERNAL_461801e1_40_flash_fwd_hdim64_fp16_softcapall_sm80_cu_f3e6f9ee_36034cuda3std3__45__cpo6cbeginE - _ZN76_INTERNAL_461801e1_40_flash_fwd_hdim64_fp16_softcapall_sm80_cu_f3e6f9ee_36034cute1_E)
_ZN76_INTERNAL_461801e1_40_flash_fwd_hdim64_fp16_softcapall_sm80_cu_f3e6f9ee_36034cute1_E:
	.zero		1
	.type		_ZN76_INTERNAL_461801e1_40_flash_fwd_hdim64_fp16_softcapall_sm80_cu_f3e6f9ee_36034cuda3std3__45__cpo6cbeginE,@object
	.size		_ZN76_INTERNAL_461801e1_40_flash_fwd_hdim64_fp16_softcapall_sm80_cu_f3e6f9ee_36034cuda3std3__45__cpo6cbeginE,(_ZN76_INTERNAL_461801e1_40_flash_fwd_hdim64_fp16_softcapall_sm80_cu_f3e6f9ee_36034cuda3std3__48in_placeE - _ZN76_INTERNAL_461801e1_40_flash_fwd_hdim64_fp16_softcapall_sm80_cu_f3e6f9ee_36034cuda3std3__45__cpo6cbeginE)
_ZN76_INTERNAL_461801e1_40_flash_fwd_hdim64_fp16_softcapall_sm80_cu_f3e6f9ee_36034cuda3std3__45__cpo6cbeginE:
	.zero		1
	.type		_ZN76_INTERNAL_461801e1_40_flash_fwd_hdim64_fp16_softcapall_sm80_cu_f3e6f9ee_36034cuda3std3__48in_placeE,@object
	.size		_ZN76_INTERNAL_461801e1_40_flash_fwd_hdim64_fp16_softcapall_sm80_cu_f3e6f9ee_36034cuda3std3__48in_placeE,(_ZN76_INTERNAL_461801e1_40_flash_fwd_hdim64_fp16_softcapall_sm80_cu_f3e6f9ee_36034cuda3std6ranges3__45__cpo9iter_moveE - _ZN76_INTERNAL_461801e1_40_flash_fwd_hdim64_fp16_softcapall_sm80_cu_f3e6f9ee_36034cuda3std3__48in_placeE)
_ZN76_INTERNAL_461801e1_40_flash_fwd_hdim64_fp16_softcapall_sm80_cu_f3e6f9ee_36034cuda3std3__48in_placeE:
	.zero		1
	.type		_ZN76_INTERNAL_461801e1_40_flash_fwd_hdim64_fp16_softcapall_sm80_cu_f3e6f9ee_36034cuda3std6ranges3__45__cpo9iter_moveE,@object
	.size		_ZN76_INTERNAL_461801e1_40_flash_fwd_hdim64_fp16_softcapall_sm80_cu_f3e6f9ee_36034cuda3std6ranges3__45__cpo9iter_moveE,(_ZN76_INTERNAL_461801e1_40_flash_fwd_hdim64_fp16_softcapall_sm80_cu_f3e6f9ee_36034cuda3std3__45__cpo5beginE - _ZN76_INTERNAL_461801e1_40_flash_fwd_hdim64_fp16_softcapall_sm80_cu_f3e6f9ee_36034cuda3std6ranges3__45__cpo9iter_moveE)
_ZN76_INTERNAL_461801e1_40_flash_fwd_hdim64_fp16_softcapall_sm80_cu_f3e6f9ee_36034cuda3std6ranges3__45__cpo9iter_moveE:
	.zero		1
	.type		_ZN76_INTERNAL_461801e1_40_flash_fwd_hdim64_fp16_softcapall_sm80_cu_f3e6f9ee_36034cuda3std3__45__cpo5beginE,@object
	.size		_ZN76_INTERNAL_461801e1_40_flash_fwd_hdim64_fp16_softcapall_sm80_cu_f3e6f9ee_36034cuda3std3__45__cpo5beginE,(_ZN76_INTERNAL_461801e1_40_flash_fwd_hdim64_fp16_softcapall_sm80_cu_f3e6f9ee_36034cuda3std3__478_GLOBAL__N__461801e1_40_flash_fwd_hdim64_fp16_softcapall_sm80_cu_f3e6f9ee_36036ignoreE - _ZN76_INTERNAL_461801e1_40_flash_fwd_hdim64_fp16_softcapall_sm80_cu_f3e6f9ee_36034cuda3std3__45__cpo5beginE)
_ZN76_INTERNAL_461801e1_40_flash_fwd_hdim64_fp16_softcapall_sm80_cu_f3e6f9ee_36034cuda3std3__45__cpo5beginE:
	.zero		1
	.type		_ZN76_INTERNAL_461801e1_40_flash_fwd_hdim64_fp16_softcapall_sm80_cu_f3e6f9ee_36034cuda3std3__478_GLOBAL__N__461801e1_40_flash_fwd_hdim64_fp16_softcapall_sm80_cu_f3e6f9ee_36036ignoreE,@object
	.size		_ZN76_INTERNAL_461801e1_40_flash_fwd_hdim64_fp16_softcapall_sm80_cu_f3e6f9ee_36034cuda3std3__478_GLOBAL__N__461801e1_40_flash_fwd_hdim64_fp16_softcapall_sm80_cu_f3e6f9ee_36036ignoreE,(_ZN76_INTERNAL_461801e1_40_flash_fwd_hdim64_fp16_softcapall_sm80_cu_f3e6f9ee_36034cute7productE - _ZN76_INTERNAL_461801e1_40_flash_fwd_hdim64_fp16_softcapall_sm80_cu_f3e6f9ee_36034cuda3std3__478_GLOBAL__N__461801e1_40_flash_fwd_hdim64_fp16_softcapall_sm80_cu_f3e6f9ee_36036ignoreE)
_ZN76_INTERNAL_461801e1_40_flash_fwd_hdim64_fp16_softcapall_sm80_cu_f3e6f9ee_36034cuda3std3__478_GLOBAL__N__461801e1_40_flash_fwd_hdim64_fp16_softcapall_sm80_cu_f3e6f9ee_36036ignoreE:
	.zero		1
	.type		_ZN76_INTERNAL_461801e1_40_flash_fwd_hdim64_fp16_softcapall_sm80_cu_f3e6f9ee_36034cute7productE,@object
	.size		_ZN76_INTERNAL_461801e1_40_flash_fwd_hdim64_fp16_softcapall_sm80_cu_f3e6f9ee_36034cute7productE,(_ZN76_INTERNAL_461801e1_40_flash_fwd_hdim64_fp16_softcapall_sm80_cu_f3e6f9ee_36034cuda3std3__45__cpo3endE - _ZN76_INTERNAL_461801e1_40_flash_fwd_hdim64_fp16_softcapall_sm80_cu_f3e6f9ee_36034cute7productE)
_ZN76_INTERNAL_461801e1_40_flash_fwd_hdim64_fp16_softcapall_sm80_cu_f3e6f9ee_36034cute7productE:
	.zero		1
	.type		_ZN76_INTERNAL_461801e1_40_flash_fwd_hdim64_fp16_softcapall_sm80_cu_f3e6f9ee_36034cuda3std3__45__cpo3endE,@object
	.size		_ZN76_INTERNAL_461801e1_40_flash_fwd_hdim64_fp16_softcapall_sm80_cu_f3e6f9ee_36034cuda3std3__45__cpo3endE,(_ZN76_INTERNAL_461801e1_40_flash_fwd_hdim64_fp16_softcapall_sm80_cu_f3e6f9ee_36034cuda3std3__419piecewise_constructE - _ZN76_INTERNAL_461801e1_40_flash_fwd_hdim64_fp16_softcapall_sm80_cu_f3e6f9ee_36034cuda3std3__45__cpo3endE)
_ZN76_INTERNAL_461801e1_40_flash_fwd_hdim64_fp16_softcapall_sm80_cu_f3e6f9ee_36034cuda3std3__45__cpo3endE:
	.zero		1
	.type		_ZN76_INTERNAL_461801e1_40_flash_fwd_hdim64_fp16_softcapall_sm80_cu_f3e6f9ee_36034cuda3std3__419piecewise_constructE,@object
	.size		_ZN76_INTERNAL_461801e1_40_flash_fwd_hdim64_fp16_softcapall_sm80_cu_f3e6f9ee_36034cuda3std3__419piecewise_constructE,(_ZN76_INTERNAL_461801e1_40_flash_fwd_hdim64_fp16_softcapall_sm80_cu_f3e6f9ee_36034cuda3std3__45__cpo4cendE - _ZN76_INTERNAL_461801e1_40_flash_fwd_hdim64_fp16_softcapall_sm80_cu_f3e6f9ee_36034cuda3std3__419piecewise_constructE)
_ZN76_INTERNAL_461801e1_40_flash_fwd_hdim64_fp16_softcapall_sm80_cu_f3e6f9ee_36034cuda3std3__419piecewise_constructE:
	.zero		1
	.type		_ZN76_INTERNAL_461801e1_40_flash_fwd_hdim64_fp16_softcapall_sm80_cu_f3e6f9ee_36034cuda3std3__45__cpo4cendE,@object
	.size		_ZN76_INTERNAL_461801e1_40_flash_fwd_hdim64_fp16_softcapall_sm80_cu_f3e6f9ee_36034cuda3std3__45__cpo4cendE,(_ZN76_INTERNAL_461801e1_40_flash_fwd_hdim64_fp16_softcapall_sm80_cu_f3e6f9ee_36034cuda3std6ranges3__45__cpo4swapE - _ZN76_INTERNAL_461801e1_40_flash_fwd_hdim64_fp16_softcapall_sm80_cu_f3e6f9ee_36034cuda3std3__45__cpo4cendE)
_ZN76_INTERNAL_461801e1_40_flash_fwd_hdim64_fp16_softcapall_sm80_cu_f3e6f9ee_36034cuda3std3__45__cpo4cendE:
	.zero		1
	.type		_ZN76_INTERNAL_461801e1_40_flash_fwd_hdim64_fp16_softcapall_sm80_cu_f3e6f9ee_36034cuda3std6ranges3__45__cpo4swapE,@object
	.size		_ZN76_INTERNAL_461801e1_40_flash_fwd_hdim64_fp16_softcapall_sm80_cu_f3e6f9ee_36034cuda3std6ranges3__45__cpo4swapE,(.L_7 - _ZN76_INTERNAL_461801e1_40_flash_fwd_hdim64_fp16_softcapall_sm80_cu_f3e6f9ee_36034cuda3std6ranges3__45__cpo4swapE)
_ZN76_INTERNAL_461801e1_40_flash_fwd_hdim64_fp16_softcapall_sm80_cu_f3e6f9ee_36034cuda3std6ranges3__45__cpo4swapE:
	.zero		1
.L_7:


//--------------------- .nv.shared._ZN7cutlass13device_kernelIN5flash19enable_sm80_to_sm89INS1_16FlashAttnFwdSm80INS1_25CollectiveMainloopFwdSm80ILi4ELi1ELb0EN4cute5tupleIJNS5_1CILi128EEENS7_ILi112EEENS7_ILi64EEEEEELi64ENS_6half_tEfNS_4arch4Sm80ELb0ELb0ELb1ELb1ELb0ELb0ELb1ELb0EEENS1_21CollectiveEpilogueFwdINS6_IJS8_SA_S9_EEENS6_IJNS7_ILi1EEESI_SI_EEESC_SE_Li128ELb1ELb1ELb0ELb0EEENS1_19SingleTileSchedulerILb1ELb0ELb1ELi128EEEEEEEEEvNT_6ParamsE --------------------------
	.section	.nv.shared._ZN7cutlass13device_kernelIN5flash19enable_sm80_to_sm89INS1_16FlashAttnFwdSm80INS1_25CollectiveMainloopFwdSm80ILi4ELi1ELb0EN4cute5tupleIJNS5_1CILi128EEENS7_ILi112EEENS7_ILi64EEEEEELi64ENS_6half_tEfNS_4arch4Sm80ELb0ELb0ELb1ELb1ELb0ELb0ELb1ELb0EEENS1_21CollectiveEpilogueFwdINS6_IJS8_SA_S9_EEENS6_IJNS7_ILi1EEESI_SI_EEESC_SE_Li128ELb1ELb1ELb0ELb0EEENS1_19SingleTileSchedulerILb1ELb0ELb1ELi128EEEEEEEEEvNT_6ParamsE,"aw",@nobits
	.sectionflags	@""
	.align	16


//--------------------- .nv.shared._ZN7cutlass13device_kernelIN5flash19enable_sm80_to_sm89INS1_16FlashAttnFwdSm80INS1_25CollectiveMainloopFwdSm80ILi4ELi1ELb0EN4cute5tupleIJNS5_1CILi128EEENS7_ILi112EEENS7_ILi64EEEEEELi64ENS_6half_tEfNS_4arch4Sm80ELb0ELb0ELb1ELb1ELb0ELb1ELb1ELb0EEENS1_21CollectiveEpilogueFwdINS6_IJS8_SA_S9_EEENS6_IJNS7_ILi1EEESI_SI_EEESC_SE_Li128ELb1ELb1ELb0ELb0EEENS1_19SingleTileSchedulerILb1ELb0ELb1ELi128EEEEEEEEEvNT_6ParamsE --------------------------
	.section	.nv.shared._ZN7cutlass13device_kernelIN5flash19enable_sm80_to_sm89INS1_16FlashAttnFwdSm80INS1_25CollectiveMainloopFwdSm80ILi4ELi1ELb0EN4cute5tupleIJNS5_1CILi128EEENS7_ILi112EEENS7_ILi64EEEEEELi64ENS_6half_tEfNS_4arch4Sm80ELb0ELb0ELb1ELb1ELb0ELb1ELb1ELb0EEENS1_21CollectiveEpilogueFwdINS6_IJS8_SA_S9_EEENS6_IJNS7_ILi1EEESI_SI_EEESC_SE_Li128ELb1ELb1ELb0ELb0EEENS1_19SingleTileSchedulerILb1ELb0ELb1ELi128EEEEEEEEEvNT_6ParamsE,"aw",@nobits
	.sectionflags	@""
	.align	16


//--------------------- .nv.shared._ZN7cutlass13device_kernelIN5flash19enable_sm80_to_sm89INS1_16FlashAttnFwdSm80INS1_25CollectiveMainloopFwdSm80ILi4ELi1ELb0EN4cute5tupleIJNS5_1CILi128EEENS7_ILi96EEENS7_ILi64EEEEEELi64ENS_6half_tEfNS_4arch4Sm80ELb0ELb1ELb1ELb0ELb0ELb0ELb1ELb0EEENS1_21CollectiveEpilogueFwdINS6_IJS8_SA_S9_EEENS6_IJNS7_ILi1EEESI_SI_EEESC_SE_Li128ELb0ELb1ELb0ELb0EEENS1_19SingleTileSchedulerILb0ELb0ELb1ELi128EEEEEEEEEvNT_6ParamsE --------------------------
	.section	.nv.shared._ZN7cutlass13device_kernelIN5flash19enable_sm80_to_sm89INS1_16FlashAttnFwdSm80INS1_25CollectiveMainloopFwdSm80ILi4ELi1ELb0EN4cute5tupleIJNS5_1CILi128EEENS7_ILi96EEENS7_ILi64EEEEEELi64ENS_6half_tEfNS_4arch4Sm80ELb0ELb1ELb1ELb0ELb0ELb0ELb1ELb0EEENS1_21CollectiveEpilogueFwdINS6_IJS8_SA_S9_EEENS6_IJNS7_ILi1EEESI_SI_EEESC_SE_Li128ELb0ELb1ELb0ELb0EEENS1_19SingleTileSchedulerILb0ELb0ELb1ELi128EEEEEEEEEvNT_6ParamsE,"aw",@nobits
	.sectionflags	@""
	.align	16


//--------------------- .nv.shared._ZN7cutlass13device_kernelIN5flash19enable_sm80_to_sm89INS1_16FlashAttnFwdSm80INS1_25CollectiveMainloopFwdSm80ILi4ELi1ELb0EN4cute5tupleIJNS5_1CILi128EEENS7_ILi96EEENS7_ILi64EEEEEELi64ENS_6half_tEfNS_4arch4Sm80ELb0ELb1ELb1ELb1ELb0ELb0ELb1ELb0EEENS1_21CollectiveEpilogueFwdINS6_IJS8_SA_S9_EEENS6_IJNS7_ILi1EEESI_SI_EEESC_SE_Li128ELb1ELb1ELb0ELb0EEENS1_19SingleTileSchedulerILb1ELb0ELb1ELi128EEEEEEEEEvNT_6ParamsE --------------------------
	.section	.nv.shared._ZN7cutlass13device_kernelIN5flash19enable_sm80_to_sm89INS1_16FlashAttnFwdSm80INS1_25CollectiveMainloopFwdSm80ILi4ELi1ELb0EN4cute5tupleIJNS5_1CILi128EEENS7_ILi96EEENS7_ILi64EEEEEELi64ENS_6half_tEfNS_4arch4Sm80ELb0ELb1ELb1ELb1ELb0ELb0ELb1ELb0EEENS1_21CollectiveEpilogueFwdINS6_IJS8_SA_S9_EEENS6_IJNS7_ILi1EEESI_SI_EEESC_SE_Li128ELb1ELb1ELb0ELb0EEENS1_19SingleTileSchedulerILb1ELb0ELb1ELi128EEEEEEEEEvNT_6ParamsE,"aw",@nobits
	.sectionflags	@""
	.align	16


//--------------------- .nv.shared._ZN7cutlass13device_kernelIN5flash19enable_sm80_to_sm89INS1_16FlashAttnFwdSm80INS1_25CollectiveMainloopFwdSm80ILi4ELi1ELb0EN4cute5tupleIJNS5_1CILi128EEENS7_ILi96EEENS7_ILi64EEEEEELi64ENS_6half_tEfNS_4arch4Sm80ELb0ELb1ELb1ELb1ELb0ELb1ELb1ELb0EEENS1_21CollectiveEpilogueFwdINS6_IJS8_SA_S9_EEENS6_IJNS7_ILi1EEESI_SI_EEESC_SE_Li128ELb1ELb1ELb0ELb0EEENS1_19SingleTileSchedulerILb1ELb0ELb1ELi128EEEEEEEEEvNT_6ParamsE --------------------------
	.section	.nv.shared._ZN7cutlass13device_kernelIN5flash19enable_sm80_to_sm89INS1_16FlashAttnFwdSm80INS1_25CollectiveMainloopFwdSm80ILi4ELi1ELb0EN4cute5tupleIJNS5_1CILi128EEENS7_ILi96EEENS7_ILi64EEEEEELi64ENS_6half_tEfNS_4arch4Sm80ELb0ELb1ELb1ELb1ELb0ELb1ELb1ELb0EEENS1_21CollectiveEpilogueFwdINS6_IJS8_SA_S9_EEENS6_IJNS7_ILi1EEESI_SI_EEESC_SE_Li128ELb1ELb1ELb0ELb0EEENS1_19SingleTileSchedulerILb1ELb0ELb1ELi128EEEEEEEEEvNT_6ParamsE,"aw",@nobits
	.sectionflags	@""
	.align	16


//--------------------- .nv.shared._ZN7cutlass13device_kernelIN5flash19enable_sm80_to_sm89INS1_16FlashAttnFwdSm80INS1_25CollectiveMainloopFwdSm80ILi4ELi1ELb0EN4cute5tupleIJNS5_1CILi128EEENS7_ILi112EEENS7_ILi64EEEEEELi64ENS_6half_tEfNS_4arch4Sm80ELb1ELb0ELb1ELb0ELb0ELb0ELb1ELb0EEENS1_21CollectiveEpilogueFwdINS6_IJS8_SA_S9_EEENS6_IJNS7_ILi1EEESI_SI_EEESC_SE_Li128ELb0ELb1ELb0ELb0EEENS1_30DynamicPersistentTileSchedulerILi128ELi128ELb0ELb1ELb0EEEEEEEEEvNT_6ParamsE --------------------------
	.section	.nv.shared._ZN7cutlass13device_kernelIN5flash19enable_sm80_to_sm89INS1_16FlashAttnFwdSm80INS1_25CollectiveMainloopFwdSm80ILi4ELi1ELb0EN4cute5tupleIJNS5_1CILi128EEENS7_ILi112EEENS7_ILi64EEEEEELi64ENS_6half_tEfNS_4arch4Sm80ELb1ELb0ELb1ELb0ELb0ELb0ELb1ELb0EEENS1_21CollectiveEpilogueFwdINS6_IJS8_SA_S9_EEENS6_IJNS7_ILi1EEESI_SI_EEESC_SE_Li128ELb0ELb1ELb0ELb0EEENS1_30DynamicPersistentTileSchedulerILi128ELi128ELb0ELb1ELb0EEEEEEEEEvNT_6ParamsE,"aw",@nobits
	.sectionflags	@""
	.align	16


//--------------------- .nv.shared._ZN7cutlass13device_kernelIN5flash19enable_sm80_to_sm89INS1_16FlashAttnFwdSm80INS1_25CollectiveMainloopFwdSm80ILi4ELi1ELb0EN4cute5tupleIJNS5_1CILi128EEENS7_ILi112EEENS7_ILi64EEEEEELi64ENS_6half_tEfNS_4arch4Sm80ELb1ELb0ELb1ELb1ELb0ELb0ELb1ELb0EEENS1_21CollectiveEpilogueFwdINS6_IJS8_SA_S9_EEENS6_IJNS7_ILi1EEESI_SI_EEESC_SE_Li128ELb1ELb1ELb0ELb0EEENS1_19SingleTileSchedulerILb1ELb0ELb1ELi128EEEEEEEEEvNT_6ParamsE --------------------------
	.section	.nv.shared._ZN7cutlass13device_kernelIN5flash19enable_sm80_to_sm89INS1_16FlashAttnFwdSm80INS1_25CollectiveMainloopFwdSm80ILi4ELi1ELb0EN4cute5tupleIJNS5_1CILi128EEENS7_ILi112EEENS7_ILi64EEEEEELi64ENS_6half_tEfNS_4arch4Sm80ELb1ELb0ELb1ELb1ELb0ELb0ELb1ELb0EEENS1_21CollectiveEpilogueFwdINS6_IJS8_SA_S9_EEENS6_IJNS7_ILi1EEESI_SI_EEESC_SE_Li128ELb1ELb1ELb0ELb0EEENS1_19SingleTileSchedulerILb1ELb0ELb1ELi128EEEEEEEEEvNT_6ParamsE,"aw",@nobits
	.sectionflags	@""
	.align	16


//--------------------- .nv.shared._ZN7cutlass13device_kernelIN5flash19enable_sm80_to_sm89INS1_16FlashAttnFwdSm80INS1_25CollectiveMainloopFwdSm80ILi4ELi1ELb0EN4cute5tupleIJNS5_1CILi128EEENS7_ILi112EEENS7_ILi64EEEEEELi64ENS_6half_tEfNS_4arch4Sm80ELb1ELb0ELb1ELb1ELb0ELb1ELb1ELb0EEENS1_21CollectiveEpilogueFwdINS6_IJS8_SA_S9_EEENS6_IJNS7_ILi1EEESI_SI_EEESC_SE_Li128ELb1ELb1ELb0ELb0EEENS1_19SingleTileSchedulerILb1ELb0ELb1ELi128EEEEEEEEEvNT_6ParamsE --------------------------
	.section	.nv.shared._ZN7cutlass13device_kernelIN5flash19enable_sm80_to_sm89INS1_16FlashAttnFwdSm80INS1_25CollectiveMainloopFwdSm80ILi4ELi1ELb0EN4cute5tupleIJNS5_1CILi128EEENS7_ILi112EEENS7_ILi64EEEEEELi64ENS_6half_tEfNS_4arch4Sm80ELb1ELb0ELb1ELb1ELb0ELb1ELb1ELb0EEENS1_21CollectiveEpilogueFwdINS6_IJS8_SA_S9_EEENS6_IJNS7_ILi1EEESI_SI_EEESC_SE_Li128ELb1ELb1ELb0ELb0EEENS1_19SingleTileSchedulerILb1ELb0ELb1ELi128EEEEEEEEEvNT_6ParamsE,"aw",@nobits
	.sectionflags	@""
	.align	16


//--------------------- .nv.shared._ZN7cutlass13device_kernelIN5flash19enable_sm80_to_sm89INS1_16FlashAttnFwdSm80INS1_25CollectiveMainloopFwdSm80ILi4ELi1ELb0EN4cute5tupleIJNS5_1CILi128EEENS7_ILi112EEENS7_ILi64EEEEEELi64ENS_6half_tEfNS_4arch4Sm80ELb0ELb0ELb0ELb0ELb0ELb0ELb1ELb0EEENS1_21CollectiveEpilogueFwdINS6_IJS8_SA_S9_EEENS6_IJNS7_ILi1EEESI_SI_EEESC_SE_Li128ELb0ELb1ELb0ELb0EEENS1_19SingleTileSchedulerILb0ELb0ELb1ELi128EEEEEEEEEvNT_6ParamsE --------------------------
	.section	.nv.shared._ZN7cutlass13device_kernelIN5flash19enable_sm80_to_sm89INS1_16FlashAttnFwdSm80INS1_25CollectiveMainloopFwdSm80ILi4ELi1ELb0EN4cute5tupleIJNS5_1CILi128EEENS7_ILi112EEENS7_ILi64EEEEEELi64ENS_6half_tEfNS_4arch4Sm80ELb0ELb0ELb0ELb0ELb0ELb0ELb1ELb0EEENS1_21CollectiveEpilogueFwdINS6_IJS8_SA_S9_EEENS6_IJNS7_ILi1EEESI_SI_EEESC_SE_Li128ELb0ELb1ELb0ELb0EEENS1_19SingleTileSchedulerILb0ELb0ELb1ELi128EEEEEEEEEvNT_6ParamsE,"aw",@nobits
	.sectionflags	@""
	.align	16


//--------------------- .nv.shared._ZN7cutlass13device_kernelIN5flash19enable_sm80_to_sm89INS1_16FlashAttnFwdSm80INS1_25CollectiveMainloopFwdSm80ILi4ELi1ELb0EN4cute5tupleIJNS5_1CILi128EEENS7_ILi112EEENS7_ILi64EEEEEELi64ENS_6half_tEfNS_4arch4Sm80ELb0ELb0ELb0ELb1ELb0ELb0ELb1ELb0EEENS1_21CollectiveEpilogueFwdINS6_IJS8_SA_S9_EEENS6_IJNS7_ILi1EEESI_SI_EEESC_SE_Li128ELb1ELb1ELb0ELb0EEENS1_19SingleTileSchedulerILb1ELb0ELb1ELi128EEEEEEEEEvNT_6ParamsE --------------------------
	.section	.nv.shared._ZN7cutlass13device_kernelIN5flash19enable_sm80_to_sm89INS1_16FlashAttnFwdSm80INS1_25CollectiveMainloopFwdSm80ILi4ELi1ELb0EN4cute5tupleIJNS5_1CILi128EEENS7_ILi112EEENS7_ILi64EEEEEELi64ENS_6half_tEfNS_4arch4Sm80ELb0ELb0ELb0ELb1ELb0ELb0ELb1ELb0EEENS1_21CollectiveEpilogueFwdINS6_IJS8_SA_S9_EEENS6_IJNS7_ILi1EEESI_SI_EEESC_SE_Li128ELb1ELb1ELb0ELb0EEENS1_19SingleTileSchedulerILb1ELb0ELb1ELi128EEEEEEEEEvNT_6ParamsE,"aw",@nobits
	.sectionflags	@""
	.align	16


//--------------------- .nv.shared._ZN7cutlass13device_kernelIN5flash19enable_sm80_to_sm89INS1_16FlashAttnFwdSm80INS1_25CollectiveMainloopFwdSm80ILi4ELi1ELb0EN4cute5tupleIJNS5_1CILi128EEENS7_ILi112EEENS7_ILi64EEEEEELi64ENS_6half_tEfNS_4arch4Sm80ELb0ELb0ELb0ELb1ELb0ELb1ELb1ELb0EEENS1_21CollectiveEpilogueFwdINS6_IJS8_SA_S9_EEENS6_IJNS7_ILi1EEESI_SI_EEESC_SE_Li128ELb1ELb1ELb0ELb0EEENS1_19SingleTileSchedulerILb1ELb0ELb1ELi128EEEEEEEEEvNT_6ParamsE --------------------------
	.section	.nv.shared._ZN7cutlass13device_kernelIN5flash19enable_sm80_to_sm89INS1_16FlashAttnFwdSm80INS1_25CollectiveMainloopFwdSm80ILi4ELi1ELb0EN4cute5tupleIJNS5_1CILi128EEENS7_ILi112EEENS7_ILi64EEEEEELi64ENS_6half_tEfNS_4arch4Sm80ELb0ELb0ELb0ELb1ELb0ELb1ELb1ELb0EEENS1_21CollectiveEpilogueFwdINS6_IJS8_SA_S9_EEENS6_IJNS7_ILi1EEESI_SI_EEESC_SE_Li128ELb1ELb1ELb0ELb0EEENS1_19SingleTileSchedulerILb1ELb0ELb1ELi128EEEEEEEEEvNT_6ParamsE,"aw",@nobits
	.sectionflags	@""
	.align	16


//--------------------- .nv.shared._ZN7cutlass13device_kernelIN5flash19enable_sm80_to_sm89INS1_16FlashAttnFwdSm80INS1_25CollectiveMainloopFwdSm80ILi4ELi1ELb0EN4cute5tupleIJNS5_1CILi128EEENS7_ILi96EEENS7_ILi64EEEEEELi64ENS_6half_tEfNS_4arch4Sm80ELb0ELb1ELb0ELb0ELb0ELb0ELb1ELb0EEENS1_21CollectiveEpilogueFwdINS6_IJS8_SA_S9_EEENS6_IJNS7_ILi1EEESI_SI_EEESC_SE_Li128ELb0ELb1ELb0ELb0EEENS1_19SingleTileSchedulerILb0ELb0ELb1ELi128EEEEEEEEEvNT_6ParamsE --------------------------
	.section	.nv.shared._ZN7cutlass13device_kernelIN5flash19enable_sm80_to_sm89INS1_16FlashAttnFwdSm80INS1_25CollectiveMainloopFwdSm80ILi4ELi1ELb0EN4cute5tupleIJNS5_1CILi128EEENS7_ILi96EEENS7_ILi64EEEEEELi64ENS_6half_tEfNS_4arch4Sm80ELb0ELb1ELb0ELb0ELb0ELb0ELb1ELb0EEENS1_21CollectiveEpilogueFwdINS6_IJS8_SA_S9_EEENS6_IJNS7_ILi1EEESI_SI_EEESC_SE_Li128ELb0ELb1ELb0ELb0EEENS1_19SingleTileSchedulerILb0ELb0ELb1ELi128EEEEEEEEEvNT_6ParamsE,"aw",@nobits
	.sectionflags	@""
	.align	16


//--------------------- .nv.shared._ZN7cutlass13device_kernelIN5flash19enable_sm80_to_sm89INS1_16FlashAttnFwdSm80INS1_25CollectiveMainloopFwdSm80ILi4ELi1ELb0EN4cute5tupleIJNS5_1CILi128EEENS7_ILi96EEENS7_ILi64EEEEEELi64ENS_6half_tEfNS_4arch4Sm80ELb0ELb1ELb0ELb1ELb0ELb0ELb1ELb0EEENS1_21CollectiveEpilogueFwdINS6_IJS8_SA_S9_EEENS6_IJNS7_ILi1EEESI_SI_EEESC_SE_Li128ELb1ELb1ELb0ELb0EEENS1_19SingleTileSchedulerILb1ELb0ELb1ELi128EEEEEEEEEvNT_6ParamsE --------------------------
	.section	.nv.shared._ZN7cutlass13device_kernelIN5flash19enable_sm80_to_sm89INS1_16FlashAttnFwdSm80INS1_25CollectiveMainloopFwdSm80ILi4ELi1ELb0EN4cute5tupleIJNS5_1CILi128EEENS7_ILi96EEENS7_ILi64EEEEEELi64ENS_6half_tEfNS_4arch4Sm80ELb0ELb1ELb0ELb1ELb0ELb0ELb1ELb0EEENS1_21CollectiveEpilogueFwdINS6_IJS8_SA_S9_EEENS6_IJNS7_ILi1EEESI_SI_EEESC_SE_Li128ELb1ELb1ELb0ELb0EEENS1_19SingleTileSchedulerILb1ELb0ELb1ELi128EEEEEEEEEvNT_6ParamsE,"aw",@nobits
	.sectionflags	@""
	.align	16


//--------------------- .nv.shared._ZN7cutlass13device_kernelIN5flash19enable_sm80_to_sm89INS1_16FlashAttnFwdSm80INS1_25CollectiveMainloopFwdSm80ILi4ELi1ELb0EN4cute5tupleIJNS5_1CILi128EEENS7_ILi96EEENS7_ILi64EEEEEELi64ENS_6half_tEfNS_4arch4Sm80ELb0ELb1ELb0ELb1ELb0ELb1ELb1ELb0EEENS1_21CollectiveEpilogueFwdINS6_IJS8_SA_S9_EEENS6_IJNS7_ILi1EEESI_SI_EEESC_SE_Li128ELb1ELb1ELb0ELb0EEENS1_19SingleTileSchedulerILb1ELb0ELb1ELi128EEEEEEEEEvNT_6ParamsE --------------------------
	.section	.nv.shared._ZN7cutlass13device_kernelIN5flash19enable_sm80_to_sm89INS1_16FlashAttnFwdSm80INS1_25CollectiveMainloopFwdSm80ILi4ELi1ELb0EN4cute5tupleIJNS5_1CILi128EEENS7_ILi96EEENS7_ILi64EEEEEELi64ENS_6half_tEfNS_4arch4Sm80ELb0ELb1ELb0ELb1ELb0ELb1ELb1ELb0EEENS1_21CollectiveEpilogueFwdINS6_IJS8_SA_S9_EEENS6_IJNS7_ILi1EEESI_SI_EEESC_SE_Li128ELb1ELb1ELb0ELb0EEENS1_19SingleTileSchedulerILb1ELb0ELb1ELi128EEEEEEEEEvNT_6ParamsE,"aw",@nobits
	.sectionflags	@""
	.align	16


//--------------------- .nv.shared._ZN7cutlass13device_kernelIN5flash19enable_sm80_to_sm89INS1_16FlashAttnFwdSm80INS1_25CollectiveMainloopFwdSm80ILi4ELi1ELb0EN4cute5tupleIJNS5_1CILi128EEENS7_ILi112EEENS7_ILi64EEEEEELi64ENS_6half_tEfNS_4arch4Sm80ELb1ELb0ELb0ELb0ELb0ELb0ELb1ELb0EEENS1_21CollectiveEpilogueFwdINS6_IJS8_SA_S9_EEENS6_IJNS7_ILi1EEESI_SI_EEESC_SE_Li128ELb0ELb1ELb0ELb0EEENS1_30DynamicPersistentTileSchedulerILi128ELi128ELb0ELb1ELb0EEEEEEEEEvNT_6ParamsE --------------------------
	.section	.nv.shared._ZN7cutlass13device_kernelIN5flash19enable_sm80_to_sm89INS1_16FlashAttnFwdSm80INS1_25CollectiveMainloopFwdSm80ILi4ELi1ELb0EN4cute5tupleIJNS5_1CILi128EEENS7_ILi112EEENS7_ILi64EEEEEELi64ENS_6half_tEfNS_4arch4Sm80ELb1ELb0ELb0ELb0ELb0ELb0ELb1ELb0EEENS1_21CollectiveEpilogueFwdINS6_IJS8_SA_S9_EEENS6_IJNS7_ILi1EEESI_SI_EEESC_SE_Li128ELb0ELb1ELb0ELb0EEENS1_30DynamicPersistentTileSchedulerILi128ELi128ELb0ELb1ELb0EEEEEEEEEvNT_6ParamsE,"aw",@nobits
	.sectionflags	@""
	.align	16


//--------------------- .nv.shared._ZN7cutlass13device_kernelIN5flash19enable_sm80_to_sm89INS1_16FlashAttnFwdSm80INS1_25CollectiveMainloopFwdSm80ILi4ELi1ELb0EN4cute5tupleIJNS5_1CILi128EEENS7_ILi112EEENS7_ILi64EEEEEELi64ENS_6half_tEfNS_4arch4Sm80ELb1ELb0ELb0ELb1ELb0ELb0ELb1ELb0EEENS1_21CollectiveEpilogueFwdINS6_IJS8_SA_S9_EEENS6_IJNS7_ILi1EEESI_SI_EEESC_SE_Li128ELb1ELb1ELb0ELb0EEENS1_19SingleTileSchedulerILb1ELb0ELb1ELi128EEEEEEEEEvNT_6ParamsE --------------------------
	.section	.nv.shared._ZN7cutlass13device_kernelIN5flash19enable_sm80_to_sm89INS1_16FlashAttnFwdSm80INS1_25CollectiveMainloopFwdSm80ILi4ELi1ELb0EN4cute5tupleIJNS5_1CILi128EEENS7_ILi112EEENS7_ILi64EEEEEELi64ENS_6half_tEfNS_4arch4Sm80ELb1ELb0ELb0ELb1ELb0ELb0ELb1ELb0EEENS1_21CollectiveEpilogueFwdINS6_IJS8_SA_S9_EEENS6_IJNS7_ILi1EEESI_SI_EEESC_SE_Li128ELb1ELb1ELb0ELb0EEENS1_19SingleTileSchedulerILb1ELb0ELb1ELi128EEEEEEEEEvNT_6ParamsE,"aw",@nobits
	.sectionflags	@""
	.align	16


//--------------------- .nv.shared._ZN7cutlass13device_kernelIN5flash19enable_sm80_to_sm89INS1_16FlashAttnFwdSm80INS1_25CollectiveMainloopFwdSm80ILi4ELi1ELb0EN4cute5tupleIJNS5_1CILi128EEENS7_ILi112EEENS7_ILi64EEEEEELi64ENS_6half_tEfNS_4arch4Sm80ELb1ELb0ELb0ELb1ELb0ELb1ELb1ELb0EEENS1_21CollectiveEpilogueFwdINS6_IJS8_SA_S9_EEENS6_IJNS7_ILi1EEESI_SI_EEESC_SE_Li128ELb1ELb1ELb0ELb0EEENS1_19SingleTileSchedulerILb1ELb0ELb1ELi128EEEEEEEEEvNT_6ParamsE --------------------------
	.section	.nv.shared._ZN7cutlass13device_kernelIN5flash19enable_sm80_to_sm89INS1_16FlashAttnFwdSm80INS1_25CollectiveMainloopFwdSm80ILi4ELi1ELb0EN4cute5tupleIJNS5_1CILi128EEENS7_ILi112EEENS7_ILi64EEEEEELi64ENS_6half_tEfNS_4arch4Sm80ELb1ELb0ELb0ELb1ELb0ELb1ELb1ELb0EEENS1_21CollectiveEpilogueFwdINS6_IJS8_SA_S9_EEENS6_IJNS7_ILi1EEESI_SI_EEESC_SE_Li128ELb1ELb1ELb0ELb0EEENS1_19SingleTileSchedulerILb1ELb0ELb1ELi128EEEEEEEEEvNT_6ParamsE,"aw",@nobits
	.sectionflags	@""
	.align	16
